	.target	sm_90a

	.elftype	@"ET_EXEC"


//--------------------- .note.nv.tkinfo           --------------------------
	.section	.note.nv.tkinfo,"",@"SHT_NOTE"
	.sectionflags	@"SHF_NOTE_NV_TKINFO"
	.tkinfo
        /*0018*/ 	.word	0x00000002
        /*0030*/ 	.string	""
        /*0030*/ 	.string	"ptxas"
        /*0030*/ 	.string	"Cuda compilation tools, release 13.0, V13.0.88"
        /*0030*/ 	.string	"Build cuda_13.0.r13.0/compiler.36424714_0"
        /*0030*/ 	.string	"-arch sm_90a -m 64 "



//--------------------- .note.nv.cuinfo           --------------------------
	.section	.note.nv.cuinfo,"",@"SHT_NOTE"
	.sectionflags	@"SHF_NOTE_NV_CUINFO"
        /*0018*/ 	.short	0x0002
        /*001a*/ 	.short	0x005a
        /*001c*/ 	.short	0x0082
	.zero		2


//--------------------- .nv.info                  --------------------------
	.section	.nv.info,"",@"SHT_CUDA_INFO"
	.align	4


	//----- nvinfo : EIATTR_REGCOUNT
	.align		4
        /*0000*/ 	.byte	0x04, 0x2f
        /*0002*/ 	.short	(.L_21 - .L_20)
	.align		4
.L_20:
        /*0004*/ 	.word	index@(_ZN7cutlass13device_kernelIN5flash11enable_sm90INS1_16FlashAttnFwdSm90INS1_25CollectiveMainloopFwdSm90ILi2EN4cute5tupleIJNS5_1CILi1EEES8_S8_EEENS6_IJNS7_ILi128EEENS7_ILi96EEENS7_ILi64EEEEEELi256ENS_10bfloat16_tEfNS_4arch4Sm90ELb1ELb0ELb0ELb1ELb0ELb1ELb1ELb1ELb0ELb1ELb1ELb0EEENS1_21CollectiveEpilogueFwdINS6_IJSA_NS7_ILi256EEESB_EEES9_SE_SG_Li256ELb1ELb1ELb1ELb0EEENS1_36VarlenDynamicPersistentTileSchedulerILi128ELi96ELi256ELi128ELb1ELb1ELb1ELb1ELb1ELb1EEEEEEEEEvNT_6ParamsE)
        /*0008*/ 	.word	0x000000a8


	//----- nvinfo : EIATTR_FRAME_SIZE
	.align		4
.L_21:
        /*000c*/ 	.byte	0x04, 0x11
        /*000e*/ 	.short	(.L_23 - .L_22)
	.align		4
.L_22:
        /*0010*/ 	.word	index@(_ZN7cutlass13device_kernelIN5flash11enable_sm90INS1_16FlashAttnFwdSm90INS1_25CollectiveMainloopFwdSm90ILi2EN4cute5tupleIJNS5_1CILi1EEES8_S8_EEENS6_IJNS7_ILi128EEENS7_ILi96EEENS7_ILi64EEEEEELi256ENS_10bfloat16_tEfNS_4arch4Sm90ELb1ELb0ELb0ELb1ELb0ELb1ELb1ELb1ELb0ELb1ELb1ELb0EEENS1_21CollectiveEpilogueFwdINS6_IJSA_NS7_ILi256EEESB_EEES9_SE_SG_Li256ELb1ELb1ELb1ELb0EEENS1_36VarlenDynamicPersistentTileSchedulerILi128ELi96ELi256ELi128ELb1ELb1ELb1ELb1ELb1ELb1EEEEEEEEEvNT_6ParamsE)
        /*0014*/ 	.word	0x00000180


	//----- nvinfo : EIATTR_REGCOUNT
	.align		4
.L_23:
        /*0018*/ 	.byte	0x04, 0x2f
        /*001a*/ 	.short	(.L_25 - .L_24)
	.align		4
.L_24:
        /*001c*/ 	.word	index@(_ZN7cutlass13device_kernelIN5flash11enable_sm90INS1_16FlashAttnFwdSm90INS1_25CollectiveMainloopFwdSm90ILi2EN4cute5tupleIJNS5_1CILi1EEES8_S8_EEENS6_IJNS7_ILi128EEENS7_ILi96EEENS7_ILi64EEEEEELi256ENS_10bfloat16_tEfNS_4arch4Sm90ELb1ELb0ELb0ELb1ELb0ELb0ELb1ELb1ELb0ELb1ELb1ELb0EEENS1_21CollectiveEpilogueFwdINS6_IJSA_NS7_ILi256EEESB_EEES9_SE_SG_Li256ELb1ELb1ELb1ELb0EEENS1_36VarlenDynamicPersistentTileSchedulerILi128ELi96ELi256ELi128ELb1ELb1ELb1ELb1ELb1ELb1EEEEEEEEEvNT_6ParamsE)
        /*0020*/ 	.word	0x000000a8


	//----- nvinfo : EIATTR_FRAME_SIZE
	.align		4
.L_25:
        /*0024*/ 	.byte	0x04, 0x11
        /*0026*/ 	.short	(.L_27 - .L_26)
	.align		4
.L_26:
        /*0028*/ 	.word	index@(_ZN7cutlass13device_kernelIN5flash11enable_sm90INS1_16FlashAttnFwdSm90INS1_25CollectiveMainloopFwdSm90ILi2EN4cute5tupleIJNS5_1CILi1EEES8_S8_EEENS6_IJNS7_ILi128EEENS7_ILi96EEENS7_ILi64EEEEEELi256ENS_10bfloat16_tEfNS_4arch4Sm90ELb1ELb0ELb0ELb1ELb0ELb0ELb1ELb1ELb0ELb1ELb1ELb0EEENS1_21CollectiveEpilogueFwdINS6_IJSA_NS7_ILi256EEESB_EEES9_SE_SG_Li256ELb1ELb1ELb1ELb0EEENS1_36VarlenDynamicPersistentTileSchedulerILi128ELi96ELi256ELi128ELb1ELb1ELb1ELb1ELb1ELb1EEEEEEEEEvNT_6ParamsE)
        /*002c*/ 	.word	0x00000088


	//----- nvinfo : EIATTR_REGCOUNT
	.align		4
.L_27:
        /*0030*/ 	.byte	0x04, 0x2f
        /*0032*/ 	.short	(.L_29 - .L_28)
	.align		4
.L_28:
        /*0034*/ 	.word	index@(_ZN7cutlass13device_kernelIN5flash11enable_sm90INS1_16FlashAttnFwdSm90INS1_25CollectiveMainloopFwdSm90ILi2EN4cute5tupleIJNS5_1CILi1EEES8_S8_EEENS6_IJNS7_ILi128EEENS7_ILi96EEENS7_ILi64EEEEEELi256ENS_10bfloat16_tEfNS_4arch4Sm90ELb1ELb0ELb0ELb1ELb0ELb1ELb0ELb1ELb0ELb1ELb1ELb0EEENS1_21CollectiveEpilogueFwdINS6_IJSA_NS7_ILi256EEESB_EEES9_SE_SG_Li256ELb1ELb1ELb1ELb0EEENS1_36VarlenDynamicPersistentTileSchedulerILi128ELi96ELi256ELi128ELb1ELb1ELb1ELb1ELb1ELb1EEEEEEEEEvNT_6ParamsE)
        /*0038*/ 	.word	0x000000a8


	//----- nvinfo : EIATTR_FRAME_SIZE
	.align		4
.L_29:
        /*003c*/ 	.byte	0x04, 0x11
        /*003e*/ 	.short	(.L_31 - .L_30)
	.align		4
.L_30:
        /*0040*/ 	.word	index@(_ZN7cutlass13device_kernelIN5flash11enable_sm90INS1_16FlashAttnFwdSm90INS1_25CollectiveMainloopFwdSm90ILi2EN4cute5tupleIJNS5_1CILi1EEES8_S8_EEENS6_IJNS7_ILi128EEENS7_ILi96EEENS7_ILi64EEEEEELi256ENS_10bfloat16_tEfNS_4arch4Sm90ELb1ELb0ELb0ELb1ELb0ELb1ELb0ELb1ELb0ELb1ELb1ELb0EEENS1_21CollectiveEpilogueFwdINS6_IJSA_NS7_ILi256EEESB_EEES9_SE_SG_Li256ELb1ELb1ELb1ELb0EEENS1_36VarlenDynamicPersistentTileSchedulerILi128ELi96ELi256ELi128ELb1ELb1ELb1ELb1ELb1ELb1EEEEEEEEEvNT_6ParamsE)
        /*0044*/ 	.word	0x00000078


	//----- nvinfo : EIATTR_REGCOUNT
	.align		4
.L_31:
        /*0048*/ 	.byte	0x04, 0x2f
        /*004a*/ 	.short	(.L_33 - .L_32)
	.align		4
.L_32:
        /*004c*/ 	.word	index@(_ZN7cutlass13device_kernelIN5flash11enable_sm90INS1_16FlashAttnFwdSm90INS1_25CollectiveMainloopFwdSm90ILi2EN4cute5tupleIJNS5_1CILi1EEES8_S8_EEENS6_IJNS7_ILi128EEENS7_ILi96EEENS7_ILi64EEEEEELi256ENS_10bfloat16_tEfNS_4arch4Sm90ELb1ELb0ELb0ELb1ELb0ELb0ELb0ELb1ELb0ELb1ELb1ELb0EEENS1_21CollectiveEpilogueFwdINS6_IJSA_NS7_ILi256EEESB_EEES9_SE_SG_Li256ELb1ELb1ELb1ELb0EEENS1_36VarlenDynamicPersistentTileSchedulerILi128ELi96ELi256ELi128ELb1ELb1ELb1ELb1ELb1ELb1EEEEEEEEEvNT_6ParamsE)
        /*0050*/ 	.word	0x000000a8


	//----- nvinfo : EIATTR_FRAME_SIZE
	.align		4
.L_33:
        /*0054*/ 	.byte	0x04, 0x11
        /*0056*/ 	.short	(.L_35 - .L_34)
	.align		4
.L_34:
        /*0058*/ 	.word	index@(_ZN7cutlass13device_kernelIN5flash11enable_sm90INS1_16FlashAttnFwdSm90INS1_25CollectiveMainloopFwdSm90ILi2EN4cute5tupleIJNS5_1CILi1EEES8_S8_EEENS6_IJNS7_ILi128EEENS7_ILi96EEENS7_ILi64EEEEEELi256ENS_10bfloat16_tEfNS_4arch4Sm90ELb1ELb0ELb0ELb1ELb0ELb0ELb0ELb1ELb0ELb1ELb1ELb0EEENS1_21CollectiveEpilogueFwdINS6_IJSA_NS7_ILi256EEESB_EEES9_SE_SG_Li256ELb1ELb1ELb1ELb0EEENS1_36VarlenDynamicPersistentTileSchedulerILi128ELi96ELi256ELi128ELb1ELb1ELb1ELb1ELb1ELb1EEEEEEEEEvNT_6ParamsE)
        /*005c*/ 	.word	0x00000060


	//----- nvinfo : EIATTR_REGCOUNT
	.align		4
.L_35:
        /*0060*/ 	.byte	0x04, 0x2f
        /*0062*/ 	.short	(.L_37 - .L_36)
	.align		4
.L_36:
        /*0064*/ 	.word	index@(_ZN7cutlass13device_kernelIN5flash11enable_sm90INS1_16FlashAttnFwdSm90INS1_25CollectiveMainloopFwdSm90ILi2EN4cute5tupleIJNS5_1CILi1EEES8_S8_EEENS6_IJNS7_ILi128EEENS7_ILi96EEENS7_ILi64EEEEEELi256ENS_10bfloat16_tEfNS_4arch4Sm90ELb1ELb0ELb0ELb0ELb0ELb0ELb1ELb1ELb0ELb1ELb1ELb0EEENS1_21CollectiveEpilogueFwdINS6_IJSA_NS7_ILi256EEESB_EEES9_SE_SG_Li256ELb0ELb1ELb1ELb0EEENS1_19SingleTileSchedulerILb0ELb1ELb1ELi128EEEEEEEEEvNT_6ParamsE)
        /*0068*/ 	.word	0x000000a8


	//----- nvinfo : EIATTR_FRAME_SIZE
	.align		4
.L_37:
        /*006c*/ 	.byte	0x04, 0x11
        /*006e*/ 	.short	(.L_39 - .L_38)
	.align		4
.L_38:
        /*0070*/ 	.word	index@(_ZN7cutlass13device_kernelIN5flash11enable_sm90INS1_16FlashAttnFwdSm90INS1_25CollectiveMainloopFwdSm90ILi2EN4cute5tupleIJNS5_1CILi1EEES8_S8_EEENS6_IJNS7_ILi128EEENS7_ILi96EEENS7_ILi64EEEEEELi256ENS_10bfloat16_tEfNS_4arch4Sm90ELb1ELb0ELb0ELb0ELb0ELb0ELb1ELb1ELb0ELb1ELb1ELb0EEENS1_21CollectiveEpilogueFwdINS6_IJSA_NS7_ILi256EEESB_EEES9_SE_SG_Li256ELb0ELb1ELb1ELb0EEENS1_19SingleTileSchedulerILb0ELb1ELb1ELi128EEEEEEEEEvNT_6ParamsE)
        /*0074*/ 	.word	0x00000048


	//----- nvinfo : EIATTR_REGCOUNT
	.align		4
.L_39:
        /*0078*/ 	.byte	0x04, 0x2f
        /*007a*/ 	.short	(.L_41 - .L_40)
	.align		4
.L_40:
        /*007c*/ 	.word	index@(_ZN7cutlass13device_kernelIN5flash11enable_sm90INS1_16FlashAttnFwdSm90INS1_25CollectiveMainloopFwdSm90ILi2EN4cute5tupleIJNS5_1CILi1EEES8_S8_EEENS6_IJNS7_ILi128EEENS7_ILi96EEENS7_ILi64EEEEEELi256ENS_10bfloat16_tEfNS_4arch4Sm90ELb1ELb0ELb0ELb0ELb0ELb0ELb0ELb1ELb0ELb1ELb1ELb0EEENS1_21CollectiveEpilogueFwdINS6_IJSA_NS7_ILi256EEESB_EEES9_SE_SG_Li256ELb0ELb1ELb1ELb0EEENS1_19SingleTileSchedulerILb0ELb1ELb1ELi128EEEEEEEEEvNT_6ParamsE)
        /*0080*/ 	.word	0x000000a8


	//----- nvinfo : EIATTR_FRAME_SIZE
	.align		4
.L_41:
        /*0084*/ 	.byte	0x04, 0x11
        /*0086*/ 	.short	(.L_43 - .L_42)
	.align		4
.L_42:
        /*0088*/ 	.word	index@(_ZN7cutlass13device_kernelIN5flash11enable_sm90INS1_16FlashAttnFwdSm90INS1_25CollectiveMainloopFwdSm90ILi2EN4cute5tupleIJNS5_1CILi1EEES8_S8_EEENS6_IJNS7_ILi128EEENS7_ILi96EEENS7_ILi64EEEEEELi256ENS_10bfloat16_tEfNS_4arch4Sm90ELb1ELb0ELb0ELb0ELb0ELb0ELb0ELb1ELb0ELb1ELb1ELb0EEENS1_21CollectiveEpilogueFwdINS6_IJSA_NS7_ILi256EEESB_EEES9_SE_SG_Li256ELb0ELb1ELb1ELb0EEENS1_19SingleTileSchedulerILb0ELb1ELb1ELi128EEEEEEEEEvNT_6ParamsE)
        /*008c*/ 	.word	0x00000010


	//----- nvinfo : EIATTR_REGCOUNT
	.align		4
.L_43:
        /*0090*/ 	.byte	0x04, 0x2f
        /*0092*/ 	.short	(.L_45 - .L_44)
	.align		4
.L_44:
        /*0094*/ 	.word	index@(_ZN7cutlass13device_kernelIN5flash11enable_sm90INS1_16FlashAttnFwdSm90INS1_25CollectiveMainloopFwdSm90ILi2EN4cute5tupleIJNS5_1CILi1EEES8_S8_EEENS6_IJNS7_ILi128EEENS7_ILi96EEENS7_ILi64EEEEEELi256ENS_10bfloat16_tEfNS_4arch4Sm90ELb0ELb1ELb0ELb1ELb0ELb1ELb1ELb1ELb0ELb1ELb1ELb0EEENS1_21CollectiveEpilogueFwdINS6_IJSA_NS7_ILi256EEESB_EEES9_SE_SG_Li256ELb1ELb1ELb1ELb0EEENS1_36VarlenDynamicPersistentTileSchedulerILi128ELi96ELi256ELi128ELb1ELb1ELb1ELb1ELb0ELb1EEEEEEEEEvNT_6ParamsE)
        /*0098*/ 	.word	0x000000a8


	//----- nvinfo : EIATTR_FRAME_SIZE
	.align		4
.L_45:
        /*009c*/ 	.byte	0x04, 0x11
        /*009e*/ 	.short	(.L_47 - .L_46)
	.align		4
.L_46:
        /*00a0*/ 	.word	index@($_ZN7cutlass13device_kernelIN5flash11enable_sm90INS1_16FlashAttnFwdSm90INS1_25CollectiveMainloopFwdSm90ILi2EN4cute5tupleIJNS5_1CILi1EEES8_S8_EEENS6_IJNS7_ILi128EEENS7_ILi96EEENS7_ILi64EEEEEELi256ENS_10bfloat16_tEfNS_4arch4Sm90ELb0ELb1ELb0ELb1ELb0ELb1ELb1ELb1ELb0ELb1ELb1ELb0EEENS1_21CollectiveEpilogueFwdINS6_IJSA_NS7_ILi256EEESB_EEES9_SE_SG_Li256ELb1ELb1ELb1ELb0EEENS1_36VarlenDynamicPersistentTileSchedulerILi128ELi96ELi256ELi128ELb1ELb1ELb1ELb1ELb0ELb1EEEEEEEEEvNT_6ParamsE$_ZZN5flash25CollectiveMainloopFwdSm90ILi2EN4cute5tupleIJNS1_1CILi1EEES4_S4_EEENS2_IJNS3_ILi128EEENS3_ILi96EEENS3_ILi64EEEEEELi256EN7cutlass10bfloat16_tEfNSA_4arch4Sm90ELb0ELb1ELb0ELb1ELb0ELb1ELb1ELb1ELb0ELb1ELb1ELb0EE3mmaINS_16FlashAttnFwdSm90ISE_NS_21CollectiveEpilogueFwdINS2_IJS6_NS3_ILi256EEES7_EEES5_SB_SD_Li256ELb1ELb1ELb1ELb0EEENS_36VarlenDynamicPersistentTileSchedulerILi128ELi96ELi256ELi128ELb1ELb1ELb1ELb1ELb0ELb1EEEE13SharedStorageENS1_6TensorINS1_11ArrayEngineIfLm128EEENS1_6LayoutINS2_IJNS2_IJNS3_ILi2EEEST_NS3_ILi32EEEEEES4_S4_EEENS2_IJNS2_IJS4_ST_NS3_ILi4EEEEEENS3_ILi0EEESZ_EEEEEEENS_7SoftmaxILi2ELi0EEEEEbRKNSE_6ParamsENSA_25PipelineTmaAsyncNoClusterILi2ENSA_16PipelineTmaAsyncILi2EEEEES1B_RNSA_13PipelineStateILj2EEERT0_RT1_iRiRKNS_16SeqlenInfoQKNewKILb1ELb1EEENS2_IJiiiiEEERT_ENKUliT_T0_T1_E_clIZSF_ISO_S12_S14_EbS17_S1B_S1B_S1E_S1G_S1I_iS1J_S1N_S1O_S1Q_EUlRS1R_iE0_NS3_ILb1EEES1Y_EEDaiS1R_S1S_S1T_)
        /*00a4*/ 	.word	0x00000520


	//----- nvinfo : EIATTR_FRAME_SIZE
	.align		4
.L_47:
        /*00a8*/ 	.byte	0x04, 0x11
        /*00aa*/ 	.short	(.L_49 - .L_48)
	.align		4
.L_48:
        /*00ac*/ 	.word	index@(_ZN7cutlass13device_kernelIN5flash11enable_sm90INS1_16FlashAttnFwdSm90INS1_25CollectiveMainloopFwdSm90ILi2EN4cute5tupleIJNS5_1CILi1EEES8_S8_EEENS6_IJNS7_ILi128EEENS7_ILi96EEENS7_ILi64EEEEEELi256ENS_10bfloat16_tEfNS_4arch4Sm90ELb0ELb1ELb0ELb1ELb0ELb1ELb1ELb1ELb0ELb1ELb1ELb0EEENS1_21CollectiveEpilogueFwdINS6_IJSA_NS7_ILi256EEESB_EEES9_SE_SG_Li256ELb1ELb1ELb1ELb0EEENS1_36VarlenDynamicPersistentTileSchedulerILi128ELi96ELi256ELi128ELb1ELb1ELb1ELb1ELb0ELb1EEEEEEEEEvNT_6ParamsE)
        /*00b0*/ 	.word	0x00000520


	//----- nvinfo : EIATTR_REGCOUNT
	.align		4
.L_49:
        /*00b4*/ 	.byte	0x04, 0x2f
        /*00b6*/ 	.short	(.L_51 - .L_50)
	.align		4
.L_50:
        /*00b8*/ 	.word	index@(_ZN7cutlass13device_kernelIN5flash11enable_sm90INS1_16FlashAttnFwdSm90INS1_25CollectiveMainloopFwdSm90ILi2EN4cute5tupleIJNS5_1CILi1EEES8_S8_EEENS6_IJNS7_ILi128EEENS7_ILi96EEENS7_ILi64EEEEEELi256ENS_10bfloat16_tEfNS_4arch4Sm90ELb0ELb1ELb0ELb1ELb0ELb0ELb1ELb1ELb0ELb1ELb1ELb0EEENS1_21CollectiveEpilogueFwdINS6_IJSA_NS7_ILi256EEESB_EEES9_SE_SG_Li256ELb1ELb1ELb1ELb0EEENS1_36VarlenDynamicPersistentTileSchedulerILi128ELi96ELi256ELi128ELb1ELb1ELb1ELb1ELb0ELb1EEEEEEEEEvNT_6ParamsE)
        /*00bc*/ 	.word	0x000000a8


	//----- nvinfo : EIATTR_FRAME_SIZE
	.align		4
.L_51:
        /*00c0*/ 	.byte	0x04, 0x11
        /*00c2*/ 	.short	(.L_53 - .L_52)
	.align		4
.L_52:
        /*00c4*/ 	.word	index@($_ZN7cutlass13device_kernelIN5flash11enable_sm90INS1_16FlashAttnFwdSm90INS1_25CollectiveMainloopFwdSm90ILi2EN4cute5tupleIJNS5_1CILi1EEES8_S8_EEENS6_IJNS7_ILi128EEENS7_ILi96EEENS7_ILi64EEEEEELi256ENS_10bfloat16_tEfNS_4arch4Sm90ELb0ELb1ELb0ELb1ELb0ELb0ELb1ELb1ELb0ELb1ELb1ELb0EEENS1_21CollectiveEpilogueFwdINS6_IJSA_NS7_ILi256EEESB_EEES9_SE_SG_Li256ELb1ELb1ELb1ELb0EEENS1_36VarlenDynamicPersistentTileSchedulerILi128ELi96ELi256ELi128ELb1ELb1ELb1ELb1ELb0ELb1EEEEEEEEEvNT_6ParamsE$_ZZN5flash25CollectiveMainloopFwdSm90ILi2EN4cute5tupleIJNS1_1CILi1EEES4_S4_EEENS2_IJNS3_ILi128EEENS3_ILi96EEENS3_ILi64EEEEEELi256EN7cutlass10bfloat16_tEfNSA_4arch4Sm90ELb0ELb1ELb0ELb1ELb0ELb0ELb1ELb1ELb0ELb1ELb1ELb0EE3mmaINS_16FlashAttnFwdSm90ISE_NS_21CollectiveEpilogueFwdINS2_IJS6_NS3_ILi256EEES7_EEES5_SB_SD_Li256ELb1ELb1ELb1ELb0EEENS_36VarlenDynamicPersistentTileSchedulerILi128ELi96ELi256ELi128ELb1ELb1ELb1ELb1ELb0ELb1EEEE13SharedStorageENS1_6TensorINS1_11ArrayEngineIfLm128EEENS1_6LayoutINS2_IJNS2_IJNS3_ILi2EEEST_NS3_ILi32EEEEEES4_S4_EEENS2_IJNS2_IJS4_ST_NS3_ILi4EEEEEENS3_ILi0EEESZ_EEEEEEENS_7SoftmaxILi2ELi0EEEEEbRKNSE_6ParamsENSA_25PipelineTmaAsyncNoClusterILi2ENSA_16PipelineTmaAsyncILi2EEEEES1B_RNSA_13PipelineStateILj2EEERT0_RT1_iRiRKNS_16SeqlenInfoQKNewKILb1ELb0EEENS2_IJiiiiEEERT_ENKUliT_T0_T1_E_clIZSF_ISO_S12_S14_EbS17_S1B_S1B_S1E_S1G_S1I_iS1J_S1N_S1O_S1Q_EUlRS1R_iE1_NS3_ILb0EEENS3_ILb1EEEEEDaiS1R_S1S_S1T_)
        /*00c8*/ 	.word	0x000004f0


	//----- nvinfo : EIATTR_FRAME_SIZE
	.align		4
.L_53:
        /*00cc*/ 	.byte	0x04, 0x11
        /*00ce*/ 	.short	(.L_55 - .L_54)
	.align		4
.L_54:
        /*00d0*/ 	.word	index@(_ZN7cutlass13device_kernelIN5flash11enable_sm90INS1_16FlashAttnFwdSm90INS1_25CollectiveMainloopFwdSm90ILi2EN4cute5tupleIJNS5_1CILi1EEES8_S8_EEENS6_IJNS7_ILi128EEENS7_ILi96EEENS7_ILi64EEEEEELi256ENS_10bfloat16_tEfNS_4arch4Sm90ELb0ELb1ELb0ELb1ELb0ELb0ELb1ELb1ELb0ELb1ELb1ELb0EEENS1_21CollectiveEpilogueFwdINS6_IJSA_NS7_ILi256EEESB_EEES9_SE_SG_Li256ELb1ELb1ELb1ELb0EEENS1_36VarlenDynamicPersistentTileSchedulerILi128ELi96ELi256ELi128ELb1ELb1ELb1ELb1ELb0ELb1EEEEEEEEEvNT_6ParamsE)
        /*00d4*/ 	.word	0x000004f0


	//----- nvinfo : EIATTR_REGCOUNT
	.align		4
.L_55:
        /*00d8*/ 	.byte	0x04, 0x2f
        /*00da*/ 	.short	(.L_57 - .L_56)
	.align		4
.L_56:
        /*00dc*/ 	.word	index@(_ZN7cutlass13device_kernelIN5flash11enable_sm90INS1_16FlashAttnFwdSm90INS1_25CollectiveMainloopFwdSm90ILi2EN4cute5tupleIJNS5_1CILi1EEES8_S8_EEENS6_IJNS7_ILi128EEENS7_ILi96EEENS7_ILi64EEEEEELi256ENS_10bfloat16_tEfNS_4arch4Sm90ELb0ELb1ELb0ELb1ELb0ELb1ELb0ELb1ELb0ELb1ELb1ELb0EEENS1_21CollectiveEpilogueFwdINS6_IJSA_NS7_ILi256EEESB_EEES9_SE_SG_Li256ELb1ELb1ELb1ELb0EEENS1_36VarlenDynamicPersistentTileSchedulerILi128ELi96ELi256ELi128ELb1ELb1ELb1ELb1ELb0ELb1EEEEEEEEEvNT_6ParamsE)
        /*00e0*/ 	.word	0x000000a8


	//----- nvinfo : EIATTR_FRAME_SIZE
	.align		4
.L_57:
        /*00e4*/ 	.byte	0x04, 0x11
        /*00e6*/ 	.short	(.L_59 - .L_58)
	.align		4
.L_58:
        /*00e8*/ 	.word	index@(_ZN7cutlass13device_kernelIN5flash11enable_sm90INS1_16FlashAttnFwdSm90INS1_25CollectiveMainloopFwdSm90ILi2EN4cute5tupleIJNS5_1CILi1EEES8_S8_EEENS6_IJNS7_ILi128EEENS7_ILi96EEENS7_ILi64EEEEEELi256ENS_10bfloat16_tEfNS_4arch4Sm90ELb0ELb1ELb0ELb1ELb0ELb1ELb0ELb1ELb0ELb1ELb1ELb0EEENS1_21CollectiveEpilogueFwdINS6_IJSA_NS7_ILi256EEESB_EEES9_SE_SG_Li256ELb1ELb1ELb1ELb0EEENS1_36VarlenDynamicPersistentTileSchedulerILi128ELi96ELi256ELi128ELb1ELb1ELb1ELb1ELb0ELb1EEEEEEEEEvNT_6ParamsE)
        /*00ec*/ 	.word	0x00000078


	//----- nvinfo : EIATTR_REGCOUNT
	.align		4
.L_59:
        /*00f0*/ 	.byte	0x04, 0x2f
        /*00f2*/ 	.short	(.L_61 - .L_60)
	.align		4
.L_60:
        /*00f4*/ 	.word	index@(_ZN7cutlass13device_kernelIN5flash11enable_sm90INS1_16FlashAttnFwdSm90INS1_25CollectiveMainloopFwdSm90ILi2EN4cute5tupleIJNS5_1CILi1EEES8_S8_EEENS6_IJNS7_ILi128EEENS7_ILi96EEENS7_ILi64EEEEEELi256ENS_10bfloat16_tEfNS_4arch4Sm90ELb0ELb1ELb0ELb1ELb0ELb0ELb0ELb1ELb0ELb1ELb1ELb0EEENS1_21CollectiveEpilogueFwdINS6_IJSA_NS7_ILi256EEESB_EEES9_SE_SG_Li256ELb1ELb1ELb1ELb0EEENS1_36VarlenDynamicPersistentTileSchedulerILi128ELi96ELi256ELi128ELb1ELb1ELb1ELb1ELb0ELb1EEEEEEEEEvNT_6ParamsE)
        /*00f8*/ 	.word	0x000000a8


	//----- nvinfo : EIATTR_FRAME_SIZE
	.align		4
.L_61:
        /*00fc*/ 	.byte	0x04, 0x11
        /*00fe*/ 	.short	(.L_63 - .L_62)
	.align		4
.L_62:
        /*0100*/ 	.word	index@(_ZN7cutlass13device_kernelIN5flash11enable_sm90INS1_16FlashAttnFwdSm90INS1_25CollectiveMainloopFwdSm90ILi2EN4cute5tupleIJNS5_1CILi1EEES8_S8_EEENS6_IJNS7_ILi128EEENS7_ILi96EEENS7_ILi64EEEEEELi256ENS_10bfloat16_tEfNS_4arch4Sm90ELb0ELb1ELb0ELb1ELb0ELb0ELb0ELb1ELb0ELb1ELb1ELb0EEENS1_21CollectiveEpilogueFwdINS6_IJSA_NS7_ILi256EEESB_EEES9_SE_SG_Li256ELb1ELb1ELb1ELb0EEENS1_36VarlenDynamicPersistentTileSchedulerILi128ELi96ELi256ELi128ELb1ELb1ELb1ELb1ELb0ELb1EEEEEEEEEvNT_6ParamsE)
        /*0104*/ 	.word	0x00000068


	//----- nvinfo : EIATTR_REGCOUNT
	.align		4
.L_63:
        /*0108*/ 	.byte	0x04, 0x2f
        /*010a*/ 	.short	(.L_65 - .L_64)
	.align		4
.L_64:
        /*010c*/ 	.word	index@(_ZN7cutlass13device_kernelIN5flash11enable_sm90INS1_16FlashAttnFwdSm90INS1_25CollectiveMainloopFwdSm90ILi2EN4cute5tupleIJNS5_1CILi1EEES8_S8_EEENS6_IJNS7_ILi128EEENS7_ILi96EEENS7_ILi64EEEEEELi256ENS_10bfloat16_tEfNS_4arch4Sm90ELb0ELb1ELb0ELb0ELb0ELb0ELb1ELb1ELb0ELb1ELb1ELb0EEENS1_21CollectiveEpilogueFwdINS6_IJSA_NS7_ILi256EEESB_EEES9_SE_SG_Li256ELb0ELb1ELb1ELb0EEENS1_19SingleTileSchedulerILb0ELb1ELb1ELi128EEEEEEEEEvNT_6ParamsE)
        /*0110*/ 	.word	0x000000a8


	//----- nvinfo : EIATTR_FRAME_SIZE
	.align		4
.L_65:
        /*0114*/ 	.byte	0x04, 0x11
        /*0116*/ 	.short	(.L_67 - .L_66)
	.align		4
.L_66:
        /*0118*/ 	.word	index@($_ZN7cutlass13device_kernelIN5flash11enable_sm90INS1_16FlashAttnFwdSm90INS1_25CollectiveMainloopFwdSm90ILi2EN4cute5tupleIJNS5_1CILi1EEES8_S8_EEENS6_IJNS7_ILi128EEENS7_ILi96EEENS7_ILi64EEEEEELi256ENS_10bfloat16_tEfNS_4arch4Sm90ELb0ELb1ELb0ELb0ELb0ELb0ELb1ELb1ELb0ELb1ELb1ELb0EEENS1_21CollectiveEpilogueFwdINS6_IJSA_NS7_ILi256EEESB_EEES9_SE_SG_Li256ELb0ELb1ELb1ELb0EEENS1_19SingleTileSchedulerILb0ELb1ELb1ELi128EEEEEEEEEvNT_6ParamsE$_ZZN5flash25CollectiveMainloopFwdSm90ILi2EN4cute5tupleIJNS1_1CILi1EEES4_S4_EEENS2_IJNS3_ILi128EEENS3_ILi96EEENS3_ILi64EEEEEELi256EN7cutlass10bfloat16_tEfNSA_4arch4Sm90ELb0ELb1ELb0ELb0ELb0ELb0ELb1ELb1ELb0ELb1ELb1ELb0EE3mmaINS_16FlashAttnFwdSm90ISE_NS_21CollectiveEpilogueFwdINS2_IJS6_NS3_ILi256EEES7_EEES5_SB_SD_Li256ELb0ELb1ELb1ELb0EEENS_19SingleTileSchedulerILb0ELb1ELb1ELi128EEEE13SharedStorageENS1_6TensorINS1_11ArrayEngineIfLm128EEENS1_6LayoutINS2_IJNS2_IJNS3_ILi2EEEST_NS3_ILi32EEEEEES4_S4_EEENS2_IJNS2_IJS4_ST_NS3_ILi4EEEEEENS3_ILi0EEESZ_EEEEEEENS_7SoftmaxILi2ELi0EEEEEbRKNSE_6ParamsENSA_25PipelineTmaAsyncNoClusterILi2ENSA_16PipelineTmaAsyncILi2EEEEES1B_RNSA_13PipelineStateILj2EEERT0_RT1_iRiRKNS_16SeqlenInfoQKNewKILb0ELb0EEENS2_IJiiiiEEERT_ENKUliT_T0_T1_E_clIZSF_ISO_S12_S14_EbS17_S1B_S1B_S1E_S1G_S1I_iS1J_S1N_S1O_S1Q_EUlRS1R_iE1_NS3_ILb0EEENS3_ILb1EEEEEDaiS1R_S1S_S1T_)
        /*011c*/ 	.word	0x000032c0


	//----- nvinfo : EIATTR_FRAME_SIZE
	.align		4
.L_67:
        /*0120*/ 	.byte	0x04, 0x11
        /*0122*/ 	.short	(.L_69 - .L_68)
	.align		4
.L_68:
        /*0124*/ 	.word	index@(_ZN7cutlass13device_kernelIN5flash11enable_sm90INS1_16FlashAttnFwdSm90INS1_25CollectiveMainloopFwdSm90ILi2EN4cute5tupleIJNS5_1CILi1EEES8_S8_EEENS6_IJNS7_ILi128EEENS7_ILi96EEENS7_ILi64EEEEEELi256ENS_10bfloat16_tEfNS_4arch4Sm90ELb0ELb1ELb0ELb0ELb0ELb0ELb1ELb1ELb0ELb1ELb1ELb0EEENS1_21CollectiveEpilogueFwdINS6_IJSA_NS7_ILi256EEESB_EEES9_SE_SG_Li256ELb0ELb1ELb1ELb0EEENS1_19SingleTileSchedulerILb0ELb1ELb1ELi128EEEEEEEEEvNT_6ParamsE)
        /*0128*/ 	.word	0x000032c0


	//----- nvinfo : EIATTR_REGCOUNT
	.align		4
.L_69:
        /*012c*/ 	.byte	0x04, 0x2f
        /*012e*/ 	.short	(.L_71 - .L_70)
	.align		4
.L_70:
        /*0130*/ 	.word	index@(_ZN7cutlass13device_kernelIN5flash11enable_sm90INS1_16FlashAttnFwdSm90INS1_25CollectiveMainloopFwdSm90ILi2EN4cute5tupleIJNS5_1CILi1EEES8_S8_EEENS6_IJNS7_ILi128EEENS7_ILi96EEENS7_ILi64EEEEEELi256ENS_10bfloat16_tEfNS_4arch4Sm90ELb0ELb1ELb0ELb0ELb0ELb0ELb0ELb1ELb0ELb1ELb1ELb0EEENS1_21CollectiveEpilogueFwdINS6_IJSA_NS7_ILi256EEESB_EEES9_SE_SG_Li256ELb0ELb1ELb1ELb0EEENS1_19SingleTileSchedulerILb0ELb1ELb1ELi128EEEEEEEEEvNT_6ParamsE)
        /*0134*/ 	.word	0x000000a8


	//----- nvinfo : EIATTR_FRAME_SIZE
	.align		4
.L_71:
        /*0138*/ 	.byte	0x04, 0x11
        /*013a*/ 	.short	(.L_73 - .L_72)
	.align		4
.L_72:
        /*013c*/ 	.word	index@(_ZN7cutlass13device_kernelIN5flash11enable_sm90INS1_16FlashAttnFwdSm90INS1_25CollectiveMainloopFwdSm90ILi2EN4cute5tupleIJNS5_1CILi1EEES8_S8_EEENS6_IJNS7_ILi128EEENS7_ILi96EEENS7_ILi64EEEEEELi256ENS_10bfloat16_tEfNS_4arch4Sm90ELb0ELb1ELb0ELb0ELb0ELb0ELb0ELb1ELb0ELb1ELb1ELb0EEENS1_21CollectiveEpilogueFwdINS6_IJSA_NS7_ILi256EEESB_EEES9_SE_SG_Li256ELb0ELb1ELb1ELb0EEENS1_19SingleTileSchedulerILb0ELb1ELb1ELi128EEEEEEEEEvNT_6ParamsE)
        /*0140*/ 	.word	0x00000008


	//----- nvinfo : EIATTR_REGCOUNT
	.align		4
.L_73:
        /*0144*/ 	.byte	0x04, 0x2f
        /*0146*/ 	.short	(.L_75 - .L_74)
	.align		4
.L_74:
        /*0148*/ 	.word	index@(_ZN7cutlass13device_kernelIN5flash11enable_sm90INS1_16FlashAttnFwdSm90INS1_25CollectiveMainloopFwdSm90ILi2EN4cute5tupleIJNS5_1CILi1EEES8_S8_EEENS6_IJNS7_ILi128EEENS7_ILi96EEENS7_ILi64EEEEEELi256ENS_10bfloat16_tEfNS_4arch4Sm90ELb0ELb0ELb0ELb1ELb0ELb1ELb1ELb1ELb0ELb1ELb1ELb0EEENS1_21CollectiveEpilogueFwdINS6_IJSA_NS7_ILi256EEESB_EEES9_SE_SG_Li256ELb1ELb1ELb1ELb0EEENS1_36VarlenDynamicPersistentTileSchedulerILi128ELi96ELi256ELi128ELb1ELb1ELb1ELb0ELb1ELb1EEEEEEEEEvNT_6ParamsE)
        /*014c*/ 	.word	0x000000a8


	//----- nvinfo : EIATTR_FRAME_SIZE
	.align		4
.L_75:
        /*0150*/ 	.byte	0x04, 0x11
        /*0152*/ 	.short	(.L_77 - .L_76)
	.align		4
.L_76:
        /*0154*/ 	.word	index@(_ZN7cutlass13device_kernelIN5flash11enable_sm90INS1_16FlashAttnFwdSm90INS1_25CollectiveMainloopFwdSm90ILi2EN4cute5tupleIJNS5_1CILi1EEES8_S8_EEENS6_IJNS7_ILi128EEENS7_ILi96EEENS7_ILi64EEEEEELi256ENS_10bfloat16_tEfNS_4arch4Sm90ELb0ELb0ELb0ELb1ELb0ELb1ELb1ELb1ELb0ELb1ELb1ELb0EEENS1_21CollectiveEpilogueFwdINS6_IJSA_NS7_ILi256EEESB_EEES9_SE_SG_Li256ELb1ELb1ELb1ELb0EEENS1_36VarlenDynamicPersistentTileSchedulerILi128ELi96ELi256ELi128ELb1ELb1ELb1ELb0ELb1ELb1EEEEEEEEEvNT_6ParamsE)
        /*0158*/ 	.word	0x000000b0


	//----- nvinfo : EIATTR_REGCOUNT
	.align		4
.L_77:
        /*015c*/ 	.byte	0x04, 0x2f
        /*015e*/ 	.short	(.L_79 - .L_78)
	.align		4
.L_78:
        /*0160*/ 	.word	index@(_ZN7cutlass13device_kernelIN5flash11enable_sm90INS1_16FlashAttnFwdSm90INS1_25CollectiveMainloopFwdSm90ILi2EN4cute5tupleIJNS5_1CILi1EEES8_S8_EEENS6_IJNS7_ILi128EEENS7_ILi96EEENS7_ILi64EEEEEELi256ENS_10bfloat16_tEfNS_4arch4Sm90ELb0ELb0ELb0ELb1ELb0ELb0ELb1ELb1ELb0ELb1ELb1ELb0EEENS1_21CollectiveEpilogueFwdINS6_IJSA_NS7_ILi256EEESB_EEES9_SE_SG_Li256ELb1ELb1ELb1ELb0EEENS1_36VarlenDynamicPersistentTileSchedulerILi128ELi96ELi256ELi128ELb1ELb1ELb1ELb0ELb1ELb1EEEEEEEEEvNT_6ParamsE)
        /*0164*/ 	.word	0x000000a8


	//----- nvinfo : EIATTR_FRAME_SIZE
	.align		4
.L_79:
        /*0168*/ 	.byte	0x04, 0x11
        /*016a*/ 	.short	(.L_81 - .L_80)
	.align		4
.L_80:
        /*016c*/ 	.word	index@(_ZN7cutlass13device_kernelIN5flash11enable_sm90INS1_16FlashAttnFwdSm90INS1_25CollectiveMainloopFwdSm90ILi2EN4cute5tupleIJNS5_1CILi1EEES8_S8_EEENS6_IJNS7_ILi128EEENS7_ILi96EEENS7_ILi64EEEEEELi256ENS_10bfloat16_tEfNS_4arch4Sm90ELb0ELb0ELb0ELb1ELb0ELb0ELb1ELb1ELb0ELb1ELb1ELb0EEENS1_21CollectiveEpilogueFwdINS6_IJSA_NS7_ILi256EEESB_EEES9_SE_SG_Li256ELb1ELb1ELb1ELb0EEENS1_36VarlenDynamicPersistentTileSchedulerILi128ELi96ELi256ELi128ELb1ELb1ELb1ELb0ELb1ELb1EEEEEEEEEvNT_6ParamsE)
        /*0170*/ 	.word	0x00000088


	//----- nvinfo : EIATTR_REGCOUNT
	.align		4
.L_81:
        /*0174*/ 	.byte	0x04, 0x2f
        /*0176*/ 	.short	(.L_83 - .L_82)
	.align		4
.L_82:
        /*0178*/ 	.word	index@(_ZN7cutlass13device_kernelIN5flash11enable_sm90INS1_16FlashAttnFwdSm90INS1_25CollectiveMainloopFwdSm90ILi2EN4cute5tupleIJNS5_1CILi1EEES8_S8_EEENS6_IJNS7_ILi128EEENS7_ILi96EEENS7_ILi64EEEEEELi256ENS_10bfloat16_tEfNS_4arch4Sm90ELb0ELb0ELb0ELb1ELb0ELb1ELb0ELb1ELb0ELb1ELb1ELb0EEENS1_21CollectiveEpilogueFwdINS6_IJSA_NS7_ILi256EEESB_EEES9_SE_SG_Li256ELb1ELb1ELb1ELb0EEENS1_36VarlenDynamicPersistentTileSchedulerILi128ELi96ELi256ELi128ELb1ELb1ELb1ELb0ELb1ELb1EEEEEEEEEvNT_6ParamsE)
        /*017c*/ 	.word	0x000000a8


	//----- nvinfo : EIATTR_FRAME_SIZE
	.align		4
.L_83:
        /*0180*/ 	.byte	0x04, 0x11
        /*0182*/ 	.short	(.L_85 - .L_84)
	.align		4
.L_84:
        /*0184*/ 	.word	index@(_ZN7cutlass13device_kernelIN5flash11enable_sm90INS1_16FlashAttnFwdSm90INS1_25CollectiveMainloopFwdSm90ILi2EN4cute5tupleIJNS5_1CILi1EEES8_S8_EEENS6_IJNS7_ILi128EEENS7_ILi96EEENS7_ILi64EEEEEELi256ENS_10bfloat16_tEfNS_4arch4Sm90ELb0ELb0ELb0ELb1ELb0ELb1ELb0ELb1ELb0ELb1ELb1ELb0EEENS1_21CollectiveEpilogueFwdINS6_IJSA_NS7_ILi256EEESB_EEES9_SE_SG_Li256ELb1ELb1ELb1ELb0EEENS1_36VarlenDynamicPersistentTileSchedulerILi128ELi96ELi256ELi128ELb1ELb1ELb1ELb0ELb1ELb1EEEEEEEEEvNT_6ParamsE)
        /*0188*/ 	.word	0x00000078


	//----- nvinfo : EIATTR_REGCOUNT
	.align		4
.L_85:
        /*018c*/ 	.byte	0x04, 0x2f
        /*018e*/ 	.short	(.L_87 - .L_86)
	.align		4
.L_86:
        /*0190*/ 	.word	index@(_ZN7cutlass13device_kernelIN5flash11enable_sm90INS1_16FlashAttnFwdSm90INS1_25CollectiveMainloopFwdSm90ILi2EN4cute5tupleIJNS5_1CILi1EEES8_S8_EEENS6_IJNS7_ILi128EEENS7_ILi96EEENS7_ILi64EEEEEELi256ENS_10bfloat16_tEfNS_4arch4Sm90ELb0ELb0ELb0ELb1ELb0ELb0ELb0ELb1ELb0ELb1ELb1ELb0EEENS1_21CollectiveEpilogueFwdINS6_IJSA_NS7_ILi256EEESB_EEES9_SE_SG_Li256ELb1ELb1ELb1ELb0EEENS1_36VarlenDynamicPersistentTileSchedulerILi128ELi96ELi256ELi128ELb1ELb1ELb1ELb0ELb1ELb1EEEEEEEEEvNT_6ParamsE)
        /*0194*/ 	.word	0x000000a8


	//----- nvinfo : EIATTR_FRAME_SIZE
	.align		4
.L_87:
        /*0198*/ 	.byte	0x04, 0x11
        /*019a*/ 	.short	(.L_89 - .L_88)
	.align		4
.L_88:
        /*019c*/ 	.word	index@(_ZN7cutlass13device_kernelIN5flash11enable_sm90INS1_16FlashAttnFwdSm90INS1_25CollectiveMainloopFwdSm90ILi2EN4cute5tupleIJNS5_1CILi1EEES8_S8_EEENS6_IJNS7_ILi128EEENS7_ILi96EEENS7_ILi64EEEEEELi256ENS_10bfloat16_tEfNS_4arch4Sm90ELb0ELb0ELb0ELb1ELb0ELb0ELb0ELb1ELb0ELb1ELb1ELb0EEENS1_21CollectiveEpilogueFwdINS6_IJSA_NS7_ILi256EEESB_EEES9_SE_SG_Li256ELb1ELb1ELb1ELb0EEENS1_36VarlenDynamicPersistentTileSchedulerILi128ELi96ELi256ELi128ELb1ELb1ELb1ELb0ELb1ELb1EEEEEEEEEvNT_6ParamsE)
        /*01a0*/ 	.word	0x00000060


	//----- nvinfo : EIATTR_REGCOUNT
	.align		4
.L_89:
        /*01a4*/ 	.byte	0x04, 0x2f
        /*01a6*/ 	.short	(.L_91 - .L_90)
	.align		4
.L_90:
        /*01a8*/ 	.word	index@(_ZN7cutlass13device_kernelIN5flash11enable_sm90INS1_16FlashAttnFwdSm90INS1_25CollectiveMainloopFwdSm90ILi2EN4cute5tupleIJNS5_1CILi1EEES8_S8_EEENS6_IJNS7_ILi128EEENS7_ILi96EEENS7_ILi64EEEEEELi256ENS_10bfloat16_tEfNS_4arch4Sm90ELb0ELb0ELb0ELb0ELb0ELb0ELb1ELb1ELb0ELb1ELb1ELb0EEENS1_21CollectiveEpilogueFwdINS6_IJSA_NS7_ILi256EEESB_EEES9_SE_SG_Li256ELb0ELb1ELb1ELb0EEENS1_19SingleTileSchedulerILb0ELb1ELb1ELi128EEEEEEEEEvNT_6ParamsE)
        /*01ac*/ 	.word	0x000000a8


	//----- nvinfo : EIATTR_FRAME_SIZE
	.align		4
.L_91:
        /*01b0*/ 	.byte	0x04, 0x11
        /*01b2*/ 	.short	(.L_93 - .L_92)
	.align		4
.L_92:
        /*01b4*/ 	.word	index@(_ZN7cutlass13device_kernelIN5flash11enable_sm90INS1_16FlashAttnFwdSm90INS1_25CollectiveMainloopFwdSm90ILi2EN4cute5tupleIJNS5_1CILi1EEES8_S8_EEENS6_IJNS7_ILi128EEENS7_ILi96EEENS7_ILi64EEEEEELi256ENS_10bfloat16_tEfNS_4arch4Sm90ELb0ELb0ELb0ELb0ELb0ELb0ELb1ELb1ELb0ELb1ELb1ELb0EEENS1_21CollectiveEpilogueFwdINS6_IJSA_NS7_ILi256EEESB_EEES9_SE_SG_Li256ELb0ELb1ELb1ELb0EEENS1_19SingleTileSchedulerILb0ELb1ELb1ELi128EEEEEEEEEvNT_6ParamsE)
        /*01b8*/ 	.word	0x00000038


	//----- nvinfo : EIATTR_REGCOUNT
	.align		4
.L_93:
        /*01bc*/ 	.byte	0x04, 0x2f
        /*01be*/ 	.short	(.L_95 - .L_94)
	.align		4
.L_94:
        /*01c0*/ 	.word	index@(_ZN7cutlass13device_kernelIN5flash11enable_sm90INS1_16FlashAttnFwdSm90INS1_25CollectiveMainloopFwdSm90ILi2EN4cute5tupleIJNS5_1CILi1EEES8_S8_EEENS6_IJNS7_ILi128EEENS7_ILi96EEENS7_ILi64EEEEEELi256ENS_10bfloat16_tEfNS_4arch4Sm90ELb0ELb0ELb0ELb0ELb0ELb0ELb0ELb1ELb0ELb1ELb1ELb0EEENS1_21CollectiveEpilogueFwdINS6_IJSA_NS7_ILi256EEESB_EEES9_SE_SG_Li256ELb0ELb1ELb1ELb0EEENS1_19SingleTileSchedulerILb0ELb1ELb1ELi128EEEEEEEEEvNT_6ParamsE)
        /*01c4*/ 	.word	0x000000a8


	//----- nvinfo : EIATTR_FRAME_SIZE
	.align		4
.L_95:
        /*01c8*/ 	.byte	0x04, 0x11
        /*01ca*/ 	.short	(.L_97 - .L_96)
	.align		4
.L_96:
        /*01cc*/ 	.word	index@(_ZN7cutlass13device_kernelIN5flash11enable_sm90INS1_16FlashAttnFwdSm90INS1_25CollectiveMainloopFwdSm90ILi2EN4cute5tupleIJNS5_1CILi1EEES8_S8_EEENS6_IJNS7_ILi128EEENS7_ILi96EEENS7_ILi64EEEEEELi256ENS_10bfloat16_tEfNS_4arch4Sm90ELb0ELb0ELb0ELb0ELb0ELb0ELb0ELb1ELb0ELb1ELb1ELb0EEENS1_21CollectiveEpilogueFwdINS6_IJSA_NS7_ILi256EEESB_EEES9_SE_SG_Li256ELb0ELb1ELb1ELb0EEENS1_19SingleTileSchedulerILb0ELb1ELb1ELi128EEEEEEEEEvNT_6ParamsE)
        /*01d0*/ 	.word	0x00000010


	//----- nvinfo : EIATTR_MIN_STACK_SIZE
	.align		4
.L_97:
        /*01d4*/ 	.byte	0x04, 0x12
        /*01d6*/ 	.short	(.L_99 - .L_98)
	.align		4
.L_98:
        /*01d8*/ 	.word	index@(_ZN7cutlass13device_kernelIN5flash11enable_sm90INS1_16FlashAttnFwdSm90INS1_25CollectiveMainloopFwdSm90ILi2EN4cute5tupleIJNS5_1CILi1EEES8_S8_EEENS6_IJNS7_ILi128EEENS7_ILi96EEENS7_ILi64EEEEEELi256ENS_10bfloat16_tEfNS_4arch4Sm90ELb0ELb0ELb0ELb0ELb0ELb0ELb0ELb1ELb0ELb1ELb1ELb0EEENS1_21CollectiveEpilogueFwdINS6_IJSA_NS7_ILi256EEESB_EEES9_SE_SG_Li256ELb0ELb1ELb1ELb0EEENS1_19SingleTileSchedulerILb0ELb1ELb1ELi128EEEEEEEEEvNT_6ParamsE)
        /*01dc*/ 	.word	0x00000010


	//----- nvinfo : EIATTR_MIN_STACK_SIZE
	.align		4
.L_99:
        /*01e0*/ 	.byte	0x04, 0x12
        /*01e2*/ 	.short	(.L_101 - .L_100)
	.align		4
.L_100:
        /*01e4*/ 	.word	index@(_ZN7cutlass13device_kernelIN5flash11enable_sm90INS1_16FlashAttnFwdSm90INS1_25CollectiveMainloopFwdSm90ILi2EN4cute5tupleIJNS5_1CILi1EEES8_S8_EEENS6_IJNS7_ILi128EEENS7_ILi96EEENS7_ILi64EEEEEELi256ENS_10bfloat16_tEfNS_4arch4Sm90ELb0ELb0ELb0ELb0ELb0ELb0ELb1ELb1ELb0ELb1ELb1ELb0EEENS1_21CollectiveEpilogueFwdINS6_IJSA_NS7_ILi256EEESB_EEES9_SE_SG_Li256ELb0ELb1ELb1ELb0EEENS1_19SingleTileSchedulerILb0ELb1ELb1ELi128EEEEEEEEEvNT_6ParamsE)
        /*01e8*/ 	.word	0x00000038


	//----- nvinfo : EIATTR_MIN_STACK_SIZE
	.align		4
.L_101:
        /*01ec*/ 	.byte	0x04, 0x12
        /*01ee*/ 	.short	(.L_103 - .L_102)
	.align		4
.L_102:
        /*01f0*/ 	.word	index@(_ZN7cutlass13device_kernelIN5flash11enable_sm90INS1_16FlashAttnFwdSm90INS1_25CollectiveMainloopFwdSm90ILi2EN4cute5tupleIJNS5_1CILi1EEES8_S8_EEENS6_IJNS7_ILi128EEENS7_ILi96EEENS7_ILi64EEEEEELi256ENS_10bfloat16_tEfNS_4arch4Sm90ELb0ELb0ELb0ELb1ELb0ELb0ELb0ELb1ELb0ELb1ELb1ELb0EEENS1_21CollectiveEpilogueFwdINS6_IJSA_NS7_ILi256EEESB_EEES9_SE_SG_Li256ELb1ELb1ELb1ELb0EEENS1_36VarlenDynamicPersistentTileSchedulerILi128ELi96ELi256ELi128ELb1ELb1ELb1ELb0ELb1ELb1EEEEEEEEEvNT_6ParamsE)
        /*01f4*/ 	.word	0x00000060


	//----- nvinfo : EIATTR_MIN_STACK_SIZE
	.align		4
.L_103:
        /*01f8*/ 	.byte	0x04, 0x12
        /*01fa*/ 	.short	(.L_105 - .L_104)
	.align		4
.L_104:
        /*01fc*/ 	.word	index@(_ZN7cutlass13device_kernelIN5flash11enable_sm90INS1_16FlashAttnFwdSm90INS1_25CollectiveMainloopFwdSm90ILi2EN4cute5tupleIJNS5_1CILi1EEES8_S8_EEENS6_IJNS7_ILi128EEENS7_ILi96EEENS7_ILi64EEEEEELi256ENS_10bfloat16_tEfNS_4arch4Sm90ELb0ELb0ELb0ELb1ELb0ELb1ELb0ELb1ELb0ELb1ELb1ELb0EEENS1_21CollectiveEpilogueFwdINS6_IJSA_NS7_ILi256EEESB_EEES9_SE_SG_Li256ELb1ELb1ELb1ELb0EEENS1_36VarlenDynamicPersistentTileSchedulerILi128ELi96ELi256ELi128ELb1ELb1ELb1ELb0ELb1ELb1EEEEEEEEEvNT_6ParamsE)
        /*0200*/ 	.word	0x00000078


	//----- nvinfo : EIATTR_MIN_STACK_SIZE
	.align		4
.L_105:
        /*0204*/ 	.byte	0x04, 0x12
        /*0206*/ 	.short	(.L_107 - .L_106)
	.align		4
.L_106:
        /*0208*/ 	.word	index@(_ZN7cutlass13device_kernelIN5flash11enable_sm90INS1_16FlashAttnFwdSm90INS1_25CollectiveMainloopFwdSm90ILi2EN4cute5tupleIJNS5_1CILi1EEES8_S8_EEENS6_IJNS7_ILi128EEENS7_ILi96EEENS7_ILi64EEEEEELi256ENS_10bfloat16_tEfNS_4arch4Sm90ELb0ELb0ELb0ELb1ELb0ELb0ELb1ELb1ELb0ELb1ELb1ELb0EEENS1_21CollectiveEpilogueFwdINS6_IJSA_NS7_ILi256EEESB_EEES9_SE_SG_Li256ELb1ELb1ELb1ELb0EEENS1_36VarlenDynamicPersistentTileSchedulerILi128ELi96ELi256ELi128ELb1ELb1ELb1ELb0ELb1ELb1EEEEEEEEEvNT_6ParamsE)
        /*020c*/ 	.word	0x00000088


	//----- nvinfo : EIATTR_MIN_STACK_SIZE
	.align		4
.L_107:
        /*0210*/ 	.byte	0x04, 0x12
        /*0212*/ 	.short	(.L_109 - .L_108)
	.align		4
.L_108:
        /*0214*/ 	.word	index@(_ZN7cutlass13device_kernelIN5flash11enable_sm90INS1_16FlashAttnFwdSm90INS1_25CollectiveMainloopFwdSm90ILi2EN4cute5tupleIJNS5_1CILi1EEES8_S8_EEENS6_IJNS7_ILi128EEENS7_ILi96EEENS7_ILi64EEEEEELi256ENS_10bfloat16_tEfNS_4arch4Sm90ELb0ELb0ELb0ELb1ELb0ELb1ELb1ELb1ELb0ELb1ELb1ELb0EEENS1_21CollectiveEpilogueFwdINS6_IJSA_NS7_ILi256EEESB_EEES9_SE_SG_Li256ELb1ELb1ELb1ELb0EEENS1_36VarlenDynamicPersistentTileSchedulerILi128ELi96ELi256ELi128ELb1ELb1ELb1ELb0ELb1ELb1EEEEEEEEEvNT_6ParamsE)
        /*0218*/ 	.word	0x000000b0


	//----- nvinfo : EIATTR_MIN_STACK_SIZE
	.align		4
.L_109:
        /*021c*/ 	.byte	0x04, 0x12
        /*021e*/ 	.short	(.L_111 - .L_110)
	.align		4
.L_110:
        /*0220*/ 	.word	index@(_ZN7cutlass13device_kernelIN5flash11enable_sm90INS1_16FlashAttnFwdSm90INS1_25CollectiveMainloopFwdSm90ILi2EN4cute5tupleIJNS5_1CILi1EEES8_S8_EEENS6_IJNS7_ILi128EEENS7_ILi96EEENS7_ILi64EEEEEELi256ENS_10bfloat16_tEfNS_4arch4Sm90ELb0ELb1ELb0ELb0ELb0ELb0ELb0ELb1ELb0ELb1ELb1ELb0EEENS1_21CollectiveEpilogueFwdINS6_IJSA_NS7_ILi256EEESB_EEES9_SE_SG_Li256ELb0ELb1ELb1ELb0EEENS1_19SingleTileSchedulerILb0ELb1ELb1ELi128EEEEEEEEEvNT_6ParamsE)
        /*0224*/ 	.word	0x00000008


	//----- nvinfo : EIATTR_MIN_STACK_SIZE
	.align		4
.L_111:
        /*0228*/ 	.byte	0x04, 0x12
        /*022a*/ 	.short	(.L_113 - .L_112)
	.align		4
.L_112:
        /*022c*/ 	.word	index@(_ZN7cutlass13device_kernelIN5flash11enable_sm90INS1_16FlashAttnFwdSm90INS1_25CollectiveMainloopFwdSm90ILi2EN4cute5tupleIJNS5_1CILi1EEES8_S8_EEENS6_IJNS7_ILi128EEENS7_ILi96EEENS7_ILi64EEEEEELi256ENS_10bfloat16_tEfNS_4arch4Sm90ELb0ELb1ELb0ELb0ELb0ELb0ELb1ELb1ELb0ELb1ELb1ELb0EEENS1_21CollectiveEpilogueFwdINS6_IJSA_NS7_ILi256EEESB_EEES9_SE_SG_Li256ELb0ELb1ELb1ELb0EEENS1_19SingleTileSchedulerILb0ELb1ELb1ELi128EEEEEEEEEvNT_6ParamsE)
        /*0230*/ 	.word	0x000032c0


	//----- nvinfo : EIATTR_MIN_STACK_SIZE
	.align		4
.L_113:
        /*0234*/ 	.byte	0x04, 0x12
        /*0236*/ 	.short	(.L_115 - .L_114)
	.align		4
.L_114:
        /*0238*/ 	.word	index@(_ZN7cutlass13device_kernelIN5flash11enable_sm90INS1_16FlashAttnFwdSm90INS1_25CollectiveMainloopFwdSm90ILi2EN4cute5tupleIJNS5_1CILi1EEES8_S8_EEENS6_IJNS7_ILi128EEENS7_ILi96EEENS7_ILi64EEEEEELi256ENS_10bfloat16_tEfNS_4arch4Sm90ELb0ELb1ELb0ELb1ELb0ELb0ELb0ELb1ELb0ELb1ELb1ELb0EEENS1_21CollectiveEpilogueFwdINS6_IJSA_NS7_ILi256EEESB_EEES9_SE_SG_Li256ELb1ELb1ELb1ELb0EEENS1_36VarlenDynamicPersistentTileSchedulerILi128ELi96ELi256ELi128ELb1ELb1ELb1ELb1ELb0ELb1EEEEEEEEEvNT_6ParamsE)
        /*023c*/ 	.word	0x00000068


	//----- nvinfo : EIATTR_MIN_STACK_SIZE
	.align		4
.L_115:
        /*0240*/ 	.byte	0x04, 0x12
        /*0242*/ 	.short	(.L_117 - .L_116)
	.align		4
.L_116:
        /*0244*/ 	.word	index@(_ZN7cutlass13device_kernelIN5flash11enable_sm90INS1_16FlashAttnFwdSm90INS1_25CollectiveMainloopFwdSm90ILi2EN4cute5tupleIJNS5_1CILi1EEES8_S8_EEENS6_IJNS7_ILi128EEENS7_ILi96EEENS7_ILi64EEEEEELi256ENS_10bfloat16_tEfNS_4arch4Sm90ELb0ELb1ELb0ELb1ELb0ELb1ELb0ELb1ELb0ELb1ELb1ELb0EEENS1_21CollectiveEpilogueFwdINS6_IJSA_NS7_ILi256EEESB_EEES9_SE_SG_Li256ELb1ELb1ELb1ELb0EEENS1_36VarlenDynamicPersistentTileSchedulerILi128ELi96ELi256ELi128ELb1ELb1ELb1ELb1ELb0ELb1EEEEEEEEEvNT_6ParamsE)
        /*0248*/ 	.word	0x00000078


	//----- nvinfo : EIATTR_MIN_STACK_SIZE
	.align		4
.L_117:
        /*024c*/ 	.byte	0x04, 0x12
        /*024e*/ 	.short	(.L_119 - .L_118)
	.align		4
.L_118:
        /*0250*/ 	.word	index@(_ZN7cutlass13device_kernelIN5flash11enable_sm90INS1_16FlashAttnFwdSm90INS1_25CollectiveMainloopFwdSm90ILi2EN4cute5tupleIJNS5_1CILi1EEES8_S8_EEENS6_IJNS7_ILi128EEENS7_ILi96EEENS7_ILi64EEEEEELi256ENS_10bfloat16_tEfNS_4arch4Sm90ELb0ELb1ELb0ELb1ELb0ELb0ELb1ELb1ELb0ELb1ELb1ELb0EEENS1_21CollectiveEpilogueFwdINS6_IJSA_NS7_ILi256EEESB_EEES9_SE_SG_Li256ELb1ELb1ELb1ELb0EEENS1_36VarlenDynamicPersistentTileSchedulerILi128ELi96ELi256ELi128ELb1ELb1ELb1ELb1ELb0ELb1EEEEEEEEEvNT_6ParamsE)
        /*0254*/ 	.word	0x000004f0


	//----- nvinfo : EIATTR_MIN_STACK_SIZE
	.align		4
.L_119:
        /*0258*/ 	.byte	0x04, 0x12
        /*025a*/ 	.short	(.L_121 - .L_120)
	.align		4
.L_120:
        /*025c*/ 	.word	index@(_ZN7cutlass13device_kernelIN5flash11enable_sm90INS1_16FlashAttnFwdSm90INS1_25CollectiveMainloopFwdSm90ILi2EN4cute5tupleIJNS5_1CILi1EEES8_S8_EEENS6_IJNS7_ILi128EEENS7_ILi96EEENS7_ILi64EEEEEELi256ENS_10bfloat16_tEfNS_4arch4Sm90ELb0ELb1ELb0ELb1ELb0ELb1ELb1ELb1ELb0ELb1ELb1ELb0EEENS1_21CollectiveEpilogueFwdINS6_IJSA_NS7_ILi256EEESB_EEES9_SE_SG_Li256ELb1ELb1ELb1ELb0EEENS1_36VarlenDynamicPersistentTileSchedulerILi128ELi96ELi256ELi128ELb1ELb1ELb1ELb1ELb0ELb1EEEEEEEEEvNT_6ParamsE)
        /*0260*/ 	.word	0x00000520


	//----- nvinfo : EIATTR_MIN_STACK_SIZE
	.align		4
.L_121:
        /*0264*/ 	.byte	0x04, 0x12
        /*0266*/ 	.short	(.L_123 - .L_122)
	.align		4
.L_122:
        /*0268*/ 	.word	index@(_ZN7cutlass13device_kernelIN5flash11enable_sm90INS1_16FlashAttnFwdSm90INS1_25CollectiveMainloopFwdSm90ILi2EN4cute5tupleIJNS5_1CILi1EEES8_S8_EEENS6_IJNS7_ILi128EEENS7_ILi96EEENS7_ILi64EEEEEELi256ENS_10bfloat16_tEfNS_4arch4Sm90ELb1ELb0ELb0ELb0ELb0ELb0ELb0ELb1ELb0ELb1ELb1ELb0EEENS1_21CollectiveEpilogueFwdINS6_IJSA_NS7_ILi256EEESB_EEES9_SE_SG_Li256ELb0ELb1ELb1ELb0EEENS1_19SingleTileSchedulerILb0ELb1ELb1ELi128EEEEEEEEEvNT_6ParamsE)
        /*026c*/ 	.word	0x00000010


	//----- nvinfo : EIATTR_MIN_STACK_SIZE
	.align		4
.L_123:
        /*0270*/ 	.byte	0x04, 0x12
        /*0272*/ 	.short	(.L_125 - .L_124)
	.align		4
.L_124:
        /*0274*/ 	.word	index@(_ZN7cutlass13device_kernelIN5flash11enable_sm90INS1_16FlashAttnFwdSm90INS1_25CollectiveMainloopFwdSm90ILi2EN4cute5tupleIJNS5_1CILi1EEES8_S8_EEENS6_IJNS7_ILi128EEENS7_ILi96EEENS7_ILi64EEEEEELi256ENS_10bfloat16_tEfNS_4arch4Sm90ELb1ELb0ELb0ELb0ELb0ELb0ELb1ELb1ELb0ELb1ELb1ELb0EEENS1_21CollectiveEpilogueFwdINS6_IJSA_NS7_ILi256EEESB_EEES9_SE_SG_Li256ELb0ELb1ELb1ELb0EEENS1_19SingleTileSchedulerILb0ELb1ELb1ELi128EEEEEEEEEvNT_6ParamsE)
        /*0278*/ 	.word	0x00000048


	//----- nvinfo : EIATTR_MIN_STACK_SIZE
	.align		4
.L_125:
        /*027c*/ 	.byte	0x04, 0x12
        /*027e*/ 	.short	(.L_127 - .L_126)
	.align		4
.L_126:
        /*0280*/ 	.word	index@(_ZN7cutlass13device_kernelIN5flash11enable_sm90INS1_16FlashAttnFwdSm90INS1_25CollectiveMainloopFwdSm90ILi2EN4cute5tupleIJNS5_1CILi1EEES8_S8_EEENS6_IJNS7_ILi128EEENS7_ILi96EEENS7_ILi64EEEEEELi256ENS_10bfloat16_tEfNS_4arch4Sm90ELb1ELb0ELb0ELb1ELb0ELb0ELb0ELb1ELb0ELb1ELb1ELb0EEENS1_21CollectiveEpilogueFwdINS6_IJSA_NS7_ILi256EEESB_EEES9_SE_SG_Li256ELb1ELb1ELb1ELb0EEENS1_36VarlenDynamicPersistentTileSchedulerILi128ELi96ELi256ELi128ELb1ELb1ELb1ELb1ELb1ELb1EEEEEEEEEvNT_6ParamsE)
        /*0284*/ 	.word	0x00000060


	//----- nvinfo : EIATTR_MIN_STACK_SIZE
	.align		4
.L_127:
        /*0288*/ 	.byte	0x04, 0x12
        /*028a*/ 	.short	(.L_129 - .L_128)
	.align		4
.L_128:
        /*028c*/ 	.word	index@(_ZN7cutlass13device_kernelIN5flash11enable_sm90INS1_16FlashAttnFwdSm90INS1_25CollectiveMainloopFwdSm90ILi2EN4cute5tupleIJNS5_1CILi1EEES8_S8_EEENS6_IJNS7_ILi128EEENS7_ILi96EEENS7_ILi64EEEEEELi256ENS_10bfloat16_tEfNS_4arch4Sm90ELb1ELb0ELb0ELb1ELb0ELb1ELb0ELb1ELb0ELb1ELb1ELb0EEENS1_21CollectiveEpilogueFwdINS6_IJSA_NS7_ILi256EEESB_EEES9_SE_SG_Li256ELb1ELb1ELb1ELb0EEENS1_36VarlenDynamicPersistentTileSchedulerILi128ELi96ELi256ELi128ELb1ELb1ELb1ELb1ELb1ELb1EEEEEEEEEvNT_6ParamsE)
        /*0290*/ 	.word	0x00000078


	//----- nvinfo : EIATTR_MIN_STACK_SIZE
	.align		4
.L_129:
        /*0294*/ 	.byte	0x04, 0x12
        /*0296*/ 	.short	(.L_131 - .L_130)
	.align		4
.L_130:
        /*0298*/ 	.word	index@(_ZN7cutlass13device_kernelIN5flash11enable_sm90INS1_16FlashAttnFwdSm90INS1_25CollectiveMainloopFwdSm90ILi2EN4cute5tupleIJNS5_1CILi1EEES8_S8_EEENS6_IJNS7_ILi128EEENS7_ILi96EEENS7_ILi64EEEEEELi256ENS_10bfloat16_tEfNS_4arch4Sm90ELb1ELb0ELb0ELb1ELb0ELb0ELb1ELb1ELb0ELb1ELb1ELb0EEENS1_21CollectiveEpilogueFwdINS6_IJSA_NS7_ILi256EEESB_EEES9_SE_SG_Li256ELb1ELb1ELb1ELb0EEENS1_36VarlenDynamicPersistentTileSchedulerILi128ELi96ELi256ELi128ELb1ELb1ELb1ELb1ELb1ELb1EEEEEEEEEvNT_6ParamsE)
        /*029c*/ 	.word	0x00000088


	//----- nvinfo : EIATTR_MIN_STACK_SIZE
	.align		4
.L_131:
        /*02a0*/ 	.byte	0x04, 0x12
        /*02a2*/ 	.short	(.L_133 - .L_132)
	.align		4
.L_132:
        /*02a4*/ 	.word	index@(_ZN7cutlass13device_kernelIN5flash11enable_sm90INS1_16FlashAttnFwdSm90INS1_25CollectiveMainloopFwdSm90ILi2EN4cute5tupleIJNS5_1CILi1EEES8_S8_EEENS6_IJNS7_ILi128EEENS7_ILi96EEENS7_ILi64EEEEEELi256ENS_10bfloat16_tEfNS_4arch4Sm90ELb1ELb0ELb0ELb1ELb0ELb1ELb1ELb1ELb0ELb1ELb1ELb0EEENS1_21CollectiveEpilogueFwdINS6_IJSA_NS7_ILi256EEESB_EEES9_SE_SG_Li256ELb1ELb1ELb1ELb0EEENS1_36VarlenDynamicPersistentTileSchedulerILi128ELi96ELi256ELi128ELb1ELb1ELb1ELb1ELb1ELb1EEEEEEEEEvNT_6ParamsE)
        /*02a8*/ 	.word	0x00000180
.L_133:


//--------------------- .nv.compat                --------------------------
	.section	.nv.compat,"",@"SHT_CUDA_COMPAT_INFO"
	.align	4
        /*0000*/ 	.byte	0x02, 0x09, 0x01, 0x00, 0x02, 0x02, 0x04, 0x00, 0x02, 0x05, 0x05, 0x00, 0x03, 0x07, 0x01, 0x01
        /*0010*/ 	.byte	0x02, 0x03, 0x01, 0x00, 0x02, 0x06, 0x01, 0x00, 0x04, 0x0b, 0x08, 0x00, 0x00, 0x00, 0x00, 0x00
        /*0020*/ 	.byte	0x00, 0x00, 0x00, 0x00


//--------------------- .nv.info._ZN7cutlass13device_kernelIN5flash11enable_sm90INS1_16FlashAttnFwdSm90INS1_25CollectiveMainloopFwdSm90ILi2EN4cute5tupleIJNS5_1CILi1EEES8_S8_EEENS6_IJNS7_ILi128EEENS7_ILi96EEENS7_ILi64EEEEEELi256ENS_10bfloat16_tEfNS_4arch4Sm90ELb0ELb0ELb0ELb0ELb0ELb0ELb0ELb1ELb0ELb1ELb1ELb0EEENS1_21CollectiveEpilogueFwdINS6_IJSA_NS7_ILi256EEESB_EEES9_SE_SG_Li256ELb0ELb1ELb1ELb0EEENS1_19SingleTileSchedulerILb0ELb1ELb1ELi128EEEEEEEEEvNT_6ParamsE --------------------------
	.section	.nv.info._ZN7cutlass13device_kernelIN5flash11enable_sm90INS1_16FlashAttnFwdSm90INS1_25CollectiveMainloopFwdSm90ILi2EN4cute5tupleIJNS5_1CILi1EEES8_S8_EEENS6_IJNS7_ILi128EEENS7_ILi96EEENS7_ILi64EEEEEELi256ENS_10bfloat16_tEfNS_4arch4Sm90ELb0ELb0ELb0ELb0ELb0ELb0ELb0ELb1ELb0ELb1ELb1ELb0EEENS1_21CollectiveEpilogueFwdINS6_IJSA_NS7_ILi256EEESB_EEES9_SE_SG_Li256ELb0ELb1ELb1ELb0EEENS1_19SingleTileSchedulerILb0ELb1ELb1ELi128EEEEEEEEEvNT_6ParamsE,"",@"SHT_CUDA_INFO"
	.sectionflags	@""
	.align	4


	//----- nvinfo : EIATTR_CUDA_API_VERSION
	.align		4
        /*0000*/ 	.byte	0x04, 0x37
        /*0002*/ 	.short	(.L_135 - .L_134)
.L_134:
        /*0004*/ 	.word	0x00000082


	//----- nvinfo : EIATTR_KPARAM_INFO
	.align		4
.L_135:
        /*0008*/ 	.byte	0x04, 0x17
        /*000a*/ 	.short	(.L_137 - .L_136)
.L_136:
        /*000c*/ 	.word	0x00000000
        /*0010*/ 	.short	0x0000
        /*0012*/ 	.short	0x0070
        /*0014*/ 	.byte	0x00, 0xf0, 0x01, 0x28


	//----- nvinfo : EIATTR_SPARSE_MMA_MASK
	.align		4
.L_137:
        /*0018*/ 	.byte	0x03, 0x50
        /*001a*/ 	.short	0x0000


	//----- nvinfo : EIATTR_MAXREG_COUNT
	.align		4
        /*001c*/ 	.byte	0x03, 0x1b
        /*001e*/ 	.short	0x00a8


	//----- nvinfo : EIATTR_NUM_BARRIERS
	.align		4
        /*0020*/ 	.byte	0x02, 0x4c
        /*0022*/ 	.byte	0x10
	.zero		1


	//----- nvinfo : EIATTR_EXTERNS
	.align		4
        /*0024*/ 	.byte	0x04, 0x0f
        /*0026*/ 	.short	(.L_139 - .L_138)


	//   ....[0]....
	.align		4
.L_138:
        /*0028*/ 	.word	index@(__assertfail)


	//----- nvinfo : EIATTR_ANNOTATIONS
	.align		4
.L_139:
        /*002c*/ 	.byte	0x04, 0x55
        /*002e*/ 	.short	(.L_141 - .L_140)


	//   ....[0]....
.L_140:
        /*0030*/ 	.word	0x00000001
        /*0034*/ 	.byte	0x60, 0x81, 0x00, 0x00, 0x01, 0x00, 0x00, 0x00, 0xe0, 0x85, 0x00, 0x00, 0x01, 0x00, 0x00, 0x00
        /*0044*/ 	.byte	0x30, 0x86, 0x00, 0x00, 0x01, 0x00, 0x00, 0x00, 0x10, 0x88, 0x00, 0x00, 0x01, 0x00, 0x00, 0x00
        /*0054*/ 	.byte	0x00, 0x89, 0x00, 0x00, 0x01, 0x00, 0x00, 0x00, 0x40, 0x95, 0x00, 0x00, 0x01, 0x00, 0x00, 0x00
        /*0064*/ 	.byte	0xf0, 0x98, 0x00, 0x00, 0x01, 0x00, 0x00, 0x00, 0x20, 0x9b, 0x00, 0x00, 0x01, 0x00, 0x00, 0x00
        /*0074*/ 	.byte	0x60, 0xa3, 0x00, 0x00, 0x01, 0x00, 0x00, 0x00, 0xf0, 0xab, 0x00, 0x00


	//----- nvinfo : EIATTR_MERCURY_ISA_VERSION
	.align		4
.L_141:
        /*0080*/ 	.byte	0x03, 0x5f
        /*0082*/ 	.short	0x0101


	//----- nvinfo : EIATTR_INT_WARP_WIDE_INSTR_OFFSETS
	.align		4
        /*0084*/ 	.byte	0x04, 0x31
        /*0086*/ 	.short	(.L_143 - .L_142)


	//   ....[0]....
.L_142:
        /*0088*/ 	.word	0x00000130


	//   ....[1]....
        /*008c*/ 	.word	0x00000170


	//   ....[2]....
        /*0090*/ 	.word	0x000001e0


	//----- nvinfo : EIATTR_COOP_GROUP_MASK_REGIDS
	.align		4
.L_143:
        /*0094*/ 	.byte	0x04, 0x29
        /*0096*/ 	.short	(.L_145 - .L_144)


	//   ....[0]....
.L_144:
        /*0098*/ 	.word	0xffffffff


	//   ....[1]....
        /*009c*/ 	.word	0xffffffff


	//   ....[2]....
        /*00a0*/ 	.word	0xffffffff


	//   ....[3]....
        /*00a4*/ 	.word	0xffffffff


	//   ....[4]....
        /*00a8*/ 	.word	0xffffffff


	//   ....[5]....
        /*00ac*/ 	.word	0xffffffff


	//   ....[6]....
        /*00b0*/ 	.word	0xffffffff


	//   ....[7]....
        /*00b4*/ 	.word	0xffffffff


	//   ....[8]....
        /*00b8*/ 	.word	0xffffffff


	//   ....[9]....
        /*00bc*/ 	.word	0xffffffff


	//   ....[10]....
        /*00c0*/ 	.word	0xffffffff


	//   ....[11]....
        /*00c4*/ 	.word	0xffffffff


	//   ....[12]....
        /*00c8*/ 	.word	0xffffffff


	//   ....[13]....
        /*00cc*/ 	.word	0xffffffff


	//   ....[14]....
        /*00d0*/ 	.word	0xffffffff


	//   ....[15]....
        /*00d4*/ 	.word	0xffffffff


	//   ....[16]....
        /*00d8*/ 	.word	0xffffffff


	//   ....[17]....
        /*00dc*/ 	.word	0xffffffff


	//   ....[18]....
        /*00e0*/ 	.word	0xffffffff


	//   ....[19]....
        /*00e4*/ 	.word	0xffffffff


	//   ....[20]....
        /*00e8*/ 	.word	0xffffffff


	//   ....[21]....
        /*00ec*/ 	.word	0xffffffff


	//   ....[22]....
        /*00f0*/ 	.word	0xffffffff


	//   ....[23]....
        /*00f4*/ 	.word	0xffffffff


	//   ....[24]....
        /*00f8*/ 	.word	0xffffffff


	//   ....[25]....
        /*00fc*/ 	.word	0xffffffff


	//   ....[26]....
        /*0100*/ 	.word	0xffffffff


	//   ....[27]....
        /*0104*/ 	.word	0xffffffff


	//   ....[28]....
        /*0108*/ 	.word	0xffffffff


	//   ....[29]....
        /*010c*/ 	.word	0xffffffff


	//   ....[30]....
        /*0110*/ 	.word	0xffffffff


	//   ....[31]....
        /*0114*/ 	.word	0xffffffff


	//   ....[32]....
        /*0118*/ 	.word	0xffffffff


	//   ....[33]....
        /*011c*/ 	.word	0xffffffff


	//   ....[34]....
        /*0120*/ 	.word	0xffffffff


	//   ....[35]....
        /*0124*/ 	.word	0xffffffff


	//   ....[36]....
        /*0128*/ 	.word	0xffffffff


	//   ....[37]....
        /*012c*/ 	.word	0xffffffff


	//   ....[38]....
        /*0130*/ 	.word	0xffffffff


	//   ....[39]....
        /*0134*/ 	.word	0xffffffff


	//   ....[40]....
        /*0138*/ 	.word	0xffffffff


	//   ....[41]....
        /*013c*/ 	.word	0xffffffff


	//   ....[42]....
        /*0140*/ 	.word	0xffffffff


	//   ....[43]....
        /*0144*/ 	.word	0xffffffff


	//   ....[44]....
        /*0148*/ 	.word	0xffffffff


	//   ....[45]....
        /*014c*/ 	.word	0xffffffff


	//   ....[46]....
        /*0150*/ 	.word	0xffffffff


	//   ....[47]....
        /*0154*/ 	.word	0x0500000f


	//   ....[48]....
        /*0158*/ 	.word	0x0500000f


	//   ....[49]....
        /*015c*/ 	.word	0x0500000f


	//   ....[50]....
        /*0160*/ 	.word	0x0500000f


	//   ....[51]....
        /*0164*/ 	.word	0x0500000f


	//   ....[52]....
        /*0168*/ 	.word	0x0500000f


	//   ....[53]....
        /*016c*/ 	.word	0x0500000f


	//   ....[54]....
        /*0170*/ 	.word	0x0500000f


	//   ....[55]....
        /*0174*/ 	.word	0x0500000f


	//   ....[56]....
        /*0178*/ 	.word	0x0500000f


	//   ....[57]....
        /*017c*/ 	.word	0x0500000f


	//   ....[58]....
        /*0180*/ 	.word	0x0500000f


	//   ....[59]....
        /*0184*/ 	.word	0x0500000f


	//   ....[60]....
        /*0188*/ 	.word	0x0500000f


	//   ....[61]....
        /*018c*/ 	.word	0x0500000f


	//   ....[62]....
        /*0190*/ 	.word	0x0500000f


	//   ....[63]....
        /*0194*/ 	.word	0x0500000f


	//   ....[64]....
        /*0198*/ 	.word	0x0500000f


	//----- nvinfo : EIATTR_COOP_GROUP_INSTR_OFFSETS
	.align		4
.L_145:
        /*019c*/ 	.byte	0x04, 0x28
        /*019e*/ 	.short	(.L_147 - .L_146)


	//   ....[0]....
.L_146:
        /*01a0*/ 	.word	0x00000060


	//   ....[1]....
        /*01a4*/ 	.word	0x00000140


	//   ....[2]....
        /*01a8*/ 	.word	0x00000190


	//   ....[3]....
        /*01ac*/ 	.word	0x000003c0


	//   ....[4]....
        /*01b0*/ 	.word	0x00000520


	//   ....[5]....
        /*01b4*/ 	.word	0x00000640


	//   ....[6]....
        /*01b8*/ 	.word	0x000007a0


	//   ....[7]....
        /*01bc*/ 	.word	0x00001320


	//   ....[8]....
        /*01c0*/ 	.word	0x00001eb0


	//   ....[9]....
        /*01c4*/ 	.word	0x00001f00


	//   ....[10]....
        /*01c8*/ 	.word	0x00002360


	//   ....[11]....
        /*01cc*/ 	.word	0x000023e0


	//   ....[12]....
        /*01d0*/ 	.word	0x00003440


	//   ....[13]....
        /*01d4*/ 	.word	0x00003460


	//   ....[14]....
        /*01d8*/ 	.word	0x00003a30


	//   ....[15]....
        /*01dc*/ 	.word	0x00003c00


	//   ....[16]....
        /*01e0*/ 	.word	0x00004ce0


	//   ....[17]....
        /*01e4*/ 	.word	0x00004d30


	//   ....[18]....
        /*01e8*/ 	.word	0x00004d60


	//   ....[19]....
        /*01ec*/ 	.word	0x00004d90


	//   ....[20]....
        /*01f0*/ 	.word	0x00005e30


	//   ....[21]....
        /*01f4*/ 	.word	0x00005e90


	//   ....[22]....
        /*01f8*/ 	.word	0x00005ed0


	//   ....[23]....
        /*01fc*/ 	.word	0x00005f00


	//   ....[24]....
        /*0200*/ 	.word	0x00005f40


	//   ....[25]....
        /*0204*/ 	.word	0x00005f70


	//   ....[26]....
        /*0208*/ 	.word	0x00006bc0


	//   ....[27]....
        /*020c*/ 	.word	0x00006bd0


	//   ....[28]....
        /*0210*/ 	.word	0x00007c00


	//   ....[29]....
        /*0214*/ 	.word	0x00008620


	//   ....[30]....
        /*0218*/ 	.word	0x00008ed0


	//   ....[31]....
        /*021c*/ 	.word	0x00008f00


	//   ....[32]....
        /*0220*/ 	.word	0x00008f80


	//   ....[33]....
        /*0224*/ 	.word	0x00008fc0


	//   ....[34]....
        /*0228*/ 	.word	0x00009020


	//   ....[35]....
        /*022c*/ 	.word	0x00009050


	//   ....[36]....
        /*0230*/ 	.word	0x000090a0


	//   ....[37]....
        /*0234*/ 	.word	0x000090e0


	//   ....[38]....
        /*0238*/ 	.word	0x00009140


	//   ....[39]....
        /*023c*/ 	.word	0x00009170


	//   ....[40]....
        /*0240*/ 	.word	0x000091c0


	//   ....[41]....
        /*0244*/ 	.word	0x000091f0


	//   ....[42]....
        /*0248*/ 	.word	0x00009250


	//   ....[43]....
        /*024c*/ 	.word	0x00009280


	//   ....[44]....
        /*0250*/ 	.word	0x000092a0


	//   ....[45]....
        /*0254*/ 	.word	0x000092e0


	//   ....[46]....
        /*0258*/ 	.word	0x0000b4d0


	//   ....[47]....
        /*025c*/ 	.word	0x0000b970


	//   ....[48]....
        /*0260*/ 	.word	0x0000bae0


	//   ....[49]....
        /*0264*/ 	.word	0x0000bb40


	//   ....[50]....
        /*0268*/ 	.word	0x0000bc00


	//   ....[51]....
        /*026c*/ 	.word	0x0000bcc0


	//   ....[52]....
        /*0270*/ 	.word	0x0000bd40


	//   ....[53]....
        /*0274*/ 	.word	0x0000be00


	//   ....[54]....
        /*0278*/ 	.word	0x0000be80


	//   ....[55]....
        /*027c*/ 	.word	0x0000bf40


	//   ....[56]....
        /*0280*/ 	.word	0x0000bfc0


	//   ....[57]....
        /*0284*/ 	.word	0x0000c080


	//   ....[58]....
        /*0288*/ 	.word	0x0000c100


	//   ....[59]....
        /*028c*/ 	.word	0x0000c1b0


	//   ....[60]....
        /*0290*/ 	.word	0x0000c230


	//   ....[61]....
        /*0294*/ 	.word	0x0000c2e0


	//   ....[62]....
        /*0298*/ 	.word	0x0000c370


	//   ....[63]....
        /*029c*/ 	.word	0x0000c400


	//   ....[64]....
        /*02a0*/ 	.word	0x0000c810


	//----- nvinfo : EIATTR_REG_RECONFIG
	.align		4
.L_147:
        /*02a4*/ 	.byte	0x01, 0x54
	.zero		2


	//----- nvinfo : EIATTR_SYSCALL_OFFSETS
	.align		4
        /*02a8*/ 	.byte	0x04, 0x46
        /*02aa*/ 	.short	(.L_149 - .L_148)


	//   ....[0]....
.L_148:
        /*02ac*/ 	.word	0x000014e0


	//   ....[1]....
        /*02b0*/ 	.word	0x000082e0


	//   ....[2]....
        /*02b4*/ 	.word	0x00008420


	//   ....[3]....
        /*02b8*/ 	.word	0x00008510


	//   ....[4]....
        /*02bc*/ 	.word	0x00008b60


	//----- nvinfo : EIATTR_MBARRIER_INSTR_OFFSETS
	.align		4
.L_149:
        /*02c0*/ 	.byte	0x04, 0x39
        /*02c2*/ 	.short	(.L_151 - .L_150)


	//   ....[0]....
.L_150:
        /*02c4*/ 	.word	0x00000270
        /*02c8*/ 	.word	0x000000ff
        /*02cc*/ 	.word	0x00022800
        /*02d0*/ 	.short	0x0100
        /*02d2*/ 	.byte	0x08
	.zero		1


	//   ....[1]....
        /*02d4*/ 	.word	0x00000280
        /*02d8*/ 	.word	0x000000ff
        /*02dc*/ 	.word	0x00022820
        /*02e0*/ 	.short	0x0100
        /*02e2*/ 	.byte	0x08
	.zero		1


	//   ....[2]....
        /*02e4*/ 	.word	0x00000370
        /*02e8*/ 	.word	0x000000ff
        /*02ec*/ 	.word	0x00022830
        /*02f0*/ 	.short	0x0100
        /*02f2*/ 	.byte	0x08
	.zero		1


	//   ....[3]....
        /*02f4*/ 	.word	0x00000380
        /*02f8*/ 	.word	0x000000ff
        /*02fc*/ 	.word	0x00022840
        /*0300*/ 	.short	0x0100
        /*0302*/ 	.byte	0x08
	.zero		1


	//   ....[4]....
        /*0304*/ 	.word	0x00000390
        /*0308*/ 	.word	0x000000ff
        /*030c*/ 	.word	0x00022838
        /*0310*/ 	.short	0x0100
        /*0312*/ 	.byte	0x08
	.zero		1


	//   ....[5]....
        /*0314*/ 	.word	0x000003a0
        /*0318*/ 	.word	0x000000ff
        /*031c*/ 	.word	0x00022848
        /*0320*/ 	.short	0x0100
        /*0322*/ 	.byte	0x08
	.zero		1


	//   ....[6]....
        /*0324*/ 	.word	0x000004d0
        /*0328*/ 	.word	0x000000ff
        /*032c*/ 	.word	0x00022850
        /*0330*/ 	.short	0x0100
        /*0332*/ 	.byte	0x08
	.zero		1


	//   ....[7]....
        /*0334*/ 	.word	0x000004e0
        /*0338*/ 	.word	0x000000ff
        /*033c*/ 	.word	0x00022860
        /*0340*/ 	.short	0x0100
        /*0342*/ 	.byte	0x08
	.zero		1


	//   ....[8]....
        /*0344*/ 	.word	0x000004f0
        /*0348*/ 	.word	0x000000ff
        /*034c*/ 	.word	0x00022858
        /*0350*/ 	.short	0x0100
        /*0352*/ 	.byte	0x08
	.zero		1


	//   ....[9]....
        /*0354*/ 	.word	0x00000500
        /*0358*/ 	.word	0x000000ff
        /*035c*/ 	.word	0x00022868
        /*0360*/ 	.short	0x0100
        /*0362*/ 	.byte	0x08
	.zero		1


	//   ....[10]....
        /*0364*/ 	.word	0x000005f0
        /*0368*/ 	.word	0x000000ff
        /*036c*/ 	.word	0x00022870
        /*0370*/ 	.short	0x0100
        /*0372*/ 	.byte	0x06
	.zero		1


	//   ....[11]....
        /*0374*/ 	.word	0x00000600
        /*0378*/ 	.word	0x000000ff
        /*037c*/ 	.word	0x00022880
        /*0380*/ 	.short	0x0100
        /*0382*/ 	.byte	0x06
	.zero		1


	//   ....[12]....
        /*0384*/ 	.word	0x00000610
        /*0388*/ 	.word	0x000000ff
        /*038c*/ 	.word	0x00022878
        /*0390*/ 	.short	0x0100
        /*0392*/ 	.byte	0x06
	.zero		1


	//   ....[13]....
        /*0394*/ 	.word	0x00000620
        /*0398*/ 	.word	0x000000ff
        /*039c*/ 	.word	0x00022888
        /*03a0*/ 	.short	0x0100
        /*03a2*/ 	.byte	0x06
	.zero		1


	//   ....[14]....
        /*03a4*/ 	.word	0x00000750
        /*03a8*/ 	.word	0x000000ff
        /*03ac*/ 	.word	0x00022890
        /*03b0*/ 	.short	0x0100
        /*03b2*/ 	.byte	0x08
	.zero		1


	//   ....[15]....
        /*03b4*/ 	.word	0x00000760
        /*03b8*/ 	.word	0x000000ff
        /*03bc*/ 	.word	0x000228a0
        /*03c0*/ 	.short	0x0100
        /*03c2*/ 	.byte	0x08
	.zero		1


	//   ....[16]....
        /*03c4*/ 	.word	0x00000770
        /*03c8*/ 	.word	0x000000ff
        /*03cc*/ 	.word	0x00022898
        /*03d0*/ 	.short	0x0100
        /*03d2*/ 	.byte	0x08
	.zero		1


	//   ....[17]....
        /*03d4*/ 	.word	0x00000780
        /*03d8*/ 	.word	0x000000ff
        /*03dc*/ 	.word	0x000228a8
        /*03e0*/ 	.short	0x0100
        /*03e2*/ 	.byte	0x08
	.zero		1


	//   ....[18]....
        /*03e4*/ 	.word	0x000008b0
        /*03e8*/ 	.word	0x000000ff
        /*03ec*/ 	.word	0x000228b0
        /*03f0*/ 	.short	0x0100
        /*03f2*/ 	.byte	0x08
	.zero		1


	//   ....[19]....
        /*03f4*/ 	.word	0x000008c0
        /*03f8*/ 	.word	0x000000ff
        /*03fc*/ 	.word	0x000228c0
        /*0400*/ 	.short	0x0100
        /*0402*/ 	.byte	0x08
	.zero		1


	//   ....[20]....
        /*0404*/ 	.word	0x000008d0
        /*0408*/ 	.word	0x000000ff
        /*040c*/ 	.word	0x000228b8
        /*0410*/ 	.short	0x0100
        /*0412*/ 	.byte	0x08
	.zero		1


	//   ....[21]....
        /*0414*/ 	.word	0x000008e0
        /*0418*/ 	.word	0x000000ff
        /*041c*/ 	.word	0x000228c8
        /*0420*/ 	.short	0x0100
        /*0422*/ 	.byte	0x08
	.zero		1


	//   ....[22]....
        /*0424*/ 	.word	0x00001510
        /*0428*/ 	.word	0x000000ff
        /*042c*/ 	.word	0x00022800
        /*0430*/ 	.short	0x010a
        /*0432*/ 	.byte	0x26
	.zero		1


	//   ....[23]....
        /*0434*/ 	.word	0x000015a0
        /*0438*/ 	.word	0x000000ff
        /*043c*/ 	.word	0x00022830
        /*0440*/ 	.short	0x010a
        /*0442*/ 	.byte	0x26
	.zero		1


	//   ....[24]....
        /*0444*/ 	.word	0x000015e0
        /*0448*/ 	.word	0x000000ff
        /*044c*/ 	.word	0x00022830
        /*0450*/ 	.short	0x010a
        /*0452*/ 	.byte	0x26
	.zero		1


	//   ....[25]....
        /*0454*/ 	.word	0x000027e0
        /*0458*/ 	.word	0x00000005
        /*045c*/ 	.word	0x00000000
        /*0460*/ 	.short	0x0101
        /*0462*/ 	.byte	0x3f
	.zero		1


	//   ....[26]....
        /*0464*/ 	.word	0x00002c30
        /*0468*/ 	.word	0x000000ff
        /*046c*/ 	.word	0x00022850
        /*0470*/ 	.short	0x010a
        /*0472*/ 	.byte	0x26
	.zero		1


	//   ....[27]....
        /*0474*/ 	.word	0x00002c70
        /*0478*/ 	.word	0x000000ff
        /*047c*/ 	.word	0x00022850
        /*0480*/ 	.short	0x010a
        /*0482*/ 	.byte	0x26
	.zero		1


	//   ....[28]....
        /*0484*/ 	.word	0x00002fb0
        /*0488*/ 	.word	0x00000009
        /*048c*/ 	.word	0x00000000
        /*0490*/ 	.short	0x0101
        /*0492*/ 	.byte	0x3f
	.zero		1


	//   ....[29]....
        /*0494*/ 	.word	0x00003110
        /*0498*/ 	.word	0x000000ff
        /*049c*/ 	.word	0x00022830
        /*04a0*/ 	.short	0x010a
        /*04a2*/ 	.byte	0x1a
	.zero		1


	//   ....[30]....
        /*04a4*/ 	.word	0x00003160
        /*04a8*/ 	.word	0x000000ff
        /*04ac*/ 	.word	0x00022830
        /*04b0*/ 	.short	0x010a
        /*04b2*/ 	.byte	0x1a
	.zero		1


	//   ....[31]....
        /*04b4*/ 	.word	0x00003ec0
        /*04b8*/ 	.word	0x0000009a
        /*04bc*/ 	.word	0x00000000
        /*04c0*/ 	.short	0x0101
        /*04c2*/ 	.byte	0x3f
	.zero		1


	//   ....[32]....
        /*04c4*/ 	.word	0x000049d0
        /*04c8*/ 	.word	0x000000ff
        /*04cc*/ 	.word	0x00022850
        /*04d0*/ 	.short	0x010a
        /*04d2*/ 	.byte	0x1a
	.zero		1


	//   ....[33]....
        /*04d4*/ 	.word	0x00004a20
        /*04d8*/ 	.word	0x000000ff
        /*04dc*/ 	.word	0x00022850
        /*04e0*/ 	.short	0x010a
        /*04e2*/ 	.byte	0x1a
	.zero		1


	//   ....[34]....
        /*04e4*/ 	.word	0x00004cc0
        /*04e8*/ 	.word	0x000000b3
        /*04ec*/ 	.word	0x00000000
        /*04f0*/ 	.short	0x0101
        /*04f2*/ 	.byte	0x3f
	.zero		1


	//   ....[35]....
        /*04f4*/ 	.word	0x00005f60
        /*04f8*/ 	.word	0x000000ff
        /*04fc*/ 	.word	0x00000000
        /*0500*/ 	.short	0x0101
        /*0502*/ 	.byte	0x04
	.zero		1


	//   ....[36]....
        /*0504*/ 	.word	0x00008850
        /*0508*/ 	.word	0x000000ff
        /*050c*/ 	.word	0x00022840
        /*0510*/ 	.short	0x010a
        /*0512*/ 	.byte	0x26
	.zero		1


	//   ....[37]....
        /*0514*/ 	.word	0x000093b0
        /*0518*/ 	.word	0x000000ff
        /*051c*/ 	.word	0x00022800
        /*0520*/ 	.short	0x0107
        /*0522*/ 	.byte	0x26
	.zero		1


	//   ....[38]....
        /*0524*/ 	.word	0x000093f0
        /*0528*/ 	.word	0x000000ff
        /*052c*/ 	.word	0x00022800
        /*0530*/ 	.short	0x0101
        /*0532*/ 	.byte	0x26
	.zero		1


	//   ....[39]....
        /*0534*/ 	.word	0x00009400
        /*0538*/ 	.word	0x000000ff
        /*053c*/ 	.word	0x00022820
        /*0540*/ 	.short	0x010a
        /*0542*/ 	.byte	0x26
	.zero		1


	//   ....[40]....
        /*0544*/ 	.word	0x00009460
        /*0548*/ 	.word	0x000000ff
        /*054c*/ 	.word	0x00022860
        /*0550*/ 	.short	0x010a
        /*0552*/ 	.byte	0x26
	.zero		1


	//   ....[41]....
        /*0554*/ 	.word	0x00009ce0
        /*0558*/ 	.word	0x000000ff
        /*055c*/ 	.word	0x00022848
        /*0560*/ 	.short	0x010a
        /*0562*/ 	.byte	0x26
	.zero		1


	//   ....[42]....
        /*0564*/ 	.word	0x00009eb0
        /*0568*/ 	.word	0x000000ff
        /*056c*/ 	.word	0x00022868
        /*0570*/ 	.short	0x010a
        /*0572*/ 	.byte	0x26
	.zero		1


	//   ....[43]....
        /*0574*/ 	.word	0x0000a520
        /*0578*/ 	.word	0x000000ff
        /*057c*/ 	.word	0x00022840
        /*0580*/ 	.short	0x010a
        /*0582*/ 	.byte	0x26
	.zero		1


	//   ....[44]....
        /*0584*/ 	.word	0x0000a700
        /*0588*/ 	.word	0x000000ff
        /*058c*/ 	.word	0x00022860
        /*0590*/ 	.short	0x010a
        /*0592*/ 	.byte	0x26
	.zero		1


	//   ....[45]....
        /*0594*/ 	.word	0x0000ada0
        /*0598*/ 	.word	0x000000ff
        /*059c*/ 	.word	0x00022848
        /*05a0*/ 	.short	0x010a
        /*05a2*/ 	.byte	0x26
	.zero		1


	//   ....[46]....
        /*05a4*/ 	.word	0x0000af80
        /*05a8*/ 	.word	0x000000ff
        /*05ac*/ 	.word	0x00022868
        /*05b0*/ 	.short	0x010a
        /*05b2*/ 	.byte	0x26
	.zero		1


	//   ....[47]....
        /*05b4*/ 	.word	0x0000b460
        /*05b8*/ 	.word	0x00000002
        /*05bc*/ 	.word	0x00022820
        /*05c0*/ 	.short	0x010a
        /*05c2*/ 	.byte	0x3f
	.zero		1


	//   ....[48]....
        /*05c4*/ 	.word	0x0000b5e0
        /*05c8*/ 	.word	0x00000007
        /*05cc*/ 	.word	0x00000000
        /*05d0*/ 	.short	0x010a
        /*05d2*/ 	.byte	0x3f
	.zero		1


	//   ....[49]....
        /*05d4*/ 	.word	0x0000b650
        /*05d8*/ 	.word	0x00000005
        /*05dc*/ 	.word	0x00000000
        /*05e0*/ 	.short	0x010a
        /*05e2*/ 	.byte	0x3f
	.zero		1


	//   ....[50]....
        /*05e4*/ 	.word	0x0000b6b0
        /*05e8*/ 	.word	0x00000005
        /*05ec*/ 	.word	0x00000000
        /*05f0*/ 	.short	0x010a
        /*05f2*/ 	.byte	0x3f
	.zero		1


	//   ....[51]....
        /*05f4*/ 	.word	0x0000b6e0
        /*05f8*/ 	.word	0x00000003
        /*05fc*/ 	.word	0x00000000
        /*0600*/ 	.short	0x010a
        /*0602*/ 	.byte	0x3f
	.zero		1


	//   ....[52]....
        /*0604*/ 	.word	0x0000b750
        /*0608*/ 	.word	0x00000003
        /*060c*/ 	.word	0x00022800
        /*0610*/ 	.short	0x010a
        /*0612*/ 	.byte	0x3f
	.zero		1


	//   ....[53]....
        /*0614*/ 	.word	0x0000b7b0
        /*0618*/ 	.word	0x00000003
        /*061c*/ 	.word	0x00022830
        /*0620*/ 	.short	0x010a
        /*0622*/ 	.byte	0x3f
	.zero		1


	//   ....[54]....
        /*0624*/ 	.word	0x0000b800
        /*0628*/ 	.word	0x00000009
        /*062c*/ 	.word	0x00022850
        /*0630*/ 	.short	0x010a
        /*0632*/ 	.byte	0x3f
	.zero		1


	//   ....[55]....
        /*0634*/ 	.word	0x0000b870
        /*0638*/ 	.word	0x00000003
        /*063c*/ 	.word	0x00022830
        /*0640*/ 	.short	0x010a
        /*0642*/ 	.byte	0x3f
	.zero		1


	//   ....[56]....
        /*0644*/ 	.word	0x0000b8d0
        /*0648*/ 	.word	0x000000b3
        /*064c*/ 	.word	0x00022850
        /*0650*/ 	.short	0x010a
        /*0652*/ 	.byte	0x3f
	.zero		1


	//   ....[57]....
        /*0654*/ 	.word	0x0000ba30
        /*0658*/ 	.word	0x00000003
        /*065c*/ 	.word	0x00022840
        /*0660*/ 	.short	0x010a
        /*0662*/ 	.byte	0x3f
	.zero		1


	//   ....[58]....
        /*0664*/ 	.word	0x0000c440
        /*0668*/ 	.word	0x00000003
        /*066c*/ 	.word	0x00022820
        /*0670*/ 	.short	0x010a
        /*0672*/ 	.byte	0x3f
	.zero		1


	//   ....[59]....
        /*0674*/ 	.word	0x0000c4a0
        /*0678*/ 	.word	0x00000003
        /*067c*/ 	.word	0x00022860
        /*0680*/ 	.short	0x010a
        /*0682*/ 	.byte	0x3f
	.zero		1


	//   ....[60]....
        /*0684*/ 	.word	0x0000c500
        /*0688*/ 	.word	0x00000003
        /*068c*/ 	.word	0x00022848
        /*0690*/ 	.short	0x010a
        /*0692*/ 	.byte	0x3f
	.zero		1


	//   ....[61]....
        /*0694*/ 	.word	0x0000c560
        /*0698*/ 	.word	0x00000003
        /*069c*/ 	.word	0x00022868
        /*06a0*/ 	.short	0x010a
        /*06a2*/ 	.byte	0x3f
	.zero		1


	//   ....[62]....
        /*06a4*/ 	.word	0x0000c5c0
        /*06a8*/ 	.word	0x00000003
        /*06ac*/ 	.word	0x00022840
        /*06b0*/ 	.short	0x010a
        /*06b2*/ 	.byte	0x3f
	.zero		1


	//   ....[63]....
        /*06b4*/ 	.word	0x0000c620
        /*06b8*/ 	.word	0x00000003
        /*06bc*/ 	.word	0x00022860
        /*06c0*/ 	.short	0x010a
        /*06c2*/ 	.byte	0x3f
	.zero		1


	//   ....[64]....
        /*06c4*/ 	.word	0x0000c680
        /*06c8*/ 	.word	0x00000003
        /*06cc*/ 	.word	0x00022848
        /*06d0*/ 	.short	0x010a
        /*06d2*/ 	.byte	0x3f
	.zero		1


	//   ....[65]....
        /*06d4*/ 	.word	0x0000c6e0
        /*06d8*/ 	.word	0x00000003
        /*06dc*/ 	.word	0x00022868
        /*06e0*/ 	.short	0x010a
        /*06e2*/ 	.byte	0x3f
	.zero		1


	//   ....[66]....
        /*06e4*/ 	.word	0x0000c730
        /*06e8*/ 	.word	0x00000002
        /*06ec*/ 	.word	0x00022820
        /*06f0*/ 	.short	0x010a
        /*06f2*/ 	.byte	0x3f
	.zero		1


	//   ....[67]....
        /*06f4*/ 	.word	0x0000c8d0
        /*06f8*/ 	.word	0x00000007
        /*06fc*/ 	.word	0x00000000
        /*0700*/ 	.short	0x010a
        /*0702*/ 	.byte	0x3f
	.zero		1


	//   ....[68]....
        /*0704*/ 	.word	0x0000c920
        /*0708*/ 	.word	0x00000005
        /*070c*/ 	.word	0x00000000
        /*0710*/ 	.short	0x010a
        /*0712*/ 	.byte	0x3f
	.zero		1


	//   ....[69]....
        /*0714*/ 	.word	0x0000c970
        /*0718*/ 	.word	0x00000005
        /*071c*/ 	.word	0x00000000
        /*0720*/ 	.short	0x010a
        /*0722*/ 	.byte	0x3f
	.zero		1


	//----- nvinfo : EIATTR_NUM_MBARRIERS
	.align		4
.L_151:
        /*0724*/ 	.byte	0x03, 0x38
        /*0726*/ 	.short	0x0016


	//----- nvinfo : EIATTR_EXIT_INSTR_OFFSETS
	.align		4
        /*0728*/ 	.byte	0x04, 0x1c
        /*072a*/ 	.short	(.L_153 - .L_152)


	//   ....[0]....
.L_152:
        /*072c*/ 	.word	0x0000b730


	//----- nvinfo : EIATTR_MAX_THREADS
	.align		4
.L_153:
        /*0730*/ 	.byte	0x04, 0x05
        /*0732*/ 	.short	(.L_155 - .L_154)
.L_154:
        /*0734*/ 	.word	0x00000180
        /*0738*/ 	.word	0x00000001
        /*073c*/ 	.word	0x00000001


	//----- nvinfo : EIATTR_CRS_STACK_SIZE
	.align		4
.L_155:
        /*0740*/ 	.byte	0x04, 0x1e
        /*0742*/ 	.short	(.L_157 - .L_156)
.L_156:
        /*0744*/ 	.word	0x00000000


	//----- nvinfo : EIATTR_CBANK_PARAM_SIZE
	.align		4
.L_157:
        /*0748*/ 	.byte	0x03, 0x19
        /*074a*/ 	.short	0x0a70


	//----- nvinfo : EIATTR_PARAM_CBANK
	.align		4
        /*074c*/ 	.byte	0x04, 0x0a
        /*074e*/ 	.short	(.L_159 - .L_158)
	.align		4
.L_158:
        /*0750*/ 	.word	index@(.nv.constant0._ZN7cutlass13device_kernelIN5flash11enable_sm90INS1_16FlashAttnFwdSm90INS1_25CollectiveMainloopFwdSm90ILi2EN4cute5tupleIJNS5_1CILi1EEES8_S8_EEENS6_IJNS7_ILi128EEENS7_ILi96EEENS7_ILi64EEEEEELi256ENS_10bfloat16_tEfNS_4arch4Sm90ELb0ELb0ELb0ELb0ELb0ELb0ELb0ELb1ELb0ELb1ELb1ELb0EEENS1_21CollectiveEpilogueFwdINS6_IJSA_NS7_ILi256EEESB_EEES9_SE_SG_Li256ELb0ELb1ELb1ELb0EEENS1_19SingleTileSchedulerILb0ELb1ELb1ELi128EEEEEEEEEvNT_6ParamsE)
        /*0754*/ 	.short	0x0210
        /*0756*/ 	.short	0x0a70


	//----- nvinfo : EIATTR_SW_WAR
	.align		4
.L_159:
        /*0758*/ 	.byte	0x04, 0x36
        /*075a*/ 	.short	(.L_161 - .L_160)
.L_160:
        /*075c*/ 	.word	0x00000008
.L_161:


//--------------------- .nv.info._ZN7cutlass13device_kernelIN5flash11enable_sm90INS1_16FlashAttnFwdSm90INS1_25CollectiveMainloopFwdSm90ILi2EN4cute5tupleIJNS5_1CILi1EEES8_S8_EEENS6_IJNS7_ILi128EEENS7_ILi96EEENS7_ILi64EEEEEELi256ENS_10bfloat16_tEfNS_4arch4Sm90ELb0ELb0ELb0ELb0ELb0ELb0ELb1ELb1ELb0ELb1ELb1ELb0EEENS1_21CollectiveEpilogueFwdINS6_IJSA_NS7_ILi256EEESB_EEES9_SE_SG_Li256ELb0ELb1ELb1ELb0EEENS1_19SingleTileSchedulerILb0ELb1ELb1ELi128EEEEEEEEEvNT_6ParamsE --------------------------
	.section	.nv.info._ZN7cutlass13device_kernelIN5flash11enable_sm90INS1_16FlashAttnFwdSm90INS1_25CollectiveMainloopFwdSm90ILi2EN4cute5tupleIJNS5_1CILi1EEES8_S8_EEENS6_IJNS7_ILi128EEENS7_ILi96EEENS7_ILi64EEEEEELi256ENS_10bfloat16_tEfNS_4arch4Sm90ELb0ELb0ELb0ELb0ELb0ELb0ELb1ELb1ELb0ELb1ELb1ELb0EEENS1_21CollectiveEpilogueFwdINS6_IJSA_NS7_ILi256EEESB_EEES9_SE_SG_Li256ELb0ELb1ELb1ELb0EEENS1_19SingleTileSchedulerILb0ELb1ELb1ELi128EEEEEEEEEvNT_6ParamsE,"",@"SHT_CUDA_INFO"
	.sectionflags	@""
	.align	4


	//----- nvinfo : EIATTR_CUDA_API_VERSION
	.align		4
        /*0000*/ 	.byte	0x04, 0x37
        /*0002*/ 	.short	(.L_163 - .L_162)
.L_162:
        /*0004*/ 	.word	0x00000082


	//----- nvinfo : EIATTR_KPARAM_INFO
	.align		4
.L_163:
        /*0008*/ 	.byte	0x04, 0x17
        /*000a*/ 	.short	(.L_165 - .L_164)
.L_164:
        /*000c*/ 	.word	0x00000000
        /*0010*/ 	.short	0x0000
        /*0012*/ 	.short	0x0070
        /*0014*/ 	.byte	0x00, 0xf0, 0x01, 0x2c


	//----- nvinfo : EIATTR_SPARSE_MMA_MASK
	.align		4
.L_165:
        /*0018*/ 	.byte	0x03, 0x50
        /*001a*/ 	.short	0x0000


	//----- nvinfo : EIATTR_MAXREG_COUNT
	.align		4
        /*001c*/ 	.byte	0x03, 0x1b
        /*001e*/ 	.short	0x00a8


	//----- nvinfo : EIATTR_NUM_BARRIERS
	.align		4
        /*0020*/ 	.byte	0x02, 0x4c
        /*0022*/ 	.byte	0x10
	.zero		1


	//----- nvinfo : EIATTR_EXTERNS
	.align		4
        /*0024*/ 	.byte	0x04, 0x0f
        /*0026*/ 	.short	(.L_167 - .L_166)


	//   ....[0]....
	.align		4
.L_166:
        /*0028*/ 	.word	index@(__assertfail)


	//----- nvinfo : EIATTR_ANNOTATIONS
	.align		4
.L_167:
        /*002c*/ 	.byte	0x04, 0x55
        /*002e*/ 	.short	(.L_169 - .L_168)


	//   ....[0]....
.L_168:
        /*0030*/ 	.word	0x00000001
        /*0034*/ 	.byte	0x80, 0x09, 0x00, 0x00, 0x01, 0x00, 0x00, 0x00, 0x70, 0x15, 0x00, 0x00, 0x01, 0x00, 0x00, 0x00
        /* <DEDUP_REMOVED lines=20> */
        /*0184*/ 	.byte	0x70, 0xea, 0x00, 0x00, 0x01, 0x00, 0x00, 0x00, 0x90, 0xea, 0x00, 0x00


	//----- nvinfo : EIATTR_MERCURY_ISA_VERSION
	.align		4
.L_169:
        /*0190*/ 	.byte	0x03, 0x5f
        /*0192*/ 	.short	0x0101


	//----- nvinfo : EIATTR_INT_WARP_WIDE_INSTR_OFFSETS
	.align		4
        /*0194*/ 	.byte	0x04, 0x31
        /*0196*/ 	.short	(.L_171 - .L_170)


	//   ....[0]....
.L_170:
        /*0198*/ 	.word	0x00000130


	//   ....[1]....
        /*019c*/ 	.word	0x00000170


	//   ....[2]....
        /*01a0*/ 	.word	0x000001e0


	//   ....[3]....
        /*01a4*/ 	.word	0x000001f0


	//----- nvinfo : EIATTR_COOP_GROUP_MASK_REGIDS
	.align		4
.L_171:
        /*01a8*/ 	.byte	0x04, 0x29
        /*01aa*/ 	.short	(.L_173 - .L_172)


	//   ....[0]....
.L_172:
        /*01ac*/ 	.word	0xffffffff


	//   ....[1]....
        /*01b0*/ 	.word	0xffffffff


	//   ....[2]....
        /*01b4*/ 	.word	0xffffffff


	//   ....[3]....
        /*01b8*/ 	.word	0xffffffff


	//   ....[4]....
        /*01bc*/ 	.word	0xffffffff


	//   ....[5]....
        /*01c0*/ 	.word	0xffffffff


	//   ....[6]....
        /*01c4*/ 	.word	0xffffffff


	//   ....[7]....
        /*01c8*/ 	.word	0xffffffff


	//   ....[8]....
        /*01cc*/ 	.word	0xffffffff


	//   ....[9]....
        /*01d0*/ 	.word	0xffffffff


	//   ....[10]....
        /*01d4*/ 	.word	0xffffffff


	//   ....[11]....
        /*01d8*/ 	.word	0xffffffff


	//   ....[12]....
        /*01dc*/ 	.word	0xffffffff


	//   ....[13]....
        /*01e0*/ 	.word	0xffffffff


	//   ....[14]....
        /*01e4*/ 	.word	0xffffffff


	//   ....[15]....
        /*01e8*/ 	.word	0xffffffff


	//   ....[16]....
        /*01ec*/ 	.word	0xffffffff


	//   ....[17]....
        /*01f0*/ 	.word	0xffffffff


	//   ....[18]....
        /*01f4*/ 	.word	0xffffffff


	//   ....[19]....
        /*01f8*/ 	.word	0xffffffff


	//   ....[20]....
        /*01fc*/ 	.word	0xffffffff


	//   ....[21]....
        /*0200*/ 	.word	0xffffffff


	//   ....[22]....
        /*0204*/ 	.word	0xffffffff


	//   ....[23]....
        /*0208*/ 	.word	0xffffffff


	//   ....[24]....
        /*020c*/ 	.word	0xffffffff


	//   ....[25]....
        /*0210*/ 	.word	0xffffffff


	//   ....[26]....
        /*0214*/ 	.word	0xffffffff


	//   ....[27]....
        /*0218*/ 	.word	0xffffffff


	//   ....[28]....
        /*021c*/ 	.word	0xffffffff


	//   ....[29]....
        /*0220*/ 	.word	0xffffffff


	//   ....[30]....
        /*0224*/ 	.word	0xffffffff


	//   ....[31]....
        /*0228*/ 	.word	0xffffffff


	//   ....[32]....
        /*022c*/ 	.word	0xffffffff


	//   ....[33]....
        /*0230*/ 	.word	0xffffffff


	//   ....[34]....
        /*0234*/ 	.word	0xffffffff


	//   ....[35]....
        /*0238*/ 	.word	0xffffffff


	//   ....[36]....
        /*023c*/ 	.word	0xffffffff


	//   ....[37]....
        /*0240*/ 	.word	0xffffffff


	//   ....[38]....
        /*0244*/ 	.word	0xffffffff


	//   ....[39]....
        /*0248*/ 	.word	0xffffffff


	//   ....[40]....
        /*024c*/ 	.word	0xffffffff


	//   ....[41]....
        /*0250*/ 	.word	0xffffffff


	//   ....[42]....
        /*0254*/ 	.word	0xffffffff


	//   ....[43]....
        /*0258*/ 	.word	0xffffffff


	//   ....[44]....
        /*025c*/ 	.word	0xffffffff


	//   ....[45]....
        /*0260*/ 	.word	0xffffffff


	//   ....[46]....
        /*0264*/ 	.word	0xffffffff


	//   ....[47]....
        /*0268*/ 	.word	0xffffffff


	//   ....[48]....
        /*026c*/ 	.word	0xffffffff


	//   ....[49]....
        /*0270*/ 	.word	0xffffffff


	//   ....[50]....
        /*0274*/ 	.word	0xffffffff


	//   ....[51]....
        /*0278*/ 	.word	0xffffffff


	//   ....[52]....
        /*027c*/ 	.word	0xffffffff


	//   ....[53]....
        /*0280*/ 	.word	0xffffffff


	//   ....[54]....
        /*0284*/ 	.word	0xffffffff


	//   ....[55]....
        /*0288*/ 	.word	0xffffffff


	//   ....[56]....
        /*028c*/ 	.word	0xffffffff


	//   ....[57]....
        /*0290*/ 	.word	0xffffffff


	//   ....[58]....
        /*0294*/ 	.word	0xffffffff


	//   ....[59]....
        /*0298*/ 	.word	0xffffffff


	//   ....[60]....
        /*029c*/ 	.word	0xffffffff


	//   ....[61]....
        /*02a0*/ 	.word	0xffffffff


	//   ....[62]....
        /*02a4*/ 	.word	0xffffffff


	//   ....[63]....
        /*02a8*/ 	.word	0x0500000f


	//   ....[64]....
        /*02ac*/ 	.word	0x0500000f


	//   ....[65]....
        /*02b0*/ 	.word	0x0500000f


	//   ....[66]....
        /*02b4*/ 	.word	0x0500000f


	//   ....[67]....
        /*02b8*/ 	.word	0x0500000f


	//   ....[68]....
        /*02bc*/ 	.word	0x0500000f


	//   ....[69]....
        /*02c0*/ 	.word	0x0500000f


	//   ....[70]....
        /*02c4*/ 	.word	0x0500000f


	//   ....[71]....
        /*02c8*/ 	.word	0x0500000f


	//   ....[72]....
        /*02cc*/ 	.word	0x0500000f


	//   ....[73]....
        /*02d0*/ 	.word	0x0500000f


	//   ....[74]....
        /*02d4*/ 	.word	0x0500000f


	//   ....[75]....
        /*02d8*/ 	.word	0x0500000f


	//   ....[76]....
        /*02dc*/ 	.word	0x0500000f


	//   ....[77]....
        /*02e0*/ 	.word	0x0500000f


	//   ....[78]....
        /*02e4*/ 	.word	0x0500000f


	//   ....[79]....
        /*02e8*/ 	.word	0x0500000f


	//   ....[80]....
        /*02ec*/ 	.word	0x0500000f


	//   ....[81]....
        /*02f0*/ 	.word	0x0500000f


	//   ....[82]....
        /*02f4*/ 	.word	0x0500000f


	//   ....[83]....
        /*02f8*/ 	.word	0x0500000f


	//   ....[84]....
        /*02fc*/ 	.word	0x0500000f


	//   ....[85]....
        /*0300*/ 	.word	0x0500000f


	//   ....[86]....
        /*0304*/ 	.word	0x0500000f


	//   ....[87]....
        /*0308*/ 	.word	0x0500000f


	//   ....[88]....
        /*030c*/ 	.word	0x0500000f


	//   ....[89]....
        /*0310*/ 	.word	0x0500000f


	//   ....[90]....
        /*0314*/ 	.word	0x0500000f


	//   ....[91]....
        /*0318*/ 	.word	0x0500000f


	//   ....[92]....
        /*031c*/ 	.word	0x0500000f


	//   ....[93]....
        /*0320*/ 	.word	0x0500000f


	//   ....[94]....
        /*0324*/ 	.word	0x0500000f


	//   ....[95]....
        /*0328*/ 	.word	0x0500000f


	//   ....[96]....
        /*032c*/ 	.word	0x0500000f


	//----- nvinfo : EIATTR_COOP_GROUP_INSTR_OFFSETS
	.align		4
.L_173:
        /*0330*/ 	.byte	0x04, 0x28
        /*0332*/ 	.short	(.L_175 - .L_174)


	//   ....[0]....
.L_174:
        /*0334*/ 	.word	0x00000070


	//   ....[1]....
        /*0338*/ 	.word	0x00000140


	//   ....[2]....
        /*033c*/ 	.word	0x00000190


	//   ....[3]....
        /*0340*/ 	.word	0x000003e0


	//   ....[4]....
        /*0344*/ 	.word	0x00000540


	//   ....[5]....
        /*0348*/ 	.word	0x00000660


	//   ....[6]....
        /*034c*/ 	.word	0x000007c0


	//   ....[7]....
        /*0350*/ 	.word	0x00001360


	//   ....[8]....
        /*0354*/ 	.word	0x00002b50


	//   ....[9]....
        /*0358*/ 	.word	0x00002b70


	//   ....[10]....
        /*035c*/ 	.word	0x00002b90


	//   ....[11]....
        /*0360*/ 	.word	0x00002bb0


	//   ....[12]....
        /*0364*/ 	.word	0x000047d0


	//   ....[13]....
        /*0368*/ 	.word	0x00004830


	//   ....[14]....
        /*036c*/ 	.word	0x00004850


	//   ....[15]....
        /*0370*/ 	.word	0x00004870


	//   ....[16]....
        /*0374*/ 	.word	0x00005e20


	//   ....[17]....
        /*0378*/ 	.word	0x00005e60


	//   ....[18]....
        /*037c*/ 	.word	0x00005e90


	//   ....[19]....
        /*0380*/ 	.word	0x00005eb0


	//   ....[20]....
        /*0384*/ 	.word	0x00006f90


	//   ....[21]....
        /*0388*/ 	.word	0x00006ff0


	//   ....[22]....
        /*038c*/ 	.word	0x00007030


	//   ....[23]....
        /*0390*/ 	.word	0x00007060


	//   ....[24]....
        /*0394*/ 	.word	0x00007090


	//   ....[25]....
        /*0398*/ 	.word	0x000070b0


	//   ....[26]....
        /*039c*/ 	.word	0x00007d30


	//   ....[27]....
        /*03a0*/ 	.word	0x00007d40


	//   ....[28]....
        /*03a4*/ 	.word	0x00008da0


	//   ....[29]....
        /*03a8*/ 	.word	0x00009870


	//   ....[30]....
        /*03ac*/ 	.word	0x0000a1f0


	//   ....[31]....
        /*03b0*/ 	.word	0x0000a200


	//   ....[32]....
        /*03b4*/ 	.word	0x0000a210


	//   ....[33]....
        /*03b8*/ 	.word	0x0000a230


	//   ....[34]....
        /*03bc*/ 	.word	0x0000a260


	//   ....[35]....
        /*03c0*/ 	.word	0x0000a3e0


	//   ....[36]....
        /*03c4*/ 	.word	0x0000a3f0


	//   ....[37]....
        /*03c8*/ 	.word	0x0000a440


	//   ....[38]....
        /*03cc*/ 	.word	0x0000a510


	//   ....[39]....
        /*03d0*/ 	.word	0x0000a530


	//   ....[40]....
        /*03d4*/ 	.word	0x0000a5d0


	//   ....[41]....
        /*03d8*/ 	.word	0x0000a5f0


	//   ....[42]....
        /*03dc*/ 	.word	0x0000a670


	//   ....[43]....
        /*03e0*/ 	.word	0x0000a690


	//   ....[44]....
        /*03e4*/ 	.word	0x0000a6a0


	//   ....[45]....
        /*03e8*/ 	.word	0x0000a6b0


	//   ....[46]....
        /*03ec*/ 	.word	0x0000aea0


	//   ....[47]....
        /*03f0*/ 	.word	0x0000aed0


	//   ....[48]....
        /*03f4*/ 	.word	0x0000aef0


	//   ....[49]....
        /*03f8*/ 	.word	0x0000afa0


	//   ....[50]....
        /*03fc*/ 	.word	0x0000b040


	//   ....[51]....
        /*0400*/ 	.word	0x0000b050


	//   ....[52]....
        /*0404*/ 	.word	0x0000b070


	//   ....[53]....
        /*0408*/ 	.word	0x0000b0a0


	//   ....[54]....
        /*040c*/ 	.word	0x0000b110


	//   ....[55]....
        /*0410*/ 	.word	0x0000b140


	//   ....[56]....
        /*0414*/ 	.word	0x0000b1b0


	//   ....[57]....
        /*0418*/ 	.word	0x0000b200


	//   ....[58]....
        /*041c*/ 	.word	0x0000b290


	//   ....[59]....
        /*0420*/ 	.word	0x0000b2c0


	//   ....[60]....
        /*0424*/ 	.word	0x0000b370


	//   ....[61]....
        /*0428*/ 	.word	0x0000b3c0


	//   ....[62]....
        /*042c*/ 	.word	0x0000d6a0


	//   ....[63]....
        /*0430*/ 	.word	0x0000dc00


	//   ....[64]....
        /*0434*/ 	.word	0x0000dd80


	//   ....[65]....
        /*0438*/ 	.word	0x0000ddd0


	//   ....[66]....
        /*043c*/ 	.word	0x0000df20


	//   ....[67]....
        /*0440*/ 	.word	0x0000df90


	//   ....[68]....
        /*0444*/ 	.word	0x0000e0e0


	//   ....[69]....
        /*0448*/ 	.word	0x0000e160


	//   ....[70]....
        /*044c*/ 	.word	0x0000e250


	//   ....[71]....
        /*0450*/ 	.word	0x0000e2e0


	//   ....[72]....
        /*0454*/ 	.word	0x0000e3f0


	//   ....[73]....
        /*0458*/ 	.word	0x0000e460


	//   ....[74]....
        /*045c*/ 	.word	0x0000e580


	//   ....[75]....
        /*0460*/ 	.word	0x0000e5f0


	//   ....[76]....
        /*0464*/ 	.word	0x0000e700


	//   ....[77]....
        /*0468*/ 	.word	0x0000e760


	//   ....[78]....
        /*046c*/ 	.word	0x0000e860


	//   ....[79]....
        /*0470*/ 	.word	0x0000e8b0


	//   ....[80]....
        /*0474*/ 	.word	0x0000e950


	//   ....[81]....
        /*0478*/ 	.word	0x0000ea10


	//   ....[82]....
        /*047c*/ 	.word	0x0000ed20


	//   ....[83]....
        /*0480*/ 	.word	0x0000ed90


	//   ....[84]....
        /*0484*/ 	.word	0x0000eea0


	//   ....[85]....
        /*0488*/ 	.word	0x0000ef00


	//   ....[86]....
        /*048c*/ 	.word	0x0000f010


	//   ....[87]....
        /*0490*/ 	.word	0x0000f060


	//   ....[88]....
        /*0494*/ 	.word	0x0000f160


	//   ....[89]....
        /*0498*/ 	.word	0x0000f1c0


	//   ....[90]....
        /*049c*/ 	.word	0x0000f330


	//   ....[91]....
        /*04a0*/ 	.word	0x0000f380


	//   ....[92]....
        /*04a4*/ 	.word	0x0000f4a0


	//   ....[93]....
        /*04a8*/ 	.word	0x0000f4f0


	//   ....[94]....
        /*04ac*/ 	.word	0x0000f600


	//   ....[95]....
        /*04b0*/ 	.word	0x0000f650


	//   ....[96]....
        /*04b4*/ 	.word	0x0000fa60


	//----- nvinfo : EIATTR_REG_RECONFIG
	.align		4
.L_175:
        /*04b8*/ 	.byte	0x01, 0x54
	.zero		2


	//----- nvinfo : EIATTR_SYSCALL_OFFSETS
	.align		4
        /*04bc*/ 	.byte	0x04, 0x46
        /*04be*/ 	.short	(.L_177 - .L_176)


	//   ....[0]....
.L_176:
        /*04c0*/ 	.word	0x00001500


	//   ....[1]....
        /*04c4*/ 	.word	0x000094a0


	//   ....[2]....
        /*04c8*/ 	.word	0x000095e0


	//   ....[3]....
        /*04cc*/ 	.word	0x000096d0


	//   ....[4]....
        /*04d0*/ 	.word	0x00009e00


	//   ....[5]....
        /*04d4*/ 	.word	0x0000aa00


	//----- nvinfo : EIATTR_MBARRIER_INSTR_OFFSETS
	.align		4
.L_177:
        /*04d8*/ 	.byte	0x04, 0x39
        /*04da*/ 	.short	(.L_179 - .L_178)


	//   ....[0]....
.L_178:
        /*04dc*/ 	.word	0x00000280
        /*04e0*/ 	.word	0x000000ff
        /*04e4*/ 	.word	0x00032400
        /*04e8*/ 	.short	0x0100
        /*04ea*/ 	.byte	0x08
	.zero		1


	//   ....[1]....
        /*04ec*/ 	.word	0x00000290
        /*04f0*/ 	.word	0x000000ff
        /*04f4*/ 	.word	0x00032410
        /*04f8*/ 	.short	0x0100
        /*04fa*/ 	.byte	0x08
	.zero		1


	//   ....[2]....
        /*04fc*/ 	.word	0x000002a0
        /*0500*/ 	.word	0x000000ff
        /*0504*/ 	.word	0x00032420
        /*0508*/ 	.short	0x0100
        /*050a*/ 	.byte	0x08
	.zero		1


	//   ....[3]....
        /*050c*/ 	.word	0x00000390
        /*0510*/ 	.word	0x000000ff
        /*0514*/ 	.word	0x00032430
        /*0518*/ 	.short	0x0100
        /*051a*/ 	.byte	0x08
	.zero		1


	//   ....[4]....
        /*051c*/ 	.word	0x000003a0
        /*0520*/ 	.word	0x000000ff
        /*0524*/ 	.word	0x00032440
        /*0528*/ 	.short	0x0100
        /*052a*/ 	.byte	0x08
	.zero		1


	//   ....[5]....
        /*052c*/ 	.word	0x000003b0
        /*0530*/ 	.word	0x000000ff
        /*0534*/ 	.word	0x00032438
        /*0538*/ 	.short	0x0100
        /*053a*/ 	.byte	0x08
	.zero		1


	//   ....[6]....
        /*053c*/ 	.word	0x000003c0
        /*0540*/ 	.word	0x000000ff
        /*0544*/ 	.word	0x00032448
        /*0548*/ 	.short	0x0100
        /*054a*/ 	.byte	0x08
	.zero		1


	//   ....[7]....
        /*054c*/ 	.word	0x000004f0
        /*0550*/ 	.word	0x000000ff
        /*0554*/ 	.word	0x00032450
        /*0558*/ 	.short	0x0100
        /*055a*/ 	.byte	0x08
	.zero		1


	//   ....[8]....
        /*055c*/ 	.word	0x00000500
        /*0560*/ 	.word	0x000000ff
        /*0564*/ 	.word	0x00032460
        /*0568*/ 	.short	0x0100
        /*056a*/ 	.byte	0x08
	.zero		1


	//   ....[9]....
        /*056c*/ 	.word	0x00000510
        /*0570*/ 	.word	0x000000ff
        /*0574*/ 	.word	0x00032458
        /*0578*/ 	.short	0x0100
        /*057a*/ 	.byte	0x08
	.zero		1


	//   ....[10]....
        /*057c*/ 	.word	0x00000520
        /*0580*/ 	.word	0x000000ff
        /*0584*/ 	.word	0x00032468
        /*0588*/ 	.short	0x0100
        /*058a*/ 	.byte	0x08
	.zero		1


	//   ....[11]....
        /*058c*/ 	.word	0x00000610
        /*0590*/ 	.word	0x000000ff
        /*0594*/ 	.word	0x00032470
        /*0598*/ 	.short	0x0100
        /*059a*/ 	.byte	0x06
	.zero		1


	//   ....[12]....
        /*059c*/ 	.word	0x00000620
        /*05a0*/ 	.word	0x000000ff
        /*05a4*/ 	.word	0x00032480
        /*05a8*/ 	.short	0x0100
        /*05aa*/ 	.byte	0x06
	.zero		1


	//   ....[13]....
        /*05ac*/ 	.word	0x00000630
        /*05b0*/ 	.word	0x000000ff
        /*05b4*/ 	.word	0x00032478
        /*05b8*/ 	.short	0x0100
        /*05ba*/ 	.byte	0x06
	.zero		1


	//   ....[14]....
        /*05bc*/ 	.word	0x00000640
        /*05c0*/ 	.word	0x000000ff
        /*05c4*/ 	.word	0x00032488
        /*05c8*/ 	.short	0x0100
        /*05ca*/ 	.byte	0x06
	.zero		1


	//   ....[15]....
        /*05cc*/ 	.word	0x00000770
        /*05d0*/ 	.word	0x000000ff
        /*05d4*/ 	.word	0x00032490
        /*05d8*/ 	.short	0x0100
        /*05da*/ 	.byte	0x08
	.zero		1


	//   ....[16]....
        /*05dc*/ 	.word	0x00000780
        /*05e0*/ 	.word	0x000000ff
        /*05e4*/ 	.word	0x000324a0
        /*05e8*/ 	.short	0x0100
        /*05ea*/ 	.byte	0x08
	.zero		1


	//   ....[17]....
        /*05ec*/ 	.word	0x00000790
        /*05f0*/ 	.word	0x000000ff
        /*05f4*/ 	.word	0x00032498
        /*05f8*/ 	.short	0x0100
        /*05fa*/ 	.byte	0x08
	.zero		1


	//   ....[18]....
        /*05fc*/ 	.word	0x000007a0
        /*0600*/ 	.word	0x000000ff
        /*0604*/ 	.word	0x000324a8
        /*0608*/ 	.short	0x0100
        /*060a*/ 	.byte	0x08
	.zero		1


	//   ....[19]....
        /*060c*/ 	.word	0x000008d0
        /*0610*/ 	.word	0x000000ff
        /*0614*/ 	.word	0x000324b0
        /*0618*/ 	.short	0x0100
        /*061a*/ 	.byte	0x08
	.zero		1


	//   ....[20]....
        /*061c*/ 	.word	0x000008e0
        /*0620*/ 	.word	0x000000ff
        /*0624*/ 	.word	0x000324c0
        /*0628*/ 	.short	0x0100
        /*062a*/ 	.byte	0x08
	.zero		1


	//   ....[21]....
        /*062c*/ 	.word	0x000008f0
        /*0630*/ 	.word	0x000000ff
        /*0634*/ 	.word	0x000324b8
        /*0638*/ 	.short	0x0100
        /*063a*/ 	.byte	0x08
	.zero		1


	//   ....[22]....
        /*063c*/ 	.word	0x00000900
        /*0640*/ 	.word	0x000000ff
        /*0644*/ 	.word	0x000324c8
        /*0648*/ 	.short	0x0100
        /*064a*/ 	.byte	0x08
	.zero		1


	//   ....[23]....
        /*064c*/ 	.word	0x00001540
        /*0650*/ 	.word	0x000000ff
        /*0654*/ 	.word	0x00032400
        /*0658*/ 	.short	0x010a
        /*065a*/ 	.byte	0x04
	.zero		1


	//   ....[24]....
        /*065c*/ 	.word	0x00001600
        /*0660*/ 	.word	0x000000ff
        /*0664*/ 	.word	0x00032430
        /*0668*/ 	.short	0x010a
        /*066a*/ 	.byte	0x04
	.zero		1


	//   ....[25]....
        /*066c*/ 	.word	0x00001650
        /*0670*/ 	.word	0x000000ff
        /*0674*/ 	.word	0x00032430
        /*0678*/ 	.short	0x010a
        /*067a*/ 	.byte	0x04
	.zero		1


	//   ....[26]....
        /*067c*/ 	.word	0x000019d0
        /*0680*/ 	.word	0x000000ff
        /*0684*/ 	.word	0x00032410
        /*0688*/ 	.short	0x010a
        /*068a*/ 	.byte	0x09
	.zero		1


	//   ....[27]....
        /*068c*/ 	.word	0x00001a20
        /*0690*/ 	.word	0x000000ff
        /*0694*/ 	.word	0x00032450
        /*0698*/ 	.short	0x010a
        /*069a*/ 	.byte	0x04
	.zero		1


	//   ....[28]....
        /*069c*/ 	.word	0x00001a70
        /*06a0*/ 	.word	0x000000ff
        /*06a4*/ 	.word	0x00032450
        /*06a8*/ 	.short	0x010a
        /*06aa*/ 	.byte	0x04
	.zero		1


	//   ....[29]....
        /*06ac*/ 	.word	0x00002dd0
        /*06b0*/ 	.word	0x00000018
        /*06b4*/ 	.word	0x00000000
        /*06b8*/ 	.short	0x0101
        /*06ba*/ 	.byte	0x3f
	.zero		1


	//   ....[30]....
        /*06bc*/ 	.word	0x00003920
        /*06c0*/ 	.word	0x000000c6
        /*06c4*/ 	.word	0x00000000
        /*06c8*/ 	.short	0x0101
        /*06ca*/ 	.byte	0x3f
	.zero		1


	//   ....[31]....
        /*06cc*/ 	.word	0x00003ae0
        /*06d0*/ 	.word	0x000000ff
        /*06d4*/ 	.word	0x00032430
        /*06d8*/ 	.short	0x010a
        /*06da*/ 	.byte	0x3d
	.zero		1


	//   ....[32]....
        /*06dc*/ 	.word	0x00003b20
        /*06e0*/ 	.word	0x000000ff
        /*06e4*/ 	.word	0x00032430
        /*06e8*/ 	.short	0x010a
        /*06ea*/ 	.byte	0x3d
	.zero		1


	//   ....[33]....
        /*06ec*/ 	.word	0x00003e70
        /*06f0*/ 	.word	0x000000ff
        /*06f4*/ 	.word	0x00032450
        /*06f8*/ 	.short	0x010a
        /*06fa*/ 	.byte	0x3d
	.zero		1


	//   ....[34]....
        /*06fc*/ 	.word	0x00003eb0
        /*0700*/ 	.word	0x000000ff
        /*0704*/ 	.word	0x00032450
        /*0708*/ 	.short	0x010a
        /*070a*/ 	.byte	0x3d
	.zero		1


	//   ....[35]....
        /*070c*/ 	.word	0x00004a80
        /*0710*/ 	.word	0x00000098
        /*0714*/ 	.word	0x00000000
        /*0718*/ 	.short	0x0101
        /*071a*/ 	.byte	0x3f
	.zero		1


	//   ....[36]....
        /*071c*/ 	.word	0x00005e00
        /*0720*/ 	.word	0x000000d3
        /*0724*/ 	.word	0x00000000
        /*0728*/ 	.short	0x0101
        /*072a*/ 	.byte	0x3f
	.zero		1


	//   ....[37]....
        /*072c*/ 	.word	0x000070c0
        /*0730*/ 	.word	0x000000ff
        /*0734*/ 	.word	0x00000000
        /*0738*/ 	.short	0x0101
        /*073a*/ 	.byte	0x04
	.zero		1


	//   ....[38]....
        /*073c*/ 	.word	0x00009ac0
        /*0740*/ 	.word	0x000000ff
        /*0744*/ 	.word	0x00032440
        /*0748*/ 	.short	0x010a
        /*074a*/ 	.byte	0x26
	.zero		1


	//   ....[39]....
        /*074c*/ 	.word	0x0000a810
        /*0750*/ 	.word	0x000000ff
        /*0754*/ 	.word	0x00032400
        /*0758*/ 	.short	0x0107
        /*075a*/ 	.byte	0x26
	.zero		1


	//   ....[40]....
        /*075c*/ 	.word	0x0000a890
        /*0760*/ 	.word	0x000000ff
        /*0764*/ 	.word	0x00032400
        /*0768*/ 	.short	0x0101
        /*076a*/ 	.byte	0x26
	.zero		1


	//   ....[41]....
        /*076c*/ 	.word	0x0000b570
        /*0770*/ 	.word	0x000000ff
        /*0774*/ 	.word	0x00032410
        /*0778*/ 	.short	0x0107
        /*077a*/ 	.byte	0x26
	.zero		1


	//   ....[42]....
        /*077c*/ 	.word	0x0000b5d0
        /*0780*/ 	.word	0x000000ff
        /*0784*/ 	.word	0x00032410
        /*0788*/ 	.short	0x0101
        /*078a*/ 	.byte	0x26
	.zero		1


	//   ....[43]....
        /*078c*/ 	.word	0x0000b5e0
        /*0790*/ 	.word	0x000000ff
        /*0794*/ 	.word	0x00032420
        /*0798*/ 	.short	0x010a
        /*079a*/ 	.byte	0x26
	.zero		1


	//   ....[44]....
        /*079c*/ 	.word	0x0000b640
        /*07a0*/ 	.word	0x000000ff
        /*07a4*/ 	.word	0x00032460
        /*07a8*/ 	.short	0x010a
        /*07aa*/ 	.byte	0x26
	.zero		1


	//   ....[45]....
        /*07ac*/ 	.word	0x0000bed0
        /*07b0*/ 	.word	0x000000ff
        /*07b4*/ 	.word	0x00032448
        /*07b8*/ 	.short	0x010a
        /*07ba*/ 	.byte	0x26
	.zero		1


	//   ....[46]....
        /*07bc*/ 	.word	0x0000c0a0
        /*07c0*/ 	.word	0x000000ff
        /*07c4*/ 	.word	0x00032468
        /*07c8*/ 	.short	0x010a
        /*07ca*/ 	.byte	0x26
	.zero		1


	//   ....[47]....
        /*07cc*/ 	.word	0x0000c710
        /*07d0*/ 	.word	0x000000ff
        /*07d4*/ 	.word	0x00032440
        /*07d8*/ 	.short	0x010a
        /*07da*/ 	.byte	0x26
	.zero		1


	//   ....[48]....
        /*07dc*/ 	.word	0x0000c8f0
        /*07e0*/ 	.word	0x000000ff
        /*07e4*/ 	.word	0x00032460
        /*07e8*/ 	.short	0x010a
        /*07ea*/ 	.byte	0x26
	.zero		1


	//   ....[49]....
        /*07ec*/ 	.word	0x0000cf80
        /*07f0*/ 	.word	0x000000ff
        /*07f4*/ 	.word	0x00032448
        /*07f8*/ 	.short	0x010a
        /*07fa*/ 	.byte	0x26
	.zero		1


	//   ....[50]....
        /*07fc*/ 	.word	0x0000d160
        /*0800*/ 	.word	0x000000ff
        /*0804*/ 	.word	0x00032468
        /*0808*/ 	.short	0x010a
        /*080a*/ 	.byte	0x26
	.zero		1


	//   ....[51]....
        /*080c*/ 	.word	0x0000d630
        /*0810*/ 	.word	0x00000002
        /*0814*/ 	.word	0x00032420
        /*0818*/ 	.short	0x010a
        /*081a*/ 	.byte	0x3f
	.zero		1


	//   ....[52]....
        /*081c*/ 	.word	0x0000d7d0
        /*0820*/ 	.word	0x00000007
        /*0824*/ 	.word	0x00000000
        /*0828*/ 	.short	0x010a
        /*082a*/ 	.byte	0x3f
	.zero		1


	//   ....[53]....
        /*082c*/ 	.word	0x0000d840
        /*0830*/ 	.word	0x00000005
        /*0834*/ 	.word	0x00000000
        /*0838*/ 	.short	0x010a
        /*083a*/ 	.byte	0x3f
	.zero		1


	//   ....[54]....
        /*083c*/ 	.word	0x0000d8a0
        /*0840*/ 	.word	0x00000005
        /*0844*/ 	.word	0x00000000
        /*0848*/ 	.short	0x010a
        /*084a*/ 	.byte	0x3f
	.zero		1


	//   ....[55]....
        /*084c*/ 	.word	0x0000d8d0
        /*0850*/ 	.word	0x00000003
        /*0854*/ 	.word	0x00000000
        /*0858*/ 	.short	0x010a
        /*085a*/ 	.byte	0x3f
	.zero		1


	//   ....[56]....
        /*085c*/ 	.word	0x0000d950
        /*0860*/ 	.word	0x00000003
        /*0864*/ 	.word	0x00032400
        /*0868*/ 	.short	0x010a
        /*086a*/ 	.byte	0x3f
	.zero		1


	//   ....[57]....
        /*086c*/ 	.word	0x0000d9c0
        /*0870*/ 	.word	0x00000003
        /*0874*/ 	.word	0x00032430
        /*0878*/ 	.short	0x010a
        /*087a*/ 	.byte	0x3f
	.zero		1


	//   ....[58]....
        /*087c*/ 	.word	0x0000da30
        /*0880*/ 	.word	0x0000000b
        /*0884*/ 	.word	0x00032410
        /*0888*/ 	.short	0x010a
        /*088a*/ 	.byte	0x3f
	.zero		1


	//   ....[59]....
        /*088c*/ 	.word	0x0000daa0
        /*0890*/ 	.word	0x0000000b
        /*0894*/ 	.word	0x00032450
        /*0898*/ 	.short	0x010a
        /*089a*/ 	.byte	0x3f
	.zero		1


	//   ....[60]....
        /*089c*/ 	.word	0x0000db00
        /*08a0*/ 	.word	0x00000015
        /*08a4*/ 	.word	0x00032430
        /*08a8*/ 	.short	0x010a
        /*08aa*/ 	.byte	0x3f
	.zero		1


	//   ....[61]....
        /*08ac*/ 	.word	0x0000db60
        /*08b0*/ 	.word	0x00000015
        /*08b4*/ 	.word	0x00032450
        /*08b8*/ 	.short	0x010a
        /*08ba*/ 	.byte	0x3f
	.zero		1


	//   ....[62]....
        /*08bc*/ 	.word	0x0000dcc0
        /*08c0*/ 	.word	0x00000003
        /*08c4*/ 	.word	0x00032440
        /*08c8*/ 	.short	0x010a
        /*08ca*/ 	.byte	0x3f
	.zero		1


	//   ....[63]....
        /*08cc*/ 	.word	0x0000f690
        /*08d0*/ 	.word	0x00000003
        /*08d4*/ 	.word	0x00032420
        /*08d8*/ 	.short	0x010a
        /*08da*/ 	.byte	0x3f
	.zero		1


	//   ....[64]....
        /*08dc*/ 	.word	0x0000f6f0
        /*08e0*/ 	.word	0x00000003
        /*08e4*/ 	.word	0x00032460
        /*08e8*/ 	.short	0x010a
        /*08ea*/ 	.byte	0x3f
	.zero		1


	//   ....[65]....
        /*08ec*/ 	.word	0x0000f750
        /*08f0*/ 	.word	0x00000003
        /*08f4*/ 	.word	0x00032448
        /*08f8*/ 	.short	0x010a
        /*08fa*/ 	.byte	0x3f
	.zero		1


	//   ....[66]....
        /*08fc*/ 	.word	0x0000f7b0
        /*0900*/ 	.word	0x00000003
        /*0904*/ 	.word	0x00032468
        /*0908*/ 	.short	0x010a
        /*090a*/ 	.byte	0x3f
	.zero		1


	//   ....[67]....
        /*090c*/ 	.word	0x0000f810
        /*0910*/ 	.word	0x00000003
        /*0914*/ 	.word	0x00032440
        /*0918*/ 	.short	0x010a
        /*091a*/ 	.byte	0x3f
	.zero		1


	//   ....[68]....
        /*091c*/ 	.word	0x0000f870
        /*0920*/ 	.word	0x00000003
        /*0924*/ 	.word	0x00032460
        /*0928*/ 	.short	0x010a
        /*092a*/ 	.byte	0x3f
	.zero		1


	//   ....[69]....
        /*092c*/ 	.word	0x0000f8d0
        /*0930*/ 	.word	0x00000003
        /*0934*/ 	.word	0x00032448
        /*0938*/ 	.short	0x010a
        /*093a*/ 	.byte	0x3f
	.zero		1


	//   ....[70]....
        /*093c*/ 	.word	0x0000f930
        /*0940*/ 	.word	0x00000003
        /*0944*/ 	.word	0x00032468
        /*0948*/ 	.short	0x010a
        /*094a*/ 	.byte	0x3f
	.zero		1


	//   ....[71]....
        /*094c*/ 	.word	0x0000f980
        /*0950*/ 	.word	0x00000002
        /*0954*/ 	.word	0x00032420
        /*0958*/ 	.short	0x010a
        /*095a*/ 	.byte	0x3f
	.zero		1


	//   ....[72]....
        /*095c*/ 	.word	0x0000fb20
        /*0960*/ 	.word	0x00000007
        /*0964*/ 	.word	0x00000000
        /*0968*/ 	.short	0x010a
        /*096a*/ 	.byte	0x3f
	.zero		1


	//   ....[73]....
        /*096c*/ 	.word	0x0000fb70
        /*0970*/ 	.word	0x00000005
        /*0974*/ 	.word	0x00000000
        /*0978*/ 	.short	0x010a
        /*097a*/ 	.byte	0x3f
	.zero		1


	//   ....[74]....
        /*097c*/ 	.word	0x0000fbc0
        /*0980*/ 	.word	0x00000005
        /*0984*/ 	.word	0x00000000
        /*0988*/ 	.short	0x010a
        /*098a*/ 	.byte	0x3f
	.zero		1


	//----- nvinfo : EIATTR_NUM_MBARRIERS
	.align		4
.L_179:
        /*098c*/ 	.byte	0x03, 0x38
        /*098e*/ 	.short	0x0017


	//----- nvinfo : EIATTR_EXIT_INSTR_OFFSETS
	.align		4
        /*0990*/ 	.byte	0x04, 0x1c
        /*0992*/ 	.short	(.L_181 - .L_180)


	//   ....[0]....
.L_180:
        /*0994*/ 	.word	0x0000d920


	//----- nvinfo : EIATTR_MAX_THREADS
	.align		4
.L_181:
        /*0998*/ 	.byte	0x04, 0x05
        /*099a*/ 	.short	(.L_183 - .L_182)
.L_182:
        /*099c*/ 	.word	0x00000180
        /*09a0*/ 	.word	0x00000001
        /*09a4*/ 	.word	0x00000001


	//----- nvinfo : EIATTR_CRS_STACK_SIZE
	.align		4
.L_183:
        /*09a8*/ 	.byte	0x04, 0x1e
        /*09aa*/ 	.short	(.L_185 - .L_184)
.L_184:
        /*09ac*/ 	.word	0x00000000


	//----- nvinfo : EIATTR_CBANK_PARAM_SIZE
	.align		4
.L_185:
        /*09b0*/ 	.byte	0x03, 0x19
        /*09b2*/ 	.short	0x0b70


	//----- nvinfo : EIATTR_PARAM_CBANK
	.align		4
        /*09b4*/ 	.byte	0x04, 0x0a
        /*09b6*/ 	.short	(.L_187 - .L_186)
	.align		4
.L_186:
        /*09b8*/ 	.word	index@(.nv.constant0._ZN7cutlass13device_kernelIN5flash11enable_sm90INS1_16FlashAttnFwdSm90INS1_25CollectiveMainloopFwdSm90ILi2EN4cute5tupleIJNS5_1CILi1EEES8_S8_EEENS6_IJNS7_ILi128EEENS7_ILi96EEENS7_ILi64EEEEEELi256ENS_10bfloat16_tEfNS_4arch4Sm90ELb0ELb0ELb0ELb0ELb0ELb0ELb1ELb1ELb0ELb1ELb1ELb0EEENS1_21CollectiveEpilogueFwdINS6_IJSA_NS7_ILi256EEESB_EEES9_SE_SG_Li256ELb0ELb1ELb1ELb0EEENS1_19SingleTileSchedulerILb0ELb1ELb1ELi128EEEEEEEEEvNT_6ParamsE)
        /*09bc*/ 	.short	0x0210
        /*09be*/ 	.short	0x0b70


	//----- nvinfo : EIATTR_SW_WAR
	.align		4
.L_187:
        /*09c0*/ 	.byte	0x04, 0x36
        /*09c2*/ 	.short	(.L_189 - .L_188)
.L_188:
        /*09c4*/ 	.word	0x00000008
.L_189:


//--------------------- .nv.info._ZN7cutlass13device_kernelIN5flash11enable_sm90INS1_16FlashAttnFwdSm90INS1_25CollectiveMainloopFwdSm90ILi2EN4cute5tupleIJNS5_1CILi1EEES8_S8_EEENS6_IJNS7_ILi128EEENS7_ILi96EEENS7_ILi64EEEEEELi256ENS_10bfloat16_tEfNS_4arch4Sm90ELb0ELb0ELb0ELb1ELb0ELb0ELb0ELb1ELb0ELb1ELb1ELb0EEENS1_21CollectiveEpilogueFwdINS6_IJSA_NS7_ILi256EEESB_EEES9_SE_SG_Li256ELb1ELb1ELb1ELb0EEENS1_36VarlenDynamicPersistentTileSchedulerILi128ELi96ELi256ELi128ELb1ELb1ELb1ELb0ELb1ELb1EEEEEEEEEvNT_6ParamsE --------------------------
	.section	.nv.info._ZN7cutlass13device_kernelIN5flash11enable_sm90INS1_16FlashAttnFwdSm90INS1_25CollectiveMainloopFwdSm90ILi2EN4cute5tupleIJNS5_1CILi1EEES8_S8_EEENS6_IJNS7_ILi128EEENS7_ILi96EEENS7_ILi64EEEEEELi256ENS_10bfloat16_tEfNS_4arch4Sm90ELb0ELb0ELb0ELb1ELb0ELb0ELb0ELb1ELb0ELb1ELb1ELb0EEENS1_21CollectiveEpilogueFwdINS6_IJSA_NS7_ILi256EEESB_EEES9_SE_SG_Li256ELb1ELb1ELb1ELb0EEENS1_36VarlenDynamicPersistentTileSchedulerILi128ELi96ELi256ELi128ELb1ELb1ELb1ELb0ELb1ELb1EEEEEEEEEvNT_6ParamsE,"",@"SHT_CUDA_INFO"
	.sectionflags	@""
	.align	4


	//----- nvinfo : EIATTR_CUDA_API_VERSION
	.align		4
        /*0000*/ 	.byte	0x04, 0x37
        /*0002*/ 	.short	(.L_191 - .L_190)
.L_190:
        /*0004*/ 	.word	0x00000082


	//----- nvinfo : EIATTR_KPARAM_INFO
	.align		4
.L_191:
        /*0008*/ 	.byte	0x04, 0x17
        /*000a*/ 	.short	(.L_193 - .L_192)
.L_192:
        /*000c*/ 	.word	0x00000000
        /*0010*/ 	.short	0x0000
        /*0012*/ 	.short	0x0070
        /*0014*/ 	.byte	0x00, 0xf0, 0x01, 0x2a


	//----- nvinfo : EIATTR_SPARSE_MMA_MASK
	.align		4
.L_193:
        /*0018*/ 	.byte	0x03, 0x50
        /*001a*/ 	.short	0x0000


	//----- nvinfo : EIATTR_MAXREG_COUNT
	.align		4
        /*001c*/ 	.byte	0x03, 0x1b
        /*001e*/ 	.short	0x00a8


	//----- nvinfo : EIATTR_NUM_BARRIERS
	.align		4
        /*0020*/ 	.byte	0x02, 0x4c
        /*0022*/ 	.byte	0x10
	.zero		1


	//----- nvinfo : EIATTR_EXTERNS
	.align		4
        /*0024*/ 	.byte	0x04, 0x0f
        /*0026*/ 	.short	(.L_195 - .L_194)


	//   ....[0]....
	.align		4
.L_194:
        /*0028*/ 	.word	index@(__assertfail)


	//----- nvinfo : EIATTR_ANNOTATIONS
	.align		4
.L_195:
        /*002c*/ 	.byte	0x04, 0x55
        /*002e*/ 	.short	(.L_197 - .L_196)


	//   ....[0]....
.L_196:
        /* <DEDUP_REMOVED lines=65> */


	//----- nvinfo : EIATTR_MERCURY_ISA_VERSION
	.align		4
.L_197:
        /*0430*/ 	.byte	0x03, 0x5f
        /*0432*/ 	.short	0x0101


	//----- nvinfo : EIATTR_UNUSED_LOAD_BYTE_OFFSET
	.align		4
        /*0434*/ 	.byte	0x04, 0x44
        /*0436*/ 	.short	(.L_199 - .L_198)


	//   ....[0]....
.L_198:
        /*0438*/ 	.word	0x00000a30
        /*043c*/ 	.word	0x0000fff0


	//   ....[1]....
        /*0440*/ 	.word	0x00006180
        /*0444*/ 	.word	0x0000fff0


	//----- nvinfo : EIATTR_INT_WARP_WIDE_INSTR_OFFSETS
	.align		4
.L_199:
        /*0448*/ 	.byte	0x04, 0x31
        /*044a*/ 	.short	(.L_201 - .L_200)


	//   ....[0]....
.L_200:
        /*044c*/ 	.word	0x00000130


	//   ....[1]....
        /*0450*/ 	.word	0x00000170


	//   ....[2]....
        /*0454*/ 	.word	0x000001e0


	//   ....[3]....
        /*0458*/ 	.word	0x000036c0


	//   ....[4]....
        /*045c*/ 	.word	0x0000bf50


	//   ....[5]....
        /*0460*/ 	.word	0x0000bfe0


	//   ....[6]....
        /*0464*/ 	.word	0x0000fbd0


	//   ....[7]....
        /*0468*/ 	.word	0x0000fc60


	//----- nvinfo : EIATTR_COOP_GROUP_MASK_REGIDS
	.align		4
.L_201:
        /*046c*/ 	.byte	0x04, 0x29
        /*046e*/ 	.short	(.L_203 - .L_202)


	//   ....[0]....
.L_202:
        /*0470*/ 	.word	0xffffffff


	//   ....[1]....
        /*0474*/ 	.word	0xffffffff


	//   ....[2]....
        /*0478*/ 	.word	0xffffffff


	//   ....[3]....
        /*047c*/ 	.word	0xffffffff


	//   ....[4]....
        /*0480*/ 	.word	0xffffffff


	//   ....[5]....
        /*0484*/ 	.word	0xffffffff


	//   ....[6]....
        /*0488*/ 	.word	0xffffffff


	//   ....[7]....
        /*048c*/ 	.word	0xffffffff


	//   ....[8]....
        /*0490*/ 	.word	0xffffffff


	//   ....[9]....
        /*0494*/ 	.word	0xffffffff


	//   ....[10]....
        /*0498*/ 	.word	0xffffffff


	//   ....[11]....
        /*049c*/ 	.word	0xffffffff


	//   ....[12]....
        /*04a0*/ 	.word	0xffffffff


	//   ....[13]....
        /*04a4*/ 	.word	0xffffffff


	//   ....[14]....
        /*04a8*/ 	.word	0xffffffff


	//   ....[15]....
        /*04ac*/ 	.word	0xffffffff


	//   ....[16]....
        /*04b0*/ 	.word	0xffffffff


	//   ....[17]....
        /*04b4*/ 	.word	0xffffffff


	//   ....[18]....
        /*04b8*/ 	.word	0xffffffff


	//   ....[19]....
        /*04bc*/ 	.word	0xffffffff


	//   ....[20]....
        /*04c0*/ 	.word	0xffffffff


	//   ....[21]....
        /*04c4*/ 	.word	0xffffffff


	//   ....[22]....
        /*04c8*/ 	.word	0xffffffff


	//   ....[23]....
        /*04cc*/ 	.word	0xffffffff


	//   ....[24]....
        /*04d0*/ 	.word	0xffffffff


	//   ....[25]....
        /*04d4*/ 	.word	0xffffffff


	//   ....[26]....
        /*04d8*/ 	.word	0xffffffff


	//   ....[27]....
        /*04dc*/ 	.word	0xffffffff


	//   ....[28]....
        /*04e0*/ 	.word	0xffffffff


	//   ....[29]....
        /*04e4*/ 	.word	0xffffffff


	//   ....[30]....
        /*04e8*/ 	.word	0xffffffff


	//   ....[31]....
        /*04ec*/ 	.word	0xffffffff


	//   ....[32]....
        /*04f0*/ 	.word	0xffffffff


	//   ....[33]....
        /*04f4*/ 	.word	0xffffffff


	//   ....[34]....
        /*04f8*/ 	.word	0xffffffff


	//   ....[35]....
        /*04fc*/ 	.word	0xffffffff


	//   ....[36]....
        /*0500*/ 	.word	0xffffffff


	//   ....[37]....
        /*0504*/ 	.word	0xffffffff


	//   ....[38]....
        /*0508*/ 	.word	0xffffffff


	//   ....[39]....
        /*050c*/ 	.word	0xffffffff


	//   ....[40]....
        /*0510*/ 	.word	0xffffffff


	//   ....[41]....
        /*0514*/ 	.word	0xffffffff


	//   ....[42]....
        /*0518*/ 	.word	0xffffffff


	//   ....[43]....
        /*051c*/ 	.word	0xffffffff


	//   ....[44]....
        /*0520*/ 	.word	0xffffffff


	//   ....[45]....
        /*0524*/ 	.word	0xffffffff


	//   ....[46]....
        /*0528*/ 	.word	0xffffffff


	//   ....[47]....
        /*052c*/ 	.word	0xffffffff


	//   ....[48]....
        /*0530*/ 	.word	0xffffffff


	//   ....[49]....
        /*0534*/ 	.word	0xffffffff


	//   ....[50]....
        /*0538*/ 	.word	0xffffffff


	//   ....[51]....
        /*053c*/ 	.word	0xffffffff


	//   ....[52]....
        /*0540*/ 	.word	0xffffffff


	//   ....[53]....
        /*0544*/ 	.word	0xffffffff


	//   ....[54]....
        /*0548*/ 	.word	0xffffffff


	//   ....[55]....
        /*054c*/ 	.word	0xffffffff


	//   ....[56]....
        /*0550*/ 	.word	0xffffffff


	//   ....[57]....
        /*0554*/ 	.word	0xffffffff


	//   ....[58]....
        /*0558*/ 	.word	0xffffffff


	//   ....[59]....
        /*055c*/ 	.word	0xffffffff


	//   ....[60]....
        /*0560*/ 	.word	0xffffffff


	//   ....[61]....
        /*0564*/ 	.word	0xffffffff


	//   ....[62]....
        /*0568*/ 	.word	0xffffffff


	//   ....[63]....
        /*056c*/ 	.word	0xffffffff


	//   ....[64]....
        /*0570*/ 	.word	0xffffffff


	//   ....[65]....
        /*0574*/ 	.word	0xffffffff


	//   ....[66]....
        /*0578*/ 	.word	0xffffffff


	//   ....[67]....
        /*057c*/ 	.word	0xffffffff


	//   ....[68]....
        /*0580*/ 	.word	0xffffffff


	//   ....[69]....
        /*0584*/ 	.word	0xffffffff


	//   ....[70]....
        /*0588*/ 	.word	0xffffffff


	//   ....[71]....
        /*058c*/ 	.word	0xffffffff


	//   ....[72]....
        /*0590*/ 	.word	0xffffffff


	//   ....[73]....
        /*0594*/ 	.word	0xffffffff


	//   ....[74]....
        /*0598*/ 	.word	0xffffffff


	//   ....[75]....
        /*059c*/ 	.word	0xffffffff


	//   ....[76]....
        /*05a0*/ 	.word	0xffffffff


	//   ....[77]....
        /*05a4*/ 	.word	0xffffffff


	//   ....[78]....
        /*05a8*/ 	.word	0xffffffff


	//   ....[79]....
        /*05ac*/ 	.word	0xffffffff


	//   ....[80]....
        /*05b0*/ 	.word	0xffffffff


	//   ....[81]....
        /*05b4*/ 	.word	0xffffffff


	//   ....[82]....
        /*05b8*/ 	.word	0xffffffff


	//   ....[83]....
        /*05bc*/ 	.word	0xffffffff


	//   ....[84]....
        /*05c0*/ 	.word	0xffffffff


	//   ....[85]....
        /*05c4*/ 	.word	0xffffffff


	//   ....[86]....
        /*05c8*/ 	.word	0xffffffff


	//   ....[87]....
        /*05cc*/ 	.word	0xffffffff


	//   ....[88]....
        /*05d0*/ 	.word	0xffffffff


	//   ....[89]....
        /*05d4*/ 	.word	0xffffffff


	//   ....[90]....
        /*05d8*/ 	.word	0xffffffff


	//   ....[91]....
        /*05dc*/ 	.word	0xffffffff


	//   ....[92]....
        /*05e0*/ 	.word	0xffffffff


	//   ....[93]....
        /*05e4*/ 	.word	0xffffffff


	//   ....[94]....
        /*05e8*/ 	.word	0xffffffff


	//   ....[95]....
        /*05ec*/ 	.word	0xffffffff


	//   ....[96]....
        /*05f0*/ 	.word	0xffffffff


	//   ....[97]....
        /*05f4*/ 	.word	0x0500000f


	//   ....[98]....
        /*05f8*/ 	.word	0x0500000f


	//   ....[99]....
        /*05fc*/ 	.word	0x0500000f


	//   ....[100]....
        /*0600*/ 	.word	0x0500000f


	//   ....[101]....
        /*0604*/ 	.word	0x0500000f


	//   ....[102]....
        /*0608*/ 	.word	0x0500000f


	//   ....[103]....
        /*060c*/ 	.word	0x0500000f


	//   ....[104]....
        /*0610*/ 	.word	0x0500000f


	//   ....[105]....
        /*0614*/ 	.word	0x0500000f


	//   ....[106]....
        /*0618*/ 	.word	0x0500000f


	//   ....[107]....
        /*061c*/ 	.word	0x0500000f


	//   ....[108]....
        /*0620*/ 	.word	0x0500000f


	//   ....[109]....
        /*0624*/ 	.word	0x0500000f


	//   ....[110]....
        /*0628*/ 	.word	0x0500000f


	//   ....[111]....
        /*062c*/ 	.word	0x0500000f


	//   ....[112]....
        /*0630*/ 	.word	0x0500000f


	//   ....[113]....
        /*0634*/ 	.word	0x0500000f


	//   ....[114]....
        /*0638*/ 	.word	0x0500000f


	//   ....[115]....
        /*063c*/ 	.word	0x0500000f


	//   ....[116]....
        /*0640*/ 	.word	0x0500000f


	//   ....[117]....
        /*0644*/ 	.word	0x0500000f


	//   ....[118]....
        /*0648*/ 	.word	0x0500000f


	//   ....[119]....
        /*064c*/ 	.word	0x0500000f


	//   ....[120]....
        /*0650*/ 	.word	0x0500000f


	//   ....[121]....
        /*0654*/ 	.word	0x0500000f


	//   ....[122]....
        /*0658*/ 	.word	0x0500000f


	//   ....[123]....
        /*065c*/ 	.word	0x0500000f


	//   ....[124]....
        /*0660*/ 	.word	0x0500000f


	//   ....[125]....
        /*0664*/ 	.word	0x0500000f


	//   ....[126]....
        /*0668*/ 	.word	0x0500000f


	//   ....[127]....
        /*066c*/ 	.word	0x0500000f


	//   ....[128]....
        /*0670*/ 	.word	0x0500000f


	//   ....[129]....
        /*0674*/ 	.word	0x0500000f


	//   ....[130]....
        /*0678*/ 	.word	0x0500000f


	//   ....[131]....
        /*067c*/ 	.word	0x0500000f


	//   ....[132]....
        /*0680*/ 	.word	0x0500000f


	//----- nvinfo : EIATTR_COOP_GROUP_INSTR_OFFSETS
	.align		4
.L_203:
        /*0684*/ 	.byte	0x04, 0x28
        /*0686*/ 	.short	(.L_205 - .L_204)


	//   ....[0]....
.L_204:
        /*0688*/ 	.word	0x00000070


	//   ....[1]....
        /*068c*/ 	.word	0x00000140


	//   ....[2]....
        /*0690*/ 	.word	0x00000190


	//   ....[3]....
        /*0694*/ 	.word	0x000003c0


	//   ....[4]....
        /*0698*/ 	.word	0x00000520


	//   ....[5]....
        /*069c*/ 	.word	0x00000640


	//   ....[6]....
        /*06a0*/ 	.word	0x000007a0


	//   ....[7]....
        /*06a4*/ 	.word	0x00001cf0


	//   ....[8]....
        /*06a8*/ 	.word	0x000028b0


	//   ....[9]....
        /*06ac*/ 	.word	0x00002900


	//   ....[10]....
        /*06b0*/ 	.word	0x00002d20


	//   ....[11]....
        /*06b4*/ 	.word	0x00002d80


	//   ....[12]....
        /*06b8*/ 	.word	0x00003e40


	//   ....[13]....
        /*06bc*/ 	.word	0x00003e60


	//   ....[14]....
        /*06c0*/ 	.word	0x00004610


	//   ....[15]....
        /*06c4*/ 	.word	0x000046c0


	//   ....[16]....
        /*06c8*/ 	.word	0x00005700


	//   ....[17]....
        /*06cc*/ 	.word	0x00005770


	//   ....[18]....
        /*06d0*/ 	.word	0x000057d0


	//   ....[19]....
        /*06d4*/ 	.word	0x000057f0


	//   ....[20]....
        /*06d8*/ 	.word	0x000072f0


	//   ....[21]....
        /*06dc*/ 	.word	0x00007300


	//   ....[22]....
        /*06e0*/ 	.word	0x00007310


	//   ....[23]....
        /*06e4*/ 	.word	0x00007320


	//   ....[24]....
        /*06e8*/ 	.word	0x00007de0


	//   ....[25]....
        /*06ec*/ 	.word	0x00007e00


	//   ....[26]....
        /*06f0*/ 	.word	0x00007fb0


	//   ....[27]....
        /*06f4*/ 	.word	0x00007fd0


	//   ....[28]....
        /*06f8*/ 	.word	0x00008110


	//   ....[29]....
        /*06fc*/ 	.word	0x00008130


	//   ....[30]....
        /*0700*/ 	.word	0x00008280


	//   ....[31]....
        /*0704*/ 	.word	0x000082a0


	//   ....[32]....
        /*0708*/ 	.word	0x000087e0


	//   ....[33]....
        /*070c*/ 	.word	0x000087f0


	//   ....[34]....
        /*0710*/ 	.word	0x000090a0


	//   ....[35]....
        /*0714*/ 	.word	0x000090b0


	//   ....[36]....
        /*0718*/ 	.word	0x0000a310


	//   ....[37]....
        /*071c*/ 	.word	0x0000a340


	//   ....[38]....
        /*0720*/ 	.word	0x0000a4b0


	//   ....[39]....
        /*0724*/ 	.word	0x0000a4d0


	//   ....[40]....
        /*0728*/ 	.word	0x0000a610


	//   ....[41]....
        /*072c*/ 	.word	0x0000a630


	//   ....[42]....
        /*0730*/ 	.word	0x0000a780


	//   ....[43]....
        /*0734*/ 	.word	0x0000a7a0


	//   ....[44]....
        /*0738*/ 	.word	0x0000a970


	//   ....[45]....
        /*073c*/ 	.word	0x0000ab90


	//   ....[46]....
        /*0740*/ 	.word	0x0000abc0


	//   ....[47]....
        /*0744*/ 	.word	0x0000abf0


	//   ....[48]....
        /*0748*/ 	.word	0x0000ac20


	//   ....[49]....
        /*074c*/ 	.word	0x0000ac50


	//   ....[50]....
        /*0750*/ 	.word	0x0000ac80


	//   ....[51]....
        /*0754*/ 	.word	0x0000ae20


	//   ....[52]....
        /*0758*/ 	.word	0x0000ae50


	//   ....[53]....
        /*075c*/ 	.word	0x0000ae80


	//   ....[54]....
        /*0760*/ 	.word	0x0000aeb0


	//   ....[55]....
        /*0764*/ 	.word	0x0000aee0


	//   ....[56]....
        /*0768*/ 	.word	0x0000af10


	//   ....[57]....
        /*076c*/ 	.word	0x0000afa0


	//   ....[58]....
        /*0770*/ 	.word	0x0000afd0


	//   ....[59]....
        /*0774*/ 	.word	0x0000afe0


	//   ....[60]....
        /*0778*/ 	.word	0x0000b090


	//   ....[61]....
        /*077c*/ 	.word	0x0000c530


	//   ....[62]....
        /*0780*/ 	.word	0x0000cfe0


	//   ....[63]....
        /*0784*/ 	.word	0x0000d020


	//   ....[64]....
        /*0788*/ 	.word	0x0000d0c0


	//   ....[65]....
        /*078c*/ 	.word	0x0000d0d0


	//   ....[66]....
        /*0790*/ 	.word	0x0000d150


	//   ....[67]....
        /*0794*/ 	.word	0x0000d160


	//   ....[68]....
        /*0798*/ 	.word	0x0000d1e0


	//   ....[69]....
        /*079c*/ 	.word	0x0000d1f0


	//   ....[70]....
        /*07a0*/ 	.word	0x0000d270


	//   ....[71]....
        /*07a4*/ 	.word	0x0000d280


	//   ....[72]....
        /*07a8*/ 	.word	0x0000d300


	//   ....[73]....
        /*07ac*/ 	.word	0x0000d310


	//   ....[74]....
        /*07b0*/ 	.word	0x0000d390


	//   ....[75]....
        /*07b4*/ 	.word	0x0000d3a0


	//   ....[76]....
        /*07b8*/ 	.word	0x0000d3f0


	//   ....[77]....
        /*07bc*/ 	.word	0x0000d410


	//   ....[78]....
        /*07c0*/ 	.word	0x0000fee0


	//   ....[79]....
        /*07c4*/ 	.word	0x0000ff10


	//   ....[80]....
        /*07c8*/ 	.word	0x0000ff70


	//   ....[81]....
        /*07cc*/ 	.word	0x0000ffa0


	//   ....[82]....
        /*07d0*/ 	.word	0x0000ffd0


	//   ....[83]....
        /*07d4*/ 	.word	0x00010000


	//   ....[84]....
        /*07d8*/ 	.word	0x00010030


	//   ....[85]....
        /*07dc*/ 	.word	0x00010060


	//   ....[86]....
        /*07e0*/ 	.word	0x00010220


	//   ....[87]....
        /*07e4*/ 	.word	0x00010250


	//   ....[88]....
        /*07e8*/ 	.word	0x00010280


	//   ....[89]....
        /*07ec*/ 	.word	0x000102b0


	//   ....[90]....
        /*07f0*/ 	.word	0x000102e0


	//   ....[91]....
        /*07f4*/ 	.word	0x00010310


	//   ....[92]....
        /*07f8*/ 	.word	0x000103d0


	//   ....[93]....
        /*07fc*/ 	.word	0x000103f0


	//   ....[94]....
        /*0800*/ 	.word	0x00010400


	//   ....[95]....
        /*0804*/ 	.word	0x00010460


	//   ....[96]....
        /*0808*/ 	.word	0x00010b70


	//   ....[97]....
        /*080c*/ 	.word	0x00011050


	//   ....[98]....
        /*0810*/ 	.word	0x00011230


	//   ....[99]....
        /*0814*/ 	.word	0x00011280


	//   ....[100]....
        /*0818*/ 	.word	0x000112e0


	//   ....[101]....
        /*081c*/ 	.word	0x000113d0


	//   ....[102]....
        /*0820*/ 	.word	0x00011430


	//   ....[103]....
        /*0824*/ 	.word	0x00011520


	//   ....[104]....
        /*0828*/ 	.word	0x00011580


	//   ....[105]....
        /*082c*/ 	.word	0x00011670


	//   ....[106]....
        /*0830*/ 	.word	0x000116d0


	//   ....[107]....
        /*0834*/ 	.word	0x000117c0


	//   ....[108]....
        /*0838*/ 	.word	0x00011820


	//   ....[109]....
        /*083c*/ 	.word	0x00011910


	//   ....[110]....
        /*0840*/ 	.word	0x00011970


	//   ....[111]....
        /*0844*/ 	.word	0x00011a40


	//   ....[112]....
        /*0848*/ 	.word	0x00011ac0


	//   ....[113]....
        /*084c*/ 	.word	0x00011b90


	//   ....[114]....
        /*0850*/ 	.word	0x00011ec0


	//   ....[115]....
        /*0854*/ 	.word	0x00011f60


	//   ....[116]....
        /*0858*/ 	.word	0x000120f0


	//   ....[117]....
        /*085c*/ 	.word	0x00012160


	//   ....[118]....
        /*0860*/ 	.word	0x000121d0


	//   ....[119]....
        /*0864*/ 	.word	0x00012240


	//   ....[120]....
        /*0868*/ 	.word	0x000122b0


	//   ....[121]....
        /*086c*/ 	.word	0x00012330


	//   ....[122]....
        /*0870*/ 	.word	0x000123c0


	//   ....[123]....
        /*0874*/ 	.word	0x00012460


	//   ....[124]....
        /*0878*/ 	.word	0x000124d0


	//   ....[125]....
        /*087c*/ 	.word	0x00012540


	//   ....[126]....
        /*0880*/ 	.word	0x000125b0


	//   ....[127]....
        /*0884*/ 	.word	0x00012630


	//   ....[128]....
        /*0888*/ 	.word	0x000126a0


	//   ....[129]....
        /*088c*/ 	.word	0x00012740


	//   ....[130]....
        /*0890*/ 	.word	0x00012790


	//   ....[131]....
        /*0894*/ 	.word	0x00012820


	//   ....[132]....
        /*0898*/ 	.word	0x00012950


	//----- nvinfo : EIATTR_REG_RECONFIG
	.align		4
.L_205:
        /*089c*/ 	.byte	0x01, 0x54
	.zero		2


	//----- nvinfo : EIATTR_SYSCALL_OFFSETS
	.align		4
        /*08a0*/ 	.byte	0x04, 0x46
        /*08a2*/ 	.short	(.L_207 - .L_206)


	//   ....[0]....
.L_206:
        /*08a4*/ 	.word	0x00001e70


	//   ....[1]....
        /*08a8*/ 	.word	0x0000c150


	//   ....[2]....
        /*08ac*/ 	.word	0x0000c2a0


	//   ....[3]....
        /*08b0*/ 	.word	0x0000c3a0


	//   ....[4]....
        /*08b4*/ 	.word	0x0000cc20


	//----- nvinfo : EIATTR_MBARRIER_INSTR_OFFSETS
	.align		4
.L_207:
        /*08b8*/ 	.byte	0x04, 0x39
        /*08ba*/ 	.short	(.L_209 - .L_208)


	//   ....[0]....
.L_208:
        /*08bc*/ 	.word	0x00000270
        /*08c0*/ 	.word	0x000000ff
        /*08c4*/ 	.word	0x00022800
        /*08c8*/ 	.short	0x0100
        /*08ca*/ 	.byte	0x08
	.zero		1


	//   ....[1]....
        /*08cc*/ 	.word	0x00000280
        /*08d0*/ 	.word	0x000000ff
        /*08d4*/ 	.word	0x00022820
        /*08d8*/ 	.short	0x0100
        /*08da*/ 	.byte	0x08
	.zero		1


	//   ....[2]....
        /*08dc*/ 	.word	0x00000370
        /*08e0*/ 	.word	0x000000ff
        /*08e4*/ 	.word	0x00022830
        /*08e8*/ 	.short	0x0100
        /*08ea*/ 	.byte	0x08
	.zero		1


	//   ....[3]....
        /*08ec*/ 	.word	0x00000380
        /*08f0*/ 	.word	0x000000ff
        /*08f4*/ 	.word	0x00022840
        /*08f8*/ 	.short	0x0100
        /*08fa*/ 	.byte	0x08
	.zero		1


	//   ....[4]....
        /*08fc*/ 	.word	0x00000390
        /*0900*/ 	.word	0x000000ff
        /*0904*/ 	.word	0x00022838
        /*0908*/ 	.short	0x0100
        /*090a*/ 	.byte	0x08
	.zero		1


	//   ....[5]....
        /*090c*/ 	.word	0x000003a0
        /*0910*/ 	.word	0x000000ff
        /*0914*/ 	.word	0x00022848
        /*0918*/ 	.short	0x0100
        /*091a*/ 	.byte	0x08
	.zero		1


	//   ....[6]....
        /*091c*/ 	.word	0x000004d0
        /*0920*/ 	.word	0x000000ff
        /*0924*/ 	.word	0x00022850
        /*0928*/ 	.short	0x0100
        /*092a*/ 	.byte	0x08
	.zero		1


	//   ....[7]....
        /*092c*/ 	.word	0x000004e0
        /*0930*/ 	.word	0x000000ff
        /*0934*/ 	.word	0x00022860
        /*0938*/ 	.short	0x0100
        /*093a*/ 	.byte	0x08
	.zero		1


	//   ....[8]....
        /*093c*/ 	.word	0x000004f0
        /*0940*/ 	.word	0x000000ff
        /*0944*/ 	.word	0x00022858
        /*0948*/ 	.short	0x0100
        /*094a*/ 	.byte	0x08
	.zero		1


	//   ....[9]....
        /*094c*/ 	.word	0x00000500
        /*0950*/ 	.word	0x000000ff
        /*0954*/ 	.word	0x00022868
        /*0958*/ 	.short	0x0100
        /*095a*/ 	.byte	0x08
	.zero		1


	//   ....[10]....
        /*095c*/ 	.word	0x000005f0
        /*0960*/ 	.word	0x000000ff
        /*0964*/ 	.word	0x00022870
        /*0968*/ 	.short	0x0100
        /*096a*/ 	.byte	0x06
	.zero		1


	//   ....[11]....
        /*096c*/ 	.word	0x00000600
        /*0970*/ 	.word	0x000000ff
        /*0974*/ 	.word	0x00022880
        /*0978*/ 	.short	0x0100
        /*097a*/ 	.byte	0x06
	.zero		1


	//   ....[12]....
        /*097c*/ 	.word	0x00000610
        /*0980*/ 	.word	0x000000ff
        /*0984*/ 	.word	0x00022878
        /*0988*/ 	.short	0x0100
        /*098a*/ 	.byte	0x06
	.zero		1


	//   ....[13]....
        /*098c*/ 	.word	0x00000620
        /*0990*/ 	.word	0x000000ff
        /*0994*/ 	.word	0x00022888
        /*0998*/ 	.short	0x0100
        /*099a*/ 	.byte	0x06
	.zero		1


	//   ....[14]....
        /*099c*/ 	.word	0x00000750
        /*09a0*/ 	.word	0x000000ff
        /*09a4*/ 	.word	0x00022890
        /*09a8*/ 	.short	0x0100
        /*09aa*/ 	.byte	0x08
	.zero		1


	//   ....[15]....
        /*09ac*/ 	.word	0x00000760
        /*09b0*/ 	.word	0x000000ff
        /*09b4*/ 	.word	0x000228a0
        /*09b8*/ 	.short	0x0100
        /*09ba*/ 	.byte	0x08
	.zero		1


	//   ....[16]....
        /*09bc*/ 	.word	0x00000770
        /*09c0*/ 	.word	0x000000ff
        /*09c4*/ 	.word	0x00022898
        /*09c8*/ 	.short	0x0100
        /*09ca*/ 	.byte	0x08
	.zero		1


	//   ....[17]....
        /*09cc*/ 	.word	0x00000780
        /*09d0*/ 	.word	0x000000ff
        /*09d4*/ 	.word	0x000228a8
        /*09d8*/ 	.short	0x0100
        /*09da*/ 	.byte	0x08
	.zero		1


	//   ....[18]....
        /*09dc*/ 	.word	0x000008b0
        /*09e0*/ 	.word	0x000000ff
        /*09e4*/ 	.word	0x000228b0
        /*09e8*/ 	.short	0x0100
        /*09ea*/ 	.byte	0x08
	.zero		1


	//   ....[19]....
        /*09ec*/ 	.word	0x000008c0
        /*09f0*/ 	.word	0x000000ff
        /*09f4*/ 	.word	0x000228c0
        /*09f8*/ 	.short	0x0100
        /*09fa*/ 	.byte	0x08
	.zero		1


	//   ....[20]....
        /*09fc*/ 	.word	0x000008d0
        /*0a00*/ 	.word	0x000000ff
        /*0a04*/ 	.word	0x000228b8
        /*0a08*/ 	.short	0x0100
        /*0a0a*/ 	.byte	0x08
	.zero		1


	//   ....[21]....
        /*0a0c*/ 	.word	0x000008e0
        /*0a10*/ 	.word	0x000000ff
        /*0a14*/ 	.word	0x000228c8
        /*0a18*/ 	.short	0x0100
        /*0a1a*/ 	.byte	0x08
	.zero		1


	//   ....[22]....
        /*0a1c*/ 	.word	0x00001f20
        /*0a20*/ 	.word	0x00000006
        /*0a24*/ 	.word	0x00022800
        /*0a28*/ 	.short	0x010a
        /*0a2a*/ 	.byte	0x3f
	.zero		1


	//   ....[23]....
        /*0a2c*/ 	.word	0x00001ff0
        /*0a30*/ 	.word	0x000000ff
        /*0a34*/ 	.word	0x00022830
        /*0a38*/ 	.short	0x010a
        /*0a3a*/ 	.byte	0x16
	.zero		1


	//   ....[24]....
        /*0a3c*/ 	.word	0x00002030
        /*0a40*/ 	.word	0x000000ff
        /*0a44*/ 	.word	0x00022830
        /*0a48*/ 	.short	0x010a
        /*0a4a*/ 	.byte	0x16
	.zero		1


	//   ....[25]....
        /*0a4c*/ 	.word	0x00003200
        /*0a50*/ 	.word	0x00000004
        /*0a54*/ 	.word	0x00000000
        /*0a58*/ 	.short	0x0101
        /*0a5a*/ 	.byte	0x3f
	.zero		1


	//   ....[26]....
        /*0a5c*/ 	.word	0x00003630
        /*0a60*/ 	.word	0x000000ff
        /*0a64*/ 	.word	0x00022850
        /*0a68*/ 	.short	0x010a
        /*0a6a*/ 	.byte	0x16
	.zero		1


	//   ....[27]....
        /*0a6c*/ 	.word	0x00003670
        /*0a70*/ 	.word	0x000000ff
        /*0a74*/ 	.word	0x00022850
        /*0a78*/ 	.short	0x010a
        /*0a7a*/ 	.byte	0x16
	.zero		1


	//   ....[28]....
        /*0a7c*/ 	.word	0x00003960
        /*0a80*/ 	.word	0x000000ff
        /*0a84*/ 	.word	0x00000000
        /*0a88*/ 	.short	0x0101
        /*0a8a*/ 	.byte	0x16
	.zero		1


	//   ....[29]....
        /*0a8c*/ 	.word	0x00003ae0
        /*0a90*/ 	.word	0x000000ff
        /*0a94*/ 	.word	0x00022830
        /*0a98*/ 	.short	0x010a
        /*0a9a*/ 	.byte	0x18
	.zero		1


	//   ....[30]....
        /*0a9c*/ 	.word	0x00003b20
        /*0aa0*/ 	.word	0x000000ff
        /*0aa4*/ 	.word	0x00022830
        /*0aa8*/ 	.short	0x010a
        /*0aaa*/ 	.byte	0x18
	.zero		1


	//   ....[31]....
        /*0aac*/ 	.word	0x00004a30
        /*0ab0*/ 	.word	0x0000000c
        /*0ab4*/ 	.word	0x00000000
        /*0ab8*/ 	.short	0x0101
        /*0aba*/ 	.byte	0x3f
	.zero		1


	//   ....[32]....
        /*0abc*/ 	.word	0x000053b0
        /*0ac0*/ 	.word	0x000000ff
        /*0ac4*/ 	.word	0x00022850
        /*0ac8*/ 	.short	0x010a
        /*0aca*/ 	.byte	0x18
	.zero		1


	//   ....[33]....
        /*0acc*/ 	.word	0x000053f0
        /*0ad0*/ 	.word	0x000000ff
        /*0ad4*/ 	.word	0x00022850
        /*0ad8*/ 	.short	0x010a
        /*0ada*/ 	.byte	0x18
	.zero		1


	//   ....[34]....
        /*0adc*/ 	.word	0x000056e0
        /*0ae0*/ 	.word	0x00000009
        /*0ae4*/ 	.word	0x00000000
        /*0ae8*/ 	.short	0x0101
        /*0aea*/ 	.byte	0x3f
	.zero		1


	//   ....[35]....
        /*0aec*/ 	.word	0x00007e10
        /*0af0*/ 	.word	0x000000ff
        /*0af4*/ 	.word	0x00000000
        /*0af8*/ 	.short	0x0101
        /*0afa*/ 	.byte	0x08
	.zero		1


	//   ....[36]....
        /*0afc*/ 	.word	0x00008620
        /*0b00*/ 	.word	0x000000ff
        /*0b04*/ 	.word	0x00000000
        /*0b08*/ 	.short	0x0101
        /*0b0a*/ 	.byte	0x08
	.zero		1


	//   ....[37]....
        /*0b0c*/ 	.word	0x0000c780
        /*0b10*/ 	.word	0x00000000
        /*0b14*/ 	.word	0x00022840
        /*0b18*/ 	.short	0x010a
        /*0b1a*/ 	.byte	0x3f
	.zero		1


	//   ....[38]....
        /*0b1c*/ 	.word	0x0000d4b0
        /*0b20*/ 	.word	0x00000012
        /*0b24*/ 	.word	0x00022800
        /*0b28*/ 	.short	0x0107
        /*0b2a*/ 	.byte	0x3f
	.zero		1


	//   ....[39]....
        /*0b2c*/ 	.word	0x0000d5a0
        /*0b30*/ 	.word	0x00000012
        /*0b34*/ 	.word	0x00022800
        /*0b38*/ 	.short	0x0101
        /*0b3a*/ 	.byte	0x3f
	.zero		1


	//   ....[40]....
        /*0b3c*/ 	.word	0x0000d5c0
        /*0b40*/ 	.word	0x00000012
        /*0b44*/ 	.word	0x00022820
        /*0b48*/ 	.short	0x010a
        /*0b4a*/ 	.byte	0x3f
	.zero		1


	//   ....[41]....
        /*0b4c*/ 	.word	0x0000d6a0
        /*0b50*/ 	.word	0x00000002
        /*0b54*/ 	.word	0x00022860
        /*0b58*/ 	.short	0x010a
        /*0b5a*/ 	.byte	0x3f
	.zero		1


	//   ....[42]....
        /*0b5c*/ 	.word	0x0000df50
        /*0b60*/ 	.word	0x00000003
        /*0b64*/ 	.word	0x00022840
        /*0b68*/ 	.short	0x010a
        /*0b6a*/ 	.byte	0x3f
	.zero		1


	//   ....[43]....
        /*0b6c*/ 	.word	0x0000e1a0
        /*0b70*/ 	.word	0x00000003
        /*0b74*/ 	.word	0x00022860
        /*0b78*/ 	.short	0x010a
        /*0b7a*/ 	.byte	0x3f
	.zero		1


	//   ....[44]....
        /*0b7c*/ 	.word	0x0000e990
        /*0b80*/ 	.word	0x00000004
        /*0b84*/ 	.word	0x00022840
        /*0b88*/ 	.short	0x010a
        /*0b8a*/ 	.byte	0x3f
	.zero		1


	//   ....[45]....
        /*0b8c*/ 	.word	0x0000ebe0
        /*0b90*/ 	.word	0x00000004
        /*0b94*/ 	.word	0x00022860
        /*0b98*/ 	.short	0x010a
        /*0b9a*/ 	.byte	0x3f
	.zero		1


	//   ....[46]....
        /*0b9c*/ 	.word	0x0000f360
        /*0ba0*/ 	.word	0x00000002
        /*0ba4*/ 	.word	0x00022840
        /*0ba8*/ 	.short	0x010a
        /*0baa*/ 	.byte	0x3f
	.zero		1


	//   ....[47]....
        /*0bac*/ 	.word	0x0000f5b0
        /*0bb0*/ 	.word	0x00000002
        /*0bb4*/ 	.word	0x00022860
        /*0bb8*/ 	.short	0x010a
        /*0bba*/ 	.byte	0x3f
	.zero		1


	//   ....[48]....
        /*0bbc*/ 	.word	0x00010af0
        /*0bc0*/ 	.word	0x00000000
        /*0bc4*/ 	.word	0x00022820
        /*0bc8*/ 	.short	0x010a
        /*0bca*/ 	.byte	0x3f
	.zero		1


	//   ....[49]....
        /*0bcc*/ 	.word	0x00010ce0
        /*0bd0*/ 	.word	0x00000006
        /*0bd4*/ 	.word	0x00000000
        /*0bd8*/ 	.short	0x010a
        /*0bda*/ 	.byte	0x3f
	.zero		1


	//   ....[50]....
        /*0bdc*/ 	.word	0x00010d10
        /*0be0*/ 	.word	0x00000007
        /*0be4*/ 	.word	0x00000000
        /*0be8*/ 	.short	0x010a
        /*0bea*/ 	.byte	0x3f
	.zero		1


	//   ....[51]....
        /*0bec*/ 	.word	0x00010d70
        /*0bf0*/ 	.word	0x00000004
        /*0bf4*/ 	.word	0x00000000
        /*0bf8*/ 	.short	0x010a
        /*0bfa*/ 	.byte	0x3f
	.zero		1


	//   ....[52]....
        /*0bfc*/ 	.word	0x00010da0
        /*0c00*/ 	.word	0x00000003
        /*0c04*/ 	.word	0x00000000
        /*0c08*/ 	.short	0x010a
        /*0c0a*/ 	.byte	0x3f
	.zero		1


	//   ....[53]....
        /*0c0c*/ 	.word	0x00010e00
        /*0c10*/ 	.word	0x00000006
        /*0c14*/ 	.word	0x00022800
        /*0c18*/ 	.short	0x010a
        /*0c1a*/ 	.byte	0x3f
	.zero		1


	//   ....[54]....
        /*0c1c*/ 	.word	0x00010e60
        /*0c20*/ 	.word	0x00000003
        /*0c24*/ 	.word	0x00022830
        /*0c28*/ 	.short	0x010a
        /*0c2a*/ 	.byte	0x3f
	.zero		1


	//   ....[55]....
        /*0c2c*/ 	.word	0x00010ec0
        /*0c30*/ 	.word	0x00000009
        /*0c34*/ 	.word	0x00022850
        /*0c38*/ 	.short	0x010a
        /*0c3a*/ 	.byte	0x3f
	.zero		1


	//   ....[56]....
        /*0c3c*/ 	.word	0x00010f20
        /*0c40*/ 	.word	0x00000003
        /*0c44*/ 	.word	0x00022830
        /*0c48*/ 	.short	0x010a
        /*0c4a*/ 	.byte	0x3f
	.zero		1


	//   ....[57]....
        /*0c4c*/ 	.word	0x00010f70
        /*0c50*/ 	.word	0x00000009
        /*0c54*/ 	.word	0x00022850
        /*0c58*/ 	.short	0x010a
        /*0c5a*/ 	.byte	0x3f
	.zero		1


	//   ....[58]....
        /*0c5c*/ 	.word	0x00011110
        /*0c60*/ 	.word	0x00000000
        /*0c64*/ 	.word	0x00022840
        /*0c68*/ 	.short	0x010a
        /*0c6a*/ 	.byte	0x3f
	.zero		1


	//   ....[59]....
        /*0c6c*/ 	.word	0x00011bd0
        /*0c70*/ 	.word	0x00000012
        /*0c74*/ 	.word	0x00022820
        /*0c78*/ 	.short	0x010a
        /*0c7a*/ 	.byte	0x3f
	.zero		1


	//   ....[60]....
        /*0c7c*/ 	.word	0x00011c20
        /*0c80*/ 	.word	0x00000002
        /*0c84*/ 	.word	0x00022860
        /*0c88*/ 	.short	0x010a
        /*0c8a*/ 	.byte	0x3f
	.zero		1


	//   ....[61]....
        /*0c8c*/ 	.word	0x00011c70
        /*0c90*/ 	.word	0x00000003
        /*0c94*/ 	.word	0x00022840
        /*0c98*/ 	.short	0x010a
        /*0c9a*/ 	.byte	0x3f
	.zero		1


	//   ....[62]....
        /*0c9c*/ 	.word	0x00011cc0
        /*0ca0*/ 	.word	0x00000003
        /*0ca4*/ 	.word	0x00022860
        /*0ca8*/ 	.short	0x010a
        /*0caa*/ 	.byte	0x3f
	.zero		1


	//   ....[63]....
        /*0cac*/ 	.word	0x00011d10
        /*0cb0*/ 	.word	0x00000004
        /*0cb4*/ 	.word	0x00022840
        /*0cb8*/ 	.short	0x010a
        /*0cba*/ 	.byte	0x3f
	.zero		1


	//   ....[64]....
        /*0cbc*/ 	.word	0x00011d60
        /*0cc0*/ 	.word	0x00000004
        /*0cc4*/ 	.word	0x00022860
        /*0cc8*/ 	.short	0x010a
        /*0cca*/ 	.byte	0x3f
	.zero		1


	//   ....[65]....
        /*0ccc*/ 	.word	0x00011db0
        /*0cd0*/ 	.word	0x00000002
        /*0cd4*/ 	.word	0x00022840
        /*0cd8*/ 	.short	0x010a
        /*0cda*/ 	.byte	0x3f
	.zero		1


	//   ....[66]....
        /*0cdc*/ 	.word	0x00011e00
        /*0ce0*/ 	.word	0x00000002
        /*0ce4*/ 	.word	0x00022860
        /*0ce8*/ 	.short	0x010a
        /*0cea*/ 	.byte	0x3f
	.zero		1


	//   ....[67]....
        /*0cec*/ 	.word	0x00012870
        /*0cf0*/ 	.word	0x00000000
        /*0cf4*/ 	.word	0x00022820
        /*0cf8*/ 	.short	0x010a
        /*0cfa*/ 	.byte	0x3f
	.zero		1


	//   ....[68]....
        /*0cfc*/ 	.word	0x00012a10
        /*0d00*/ 	.word	0x00000006
        /*0d04*/ 	.word	0x00000000
        /*0d08*/ 	.short	0x010a
        /*0d0a*/ 	.byte	0x3f
	.zero		1


	//   ....[69]....
        /*0d0c*/ 	.word	0x00012a60
        /*0d10*/ 	.word	0x00000007
        /*0d14*/ 	.word	0x00000000
        /*0d18*/ 	.short	0x010a
        /*0d1a*/ 	.byte	0x3f
	.zero		1


	//   ....[70]....
        /*0d1c*/ 	.word	0x00012ab0
        /*0d20*/ 	.word	0x00000004
        /*0d24*/ 	.word	0x00000000
        /*0d28*/ 	.short	0x010a
        /*0d2a*/ 	.byte	0x3f
	.zero		1


	//----- nvinfo : EIATTR_NUM_MBARRIERS
	.align		4
.L_209:
        /*0d2c*/ 	.byte	0x03, 0x38
        /*0d2e*/ 	.short	0x0016


	//----- nvinfo : EIATTR_EXIT_INSTR_OFFSETS
	.align		4
        /*0d30*/ 	.byte	0x04, 0x1c
        /*0d32*/ 	.short	(.L_211 - .L_210)


	//   ....[0]....
.L_210:
        /*0d34*/ 	.word	0x00000a70


	//   ....[1]....
        /*0d38*/ 	.word	0x0000a920


	//   ....[2]....
        /*0d3c*/ 	.word	0x00010df0


	//----- nvinfo : EIATTR_MAX_THREADS
	.align		4
.L_211:
        /*0d40*/ 	.byte	0x04, 0x05
        /*0d42*/ 	.short	(.L_213 - .L_212)
.L_212:
        /*0d44*/ 	.word	0x00000180
        /*0d48*/ 	.word	0x00000001
        /*0d4c*/ 	.word	0x00000001


	//----- nvinfo : EIATTR_CRS_STACK_SIZE
	.align		4
.L_213:
        /*0d50*/ 	.byte	0x04, 0x1e
        /*0d52*/ 	.short	(.L_215 - .L_214)
.L_214:
        /*0d54*/ 	.word	0x00000000


	//----- nvinfo : EIATTR_CBANK_PARAM_SIZE
	.align		4
.L_215:
        /*0d58*/ 	.byte	0x03, 0x19
        /*0d5a*/ 	.short	0x0af0


	//----- nvinfo : EIATTR_PARAM_CBANK
	.align		4
        /*0d5c*/ 	.byte	0x04, 0x0a
        /*0d5e*/ 	.short	(.L_217 - .L_216)
	.align		4
.L_216:
        /*0d60*/ 	.word	index@(.nv.constant0._ZN7cutlass13device_kernelIN5flash11enable_sm90INS1_16FlashAttnFwdSm90INS1_25CollectiveMainloopFwdSm90ILi2EN4cute5tupleIJNS5_1CILi1EEES8_S8_EEENS6_IJNS7_ILi128EEENS7_ILi96EEENS7_ILi64EEEEEELi256ENS_10bfloat16_tEfNS_4arch4Sm90ELb0ELb0ELb0ELb1ELb0ELb0ELb0ELb1ELb0ELb1ELb1ELb0EEENS1_21CollectiveEpilogueFwdINS6_IJSA_NS7_ILi256EEESB_EEES9_SE_SG_Li256ELb1ELb1ELb1ELb0EEENS1_36VarlenDynamicPersistentTileSchedulerILi128ELi96ELi256ELi128ELb1ELb1ELb1ELb0ELb1ELb1EEEEEEEEEvNT_6ParamsE)
        /*0d64*/ 	.short	0x0210
        /*0d66*/ 	.short	0x0af0


	//----- nvinfo : EIATTR_SW_WAR
	.align		4
.L_217:
        /*0d68*/ 	.byte	0x04, 0x36
        /*0d6a*/ 	.short	(.L_219 - .L_218)
.L_218:
        /*0d6c*/ 	.word	0x00000008
.L_219:


//--------------------- .nv.info._ZN7cutlass13device_kernelIN5flash11enable_sm90INS1_16FlashAttnFwdSm90INS1_25CollectiveMainloopFwdSm90ILi2EN4cute5tupleIJNS5_1CILi1EEES8_S8_EEENS6_IJNS7_ILi128EEENS7_ILi96EEENS7_ILi64EEEEEELi256ENS_10bfloat16_tEfNS_4arch4Sm90ELb0ELb0ELb0ELb1ELb0ELb1ELb0ELb1ELb0ELb1ELb1ELb0EEENS1_21CollectiveEpilogueFwdINS6_IJSA_NS7_ILi256EEESB_EEES9_SE_SG_Li256ELb1ELb1ELb1ELb0EEENS1_36VarlenDynamicPersistentTileSchedulerILi128ELi96ELi256ELi128ELb1ELb1ELb1ELb0ELb1ELb1EEEEEEEEEvNT_6ParamsE --------------------------
	.section	.nv.info._ZN7cutlass13device_kernelIN5flash11enable_sm90INS1_16FlashAttnFwdSm90INS1_25CollectiveMainloopFwdSm90ILi2EN4cute5tupleIJNS5_1CILi1EEES8_S8_EEENS6_IJNS7_ILi128EEENS7_ILi96EEENS7_ILi64EEEEEELi256ENS_10bfloat16_tEfNS_4arch4Sm90ELb0ELb0ELb0ELb1ELb0ELb1ELb0ELb1ELb0ELb1ELb1ELb0EEENS1_21CollectiveEpilogueFwdINS6_IJSA_NS7_ILi256EEESB_EEES9_SE_SG_Li256ELb1ELb1ELb1ELb0EEENS1_36VarlenDynamicPersistentTileSchedulerILi128ELi96ELi256ELi128ELb1ELb1ELb1ELb0ELb1ELb1EEEEEEEEEvNT_6ParamsE,"",@"SHT_CUDA_INFO"
	.sectionflags	@""
	.align	4


	//----- nvinfo : EIATTR_CUDA_API_VERSION
	.align		4
        /*0000*/ 	.byte	0x04, 0x37
        /*0002*/ 	.short	(.L_221 - .L_220)
.L_220:
        /*0004*/ 	.word	0x00000082


	//----- nvinfo : EIATTR_KPARAM_INFO
	.align		4
.L_221:
        /*0008*/ 	.byte	0x04, 0x17
        /*000a*/ 	.short	(.L_223 - .L_222)
.L_222:
        /*000c*/ 	.word	0x00000000
        /*0010*/ 	.short	0x0000
        /*0012*/ 	.short	0x0070
        /*0014*/ 	.byte	0x00, 0xf0, 0x01, 0x2a


	//----- nvinfo : EIATTR_SPARSE_MMA_MASK
	.align		4
.L_223:
        /*0018*/ 	.byte	0x03, 0x50
        /*001a*/ 	.short	0x0000


	//----- nvinfo : EIATTR_MAXREG_COUNT
	.align		4
        /*001c*/ 	.byte	0x03, 0x1b
        /*001e*/ 	.short	0x00a8


	//----- nvinfo : EIATTR_NUM_BARRIERS
	.align		4
        /*0020*/ 	.byte	0x02, 0x4c
        /*0022*/ 	.byte	0x10
	.zero		1


	//----- nvinfo : EIATTR_EXTERNS
	.align		4
        /*0024*/ 	.byte	0x04, 0x0f
        /*0026*/ 	.short	(.L_225 - .L_224)


	//   ....[0]....
	.align		4
.L_224:
        /*0028*/ 	.word	index@(__assertfail)


	//----- nvinfo : EIATTR_ANNOTATIONS
	.align		4
.L_225:
        /*002c*/ 	.byte	0x04, 0x55
        /*002e*/ 	.short	(.L_227 - .L_226)


	//   ....[0]....
.L_226:
        /* <DEDUP_REMOVED lines=81> */


	//----- nvinfo : EIATTR_MERCURY_ISA_VERSION
	.align		4
.L_227:
        /*0530*/ 	.byte	0x03, 0x5f
        /*0532*/ 	.short	0x0101


	//----- nvinfo : EIATTR_UNUSED_LOAD_BYTE_OFFSET
	.align		4
        /*0534*/ 	.byte	0x04, 0x44
        /*0536*/ 	.short	(.L_229 - .L_228)


	//   ....[0]....
.L_228:
        /*0538*/ 	.word	0x00000ac0
        /*053c*/ 	.word	0x0000fff0


	//   ....[1]....
        /*0540*/ 	.word	0x0000d110
        /*0544*/ 	.word	0x0000fff0


	//----- nvinfo : EIATTR_INT_WARP_WIDE_INSTR_OFFSETS
	.align		4
.L_229:
        /*0548*/ 	.byte	0x04, 0x31
        /*054a*/ 	.short	(.L_231 - .L_230)


	//   ....[0]....
.L_230:
        /*054c*/ 	.word	0x00000190


	//   ....[1]....
        /*0550*/ 	.word	0x000001d0


	//   ....[2]....
        /*0554*/ 	.word	0x00000240


	//   ....[3]....
        /*0558*/ 	.word	0x00014c90


	//   ....[4]....
        /*055c*/ 	.word	0x00014d20


	//   ....[5]....
        /*0560*/ 	.word	0x00018950


	//   ....[6]....
        /*0564*/ 	.word	0x000189e0


	//----- nvinfo : EIATTR_COOP_GROUP_MASK_REGIDS
	.align		4
.L_231:
        /*0568*/ 	.byte	0x04, 0x29
        /*056a*/ 	.short	(.L_233 - .L_232)


	//   ....[0]....
.L_232:
        /*056c*/ 	.word	0xffffffff


	//   ....[1]....
        /*0570*/ 	.word	0xffffffff


	//   ....[2]....
        /*0574*/ 	.word	0xffffffff


	//   ....[3]....
        /*0578*/ 	.word	0xffffffff


	//   ....[4]....
        /*057c*/ 	.word	0xffffffff


	//   ....[5]....
        /*0580*/ 	.word	0xffffffff


	//   ....[6]....
        /*0584*/ 	.word	0xffffffff


	//   ....[7]....
        /*0588*/ 	.word	0xffffffff


	//   ....[8]....
        /*058c*/ 	.word	0xffffffff


	//   ....[9]....
        /*0590*/ 	.word	0xffffffff


	//   ....[10]....
        /*0594*/ 	.word	0xffffffff


	//   ....[11]....
        /*0598*/ 	.word	0xffffffff


	//   ....[12]....
        /*059c*/ 	.word	0xffffffff


	//   ....[13]....
        /*05a0*/ 	.word	0xffffffff


	//   ....[14]....
        /*05a4*/ 	.word	0xffffffff


	//   ....[15]....
        /*05a8*/ 	.word	0xffffffff


	//   ....[16]....
        /*05ac*/ 	.word	0xffffffff


	//   ....[17]....
        /*05b0*/ 	.word	0xffffffff


	//   ....[18]....
        /*05b4*/ 	.word	0xffffffff


	//   ....[19]....
        /*05b8*/ 	.word	0xffffffff


	//   ....[20]....
        /*05bc*/ 	.word	0xffffffff


	//   ....[21]....
        /*05c0*/ 	.word	0xffffffff


	//   ....[22]....
        /*05c4*/ 	.word	0xffffffff


	//   ....[23]....
        /*05c8*/ 	.word	0xffffffff


	//   ....[24]....
        /*05cc*/ 	.word	0xffffffff


	//   ....[25]....
        /*05d0*/ 	.word	0xffffffff


	//   ....[26]....
        /*05d4*/ 	.word	0xffffffff


	//   ....[27]....
        /*05d8*/ 	.word	0xffffffff


	//   ....[28]....
        /*05dc*/ 	.word	0xffffffff


	//   ....[29]....
        /*05e0*/ 	.word	0xffffffff


	//   ....[30]....
        /*05e4*/ 	.word	0xffffffff


	//   ....[31]....
        /*05e8*/ 	.word	0xffffffff


	//   ....[32]....
        /*05ec*/ 	.word	0xffffffff


	//   ....[33]....
        /*05f0*/ 	.word	0xffffffff


	//   ....[34]....
        /*05f4*/ 	.word	0xffffffff


	//   ....[35]....
        /*05f8*/ 	.word	0xffffffff


	//   ....[36]....
        /*05fc*/ 	.word	0xffffffff


	//   ....[37]....
        /*0600*/ 	.word	0xffffffff


	//   ....[38]....
        /*0604*/ 	.word	0xffffffff


	//   ....[39]....
        /*0608*/ 	.word	0xffffffff


	//   ....[40]....
        /*060c*/ 	.word	0xffffffff


	//   ....[41]....
        /*0610*/ 	.word	0xffffffff


	//   ....[42]....
        /*0614*/ 	.word	0xffffffff


	//   ....[43]....
        /*0618*/ 	.word	0xffffffff


	//   ....[44]....
        /*061c*/ 	.word	0xffffffff


	//   ....[45]....
        /*0620*/ 	.word	0xffffffff


	//   ....[46]....
        /*0624*/ 	.word	0xffffffff


	//   ....[47]....
        /*0628*/ 	.word	0xffffffff


	//   ....[48]....
        /*062c*/ 	.word	0xffffffff


	//   ....[49]....
        /*0630*/ 	.word	0xffffffff


	//   ....[50]....
        /*0634*/ 	.word	0xffffffff


	//   ....[51]....
        /*0638*/ 	.word	0xffffffff


	//   ....[52]....
        /*063c*/ 	.word	0xffffffff


	//   ....[53]....
        /*0640*/ 	.word	0xffffffff


	//   ....[54]....
        /*0644*/ 	.word	0xffffffff


	//   ....[55]....
        /*0648*/ 	.word	0xffffffff


	//   ....[56]....
        /*064c*/ 	.word	0xffffffff


	//   ....[57]....
        /*0650*/ 	.word	0xffffffff


	//   ....[58]....
        /*0654*/ 	.word	0xffffffff


	//   ....[59]....
        /*0658*/ 	.word	0xffffffff


	//   ....[60]....
        /*065c*/ 	.word	0xffffffff


	//   ....[61]....
        /*0660*/ 	.word	0xffffffff


	//   ....[62]....
        /*0664*/ 	.word	0xffffffff


	//   ....[63]....
        /*0668*/ 	.word	0xffffffff


	//   ....[64]....
        /*066c*/ 	.word	0xffffffff


	//   ....[65]....
        /*0670*/ 	.word	0xffffffff


	//   ....[66]....
        /*0674*/ 	.word	0xffffffff


	//   ....[67]....
        /*0678*/ 	.word	0xffffffff


	//   ....[68]....
        /*067c*/ 	.word	0xffffffff


	//   ....[69]....
        /*0680*/ 	.word	0xffffffff


	//   ....[70]....
        /*0684*/ 	.word	0xffffffff


	//   ....[71]....
        /*0688*/ 	.word	0xffffffff


	//   ....[72]....
        /*068c*/ 	.word	0xffffffff


	//   ....[73]....
        /*0690*/ 	.word	0xffffffff


	//   ....[74]....
        /*0694*/ 	.word	0xffffffff


	//   ....[75]....
        /*0698*/ 	.word	0xffffffff


	//   ....[76]....
        /*069c*/ 	.word	0xffffffff


	//   ....[77]....
        /*06a0*/ 	.word	0xffffffff


	//   ....[78]....
        /*06a4*/ 	.word	0xffffffff


	//   ....[79]....
        /*06a8*/ 	.word	0xffffffff


	//   ....[80]....
        /*06ac*/ 	.word	0xffffffff


	//   ....[81]....
        /*06b0*/ 	.word	0xffffffff


	//   ....[82]....
        /*06b4*/ 	.word	0xffffffff


	//   ....[83]....
        /*06b8*/ 	.word	0xffffffff


	//   ....[84]....
        /*06bc*/ 	.word	0xffffffff


	//   ....[85]....
        /*06c0*/ 	.word	0xffffffff


	//   ....[86]....
        /*06c4*/ 	.word	0xffffffff


	//   ....[87]....
        /*06c8*/ 	.word	0xffffffff


	//   ....[88]....
        /*06cc*/ 	.word	0xffffffff


	//   ....[89]....
        /*06d0*/ 	.word	0xffffffff


	//   ....[90]....
        /*06d4*/ 	.word	0xffffffff


	//   ....[91]....
        /*06d8*/ 	.word	0xffffffff


	//   ....[92]....
        /*06dc*/ 	.word	0xffffffff


	//   ....[93]....
        /*06e0*/ 	.word	0xffffffff


	//   ....[94]....
        /*06e4*/ 	.word	0xffffffff


	//   ....[95]....
        /*06e8*/ 	.word	0xffffffff


	//   ....[96]....
        /*06ec*/ 	.word	0xffffffff


	//   ....[97]....
        /*06f0*/ 	.word	0xffffffff


	//   ....[98]....
        /*06f4*/ 	.word	0xffffffff


	//   ....[99]....
        /*06f8*/ 	.word	0xffffffff


	//   ....[100]....
        /*06fc*/ 	.word	0xffffffff


	//   ....[101]....
        /*0700*/ 	.word	0xffffffff


	//   ....[102]....
        /*0704*/ 	.word	0xffffffff


	//   ....[103]....
        /*0708*/ 	.word	0xffffffff


	//   ....[104]....
        /*070c*/ 	.word	0xffffffff


	//   ....[105]....
        /*0710*/ 	.word	0xffffffff


	//   ....[106]....
        /*0714*/ 	.word	0x0500000f


	//   ....[107]....
        /*0718*/ 	.word	0x0500000f


	//   ....[108]....
        /*071c*/ 	.word	0x0500000f


	//   ....[109]....
        /*0720*/ 	.word	0x0500000f


	//   ....[110]....
        /*0724*/ 	.word	0x0500000f


	//   ....[111]....
        /*0728*/ 	.word	0x0500000f


	//   ....[112]....
        /*072c*/ 	.word	0x0500000f


	//   ....[113]....
        /*0730*/ 	.word	0x0500000f


	//   ....[114]....
        /*0734*/ 	.word	0x0500000f


	//   ....[115]....
        /*0738*/ 	.word	0x0500000f


	//   ....[116]....
        /*073c*/ 	.word	0x0500000f


	//   ....[117]....
        /*0740*/ 	.word	0x0500000f


	//   ....[118]....
        /*0744*/ 	.word	0x0500000f


	//   ....[119]....
        /*0748*/ 	.word	0x0500000f


	//   ....[120]....
        /*074c*/ 	.word	0x0500000f


	//   ....[121]....
        /*0750*/ 	.word	0x0500000f


	//   ....[122]....
        /*0754*/ 	.word	0x0500000f


	//   ....[123]....
        /*0758*/ 	.word	0x0500000f


	//   ....[124]....
        /*075c*/ 	.word	0x0500000f


	//   ....[125]....
        /*0760*/ 	.word	0x0500000f


	//   ....[126]....
        /*0764*/ 	.word	0x0500000f


	//   ....[127]....
        /*0768*/ 	.word	0x0500000f


	//   ....[128]....
        /*076c*/ 	.word	0x0500000f


	//   ....[129]....
        /*0770*/ 	.word	0x0500000f


	//   ....[130]....
        /*0774*/ 	.word	0x0500000f


	//   ....[131]....
        /*0778*/ 	.word	0x0500000f


	//   ....[132]....
        /*077c*/ 	.word	0x0500000f


	//   ....[133]....
        /*0780*/ 	.word	0x0500000f


	//   ....[134]....
        /*0784*/ 	.word	0x0500000f


	//   ....[135]....
        /*0788*/ 	.word	0x0500000f


	//   ....[136]....
        /*078c*/ 	.word	0x0500000f


	//   ....[137]....
        /*0790*/ 	.word	0x0500000f


	//   ....[138]....
        /*0794*/ 	.word	0x0500000f


	//   ....[139]....
        /*0798*/ 	.word	0x0500000f


	//   ....[140]....
        /*079c*/ 	.word	0x0500000f


	//   ....[141]....
        /*07a0*/ 	.word	0x0500000f


	//   ....[142]....
        /*07a4*/ 	.word	0x0500000f


	//   ....[143]....
        /*07a8*/ 	.word	0x0500000f


	//   ....[144]....
        /*07ac*/ 	.word	0x0500000f


	//   ....[145]....
        /*07b0*/ 	.word	0x0500000f


	//   ....[146]....
        /*07b4*/ 	.word	0x0500000f


	//   ....[147]....
        /*07b8*/ 	.word	0x0500000f


	//   ....[148]....
        /*07bc*/ 	.word	0x0500000f


	//   ....[149]....
        /*07c0*/ 	.word	0x0500000f


	//   ....[150]....
        /*07c4*/ 	.word	0x0500000f


	//   ....[151]....
        /*07c8*/ 	.word	0x0500000f


	//   ....[152]....
        /*07cc*/ 	.word	0x0500000f


	//   ....[153]....
        /*07d0*/ 	.word	0x0500000f


	//   ....[154]....
        /*07d4*/ 	.word	0x0500000f


	//   ....[155]....
        /*07d8*/ 	.word	0x0500000f


	//   ....[156]....
        /*07dc*/ 	.word	0x0500000f


	//   ....[157]....
        /*07e0*/ 	.word	0x0500000f


	//   ....[158]....
        /*07e4*/ 	.word	0x0500000f


	//   ....[159]....
        /*07e8*/ 	.word	0x0500000f


	//   ....[160]....
        /*07ec*/ 	.word	0x0500000f


	//   ....[161]....
        /*07f0*/ 	.word	0x0500000f


	//   ....[162]....
        /*07f4*/ 	.word	0x0500000f


	//   ....[163]....
        /*07f8*/ 	.word	0x0500000f


	//   ....[164]....
        /*07fc*/ 	.word	0x0500000f


	//   ....[165]....
        /*0800*/ 	.word	0x0500000f


	//   ....[166]....
        /*0804*/ 	.word	0x0500000f


	//   ....[167]....
        /*0808*/ 	.word	0x0500000f


	//   ....[168]....
        /*080c*/ 	.word	0x0500000f


	//   ....[169]....
        /*0810*/ 	.word	0x0500000f


	//   ....[170]....
        /*0814*/ 	.word	0x0500000f


	//   ....[171]....
        /*0818*/ 	.word	0x0500000f


	//----- nvinfo : EIATTR_COOP_GROUP_INSTR_OFFSETS
	.align		4
.L_233:
        /*081c*/ 	.byte	0x04, 0x28
        /*081e*/ 	.short	(.L_235 - .L_234)


	//   ....[0]....
.L_234:
        /*0820*/ 	.word	0x00000070


	//   ....[1]....
        /*0824*/ 	.word	0x000001a0


	//   ....[2]....
        /*0828*/ 	.word	0x000001f0


	//   ....[3]....
        /*082c*/ 	.word	0x00000420


	//   ....[4]....
        /*0830*/ 	.word	0x00000580


	//   ....[5]....
        /*0834*/ 	.word	0x000006a0


	//   ....[6]....
        /*0838*/ 	.word	0x00000800


	//   ....[7]....
        /*083c*/ 	.word	0x00006610


	//   ....[8]....
        /*0840*/ 	.word	0x00006c00


	//   ....[9]....
        /*0844*/ 	.word	0x00006c10


	//   ....[10]....
        /*0848*/ 	.word	0x00006c20


	//   ....[11]....
        /*084c*/ 	.word	0x00006c30


	//   ....[12]....
        /*0850*/ 	.word	0x00007c10


	//   ....[13]....
        /*0854*/ 	.word	0x00007c20


	//   ....[14]....
        /*0858*/ 	.word	0x00007c30


	//   ....[15]....
        /*085c*/ 	.word	0x00007c40


	//   ....[16]....
        /*0860*/ 	.word	0x000095f0


	//   ....[17]....
        /*0864*/ 	.word	0x00009690


	//   ....[18]....
        /*0868*/ 	.word	0x00009930


	//   ....[19]....
        /*086c*/ 	.word	0x000099f0


	//   ....[20]....
        /*0870*/ 	.word	0x0000acc0


	//   ....[21]....
        /*0874*/ 	.word	0x0000ace0


	//   ....[22]....
        /*0878*/ 	.word	0x0000b510


	//   ....[23]....
        /*087c*/ 	.word	0x0000b5a0


	//   ....[24]....
        /*0880*/ 	.word	0x0000c690


	//   ....[25]....
        /*0884*/ 	.word	0x0000c730


	//   ....[26]....
        /*0888*/ 	.word	0x0000c7b0


	//   ....[27]....
        /*088c*/ 	.word	0x0000c980


	//   ....[28]....
        /*0890*/ 	.word	0x0000e180


	//   ....[29]....
        /*0894*/ 	.word	0x0000e190


	//   ....[30]....
        /*0898*/ 	.word	0x0000e1a0


	//   ....[31]....
        /*089c*/ 	.word	0x0000e1b0


	//   ....[32]....
        /*08a0*/ 	.word	0x0000ebb0


	//   ....[33]....
        /*08a4*/ 	.word	0x0000ebc0


	//   ....[34]....
        /*08a8*/ 	.word	0x0000edc0


	//   ....[35]....
        /*08ac*/ 	.word	0x0000edd0


	//   ....[36]....
        /*08b0*/ 	.word	0x0000ef90


	//   ....[37]....
        /*08b4*/ 	.word	0x0000efa0


	//   ....[38]....
        /*08b8*/ 	.word	0x0000f160


	//   ....[39]....
        /*08bc*/ 	.word	0x0000f170


	//   ....[40]....
        /*08c0*/ 	.word	0x0000f5d0


	//   ....[41]....
        /*08c4*/ 	.word	0x0000f5e0


	//   ....[42]....
        /*08c8*/ 	.word	0x000102c0


	//   ....[43]....
        /*08cc*/ 	.word	0x000102d0


	//   ....[44]....
        /*08d0*/ 	.word	0x000117d0


	//   ....[45]....
        /*08d4*/ 	.word	0x000117e0


	//   ....[46]....
        /*08d8*/ 	.word	0x000119b0


	//   ....[47]....
        /*08dc*/ 	.word	0x000119c0


	//   ....[48]....
        /*08e0*/ 	.word	0x00011b80


	//   ....[49]....
        /*08e4*/ 	.word	0x00011b90


	//   ....[50]....
        /*08e8*/ 	.word	0x00011d50


	//   ....[51]....
        /*08ec*/ 	.word	0x00011d60


	//   ....[52]....
        /*08f0*/ 	.word	0x00011f80


	//   ....[53]....
        /*08f4*/ 	.word	0x000121b0


	//   ....[54]....
        /*08f8*/ 	.word	0x000121e0


	//   ....[55]....
        /*08fc*/ 	.word	0x00012210


	//   ....[56]....
        /*0900*/ 	.word	0x00012240


	//   ....[57]....
        /*0904*/ 	.word	0x00012270


	//   ....[58]....
        /*0908*/ 	.word	0x000122a0


	//   ....[59]....
        /*090c*/ 	.word	0x00012440


	//   ....[60]....
        /*0910*/ 	.word	0x00012470


	//   ....[61]....
        /*0914*/ 	.word	0x000124a0


	//   ....[62]....
        /*0918*/ 	.word	0x000124d0


	//   ....[63]....
        /*091c*/ 	.word	0x00012500


	//   ....[64]....
        /*0920*/ 	.word	0x00012530


	//   ....[65]....
        /*0924*/ 	.word	0x000125c0


	//   ....[66]....
        /*0928*/ 	.word	0x000125f0


	//   ....[67]....
        /*092c*/ 	.word	0x00012600


	//   ....[68]....
        /*0930*/ 	.word	0x000126b0


	//   ....[69]....
        /*0934*/ 	.word	0x000136c0


	//   ....[70]....
        /*0938*/ 	.word	0x00015270


	//   ....[71]....
        /*093c*/ 	.word	0x00015d60


	//   ....[72]....
        /*0940*/ 	.word	0x00015da0


	//   ....[73]....
        /*0944*/ 	.word	0x00015e40


	//   ....[74]....
        /*0948*/ 	.word	0x00015e50


	//   ....[75]....
        /*094c*/ 	.word	0x00015ed0


	//   ....[76]....
        /*0950*/ 	.word	0x00015ee0


	//   ....[77]....
        /*0954*/ 	.word	0x00015f60


	//   ....[78]....
        /*0958*/ 	.word	0x00015f70


	//   ....[79]....
        /*095c*/ 	.word	0x00015ff0


	//   ....[80]....
        /*0960*/ 	.word	0x00016000


	//   ....[81]....
        /*0964*/ 	.word	0x00016080


	//   ....[82]....
        /*0968*/ 	.word	0x00016090


	//   ....[83]....
        /*096c*/ 	.word	0x00016110


	//   ....[84]....
        /*0970*/ 	.word	0x00016120


	//   ....[85]....
        /*0974*/ 	.word	0x00016170


	//   ....[86]....
        /*0978*/ 	.word	0x00016190


	//   ....[87]....
        /*097c*/ 	.word	0x00018c70


	//   ....[88]....
        /*0980*/ 	.word	0x00018cf0


	//   ....[89]....
        /*0984*/ 	.word	0x00018d20


	//   ....[90]....
        /*0988*/ 	.word	0x00018d30


	//   ....[91]....
        /*098c*/ 	.word	0x00018d60


	//   ....[92]....
        /*0990*/ 	.word	0x00018d90


	//   ....[93]....
        /*0994*/ 	.word	0x00018dc0


	//   ....[94]....
        /*0998*/ 	.word	0x00018df0


	//   ....[95]....
        /*099c*/ 	.word	0x00018fb0


	//   ....[96]....
        /*09a0*/ 	.word	0x00018fe0


	//   ....[97]....
        /*09a4*/ 	.word	0x00019010


	//   ....[98]....
        /*09a8*/ 	.word	0x00019040


	//   ....[99]....
        /*09ac*/ 	.word	0x00019070


	//   ....[100]....
        /*09b0*/ 	.word	0x000190a0


	//   ....[101]....
        /*09b4*/ 	.word	0x00019160


	//   ....[102]....
        /*09b8*/ 	.word	0x00019180


	//   ....[103]....
        /*09bc*/ 	.word	0x00019190


	//   ....[104]....
        /*09c0*/ 	.word	0x000191f0


	//   ....[105]....
        /*09c4*/ 	.word	0x00019910


	//   ....[106]....
        /*09c8*/ 	.word	0x00019d20


	//   ....[107]....
        /*09cc*/ 	.word	0x00019dc0


	//   ....[108]....
        /*09d0*/ 	.word	0x00019e50


	//   ....[109]....
        /*09d4*/ 	.word	0x00019ea0


	//   ....[110]....
        /*09d8*/ 	.word	0x00019ef0


	//   ....[111]....
        /*09dc*/ 	.word	0x00019fd0


	//   ....[112]....
        /*09e0*/ 	.word	0x0001a060


	//   ....[113]....
        /*09e4*/ 	.word	0x0001a0b0


	//   ....[114]....
        /*09e8*/ 	.word	0x0001a100


	//   ....[115]....
        /*09ec*/ 	.word	0x0001a310


	//   ....[116]....
        /*09f0*/ 	.word	0x0001a360


	//   ....[117]....
        /*09f4*/ 	.word	0x0001a3f0


	//   ....[118]....
        /*09f8*/ 	.word	0x0001a480


	//   ....[119]....
        /*09fc*/ 	.word	0x0001a510


	//   ....[120]....
        /*0a00*/ 	.word	0x0001a5a0


	//   ....[121]....
        /*0a04*/ 	.word	0x0001a630


	//   ....[122]....
        /*0a08*/ 	.word	0x0001a6c0


	//   ....[123]....
        /*0a0c*/ 	.word	0x0001a740


	//   ....[124]....
        /*0a10*/ 	.word	0x0001a790


	//   ....[125]....
        /*0a14*/ 	.word	0x0001a830


	//   ....[126]....
        /*0a18*/ 	.word	0x0001a8c0


	//   ....[127]....
        /*0a1c*/ 	.word	0x0001a940


	//   ....[128]....
        /*0a20*/ 	.word	0x0001a990


	//   ....[129]....
        /*0a24*/ 	.word	0x0001aa20


	//   ....[130]....
        /*0a28*/ 	.word	0x0001aab0


	//   ....[131]....
        /*0a2c*/ 	.word	0x0001ab40


	//   ....[132]....
        /*0a30*/ 	.word	0x0001abd0


	//   ....[133]....
        /*0a34*/ 	.word	0x0001ac60


	//   ....[134]....
        /*0a38*/ 	.word	0x0001acf0


	//   ....[135]....
        /*0a3c*/ 	.word	0x0001adb0


	//   ....[136]....
        /*0a40*/ 	.word	0x0001b090


	//   ....[137]....
        /*0a44*/ 	.word	0x0001b270


	//   ....[138]....
        /*0a48*/ 	.word	0x0001b2c0


	//   ....[139]....
        /*0a4c*/ 	.word	0x0001b320


	//   ....[140]....
        /*0a50*/ 	.word	0x0001b410


	//   ....[141]....
        /*0a54*/ 	.word	0x0001b470


	//   ....[142]....
        /*0a58*/ 	.word	0x0001b560


	//   ....[143]....
        /*0a5c*/ 	.word	0x0001b5c0


	//   ....[144]....
        /*0a60*/ 	.word	0x0001b6b0


	//   ....[145]....
        /*0a64*/ 	.word	0x0001b710


	//   ....[146]....
        /*0a68*/ 	.word	0x0001b800


	//   ....[147]....
        /*0a6c*/ 	.word	0x0001b860


	//   ....[148]....
        /*0a70*/ 	.word	0x0001b950


	//   ....[149]....
        /*0a74*/ 	.word	0x0001b9b0


	//   ....[150]....
        /*0a78*/ 	.word	0x0001ba80


	//   ....[151]....
        /*0a7c*/ 	.word	0x0001bb00


	//   ....[152]....
        /*0a80*/ 	.word	0x0001bbd0


	//   ....[153]....
        /*0a84*/ 	.word	0x0001bf00


	//   ....[154]....
        /*0a88*/ 	.word	0x0001bfa0


	//   ....[155]....
        /*0a8c*/ 	.word	0x0001c140


	//   ....[156]....
        /*0a90*/ 	.word	0x0001c1c0


	//   ....[157]....
        /*0a94*/ 	.word	0x0001c240


	//   ....[158]....
        /*0a98*/ 	.word	0x0001c2c0


	//   ....[159]....
        /*0a9c*/ 	.word	0x0001c340


	//   ....[160]....
        /*0aa0*/ 	.word	0x0001c3d0


	//   ....[161]....
        /*0aa4*/ 	.word	0x0001c470


	//   ....[162]....
        /*0aa8*/ 	.word	0x0001c520


	//   ....[163]....
        /*0aac*/ 	.word	0x0001c5a0


	//   ....[164]....
        /*0ab0*/ 	.word	0x0001c620


	//   ....[165]....
        /*0ab4*/ 	.word	0x0001c6a0


	//   ....[166]....
        /*0ab8*/ 	.word	0x0001c730


	//   ....[167]....
        /*0abc*/ 	.word	0x0001c7b0


	//   ....[168]....
        /*0ac0*/ 	.word	0x0001c850


	//   ....[169]....
        /*0ac4*/ 	.word	0x0001c8a0


	//   ....[170]....
        /*0ac8*/ 	.word	0x0001c930


	//   ....[171]....
        /*0acc*/ 	.word	0x0001ca60


	//----- nvinfo : EIATTR_REG_RECONFIG
	.align		4
.L_235:
        /*0ad0*/ 	.byte	0x01, 0x54
	.zero		2


	//----- nvinfo : EIATTR_SYSCALL_OFFSETS
	.align		4
        /*0ad4*/ 	.byte	0x04, 0x46
        /*0ad6*/ 	.short	(.L_237 - .L_236)


	//   ....[0]....
.L_236:
        /*0ad8*/ 	.word	0x00001dd0


	//   ....[1]....
        /*0adc*/ 	.word	0x00001f20


	//   ....[2]....
        /*0ae0*/ 	.word	0x000067b0


	//   ....[3]....
        /*0ae4*/ 	.word	0x00006b20


	//   ....[4]....
        /*0ae8*/ 	.word	0x00014e90


	//   ....[5]....
        /*0aec*/ 	.word	0x00014fe0


	//   ....[6]....
        /*0af0*/ 	.word	0x000150e0


	//   ....[7]....
        /*0af4*/ 	.word	0x000159a0


	//----- nvinfo : EIATTR_MBARRIER_INSTR_OFFSETS
	.align		4
.L_237:
        /*0af8*/ 	.byte	0x04, 0x39
        /*0afa*/ 	.short	(.L_239 - .L_238)


	//   ....[0]....
.L_238:
        /*0afc*/ 	.word	0x000002d0
        /*0b00*/ 	.word	0x000000ff
        /*0b04*/ 	.word	0x00022800
        /*0b08*/ 	.short	0x0100
        /*0b0a*/ 	.byte	0x08
	.zero		1


	//   ....[1]....
        /*0b0c*/ 	.word	0x000002e0
        /*0b10*/ 	.word	0x000000ff
        /*0b14*/ 	.word	0x00022820
        /*0b18*/ 	.short	0x0100
        /*0b1a*/ 	.byte	0x08
	.zero		1


	//   ....[2]....
        /*0b1c*/ 	.word	0x000003d0
        /*0b20*/ 	.word	0x000000ff
        /*0b24*/ 	.word	0x00022830
        /*0b28*/ 	.short	0x0100
        /*0b2a*/ 	.byte	0x08
	.zero		1


	//   ....[3]....
        /*0b2c*/ 	.word	0x000003e0
        /*0b30*/ 	.word	0x000000ff
        /*0b34*/ 	.word	0x00022840
        /*0b38*/ 	.short	0x0100
        /*0b3a*/ 	.byte	0x08
	.zero		1


	//   ....[4]....
        /*0b3c*/ 	.word	0x000003f0
        /*0b40*/ 	.word	0x000000ff
        /*0b44*/ 	.word	0x00022838
        /*0b48*/ 	.short	0x0100
        /*0b4a*/ 	.byte	0x08
	.zero		1


	//   ....[5]....
        /*0b4c*/ 	.word	0x00000400
        /*0b50*/ 	.word	0x000000ff
        /*0b54*/ 	.word	0x00022848
        /*0b58*/ 	.short	0x0100
        /*0b5a*/ 	.byte	0x08
	.zero		1


	//   ....[6]....
        /*0b5c*/ 	.word	0x00000530
        /*0b60*/ 	.word	0x000000ff
        /*0b64*/ 	.word	0x00022850
        /*0b68*/ 	.short	0x0100
        /*0b6a*/ 	.byte	0x08
	.zero		1


	//   ....[7]....
        /*0b6c*/ 	.word	0x00000540
        /*0b70*/ 	.word	0x000000ff
        /*0b74*/ 	.word	0x00022860
        /*0b78*/ 	.short	0x0100
        /*0b7a*/ 	.byte	0x08
	.zero		1


	//   ....[8]....
        /*0b7c*/ 	.word	0x00000550
        /*0b80*/ 	.word	0x000000ff
        /*0b84*/ 	.word	0x00022858
        /*0b88*/ 	.short	0x0100
        /*0b8a*/ 	.byte	0x08
	.zero		1


	//   ....[9]....
        /*0b8c*/ 	.word	0x00000560
        /*0b90*/ 	.word	0x000000ff
        /*0b94*/ 	.word	0x00022868
        /*0b98*/ 	.short	0x0100
        /*0b9a*/ 	.byte	0x08
	.zero		1


	//   ....[10]....
        /*0b9c*/ 	.word	0x00000650
        /*0ba0*/ 	.word	0x000000ff
        /*0ba4*/ 	.word	0x00022870
        /*0ba8*/ 	.short	0x0100
        /*0baa*/ 	.byte	0x06
	.zero		1


	//   ....[11]....
        /*0bac*/ 	.word	0x00000660
        /*0bb0*/ 	.word	0x000000ff
        /*0bb4*/ 	.word	0x00022880
        /*0bb8*/ 	.short	0x0100
        /*0bba*/ 	.byte	0x06
	.zero		1


	//   ....[12]....
        /*0bbc*/ 	.word	0x00000670
        /*0bc0*/ 	.word	0x000000ff
        /*0bc4*/ 	.word	0x00022878
        /*0bc8*/ 	.short	0x0100
        /*0bca*/ 	.byte	0x06
	.zero		1


	//   ....[13]....
        /*0bcc*/ 	.word	0x00000680
        /*0bd0*/ 	.word	0x000000ff
        /*0bd4*/ 	.word	0x00022888
        /*0bd8*/ 	.short	0x0100
        /*0bda*/ 	.byte	0x06
	.zero		1


	//   ....[14]....
        /*0bdc*/ 	.word	0x000007b0
        /*0be0*/ 	.word	0x000000ff
        /*0be4*/ 	.word	0x00022890
        /*0be8*/ 	.short	0x0100
        /*0bea*/ 	.byte	0x08
	.zero		1


	//   ....[15]....
        /*0bec*/ 	.word	0x000007c0
        /*0bf0*/ 	.word	0x000000ff
        /*0bf4*/ 	.word	0x000228a0
        /*0bf8*/ 	.short	0x0100
        /*0bfa*/ 	.byte	0x08
	.zero		1


	//   ....[16]....
        /*0bfc*/ 	.word	0x000007d0
        /*0c00*/ 	.word	0x000000ff
        /*0c04*/ 	.word	0x00022898
        /*0c08*/ 	.short	0x0100
        /*0c0a*/ 	.byte	0x08
	.zero		1


	//   ....[17]....
        /*0c0c*/ 	.word	0x000007e0
        /*0c10*/ 	.word	0x000000ff
        /*0c14*/ 	.word	0x000228a8
        /*0c18*/ 	.short	0x0100
        /*0c1a*/ 	.byte	0x08
	.zero		1


	//   ....[18]....
        /*0c1c*/ 	.word	0x00000910
        /*0c20*/ 	.word	0x000000ff
        /*0c24*/ 	.word	0x000228b0
        /*0c28*/ 	.short	0x0100
        /*0c2a*/ 	.byte	0x08
	.zero		1


	//   ....[19]....
        /*0c2c*/ 	.word	0x00000920
        /*0c30*/ 	.word	0x000000ff
        /*0c34*/ 	.word	0x000228c0
        /*0c38*/ 	.short	0x0100
        /*0c3a*/ 	.byte	0x08
	.zero		1


	//   ....[20]....
        /*0c3c*/ 	.word	0x00000930
        /*0c40*/ 	.word	0x000000ff
        /*0c44*/ 	.word	0x000228b8
        /*0c48*/ 	.short	0x0100
        /*0c4a*/ 	.byte	0x08
	.zero		1


	//   ....[21]....
        /*0c4c*/ 	.word	0x00000940
        /*0c50*/ 	.word	0x000000ff
        /*0c54*/ 	.word	0x000228c8
        /*0c58*/ 	.short	0x0100
        /*0c5a*/ 	.byte	0x08
	.zero		1


	//   ....[22]....
        /*0c5c*/ 	.word	0x000031e0
        /*0c60*/ 	.word	0x0000005f
        /*0c64*/ 	.word	0x00022890
        /*0c68*/ 	.short	0x010a
        /*0c6a*/ 	.byte	0x3f
	.zero		1


	//   ....[23]....
        /*0c6c*/ 	.word	0x00004490
        /*0c70*/ 	.word	0x0000005f
        /*0c74*/ 	.word	0x00022890
        /*0c78*/ 	.short	0x010a
        /*0c7a*/ 	.byte	0x3f
	.zero		1


	//   ....[24]....
        /*0c7c*/ 	.word	0x000055c0
        /*0c80*/ 	.word	0x0000005f
        /*0c84*/ 	.word	0x00022890
        /*0c88*/ 	.short	0x010a
        /*0c8a*/ 	.byte	0x3f
	.zero		1


	//   ....[25]....
        /*0c8c*/ 	.word	0x000057d0
        /*0c90*/ 	.word	0x00000020
        /*0c94*/ 	.word	0x00000000
        /*0c98*/ 	.short	0x0101
        /*0c9a*/ 	.byte	0x3f
	.zero		1


	//   ....[26]....
        /*0c9c*/ 	.word	0x00005810
        /*0ca0*/ 	.word	0x0000005f
        /*0ca4*/ 	.word	0x000228b0
        /*0ca8*/ 	.short	0x010a
        /*0caa*/ 	.byte	0x3f
	.zero		1


	//   ....[27]....
        /*0cac*/ 	.word	0x00005e60
        /*0cb0*/ 	.word	0x0000005f
        /*0cb4*/ 	.word	0x00000000
        /*0cb8*/ 	.short	0x0101
        /*0cba*/ 	.byte	0x3f
	.zero		1


	//   ....[28]....
        /*0cbc*/ 	.word	0x00006840
        /*0cc0*/ 	.word	0x00000013
        /*0cc4*/ 	.word	0x00022800
        /*0cc8*/ 	.short	0x010a
        /*0cca*/ 	.byte	0x3f
	.zero		1


	//   ....[29]....
        /*0ccc*/ 	.word	0x00006890
        /*0cd0*/ 	.word	0x00000013
        /*0cd4*/ 	.word	0x00022800
        /*0cd8*/ 	.short	0x010a
        /*0cda*/ 	.byte	0x3f
	.zero		1


	//   ....[30]....
        /*0cdc*/ 	.word	0x00006eb0
        /*0ce0*/ 	.word	0x00000013
        /*0ce4*/ 	.word	0x00022800
        /*0ce8*/ 	.short	0x010a
        /*0cea*/ 	.byte	0x3f
	.zero		1


	//   ....[31]....
        /*0cec*/ 	.word	0x00007e10
        /*0cf0*/ 	.word	0x00000013
        /*0cf4*/ 	.word	0x00022800
        /*0cf8*/ 	.short	0x010a
        /*0cfa*/ 	.byte	0x3f
	.zero		1


	//   ....[32]....
        /*0cfc*/ 	.word	0x00008c50
        /*0d00*/ 	.word	0x0000000f
        /*0d04*/ 	.word	0x00022830
        /*0d08*/ 	.short	0x010a
        /*0d0a*/ 	.byte	0x3f
	.zero		1


	//   ....[33]....
        /*0d0c*/ 	.word	0x00008cf0
        /*0d10*/ 	.word	0x0000000f
        /*0d14*/ 	.word	0x00022830
        /*0d18*/ 	.short	0x010a
        /*0d1a*/ 	.byte	0x3f
	.zero		1


	//   ....[34]....
        /*0d1c*/ 	.word	0x00009e20
        /*0d20*/ 	.word	0x0000001b
        /*0d24*/ 	.word	0x00000000
        /*0d28*/ 	.short	0x0101
        /*0d2a*/ 	.byte	0x3f
	.zero		1


	//   ....[35]....
        /*0d2c*/ 	.word	0x0000a360
        /*0d30*/ 	.word	0x0000000f
        /*0d34*/ 	.word	0x00022850
        /*0d38*/ 	.short	0x010a
        /*0d3a*/ 	.byte	0x3f
	.zero		1


	//   ....[36]....
        /*0d3c*/ 	.word	0x0000a3b0
        /*0d40*/ 	.word	0x0000000f
        /*0d44*/ 	.word	0x00022850
        /*0d48*/ 	.short	0x010a
        /*0d4a*/ 	.byte	0x3f
	.zero		1


	//   ....[37]....
        /*0d4c*/ 	.word	0x0000a760
        /*0d50*/ 	.word	0x0000000f
        /*0d54*/ 	.word	0x00000000
        /*0d58*/ 	.short	0x0101
        /*0d5a*/ 	.byte	0x3f
	.zero		1


	//   ....[38]....
        /*0d5c*/ 	.word	0x0000a890
        /*0d60*/ 	.word	0x00000014
        /*0d64*/ 	.word	0x00022830
        /*0d68*/ 	.short	0x010a
        /*0d6a*/ 	.byte	0x3f
	.zero		1


	//   ....[39]....
        /*0d6c*/ 	.word	0x0000a8f0
        /*0d70*/ 	.word	0x00000014
        /*0d74*/ 	.word	0x00022830
        /*0d78*/ 	.short	0x010a
        /*0d7a*/ 	.byte	0x3f
	.zero		1


	//   ....[40]....
        /*0d7c*/ 	.word	0x0000bcf0
        /*0d80*/ 	.word	0x0000009a
        /*0d84*/ 	.word	0x00000000
        /*0d88*/ 	.short	0x0101
        /*0d8a*/ 	.byte	0x3f
	.zero		1


	//   ....[41]....
        /*0d8c*/ 	.word	0x0000c260
        /*0d90*/ 	.word	0x00000014
        /*0d94*/ 	.word	0x00022850
        /*0d98*/ 	.short	0x010a
        /*0d9a*/ 	.byte	0x3f
	.zero		1


	//   ....[42]....
        /*0d9c*/ 	.word	0x0000c2b0
        /*0da0*/ 	.word	0x00000014
        /*0da4*/ 	.word	0x00022850
        /*0da8*/ 	.short	0x010a
        /*0daa*/ 	.byte	0x3f
	.zero		1


	//   ....[43]....
        /*0dac*/ 	.word	0x0000c660
        /*0db0*/ 	.word	0x00000014
        /*0db4*/ 	.word	0x00000000
        /*0db8*/ 	.short	0x0101
        /*0dba*/ 	.byte	0x3f
	.zero		1


	//   ....[44]....
        /*0dbc*/ 	.word	0x0000eb50
        /*0dc0*/ 	.word	0x00000003
        /*0dc4*/ 	.word	0x00000000
        /*0dc8*/ 	.short	0x0101
        /*0dca*/ 	.byte	0x3f
	.zero		1


	//   ....[45]....
        /*0dcc*/ 	.word	0x0000f530
        /*0dd0*/ 	.word	0x00000003
        /*0dd4*/ 	.word	0x00000000
        /*0dd8*/ 	.short	0x0101
        /*0dda*/ 	.byte	0x3f
	.zero		1


	//   ....[46]....
        /*0ddc*/ 	.word	0x000137a0
        /*0de0*/ 	.word	0x00000012
        /*0de4*/ 	.word	0x00022820
        /*0de8*/ 	.short	0x010a
        /*0dea*/ 	.byte	0x3f
	.zero		1


	//   ....[47]....
        /*0dec*/ 	.word	0x00013870
        /*0df0*/ 	.word	0x00000004
        /*0df4*/ 	.word	0x000228a0
        /*0df8*/ 	.short	0x010a
        /*0dfa*/ 	.byte	0x3f
	.zero		1


	//   ....[48]....
        /*0dfc*/ 	.word	0x00013ab0
        /*0e00*/ 	.word	0x00000004
        /*0e04*/ 	.word	0x000228c0
        /*0e08*/ 	.short	0x010a
        /*0e0a*/ 	.byte	0x3f
	.zero		1


	//   ....[49]....
        /*0e0c*/ 	.word	0x00014150
        /*0e10*/ 	.word	0x00000005
        /*0e14*/ 	.word	0x000228a0
        /*0e18*/ 	.short	0x010a
        /*0e1a*/ 	.byte	0x3f
	.zero		1


	//   ....[50]....
        /*0e1c*/ 	.word	0x00014380
        /*0e20*/ 	.word	0x00000005
        /*0e24*/ 	.word	0x000228c0
        /*0e28*/ 	.short	0x010a
        /*0e2a*/ 	.byte	0x3f
	.zero		1


	//   ....[51]....
        /*0e2c*/ 	.word	0x000154e0
        /*0e30*/ 	.word	0x00000000
        /*0e34*/ 	.word	0x00022840
        /*0e38*/ 	.short	0x010a
        /*0e3a*/ 	.byte	0x3f
	.zero		1


	//   ....[52]....
        /*0e3c*/ 	.word	0x00016230
        /*0e40*/ 	.word	0x00000012
        /*0e44*/ 	.word	0x00022800
        /*0e48*/ 	.short	0x0107
        /*0e4a*/ 	.byte	0x3f
	.zero		1


	//   ....[53]....
        /*0e4c*/ 	.word	0x00016320
        /*0e50*/ 	.word	0x00000012
        /*0e54*/ 	.word	0x00022800
        /*0e58*/ 	.short	0x0101
        /*0e5a*/ 	.byte	0x3f
	.zero		1


	//   ....[54]....
        /*0e5c*/ 	.word	0x00016340
        /*0e60*/ 	.word	0x00000012
        /*0e64*/ 	.word	0x00022820
        /*0e68*/ 	.short	0x010a
        /*0e6a*/ 	.byte	0x3f
	.zero		1


	//   ....[55]....
        /*0e6c*/ 	.word	0x00016420
        /*0e70*/ 	.word	0x00000002
        /*0e74*/ 	.word	0x00022860
        /*0e78*/ 	.short	0x010a
        /*0e7a*/ 	.byte	0x3f
	.zero		1


	//   ....[56]....
        /*0e7c*/ 	.word	0x00016cd0
        /*0e80*/ 	.word	0x00000002
        /*0e84*/ 	.word	0x00022840
        /*0e88*/ 	.short	0x010a
        /*0e8a*/ 	.byte	0x3f
	.zero		1


	//   ....[57]....
        /*0e8c*/ 	.word	0x00016f20
        /*0e90*/ 	.word	0x00000002
        /*0e94*/ 	.word	0x00022860
        /*0e98*/ 	.short	0x010a
        /*0e9a*/ 	.byte	0x3f
	.zero		1


	//   ....[58]....
        /*0e9c*/ 	.word	0x00017710
        /*0ea0*/ 	.word	0x00000003
        /*0ea4*/ 	.word	0x00022840
        /*0ea8*/ 	.short	0x010a
        /*0eaa*/ 	.byte	0x3f
	.zero		1


	//   ....[59]....
        /*0eac*/ 	.word	0x00017960
        /*0eb0*/ 	.word	0x00000003
        /*0eb4*/ 	.word	0x00022860
        /*0eb8*/ 	.short	0x010a
        /*0eba*/ 	.byte	0x3f
	.zero		1


	//   ....[60]....
        /*0ebc*/ 	.word	0x000180e0
        /*0ec0*/ 	.word	0x00000003
        /*0ec4*/ 	.word	0x00022840
        /*0ec8*/ 	.short	0x010a
        /*0eca*/ 	.byte	0x3f
	.zero		1


	//   ....[61]....
        /*0ecc*/ 	.word	0x00018330
        /*0ed0*/ 	.word	0x00000003
        /*0ed4*/ 	.word	0x00022860
        /*0ed8*/ 	.short	0x010a
        /*0eda*/ 	.byte	0x3f
	.zero		1


	//   ....[62]....
        /*0edc*/ 	.word	0x00019890
        /*0ee0*/ 	.word	0x00000000
        /*0ee4*/ 	.word	0x00022820
        /*0ee8*/ 	.short	0x010a
        /*0eea*/ 	.byte	0x3f
	.zero		1


	//   ....[63]....
        /*0eec*/ 	.word	0x00019a70
        /*0ef0*/ 	.word	0x00000006
        /*0ef4*/ 	.word	0x00000000
        /*0ef8*/ 	.short	0x010a
        /*0efa*/ 	.byte	0x3f
	.zero		1


	//   ....[64]....
        /*0efc*/ 	.word	0x00019aa0
        /*0f00*/ 	.word	0x00000007
        /*0f04*/ 	.word	0x00000000
        /*0f08*/ 	.short	0x010a
        /*0f0a*/ 	.byte	0x3f
	.zero		1


	//   ....[65]....
        /*0f0c*/ 	.word	0x00019b00
        /*0f10*/ 	.word	0x00000004
        /*0f14*/ 	.word	0x00000000
        /*0f18*/ 	.short	0x010a
        /*0f1a*/ 	.byte	0x3f
	.zero		1


	//   ....[66]....
        /*0f1c*/ 	.word	0x00019b30
        /*0f20*/ 	.word	0x00000003
        /*0f24*/ 	.word	0x00000000
        /*0f28*/ 	.short	0x010a
        /*0f2a*/ 	.byte	0x3f
	.zero		1


	//   ....[67]....
        /*0f2c*/ 	.word	0x00019b90
        /*0f30*/ 	.word	0x0000005f
        /*0f34*/ 	.word	0x00022890
        /*0f38*/ 	.short	0x010a
        /*0f3a*/ 	.byte	0x3f
	.zero		1


	//   ....[68]....
        /*0f3c*/ 	.word	0x00019be0
        /*0f40*/ 	.word	0x0000005f
        /*0f44*/ 	.word	0x00022890
        /*0f48*/ 	.short	0x010a
        /*0f4a*/ 	.byte	0x3f
	.zero		1


	//   ....[69]....
        /*0f4c*/ 	.word	0x00019c30
        /*0f50*/ 	.word	0x0000005f
        /*0f54*/ 	.word	0x00022890
        /*0f58*/ 	.short	0x010a
        /*0f5a*/ 	.byte	0x3f
	.zero		1


	//   ....[70]....
        /*0f5c*/ 	.word	0x00019c80
        /*0f60*/ 	.word	0x0000005f
        /*0f64*/ 	.word	0x000228b0
        /*0f68*/ 	.short	0x010a
        /*0f6a*/ 	.byte	0x3f
	.zero		1


	//   ....[71]....
        /*0f6c*/ 	.word	0x00019f20
        /*0f70*/ 	.word	0x00000013
        /*0f74*/ 	.word	0x00022800
        /*0f78*/ 	.short	0x010a
        /*0f7a*/ 	.byte	0x3f
	.zero		1


	//   ....[72]....
        /*0f7c*/ 	.word	0x0001a130
        /*0f80*/ 	.word	0x00000013
        /*0f84*/ 	.word	0x00022800
        /*0f88*/ 	.short	0x010a
        /*0f8a*/ 	.byte	0x3f
	.zero		1


	//   ....[73]....
        /*0f8c*/ 	.word	0x0001a180
        /*0f90*/ 	.word	0x0000000f
        /*0f94*/ 	.word	0x00022830
        /*0f98*/ 	.short	0x010a
        /*0f9a*/ 	.byte	0x3f
	.zero		1


	//   ....[74]....
        /*0f9c*/ 	.word	0x0001a1d0
        /*0fa0*/ 	.word	0x0000000f
        /*0fa4*/ 	.word	0x00022850
        /*0fa8*/ 	.short	0x010a
        /*0faa*/ 	.byte	0x3f
	.zero		1


	//   ....[75]....
        /*0fac*/ 	.word	0x0001a220
        /*0fb0*/ 	.word	0x00000014
        /*0fb4*/ 	.word	0x00022830
        /*0fb8*/ 	.short	0x010a
        /*0fba*/ 	.byte	0x3f
	.zero		1


	//   ....[76]....
        /*0fbc*/ 	.word	0x0001a270
        /*0fc0*/ 	.word	0x00000014
        /*0fc4*/ 	.word	0x00022850
        /*0fc8*/ 	.short	0x010a
        /*0fca*/ 	.byte	0x3f
	.zero		1


	//   ....[77]....
        /*0fcc*/ 	.word	0x0001ae70
        /*0fd0*/ 	.word	0x00000012
        /*0fd4*/ 	.word	0x00022820
        /*0fd8*/ 	.short	0x010a
        /*0fda*/ 	.byte	0x3f
	.zero		1


	//   ....[78]....
        /*0fdc*/ 	.word	0x0001aec0
        /*0fe0*/ 	.word	0x00000004
        /*0fe4*/ 	.word	0x000228a0
        /*0fe8*/ 	.short	0x010a
        /*0fea*/ 	.byte	0x3f
	.zero		1


	//   ....[79]....
        /*0fec*/ 	.word	0x0001af10
        /*0ff0*/ 	.word	0x00000004
        /*0ff4*/ 	.word	0x000228c0
        /*0ff8*/ 	.short	0x010a
        /*0ffa*/ 	.byte	0x3f
	.zero		1


	//   ....[80]....
        /*0ffc*/ 	.word	0x0001af60
        /*1000*/ 	.word	0x00000005
        /*1004*/ 	.word	0x000228a0
        /*1008*/ 	.short	0x010a
        /*100a*/ 	.byte	0x3f
	.zero		1


	//   ....[81]....
        /*100c*/ 	.word	0x0001afb0
        /*1010*/ 	.word	0x00000005
        /*1014*/ 	.word	0x000228c0
        /*1018*/ 	.short	0x010a
        /*101a*/ 	.byte	0x3f
	.zero		1


	//   ....[82]....
        /*101c*/ 	.word	0x0001b150
        /*1020*/ 	.word	0x00000000
        /*1024*/ 	.word	0x00022840
        /*1028*/ 	.short	0x010a
        /*102a*/ 	.byte	0x3f
	.zero		1


	//   ....[83]....
        /*102c*/ 	.word	0x0001bc10
        /*1030*/ 	.word	0x00000012
        /*1034*/ 	.word	0x00022820
        /*1038*/ 	.short	0x010a
        /*103a*/ 	.byte	0x3f
	.zero		1


	//   ....[84]....
        /*103c*/ 	.word	0x0001bc60
        /*1040*/ 	.word	0x00000002
        /*1044*/ 	.word	0x00022860
        /*1048*/ 	.short	0x010a
        /*104a*/ 	.byte	0x3f
	.zero		1


	//   ....[85]....
        /*104c*/ 	.word	0x0001bcb0
        /*1050*/ 	.word	0x00000002
        /*1054*/ 	.word	0x00022840
        /*1058*/ 	.short	0x010a
        /*105a*/ 	.byte	0x3f
	.zero		1


	//   ....[86]....
        /*105c*/ 	.word	0x0001bd00
        /*1060*/ 	.word	0x00000002
        /*1064*/ 	.word	0x00022860
        /*1068*/ 	.short	0x010a
        /*106a*/ 	.byte	0x3f
	.zero		1


	//   ....[87]....
        /*106c*/ 	.word	0x0001bd50
        /*1070*/ 	.word	0x00000003
        /*1074*/ 	.word	0x00022840
        /*1078*/ 	.short	0x010a
        /*107a*/ 	.byte	0x3f
	.zero		1


	//   ....[88]....
        /*107c*/ 	.word	0x0001bda0
        /*1080*/ 	.word	0x00000003
        /*1084*/ 	.word	0x00022860
        /*1088*/ 	.short	0x010a
        /*108a*/ 	.byte	0x3f
	.zero		1


	//   ....[89]....
        /*108c*/ 	.word	0x0001bdf0
        /*1090*/ 	.word	0x00000003
        /*1094*/ 	.word	0x00022840
        /*1098*/ 	.short	0x010a
        /*109a*/ 	.byte	0x3f
	.zero		1


	//   ....[90]....
        /*109c*/ 	.word	0x0001be40
        /*10a0*/ 	.word	0x00000003
        /*10a4*/ 	.word	0x00022860
        /*10a8*/ 	.short	0x010a
        /*10aa*/ 	.byte	0x3f
	.zero		1


	//   ....[91]....
        /*10ac*/ 	.word	0x0001c980
        /*10b0*/ 	.word	0x00000000
        /*10b4*/ 	.word	0x00022820
        /*10b8*/ 	.short	0x010a
        /*10ba*/ 	.byte	0x3f
	.zero		1


	//   ....[92]....
        /*10bc*/ 	.word	0x0001cb20
        /*10c0*/ 	.word	0x00000006
        /*10c4*/ 	.word	0x00000000
        /*10c8*/ 	.short	0x010a
        /*10ca*/ 	.byte	0x3f
	.zero		1


	//   ....[93]....
        /*10cc*/ 	.word	0x0001cb70
        /*10d0*/ 	.word	0x00000007
        /*10d4*/ 	.word	0x00000000
        /*10d8*/ 	.short	0x010a
        /*10da*/ 	.byte	0x3f
	.zero		1


	//   ....[94]....
        /*10dc*/ 	.word	0x0001cbc0
        /*10e0*/ 	.word	0x00000004
        /*10e4*/ 	.word	0x00000000
        /*10e8*/ 	.short	0x010a
        /*10ea*/ 	.byte	0x3f
	.zero		1


	//----- nvinfo : EIATTR_NUM_MBARRIERS
	.align		4
.L_239:
        /*10ec*/ 	.byte	0x03, 0x38
        /*10ee*/ 	.short	0x0016


	//----- nvinfo : EIATTR_EXIT_INSTR_OFFSETS
	.align		4
        /*10f0*/ 	.byte	0x04, 0x1c
        /*10f2*/ 	.short	(.L_241 - .L_240)


	//   ....[0]....
.L_240:
        /*10f4*/ 	.word	0x00019b80


	//----- nvinfo : EIATTR_MAX_THREADS
	.align		4
.L_241:
        /*10f8*/ 	.byte	0x04, 0x05
        /*10fa*/ 	.short	(.L_243 - .L_242)
.L_242:
        /*10fc*/ 	.word	0x00000180
        /*1100*/ 	.word	0x00000001
        /*1104*/ 	.word	0x00000001


	//----- nvinfo : EIATTR_CRS_STACK_SIZE
	.align		4
.L_243:
        /*1108*/ 	.byte	0x04, 0x1e
        /*110a*/ 	.short	(.L_245 - .L_244)
.L_244:
        /*110c*/ 	.word	0x00000000


	//----- nvinfo : EIATTR_CBANK_PARAM_SIZE
	.align		4
.L_245:
        /*1110*/ 	.byte	0x03, 0x19
        /*1112*/ 	.short	0x0af0


	//----- nvinfo : EIATTR_PARAM_CBANK
	.align		4
        /*1114*/ 	.byte	0x04, 0x0a
        /*1116*/ 	.short	(.L_247 - .L_246)
	.align		4
.L_246:
        /*1118*/ 	.word	index@(.nv.constant0._ZN7cutlass13device_kernelIN5flash11enable_sm90INS1_16FlashAttnFwdSm90INS1_25CollectiveMainloopFwdSm90ILi2EN4cute5tupleIJNS5_1CILi1EEES8_S8_EEENS6_IJNS7_ILi128EEENS7_ILi96EEENS7_ILi64EEEEEELi256ENS_10bfloat16_tEfNS_4arch4Sm90ELb0ELb0ELb0ELb1ELb0ELb1ELb0ELb1ELb0ELb1ELb1ELb0EEENS1_21CollectiveEpilogueFwdINS6_IJSA_NS7_ILi256EEESB_EEES9_SE_SG_Li256ELb1ELb1ELb1ELb0EEENS1_36VarlenDynamicPersistentTileSchedulerILi128ELi96ELi256ELi128ELb1ELb1ELb1ELb0ELb1ELb1EEEEEEEEEvNT_6ParamsE)
        /*111c*/ 	.short	0x0210
        /*111e*/ 	.short	0x0af0


	//----- nvinfo : EIATTR_SW_WAR
	.align		4
.L_247:
        /*1120*/ 	.byte	0x04, 0x36
        /*1122*/ 	.short	(.L_249 - .L_248)
.L_248:
        /*1124*/ 	.word	0x00000008
.L_249:


//--------------------- .nv.info._ZN7cutlass13device_kernelIN5flash11enable_sm90INS1_16FlashAttnFwdSm90INS1_25CollectiveMainloopFwdSm90ILi2EN4cute5tupleIJNS5_1CILi1EEES8_S8_EEENS6_IJNS7_ILi128EEENS7_ILi96EEENS7_ILi64EEEEEELi256ENS_10bfloat16_tEfNS_4arch4Sm90ELb0ELb0ELb0ELb1ELb0ELb0ELb1ELb1ELb0ELb1ELb1ELb0EEENS1_21CollectiveEpilogueFwdINS6_IJSA_NS7_ILi256EEESB_EEES9_SE_SG_Li256ELb1ELb1ELb1ELb0EEENS1_36VarlenDynamicPersistentTileSchedulerILi128ELi96ELi256ELi128ELb1ELb1ELb1ELb0ELb1ELb1EEEEEEEEEvNT_6ParamsE --------------------------
	.section	.nv.info._ZN7cutlass13device_kernelIN5flash11enable_sm90INS1_16FlashAttnFwdSm90INS1_25CollectiveMainloopFwdSm90ILi2EN4cute5tupleIJNS5_1CILi1EEES8_S8_EEENS6_IJNS7_ILi128EEENS7_ILi96EEENS7_ILi64EEEEEELi256ENS_10bfloat16_tEfNS_4arch4Sm90ELb0ELb0ELb0ELb1ELb0ELb0ELb1ELb1ELb0ELb1ELb1ELb0EEENS1_21CollectiveEpilogueFwdINS6_IJSA_NS7_ILi256EEESB_EEES9_SE_SG_Li256ELb1ELb1ELb1ELb0EEENS1_36VarlenDynamicPersistentTileSchedulerILi128ELi96ELi256ELi128ELb1ELb1ELb1ELb0ELb1ELb1EEEEEEEEEvNT_6ParamsE,"",@"SHT_CUDA_INFO"
	.sectionflags	@""
	.align	4


	//----- nvinfo : EIATTR_CUDA_API_VERSION
	.align		4
        /*0000*/ 	.byte	0x04, 0x37
        /*0002*/ 	.short	(.L_251 - .L_250)
.L_250:
        /*0004*/ 	.word	0x00000082


	//----- nvinfo : EIATTR_KPARAM_INFO
	.align		4
.L_251:
        /*0008*/ 	.byte	0x04, 0x17
        /*000a*/ 	.short	(.L_253 - .L_252)
.L_252:
        /*000c*/ 	.word	0x00000000
        /*0010*/ 	.short	0x0000
        /*0012*/ 	.short	0x0070
        /*0014*/ 	.byte	0x00, 0xf0, 0x01, 0x2e


	//----- nvinfo : EIATTR_SPARSE_MMA_MASK
	.align		4
.L_253:
        /*0018*/ 	.byte	0x03, 0x50
        /*001a*/ 	.short	0x0000


	//----- nvinfo : EIATTR_MAXREG_COUNT
	.align		4
        /*001c*/ 	.byte	0x03, 0x1b
        /*001e*/ 	.short	0x00a8


	//----- nvinfo : EIATTR_NUM_BARRIERS
	.align		4
        /*0020*/ 	.byte	0x02, 0x4c
        /*0022*/ 	.byte	0x10
	.zero		1


	//----- nvinfo : EIATTR_EXTERNS
	.align		4
        /*0024*/ 	.byte	0x04, 0x0f
        /*0026*/ 	.short	(.L_255 - .L_254)


	//   ....[0]....
	.align		4
.L_254:
        /*0028*/ 	.word	index@(__assertfail)


	//----- nvinfo : EIATTR_ANNOTATIONS
	.align		4
.L_255:
        /*002c*/ 	.byte	0x04, 0x55
        /*002e*/ 	.short	(.L_257 - .L_256)


	//   ....[0]....
.L_256:
        /* <DEDUP_REMOVED lines=97> */
        /*0634*/ 	.byte	0xf0, 0x46, 0x01, 0x00


	//----- nvinfo : EIATTR_MERCURY_ISA_VERSION
	.align		4
.L_257:
        /*0638*/ 	.byte	0x03, 0x5f
        /*063a*/ 	.short	0x0101


	//----- nvinfo : EIATTR_UNUSED_LOAD_BYTE_OFFSET
	.align		4
        /*063c*/ 	.byte	0x04, 0x44
        /*063e*/ 	.short	(.L_259 - .L_258)


	//   ....[0]....
.L_258:
        /*0640*/ 	.word	0x00000a50
        /*0644*/ 	.word	0x0000fff0


	//   ....[1]....
        /*0648*/ 	.word	0x00006ed0
        /*064c*/ 	.word	0x0000fff0


	//----- nvinfo : EIATTR_INT_WARP_WIDE_INSTR_OFFSETS
	.align		4
.L_259:
        /*0650*/ 	.byte	0x04, 0x31
        /*0652*/ 	.short	(.L_261 - .L_260)


	//   ....[0]....
.L_260:
        /*0654*/ 	.word	0x00000120


	//   ....[1]....
        /*0658*/ 	.word	0x00000160


	//   ....[2]....
        /*065c*/ 	.word	0x000001d0


	//   ....[3]....
        /*0660*/ 	.word	0x00000240


	//   ....[4]....
        /*0664*/ 	.word	0x0000cbf0


	//   ....[5]....
        /*0668*/ 	.word	0x0000cc80


	//   ....[6]....
        /*066c*/ 	.word	0x00011520


	//   ....[7]....
        /*0670*/ 	.word	0x000115b0


	//----- nvinfo : EIATTR_COOP_GROUP_MASK_REGIDS
	.align		4
.L_261:
        /*0674*/ 	.byte	0x04, 0x29
        /*0676*/ 	.short	(.L_263 - .L_262)


	//   ....[0]....
.L_262:
        /*0678*/ 	.word	0xffffffff


	//   ....[1]....
        /*067c*/ 	.word	0xffffffff


	//   ....[2]....
        /*0680*/ 	.word	0xffffffff


	//   ....[3]....
        /*0684*/ 	.word	0xffffffff


	//   ....[4]....
        /*0688*/ 	.word	0xffffffff


	//   ....[5]....
        /*068c*/ 	.word	0xffffffff


	//   ....[6]....
        /*0690*/ 	.word	0xffffffff


	//   ....[7]....
        /*0694*/ 	.word	0xffffffff


	//   ....[8]....
        /*0698*/ 	.word	0xffffffff


	//   ....[9]....
        /*069c*/ 	.word	0xffffffff


	//   ....[10]....
        /*06a0*/ 	.word	0xffffffff


	//   ....[11]....
        /*06a4*/ 	.word	0xffffffff


	//   ....[12]....
        /*06a8*/ 	.word	0xffffffff


	//   ....[13]....
        /*06ac*/ 	.word	0xffffffff


	//   ....[14]....
        /*06b0*/ 	.word	0xffffffff


	//   ....[15]....
        /*06b4*/ 	.word	0xffffffff


	//   ....[16]....
        /*06b8*/ 	.word	0xffffffff


	//   ....[17]....
        /*06bc*/ 	.word	0xffffffff


	//   ....[18]....
        /*06c0*/ 	.word	0xffffffff


	//   ....[19]....
        /*06c4*/ 	.word	0xffffffff


	//   ....[20]....
        /*06c8*/ 	.word	0xffffffff


	//   ....[21]....
        /*06cc*/ 	.word	0xffffffff


	//   ....[22]....
        /*06d0*/ 	.word	0xffffffff


	//   ....[23]....
        /*06d4*/ 	.word	0xffffffff


	//   ....[24]....
        /*06d8*/ 	.word	0xffffffff


	//   ....[25]....
        /*06dc*/ 	.word	0xffffffff


	//   ....[26]....
        /*06e0*/ 	.word	0xffffffff


	//   ....[27]....
        /*06e4*/ 	.word	0xffffffff


	//   ....[28]....
        /*06e8*/ 	.word	0xffffffff


	//   ....[29]....
        /*06ec*/ 	.word	0xffffffff


	//   ....[30]....
        /*06f0*/ 	.word	0xffffffff


	//   ....[31]....
        /*06f4*/ 	.word	0xffffffff


	//   ....[32]....
        /*06f8*/ 	.word	0xffffffff


	//   ....[33]....
        /*06fc*/ 	.word	0xffffffff


	//   ....[34]....
        /*0700*/ 	.word	0xffffffff


	//   ....[35]....
        /*0704*/ 	.word	0xffffffff


	//   ....[36]....
        /*0708*/ 	.word	0xffffffff


	//   ....[37]....
        /*070c*/ 	.word	0xffffffff


	//   ....[38]....
        /*0710*/ 	.word	0xffffffff


	//   ....[39]....
        /*0714*/ 	.word	0xffffffff


	//   ....[40]....
        /*0718*/ 	.word	0xffffffff


	//   ....[41]....
        /*071c*/ 	.word	0xffffffff


	//   ....[42]....
        /*0720*/ 	.word	0xffffffff


	//   ....[43]....
        /*0724*/ 	.word	0xffffffff


	//   ....[44]....
        /*0728*/ 	.word	0xffffffff


	//   ....[45]....
        /*072c*/ 	.word	0xffffffff


	//   ....[46]....
        /*0730*/ 	.word	0xffffffff


	//   ....[47]....
        /*0734*/ 	.word	0xffffffff


	//   ....[48]....
        /*0738*/ 	.word	0xffffffff


	//   ....[49]....
        /*073c*/ 	.word	0xffffffff


	//   ....[50]....
        /*0740*/ 	.word	0xffffffff


	//   ....[51]....
        /*0744*/ 	.word	0xffffffff


	//   ....[52]....
        /*0748*/ 	.word	0xffffffff


	//   ....[53]....
        /*074c*/ 	.word	0xffffffff


	//   ....[54]....
        /*0750*/ 	.word	0xffffffff


	//   ....[55]....
        /*0754*/ 	.word	0xffffffff


	//   ....[56]....
        /*0758*/ 	.word	0xffffffff


	//   ....[57]....
        /*075c*/ 	.word	0xffffffff


	//   ....[58]....
        /*0760*/ 	.word	0xffffffff


	//   ....[59]....
        /*0764*/ 	.word	0xffffffff


	//   ....[60]....
        /*0768*/ 	.word	0xffffffff


	//   ....[61]....
        /*076c*/ 	.word	0xffffffff


	//   ....[62]....
        /*0770*/ 	.word	0xffffffff


	//   ....[63]....
        /*0774*/ 	.word	0xffffffff


	//   ....[64]....
        /*0778*/ 	.word	0xffffffff


	//   ....[65]....
        /*077c*/ 	.word	0xffffffff


	//   ....[66]....
        /*0780*/ 	.word	0xffffffff


	//   ....[67]....
        /*0784*/ 	.word	0xffffffff


	//   ....[68]....
        /*0788*/ 	.word	0xffffffff


	//   ....[69]....
        /*078c*/ 	.word	0xffffffff


	//   ....[70]....
        /*0790*/ 	.word	0xffffffff


	//   ....[71]....
        /*0794*/ 	.word	0xffffffff


	//   ....[72]....
        /*0798*/ 	.word	0xffffffff


	//   ....[73]....
        /*079c*/ 	.word	0xffffffff


	//   ....[74]....
        /*07a0*/ 	.word	0xffffffff


	//   ....[75]....
        /*07a4*/ 	.word	0xffffffff


	//   ....[76]....
        /*07a8*/ 	.word	0xffffffff


	//   ....[77]....
        /*07ac*/ 	.word	0xffffffff


	//   ....[78]....
        /*07b0*/ 	.word	0xffffffff


	//   ....[79]....
        /*07b4*/ 	.word	0xffffffff


	//   ....[80]....
        /*07b8*/ 	.word	0xffffffff


	//   ....[81]....
        /*07bc*/ 	.word	0xffffffff


	//   ....[82]....
        /*07c0*/ 	.word	0xffffffff


	//   ....[83]....
        /*07c4*/ 	.word	0xffffffff


	//   ....[84]....
        /*07c8*/ 	.word	0xffffffff


	//   ....[85]....
        /*07cc*/ 	.word	0xffffffff


	//   ....[86]....
        /*07d0*/ 	.word	0xffffffff


	//   ....[87]....
        /*07d4*/ 	.word	0xffffffff


	//   ....[88]....
        /*07d8*/ 	.word	0xffffffff


	//   ....[89]....
        /*07dc*/ 	.word	0xffffffff


	//   ....[90]....
        /*07e0*/ 	.word	0xffffffff


	//   ....[91]....
        /*07e4*/ 	.word	0xffffffff


	//   ....[92]....
        /*07e8*/ 	.word	0xffffffff


	//   ....[93]....
        /*07ec*/ 	.word	0xffffffff


	//   ....[94]....
        /*07f0*/ 	.word	0xffffffff


	//   ....[95]....
        /*07f4*/ 	.word	0xffffffff


	//   ....[96]....
        /*07f8*/ 	.word	0xffffffff


	//   ....[97]....
        /*07fc*/ 	.word	0xffffffff


	//   ....[98]....
        /*0800*/ 	.word	0xffffffff


	//   ....[99]....
        /*0804*/ 	.word	0xffffffff


	//   ....[100]....
        /*0808*/ 	.word	0xffffffff


	//   ....[101]....
        /*080c*/ 	.word	0xffffffff


	//   ....[102]....
        /*0810*/ 	.word	0xffffffff


	//   ....[103]....
        /*0814*/ 	.word	0xffffffff


	//   ....[104]....
        /*0818*/ 	.word	0xffffffff


	//   ....[105]....
        /*081c*/ 	.word	0xffffffff


	//   ....[106]....
        /*0820*/ 	.word	0xffffffff


	//   ....[107]....
        /*0824*/ 	.word	0xffffffff


	//   ....[108]....
        /*0828*/ 	.word	0xffffffff


	//   ....[109]....
        /*082c*/ 	.word	0xffffffff


	//   ....[110]....
        /*0830*/ 	.word	0xffffffff


	//   ....[111]....
        /*0834*/ 	.word	0xffffffff


	//   ....[112]....
        /*0838*/ 	.word	0xffffffff


	//   ....[113]....
        /*083c*/ 	.word	0x0500000f


	//   ....[114]....
        /*0840*/ 	.word	0x0500000f


	//   ....[115]....
        /*0844*/ 	.word	0x0500000f


	//   ....[116]....
        /*0848*/ 	.word	0x0500000f


	//   ....[117]....
        /*084c*/ 	.word	0x0500000f


	//   ....[118]....
        /*0850*/ 	.word	0x0500000f


	//   ....[119]....
        /*0854*/ 	.word	0x0500000f


	//   ....[120]....
        /*0858*/ 	.word	0x0500000f


	//   ....[121]....
        /*085c*/ 	.word	0x0500000f


	//   ....[122]....
        /*0860*/ 	.word	0x0500000f


	//   ....[123]....
        /*0864*/ 	.word	0x0500000f


	//   ....[124]....
        /*0868*/ 	.word	0x0500000f


	//   ....[125]....
        /*086c*/ 	.word	0x0500000f


	//   ....[126]....
        /*0870*/ 	.word	0x0500000f


	//   ....[127]....
        /*0874*/ 	.word	0x0500000f


	//   ....[128]....
        /*0878*/ 	.word	0x0500000f


	//   ....[129]....
        /*087c*/ 	.word	0x0500000f


	//   ....[130]....
        /*0880*/ 	.word	0x0500000f


	//   ....[131]....
        /*0884*/ 	.word	0x0500000f


	//   ....[132]....
        /*0888*/ 	.word	0x0500000f


	//   ....[133]....
        /*088c*/ 	.word	0x0500000f


	//   ....[134]....
        /*0890*/ 	.word	0x0500000f


	//   ....[135]....
        /*0894*/ 	.word	0x0500000f


	//   ....[136]....
        /*0898*/ 	.word	0x0500000f


	//   ....[137]....
        /*089c*/ 	.word	0x0500000f


	//   ....[138]....
        /*08a0*/ 	.word	0x0500000f


	//   ....[139]....
        /*08a4*/ 	.word	0x0500000f


	//   ....[140]....
        /*08a8*/ 	.word	0x0500000f


	//   ....[141]....
        /*08ac*/ 	.word	0x0500000f


	//   ....[142]....
        /*08b0*/ 	.word	0x0500000f


	//   ....[143]....
        /*08b4*/ 	.word	0x0500000f


	//   ....[144]....
        /*08b8*/ 	.word	0x0500000f


	//   ....[145]....
        /*08bc*/ 	.word	0x0500000f


	//   ....[146]....
        /*08c0*/ 	.word	0x0500000f


	//   ....[147]....
        /*08c4*/ 	.word	0x0500000f


	//   ....[148]....
        /*08c8*/ 	.word	0x0500000f


	//   ....[149]....
        /*08cc*/ 	.word	0x0500000f


	//   ....[150]....
        /*08d0*/ 	.word	0x0500000f


	//   ....[151]....
        /*08d4*/ 	.word	0x0500000f


	//   ....[152]....
        /*08d8*/ 	.word	0x0500000f


	//   ....[153]....
        /*08dc*/ 	.word	0x0500000f


	//   ....[154]....
        /*08e0*/ 	.word	0x0500000f


	//   ....[155]....
        /*08e4*/ 	.word	0x0500000f


	//   ....[156]....
        /*08e8*/ 	.word	0x0500000f


	//   ....[157]....
        /*08ec*/ 	.word	0x0500000f


	//   ....[158]....
        /*08f0*/ 	.word	0x0500000f


	//   ....[159]....
        /*08f4*/ 	.word	0x0500000f


	//   ....[160]....
        /*08f8*/ 	.word	0x0500000f


	//   ....[161]....
        /*08fc*/ 	.word	0x0500000f


	//   ....[162]....
        /*0900*/ 	.word	0x0500000f


	//   ....[163]....
        /*0904*/ 	.word	0x0500000f


	//   ....[164]....
        /*0908*/ 	.word	0x0500000f


	//----- nvinfo : EIATTR_COOP_GROUP_INSTR_OFFSETS
	.align		4
.L_263:
        /*090c*/ 	.byte	0x04, 0x28
        /*090e*/ 	.short	(.L_265 - .L_264)


	//   ....[0]....
.L_264:
        /*0910*/ 	.word	0x00000060


	//   ....[1]....
        /*0914*/ 	.word	0x00000130


	//   ....[2]....
        /*0918*/ 	.word	0x000001f0


	//   ....[3]....
        /*091c*/ 	.word	0x000003c0


	//   ....[4]....
        /*0920*/ 	.word	0x00000520


	//   ....[5]....
        /*0924*/ 	.word	0x00000640


	//   ....[6]....
        /*0928*/ 	.word	0x000007a0


	//   ....[7]....
        /*092c*/ 	.word	0x00001ba0


	//   ....[8]....
        /*0930*/ 	.word	0x00003220


	//   ....[9]....
        /*0934*/ 	.word	0x00003300


	//   ....[10]....
        /*0938*/ 	.word	0x000033b0


	//   ....[11]....
        /*093c*/ 	.word	0x00003500


	//   ....[12]....
        /*0940*/ 	.word	0x00004c90


	//   ....[13]....
        /*0944*/ 	.word	0x00004cb0


	//   ....[14]....
        /*0948*/ 	.word	0x00005510


	//   ....[15]....
        /*094c*/ 	.word	0x00005570


	//   ....[16]....
        /*0950*/ 	.word	0x000064d0


	//   ....[17]....
        /*0954*/ 	.word	0x00006500


	//   ....[18]....
        /*0958*/ 	.word	0x00006530


	//   ....[19]....
        /*095c*/ 	.word	0x00006540


	//   ....[20]....
        /*0960*/ 	.word	0x00007f40


	//   ....[21]....
        /*0964*/ 	.word	0x00007f50


	//   ....[22]....
        /*0968*/ 	.word	0x00007f60


	//   ....[23]....
        /*096c*/ 	.word	0x00007fb0


	//   ....[24]....
        /*0970*/ 	.word	0x00008a50


	//   ....[25]....
        /*0974*/ 	.word	0x00008a80


	//   ....[26]....
        /*0978*/ 	.word	0x00008c00


	//   ....[27]....
        /*097c*/ 	.word	0x00008c20


	//   ....[28]....
        /*0980*/ 	.word	0x00008d60


	//   ....[29]....
        /*0984*/ 	.word	0x00008d80


	//   ....[30]....
        /*0988*/ 	.word	0x00008ed0


	//   ....[31]....
        /*098c*/ 	.word	0x00008ef0


	//   ....[32]....
        /*0990*/ 	.word	0x000094f0


	//   ....[33]....
        /*0994*/ 	.word	0x00009520


	//   ....[34]....
        /*0998*/ 	.word	0x00009dd0


	//   ....[35]....
        /*099c*/ 	.word	0x00009de0


	//   ....[36]....
        /*09a0*/ 	.word	0x0000af40


	//   ....[37]....
        /*09a4*/ 	.word	0x0000af70


	//   ....[38]....
        /*09a8*/ 	.word	0x0000b0e0


	//   ....[39]....
        /*09ac*/ 	.word	0x0000b100


	//   ....[40]....
        /*09b0*/ 	.word	0x0000b240


	//   ....[41]....
        /*09b4*/ 	.word	0x0000b260


	//   ....[42]....
        /*09b8*/ 	.word	0x0000b3b0


	//   ....[43]....
        /*09bc*/ 	.word	0x0000b3d0


	//   ....[44]....
        /*09c0*/ 	.word	0x0000b5a0


	//   ....[45]....
        /*09c4*/ 	.word	0x0000b7e0


	//   ....[46]....
        /*09c8*/ 	.word	0x0000b810


	//   ....[47]....
        /*09cc*/ 	.word	0x0000b840


	//   ....[48]....
        /*09d0*/ 	.word	0x0000b870


	//   ....[49]....
        /*09d4*/ 	.word	0x0000b8a0


	//   ....[50]....
        /*09d8*/ 	.word	0x0000b8d0


	//   ....[51]....
        /*09dc*/ 	.word	0x0000ba70


	//   ....[52]....
        /*09e0*/ 	.word	0x0000baa0


	//   ....[53]....
        /*09e4*/ 	.word	0x0000bad0


	//   ....[54]....
        /*09e8*/ 	.word	0x0000bb00


	//   ....[55]....
        /*09ec*/ 	.word	0x0000bb30


	//   ....[56]....
        /*09f0*/ 	.word	0x0000bb60


	//   ....[57]....
        /*09f4*/ 	.word	0x0000bbf0


	//   ....[58]....
        /*09f8*/ 	.word	0x0000bc20


	//   ....[59]....
        /*09fc*/ 	.word	0x0000bc30


	//   ....[60]....
        /*0a00*/ 	.word	0x0000bce0


	//   ....[61]....
        /*0a04*/ 	.word	0x0000d1d0


	//   ....[62]....
        /*0a08*/ 	.word	0x0000dcb0


	//   ....[63]....
        /*0a0c*/ 	.word	0x0000dcd0


	//   ....[64]....
        /*0a10*/ 	.word	0x0000dce0


	//   ....[65]....
        /*0a14*/ 	.word	0x0000dd10


	//   ....[66]....
        /*0a18*/ 	.word	0x0000ddf0


	//   ....[67]....
        /*0a1c*/ 	.word	0x0000de80


	//   ....[68]....
        /*0a20*/ 	.word	0x0000deb0


	//   ....[69]....
        /*0a24*/ 	.word	0x0000df30


	//   ....[70]....
        /*0a28*/ 	.word	0x0000df60


	//   ....[71]....
        /*0a2c*/ 	.word	0x0000dfe0


	//   ....[72]....
        /*0a30*/ 	.word	0x0000e010


	//   ....[73]....
        /*0a34*/ 	.word	0x0000e090


	//   ....[74]....
        /*0a38*/ 	.word	0x0000e0c0


	//   ....[75]....
        /*0a3c*/ 	.word	0x0000e0e0


	//   ....[76]....
        /*0a40*/ 	.word	0x0000e130


	//   ....[77]....
        /*0a44*/ 	.word	0x0000e140


	//   ....[78]....
        /*0a48*/ 	.word	0x0000e870


	//   ....[79]....
        /*0a4c*/ 	.word	0x0000e8d0


	//   ....[80]....
        /*0a50*/ 	.word	0x0000e8e0


	//   ....[81]....
        /*0a54*/ 	.word	0x0000e980


	//   ....[82]....
        /*0a58*/ 	.word	0x0000ea10


	//   ....[83]....
        /*0a5c*/ 	.word	0x0000ea20


	//   ....[84]....
        /*0a60*/ 	.word	0x0000eab0


	//   ....[85]....
        /*0a64*/ 	.word	0x0000eac0


	//   ....[86]....
        /*0a68*/ 	.word	0x0000eb30


	//   ....[87]....
        /*0a6c*/ 	.word	0x0000eb40


	//   ....[88]....
        /*0a70*/ 	.word	0x0000ebc0


	//   ....[89]....
        /*0a74*/ 	.word	0x0000ebd0


	//   ....[90]....
        /*0a78*/ 	.word	0x0000ec50


	//   ....[91]....
        /*0a7c*/ 	.word	0x0000ec60


	//   ....[92]....
        /*0a80*/ 	.word	0x0000ec70


	//   ....[93]....
        /*0a84*/ 	.word	0x0000ecb0


	//   ....[94]....
        /*0a88*/ 	.word	0x00011840


	//   ....[95]....
        /*0a8c*/ 	.word	0x00011870


	//   ....[96]....
        /*0a90*/ 	.word	0x000118d0


	//   ....[97]....
        /*0a94*/ 	.word	0x00011900


	//   ....[98]....
        /*0a98*/ 	.word	0x00011930


	//   ....[99]....
        /*0a9c*/ 	.word	0x00011960


	//   ....[100]....
        /*0aa0*/ 	.word	0x00011990


	//   ....[101]....
        /*0aa4*/ 	.word	0x000119c0


	//   ....[102]....
        /*0aa8*/ 	.word	0x00011b80


	//   ....[103]....
        /*0aac*/ 	.word	0x00011bb0


	//   ....[104]....
        /*0ab0*/ 	.word	0x00011be0


	//   ....[105]....
        /*0ab4*/ 	.word	0x00011c10


	//   ....[106]....
        /*0ab8*/ 	.word	0x00011c40


	//   ....[107]....
        /*0abc*/ 	.word	0x00011c70


	//   ....[108]....
        /*0ac0*/ 	.word	0x00011d30


	//   ....[109]....
        /*0ac4*/ 	.word	0x00011d50


	//   ....[110]....
        /*0ac8*/ 	.word	0x00011d60


	//   ....[111]....
        /*0acc*/ 	.word	0x00011dc0


	//   ....[112]....
        /*0ad0*/ 	.word	0x000124e0


	//   ....[113]....
        /*0ad4*/ 	.word	0x00012a00


	//   ....[114]....
        /*0ad8*/ 	.word	0x00012b80


	//   ....[115]....
        /*0adc*/ 	.word	0x00012be0


	//   ....[116]....
        /*0ae0*/ 	.word	0x00012c50


	//   ....[117]....
        /*0ae4*/ 	.word	0x00012cc0


	//   ....[118]....
        /*0ae8*/ 	.word	0x00012d70


	//   ....[119]....
        /*0aec*/ 	.word	0x00012e60


	//   ....[120]....
        /*0af0*/ 	.word	0x00012f90


	//   ....[121]....
        /*0af4*/ 	.word	0x00013030


	//   ....[122]....
        /*0af8*/ 	.word	0x00013100


	//   ....[123]....
        /*0afc*/ 	.word	0x000131a0


	//   ....[124]....
        /*0b00*/ 	.word	0x00013270


	//   ....[125]....
        /*0b04*/ 	.word	0x00013310


	//   ....[126]....
        /*0b08*/ 	.word	0x000133e0


	//   ....[127]....
        /*0b0c*/ 	.word	0x00013480


	//   ....[128]....
        /*0b10*/ 	.word	0x00013530


	//   ....[129]....
        /*0b14*/ 	.word	0x000135d0


	//   ....[130]....
        /*0b18*/ 	.word	0x00013870


	//   ....[131]....
        /*0b1c*/ 	.word	0x00013920


	//   ....[132]....
        /*0b20*/ 	.word	0x00013a20


	//   ....[133]....
        /*0b24*/ 	.word	0x00013b10


	//   ....[134]....
        /*0b28*/ 	.word	0x00013bd0


	//   ....[135]....
        /*0b2c*/ 	.word	0x00013c90


	//   ....[136]....
        /*0b30*/ 	.word	0x00013d50


	//   ....[137]....
        /*0b34*/ 	.word	0x00013e10


	//   ....[138]....
        /*0b38*/ 	.word	0x00013ed0


	//   ....[139]....
        /*0b3c*/ 	.word	0x00013f90


	//   ....[140]....
        /*0b40*/ 	.word	0x00014050


	//   ....[141]....
        /*0b44*/ 	.word	0x00014100


	//   ....[142]....
        /*0b48*/ 	.word	0x00014200


	//   ....[143]....
        /*0b4c*/ 	.word	0x00014250


	//   ....[144]....
        /*0b50*/ 	.word	0x000142b0


	//   ....[145]....
        /*0b54*/ 	.word	0x00014390


	//   ....[146]....
        /*0b58*/ 	.word	0x000146c0


	//   ....[147]....
        /*0b5c*/ 	.word	0x00014760


	//   ....[148]....
        /*0b60*/ 	.word	0x00014900


	//   ....[149]....
        /*0b64*/ 	.word	0x00014980


	//   ....[150]....
        /*0b68*/ 	.word	0x00014a00


	//   ....[151]....
        /*0b6c*/ 	.word	0x00014a80


	//   ....[152]....
        /*0b70*/ 	.word	0x00014b00


	//   ....[153]....
        /*0b74*/ 	.word	0x00014b90


	//   ....[154]....
        /*0b78*/ 	.word	0x00014c30


	//   ....[155]....
        /*0b7c*/ 	.word	0x00014ce0


	//   ....[156]....
        /*0b80*/ 	.word	0x00014d60


	//   ....[157]....
        /*0b84*/ 	.word	0x00014de0


	//   ....[158]....
        /*0b88*/ 	.word	0x00014e60


	//   ....[159]....
        /*0b8c*/ 	.word	0x00014ef0


	//   ....[160]....
        /*0b90*/ 	.word	0x00014f70


	//   ....[161]....
        /*0b94*/ 	.word	0x00015010


	//   ....[162]....
        /*0b98*/ 	.word	0x00015060


	//   ....[163]....
        /*0b9c*/ 	.word	0x000150f0


	//   ....[164]....
        /*0ba0*/ 	.word	0x00015220


	//----- nvinfo : EIATTR_REG_RECONFIG
	.align		4
.L_265:
        /*0ba4*/ 	.byte	0x01, 0x54
	.zero		2


	//----- nvinfo : EIATTR_SYSCALL_OFFSETS
	.align		4
        /*0ba8*/ 	.byte	0x04, 0x46
        /*0baa*/ 	.short	(.L_267 - .L_266)


	//   ....[0]....
.L_266:
        /*0bac*/ 	.word	0x00001d20


	//   ....[1]....
        /*0bb0*/ 	.word	0x0000cdf0


	//   ....[2]....
        /*0bb4*/ 	.word	0x0000cf40


	//   ....[3]....
        /*0bb8*/ 	.word	0x0000d040


	//   ....[4]....
        /*0bbc*/ 	.word	0x0000d8a0


	//   ....[5]....
        /*0bc0*/ 	.word	0x0000e4b0


	//----- nvinfo : EIATTR_MBARRIER_INSTR_OFFSETS
	.align		4
.L_267:
        /*0bc4*/ 	.byte	0x04, 0x39
        /*0bc6*/ 	.short	(.L_269 - .L_268)


	//   ....[0]....
.L_268:
        /*0bc8*/ 	.word	0x00000260
        /*0bcc*/ 	.word	0x000000ff
        /*0bd0*/ 	.word	0x00032400
        /*0bd4*/ 	.short	0x0100
        /*0bd6*/ 	.byte	0x08
	.zero		1


	//   ....[1]....
        /*0bd8*/ 	.word	0x00000270
        /*0bdc*/ 	.word	0x000000ff
        /*0be0*/ 	.word	0x00032410
        /*0be4*/ 	.short	0x0100
        /*0be6*/ 	.byte	0x08
	.zero		1


	//   ....[2]....
        /*0be8*/ 	.word	0x00000280
        /*0bec*/ 	.word	0x000000ff
        /*0bf0*/ 	.word	0x00032420
        /*0bf4*/ 	.short	0x0100
        /*0bf6*/ 	.byte	0x08
	.zero		1


	//   ....[3]....
        /*0bf8*/ 	.word	0x00000370
        /*0bfc*/ 	.word	0x000000ff
        /*0c00*/ 	.word	0x00032430
        /*0c04*/ 	.short	0x0100
        /*0c06*/ 	.byte	0x08
	.zero		1


	//   ....[4]....
        /*0c08*/ 	.word	0x00000380
        /*0c0c*/ 	.word	0x000000ff
        /*0c10*/ 	.word	0x00032440
        /*0c14*/ 	.short	0x0100
        /*0c16*/ 	.byte	0x08
	.zero		1


	//   ....[5]....
        /*0c18*/ 	.word	0x00000390
        /*0c1c*/ 	.word	0x000000ff
        /*0c20*/ 	.word	0x00032438
        /*0c24*/ 	.short	0x0100
        /*0c26*/ 	.byte	0x08
	.zero		1


	//   ....[6]....
        /*0c28*/ 	.word	0x000003a0
        /*0c2c*/ 	.word	0x000000ff
        /*0c30*/ 	.word	0x00032448
        /*0c34*/ 	.short	0x0100
        /*0c36*/ 	.byte	0x08
	.zero		1


	//   ....[7]....
        /*0c38*/ 	.word	0x000004d0
        /*0c3c*/ 	.word	0x000000ff
        /*0c40*/ 	.word	0x00032450
        /*0c44*/ 	.short	0x0100
        /*0c46*/ 	.byte	0x08
	.zero		1


	//   ....[8]....
        /*0c48*/ 	.word	0x000004e0
        /*0c4c*/ 	.word	0x000000ff
        /*0c50*/ 	.word	0x00032460
        /*0c54*/ 	.short	0x0100
        /*0c56*/ 	.byte	0x08
	.zero		1


	//   ....[9]....
        /*0c58*/ 	.word	0x000004f0
        /*0c5c*/ 	.word	0x000000ff
        /*0c60*/ 	.word	0x00032458
        /*0c64*/ 	.short	0x0100
        /*0c66*/ 	.byte	0x08
	.zero		1


	//   ....[10]....
        /*0c68*/ 	.word	0x00000500
        /*0c6c*/ 	.word	0x000000ff
        /*0c70*/ 	.word	0x00032468
        /*0c74*/ 	.short	0x0100
        /*0c76*/ 	.byte	0x08
	.zero		1


	//   ....[11]....
        /*0c78*/ 	.word	0x000005f0
        /*0c7c*/ 	.word	0x000000ff
        /*0c80*/ 	.word	0x00032470
        /*0c84*/ 	.short	0x0100
        /*0c86*/ 	.byte	0x06
	.zero		1


	//   ....[12]....
        /*0c88*/ 	.word	0x00000600
        /*0c8c*/ 	.word	0x000000ff
        /*0c90*/ 	.word	0x00032480
        /*0c94*/ 	.short	0x0100
        /*0c96*/ 	.byte	0x06
	.zero		1


	//   ....[13]....
        /*0c98*/ 	.word	0x00000610
        /*0c9c*/ 	.word	0x000000ff
        /*0ca0*/ 	.word	0x00032478
        /*0ca4*/ 	.short	0x0100
        /*0ca6*/ 	.byte	0x06
	.zero		1


	//   ....[14]....
        /*0ca8*/ 	.word	0x00000620
        /*0cac*/ 	.word	0x000000ff
        /*0cb0*/ 	.word	0x00032488
        /*0cb4*/ 	.short	0x0100
        /*0cb6*/ 	.byte	0x06
	.zero		1


	//   ....[15]....
        /*0cb8*/ 	.word	0x00000750
        /*0cbc*/ 	.word	0x000000ff
        /*0cc0*/ 	.word	0x00032490
        /*0cc4*/ 	.short	0x0100
        /*0cc6*/ 	.byte	0x08
	.zero		1


	//   ....[16]....
        /*0cc8*/ 	.word	0x00000760
        /*0ccc*/ 	.word	0x000000ff
        /*0cd0*/ 	.word	0x000324a0
        /*0cd4*/ 	.short	0x0100
        /*0cd6*/ 	.byte	0x08
	.zero		1


	//   ....[17]....
        /*0cd8*/ 	.word	0x00000770
        /*0cdc*/ 	.word	0x000000ff
        /*0ce0*/ 	.word	0x00032498
        /*0ce4*/ 	.short	0x0100
        /*0ce6*/ 	.byte	0x08
	.zero		1


	//   ....[18]....
        /*0ce8*/ 	.word	0x00000780
        /*0cec*/ 	.word	0x000000ff
        /*0cf0*/ 	.word	0x000324a8
        /*0cf4*/ 	.short	0x0100
        /*0cf6*/ 	.byte	0x08
	.zero		1


	//   ....[19]....
        /*0cf8*/ 	.word	0x000008b0
        /*0cfc*/ 	.word	0x000000ff
        /*0d00*/ 	.word	0x000324b0
        /*0d04*/ 	.short	0x0100
        /*0d06*/ 	.byte	0x08
	.zero		1


	//   ....[20]....
        /*0d08*/ 	.word	0x000008c0
        /*0d0c*/ 	.word	0x000000ff
        /*0d10*/ 	.word	0x000324c0
        /*0d14*/ 	.short	0x0100
        /*0d16*/ 	.byte	0x08
	.zero		1


	//   ....[21]....
        /*0d18*/ 	.word	0x000008d0
        /*0d1c*/ 	.word	0x000000ff
        /*0d20*/ 	.word	0x000324b8
        /*0d24*/ 	.short	0x0100
        /*0d26*/ 	.byte	0x08
	.zero		1


	//   ....[22]....
        /*0d28*/ 	.word	0x000008e0
        /*0d2c*/ 	.word	0x000000ff
        /*0d30*/ 	.word	0x000324c8
        /*0d34*/ 	.short	0x0100
        /*0d36*/ 	.byte	0x08
	.zero		1


	//   ....[23]....
        /*0d38*/ 	.word	0x00001de0
        /*0d3c*/ 	.word	0x00000005
        /*0d40*/ 	.word	0x00032400
        /*0d44*/ 	.short	0x010a
        /*0d46*/ 	.byte	0x3f
	.zero		1


	//   ....[24]....
        /*0d48*/ 	.word	0x00001e90
        /*0d4c*/ 	.word	0x00000015
        /*0d50*/ 	.word	0x00032430
        /*0d54*/ 	.short	0x010a
        /*0d56*/ 	.byte	0x3f
	.zero		1


	//   ....[25]....
        /*0d58*/ 	.word	0x00001ed0
        /*0d5c*/ 	.word	0x00000015
        /*0d60*/ 	.word	0x00032430
        /*0d64*/ 	.short	0x010a
        /*0d66*/ 	.byte	0x3f
	.zero		1


	//   ....[26]....
        /*0d68*/ 	.word	0x00002200
        /*0d6c*/ 	.word	0x00000005
        /*0d70*/ 	.word	0x00032410
        /*0d74*/ 	.short	0x010a
        /*0d76*/ 	.byte	0x3f
	.zero		1


	//   ....[27]....
        /*0d78*/ 	.word	0x00002240
        /*0d7c*/ 	.word	0x00000015
        /*0d80*/ 	.word	0x00032450
        /*0d84*/ 	.short	0x010a
        /*0d86*/ 	.byte	0x3f
	.zero		1


	//   ....[28]....
        /*0d88*/ 	.word	0x00002280
        /*0d8c*/ 	.word	0x00000015
        /*0d90*/ 	.word	0x00032450
        /*0d94*/ 	.short	0x010a
        /*0d96*/ 	.byte	0x3f
	.zero		1


	//   ....[29]....
        /*0d98*/ 	.word	0x000037b0
        /*0d9c*/ 	.word	0x00000018
        /*0da0*/ 	.word	0x00000000
        /*0da4*/ 	.short	0x0101
        /*0da6*/ 	.byte	0x3f
	.zero		1


	//   ....[30]....
        /*0da8*/ 	.word	0x00004120
        /*0dac*/ 	.word	0x00000015
        /*0db0*/ 	.word	0x00000000
        /*0db4*/ 	.short	0x0101
        /*0db6*/ 	.byte	0x3f
	.zero		1


	//   ....[31]....
        /*0db8*/ 	.word	0x00004270
        /*0dbc*/ 	.word	0x000000ff
        /*0dc0*/ 	.word	0x00032430
        /*0dc4*/ 	.short	0x010a
        /*0dc6*/ 	.byte	0x04
	.zero		1


	//   ....[32]....
        /*0dc8*/ 	.word	0x000042b0
        /*0dcc*/ 	.word	0x000000ff
        /*0dd0*/ 	.word	0x00032430
        /*0dd4*/ 	.short	0x010a
        /*0dd6*/ 	.byte	0x04
	.zero		1


	//   ....[33]....
        /*0dd8*/ 	.word	0x000044c0
        /*0ddc*/ 	.word	0x000000ff
        /*0de0*/ 	.word	0x00032450
        /*0de4*/ 	.short	0x010a
        /*0de6*/ 	.byte	0x04
	.zero		1


	//   ....[34]....
        /*0de8*/ 	.word	0x00004500
        /*0dec*/ 	.word	0x000000ff
        /*0df0*/ 	.word	0x00032450
        /*0df4*/ 	.short	0x010a
        /*0df6*/ 	.byte	0x04
	.zero		1


	//   ....[35]....
        /*0df8*/ 	.word	0x00005630
        /*0dfc*/ 	.word	0x0000009c
        /*0e00*/ 	.word	0x00000000
        /*0e04*/ 	.short	0x0101
        /*0e06*/ 	.byte	0x3f
	.zero		1


	//   ....[36]....
        /*0e08*/ 	.word	0x00006440
        /*0e0c*/ 	.word	0x000000dc
        /*0e10*/ 	.word	0x00000000
        /*0e14*/ 	.short	0x0101
        /*0e16*/ 	.byte	0x3f
	.zero		1


	//   ....[37]....
        /*0e18*/ 	.word	0x00008a30
        /*0e1c*/ 	.word	0x00000000
        /*0e20*/ 	.word	0x00000000
        /*0e24*/ 	.short	0x0101
        /*0e26*/ 	.byte	0x3f
	.zero		1


	//   ....[38]....
        /*0e28*/ 	.word	0x000094d0
        /*0e2c*/ 	.word	0x00000002
        /*0e30*/ 	.word	0x00000000
        /*0e34*/ 	.short	0x0101
        /*0e36*/ 	.byte	0x3f
	.zero		1


	//   ....[39]....
        /*0e38*/ 	.word	0x0000d440
        /*0e3c*/ 	.word	0x00000000
        /*0e40*/ 	.word	0x00032440
        /*0e44*/ 	.short	0x010a
        /*0e46*/ 	.byte	0x3f
	.zero		1


	//   ....[40]....
        /*0e48*/ 	.word	0x0000e260
        /*0e4c*/ 	.word	0x00000012
        /*0e50*/ 	.word	0x00032400
        /*0e54*/ 	.short	0x0107
        /*0e56*/ 	.byte	0x3f
	.zero		1


	//   ....[41]....
        /*0e58*/ 	.word	0x0000e300
        /*0e5c*/ 	.word	0x00000012
        /*0e60*/ 	.word	0x00032400
        /*0e64*/ 	.short	0x0101
        /*0e66*/ 	.byte	0x3f
	.zero		1


	//   ....[42]....
        /*0e68*/ 	.word	0x0000edf0
        /*0e6c*/ 	.word	0x00000012
        /*0e70*/ 	.word	0x00032410
        /*0e74*/ 	.short	0x0107
        /*0e76*/ 	.byte	0x3f
	.zero		1


	//   ....[43]....
        /*0e78*/ 	.word	0x0000eef0
        /*0e7c*/ 	.word	0x00000012
        /*0e80*/ 	.word	0x00032410
        /*0e84*/ 	.short	0x0101
        /*0e86*/ 	.byte	0x3f
	.zero		1


	//   ....[44]....
        /*0e88*/ 	.word	0x0000ef10
        /*0e8c*/ 	.word	0x00000012
        /*0e90*/ 	.word	0x00032420
        /*0e94*/ 	.short	0x010a
        /*0e96*/ 	.byte	0x3f
	.zero		1


	//   ....[45]....
        /*0e98*/ 	.word	0x0000eff0
        /*0e9c*/ 	.word	0x00000002
        /*0ea0*/ 	.word	0x00032460
        /*0ea4*/ 	.short	0x010a
        /*0ea6*/ 	.byte	0x3f
	.zero		1


	//   ....[46]....
        /*0ea8*/ 	.word	0x0000f8c0
        /*0eac*/ 	.word	0x00000002
        /*0eb0*/ 	.word	0x00032440
        /*0eb4*/ 	.short	0x010a
        /*0eb6*/ 	.byte	0x3f
	.zero		1


	//   ....[47]....
        /*0eb8*/ 	.word	0x0000faf0
        /*0ebc*/ 	.word	0x00000002
        /*0ec0*/ 	.word	0x00032460
        /*0ec4*/ 	.short	0x010a
        /*0ec6*/ 	.byte	0x3f
	.zero		1


	//   ....[48]....
        /*0ec8*/ 	.word	0x00010300
        /*0ecc*/ 	.word	0x00000002
        /*0ed0*/ 	.word	0x00032440
        /*0ed4*/ 	.short	0x010a
        /*0ed6*/ 	.byte	0x3f
	.zero		1


	//   ....[49]....
        /*0ed8*/ 	.word	0x00010530
        /*0edc*/ 	.word	0x00000002
        /*0ee0*/ 	.word	0x00032460
        /*0ee4*/ 	.short	0x010a
        /*0ee6*/ 	.byte	0x3f
	.zero		1


	//   ....[50]....
        /*0ee8*/ 	.word	0x00010cd0
        /*0eec*/ 	.word	0x00000003
        /*0ef0*/ 	.word	0x00032440
        /*0ef4*/ 	.short	0x010a
        /*0ef6*/ 	.byte	0x3f
	.zero		1


	//   ....[51]....
        /*0ef8*/ 	.word	0x00010f00
        /*0efc*/ 	.word	0x00000003
        /*0f00*/ 	.word	0x00032460
        /*0f04*/ 	.short	0x010a
        /*0f06*/ 	.byte	0x3f
	.zero		1


	//   ....[52]....
        /*0f08*/ 	.word	0x00012460
        /*0f0c*/ 	.word	0x00000000
        /*0f10*/ 	.word	0x00032420
        /*0f14*/ 	.short	0x010a
        /*0f16*/ 	.byte	0x3f
	.zero		1


	//   ....[53]....
        /*0f18*/ 	.word	0x00012650
        /*0f1c*/ 	.word	0x00000006
        /*0f20*/ 	.word	0x00000000
        /*0f24*/ 	.short	0x010a
        /*0f26*/ 	.byte	0x3f
	.zero		1


	//   ....[54]....
        /*0f28*/ 	.word	0x00012680
        /*0f2c*/ 	.word	0x00000007
        /*0f30*/ 	.word	0x00000000
        /*0f34*/ 	.short	0x010a
        /*0f36*/ 	.byte	0x3f
	.zero		1


	//   ....[55]....
        /*0f38*/ 	.word	0x000126e0
        /*0f3c*/ 	.word	0x00000004
        /*0f40*/ 	.word	0x00000000
        /*0f44*/ 	.short	0x010a
        /*0f46*/ 	.byte	0x3f
	.zero		1


	//   ....[56]....
        /*0f48*/ 	.word	0x00012710
        /*0f4c*/ 	.word	0x00000003
        /*0f50*/ 	.word	0x00000000
        /*0f54*/ 	.short	0x010a
        /*0f56*/ 	.byte	0x3f
	.zero		1


	//   ....[57]....
        /*0f58*/ 	.word	0x00012770
        /*0f5c*/ 	.word	0x00000005
        /*0f60*/ 	.word	0x00032400
        /*0f64*/ 	.short	0x010a
        /*0f66*/ 	.byte	0x3f
	.zero		1


	//   ....[58]....
        /*0f68*/ 	.word	0x000127c0
        /*0f6c*/ 	.word	0x00000015
        /*0f70*/ 	.word	0x00032430
        /*0f74*/ 	.short	0x010a
        /*0f76*/ 	.byte	0x3f
	.zero		1


	//   ....[59]....
        /*0f78*/ 	.word	0x00012810
        /*0f7c*/ 	.word	0x00000005
        /*0f80*/ 	.word	0x00032410
        /*0f84*/ 	.short	0x010a
        /*0f86*/ 	.byte	0x3f
	.zero		1


	//   ....[60]....
        /*0f88*/ 	.word	0x00012860
        /*0f8c*/ 	.word	0x00000015
        /*0f90*/ 	.word	0x00032450
        /*0f94*/ 	.short	0x010a
        /*0f96*/ 	.byte	0x3f
	.zero		1


	//   ....[61]....
        /*0f98*/ 	.word	0x000128c0
        /*0f9c*/ 	.word	0x00000099
        /*0fa0*/ 	.word	0x00032430
        /*0fa4*/ 	.short	0x010a
        /*0fa6*/ 	.byte	0x3f
	.zero		1


	//   ....[62]....
        /*0fa8*/ 	.word	0x00012920
        /*0fac*/ 	.word	0x00000014
        /*0fb0*/ 	.word	0x00032450
        /*0fb4*/ 	.short	0x010a
        /*0fb6*/ 	.byte	0x3f
	.zero		1


	//   ....[63]....
        /*0fb8*/ 	.word	0x00012ac0
        /*0fbc*/ 	.word	0x00000000
        /*0fc0*/ 	.word	0x00032440
        /*0fc4*/ 	.short	0x010a
        /*0fc6*/ 	.byte	0x3f
	.zero		1


	//   ....[64]....
        /*0fc8*/ 	.word	0x000143d0
        /*0fcc*/ 	.word	0x00000012
        /*0fd0*/ 	.word	0x00032420
        /*0fd4*/ 	.short	0x010a
        /*0fd6*/ 	.byte	0x3f
	.zero		1


	//   ....[65]....
        /*0fd8*/ 	.word	0x00014420
        /*0fdc*/ 	.word	0x00000002
        /*0fe0*/ 	.word	0x00032460
        /*0fe4*/ 	.short	0x010a
        /*0fe6*/ 	.byte	0x3f
	.zero		1


	//   ....[66]....
        /*0fe8*/ 	.word	0x00014470
        /*0fec*/ 	.word	0x00000002
        /*0ff0*/ 	.word	0x00032440
        /*0ff4*/ 	.short	0x010a
        /*0ff6*/ 	.byte	0x3f
	.zero		1


	//   ....[67]....
        /*0ff8*/ 	.word	0x000144c0
        /*0ffc*/ 	.word	0x00000002
        /*1000*/ 	.word	0x00032460
        /*1004*/ 	.short	0x010a
        /*1006*/ 	.byte	0x3f
	.zero		1


	//   ....[68]....
        /*1008*/ 	.word	0x00014510
        /*100c*/ 	.word	0x00000002
        /*1010*/ 	.word	0x00032440
        /*1014*/ 	.short	0x010a
        /*1016*/ 	.byte	0x3f
	.zero		1


	//   ....[69]....
        /*1018*/ 	.word	0x00014560
        /*101c*/ 	.word	0x00000002
        /*1020*/ 	.word	0x00032460
        /*1024*/ 	.short	0x010a
        /*1026*/ 	.byte	0x3f
	.zero		1


	//   ....[70]....
        /*1028*/ 	.word	0x000145b0
        /*102c*/ 	.word	0x00000003
        /*1030*/ 	.word	0x00032440
        /*1034*/ 	.short	0x010a
        /*1036*/ 	.byte	0x3f
	.zero		1


	//   ....[71]....
        /*1038*/ 	.word	0x00014600
        /*103c*/ 	.word	0x00000003
        /*1040*/ 	.word	0x00032460
        /*1044*/ 	.short	0x010a
        /*1046*/ 	.byte	0x3f
	.zero		1


	//   ....[72]....
        /*1048*/ 	.word	0x00015140
        /*104c*/ 	.word	0x00000000
        /*1050*/ 	.word	0x00032420
        /*1054*/ 	.short	0x010a
        /*1056*/ 	.byte	0x3f
	.zero		1


	//   ....[73]....
        /*1058*/ 	.word	0x000152e0
        /*105c*/ 	.word	0x00000006
        /*1060*/ 	.word	0x00000000
        /*1064*/ 	.short	0x010a
        /*1066*/ 	.byte	0x3f
	.zero		1


	//   ....[74]....
        /*1068*/ 	.word	0x00015330
        /*106c*/ 	.word	0x00000007
        /*1070*/ 	.word	0x00000000
        /*1074*/ 	.short	0x010a
        /*1076*/ 	.byte	0x3f
	.zero		1


	//   ....[75]....
        /*1078*/ 	.word	0x00015380
        /*107c*/ 	.word	0x00000004
        /*1080*/ 	.word	0x00000000
        /*1084*/ 	.short	0x010a
        /*1086*/ 	.byte	0x3f
	.zero		1


	//----- nvinfo : EIATTR_NUM_MBARRIERS
	.align		4
.L_269:
        /*1088*/ 	.byte	0x03, 0x38
        /*108a*/ 	.short	0x0017


	//----- nvinfo : EIATTR_EXIT_INSTR_OFFSETS
	.align		4
        /*108c*/ 	.byte	0x04, 0x1c
        /*108e*/ 	.short	(.L_271 - .L_270)


	//   ....[0]....
.L_270:
        /*1090*/ 	.word	0x00000a90


	//   ....[1]....
        /*1094*/ 	.word	0x0000b540


	//   ....[2]....
        /*1098*/ 	.word	0x00012760


	//----- nvinfo : EIATTR_MAX_THREADS
	.align		4
.L_271:
        /*109c*/ 	.byte	0x04, 0x05
        /*109e*/ 	.short	(.L_273 - .L_272)
.L_272:
        /*10a0*/ 	.word	0x00000180
        /*10a4*/ 	.word	0x00000001
        /*10a8*/ 	.word	0x00000001


	//----- nvinfo : EIATTR_CRS_STACK_SIZE
	.align		4
.L_273:
        /*10ac*/ 	.byte	0x04, 0x1e
        /*10ae*/ 	.short	(.L_275 - .L_274)
.L_274:
        /*10b0*/ 	.word	0x00000000


	//----- nvinfo : EIATTR_CBANK_PARAM_SIZE
	.align		4
.L_275:
        /*10b4*/ 	.byte	0x03, 0x19
        /*10b6*/ 	.short	0x0bf0


	//----- nvinfo : EIATTR_PARAM_CBANK
	.align		4
        /*10b8*/ 	.byte	0x04, 0x0a
        /*10ba*/ 	.short	(.L_277 - .L_276)
	.align		4
.L_276:
        /*10bc*/ 	.word	index@(.nv.constant0._ZN7cutlass13device_kernelIN5flash11enable_sm90INS1_16FlashAttnFwdSm90INS1_25CollectiveMainloopFwdSm90ILi2EN4cute5tupleIJNS5_1CILi1EEES8_S8_EEENS6_IJNS7_ILi128EEENS7_ILi96EEENS7_ILi64EEEEEELi256ENS_10bfloat16_tEfNS_4arch4Sm90ELb0ELb0ELb0ELb1ELb0ELb0ELb1ELb1ELb0ELb1ELb1ELb0EEENS1_21CollectiveEpilogueFwdINS6_IJSA_NS7_ILi256EEESB_EEES9_SE_SG_Li256ELb1ELb1ELb1ELb0EEENS1_36VarlenDynamicPersistentTileSchedulerILi128ELi96ELi256ELi128ELb1ELb1ELb1ELb0ELb1ELb1EEEEEEEEEvNT_6ParamsE)
        /*10c0*/ 	.short	0x0210
        /*10c2*/ 	.short	0x0bf0


	//----- nvinfo : EIATTR_SW_WAR
	.align		4
.L_277:
        /*10c4*/ 	.byte	0x04, 0x36
        /*10c6*/ 	.short	(.L_279 - .L_278)
.L_278:
        /*10c8*/ 	.word	0x00000008
.L_279:


//--------------------- .nv.info._ZN7cutlass13device_kernelIN5flash11enable_sm90INS1_16FlashAttnFwdSm90INS1_25CollectiveMainloopFwdSm90ILi2EN4cute5tupleIJNS5_1CILi1EEES8_S8_EEENS6_IJNS7_ILi128EEENS7_ILi96EEENS7_ILi64EEEEEELi256ENS_10bfloat16_tEfNS_4arch4Sm90ELb0ELb0ELb0ELb1ELb0ELb1ELb1ELb1ELb0ELb1ELb1ELb0EEENS1_21CollectiveEpilogueFwdINS6_IJSA_NS7_ILi256EEESB_EEES9_SE_SG_Li256ELb1ELb1ELb1ELb0EEENS1_36VarlenDynamicPersistentTileSchedulerILi128ELi96ELi256ELi128ELb1ELb1ELb1ELb0ELb1ELb1EEEEEEEEEvNT_6ParamsE --------------------------
	.section	.nv.info._ZN7cutlass13device_kernelIN5flash11enable_sm90INS1_16FlashAttnFwdSm90INS1_25CollectiveMainloopFwdSm90ILi2EN4cute5tupleIJNS5_1CILi1EEES8_S8_EEENS6_IJNS7_ILi128EEENS7_ILi96EEENS7_ILi64EEEEEELi256ENS_10bfloat16_tEfNS_4arch4Sm90ELb0ELb0ELb0ELb1ELb0ELb1ELb1ELb1ELb0ELb1ELb1ELb0EEENS1_21CollectiveEpilogueFwdINS6_IJSA_NS7_ILi256EEESB_EEES9_SE_SG_Li256ELb1ELb1ELb1ELb0EEENS1_36VarlenDynamicPersistentTileSchedulerILi128ELi96ELi256ELi128ELb1ELb1ELb1ELb0ELb1ELb1EEEEEEEEEvNT_6ParamsE,"",@"SHT_CUDA_INFO"
	.sectionflags	@""
	.align	4


	//----- nvinfo : EIATTR_CUDA_API_VERSION
	.align		4
        /*0000*/ 	.byte	0x04, 0x37
        /*0002*/ 	.short	(.L_281 - .L_280)
.L_280:
        /*0004*/ 	.word	0x00000082


	//----- nvinfo : EIATTR_KPARAM_INFO
	.align		4
.L_281:
        /*0008*/ 	.byte	0x04, 0x17
        /*000a*/ 	.short	(.L_283 - .L_282)
.L_282:
        /*000c*/ 	.word	0x00000000
        /*0010*/ 	.short	0x0000
        /*0012*/ 	.short	0x0070
        /*0014*/ 	.byte	0x00, 0xf0, 0x01, 0x2e


	//----- nvinfo : EIATTR_SPARSE_MMA_MASK
	.align		4
.L_283:
        /*0018*/ 	.byte	0x03, 0x50
        /*001a*/ 	.short	0x0000


	//----- nvinfo : EIATTR_MAXREG_COUNT
	.align		4
        /*001c*/ 	.byte	0x03, 0x1b
        /*001e*/ 	.short	0x00a8


	//----- nvinfo : EIATTR_NUM_BARRIERS
	.align		4
        /*0020*/ 	.byte	0x02, 0x4c
        /*0022*/ 	.byte	0x10
	.zero		1


	//----- nvinfo : EIATTR_EXTERNS
	.align		4
        /*0024*/ 	.byte	0x04, 0x0f
        /*0026*/ 	.short	(.L_285 - .L_284)


	//   ....[0]....
	.align		4
.L_284:
        /*0028*/ 	.word	index@(__assertfail)


	//----- nvinfo : EIATTR_ANNOTATIONS
	.align		4
.L_285:
        /*002c*/ 	.byte	0x04, 0x55
        /*002e*/ 	.short	(.L_287 - .L_286)


	//   ....[0]....
.L_286:
        /* <DEDUP_REMOVED lines=123> */


	//----- nvinfo : EIATTR_MERCURY_ISA_VERSION
	.align		4
.L_287:
        /*07c8*/ 	.byte	0x03, 0x5f
        /*07ca*/ 	.short	0x0101


	//----- nvinfo : EIATTR_UNUSED_LOAD_BYTE_OFFSET
	.align		4
        /*07cc*/ 	.byte	0x04, 0x44
        /*07ce*/ 	.short	(.L_289 - .L_288)


	//   ....[0]....
.L_288:
        /*07d0*/ 	.word	0x00000b00
        /*07d4*/ 	.word	0x0000fff0


	//   ....[1]....
        /*07d8*/ 	.word	0x0000e8a0
        /*07dc*/ 	.word	0x0000fff0


	//----- nvinfo : EIATTR_INT_WARP_WIDE_INSTR_OFFSETS
	.align		4
.L_289:
        /*07e0*/ 	.byte	0x04, 0x31
        /*07e2*/ 	.short	(.L_291 - .L_290)


	//   ....[0]....
.L_290:
        /*07e4*/ 	.word	0x00000190


	//   ....[1]....
        /*07e8*/ 	.word	0x000001d0


	//   ....[2]....
        /*07ec*/ 	.word	0x00000240


	//   ....[3]....
        /*07f0*/ 	.word	0x00000250


	//   ....[4]....
        /*07f4*/ 	.word	0x00016640


	//   ....[5]....
        /*07f8*/ 	.word	0x000166d0


	//   ....[6]....
        /*07fc*/ 	.word	0x0001b0b0


	//   ....[7]....
        /*0800*/ 	.word	0x0001b140


	//----- nvinfo : EIATTR_COOP_GROUP_MASK_REGIDS
	.align		4
.L_291:
        /*0804*/ 	.byte	0x04, 0x29
        /*0806*/ 	.short	(.L_293 - .L_292)


	//   ....[0]....
.L_292:
        /*0808*/ 	.word	0xffffffff


	//   ....[1]....
        /*080c*/ 	.word	0xffffffff


	//   ....[2]....
        /*0810*/ 	.word	0xffffffff


	//   ....[3]....
        /*0814*/ 	.word	0xffffffff


	//   ....[4]....
        /*0818*/ 	.word	0xffffffff


	//   ....[5]....
        /*081c*/ 	.word	0xffffffff


	//   ....[6]....
        /*0820*/ 	.word	0xffffffff


	//   ....[7]....
        /*0824*/ 	.word	0xffffffff


	//   ....[8]....
        /*0828*/ 	.word	0xffffffff


	//   ....[9]....
        /*082c*/ 	.word	0xffffffff


	//   ....[10]....
        /*0830*/ 	.word	0xffffffff


	//   ....[11]....
        /*0834*/ 	.word	0xffffffff


	//   ....[12]....
        /*0838*/ 	.word	0xffffffff


	//   ....[13]....
        /*083c*/ 	.word	0xffffffff


	//   ....[14]....
        /*0840*/ 	.word	0xffffffff


	//   ....[15]....
        /*0844*/ 	.word	0xffffffff


	//   ....[16]....
        /*0848*/ 	.word	0xffffffff


	//   ....[17]....
        /*084c*/ 	.word	0xffffffff


	//   ....[18]....
        /*0850*/ 	.word	0xffffffff


	//   ....[19]....
        /*0854*/ 	.word	0xffffffff


	//   ....[20]....
        /*0858*/ 	.word	0xffffffff


	//   ....[21]....
        /*085c*/ 	.word	0xffffffff


	//   ....[22]....
        /*0860*/ 	.word	0xffffffff


	//   ....[23]....
        /*0864*/ 	.word	0xffffffff


	//   ....[24]....
        /*0868*/ 	.word	0xffffffff


	//   ....[25]....
        /*086c*/ 	.word	0xffffffff


	//   ....[26]....
        /*0870*/ 	.word	0xffffffff


	//   ....[27]....
        /*0874*/ 	.word	0xffffffff


	//   ....[28]....
        /*0878*/ 	.word	0xffffffff


	//   ....[29]....
        /*087c*/ 	.word	0xffffffff


	//   ....[30]....
        /*0880*/ 	.word	0xffffffff


	//   ....[31]....
        /*0884*/ 	.word	0xffffffff


	//   ....[32]....
        /*0888*/ 	.word	0xffffffff


	//   ....[33]....
        /*088c*/ 	.word	0xffffffff


	//   ....[34]....
        /*0890*/ 	.word	0xffffffff


	//   ....[35]....
        /*0894*/ 	.word	0xffffffff


	//   ....[36]....
        /*0898*/ 	.word	0xffffffff


	//   ....[37]....
        /*089c*/ 	.word	0xffffffff


	//   ....[38]....
        /*08a0*/ 	.word	0xffffffff


	//   ....[39]....
        /*08a4*/ 	.word	0xffffffff


	//   ....[40]....
        /*08a8*/ 	.word	0xffffffff


	//   ....[41]....
        /*08ac*/ 	.word	0xffffffff


	//   ....[42]....
        /*08b0*/ 	.word	0xffffffff


	//   ....[43]....
        /*08b4*/ 	.word	0xffffffff


	//   ....[44]....
        /*08b8*/ 	.word	0xffffffff


	//   ....[45]....
        /*08bc*/ 	.word	0xffffffff


	//   ....[46]....
        /*08c0*/ 	.word	0xffffffff


	//   ....[47]....
        /*08c4*/ 	.word	0xffffffff


	//   ....[48]....
        /*08c8*/ 	.word	0xffffffff


	//   ....[49]....
        /*08cc*/ 	.word	0xffffffff


	//   ....[50]....
        /*08d0*/ 	.word	0xffffffff


	//   ....[51]....
        /*08d4*/ 	.word	0xffffffff


	//   ....[52]....
        /*08d8*/ 	.word	0xffffffff


	//   ....[53]....
        /*08dc*/ 	.word	0xffffffff


	//   ....[54]....
        /*08e0*/ 	.word	0xffffffff


	//   ....[55]....
        /*08e4*/ 	.word	0xffffffff


	//   ....[56]....
        /*08e8*/ 	.word	0xffffffff


	//   ....[57]....
        /*08ec*/ 	.word	0xffffffff


	//   ....[58]....
        /*08f0*/ 	.word	0xffffffff


	//   ....[59]....
        /*08f4*/ 	.word	0xffffffff


	//   ....[60]....
        /*08f8*/ 	.word	0xffffffff


	//   ....[61]....
        /*08fc*/ 	.word	0xffffffff


	//   ....[62]....
        /*0900*/ 	.word	0xffffffff


	//   ....[63]....
        /*0904*/ 	.word	0xffffffff


	//   ....[64]....
        /*0908*/ 	.word	0xffffffff


	//   ....[65]....
        /*090c*/ 	.word	0xffffffff


	//   ....[66]....
        /*0910*/ 	.word	0xffffffff


	//   ....[67]....
        /*0914*/ 	.word	0xffffffff


	//   ....[68]....
        /*0918*/ 	.word	0xffffffff


	//   ....[69]....
        /*091c*/ 	.word	0xffffffff


	//   ....[70]....
        /*0920*/ 	.word	0xffffffff


	//   ....[71]....
        /*0924*/ 	.word	0xffffffff


	//   ....[72]....
        /*0928*/ 	.word	0xffffffff


	//   ....[73]....
        /*092c*/ 	.word	0xffffffff


	//   ....[74]....
        /*0930*/ 	.word	0xffffffff


	//   ....[75]....
        /*0934*/ 	.word	0xffffffff


	//   ....[76]....
        /*0938*/ 	.word	0xffffffff


	//   ....[77]....
        /*093c*/ 	.word	0xffffffff


	//   ....[78]....
        /*0940*/ 	.word	0xffffffff


	//   ....[79]....
        /*0944*/ 	.word	0xffffffff


	//   ....[80]....
        /*0948*/ 	.word	0xffffffff


	//   ....[81]....
        /*094c*/ 	.word	0xffffffff


	//   ....[82]....
        /*0950*/ 	.word	0xffffffff


	//   ....[83]....
        /*0954*/ 	.word	0xffffffff


	//   ....[84]....
        /*0958*/ 	.word	0xffffffff


	//   ....[85]....
        /*095c*/ 	.word	0xffffffff


	//   ....[86]....
        /*0960*/ 	.word	0xffffffff


	//   ....[87]....
        /*0964*/ 	.word	0xffffffff


	//   ....[88]....
        /*0968*/ 	.word	0xffffffff


	//   ....[89]....
        /*096c*/ 	.word	0xffffffff


	//   ....[90]....
        /*0970*/ 	.word	0xffffffff


	//   ....[91]....
        /*0974*/ 	.word	0xffffffff


	//   ....[92]....
        /*0978*/ 	.word	0xffffffff


	//   ....[93]....
        /*097c*/ 	.word	0xffffffff


	//   ....[94]....
        /*0980*/ 	.word	0xffffffff


	//   ....[95]....
        /*0984*/ 	.word	0xffffffff


	//   ....[96]....
        /*0988*/ 	.word	0xffffffff


	//   ....[97]....
        /*098c*/ 	.word	0xffffffff


	//   ....[98]....
        /*0990*/ 	.word	0xffffffff


	//   ....[99]....
        /*0994*/ 	.word	0xffffffff


	//   ....[100]....
        /*0998*/ 	.word	0xffffffff


	//   ....[101]....
        /*099c*/ 	.word	0xffffffff


	//   ....[102]....
        /*09a0*/ 	.word	0xffffffff


	//   ....[103]....
        /*09a4*/ 	.word	0xffffffff


	//   ....[104]....
        /*09a8*/ 	.word	0xffffffff


	//   ....[105]....
        /*09ac*/ 	.word	0xffffffff


	//   ....[106]....
        /*09b0*/ 	.word	0xffffffff


	//   ....[107]....
        /*09b4*/ 	.word	0xffffffff


	//   ....[108]....
        /*09b8*/ 	.word	0xffffffff


	//   ....[109]....
        /*09bc*/ 	.word	0xffffffff


	//   ....[110]....
        /*09c0*/ 	.word	0xffffffff


	//   ....[111]....
        /*09c4*/ 	.word	0xffffffff


	//   ....[112]....
        /*09c8*/ 	.word	0xffffffff


	//   ....[113]....
        /*09cc*/ 	.word	0xffffffff


	//   ....[114]....
        /*09d0*/ 	.word	0xffffffff


	//   ....[115]....
        /*09d4*/ 	.word	0xffffffff


	//   ....[116]....
        /*09d8*/ 	.word	0xffffffff


	//   ....[117]....
        /*09dc*/ 	.word	0xffffffff


	//   ....[118]....
        /*09e0*/ 	.word	0xffffffff


	//   ....[119]....
        /*09e4*/ 	.word	0xffffffff


	//   ....[120]....
        /*09e8*/ 	.word	0xffffffff


	//   ....[121]....
        /*09ec*/ 	.word	0xffffffff


	//   ....[122]....
        /*09f0*/ 	.word	0x0500000f


	//   ....[123]....
        /*09f4*/ 	.word	0x0500000f


	//   ....[124]....
        /*09f8*/ 	.word	0x0500000f


	//   ....[125]....
        /*09fc*/ 	.word	0x0500000f


	//   ....[126]....
        /*0a00*/ 	.word	0x0500000f


	//   ....[127]....
        /*0a04*/ 	.word	0x0500000f


	//   ....[128]....
        /*0a08*/ 	.word	0x0500000f


	//   ....[129]....
        /*0a0c*/ 	.word	0x0500000f


	//   ....[130]....
        /*0a10*/ 	.word	0x0500000f


	//   ....[131]....
        /*0a14*/ 	.word	0x0500000f


	//   ....[132]....
        /*0a18*/ 	.word	0x0500000f


	//   ....[133]....
        /*0a1c*/ 	.word	0x0500000f


	//   ....[134]....
        /*0a20*/ 	.word	0x0500000f


	//   ....[135]....
        /*0a24*/ 	.word	0x0500000f


	//   ....[136]....
        /*0a28*/ 	.word	0x0500000f


	//   ....[137]....
        /*0a2c*/ 	.word	0x0500000f


	//   ....[138]....
        /*0a30*/ 	.word	0x0500000f


	//   ....[139]....
        /*0a34*/ 	.word	0x0500000f


	//   ....[140]....
        /*0a38*/ 	.word	0x0500000f


	//   ....[141]....
        /*0a3c*/ 	.word	0x0500000f


	//   ....[142]....
        /*0a40*/ 	.word	0x0500000f


	//   ....[143]....
        /*0a44*/ 	.word	0x0500000f


	//   ....[144]....
        /*0a48*/ 	.word	0x0500000f


	//   ....[145]....
        /*0a4c*/ 	.word	0x0500000f


	//   ....[146]....
        /*0a50*/ 	.word	0x0500000f


	//   ....[147]....
        /*0a54*/ 	.word	0x0500000f


	//   ....[148]....
        /*0a58*/ 	.word	0x0500000f


	//   ....[149]....
        /*0a5c*/ 	.word	0x0500000f


	//   ....[150]....
        /*0a60*/ 	.word	0x0500000f


	//   ....[151]....
        /*0a64*/ 	.word	0x0500000f


	//   ....[152]....
        /*0a68*/ 	.word	0x0500000f


	//   ....[153]....
        /*0a6c*/ 	.word	0x0500000f


	//   ....[154]....
        /*0a70*/ 	.word	0x0500000f


	//   ....[155]....
        /*0a74*/ 	.word	0x0500000f


	//   ....[156]....
        /*0a78*/ 	.word	0x0500000f


	//   ....[157]....
        /*0a7c*/ 	.word	0x0500000f


	//   ....[158]....
        /*0a80*/ 	.word	0x0500000f


	//   ....[159]....
        /*0a84*/ 	.word	0x0500000f


	//   ....[160]....
        /*0a88*/ 	.word	0x0500000f


	//   ....[161]....
        /*0a8c*/ 	.word	0x0500000f


	//   ....[162]....
        /*0a90*/ 	.word	0x0500000f


	//   ....[163]....
        /*0a94*/ 	.word	0x0500000f


	//   ....[164]....
        /*0a98*/ 	.word	0x0500000f


	//   ....[165]....
        /*0a9c*/ 	.word	0x0500000f


	//   ....[166]....
        /*0aa0*/ 	.word	0x0500000f


	//   ....[167]....
        /*0aa4*/ 	.word	0x0500000f


	//   ....[168]....
        /*0aa8*/ 	.word	0x0500000f


	//   ....[169]....
        /*0aac*/ 	.word	0x0500000f


	//   ....[170]....
        /*0ab0*/ 	.word	0x0500000f


	//   ....[171]....
        /*0ab4*/ 	.word	0x0500000f


	//   ....[172]....
        /*0ab8*/ 	.word	0x0500000f


	//   ....[173]....
        /*0abc*/ 	.word	0x0500000f


	//   ....[174]....
        /*0ac0*/ 	.word	0x0500000f


	//   ....[175]....
        /*0ac4*/ 	.word	0x0500000f


	//   ....[176]....
        /*0ac8*/ 	.word	0x0500000f


	//   ....[177]....
        /*0acc*/ 	.word	0x0500000f


	//   ....[178]....
        /*0ad0*/ 	.word	0x0500000f


	//   ....[179]....
        /*0ad4*/ 	.word	0x0500000f


	//   ....[180]....
        /*0ad8*/ 	.word	0x0500000f


	//   ....[181]....
        /*0adc*/ 	.word	0x0500000f


	//   ....[182]....
        /*0ae0*/ 	.word	0x0500000f


	//   ....[183]....
        /*0ae4*/ 	.word	0x0500000f


	//   ....[184]....
        /*0ae8*/ 	.word	0x0500000f


	//   ....[185]....
        /*0aec*/ 	.word	0x0500000f


	//   ....[186]....
        /*0af0*/ 	.word	0x0500000f


	//   ....[187]....
        /*0af4*/ 	.word	0x0500000f


	//   ....[188]....
        /*0af8*/ 	.word	0x0500000f


	//   ....[189]....
        /*0afc*/ 	.word	0x0500000f


	//   ....[190]....
        /*0b00*/ 	.word	0x0500000f


	//   ....[191]....
        /*0b04*/ 	.word	0x0500000f


	//   ....[192]....
        /*0b08*/ 	.word	0x0500000f


	//   ....[193]....
        /*0b0c*/ 	.word	0x0500000f


	//   ....[194]....
        /*0b10*/ 	.word	0x0500000f


	//   ....[195]....
        /*0b14*/ 	.word	0x0500000f


	//   ....[196]....
        /*0b18*/ 	.word	0x0500000f


	//   ....[197]....
        /*0b1c*/ 	.word	0x0500000f


	//   ....[198]....
        /*0b20*/ 	.word	0x0500000f


	//   ....[199]....
        /*0b24*/ 	.word	0x0500000f


	//   ....[200]....
        /*0b28*/ 	.word	0x0500000f


	//   ....[201]....
        /*0b2c*/ 	.word	0x0500000f


	//   ....[202]....
        /*0b30*/ 	.word	0x0500000f


	//   ....[203]....
        /*0b34*/ 	.word	0x0500000f


	//----- nvinfo : EIATTR_COOP_GROUP_INSTR_OFFSETS
	.align		4
.L_293:
        /*0b38*/ 	.byte	0x04, 0x28
        /*0b3a*/ 	.short	(.L_295 - .L_294)


	//   ....[0]....
.L_294:
        /*0b3c*/ 	.word	0x00000070


	//   ....[1]....
        /*0b40*/ 	.word	0x000001a0


	//   ....[2]....
        /*0b44*/ 	.word	0x000001f0


	//   ....[3]....
        /*0b48*/ 	.word	0x00000440


	//   ....[4]....
        /*0b4c*/ 	.word	0x000005a0


	//   ....[5]....
        /*0b50*/ 	.word	0x000006c0


	//   ....[6]....
        /*0b54*/ 	.word	0x00000820


	//   ....[7]....
        /*0b58*/ 	.word	0x00006700


	//   ....[8]....
        /*0b5c*/ 	.word	0x00006cf0


	//   ....[9]....
        /*0b60*/ 	.word	0x00006d00


	//   ....[10]....
        /*0b64*/ 	.word	0x00006d10


	//   ....[11]....
        /*0b68*/ 	.word	0x00006d20


	//   ....[12]....
        /*0b6c*/ 	.word	0x00007d10


	//   ....[13]....
        /*0b70*/ 	.word	0x00007d20


	//   ....[14]....
        /*0b74*/ 	.word	0x00007d30


	//   ....[15]....
        /*0b78*/ 	.word	0x00007d40


	//   ....[16]....
        /*0b7c*/ 	.word	0x0000a590


	//   ....[17]....
        /*0b80*/ 	.word	0x0000a640


	//   ....[18]....
        /*0b84*/ 	.word	0x0000a6a0


	//   ....[19]....
        /*0b88*/ 	.word	0x0000a7b0


	//   ....[20]....
        /*0b8c*/ 	.word	0x0000c550


	//   ....[21]....
        /*0b90*/ 	.word	0x0000c570


	//   ....[22]....
        /*0b94*/ 	.word	0x0000c950


	//   ....[23]....
        /*0b98*/ 	.word	0x0000c980


	//   ....[24]....
        /*0b9c*/ 	.word	0x0000de00


	//   ....[25]....
        /*0ba0*/ 	.word	0x0000dea0


	//   ....[26]....
        /*0ba4*/ 	.word	0x0000df50


	//   ....[27]....
        /*0ba8*/ 	.word	0x0000e120


	//   ....[28]....
        /*0bac*/ 	.word	0x0000f900


	//   ....[29]....
        /*0bb0*/ 	.word	0x0000f920


	//   ....[30]....
        /*0bb4*/ 	.word	0x0000f930


	//   ....[31]....
        /*0bb8*/ 	.word	0x0000f940


	//   ....[32]....
        /*0bbc*/ 	.word	0x00010350


	//   ....[33]....
        /*0bc0*/ 	.word	0x00010360


	//   ....[34]....
        /*0bc4*/ 	.word	0x00010560


	//   ....[35]....
        /*0bc8*/ 	.word	0x00010570


	//   ....[36]....
        /*0bcc*/ 	.word	0x00010730


	//   ....[37]....
        /*0bd0*/ 	.word	0x00010740


	//   ....[38]....
        /*0bd4*/ 	.word	0x00010900


	//   ....[39]....
        /*0bd8*/ 	.word	0x00010910


	//   ....[40]....
        /*0bdc*/ 	.word	0x00010d70


	//   ....[41]....
        /*0be0*/ 	.word	0x00010d80


	//   ....[42]....
        /*0be4*/ 	.word	0x00011b40


	//   ....[43]....
        /*0be8*/ 	.word	0x00011b50


	//   ....[44]....
        /*0bec*/ 	.word	0x00013130


	//   ....[45]....
        /*0bf0*/ 	.word	0x00013140


	//   ....[46]....
        /*0bf4*/ 	.word	0x00013310


	//   ....[47]....
        /*0bf8*/ 	.word	0x00013320


	//   ....[48]....
        /*0bfc*/ 	.word	0x000134e0


	//   ....[49]....
        /*0c00*/ 	.word	0x000134f0


	//   ....[50]....
        /*0c04*/ 	.word	0x000136b0


	//   ....[51]....
        /*0c08*/ 	.word	0x000136c0


	//   ....[52]....
        /*0c0c*/ 	.word	0x000138e0


	//   ....[53]....
        /*0c10*/ 	.word	0x00013b10


	//   ....[54]....
        /*0c14*/ 	.word	0x00013b40


	//   ....[55]....
        /*0c18*/ 	.word	0x00013b70


	//   ....[56]....
        /*0c1c*/ 	.word	0x00013ba0


	//   ....[57]....
        /*0c20*/ 	.word	0x00013bd0


	//   ....[58]....
        /*0c24*/ 	.word	0x00013c00


	//   ....[59]....
        /*0c28*/ 	.word	0x00013da0


	//   ....[60]....
        /*0c2c*/ 	.word	0x00013dd0


	//   ....[61]....
        /*0c30*/ 	.word	0x00013e00


	//   ....[62]....
        /*0c34*/ 	.word	0x00013e30


	//   ....[63]....
        /*0c38*/ 	.word	0x00013e60


	//   ....[64]....
        /*0c3c*/ 	.word	0x00013e90


	//   ....[65]....
        /*0c40*/ 	.word	0x00013f20


	//   ....[66]....
        /*0c44*/ 	.word	0x00013f50


	//   ....[67]....
        /*0c48*/ 	.word	0x00013f60


	//   ....[68]....
        /*0c4c*/ 	.word	0x00014010


	//   ....[69]....
        /*0c50*/ 	.word	0x00015070


	//   ....[70]....
        /*0c54*/ 	.word	0x00016c20


	//   ....[71]....
        /*0c58*/ 	.word	0x000176e0


	//   ....[72]....
        /*0c5c*/ 	.word	0x00017710


	//   ....[73]....
        /*0c60*/ 	.word	0x00017750


	//   ....[74]....
        /*0c64*/ 	.word	0x00017770


	//   ....[75]....
        /*0c68*/ 	.word	0x00017860


	//   ....[76]....
        /*0c6c*/ 	.word	0x00017880


	//   ....[77]....
        /*0c70*/ 	.word	0x00017920


	//   ....[78]....
        /*0c74*/ 	.word	0x00017930


	//   ....[79]....
        /*0c78*/ 	.word	0x000179c0


	//   ....[80]....
        /*0c7c*/ 	.word	0x000179e0


	//   ....[81]....
        /*0c80*/ 	.word	0x00017a80


	//   ....[82]....
        /*0c84*/ 	.word	0x00017aa0


	//   ....[83]....
        /*0c88*/ 	.word	0x00017b30


	//   ....[84]....
        /*0c8c*/ 	.word	0x00017b50


	//   ....[85]....
        /*0c90*/ 	.word	0x00017be0


	//   ....[86]....
        /*0c94*/ 	.word	0x00017bf0


	//   ....[87]....
        /*0c98*/ 	.word	0x00018320


	//   ....[88]....
        /*0c9c*/ 	.word	0x00018330


	//   ....[89]....
        /*0ca0*/ 	.word	0x000183e0


	//   ....[90]....
        /*0ca4*/ 	.word	0x000183f0


	//   ....[91]....
        /*0ca8*/ 	.word	0x000184b0


	//   ....[92]....
        /*0cac*/ 	.word	0x000184c0


	//   ....[93]....
        /*0cb0*/ 	.word	0x00018580


	//   ....[94]....
        /*0cb4*/ 	.word	0x00018590


	//   ....[95]....
        /*0cb8*/ 	.word	0x00018630


	//   ....[96]....
        /*0cbc*/ 	.word	0x00018640


	//   ....[97]....
        /*0cc0*/ 	.word	0x000186f0


	//   ....[98]....
        /*0cc4*/ 	.word	0x00018700


	//   ....[99]....
        /*0cc8*/ 	.word	0x000187b0


	//   ....[100]....
        /*0ccc*/ 	.word	0x000187c0


	//   ....[101]....
        /*0cd0*/ 	.word	0x000187d0


	//   ....[102]....
        /*0cd4*/ 	.word	0x00018840


	//   ....[103]....
        /*0cd8*/ 	.word	0x0001b3d0


	//   ....[104]....
        /*0cdc*/ 	.word	0x0001b400


	//   ....[105]....
        /*0ce0*/ 	.word	0x0001b460


	//   ....[106]....
        /*0ce4*/ 	.word	0x0001b490


	//   ....[107]....
        /*0ce8*/ 	.word	0x0001b4c0


	//   ....[108]....
        /*0cec*/ 	.word	0x0001b4f0


	//   ....[109]....
        /*0cf0*/ 	.word	0x0001b520


	//   ....[110]....
        /*0cf4*/ 	.word	0x0001b550


	//   ....[111]....
        /*0cf8*/ 	.word	0x0001b710


	//   ....[112]....
        /*0cfc*/ 	.word	0x0001b740


	//   ....[113]....
        /*0d00*/ 	.word	0x0001b770


	//   ....[114]....
        /*0d04*/ 	.word	0x0001b7a0


	//   ....[115]....
        /*0d08*/ 	.word	0x0001b7d0


	//   ....[116]....
        /*0d0c*/ 	.word	0x0001b800


	//   ....[117]....
        /*0d10*/ 	.word	0x0001b8c0


	//   ....[118]....
        /*0d14*/ 	.word	0x0001b8e0


	//   ....[119]....
        /*0d18*/ 	.word	0x0001b8f0


	//   ....[120]....
        /*0d1c*/ 	.word	0x0001b950


	//   ....[121]....
        /*0d20*/ 	.word	0x0001c080


	//   ....[122]....
        /*0d24*/ 	.word	0x0001c4b0


	//   ....[123]....
        /*0d28*/ 	.word	0x0001c550


	//   ....[124]....
        /*0d2c*/ 	.word	0x0001c5e0


	//   ....[125]....
        /*0d30*/ 	.word	0x0001c630


	//   ....[126]....
        /*0d34*/ 	.word	0x0001c680


	//   ....[127]....
        /*0d38*/ 	.word	0x0001c770


	//   ....[128]....
        /*0d3c*/ 	.word	0x0001c800


	//   ....[129]....
        /*0d40*/ 	.word	0x0001c850


	//   ....[130]....
        /*0d44*/ 	.word	0x0001c8a0


	//   ....[131]....
        /*0d48*/ 	.word	0x0001cb00


	//   ....[132]....
        /*0d4c*/ 	.word	0x0001cb50


	//   ....[133]....
        /*0d50*/ 	.word	0x0001cbe0


	//   ....[134]....
        /*0d54*/ 	.word	0x0001cc70


	//   ....[135]....
        /*0d58*/ 	.word	0x0001cd00


	//   ....[136]....
        /*0d5c*/ 	.word	0x0001cd90


	//   ....[137]....
        /*0d60*/ 	.word	0x0001ce20


	//   ....[138]....
        /*0d64*/ 	.word	0x0001ceb0


	//   ....[139]....
        /*0d68*/ 	.word	0x0001cf30


	//   ....[140]....
        /*0d6c*/ 	.word	0x0001cf80


	//   ....[141]....
        /*0d70*/ 	.word	0x0001d020


	//   ....[142]....
        /*0d74*/ 	.word	0x0001d0b0


	//   ....[143]....
        /*0d78*/ 	.word	0x0001d140


	//   ....[144]....
        /*0d7c*/ 	.word	0x0001d190


	//   ....[145]....
        /*0d80*/ 	.word	0x0001d220


	//   ....[146]....
        /*0d84*/ 	.word	0x0001d2b0


	//   ....[147]....
        /*0d88*/ 	.word	0x0001d340


	//   ....[148]....
        /*0d8c*/ 	.word	0x0001d3d0


	//   ....[149]....
        /*0d90*/ 	.word	0x0001d460


	//   ....[150]....
        /*0d94*/ 	.word	0x0001d4f0


	//   ....[151]....
        /*0d98*/ 	.word	0x0001d5b0


	//   ....[152]....
        /*0d9c*/ 	.word	0x0001d890


	//   ....[153]....
        /*0da0*/ 	.word	0x0001da10


	//   ....[154]....
        /*0da4*/ 	.word	0x0001da70


	//   ....[155]....
        /*0da8*/ 	.word	0x0001dae0


	//   ....[156]....
        /*0dac*/ 	.word	0x0001db50


	//   ....[157]....
        /*0db0*/ 	.word	0x0001dc00


	//   ....[158]....
        /*0db4*/ 	.word	0x0001dcf0


	//   ....[159]....
        /*0db8*/ 	.word	0x0001de20


	//   ....[160]....
        /*0dbc*/ 	.word	0x0001dec0


	//   ....[161]....
        /*0dc0*/ 	.word	0x0001df90


	//   ....[162]....
        /*0dc4*/ 	.word	0x0001e030


	//   ....[163]....
        /*0dc8*/ 	.word	0x0001e100


	//   ....[164]....
        /*0dcc*/ 	.word	0x0001e1a0


	//   ....[165]....
        /*0dd0*/ 	.word	0x0001e270


	//   ....[166]....
        /*0dd4*/ 	.word	0x0001e310


	//   ....[167]....
        /*0dd8*/ 	.word	0x0001e3c0


	//   ....[168]....
        /*0ddc*/ 	.word	0x0001e4a0


	//   ....[169]....
        /*0de0*/ 	.word	0x0001e700


	//   ....[170]....
        /*0de4*/ 	.word	0x0001e7b0


	//   ....[171]....
        /*0de8*/ 	.word	0x0001e8b0


	//   ....[172]....
        /*0dec*/ 	.word	0x0001e9a0


	//   ....[173]....
        /*0df0*/ 	.word	0x0001ea30


	//   ....[174]....
        /*0df4*/ 	.word	0x0001eb20


	//   ....[175]....
        /*0df8*/ 	.word	0x0001ebb0


	//   ....[176]....
        /*0dfc*/ 	.word	0x0001eca0


	//   ....[177]....
        /*0e00*/ 	.word	0x0001ed30


	//   ....[178]....
        /*0e04*/ 	.word	0x0001ee20


	//   ....[179]....
        /*0e08*/ 	.word	0x0001eeb0


	//   ....[180]....
        /*0e0c*/ 	.word	0x0001ef90


	//   ....[181]....
        /*0e10*/ 	.word	0x0001f0c0


	//   ....[182]....
        /*0e14*/ 	.word	0x0001f110


	//   ....[183]....
        /*0e18*/ 	.word	0x0001f170


	//   ....[184]....
        /*0e1c*/ 	.word	0x0001f210


	//   ....[185]....
        /*0e20*/ 	.word	0x0001f5b0


	//   ....[186]....
        /*0e24*/ 	.word	0x0001f650


	//   ....[187]....
        /*0e28*/ 	.word	0x0001f7f0


	//   ....[188]....
        /*0e2c*/ 	.word	0x0001f870


	//   ....[189]....
        /*0e30*/ 	.word	0x0001f8f0


	//   ....[190]....
        /*0e34*/ 	.word	0x0001f970


	//   ....[191]....
        /*0e38*/ 	.word	0x0001f9f0


	//   ....[192]....
        /*0e3c*/ 	.word	0x0001fa80


	//   ....[193]....
        /*0e40*/ 	.word	0x0001fb20


	//   ....[194]....
        /*0e44*/ 	.word	0x0001fbd0


	//   ....[195]....
        /*0e48*/ 	.word	0x0001fc50


	//   ....[196]....
        /*0e4c*/ 	.word	0x0001fcd0


	//   ....[197]....
        /*0e50*/ 	.word	0x0001fd50


	//   ....[198]....
        /*0e54*/ 	.word	0x0001fde0


	//   ....[199]....
        /*0e58*/ 	.word	0x0001fe60


	//   ....[200]....
        /*0e5c*/ 	.word	0x0001ff00


	//   ....[201]....
        /*0e60*/ 	.word	0x0001ff50


	//   ....[202]....
        /*0e64*/ 	.word	0x0001ffe0


	//   ....[203]....
        /*0e68*/ 	.word	0x00020110


	//----- nvinfo : EIATTR_REG_RECONFIG
	.align		4
.L_295:
        /*0e6c*/ 	.byte	0x01, 0x54
	.zero		2


	//----- nvinfo : EIATTR_SYSCALL_OFFSETS
	.align		4
        /*0e70*/ 	.byte	0x04, 0x46
        /*0e72*/ 	.short	(.L_297 - .L_296)


	//   ....[0]....
.L_296:
        /*0e74*/ 	.word	0x00001e50


	//   ....[1]....
        /*0e78*/ 	.word	0x00001fa0


	//   ....[2]....
        /*0e7c*/ 	.word	0x000068a0


	//   ....[3]....
        /*0e80*/ 	.word	0x00006c10


	//   ....[4]....
        /*0e84*/ 	.word	0x00016840


	//   ....[5]....
        /*0e88*/ 	.word	0x00016990


	//   ....[6]....
        /*0e8c*/ 	.word	0x00016a90


	//   ....[7]....
        /*0e90*/ 	.word	0x000172f0


	//   ....[8]....
        /*0e94*/ 	.word	0x00017f00


	//----- nvinfo : EIATTR_MBARRIER_INSTR_OFFSETS
	.align		4
.L_297:
        /*0e98*/ 	.byte	0x04, 0x39
        /*0e9a*/ 	.short	(.L_299 - .L_298)


	//   ....[0]....
.L_298:
        /*0e9c*/ 	.word	0x000002e0
        /*0ea0*/ 	.word	0x000000ff
        /*0ea4*/ 	.word	0x00032400
        /*0ea8*/ 	.short	0x0100
        /*0eaa*/ 	.byte	0x08
	.zero		1


	//   ....[1]....
        /*0eac*/ 	.word	0x000002f0
        /*0eb0*/ 	.word	0x000000ff
        /*0eb4*/ 	.word	0x00032410
        /*0eb8*/ 	.short	0x0100
        /*0eba*/ 	.byte	0x08
	.zero		1


	//   ....[2]....
        /*0ebc*/ 	.word	0x00000300
        /*0ec0*/ 	.word	0x000000ff
        /*0ec4*/ 	.word	0x00032420
        /*0ec8*/ 	.short	0x0100
        /*0eca*/ 	.byte	0x08
	.zero		1


	//   ....[3]....
        /*0ecc*/ 	.word	0x000003f0
        /*0ed0*/ 	.word	0x000000ff
        /*0ed4*/ 	.word	0x00032430
        /*0ed8*/ 	.short	0x0100
        /*0eda*/ 	.byte	0x08
	.zero		1


	//   ....[4]....
        /*0edc*/ 	.word	0x00000400
        /*0ee0*/ 	.word	0x000000ff
        /*0ee4*/ 	.word	0x00032440
        /*0ee8*/ 	.short	0x0100
        /*0eea*/ 	.byte	0x08
	.zero		1


	//   ....[5]....
        /*0eec*/ 	.word	0x00000410
        /*0ef0*/ 	.word	0x000000ff
        /*0ef4*/ 	.word	0x00032438
        /*0ef8*/ 	.short	0x0100
        /*0efa*/ 	.byte	0x08
	.zero		1


	//   ....[6]....
        /*0efc*/ 	.word	0x00000420
        /*0f00*/ 	.word	0x000000ff
        /*0f04*/ 	.word	0x00032448
        /*0f08*/ 	.short	0x0100
        /*0f0a*/ 	.byte	0x08
	.zero		1


	//   ....[7]....
        /*0f0c*/ 	.word	0x00000550
        /*0f10*/ 	.word	0x000000ff
        /*0f14*/ 	.word	0x00032450
        /*0f18*/ 	.short	0x0100
        /*0f1a*/ 	.byte	0x08
	.zero		1


	//   ....[8]....
        /*0f1c*/ 	.word	0x00000560
        /*0f20*/ 	.word	0x000000ff
        /*0f24*/ 	.word	0x00032460
        /*0f28*/ 	.short	0x0100
        /*0f2a*/ 	.byte	0x08
	.zero		1


	//   ....[9]....
        /*0f2c*/ 	.word	0x00000570
        /*0f30*/ 	.word	0x000000ff
        /*0f34*/ 	.word	0x00032458
        /*0f38*/ 	.short	0x0100
        /*0f3a*/ 	.byte	0x08
	.zero		1


	//   ....[10]....
        /*0f3c*/ 	.word	0x00000580
        /*0f40*/ 	.word	0x000000ff
        /*0f44*/ 	.word	0x00032468
        /*0f48*/ 	.short	0x0100
        /*0f4a*/ 	.byte	0x08
	.zero		1


	//   ....[11]....
        /*0f4c*/ 	.word	0x00000670
        /*0f50*/ 	.word	0x000000ff
        /*0f54*/ 	.word	0x00032470
        /*0f58*/ 	.short	0x0100
        /*0f5a*/ 	.byte	0x06
	.zero		1


	//   ....[12]....
        /*0f5c*/ 	.word	0x00000680
        /*0f60*/ 	.word	0x000000ff
        /*0f64*/ 	.word	0x00032480
        /*0f68*/ 	.short	0x0100
        /*0f6a*/ 	.byte	0x06
	.zero		1


	//   ....[13]....
        /*0f6c*/ 	.word	0x00000690
        /*0f70*/ 	.word	0x000000ff
        /*0f74*/ 	.word	0x00032478
        /*0f78*/ 	.short	0x0100
        /*0f7a*/ 	.byte	0x06
	.zero		1


	//   ....[14]....
        /*0f7c*/ 	.word	0x000006a0
        /*0f80*/ 	.word	0x000000ff
        /*0f84*/ 	.word	0x00032488
        /*0f88*/ 	.short	0x0100
        /*0f8a*/ 	.byte	0x06
	.zero		1


	//   ....[15]....
        /*0f8c*/ 	.word	0x000007d0
        /*0f90*/ 	.word	0x000000ff
        /*0f94*/ 	.word	0x00032490
        /*0f98*/ 	.short	0x0100
        /*0f9a*/ 	.byte	0x08
	.zero		1


	//   ....[16]....
        /*0f9c*/ 	.word	0x000007e0
        /*0fa0*/ 	.word	0x000000ff
        /*0fa4*/ 	.word	0x000324a0
        /*0fa8*/ 	.short	0x0100
        /*0faa*/ 	.byte	0x08
	.zero		1


	//   ....[17]....
        /*0fac*/ 	.word	0x000007f0
        /*0fb0*/ 	.word	0x000000ff
        /*0fb4*/ 	.word	0x00032498
        /*0fb8*/ 	.short	0x0100
        /*0fba*/ 	.byte	0x08
	.zero		1


	//   ....[18]....
        /*0fbc*/ 	.word	0x00000800
        /*0fc0*/ 	.word	0x000000ff
        /*0fc4*/ 	.word	0x000324a8
        /*0fc8*/ 	.short	0x0100
        /*0fca*/ 	.byte	0x08
	.zero		1


	//   ....[19]....
        /*0fcc*/ 	.word	0x00000930
        /*0fd0*/ 	.word	0x000000ff
        /*0fd4*/ 	.word	0x000324b0
        /*0fd8*/ 	.short	0x0100
        /*0fda*/ 	.byte	0x08
	.zero		1


	//   ....[20]....
        /*0fdc*/ 	.word	0x00000940
        /*0fe0*/ 	.word	0x000000ff
        /*0fe4*/ 	.word	0x000324c0
        /*0fe8*/ 	.short	0x0100
        /*0fea*/ 	.byte	0x08
	.zero		1


	//   ....[21]....
        /*0fec*/ 	.word	0x00000950
        /*0ff0*/ 	.word	0x000000ff
        /*0ff4*/ 	.word	0x000324b8
        /*0ff8*/ 	.short	0x0100
        /*0ffa*/ 	.byte	0x08
	.zero		1


	//   ....[22]....
        /*0ffc*/ 	.word	0x00000960
        /*1000*/ 	.word	0x000000ff
        /*1004*/ 	.word	0x000324c8
        /*1008*/ 	.short	0x0100
        /*100a*/ 	.byte	0x08
	.zero		1


	//   ....[23]....
        /*100c*/ 	.word	0x00003260
        /*1010*/ 	.word	0x00000060
        /*1014*/ 	.word	0x00032490
        /*1018*/ 	.short	0x010a
        /*101a*/ 	.byte	0x3f
	.zero		1


	//   ....[24]....
        /*101c*/ 	.word	0x00004520
        /*1020*/ 	.word	0x00000060
        /*1024*/ 	.word	0x00032490
        /*1028*/ 	.short	0x010a
        /*102a*/ 	.byte	0x3f
	.zero		1


	//   ....[25]....
        /*102c*/ 	.word	0x000056a0
        /*1030*/ 	.word	0x00000060
        /*1034*/ 	.word	0x00032490
        /*1038*/ 	.short	0x010a
        /*103a*/ 	.byte	0x3f
	.zero		1


	//   ....[26]....
        /*103c*/ 	.word	0x000058b0
        /*1040*/ 	.word	0x00000024
        /*1044*/ 	.word	0x00000000
        /*1048*/ 	.short	0x0101
        /*104a*/ 	.byte	0x3f
	.zero		1


	//   ....[27]....
        /*104c*/ 	.word	0x000058f0
        /*1050*/ 	.word	0x00000060
        /*1054*/ 	.word	0x000324b0
        /*1058*/ 	.short	0x010a
        /*105a*/ 	.byte	0x3f
	.zero		1


	//   ....[28]....
        /*105c*/ 	.word	0x00005f50
        /*1060*/ 	.word	0x00000060
        /*1064*/ 	.word	0x00000000
        /*1068*/ 	.short	0x0101
        /*106a*/ 	.byte	0x3f
	.zero		1


	//   ....[29]....
        /*106c*/ 	.word	0x00006930
        /*1070*/ 	.word	0x00000012
        /*1074*/ 	.word	0x00032400
        /*1078*/ 	.short	0x010a
        /*107a*/ 	.byte	0x3f
	.zero		1


	//   ....[30]....
        /*107c*/ 	.word	0x00006980
        /*1080*/ 	.word	0x00000012
        /*1084*/ 	.word	0x00032400
        /*1088*/ 	.short	0x010a
        /*108a*/ 	.byte	0x3f
	.zero		1


	//   ....[31]....
        /*108c*/ 	.word	0x00006fb0
        /*1090*/ 	.word	0x00000012
        /*1094*/ 	.word	0x00032400
        /*1098*/ 	.short	0x010a
        /*109a*/ 	.byte	0x3f
	.zero		1


	//   ....[32]....
        /*109c*/ 	.word	0x00007f10
        /*10a0*/ 	.word	0x00000012
        /*10a4*/ 	.word	0x00032400
        /*10a8*/ 	.short	0x010a
        /*10aa*/ 	.byte	0x3f
	.zero		1


	//   ....[33]....
        /*10ac*/ 	.word	0x00008d70
        /*10b0*/ 	.word	0x00000003
        /*10b4*/ 	.word	0x00032430
        /*10b8*/ 	.short	0x010a
        /*10ba*/ 	.byte	0x3f
	.zero		1


	//   ....[34]....
        /*10bc*/ 	.word	0x00008e10
        /*10c0*/ 	.word	0x00000003
        /*10c4*/ 	.word	0x00032430
        /*10c8*/ 	.short	0x010a
        /*10ca*/ 	.byte	0x3f
	.zero		1


	//   ....[35]....
        /*10cc*/ 	.word	0x00009100
        /*10d0*/ 	.word	0x00000012
        /*10d4*/ 	.word	0x00032410
        /*10d8*/ 	.short	0x010a
        /*10da*/ 	.byte	0x3f
	.zero		1


	//   ....[36]....
        /*10dc*/ 	.word	0x00009150
        /*10e0*/ 	.word	0x00000003
        /*10e4*/ 	.word	0x00032450
        /*10e8*/ 	.short	0x010a
        /*10ea*/ 	.byte	0x3f
	.zero		1


	//   ....[37]....
        /*10ec*/ 	.word	0x000091d0
        /*10f0*/ 	.word	0x00000003
        /*10f4*/ 	.word	0x00032450
        /*10f8*/ 	.short	0x010a
        /*10fa*/ 	.byte	0x3f
	.zero		1


	//   ....[38]....
        /*10fc*/ 	.word	0x0000a980
        /*1100*/ 	.word	0x00000004
        /*1104*/ 	.word	0x00000000
        /*1108*/ 	.short	0x0101
        /*110a*/ 	.byte	0x3f
	.zero		1


	//   ....[39]....
        /*110c*/ 	.word	0x0000b530
        /*1110*/ 	.word	0x00000003
        /*1114*/ 	.word	0x00000000
        /*1118*/ 	.short	0x0101
        /*111a*/ 	.byte	0x3f
	.zero		1


	//   ....[40]....
        /*111c*/ 	.word	0x0000b660
        /*1120*/ 	.word	0x00000004
        /*1124*/ 	.word	0x00032430
        /*1128*/ 	.short	0x010a
        /*112a*/ 	.byte	0x3f
	.zero		1


	//   ....[41]....
        /*112c*/ 	.word	0x0000b6c0
        /*1130*/ 	.word	0x00000004
        /*1134*/ 	.word	0x00032430
        /*1138*/ 	.short	0x010a
        /*113a*/ 	.byte	0x3f
	.zero		1


	//   ....[42]....
        /*113c*/ 	.word	0x0000b930
        /*1140*/ 	.word	0x00000004
        /*1144*/ 	.word	0x00032450
        /*1148*/ 	.short	0x010a
        /*114a*/ 	.byte	0x3f
	.zero		1


	//   ....[43]....
        /*114c*/ 	.word	0x0000b980
        /*1150*/ 	.word	0x00000004
        /*1154*/ 	.word	0x00032450
        /*1158*/ 	.short	0x010a
        /*115a*/ 	.byte	0x3f
	.zero		1


	//   ....[44]....
        /*115c*/ 	.word	0x0000ce50
        /*1160*/ 	.word	0x00000007
        /*1164*/ 	.word	0x00000000
        /*1168*/ 	.short	0x0101
        /*116a*/ 	.byte	0x3f
	.zero		1


	//   ....[45]....
        /*116c*/ 	.word	0x0000ddd0
        /*1170*/ 	.word	0x00000004
        /*1174*/ 	.word	0x00000000
        /*1178*/ 	.short	0x0101
        /*117a*/ 	.byte	0x3f
	.zero		1


	//   ....[46]....
        /*117c*/ 	.word	0x000102f0
        /*1180*/ 	.word	0x00000003
        /*1184*/ 	.word	0x00000000
        /*1188*/ 	.short	0x0101
        /*118a*/ 	.byte	0x3f
	.zero		1


	//   ....[47]....
        /*118c*/ 	.word	0x00010ce0
        /*1190*/ 	.word	0x0000000a
        /*1194*/ 	.word	0x00000000
        /*1198*/ 	.short	0x0101
        /*119a*/ 	.byte	0x3f
	.zero		1


	//   ....[48]....
        /*119c*/ 	.word	0x00015150
        /*11a0*/ 	.word	0x00000012
        /*11a4*/ 	.word	0x00032420
        /*11a8*/ 	.short	0x010a
        /*11aa*/ 	.byte	0x3f
	.zero		1


	//   ....[49]....
        /*11ac*/ 	.word	0x00015220
        /*11b0*/ 	.word	0x00000003
        /*11b4*/ 	.word	0x000324a0
        /*11b8*/ 	.short	0x010a
        /*11ba*/ 	.byte	0x3f
	.zero		1


	//   ....[50]....
        /*11bc*/ 	.word	0x00015460
        /*11c0*/ 	.word	0x00000003
        /*11c4*/ 	.word	0x000324c0
        /*11c8*/ 	.short	0x010a
        /*11ca*/ 	.byte	0x3f
	.zero		1


	//   ....[51]....
        /*11cc*/ 	.word	0x00015b00
        /*11d0*/ 	.word	0x00000004
        /*11d4*/ 	.word	0x000324a0
        /*11d8*/ 	.short	0x010a
        /*11da*/ 	.byte	0x3f
	.zero		1


	//   ....[52]....
        /*11dc*/ 	.word	0x00015d30
        /*11e0*/ 	.word	0x00000004
        /*11e4*/ 	.word	0x000324c0
        /*11e8*/ 	.short	0x010a
        /*11ea*/ 	.byte	0x3f
	.zero		1


	//   ....[53]....
        /*11ec*/ 	.word	0x00016e90
        /*11f0*/ 	.word	0x00000000
        /*11f4*/ 	.word	0x00032440
        /*11f8*/ 	.short	0x010a
        /*11fa*/ 	.byte	0x3f
	.zero		1


	//   ....[54]....
        /*11fc*/ 	.word	0x00017cb0
        /*1200*/ 	.word	0x00000012
        /*1204*/ 	.word	0x00032400
        /*1208*/ 	.short	0x0107
        /*120a*/ 	.byte	0x3f
	.zero		1


	//   ....[55]....
        /*120c*/ 	.word	0x00017d50
        /*1210*/ 	.word	0x00000012
        /*1214*/ 	.word	0x00032400
        /*1218*/ 	.short	0x0101
        /*121a*/ 	.byte	0x3f
	.zero		1


	//   ....[56]....
        /*121c*/ 	.word	0x00018980
        /*1220*/ 	.word	0x00000012
        /*1224*/ 	.word	0x00032410
        /*1228*/ 	.short	0x0107
        /*122a*/ 	.byte	0x3f
	.zero		1


	//   ....[57]....
        /*122c*/ 	.word	0x00018a80
        /*1230*/ 	.word	0x00000012
        /*1234*/ 	.word	0x00032410
        /*1238*/ 	.short	0x0101
        /*123a*/ 	.byte	0x3f
	.zero		1


	//   ....[58]....
        /*123c*/ 	.word	0x00018aa0
        /*1240*/ 	.word	0x00000012
        /*1244*/ 	.word	0x00032420
        /*1248*/ 	.short	0x010a
        /*124a*/ 	.byte	0x3f
	.zero		1


	//   ....[59]....
        /*124c*/ 	.word	0x00018b80
        /*1250*/ 	.word	0x00000002
        /*1254*/ 	.word	0x00032460
        /*1258*/ 	.short	0x010a
        /*125a*/ 	.byte	0x3f
	.zero		1


	//   ....[60]....
        /*125c*/ 	.word	0x00019430
        /*1260*/ 	.word	0x00000002
        /*1264*/ 	.word	0x00032440
        /*1268*/ 	.short	0x010a
        /*126a*/ 	.byte	0x3f
	.zero		1


	//   ....[61]....
        /*126c*/ 	.word	0x00019680
        /*1270*/ 	.word	0x00000002
        /*1274*/ 	.word	0x00032460
        /*1278*/ 	.short	0x010a
        /*127a*/ 	.byte	0x3f
	.zero		1


	//   ....[62]....
        /*127c*/ 	.word	0x00019e70
        /*1280*/ 	.word	0x00000003
        /*1284*/ 	.word	0x00032440
        /*1288*/ 	.short	0x010a
        /*128a*/ 	.byte	0x3f
	.zero		1


	//   ....[63]....
        /*128c*/ 	.word	0x0001a0c0
        /*1290*/ 	.word	0x00000003
        /*1294*/ 	.word	0x00032460
        /*1298*/ 	.short	0x010a
        /*129a*/ 	.byte	0x3f
	.zero		1


	//   ....[64]....
        /*129c*/ 	.word	0x0001a840
        /*12a0*/ 	.word	0x00000003
        /*12a4*/ 	.word	0x00032440
        /*12a8*/ 	.short	0x010a
        /*12aa*/ 	.byte	0x3f
	.zero		1


	//   ....[65]....
        /*12ac*/ 	.word	0x0001aa90
        /*12b0*/ 	.word	0x00000003
        /*12b4*/ 	.word	0x00032460
        /*12b8*/ 	.short	0x010a
        /*12ba*/ 	.byte	0x3f
	.zero		1


	//   ....[66]....
        /*12bc*/ 	.word	0x0001c000
        /*12c0*/ 	.word	0x00000000
        /*12c4*/ 	.word	0x00032420
        /*12c8*/ 	.short	0x010a
        /*12ca*/ 	.byte	0x3f
	.zero		1


	//   ....[67]....
        /*12cc*/ 	.word	0x0001c200
        /*12d0*/ 	.word	0x00000006
        /*12d4*/ 	.word	0x00000000
        /*12d8*/ 	.short	0x010a
        /*12da*/ 	.byte	0x3f
	.zero		1


	//   ....[68]....
        /*12dc*/ 	.word	0x0001c230
        /*12e0*/ 	.word	0x00000007
        /*12e4*/ 	.word	0x00000000
        /*12e8*/ 	.short	0x010a
        /*12ea*/ 	.byte	0x3f
	.zero		1


	//   ....[69]....
        /*12ec*/ 	.word	0x0001c290
        /*12f0*/ 	.word	0x00000004
        /*12f4*/ 	.word	0x00000000
        /*12f8*/ 	.short	0x010a
        /*12fa*/ 	.byte	0x3f
	.zero		1


	//   ....[70]....
        /*12fc*/ 	.word	0x0001c2c0
        /*1300*/ 	.word	0x00000003
        /*1304*/ 	.word	0x00000000
        /*1308*/ 	.short	0x010a
        /*130a*/ 	.byte	0x3f
	.zero		1


	//   ....[71]....
        /*130c*/ 	.word	0x0001c320
        /*1310*/ 	.word	0x00000060
        /*1314*/ 	.word	0x00032490
        /*1318*/ 	.short	0x010a
        /*131a*/ 	.byte	0x3f
	.zero		1


	//   ....[72]....
        /*131c*/ 	.word	0x0001c370
        /*1320*/ 	.word	0x00000060
        /*1324*/ 	.word	0x00032490
        /*1328*/ 	.short	0x010a
        /*132a*/ 	.byte	0x3f
	.zero		1


	//   ....[73]....
        /*132c*/ 	.word	0x0001c3c0
        /*1330*/ 	.word	0x00000060
        /*1334*/ 	.word	0x00032490
        /*1338*/ 	.short	0x010a
        /*133a*/ 	.byte	0x3f
	.zero		1


	//   ....[74]....
        /*133c*/ 	.word	0x0001c410
        /*1340*/ 	.word	0x00000060
        /*1344*/ 	.word	0x000324b0
        /*1348*/ 	.short	0x010a
        /*134a*/ 	.byte	0x3f
	.zero		1


	//   ....[75]....
        /*134c*/ 	.word	0x0001c6c0
        /*1350*/ 	.word	0x00000012
        /*1354*/ 	.word	0x00032400
        /*1358*/ 	.short	0x010a
        /*135a*/ 	.byte	0x3f
	.zero		1


	//   ....[76]....
        /*135c*/ 	.word	0x0001c8d0
        /*1360*/ 	.word	0x00000012
        /*1364*/ 	.word	0x00032400
        /*1368*/ 	.short	0x010a
        /*136a*/ 	.byte	0x3f
	.zero		1


	//   ....[77]....
        /*136c*/ 	.word	0x0001c920
        /*1370*/ 	.word	0x00000003
        /*1374*/ 	.word	0x00032430
        /*1378*/ 	.short	0x010a
        /*137a*/ 	.byte	0x3f
	.zero		1


	//   ....[78]....
        /*137c*/ 	.word	0x0001c970
        /*1380*/ 	.word	0x00000012
        /*1384*/ 	.word	0x00032410
        /*1388*/ 	.short	0x010a
        /*138a*/ 	.byte	0x3f
	.zero		1


	//   ....[79]....
        /*138c*/ 	.word	0x0001c9c0
        /*1390*/ 	.word	0x00000003
        /*1394*/ 	.word	0x00032450
        /*1398*/ 	.short	0x010a
        /*139a*/ 	.byte	0x3f
	.zero		1


	//   ....[80]....
        /*139c*/ 	.word	0x0001ca10
        /*13a0*/ 	.word	0x00000004
        /*13a4*/ 	.word	0x00032430
        /*13a8*/ 	.short	0x010a
        /*13aa*/ 	.byte	0x3f
	.zero		1


	//   ....[81]....
        /*13ac*/ 	.word	0x0001ca60
        /*13b0*/ 	.word	0x00000004
        /*13b4*/ 	.word	0x00032450
        /*13b8*/ 	.short	0x010a
        /*13ba*/ 	.byte	0x3f
	.zero		1


	//   ....[82]....
        /*13bc*/ 	.word	0x0001d670
        /*13c0*/ 	.word	0x00000012
        /*13c4*/ 	.word	0x00032420
        /*13c8*/ 	.short	0x010a
        /*13ca*/ 	.byte	0x3f
	.zero		1


	//   ....[83]....
        /*13cc*/ 	.word	0x0001d6c0
        /*13d0*/ 	.word	0x00000003
        /*13d4*/ 	.word	0x000324a0
        /*13d8*/ 	.short	0x010a
        /*13da*/ 	.byte	0x3f
	.zero		1


	//   ....[84]....
        /*13dc*/ 	.word	0x0001d710
        /*13e0*/ 	.word	0x00000003
        /*13e4*/ 	.word	0x000324c0
        /*13e8*/ 	.short	0x010a
        /*13ea*/ 	.byte	0x3f
	.zero		1


	//   ....[85]....
        /*13ec*/ 	.word	0x0001d760
        /*13f0*/ 	.word	0x00000004
        /*13f4*/ 	.word	0x000324a0
        /*13f8*/ 	.short	0x010a
        /*13fa*/ 	.byte	0x3f
	.zero		1


	//   ....[86]....
        /*13fc*/ 	.word	0x0001d7b0
        /*1400*/ 	.word	0x00000004
        /*1404*/ 	.word	0x000324c0
        /*1408*/ 	.short	0x010a
        /*140a*/ 	.byte	0x3f
	.zero		1


	//   ....[87]....
        /*140c*/ 	.word	0x0001d950
        /*1410*/ 	.word	0x00000000
        /*1414*/ 	.word	0x00032440
        /*1418*/ 	.short	0x010a
        /*141a*/ 	.byte	0x3f
	.zero		1


	//   ....[88]....
        /*141c*/ 	.word	0x0001f2c0
        /*1420*/ 	.word	0x00000012
        /*1424*/ 	.word	0x00032420
        /*1428*/ 	.short	0x010a
        /*142a*/ 	.byte	0x3f
	.zero		1


	//   ....[89]....
        /*142c*/ 	.word	0x0001f310
        /*1430*/ 	.word	0x00000002
        /*1434*/ 	.word	0x00032460
        /*1438*/ 	.short	0x010a
        /*143a*/ 	.byte	0x3f
	.zero		1


	//   ....[90]....
        /*143c*/ 	.word	0x0001f360
        /*1440*/ 	.word	0x00000002
        /*1444*/ 	.word	0x00032440
        /*1448*/ 	.short	0x010a
        /*144a*/ 	.byte	0x3f
	.zero		1


	//   ....[91]....
        /*144c*/ 	.word	0x0001f3b0
        /*1450*/ 	.word	0x00000002
        /*1454*/ 	.word	0x00032460
        /*1458*/ 	.short	0x010a
        /*145a*/ 	.byte	0x3f
	.zero		1


	//   ....[92]....
        /*145c*/ 	.word	0x0001f400
        /*1460*/ 	.word	0x00000003
        /*1464*/ 	.word	0x00032440
        /*1468*/ 	.short	0x010a
        /*146a*/ 	.byte	0x3f
	.zero		1


	//   ....[93]....
        /*146c*/ 	.word	0x0001f450
        /*1470*/ 	.word	0x00000003
        /*1474*/ 	.word	0x00032460
        /*1478*/ 	.short	0x010a
        /*147a*/ 	.byte	0x3f
	.zero		1


	//   ....[94]....
        /*147c*/ 	.word	0x0001f4a0
        /*1480*/ 	.word	0x00000003
        /*1484*/ 	.word	0x00032440
        /*1488*/ 	.short	0x010a
        /*148a*/ 	.byte	0x3f
	.zero		1


	//   ....[95]....
        /*148c*/ 	.word	0x0001f4f0
        /*1490*/ 	.word	0x00000003
        /*1494*/ 	.word	0x00032460
        /*1498*/ 	.short	0x010a
        /*149a*/ 	.byte	0x3f
	.zero		1


	//   ....[96]....
        /*149c*/ 	.word	0x00020030
        /*14a0*/ 	.word	0x00000000
        /*14a4*/ 	.word	0x00032420
        /*14a8*/ 	.short	0x010a
        /*14aa*/ 	.byte	0x3f
	.zero		1


	//   ....[97]....
        /*14ac*/ 	.word	0x000201d0
        /*14b0*/ 	.word	0x00000006
        /*14b4*/ 	.word	0x00000000
        /*14b8*/ 	.short	0x010a
        /*14ba*/ 	.byte	0x3f
	.zero		1


	//   ....[98]....
        /*14bc*/ 	.word	0x00020220
        /*14c0*/ 	.word	0x00000007
        /*14c4*/ 	.word	0x00000000
        /*14c8*/ 	.short	0x010a
        /*14ca*/ 	.byte	0x3f
	.zero		1


	//   ....[99]....
        /*14cc*/ 	.word	0x00020270
        /*14d0*/ 	.word	0x00000004
        /*14d4*/ 	.word	0x00000000
        /*14d8*/ 	.short	0x010a
        /*14da*/ 	.byte	0x3f
	.zero		1


	//----- nvinfo : EIATTR_NUM_MBARRIERS
	.align		4
.L_299:
        /*14dc*/ 	.byte	0x03, 0x38
        /*14de*/ 	.short	0x0017


	//----- nvinfo : EIATTR_EXIT_INSTR_OFFSETS
	.align		4
        /*14e0*/ 	.byte	0x04, 0x1c
        /*14e2*/ 	.short	(.L_301 - .L_300)


	//   ....[0]....
.L_300:
        /*14e4*/ 	.word	0x0001c310


	//----- nvinfo : EIATTR_MAX_THREADS
	.align		4
.L_301:
        /*14e8*/ 	.byte	0x04, 0x05
        /*14ea*/ 	.short	(.L_303 - .L_302)
.L_302:
        /*14ec*/ 	.word	0x00000180
        /*14f0*/ 	.word	0x00000001
        /*14f4*/ 	.word	0x00000001


	//----- nvinfo : EIATTR_CRS_STACK_SIZE
	.align		4
.L_303:
        /*14f8*/ 	.byte	0x04, 0x1e
        /*14fa*/ 	.short	(.L_305 - .L_304)
.L_304:
        /*14fc*/ 	.word	0x00000000


	//----- nvinfo : EIATTR_CBANK_PARAM_SIZE
	.align		4
.L_305:
        /*1500*/ 	.byte	0x03, 0x19
        /*1502*/ 	.short	0x0bf0


	//----- nvinfo : EIATTR_PARAM_CBANK
	.align		4
        /*1504*/ 	.byte	0x04, 0x0a
        /*1506*/ 	.short	(.L_307 - .L_306)
	.align		4
.L_306:
        /*1508*/ 	.word	index@(.nv.constant0._ZN7cutlass13device_kernelIN5flash11enable_sm90INS1_16FlashAttnFwdSm90INS1_25CollectiveMainloopFwdSm90ILi2EN4cute5tupleIJNS5_1CILi1EEES8_S8_EEENS6_IJNS7_ILi128EEENS7_ILi96EEENS7_ILi64EEEEEELi256ENS_10bfloat16_tEfNS_4arch4Sm90ELb0ELb0ELb0ELb1ELb0ELb1ELb1ELb1ELb0ELb1ELb1ELb0EEENS1_21CollectiveEpilogueFwdINS6_IJSA_NS7_ILi256EEESB_EEES9_SE_SG_Li256ELb1ELb1ELb1ELb0EEENS1_36VarlenDynamicPersistentTileSchedulerILi128ELi96ELi256ELi128ELb1ELb1ELb1ELb0ELb1ELb1EEEEEEEEEvNT_6ParamsE)
        /*150c*/ 	.short	0x0210
        /*150e*/ 	.short	0x0bf0


	//----- nvinfo : EIATTR_SW_WAR
	.align		4
.L_307:
        /*1510*/ 	.byte	0x04, 0x36
        /*1512*/ 	.short	(.L_309 - .L_308)
.L_308:
        /*1514*/ 	.word	0x00000008
.L_309:


//--------------------- .nv.info._ZN7cutlass13device_kernelIN5flash11enable_sm90INS1_16FlashAttnFwdSm90INS1_25CollectiveMainloopFwdSm90ILi2EN4cute5tupleIJNS5_1CILi1EEES8_S8_EEENS6_IJNS7_ILi128EEENS7_ILi96EEENS7_ILi64EEEEEELi256ENS_10bfloat16_tEfNS_4arch4Sm90ELb0ELb1ELb0ELb0ELb0ELb0ELb0ELb1ELb0ELb1ELb1ELb0EEENS1_21CollectiveEpilogueFwdINS6_IJSA_NS7_ILi256EEESB_EEES9_SE_SG_Li256ELb0ELb1ELb1ELb0EEENS1_19SingleTileSchedulerILb0ELb1ELb1ELi128EEEEEEEEEvNT_6ParamsE --------------------------
	.section	.nv.info._ZN7cutlass13device_kernelIN5flash11enable_sm90INS1_16FlashAttnFwdSm90INS1_25CollectiveMainloopFwdSm90ILi2EN4cute5tupleIJNS5_1CILi1EEES8_S8_EEENS6_IJNS7_ILi128EEENS7_ILi96EEENS7_ILi64EEEEEELi256ENS_10bfloat16_tEfNS_4arch4Sm90ELb0ELb1ELb0ELb0ELb0ELb0ELb0ELb1ELb0ELb1ELb1ELb0EEENS1_21CollectiveEpilogueFwdINS6_IJSA_NS7_ILi256EEESB_EEES9_SE_SG_Li256ELb0ELb1ELb1ELb0EEENS1_19SingleTileSchedulerILb0ELb1ELb1ELi128EEEEEEEEEvNT_6ParamsE,"",@"SHT_CUDA_INFO"
	.sectionflags	@""
	.align	4


	//----- nvinfo : EIATTR_CUDA_API_VERSION
	.align		4
        /*0000*/ 	.byte	0x04, 0x37
        /*0002*/ 	.short	(.L_311 - .L_310)
.L_310:
        /*0004*/ 	.word	0x00000082


	//----- nvinfo : EIATTR_KPARAM_INFO
	.align		4
.L_311:
        /*0008*/ 	.byte	0x04, 0x17
        /*000a*/ 	.short	(.L_313 - .L_312)
.L_312:
        /*000c*/ 	.word	0x00000000
        /*0010*/ 	.short	0x0000
        /*0012*/ 	.short	0x0070
        /*0014*/ 	.byte	0x00, 0xf0, 0x01, 0x28


	//----- nvinfo : EIATTR_SPARSE_MMA_MASK
	.align		4
.L_313:
        /*0018*/ 	.byte	0x03, 0x50
        /*001a*/ 	.short	0x0000


	//----- nvinfo : EIATTR_MAXREG_COUNT
	.align		4
        /*001c*/ 	.byte	0x03, 0x1b
        /*001e*/ 	.short	0x00a8


	//----- nvinfo : EIATTR_NUM_BARRIERS
	.align		4
        /*0020*/ 	.byte	0x02, 0x4c
        /*0022*/ 	.byte	0x10
	.zero		1


	//----- nvinfo : EIATTR_EXTERNS
	.align		4
        /*0024*/ 	.byte	0x04, 0x0f
        /*0026*/ 	.short	(.L_315 - .L_314)


	//   ....[0]....
	.align		4
.L_314:
        /*0028*/ 	.word	index@(__assertfail)


	//----- nvinfo : EIATTR_ANNOTATIONS
	.align		4
.L_315:
        /*002c*/ 	.byte	0x04, 0x55
        /*002e*/ 	.short	(.L_317 - .L_316)


	//   ....[0]....
.L_316:
        /*0030*/ 	.word	0x00000001
        /*0034*/ 	.byte	0x70, 0xfd, 0x00, 0x00, 0x01, 0x00, 0x00, 0x00, 0x70, 0x02, 0x01, 0x00, 0x01, 0x00, 0x00, 0x00
        /*0044*/ 	.byte	0x60, 0x04, 0x01, 0x00, 0x01, 0x00, 0x00, 0x00, 0x50, 0x05, 0x01, 0x00, 0x01, 0x00, 0x00, 0x00
        /*0054*/ 	.byte	0x30, 0x11, 0x01, 0x00, 0x01, 0x00, 0x00, 0x00, 0xe0, 0x14, 0x01, 0x00


	//----- nvinfo : EIATTR_MERCURY_ISA_VERSION
	.align		4
.L_317:
        /*0060*/ 	.byte	0x03, 0x5f
        /*0062*/ 	.short	0x0101


	//----- nvinfo : EIATTR_INT_WARP_WIDE_INSTR_OFFSETS
	.align		4
        /*0064*/ 	.byte	0x04, 0x31
        /*0066*/ 	.short	(.L_319 - .L_318)


	//   ....[0]....
.L_318:
        /*0068*/ 	.word	0x00000130


	//   ....[1]....
        /*006c*/ 	.word	0x00000170


	//   ....[2]....
        /*0070*/ 	.word	0x000001e0


	//----- nvinfo : EIATTR_COOP_GROUP_MASK_REGIDS
	.align		4
.L_319:
        /*0074*/ 	.byte	0x04, 0x29
        /*0076*/ 	.short	(.L_321 - .L_320)


	//   ....[0]....
.L_320:
        /*0078*/ 	.word	0xffffffff


	//   ....[1]....
        /*007c*/ 	.word	0xffffffff


	//   ....[2]....
        /*0080*/ 	.word	0xffffffff


	//   ....[3]....
        /*0084*/ 	.word	0xffffffff


	//   ....[4]....
        /*0088*/ 	.word	0xffffffff


	//   ....[5]....
        /*008c*/ 	.word	0xffffffff


	//   ....[6]....
        /*0090*/ 	.word	0xffffffff


	//   ....[7]....
        /*0094*/ 	.word	0xffffffff


	//   ....[8]....
        /*0098*/ 	.word	0xffffffff


	//   ....[9]....
        /*009c*/ 	.word	0xffffffff


	//   ....[10]....
        /*00a0*/ 	.word	0xffffffff


	//   ....[11]....
        /*00a4*/ 	.word	0xffffffff


	//   ....[12]....
        /*00a8*/ 	.word	0xffffffff


	//   ....[13]....
        /*00ac*/ 	.word	0xffffffff


	//   ....[14]....
        /*00b0*/ 	.word	0xffffffff


	//   ....[15]....
        /*00b4*/ 	.word	0xffffffff


	//   ....[16]....
        /*00b8*/ 	.word	0xffffffff


	//   ....[17]....
        /*00bc*/ 	.word	0xffffffff


	//   ....[18]....
        /*00c0*/ 	.word	0xffffffff


	//   ....[19]....
        /*00c4*/ 	.word	0xffffffff


	//   ....[20]....
        /*00c8*/ 	.word	0xffffffff


	//   ....[21]....
        /*00cc*/ 	.word	0xffffffff


	//   ....[22]....
        /*00d0*/ 	.word	0xffffffff


	//   ....[23]....
        /*00d4*/ 	.word	0xffffffff


	//   ....[24]....
        /*00d8*/ 	.word	0xffffffff


	//   ....[25]....
        /*00dc*/ 	.word	0xffffffff


	//   ....[26]....
        /*00e0*/ 	.word	0xffffffff


	//   ....[27]....
        /*00e4*/ 	.word	0xffffffff


	//   ....[28]....
        /*00e8*/ 	.word	0xffffffff


	//   ....[29]....
        /*00ec*/ 	.word	0xffffffff


	//   ....[30]....
        /*00f0*/ 	.word	0xffffffff


	//   ....[31]....
        /*00f4*/ 	.word	0xffffffff


	//   ....[32]....
        /*00f8*/ 	.word	0xffffffff


	//   ....[33]....
        /*00fc*/ 	.word	0xffffffff


	//   ....[34]....
        /*0100*/ 	.word	0xffffffff


	//   ....[35]....
        /*0104*/ 	.word	0xffffffff


	//   ....[36]....
        /*0108*/ 	.word	0xffffffff


	//   ....[37]....
        /*010c*/ 	.word	0xffffffff


	//   ....[38]....
        /*0110*/ 	.word	0xffffffff


	//   ....[39]....
        /*0114*/ 	.word	0xffffffff


	//   ....[40]....
        /*0118*/ 	.word	0xffffffff


	//   ....[41]....
        /*011c*/ 	.word	0xffffffff


	//   ....[42]....
        /*0120*/ 	.word	0xffffffff


	//   ....[43]....
        /*0124*/ 	.word	0xffffffff


	//   ....[44]....
        /*0128*/ 	.word	0xffffffff


	//   ....[45]....
        /*012c*/ 	.word	0xffffffff


	//   ....[46]....
        /*0130*/ 	.word	0xffffffff


	//   ....[47]....
        /*0134*/ 	.word	0xffffffff


	//   ....[48]....
        /*0138*/ 	.word	0xffffffff


	//   ....[49]....
        /*013c*/ 	.word	0xffffffff


	//   ....[50]....
        /*0140*/ 	.word	0xffffffff


	//   ....[51]....
        /*0144*/ 	.word	0xffffffff


	//   ....[52]....
        /*0148*/ 	.word	0xffffffff


	//   ....[53]....
        /*014c*/ 	.word	0xffffffff


	//   ....[54]....
        /*0150*/ 	.word	0xffffffff


	//   ....[55]....
        /*0154*/ 	.word	0xffffffff


	//   ....[56]....
        /*0158*/ 	.word	0xffffffff


	//   ....[57]....
        /*015c*/ 	.word	0xffffffff


	//   ....[58]....
        /*0160*/ 	.word	0xffffffff


	//   ....[59]....
        /*0164*/ 	.word	0xffffffff


	//   ....[60]....
        /*0168*/ 	.word	0xffffffff


	//   ....[61]....
        /*016c*/ 	.word	0x0500000f


	//   ....[62]....
        /*0170*/ 	.word	0x0500000f


	//   ....[63]....
        /*0174*/ 	.word	0x0500000f


	//   ....[64]....
        /*0178*/ 	.word	0x0500000f


	//   ....[65]....
        /*017c*/ 	.word	0x0500000f


	//   ....[66]....
        /*0180*/ 	.word	0x0500000f


	//   ....[67]....
        /*0184*/ 	.word	0x0500000f


	//   ....[68]....
        /*0188*/ 	.word	0x0500000f


	//   ....[69]....
        /*018c*/ 	.word	0x0500000f


	//   ....[70]....
        /*0190*/ 	.word	0x0500000f


	//   ....[71]....
        /*0194*/ 	.word	0x0500000f


	//   ....[72]....
        /*0198*/ 	.word	0x0500000f


	//   ....[73]....
        /*019c*/ 	.word	0x0500000f


	//   ....[74]....
        /*01a0*/ 	.word	0x0500000f


	//   ....[75]....
        /*01a4*/ 	.word	0x0500000f


	//   ....[76]....
        /*01a8*/ 	.word	0x0500000f


	//   ....[77]....
        /*01ac*/ 	.word	0x0500000f


	//   ....[78]....
        /*01b0*/ 	.word	0x0500000f


	//----- nvinfo : EIATTR_COOP_GROUP_INSTR_OFFSETS
	.align		4
.L_321:
        /*01b4*/ 	.byte	0x04, 0x28
        /*01b6*/ 	.short	(.L_323 - .L_322)


	//   ....[0]....
.L_322:
        /*01b8*/ 	.word	0x00000070


	//   ....[1]....
        /*01bc*/ 	.word	0x00000140


	//   ....[2]....
        /*01c0*/ 	.word	0x00000190


	//   ....[3]....
        /*01c4*/ 	.word	0x000003c0


	//   ....[4]....
        /*01c8*/ 	.word	0x00000520


	//   ....[5]....
        /*01cc*/ 	.word	0x00000640


	//   ....[6]....
        /*01d0*/ 	.word	0x000007a0


	//   ....[7]....
        /*01d4*/ 	.word	0x000017a0


	//   ....[8]....
        /*01d8*/ 	.word	0x00001ee0


	//   ....[9]....
        /*01dc*/ 	.word	0x00002200


	//   ....[10]....
        /*01e0*/ 	.word	0x00002f30


	//   ....[11]....
        /*01e4*/ 	.word	0x00003040


	//   ....[12]....
        /*01e8*/ 	.word	0x00003620


	//   ....[13]....
        /*01ec*/ 	.word	0x00003690


	//   ....[14]....
        /*01f0*/ 	.word	0x000047a0


	//   ....[15]....
        /*01f4*/ 	.word	0x000052b0


	//   ....[16]....
        /*01f8*/ 	.word	0x00005850


	//   ....[17]....
        /*01fc*/ 	.word	0x00005970


	//   ....[18]....
        /*0200*/ 	.word	0x00005fc0


	//   ....[19]....
        /*0204*/ 	.word	0x00006040


	//   ....[20]....
        /*0208*/ 	.word	0x00007be0


	//   ....[21]....
        /*020c*/ 	.word	0x00007c10


	//   ....[22]....
        /*0210*/ 	.word	0x000080d0


	//   ....[23]....
        /*0214*/ 	.word	0x000082a0


	//   ....[24]....
        /*0218*/ 	.word	0x000097c0


	//   ....[25]....
        /*021c*/ 	.word	0x0000a280


	//   ....[26]....
        /*0220*/ 	.word	0x0000a8c0


	//   ....[27]....
        /*0224*/ 	.word	0x0000a9d0


	//   ....[28]....
        /*0228*/ 	.word	0x0000af90


	//   ....[29]....
        /*022c*/ 	.word	0x0000b010


	//   ....[30]....
        /*0230*/ 	.word	0x0000c460


	//   ....[31]....
        /*0234*/ 	.word	0x0000c4b0


	//   ....[32]....
        /*0238*/ 	.word	0x0000c4e0


	//   ....[33]....
        /*023c*/ 	.word	0x0000c510


	//   ....[34]....
        /*0240*/ 	.word	0x0000d5c0


	//   ....[35]....
        /*0244*/ 	.word	0x0000d620


	//   ....[36]....
        /*0248*/ 	.word	0x0000d660


	//   ....[37]....
        /*024c*/ 	.word	0x0000d690


	//   ....[38]....
        /*0250*/ 	.word	0x0000d6c0


	//   ....[39]....
        /*0254*/ 	.word	0x0000d6e0


	//   ....[40]....
        /*0258*/ 	.word	0x0000e350


	//   ....[41]....
        /*025c*/ 	.word	0x0000e360


	//   ....[42]....
        /*0260*/ 	.word	0x0000f390


	//   ....[43]....
        /*0264*/ 	.word	0x00010260


	//   ....[44]....
        /*0268*/ 	.word	0x00010b20


	//   ....[45]....
        /*026c*/ 	.word	0x00010b50


	//   ....[46]....
        /*0270*/ 	.word	0x00010b80


	//   ....[47]....
        /*0274*/ 	.word	0x00010bf0


	//   ....[48]....
        /*0278*/ 	.word	0x00010c40


	//   ....[49]....
        /*027c*/ 	.word	0x00010c60


	//   ....[50]....
        /*0280*/ 	.word	0x00010cd0


	//   ....[51]....
        /*0284*/ 	.word	0x00010cf0


	//   ....[52]....
        /*0288*/ 	.word	0x00010d40


	//   ....[53]....
        /*028c*/ 	.word	0x00010d60


	//   ....[54]....
        /*0290*/ 	.word	0x00010dd0


	//   ....[55]....
        /*0294*/ 	.word	0x00010df0


	//   ....[56]....
        /*0298*/ 	.word	0x00010e40


	//   ....[57]....
        /*029c*/ 	.word	0x00010e60


	//   ....[58]....
        /*02a0*/ 	.word	0x00010e90


	//   ....[59]....
        /*02a4*/ 	.word	0x00010eb0


	//   ....[60]....
        /*02a8*/ 	.word	0x00013080


	//   ....[61]....
        /*02ac*/ 	.word	0x00013660


	//   ....[62]....
        /*02b0*/ 	.word	0x000137d0


	//   ....[63]....
        /*02b4*/ 	.word	0x00013830


	//   ....[64]....
        /*02b8*/ 	.word	0x000138f0


	//   ....[65]....
        /*02bc*/ 	.word	0x000139a0


	//   ....[66]....
        /*02c0*/ 	.word	0x00013a70


	//   ....[67]....
        /*02c4*/ 	.word	0x00013ae0


	//   ....[68]....
        /*02c8*/ 	.word	0x00013b40


	//   ....[69]....
        /*02cc*/ 	.word	0x00013c00


	//   ....[70]....
        /*02d0*/ 	.word	0x00013cd0


	//   ....[71]....
        /*02d4*/ 	.word	0x00013d40


	//   ....[72]....
        /*02d8*/ 	.word	0x00013da0


	//   ....[73]....
        /*02dc*/ 	.word	0x00013e60


	//   ....[74]....
        /*02e0*/ 	.word	0x00013ec0


	//   ....[75]....
        /*02e4*/ 	.word	0x00013f80


	//   ....[76]....
        /*02e8*/ 	.word	0x00013fe0


	//   ....[77]....
        /*02ec*/ 	.word	0x00014090


	//   ....[78]....
        /*02f0*/ 	.word	0x000144a0


	//----- nvinfo : EIATTR_REG_RECONFIG
	.align		4
.L_323:
        /*02f4*/ 	.byte	0x01, 0x54
	.zero		2


	//----- nvinfo : EIATTR_SYSCALL_OFFSETS
	.align		4
        /*02f8*/ 	.byte	0x04, 0x46
        /*02fa*/ 	.short	(.L_325 - .L_324)


	//   ....[0]....
.L_324:
        /*02fc*/ 	.word	0x00001960


	//   ....[1]....
        /*0300*/ 	.word	0x0000fef0


	//   ....[2]....
        /*0304*/ 	.word	0x00010030


	//   ....[3]....
        /*0308*/ 	.word	0x00010120


	//   ....[4]....
        /*030c*/ 	.word	0x000107c0


	//----- nvinfo : EIATTR_MBARRIER_INSTR_OFFSETS
	.align		4
.L_325:
        /*0310*/ 	.byte	0x04, 0x39
        /*0312*/ 	.short	(.L_327 - .L_326)


	//   ....[0]....
.L_326:
        /*0314*/ 	.word	0x00000270
        /*0318*/ 	.word	0x000000ff
        /*031c*/ 	.word	0x00022800
        /*0320*/ 	.short	0x0100
        /*0322*/ 	.byte	0x08
	.zero		1


	//   ....[1]....
        /*0324*/ 	.word	0x00000280
        /*0328*/ 	.word	0x000000ff
        /*032c*/ 	.word	0x00022820
        /*0330*/ 	.short	0x0100
        /*0332*/ 	.byte	0x08
	.zero		1


	//   ....[2]....
        /*0334*/ 	.word	0x00000370
        /*0338*/ 	.word	0x000000ff
        /*033c*/ 	.word	0x00022830
        /*0340*/ 	.short	0x0100
        /*0342*/ 	.byte	0x08
	.zero		1


	//   ....[3]....
        /*0344*/ 	.word	0x00000380
        /*0348*/ 	.word	0x000000ff
        /*034c*/ 	.word	0x00022840
        /*0350*/ 	.short	0x0100
        /*0352*/ 	.byte	0x08
	.zero		1


	//   ....[4]....
        /*0354*/ 	.word	0x00000390
        /*0358*/ 	.word	0x000000ff
        /*035c*/ 	.word	0x00022838
        /*0360*/ 	.short	0x0100
        /*0362*/ 	.byte	0x08
	.zero		1


	//   ....[5]....
        /*0364*/ 	.word	0x000003a0
        /*0368*/ 	.word	0x000000ff
        /*036c*/ 	.word	0x00022848
        /*0370*/ 	.short	0x0100
        /*0372*/ 	.byte	0x08
	.zero		1


	//   ....[6]....
        /*0374*/ 	.word	0x000004d0
        /*0378*/ 	.word	0x000000ff
        /*037c*/ 	.word	0x00022850
        /*0380*/ 	.short	0x0100
        /*0382*/ 	.byte	0x08
	.zero		1


	//   ....[7]....
        /*0384*/ 	.word	0x000004e0
        /*0388*/ 	.word	0x000000ff
        /*038c*/ 	.word	0x00022860
        /*0390*/ 	.short	0x0100
        /*0392*/ 	.byte	0x08
	.zero		1


	//   ....[8]....
        /*0394*/ 	.word	0x000004f0
        /*0398*/ 	.word	0x000000ff
        /*039c*/ 	.word	0x00022858
        /*03a0*/ 	.short	0x0100
        /*03a2*/ 	.byte	0x08
	.zero		1


	//   ....[9]....
        /*03a4*/ 	.word	0x00000500
        /*03a8*/ 	.word	0x000000ff
        /*03ac*/ 	.word	0x00022868
        /*03b0*/ 	.short	0x0100
        /*03b2*/ 	.byte	0x08
	.zero		1


	//   ....[10]....
        /*03b4*/ 	.word	0x000005f0
        /*03b8*/ 	.word	0x000000ff
        /*03bc*/ 	.word	0x00022870
        /*03c0*/ 	.short	0x0100
        /*03c2*/ 	.byte	0x06
	.zero		1


	//   ....[11]....
        /*03c4*/ 	.word	0x00000600
        /*03c8*/ 	.word	0x000000ff
        /*03cc*/ 	.word	0x00022880
        /*03d0*/ 	.short	0x0100
        /*03d2*/ 	.byte	0x06
	.zero		1


	//   ....[12]....
        /*03d4*/ 	.word	0x00000610
        /*03d8*/ 	.word	0x000000ff
        /*03dc*/ 	.word	0x00022878
        /*03e0*/ 	.short	0x0100
        /*03e2*/ 	.byte	0x06
	.zero		1


	//   ....[13]....
        /*03e4*/ 	.word	0x00000620
        /*03e8*/ 	.word	0x000000ff
        /*03ec*/ 	.word	0x00022888
        /*03f0*/ 	.short	0x0100
        /*03f2*/ 	.byte	0x06
	.zero		1


	//   ....[14]....
        /*03f4*/ 	.word	0x00000750
        /*03f8*/ 	.word	0x000000ff
        /*03fc*/ 	.word	0x00022890
        /*0400*/ 	.short	0x0100
        /*0402*/ 	.byte	0x08
	.zero		1


	//   ....[15]....
        /*0404*/ 	.word	0x00000760
        /*0408*/ 	.word	0x000000ff
        /*040c*/ 	.word	0x000228a0
        /*0410*/ 	.short	0x0100
        /*0412*/ 	.byte	0x08
	.zero		1


	//   ....[16]....
        /*0414*/ 	.word	0x00000770
        /*0418*/ 	.word	0x000000ff
        /*041c*/ 	.word	0x00022898
        /*0420*/ 	.short	0x0100
        /*0422*/ 	.byte	0x08
	.zero		1


	//   ....[17]....
        /*0424*/ 	.word	0x00000780
        /*0428*/ 	.word	0x000000ff
        /*042c*/ 	.word	0x000228a8
        /*0430*/ 	.short	0x0100
        /*0432*/ 	.byte	0x08
	.zero		1


	//   ....[18]....
        /*0434*/ 	.word	0x000008b0
        /*0438*/ 	.word	0x000000ff
        /*043c*/ 	.word	0x000228b0
        /*0440*/ 	.short	0x0100
        /*0442*/ 	.byte	0x08
	.zero		1


	//   ....[19]....
        /*0444*/ 	.word	0x000008c0
        /*0448*/ 	.word	0x000000ff
        /*044c*/ 	.word	0x000228c0
        /*0450*/ 	.short	0x0100
        /*0452*/ 	.byte	0x08
	.zero		1


	//   ....[20]....
        /*0454*/ 	.word	0x000008d0
        /*0458*/ 	.word	0x000000ff
        /*045c*/ 	.word	0x000228b8
        /*0460*/ 	.short	0x0100
        /*0462*/ 	.byte	0x08
	.zero		1


	//   ....[21]....
        /*0464*/ 	.word	0x000008e0
        /*0468*/ 	.word	0x000000ff
        /*046c*/ 	.word	0x000228c8
        /*0470*/ 	.short	0x0100
        /*0472*/ 	.byte	0x08
	.zero		1


	//   ....[22]....
        /*0474*/ 	.word	0x00001990
        /*0478*/ 	.word	0x000000ff
        /*047c*/ 	.word	0x00022800
        /*0480*/ 	.short	0x010a
        /*0482*/ 	.byte	0x26
	.zero		1


	//   ....[23]....
        /*0484*/ 	.word	0x00001a30
        /*0488*/ 	.word	0x000000ff
        /*048c*/ 	.word	0x00022830
        /*0490*/ 	.short	0x010a
        /*0492*/ 	.byte	0x26
	.zero		1


	//   ....[24]....
        /*0494*/ 	.word	0x00001a70
        /*0498*/ 	.word	0x000000ff
        /*049c*/ 	.word	0x00022830
        /*04a0*/ 	.short	0x010a
        /*04a2*/ 	.byte	0x26
	.zero		1


	//   ....[25]....
        /*04a4*/ 	.word	0x00002040
        /*04a8*/ 	.word	0x00000000
        /*04ac*/ 	.word	0x00000000
        /*04b0*/ 	.short	0x0101
        /*04b2*/ 	.byte	0x3f
	.zero		1


	//   ....[26]....
        /*04b4*/ 	.word	0x00003f00
        /*04b8*/ 	.word	0x000000ff
        /*04bc*/ 	.word	0x00022850
        /*04c0*/ 	.short	0x010a
        /*04c2*/ 	.byte	0x26
	.zero		1


	//   ....[27]....
        /*04c4*/ 	.word	0x00003f40
        /*04c8*/ 	.word	0x000000ff
        /*04cc*/ 	.word	0x00022850
        /*04d0*/ 	.short	0x010a
        /*04d2*/ 	.byte	0x26
	.zero		1


	//   ....[28]....
        /*04d4*/ 	.word	0x000042b0
        /*04d8*/ 	.word	0x00000009
        /*04dc*/ 	.word	0x00000000
        /*04e0*/ 	.short	0x0101
        /*04e2*/ 	.byte	0x3f
	.zero		1


	//   ....[29]....
        /*04e4*/ 	.word	0x000045c0
        /*04e8*/ 	.word	0x000000ff
        /*04ec*/ 	.word	0x00022830
        /*04f0*/ 	.short	0x010a
        /*04f2*/ 	.byte	0x1f
	.zero		1


	//   ....[30]....
        /*04f4*/ 	.word	0x00004600
        /*04f8*/ 	.word	0x000000ff
        /*04fc*/ 	.word	0x00022830
        /*0500*/ 	.short	0x010a
        /*0502*/ 	.byte	0x1f
	.zero		1


	//   ....[31]....
        /*0504*/ 	.word	0x000048d0
        /*0508*/ 	.word	0x0000000f
        /*050c*/ 	.word	0x00000000
        /*0510*/ 	.short	0x0101
        /*0512*/ 	.byte	0x3f
	.zero		1


	//   ....[32]....
        /*0514*/ 	.word	0x00007160
        /*0518*/ 	.word	0x000000ff
        /*051c*/ 	.word	0x00022850
        /*0520*/ 	.short	0x010a
        /*0522*/ 	.byte	0x1f
	.zero		1


	//   ....[33]....
        /*0524*/ 	.word	0x000071a0
        /*0528*/ 	.word	0x000000ff
        /*052c*/ 	.word	0x00022850
        /*0530*/ 	.short	0x010a
        /*0532*/ 	.byte	0x1f
	.zero		1


	//   ....[34]....
        /*0534*/ 	.word	0x00007470
        /*0538*/ 	.word	0x0000000c
        /*053c*/ 	.word	0x00000000
        /*0540*/ 	.short	0x0101
        /*0542*/ 	.byte	0x3f
	.zero		1


	//   ....[35]....
        /*0544*/ 	.word	0x00007890
        /*0548*/ 	.word	0x000000ff
        /*054c*/ 	.word	0x00022830
        /*0550*/ 	.short	0x010a
        /*0552*/ 	.byte	0x1b
	.zero		1


	//   ....[36]....
        /*0554*/ 	.word	0x000078d0
        /*0558*/ 	.word	0x000000ff
        /*055c*/ 	.word	0x00022830
        /*0560*/ 	.short	0x010a
        /*0562*/ 	.byte	0x1b
	.zero		1


	//   ....[37]....
        /*0564*/ 	.word	0x00008670
        /*0568*/ 	.word	0x0000009a
        /*056c*/ 	.word	0x00000000
        /*0570*/ 	.short	0x0101
        /*0572*/ 	.byte	0x3f
	.zero		1


	//   ....[38]....
        /*0574*/ 	.word	0x00009160
        /*0578*/ 	.word	0x000000ff
        /*057c*/ 	.word	0x00022850
        /*0580*/ 	.short	0x010a
        /*0582*/ 	.byte	0x1b
	.zero		1


	//   ....[39]....
        /*0584*/ 	.word	0x000091a0
        /*0588*/ 	.word	0x000000ff
        /*058c*/ 	.word	0x00022850
        /*0590*/ 	.short	0x010a
        /*0592*/ 	.byte	0x1b
	.zero		1


	//   ....[40]....
        /*0594*/ 	.word	0x00009450
        /*0598*/ 	.word	0x000000b3
        /*059c*/ 	.word	0x00000000
        /*05a0*/ 	.short	0x0101
        /*05a2*/ 	.byte	0x3f
	.zero		1


	//   ....[41]....
        /*05a4*/ 	.word	0x000095c0
        /*05a8*/ 	.word	0x000000ff
        /*05ac*/ 	.word	0x00022830
        /*05b0*/ 	.short	0x010a
        /*05b2*/ 	.byte	0x1e
	.zero		1


	//   ....[42]....
        /*05b4*/ 	.word	0x00009600
        /*05b8*/ 	.word	0x000000ff
        /*05bc*/ 	.word	0x00022830
        /*05c0*/ 	.short	0x010a
        /*05c2*/ 	.byte	0x1e
	.zero		1


	//   ....[43]....
        /*05c4*/ 	.word	0x00009860
        /*05c8*/ 	.word	0x00000000
        /*05cc*/ 	.word	0x00000000
        /*05d0*/ 	.short	0x0101
        /*05d2*/ 	.byte	0x3f
	.zero		1


	//   ....[44]....
        /*05d4*/ 	.word	0x0000c130
        /*05d8*/ 	.word	0x000000ff
        /*05dc*/ 	.word	0x00022850
        /*05e0*/ 	.short	0x010a
        /*05e2*/ 	.byte	0x1e
	.zero		1


	//   ....[45]....
        /*05e4*/ 	.word	0x0000c170
        /*05e8*/ 	.word	0x000000ff
        /*05ec*/ 	.word	0x00022850
        /*05f0*/ 	.short	0x010a
        /*05f2*/ 	.byte	0x1e
	.zero		1


	//   ....[46]....
        /*05f4*/ 	.word	0x0000c440
        /*05f8*/ 	.word	0x00000008
        /*05fc*/ 	.word	0x00000000
        /*0600*/ 	.short	0x0101
        /*0602*/ 	.byte	0x3f
	.zero		1


	//   ....[47]....
        /*0604*/ 	.word	0x0000d6f0
        /*0608*/ 	.word	0x000000ff
        /*060c*/ 	.word	0x00000000
        /*0610*/ 	.short	0x0101
        /*0612*/ 	.byte	0x04
	.zero		1


	//   ....[48]....
        /*0614*/ 	.word	0x000104a0
        /*0618*/ 	.word	0x000000ff
        /*061c*/ 	.word	0x00022840
        /*0620*/ 	.short	0x010a
        /*0622*/ 	.byte	0x26
	.zero		1


	//   ....[49]....
        /*0624*/ 	.word	0x00010fa0
        /*0628*/ 	.word	0x000000ff
        /*062c*/ 	.word	0x00022800
        /*0630*/ 	.short	0x0107
        /*0632*/ 	.byte	0x26
	.zero		1


	//   ....[50]....
        /*0634*/ 	.word	0x00010fe0
        /*0638*/ 	.word	0x000000ff
        /*063c*/ 	.word	0x00022800
        /*0640*/ 	.short	0x0101
        /*0642*/ 	.byte	0x26
	.zero		1


	//   ....[51]....
        /*0644*/ 	.word	0x00010ff0
        /*0648*/ 	.word	0x000000ff
        /*064c*/ 	.word	0x00022820
        /*0650*/ 	.short	0x010a
        /*0652*/ 	.byte	0x26
	.zero		1


	//   ....[52]....
        /*0654*/ 	.word	0x00011050
        /*0658*/ 	.word	0x000000ff
        /*065c*/ 	.word	0x00022860
        /*0660*/ 	.short	0x010a
        /*0662*/ 	.byte	0x26
	.zero		1


	//   ....[53]....
        /*0664*/ 	.word	0x000118c0
        /*0668*/ 	.word	0x000000ff
        /*066c*/ 	.word	0x00022848
        /*0670*/ 	.short	0x010a
        /*0672*/ 	.byte	0x26
	.zero		1


	//   ....[54]....
        /*0674*/ 	.word	0x00011a90
        /*0678*/ 	.word	0x000000ff
        /*067c*/ 	.word	0x00022868
        /*0680*/ 	.short	0x010a
        /*0682*/ 	.byte	0x26
	.zero		1


	//   ....[55]....
        /*0684*/ 	.word	0x000120f0
        /*0688*/ 	.word	0x000000ff
        /*068c*/ 	.word	0x00022840
        /*0690*/ 	.short	0x010a
        /*0692*/ 	.byte	0x26
	.zero		1


	//   ....[56]....
        /*0694*/ 	.word	0x000122d0
        /*0698*/ 	.word	0x000000ff
        /*069c*/ 	.word	0x00022860
        /*06a0*/ 	.short	0x010a
        /*06a2*/ 	.byte	0x26
	.zero		1


	//   ....[57]....
        /*06a4*/ 	.word	0x00012950
        /*06a8*/ 	.word	0x000000ff
        /*06ac*/ 	.word	0x00022848
        /*06b0*/ 	.short	0x010a
        /*06b2*/ 	.byte	0x26
	.zero		1


	//   ....[58]....
        /*06b4*/ 	.word	0x00012b30
        /*06b8*/ 	.word	0x000000ff
        /*06bc*/ 	.word	0x00022868
        /*06c0*/ 	.short	0x010a
        /*06c2*/ 	.byte	0x26
	.zero		1


	//   ....[59]....
        /*06c4*/ 	.word	0x00013010
        /*06c8*/ 	.word	0x00000002
        /*06cc*/ 	.word	0x00022820
        /*06d0*/ 	.short	0x010a
        /*06d2*/ 	.byte	0x3f
	.zero		1


	//   ....[60]....
        /*06d4*/ 	.word	0x00013190
        /*06d8*/ 	.word	0x00000007
        /*06dc*/ 	.word	0x00000000
        /*06e0*/ 	.short	0x010a
        /*06e2*/ 	.byte	0x3f
	.zero		1


	//   ....[61]....
        /*06e4*/ 	.word	0x00013200
        /*06e8*/ 	.word	0x00000005
        /*06ec*/ 	.word	0x00000000
        /*06f0*/ 	.short	0x010a
        /*06f2*/ 	.byte	0x3f
	.zero		1


	//   ....[62]....
        /*06f4*/ 	.word	0x00013260
        /*06f8*/ 	.word	0x00000005
        /*06fc*/ 	.word	0x00000000
        /*0700*/ 	.short	0x010a
        /*0702*/ 	.byte	0x3f
	.zero		1


	//   ....[63]....
        /*0704*/ 	.word	0x00013290
        /*0708*/ 	.word	0x00000003
        /*070c*/ 	.word	0x00000000
        /*0710*/ 	.short	0x010a
        /*0712*/ 	.byte	0x3f
	.zero		1


	//   ....[64]....
        /*0714*/ 	.word	0x00013300
        /*0718*/ 	.word	0x00000003
        /*071c*/ 	.word	0x00022800
        /*0720*/ 	.short	0x010a
        /*0722*/ 	.byte	0x3f
	.zero		1


	//   ....[65]....
        /*0724*/ 	.word	0x00013360
        /*0728*/ 	.word	0x00000003
        /*072c*/ 	.word	0x00022830
        /*0730*/ 	.short	0x010a
        /*0732*/ 	.byte	0x3f
	.zero		1


	//   ....[66]....
        /*0734*/ 	.word	0x000133b0
        /*0738*/ 	.word	0x00000009
        /*073c*/ 	.word	0x00022850
        /*0740*/ 	.short	0x010a
        /*0742*/ 	.byte	0x3f
	.zero		1


	//   ....[67]....
        /*0744*/ 	.word	0x00013410
        /*0748*/ 	.word	0x00000004
        /*074c*/ 	.word	0x00022830
        /*0750*/ 	.short	0x010a
        /*0752*/ 	.byte	0x3f
	.zero		1


	//   ....[68]....
        /*0754*/ 	.word	0x00013460
        /*0758*/ 	.word	0x0000000c
        /*075c*/ 	.word	0x00022850
        /*0760*/ 	.short	0x010a
        /*0762*/ 	.byte	0x3f
	.zero		1


	//   ....[69]....
        /*0764*/ 	.word	0x000134c0
        /*0768*/ 	.word	0x0000000d
        /*076c*/ 	.word	0x00022830
        /*0770*/ 	.short	0x010a
        /*0772*/ 	.byte	0x3f
	.zero		1


	//   ....[70]....
        /*0774*/ 	.word	0x00013510
        /*0778*/ 	.word	0x000000b3
        /*077c*/ 	.word	0x00022850
        /*0780*/ 	.short	0x010a
        /*0782*/ 	.byte	0x3f
	.zero		1


	//   ....[71]....
        /*0784*/ 	.word	0x00013570
        /*0788*/ 	.word	0x00000000
        /*078c*/ 	.word	0x00022830
        /*0790*/ 	.short	0x010a
        /*0792*/ 	.byte	0x3f
	.zero		1


	//   ....[72]....
        /*0794*/ 	.word	0x000135c0
        /*0798*/ 	.word	0x00000008
        /*079c*/ 	.word	0x00022850
        /*07a0*/ 	.short	0x010a
        /*07a2*/ 	.byte	0x3f
	.zero		1


	//   ....[73]....
        /*07a4*/ 	.word	0x00013720
        /*07a8*/ 	.word	0x00000003
        /*07ac*/ 	.word	0x00022840
        /*07b0*/ 	.short	0x010a
        /*07b2*/ 	.byte	0x3f
	.zero		1


	//   ....[74]....
        /*07b4*/ 	.word	0x000140d0
        /*07b8*/ 	.word	0x00000003
        /*07bc*/ 	.word	0x00022820
        /*07c0*/ 	.short	0x010a
        /*07c2*/ 	.byte	0x3f
	.zero		1


	//   ....[75]....
        /*07c4*/ 	.word	0x00014130
        /*07c8*/ 	.word	0x00000003
        /*07cc*/ 	.word	0x00022860
        /*07d0*/ 	.short	0x010a
        /*07d2*/ 	.byte	0x3f
	.zero		1


	//   ....[76]....
        /*07d4*/ 	.word	0x00014190
        /*07d8*/ 	.word	0x00000003
        /*07dc*/ 	.word	0x00022848
        /*07e0*/ 	.short	0x010a
        /*07e2*/ 	.byte	0x3f
	.zero		1


	//   ....[77]....
        /*07e4*/ 	.word	0x000141f0
        /*07e8*/ 	.word	0x00000003
        /*07ec*/ 	.word	0x00022868
        /*07f0*/ 	.short	0x010a
        /*07f2*/ 	.byte	0x3f
	.zero		1


	//   ....[78]....
        /*07f4*/ 	.word	0x00014250
        /*07f8*/ 	.word	0x00000003
        /*07fc*/ 	.word	0x00022840
        /*0800*/ 	.short	0x010a
        /*0802*/ 	.byte	0x3f
	.zero		1


	//   ....[79]....
        /*0804*/ 	.word	0x000142b0
        /*0808*/ 	.word	0x00000003
        /*080c*/ 	.word	0x00022860
        /*0810*/ 	.short	0x010a
        /*0812*/ 	.byte	0x3f
	.zero		1


	//   ....[80]....
        /*0814*/ 	.word	0x00014310
        /*0818*/ 	.word	0x00000003
        /*081c*/ 	.word	0x00022848
        /*0820*/ 	.short	0x010a
        /*0822*/ 	.byte	0x3f
	.zero		1


	//   ....[81]....
        /*0824*/ 	.word	0x00014370
        /*0828*/ 	.word	0x00000003
        /*082c*/ 	.word	0x00022868
        /*0830*/ 	.short	0x010a
        /*0832*/ 	.byte	0x3f
	.zero		1


	//   ....[82]....
        /*0834*/ 	.word	0x000143c0
        /*0838*/ 	.word	0x00000002
        /*083c*/ 	.word	0x00022820
        /*0840*/ 	.short	0x010a
        /*0842*/ 	.byte	0x3f
	.zero		1


	//   ....[83]....
        /*0844*/ 	.word	0x00014560
        /*0848*/ 	.word	0x00000007
        /*084c*/ 	.word	0x00000000
        /*0850*/ 	.short	0x010a
        /*0852*/ 	.byte	0x3f
	.zero		1


	//   ....[84]....
        /*0854*/ 	.word	0x000145b0
        /*0858*/ 	.word	0x00000005
        /*085c*/ 	.word	0x00000000
        /*0860*/ 	.short	0x010a
        /*0862*/ 	.byte	0x3f
	.zero		1


	//   ....[85]....
        /*0864*/ 	.word	0x00014600
        /*0868*/ 	.word	0x00000005
        /*086c*/ 	.word	0x00000000
        /*0870*/ 	.short	0x010a
        /*0872*/ 	.byte	0x3f
	.zero		1


	//----- nvinfo : EIATTR_NUM_MBARRIERS
	.align		4
.L_327:
        /*0874*/ 	.byte	0x03, 0x38
        /*0876*/ 	.short	0x0016


	//----- nvinfo : EIATTR_EXIT_INSTR_OFFSETS
	.align		4
        /*0878*/ 	.byte	0x04, 0x1c
        /*087a*/ 	.short	(.L_329 - .L_328)


	//   ....[0]....
.L_328:
        /*087c*/ 	.word	0x000132e0


	//----- nvinfo : EIATTR_MAX_THREADS
	.align		4
.L_329:
        /*0880*/ 	.byte	0x04, 0x05
        /*0882*/ 	.short	(.L_331 - .L_330)
.L_330:
        /*0884*/ 	.word	0x00000180
        /*0888*/ 	.word	0x00000001
        /*088c*/ 	.word	0x00000001


	//----- nvinfo : EIATTR_CRS_STACK_SIZE
	.align		4
.L_331:
        /*0890*/ 	.byte	0x04, 0x1e
        /*0892*/ 	.short	(.L_333 - .L_332)
.L_332:
        /*0894*/ 	.word	0x00000000


	//----- nvinfo : EIATTR_CBANK_PARAM_SIZE
	.align		4
.L_333:
        /*0898*/ 	.byte	0x03, 0x19
        /*089a*/ 	.short	0x0a70


	//----- nvinfo : EIATTR_PARAM_CBANK
	.align		4
        /*089c*/ 	.byte	0x04, 0x0a
        /*089e*/ 	.short	(.L_335 - .L_334)
	.align		4
.L_334:
        /*08a0*/ 	.word	index@(.nv.constant0._ZN7cutlass13device_kernelIN5flash11enable_sm90INS1_16FlashAttnFwdSm90INS1_25CollectiveMainloopFwdSm90ILi2EN4cute5tupleIJNS5_1CILi1EEES8_S8_EEENS6_IJNS7_ILi128EEENS7_ILi96EEENS7_ILi64EEEEEELi256ENS_10bfloat16_tEfNS_4arch4Sm90ELb0ELb1ELb0ELb0ELb0ELb0ELb0ELb1ELb0ELb1ELb1ELb0EEENS1_21CollectiveEpilogueFwdINS6_IJSA_NS7_ILi256EEESB_EEES9_SE_SG_Li256ELb0ELb1ELb1ELb0EEENS1_19SingleTileSchedulerILb0ELb1ELb1ELi128EEEEEEEEEvNT_6ParamsE)
        /*08a4*/ 	.short	0x0210
        /*08a6*/ 	.short	0x0a70


	//----- nvinfo : EIATTR_SW_WAR
	.align		4
.L_335:
        /*08a8*/ 	.byte	0x04, 0x36
        /*08aa*/ 	.short	(.L_337 - .L_336)
.L_336:
        /*08ac*/ 	.word	0x00000008
.L_337:


//--------------------- .nv.info._ZN7cutlass13device_kernelIN5flash11enable_sm90INS1_16FlashAttnFwdSm90INS1_25CollectiveMainloopFwdSm90ILi2EN4cute5tupleIJNS5_1CILi1EEES8_S8_EEENS6_IJNS7_ILi128EEENS7_ILi96EEENS7_ILi64EEEEEELi256ENS_10bfloat16_tEfNS_4arch4Sm90ELb0ELb1ELb0ELb0ELb0ELb0ELb1ELb1ELb0ELb1ELb1ELb0EEENS1_21CollectiveEpilogueFwdINS6_IJSA_NS7_ILi256EEESB_EEES9_SE_SG_Li256ELb0ELb1ELb1ELb0EEENS1_19SingleTileSchedulerILb0ELb1ELb1ELi128EEEEEEEEEvNT_6ParamsE --------------------------
	.section	.nv.info._ZN7cutlass13device_kernelIN5flash11enable_sm90INS1_16FlashAttnFwdSm90INS1_25CollectiveMainloopFwdSm90ILi2EN4cute5tupleIJNS5_1CILi1EEES8_S8_EEENS6_IJNS7_ILi128EEENS7_ILi96EEENS7_ILi64EEEEEELi256ENS_10bfloat16_tEfNS_4arch4Sm90ELb0ELb1ELb0ELb0ELb0ELb0ELb1ELb1ELb0ELb1ELb1ELb0EEENS1_21CollectiveEpilogueFwdINS6_IJSA_NS7_ILi256EEESB_EEES9_SE_SG_Li256ELb0ELb1ELb1ELb0EEENS1_19SingleTileSchedulerILb0ELb1ELb1ELi128EEEEEEEEEvNT_6ParamsE,"",@"SHT_CUDA_INFO"
	.sectionflags	@""
	.align	4


	//----- nvinfo : EIATTR_CUDA_API_VERSION
	.align		4
        /*0000*/ 	.byte	0x04, 0x37
        /*0002*/ 	.short	(.L_339 - .L_338)
.L_338:
        /*0004*/ 	.word	0x00000082


	//----- nvinfo : EIATTR_KPARAM_INFO
	.align		4
.L_339:
        /*0008*/ 	.byte	0x04, 0x17
        /*000a*/ 	.short	(.L_341 - .L_340)
.L_340:
        /*000c*/ 	.word	0x00000000
        /*0010*/ 	.short	0x0000
        /*0012*/ 	.short	0x0070
        /*0014*/ 	.byte	0x00, 0xf0, 0x01, 0x2c


	//----- nvinfo : EIATTR_SPARSE_MMA_MASK
	.align		4
.L_341:
        /*0018*/ 	.byte	0x03, 0x50
        /*001a*/ 	.short	0x0000


	//----- nvinfo : EIATTR_MAXREG_COUNT
	.align		4
        /*001c*/ 	.byte	0x03, 0x1b
        /*001e*/ 	.short	0x00a8


	//----- nvinfo : EIATTR_NUM_BARRIERS
	.align		4
        /*0020*/ 	.byte	0x02, 0x4c
        /*0022*/ 	.byte	0x10
	.zero		1


	//----- nvinfo : EIATTR_EXTERNS
	.align		4
        /*0024*/ 	.byte	0x04, 0x0f
        /*0026*/ 	.short	(.L_343 - .L_342)


	//   ....[0]....
	.align		4
.L_342:
        /*0028*/ 	.word	index@(__assertfail)


	//----- nvinfo : EIATTR_ANNOTATIONS
	.align		4
.L_343:
        /*002c*/ 	.byte	0x04, 0x55
        /*002e*/ 	.short	(.L_345 - .L_344)


	//   ....[0]....
.L_344:
        /* <DEDUP_REMOVED lines=1275> */


	//----- nvinfo : EIATTR_MERCURY_ISA_VERSION
	.align		4
.L_345:
        /*4fc8*/ 	.byte	0x03, 0x5f
        /*4fca*/ 	.short	0x0101


	//----- nvinfo : EIATTR_INT_WARP_WIDE_INSTR_OFFSETS
	.align		4
        /*4fcc*/ 	.byte	0x04, 0x31
        /*4fce*/ 	.short	(.L_347 - .L_346)


	//   ....[0]....
.L_346:
        /*4fd0*/ 	.word	0x00000160


	//   ....[1]....
        /*4fd4*/ 	.word	0x000001a0


	//   ....[2]....
        /*4fd8*/ 	.word	0x00000210


	//   ....[3]....
        /*4fdc*/ 	.word	0x00000280


	//----- nvinfo : EIATTR_COOP_GROUP_MASK_REGIDS
	.align		4
.L_347:
        /*4fe0*/ 	.byte	0x04, 0x29
        /*4fe2*/ 	.short	(.L_349 - .L_348)


	//   ....[0]....
.L_348:
        /*4fe4*/ 	.word	0xffffffff


	//   ....[1]....
        /*4fe8*/ 	.word	0xffffffff


	//   ....[2]....
        /*4fec*/ 	.word	0xffffffff


	//   ....[3]....
        /*4ff0*/ 	.word	0xffffffff


	//   ....[4]....
        /*4ff4*/ 	.word	0xffffffff


	//   ....[5]....
        /*4ff8*/ 	.word	0xffffffff


	//   ....[6]....
        /*4ffc*/ 	.word	0xffffffff


	//   ....[7]....
        /*5000*/ 	.word	0xffffffff


	//   ....[8]....
        /*5004*/ 	.word	0xffffffff


	//   ....[9]....
        /*5008*/ 	.word	0xffffffff


	//   ....[10]....
        /*500c*/ 	.word	0xffffffff


	//   ....[11]....
        /*5010*/ 	.word	0xffffffff


	//   ....[12]....
        /*5014*/ 	.word	0xffffffff


	//   ....[13]....
        /*5018*/ 	.word	0xffffffff


	//   ....[14]....
        /*501c*/ 	.word	0xffffffff


	//   ....[15]....
        /*5020*/ 	.word	0xffffffff


	//   ....[16]....
        /*5024*/ 	.word	0xffffffff


	//   ....[17]....
        /*5028*/ 	.word	0xffffffff


	//   ....[18]....
        /*502c*/ 	.word	0xffffffff


	//   ....[19]....
        /*5030*/ 	.word	0xffffffff


	//   ....[20]....
        /*5034*/ 	.word	0xffffffff


	//   ....[21]....
        /*5038*/ 	.word	0xffffffff


	//   ....[22]....
        /*503c*/ 	.word	0xffffffff


	//   ....[23]....
        /*5040*/ 	.word	0xffffffff


	//   ....[24]....
        /*5044*/ 	.word	0xffffffff


	//   ....[25]....
        /*5048*/ 	.word	0xffffffff


	//   ....[26]....
        /*504c*/ 	.word	0xffffffff


	//   ....[27]....
        /*5050*/ 	.word	0xffffffff


	//   ....[28]....
        /*5054*/ 	.word	0xffffffff


	//   ....[29]....
        /*5058*/ 	.word	0xffffffff


	//   ....[30]....
        /*505c*/ 	.word	0xffffffff


	//   ....[31]....
        /*5060*/ 	.word	0xffffffff


	//   ....[32]....
        /*5064*/ 	.word	0xffffffff


	//   ....[33]....
        /*5068*/ 	.word	0xffffffff


	//   ....[34]....
        /*506c*/ 	.word	0xffffffff


	//   ....[35]....
        /*5070*/ 	.word	0xffffffff


	//   ....[36]....
        /*5074*/ 	.word	0xffffffff


	//   ....[37]....
        /*5078*/ 	.word	0xffffffff


	//   ....[38]....
        /*507c*/ 	.word	0xffffffff


	//   ....[39]....
        /*5080*/ 	.word	0xffffffff


	//   ....[40]....
        /*5084*/ 	.word	0xffffffff


	//   ....[41]....
        /*5088*/ 	.word	0xffffffff


	//   ....[42]....
        /*508c*/ 	.word	0xffffffff


	//   ....[43]....
        /*5090*/ 	.word	0xffffffff


	//   ....[44]....
        /*5094*/ 	.word	0xffffffff


	//   ....[45]....
        /*5098*/ 	.word	0xffffffff


	//   ....[46]....
        /*509c*/ 	.word	0xffffffff


	//   ....[47]....
        /*50a0*/ 	.word	0xffffffff


	//   ....[48]....
        /*50a4*/ 	.word	0xffffffff


	//   ....[49]....
        /*50a8*/ 	.word	0xffffffff


	//   ....[50]....
        /*50ac*/ 	.word	0xffffffff


	//   ....[51]....
        /*50b0*/ 	.word	0xffffffff


	//   ....[52]....
        /*50b4*/ 	.word	0xffffffff


	//   ....[53]....
        /*50b8*/ 	.word	0xffffffff


	//   ....[54]....
        /*50bc*/ 	.word	0xffffffff


	//   ....[55]....
        /*50c0*/ 	.word	0xffffffff


	//   ....[56]....
        /*50c4*/ 	.word	0xffffffff


	//   ....[57]....
        /*50c8*/ 	.word	0xffffffff


	//   ....[58]....
        /*50cc*/ 	.word	0xffffffff


	//   ....[59]....
        /*50d0*/ 	.word	0xffffffff


	//   ....[60]....
        /*50d4*/ 	.word	0xffffffff


	//   ....[61]....
        /*50d8*/ 	.word	0xffffffff


	//   ....[62]....
        /*50dc*/ 	.word	0xffffffff


	//   ....[63]....
        /*50e0*/ 	.word	0xffffffff


	//   ....[64]....
        /*50e4*/ 	.word	0xffffffff


	//   ....[65]....
        /*50e8*/ 	.word	0xffffffff


	//   ....[66]....
        /*50ec*/ 	.word	0xffffffff


	//   ....[67]....
        /*50f0*/ 	.word	0xffffffff


	//   ....[68]....
        /*50f4*/ 	.word	0xffffffff


	//   ....[69]....
        /*50f8*/ 	.word	0xffffffff


	//   ....[70]....
        /*50fc*/ 	.word	0xffffffff


	//   ....[71]....
        /*5100*/ 	.word	0x0500000f


	//   ....[72]....
        /*5104*/ 	.word	0x0500000f


	//   ....[73]....
        /*5108*/ 	.word	0x0500000f


	//   ....[74]....
        /*510c*/ 	.word	0x0500000f


	//   ....[75]....
        /*5110*/ 	.word	0x0500000f


	//   ....[76]....
        /*5114*/ 	.word	0x0500000f


	//   ....[77]....
        /*5118*/ 	.word	0x0500000f


	//   ....[78]....
        /*511c*/ 	.word	0x0500000f


	//   ....[79]....
        /*5120*/ 	.word	0x0500000f


	//   ....[80]....
        /*5124*/ 	.word	0x0500000f


	//   ....[81]....
        /*5128*/ 	.word	0x0500000f


	//   ....[82]....
        /*512c*/ 	.word	0x0500000f


	//   ....[83]....
        /*5130*/ 	.word	0x0500000f


	//   ....[84]....
        /*5134*/ 	.word	0x0500000f


	//   ....[85]....
        /*5138*/ 	.word	0x0500000f


	//   ....[86]....
        /*513c*/ 	.word	0x0500000f


	//   ....[87]....
        /*5140*/ 	.word	0x0500000f


	//   ....[88]....
        /*5144*/ 	.word	0x0500000f


	//   ....[89]....
        /*5148*/ 	.word	0x0500000f


	//   ....[90]....
        /*514c*/ 	.word	0x0500000f


	//   ....[91]....
        /*5150*/ 	.word	0x0500000f


	//   ....[92]....
        /*5154*/ 	.word	0x0500000f


	//   ....[93]....
        /*5158*/ 	.word	0x0500000f


	//   ....[94]....
        /*515c*/ 	.word	0x0500000f


	//   ....[95]....
        /*5160*/ 	.word	0x0500000f


	//   ....[96]....
        /*5164*/ 	.word	0x0500000f


	//   ....[97]....
        /*5168*/ 	.word	0x0500000f


	//   ....[98]....
        /*516c*/ 	.word	0x0500000f


	//   ....[99]....
        /*5170*/ 	.word	0x0500000f


	//   ....[100]....
        /*5174*/ 	.word	0x0500000f


	//   ....[101]....
        /*5178*/ 	.word	0x0500000f


	//   ....[102]....
        /*517c*/ 	.word	0x0500000f


	//   ....[103]....
        /*5180*/ 	.word	0x0500000f


	//   ....[104]....
        /*5184*/ 	.word	0x0500000f


	//   ....[105]....
        /*5188*/ 	.word	0xffffffff


	//   ....[106]....
        /*518c*/ 	.word	0xffffffff


	//   ....[107]....
        /*5190*/ 	.word	0xffffffff


	//   ....[108]....
        /*5194*/ 	.word	0xffffffff


	//   ....[109]....
        /*5198*/ 	.word	0xffffffff


	//   ....[110]....
        /*519c*/ 	.word	0xffffffff


	//----- nvinfo : EIATTR_COOP_GROUP_INSTR_OFFSETS
	.align		4
.L_349:
        /*51a0*/ 	.byte	0x04, 0x28
        /*51a2*/ 	.short	(.L_351 - .L_350)


	//   ....[0]....
.L_350:
        /*51a4*/ 	.word	0x000000a0


	//   ....[1]....
        /*51a8*/ 	.word	0x00000170


	//   ....[2]....
        /*51ac*/ 	.word	0x00000230


	//   ....[3]....
        /*51b0*/ 	.word	0x00000400


	//   ....[4]....
        /*51b4*/ 	.word	0x00000560


	//   ....[5]....
        /*51b8*/ 	.word	0x00000680


	//   ....[6]....
        /*51bc*/ 	.word	0x000007e0


	//   ....[7]....
        /*51c0*/ 	.word	0x00001b80


	//   ....[8]....
        /*51c4*/ 	.word	0x00003af0


	//   ....[9]....
        /*51c8*/ 	.word	0x00003d40


	//   ....[10]....
        /*51cc*/ 	.word	0x00005340


	//   ....[11]....
        /*51d0*/ 	.word	0x000053d0


	//   ....[12]....
        /*51d4*/ 	.word	0x00005740


	//   ....[13]....
        /*51d8*/ 	.word	0x00005760


	//   ....[14]....
        /*51dc*/ 	.word	0x0000aa50


	//   ....[15]....
        /*51e0*/ 	.word	0x0000aae0


	//   ....[16]....
        /*51e4*/ 	.word	0x0000ab60


	//   ....[17]....
        /*51e8*/ 	.word	0x0000ab80


	//   ....[18]....
        /*51ec*/ 	.word	0x00020d40


	//   ....[19]....
        /*51f0*/ 	.word	0x00020f50


	//   ....[20]....
        /*51f4*/ 	.word	0x00021f10


	//   ....[21]....
        /*51f8*/ 	.word	0x00021fd0


	//   ....[22]....
        /*51fc*/ 	.word	0x000221b0


	//   ....[23]....
        /*5200*/ 	.word	0x000221d0


	//   ....[24]....
        /*5204*/ 	.word	0x0002a590


	//   ....[25]....
        /*5208*/ 	.word	0x0002a5b0


	//   ....[26]....
        /*520c*/ 	.word	0x0002a610


	//   ....[27]....
        /*5210*/ 	.word	0x0002a650


	//   ....[28]....
        /*5214*/ 	.word	0x0002ba00


	//   ....[29]....
        /*5218*/ 	.word	0x0002ba30


	//   ....[30]....
        /*521c*/ 	.word	0x0002bc80


	//   ....[31]....
        /*5220*/ 	.word	0x0002bcd0


	//   ....[32]....
        /*5224*/ 	.word	0x0002bd00


	//   ....[33]....
        /*5228*/ 	.word	0x0002bd10


	//   ....[34]....
        /*522c*/ 	.word	0x0002cb40


	//   ....[35]....
        /*5230*/ 	.word	0x0002cb50


	//   ....[36]....
        /*5234*/ 	.word	0x0002dd10


	//   ....[37]....
        /*5238*/ 	.word	0x0002eba0


	//   ....[38]....
        /*523c*/ 	.word	0x0002f460


	//   ....[39]....
        /*5240*/ 	.word	0x0002f490


	//   ....[40]....
        /*5244*/ 	.word	0x0002f4c0


	//   ....[41]....
        /*5248*/ 	.word	0x0002f4e0


	//   ....[42]....
        /*524c*/ 	.word	0x0002f620


	//   ....[43]....
        /*5250*/ 	.word	0x0002f640


	//   ....[44]....
        /*5254*/ 	.word	0x0002f6e0


	//   ....[45]....
        /*5258*/ 	.word	0x0002f700


	//   ....[46]....
        /*525c*/ 	.word	0x0002f7a0


	//   ....[47]....
        /*5260*/ 	.word	0x0002f7b0


	//   ....[48]....
        /*5264*/ 	.word	0x0002f860


	//   ....[49]....
        /*5268*/ 	.word	0x0002f870


	//   ....[50]....
        /*526c*/ 	.word	0x0002f900


	//   ....[51]....
        /*5270*/ 	.word	0x0002f910


	//   ....[52]....
        /*5274*/ 	.word	0x0002f920


	//   ....[53]....
        /*5278*/ 	.word	0x0002f930


	//   ....[54]....
        /*527c*/ 	.word	0x00030070


	//   ....[55]....
        /*5280*/ 	.word	0x00030090


	//   ....[56]....
        /*5284*/ 	.word	0x000300c0


	//   ....[57]....
        /*5288*/ 	.word	0x00030190


	//   ....[58]....
        /*528c*/ 	.word	0x00030230


	//   ....[59]....
        /*5290*/ 	.word	0x00030240


	//   ....[60]....
        /*5294*/ 	.word	0x000302e0


	//   ....[61]....
        /*5298*/ 	.word	0x000302f0


	//   ....[62]....
        /*529c*/ 	.word	0x00030370


	//   ....[63]....
        /*52a0*/ 	.word	0x00030380


	//   ....[64]....
        /*52a4*/ 	.word	0x00030410


	//   ....[65]....
        /*52a8*/ 	.word	0x00030420


	//   ....[66]....
        /*52ac*/ 	.word	0x00030430


	//   ....[67]....
        /*52b0*/ 	.word	0x000304c0


	//   ....[68]....
        /*52b4*/ 	.word	0x000304d0


	//   ....[69]....
        /*52b8*/ 	.word	0x00030520


	//   ....[70]....
        /*52bc*/ 	.word	0x000327c0


	//   ....[71]....
        /*52c0*/ 	.word	0x00032d00


	//   ....[72]....
        /*52c4*/ 	.word	0x00032e70


	//   ....[73]....
        /*52c8*/ 	.word	0x00032ee0


	//   ....[74]....
        /*52cc*/ 	.word	0x00032f80


	//   ....[75]....
        /*52d0*/ 	.word	0x00033020


	//   ....[76]....
        /*52d4*/ 	.word	0x00033100


	//   ....[77]....
        /*52d8*/ 	.word	0x00033210


	//   ....[78]....
        /*52dc*/ 	.word	0x00033270


	//   ....[79]....
        /*52e0*/ 	.word	0x00033380


	//   ....[80]....
        /*52e4*/ 	.word	0x000333f0


	//   ....[81]....
        /*52e8*/ 	.word	0x00033500


	//   ....[82]....
        /*52ec*/ 	.word	0x00033560


	//   ....[83]....
        /*52f0*/ 	.word	0x00033680


	//   ....[84]....
        /*52f4*/ 	.word	0x000336e0


	//   ....[85]....
        /*52f8*/ 	.word	0x000337d0


	//   ....[86]....
        /*52fc*/ 	.word	0x00033840


	//   ....[87]....
        /*5300*/ 	.word	0x000338f0


	//   ....[88]....
        /*5304*/ 	.word	0x000339e0


	//   ....[89]....
        /*5308*/ 	.word	0x00033a90


	//   ....[90]....
        /*530c*/ 	.word	0x00033d30


	//   ....[91]....
        /*5310*/ 	.word	0x00033db0


	//   ....[92]....
        /*5314*/ 	.word	0x00033ee0


	//   ....[93]....
        /*5318*/ 	.word	0x00033f30


	//   ....[94]....
        /*531c*/ 	.word	0x00034050


	//   ....[95]....
        /*5320*/ 	.word	0x000340a0


	//   ....[96]....
        /*5324*/ 	.word	0x000341c0


	//   ....[97]....
        /*5328*/ 	.word	0x00034210


	//   ....[98]....
        /*532c*/ 	.word	0x000343a0


	//   ....[99]....
        /*5330*/ 	.word	0x000343f0


	//   ....[100]....
        /*5334*/ 	.word	0x00034480


	//   ....[101]....
        /*5338*/ 	.word	0x000344d0


	//   ....[102]....
        /*533c*/ 	.word	0x000345f0


	//   ....[103]....
        /*5340*/ 	.word	0x000346c0


	//   ....[104]....
        /*5344*/ 	.word	0x00034ad0


	//   ....[105]....
        /*5348*/ 	.word	0x00036e80


	//   ....[106]....
        /*534c*/ 	.word	0x00037170


	//   ....[107]....
        /*5350*/ 	.word	0x00038440


	//   ....[108]....
        /*5354*/ 	.word	0x00038480


	//   ....[109]....
        /*5358*/ 	.word	0x000384f0


	//   ....[110]....
        /*535c*/ 	.word	0x00038510


	//----- nvinfo : EIATTR_REG_RECONFIG
	.align		4
.L_351:
        /*5360*/ 	.byte	0x01, 0x54
	.zero		2


	//----- nvinfo : EIATTR_SYSCALL_OFFSETS
	.align		4
        /*5364*/ 	.byte	0x04, 0x46
        /*5366*/ 	.short	(.L_353 - .L_352)


	//   ....[0]....
.L_352:
        /*5368*/ 	.word	0x00001ec0


	//   ....[1]....
        /*536c*/ 	.word	0x0002e830


	//   ....[2]....
        /*5370*/ 	.word	0x0002e970


	//   ....[3]....
        /*5374*/ 	.word	0x0002ea60


	//   ....[4]....
        /*5378*/ 	.word	0x0002f100


	//   ....[5]....
        /*537c*/ 	.word	0x0002fc50


	//----- nvinfo : EIATTR_MBARRIER_INSTR_OFFSETS
	.align		4
.L_353:
        /*5380*/ 	.byte	0x04, 0x39
        /*5382*/ 	.short	(.L_355 - .L_354)


	//   ....[0]....
.L_354:
        /*5384*/ 	.word	0x000002a0
        /*5388*/ 	.word	0x000000ff
        /*538c*/ 	.word	0x00032400
        /*5390*/ 	.short	0x0100
        /*5392*/ 	.byte	0x08
	.zero		1


	//   ....[1]....
        /*5394*/ 	.word	0x000002b0
        /*5398*/ 	.word	0x000000ff
        /*539c*/ 	.word	0x00032410
        /*53a0*/ 	.short	0x0100
        /*53a2*/ 	.byte	0x08
	.zero		1


	//   ....[2]....
        /*53a4*/ 	.word	0x000002c0
        /*53a8*/ 	.word	0x000000ff
        /*53ac*/ 	.word	0x00032420
        /*53b0*/ 	.short	0x0100
        /*53b2*/ 	.byte	0x08
	.zero		1


	//   ....[3]....
        /*53b4*/ 	.word	0x000003b0
        /*53b8*/ 	.word	0x000000ff
        /*53bc*/ 	.word	0x00032430
        /*53c0*/ 	.short	0x0100
        /*53c2*/ 	.byte	0x08
	.zero		1


	//   ....[4]....
        /*53c4*/ 	.word	0x000003c0
        /*53c8*/ 	.word	0x000000ff
        /*53cc*/ 	.word	0x00032440
        /*53d0*/ 	.short	0x0100
        /*53d2*/ 	.byte	0x08
	.zero		1


	//   ....[5]....
        /*53d4*/ 	.word	0x000003d0
        /*53d8*/ 	.word	0x000000ff
        /*53dc*/ 	.word	0x00032438
        /*53e0*/ 	.short	0x0100
        /*53e2*/ 	.byte	0x08
	.zero		1


	//   ....[6]....
        /*53e4*/ 	.word	0x000003e0
        /*53e8*/ 	.word	0x000000ff
        /*53ec*/ 	.word	0x00032448
        /*53f0*/ 	.short	0x0100
        /*53f2*/ 	.byte	0x08
	.zero		1


	//   ....[7]....
        /*53f4*/ 	.word	0x00000510
        /*53f8*/ 	.word	0x000000ff
        /*53fc*/ 	.word	0x00032450
        /*5400*/ 	.short	0x0100
        /*5402*/ 	.byte	0x08
	.zero		1


	//   ....[8]....
        /*5404*/ 	.word	0x00000520
        /*5408*/ 	.word	0x000000ff
        /*540c*/ 	.word	0x00032460
        /*5410*/ 	.short	0x0100
        /*5412*/ 	.byte	0x08
	.zero		1


	//   ....[9]....
        /*5414*/ 	.word	0x00000530
        /*5418*/ 	.word	0x000000ff
        /*541c*/ 	.word	0x00032458
        /*5420*/ 	.short	0x0100
        /*5422*/ 	.byte	0x08
	.zero		1


	//   ....[10]....
        /*5424*/ 	.word	0x00000540
        /*5428*/ 	.word	0x000000ff
        /*542c*/ 	.word	0x00032468
        /*5430*/ 	.short	0x0100
        /*5432*/ 	.byte	0x08
	.zero		1


	//   ....[11]....
        /*5434*/ 	.word	0x00000630
        /*5438*/ 	.word	0x000000ff
        /*543c*/ 	.word	0x00032470
        /*5440*/ 	.short	0x0100
        /*5442*/ 	.byte	0x06
	.zero		1


	//   ....[12]....
        /*5444*/ 	.word	0x00000640
        /*5448*/ 	.word	0x000000ff
        /*544c*/ 	.word	0x00032480
        /*5450*/ 	.short	0x0100
        /*5452*/ 	.byte	0x06
	.zero		1


	//   ....[13]....
        /*5454*/ 	.word	0x00000650
        /*5458*/ 	.word	0x000000ff
        /*545c*/ 	.word	0x00032478
        /*5460*/ 	.short	0x0100
        /*5462*/ 	.byte	0x06
	.zero		1


	//   ....[14]....
        /*5464*/ 	.word	0x00000660
        /*5468*/ 	.word	0x000000ff
        /*546c*/ 	.word	0x00032488
        /*5470*/ 	.short	0x0100
        /*5472*/ 	.byte	0x06
	.zero		1


	//   ....[15]....
        /*5474*/ 	.word	0x00000790
        /*5478*/ 	.word	0x000000ff
        /*547c*/ 	.word	0x00032490
        /*5480*/ 	.short	0x0100
        /*5482*/ 	.byte	0x08
	.zero		1


	//   ....[16]....
        /*5484*/ 	.word	0x000007a0
        /*5488*/ 	.word	0x000000ff
        /*548c*/ 	.word	0x000324a0
        /*5490*/ 	.short	0x0100
        /*5492*/ 	.byte	0x08
	.zero		1


	//   ....[17]....
        /*5494*/ 	.word	0x000007b0
        /*5498*/ 	.word	0x000000ff
        /*549c*/ 	.word	0x00032498
        /*54a0*/ 	.short	0x0100
        /*54a2*/ 	.byte	0x08
	.zero		1


	//   ....[18]....
        /*54a4*/ 	.word	0x000007c0
        /*54a8*/ 	.word	0x000000ff
        /*54ac*/ 	.word	0x000324a8
        /*54b0*/ 	.short	0x0100
        /*54b2*/ 	.byte	0x08
	.zero		1


	//   ....[19]....
        /*54b4*/ 	.word	0x000008f0
        /*54b8*/ 	.word	0x000000ff
        /*54bc*/ 	.word	0x000324b0
        /*54c0*/ 	.short	0x0100
        /*54c2*/ 	.byte	0x08
	.zero		1


	//   ....[20]....
        /*54c4*/ 	.word	0x00000900
        /*54c8*/ 	.word	0x000000ff
        /*54cc*/ 	.word	0x000324c0
        /*54d0*/ 	.short	0x0100
        /*54d2*/ 	.byte	0x08
	.zero		1


	//   ....[21]....
        /*54d4*/ 	.word	0x00000910
        /*54d8*/ 	.word	0x000000ff
        /*54dc*/ 	.word	0x000324b8
        /*54e0*/ 	.short	0x0100
        /*54e2*/ 	.byte	0x08
	.zero		1


	//   ....[22]....
        /*54e4*/ 	.word	0x00000920
        /*54e8*/ 	.word	0x000000ff
        /*54ec*/ 	.word	0x000324c8
        /*54f0*/ 	.short	0x0100
        /*54f2*/ 	.byte	0x08
	.zero		1


	//   ....[23]....
        /*54f4*/ 	.word	0x000021c0
        /*54f8*/ 	.word	0x00000048
        /*54fc*/ 	.word	0x00032400
        /*5500*/ 	.short	0x010a
        /*5502*/ 	.byte	0x3f
	.zero		1


	//   ....[24]....
        /*5504*/ 	.word	0x00002600
        /*5508*/ 	.word	0x00000008
        /*550c*/ 	.word	0x00000000
        /*5510*/ 	.short	0x010a
        /*5512*/ 	.byte	0x3f
	.zero		1


	//   ....[25]....
        /*5514*/ 	.word	0x00002660
        /*5518*/ 	.word	0x00000008
        /*551c*/ 	.word	0x00000000
        /*5520*/ 	.short	0x010a
        /*5522*/ 	.byte	0x3f
	.zero		1


	//   ....[26]....
        /*5524*/ 	.word	0x00002a10
        /*5528*/ 	.word	0x00000048
        /*552c*/ 	.word	0x00032410
        /*5530*/ 	.short	0x010a
        /*5532*/ 	.byte	0x3f
	.zero		1


	//   ....[27]....
        /*5534*/ 	.word	0x00002b10
        /*5538*/ 	.word	0x00000008
        /*553c*/ 	.word	0x00000000
        /*5540*/ 	.short	0x010a
        /*5542*/ 	.byte	0x3f
	.zero		1


	//   ....[28]....
        /*5544*/ 	.word	0x00002b70
        /*5548*/ 	.word	0x00000008
        /*554c*/ 	.word	0x00000000
        /*5550*/ 	.short	0x010a
        /*5552*/ 	.byte	0x3f
	.zero		1


	//   ....[29]....
        /*5554*/ 	.word	0x00003870
        /*5558*/ 	.word	0x00000000
        /*555c*/ 	.word	0x00000000
        /*5560*/ 	.short	0x0101
        /*5562*/ 	.byte	0x3f
	.zero		1


	//   ....[30]....
        /*5564*/ 	.word	0x000089a0
        /*5568*/ 	.word	0x00000015
        /*556c*/ 	.word	0x00000000
        /*5570*/ 	.short	0x0101
        /*5572*/ 	.byte	0x3f
	.zero		1


	//   ....[31]....
        /*5574*/ 	.word	0x000090c0
        /*5578*/ 	.word	0x00000005
        /*557c*/ 	.word	0x00000000
        /*5580*/ 	.short	0x010a
        /*5582*/ 	.byte	0x3f
	.zero		1


	//   ....[32]....
        /*5584*/ 	.word	0x00009170
        /*5588*/ 	.word	0x00000000
        /*558c*/ 	.word	0x00000000
        /*5590*/ 	.short	0x010a
        /*5592*/ 	.byte	0x3f
	.zero		1


	//   ....[33]....
        /*5594*/ 	.word	0x000095a0
        /*5598*/ 	.word	0x00000000
        /*559c*/ 	.word	0x00000000
        /*55a0*/ 	.short	0x010a
        /*55a2*/ 	.byte	0x3f
	.zero		1


	//   ....[34]....
        /*55a4*/ 	.word	0x00009650
        /*55a8*/ 	.word	0x00000004
        /*55ac*/ 	.word	0x00000000
        /*55b0*/ 	.short	0x010a
        /*55b2*/ 	.byte	0x3f
	.zero		1


	//   ....[35]....
        /*55b4*/ 	.word	0x0000a3b0
        /*55b8*/ 	.word	0x00000000
        /*55bc*/ 	.word	0x00000000
        /*55c0*/ 	.short	0x0101
        /*55c2*/ 	.byte	0x3f
	.zero		1


	//   ....[36]....
        /*55c4*/ 	.word	0x0001f600
        /*55c8*/ 	.word	0x00000000
        /*55cc*/ 	.word	0x00000000
        /*55d0*/ 	.short	0x0101
        /*55d2*/ 	.byte	0x3f
	.zero		1


	//   ....[37]....
        /*55d4*/ 	.word	0x0001f810
        /*55d8*/ 	.word	0x00000002
        /*55dc*/ 	.word	0x00000000
        /*55e0*/ 	.short	0x010a
        /*55e2*/ 	.byte	0x3f
	.zero		1


	//   ....[38]....
        /*55e4*/ 	.word	0x0001f910
        /*55e8*/ 	.word	0x00000004
        /*55ec*/ 	.word	0x00000000
        /*55f0*/ 	.short	0x010a
        /*55f2*/ 	.byte	0x3f
	.zero		1


	//   ....[39]....
        /*55f4*/ 	.word	0x0001fd40
        /*55f8*/ 	.word	0x00000003
        /*55fc*/ 	.word	0x00000000
        /*5600*/ 	.short	0x010a
        /*5602*/ 	.byte	0x3f
	.zero		1


	//   ....[40]....
        /*5604*/ 	.word	0x0001fdf0
        /*5608*/ 	.word	0x00000004
        /*560c*/ 	.word	0x00000000
        /*5610*/ 	.short	0x010a
        /*5612*/ 	.byte	0x3f
	.zero		1


	//   ....[41]....
        /*5614*/ 	.word	0x00020ac0
        /*5618*/ 	.word	0x00000003
        /*561c*/ 	.word	0x00000000
        /*5620*/ 	.short	0x0101
        /*5622*/ 	.byte	0x3f
	.zero		1


	//   ....[42]....
        /*5624*/ 	.word	0x0002a120
        /*5628*/ 	.word	0x00000002
        /*562c*/ 	.word	0x00000000
        /*5630*/ 	.short	0x0101
        /*5632*/ 	.byte	0x3f
	.zero		1


	//   ....[43]....
        /*5634*/ 	.word	0x0002b5f0
        /*5638*/ 	.word	0x000000ff
        /*563c*/ 	.word	0x00000000
        /*5640*/ 	.short	0x0101
        /*5642*/ 	.byte	0x04
	.zero		1


	//   ....[44]....
        /*5644*/ 	.word	0x0002edd0
        /*5648*/ 	.word	0x000000ff
        /*564c*/ 	.word	0x00032440
        /*5650*/ 	.short	0x010a
        /*5652*/ 	.byte	0x26
	.zero		1


	//   ....[45]....
        /*5654*/ 	.word	0x0002fa60
        /*5658*/ 	.word	0x000000ff
        /*565c*/ 	.word	0x00032400
        /*5660*/ 	.short	0x0107
        /*5662*/ 	.byte	0x26
	.zero		1


	//   ....[46]....
        /*5664*/ 	.word	0x0002fae0
        /*5668*/ 	.word	0x000000ff
        /*566c*/ 	.word	0x00032400
        /*5670*/ 	.short	0x0101
        /*5672*/ 	.byte	0x26
	.zero		1


	//   ....[47]....
        /*5674*/ 	.word	0x000306d0
        /*5678*/ 	.word	0x000000ff
        /*567c*/ 	.word	0x00032410
        /*5680*/ 	.short	0x0107
        /*5682*/ 	.byte	0x26
	.zero		1


	//   ....[48]....
        /*5684*/ 	.word	0x00030730
        /*5688*/ 	.word	0x000000ff
        /*568c*/ 	.word	0x00032410
        /*5690*/ 	.short	0x0101
        /*5692*/ 	.byte	0x26
	.zero		1


	//   ....[49]....
        /*5694*/ 	.word	0x00030740
        /*5698*/ 	.word	0x000000ff
        /*569c*/ 	.word	0x00032420
        /*56a0*/ 	.short	0x010a
        /*56a2*/ 	.byte	0x26
	.zero		1


	//   ....[50]....
        /*56a4*/ 	.word	0x000307a0
        /*56a8*/ 	.word	0x000000ff
        /*56ac*/ 	.word	0x00032460
        /*56b0*/ 	.short	0x010a
        /*56b2*/ 	.byte	0x26
	.zero		1


	//   ....[51]....
        /*56b4*/ 	.word	0x00031020
        /*56b8*/ 	.word	0x000000ff
        /*56bc*/ 	.word	0x00032448
        /*56c0*/ 	.short	0x010a
        /*56c2*/ 	.byte	0x26
	.zero		1


	//   ....[52]....
        /*56c4*/ 	.word	0x000311f0
        /*56c8*/ 	.word	0x000000ff
        /*56cc*/ 	.word	0x00032468
        /*56d0*/ 	.short	0x010a
        /*56d2*/ 	.byte	0x26
	.zero		1


	//   ....[53]....
        /*56d4*/ 	.word	0x00031840
        /*56d8*/ 	.word	0x000000ff
        /*56dc*/ 	.word	0x00032440
        /*56e0*/ 	.short	0x010a
        /*56e2*/ 	.byte	0x26
	.zero		1


	//   ....[54]....
        /*56e4*/ 	.word	0x00031a20
        /*56e8*/ 	.word	0x000000ff
        /*56ec*/ 	.word	0x00032460
        /*56f0*/ 	.short	0x010a
        /*56f2*/ 	.byte	0x26
	.zero		1


	//   ....[55]....
        /*56f4*/ 	.word	0x000320a0
        /*56f8*/ 	.word	0x000000ff
        /*56fc*/ 	.word	0x00032448
        /*5700*/ 	.short	0x010a
        /*5702*/ 	.byte	0x26
	.zero		1


	//   ....[56]....
        /*5704*/ 	.word	0x00032280
        /*5708*/ 	.word	0x000000ff
        /*570c*/ 	.word	0x00032468
        /*5710*/ 	.short	0x010a
        /*5712*/ 	.byte	0x26
	.zero		1


	//   ....[57]....
        /*5714*/ 	.word	0x00032750
        /*5718*/ 	.word	0x00000002
        /*571c*/ 	.word	0x00032420
        /*5720*/ 	.short	0x010a
        /*5722*/ 	.byte	0x3f
	.zero		1


	//   ....[58]....
        /*5724*/ 	.word	0x000328d0
        /*5728*/ 	.word	0x00000008
        /*572c*/ 	.word	0x00000000
        /*5730*/ 	.short	0x010a
        /*5732*/ 	.byte	0x3f
	.zero		1


	//   ....[59]....
        /*5734*/ 	.word	0x00032940
        /*5738*/ 	.word	0x00000003
        /*573c*/ 	.word	0x00000000
        /*5740*/ 	.short	0x010a
        /*5742*/ 	.byte	0x3f
	.zero		1


	//   ....[60]....
        /*5744*/ 	.word	0x000329a0
        /*5748*/ 	.word	0x00000006
        /*574c*/ 	.word	0x00000000
        /*5750*/ 	.short	0x010a
        /*5752*/ 	.byte	0x3f
	.zero		1


	//   ....[61]....
        /*5754*/ 	.word	0x000329d0
        /*5758*/ 	.word	0x00000003
        /*575c*/ 	.word	0x00000000
        /*5760*/ 	.short	0x010a
        /*5762*/ 	.byte	0x3f
	.zero		1


	//   ....[62]....
        /*5764*/ 	.word	0x00032a30
        /*5768*/ 	.word	0x00000048
        /*576c*/ 	.word	0x00032400
        /*5770*/ 	.short	0x010a
        /*5772*/ 	.byte	0x3f
	.zero		1


	//   ....[63]....
        /*5774*/ 	.word	0x00032a80
        /*5778*/ 	.word	0x00000008
        /*577c*/ 	.word	0x00000000
        /*5780*/ 	.short	0x010a
        /*5782*/ 	.byte	0x3f
	.zero		1


	//   ....[64]....
        /*5784*/ 	.word	0x00032ad0
        /*5788*/ 	.word	0x00000048
        /*578c*/ 	.word	0x00032410
        /*5790*/ 	.short	0x010a
        /*5792*/ 	.byte	0x3f
	.zero		1


	//   ....[65]....
        /*5794*/ 	.word	0x00032b20
        /*5798*/ 	.word	0x00000008
        /*579c*/ 	.word	0x00000000
        /*57a0*/ 	.short	0x010a
        /*57a2*/ 	.byte	0x3f
	.zero		1


	//   ....[66]....
        /*57a4*/ 	.word	0x00032b70
        /*57a8*/ 	.word	0x00000000
        /*57ac*/ 	.word	0x00000000
        /*57b0*/ 	.short	0x010a
        /*57b2*/ 	.byte	0x3f
	.zero		1


	//   ....[67]....
        /*57b4*/ 	.word	0x00032bc0
        /*57b8*/ 	.word	0x00000004
        /*57bc*/ 	.word	0x00000000
        /*57c0*/ 	.short	0x010a
        /*57c2*/ 	.byte	0x3f
	.zero		1


	//   ....[68]....
        /*57c4*/ 	.word	0x00032c10
        /*57c8*/ 	.word	0x00000004
        /*57cc*/ 	.word	0x00000000
        /*57d0*/ 	.short	0x010a
        /*57d2*/ 	.byte	0x3f
	.zero		1


	//   ....[69]....
        /*57d4*/ 	.word	0x00032c60
        /*57d8*/ 	.word	0x00000004
        /*57dc*/ 	.word	0x00000000
        /*57e0*/ 	.short	0x010a
        /*57e2*/ 	.byte	0x3f
	.zero		1


	//   ....[70]....
        /*57e4*/ 	.word	0x00032dc0
        /*57e8*/ 	.word	0x00000003
        /*57ec*/ 	.word	0x00032440
        /*57f0*/ 	.short	0x010a
        /*57f2*/ 	.byte	0x3f
	.zero		1


	//   ....[71]....
        /*57f4*/ 	.word	0x00034700
        /*57f8*/ 	.word	0x00000003
        /*57fc*/ 	.word	0x00032420
        /*5800*/ 	.short	0x010a
        /*5802*/ 	.byte	0x3f
	.zero		1


	//   ....[72]....
        /*5804*/ 	.word	0x00034760
        /*5808*/ 	.word	0x00000003
        /*580c*/ 	.word	0x00032460
        /*5810*/ 	.short	0x010a
        /*5812*/ 	.byte	0x3f
	.zero		1


	//   ....[73]....
        /*5814*/ 	.word	0x000347c0
        /*5818*/ 	.word	0x00000003
        /*581c*/ 	.word	0x00032448
        /*5820*/ 	.short	0x010a
        /*5822*/ 	.byte	0x3f
	.zero		1


	//   ....[74]....
        /*5824*/ 	.word	0x00034820
        /*5828*/ 	.word	0x00000003
        /*582c*/ 	.word	0x00032468
        /*5830*/ 	.short	0x010a
        /*5832*/ 	.byte	0x3f
	.zero		1


	//   ....[75]....
        /*5834*/ 	.word	0x00034880
        /*5838*/ 	.word	0x00000003
        /*583c*/ 	.word	0x00032440
        /*5840*/ 	.short	0x010a
        /*5842*/ 	.byte	0x3f
	.zero		1


	//   ....[76]....
        /*5844*/ 	.word	0x000348e0
        /*5848*/ 	.word	0x00000003
        /*584c*/ 	.word	0x00032460
        /*5850*/ 	.short	0x010a
        /*5852*/ 	.byte	0x3f
	.zero		1


	//   ....[77]....
        /*5854*/ 	.word	0x00034940
        /*5858*/ 	.word	0x00000003
        /*585c*/ 	.word	0x00032448
        /*5860*/ 	.short	0x010a
        /*5862*/ 	.byte	0x3f
	.zero		1


	//   ....[78]....
        /*5864*/ 	.word	0x000349a0
        /*5868*/ 	.word	0x00000003
        /*586c*/ 	.word	0x00032468
        /*5870*/ 	.short	0x010a
        /*5872*/ 	.byte	0x3f
	.zero		1


	//   ....[79]....
        /*5874*/ 	.word	0x000349f0
        /*5878*/ 	.word	0x00000002
        /*587c*/ 	.word	0x00032420
        /*5880*/ 	.short	0x010a
        /*5882*/ 	.byte	0x3f
	.zero		1


	//   ....[80]....
        /*5884*/ 	.word	0x00034b90
        /*5888*/ 	.word	0x00000008
        /*588c*/ 	.word	0x00000000
        /*5890*/ 	.short	0x010a
        /*5892*/ 	.byte	0x3f
	.zero		1


	//   ....[81]....
        /*5894*/ 	.word	0x00034be0
        /*5898*/ 	.word	0x00000003
        /*589c*/ 	.word	0x00000000
        /*58a0*/ 	.short	0x010a
        /*58a2*/ 	.byte	0x3f
	.zero		1


	//   ....[82]....
        /*58a4*/ 	.word	0x00034c30
        /*58a8*/ 	.word	0x00000006
        /*58ac*/ 	.word	0x00000000
        /*58b0*/ 	.short	0x010a
        /*58b2*/ 	.byte	0x3f
	.zero		1


	//   ....[83]....
        /*58b4*/ 	.word	0x00034ff0
        /*58b8*/ 	.word	0x0000000c
        /*58bc*/ 	.word	0x00000000
        /*58c0*/ 	.short	0x010a
        /*58c2*/ 	.byte	0x3f
	.zero		1


	//   ....[84]....
        /*58c4*/ 	.word	0x00035130
        /*58c8*/ 	.word	0x0000000a
        /*58cc*/ 	.word	0x00000000
        /*58d0*/ 	.short	0x010a
        /*58d2*/ 	.byte	0x3f
	.zero		1


	//   ....[85]....
        /*58d4*/ 	.word	0x00035790
        /*58d8*/ 	.word	0x0000000e
        /*58dc*/ 	.word	0x00000000
        /*58e0*/ 	.short	0x010a
        /*58e2*/ 	.byte	0x3f
	.zero		1


	//   ....[86]....
        /*58e4*/ 	.word	0x000358d0
        /*58e8*/ 	.word	0x0000000a
        /*58ec*/ 	.word	0x00000000
        /*58f0*/ 	.short	0x010a
        /*58f2*/ 	.byte	0x3f
	.zero		1


	//   ....[87]....
        /*58f4*/ 	.word	0x00036a30
        /*58f8*/ 	.word	0x00000006
        /*58fc*/ 	.word	0x00000000
        /*5900*/ 	.short	0x0101
        /*5902*/ 	.byte	0x3f
	.zero		1


	//   ....[88]....
        /*5904*/ 	.word	0x000501b0
        /*5908*/ 	.word	0x00000004
        /*590c*/ 	.word	0x00000000
        /*5910*/ 	.short	0x0101
        /*5912*/ 	.byte	0x3f
	.zero		1


	//   ....[89]....
        /*5914*/ 	.word	0x000501e0
        /*5918*/ 	.word	0x0000000a
        /*591c*/ 	.word	0x00000000
        /*5920*/ 	.short	0x010a
        /*5922*/ 	.byte	0x3f
	.zero		1


	//   ....[90]....
        /*5924*/ 	.word	0x00050230
        /*5928*/ 	.word	0x0000000a
        /*592c*/ 	.word	0x00000000
        /*5930*/ 	.short	0x010a
        /*5932*/ 	.byte	0x3f
	.zero		1


	//----- nvinfo : EIATTR_NUM_MBARRIERS
	.align		4
.L_355:
        /*5934*/ 	.byte	0x03, 0x38
        /*5936*/ 	.short	0x0017


	//----- nvinfo : EIATTR_EXIT_INSTR_OFFSETS
	.align		4
        /*5938*/ 	.byte	0x04, 0x1c
        /*593a*/ 	.short	(.L_357 - .L_356)


	//   ....[0]....
.L_356:
        /*593c*/ 	.word	0x00032a20


	//----- nvinfo : EIATTR_MAX_THREADS
	.align		4
.L_357:
        /*5940*/ 	.byte	0x04, 0x05
        /*5942*/ 	.short	(.L_359 - .L_358)
.L_358:
        /*5944*/ 	.word	0x00000180
        /*5948*/ 	.word	0x00000001
        /*594c*/ 	.word	0x00000001


	//----- nvinfo : EIATTR_CRS_STACK_SIZE
	.align		4
.L_359:
        /*5950*/ 	.byte	0x04, 0x1e
        /*5952*/ 	.short	(.L_361 - .L_360)
.L_360:
        /*5954*/ 	.word	0x00000000


	//----- nvinfo : EIATTR_CBANK_PARAM_SIZE
	.align		4
.L_361:
        /*5958*/ 	.byte	0x03, 0x19
        /*595a*/ 	.short	0x0b70


	//----- nvinfo : EIATTR_PARAM_CBANK
	.align		4
        /*595c*/ 	.byte	0x04, 0x0a
        /*595e*/ 	.short	(.L_363 - .L_362)
	.align		4
.L_362:
        /*5960*/ 	.word	index@(.nv.constant0._ZN7cutlass13device_kernelIN5flash11enable_sm90INS1_16FlashAttnFwdSm90INS1_25CollectiveMainloopFwdSm90ILi2EN4cute5tupleIJNS5_1CILi1EEES8_S8_EEENS6_IJNS7_ILi128EEENS7_ILi96EEENS7_ILi64EEEEEELi256ENS_10bfloat16_tEfNS_4arch4Sm90ELb0ELb1ELb0ELb0ELb0ELb0ELb1ELb1ELb0ELb1ELb1ELb0EEENS1_21CollectiveEpilogueFwdINS6_IJSA_NS7_ILi256EEESB_EEES9_SE_SG_Li256ELb0ELb1ELb1ELb0EEENS1_19SingleTileSchedulerILb0ELb1ELb1ELi128EEEEEEEEEvNT_6ParamsE)
        /*5964*/ 	.short	0x0210
        /*5966*/ 	.short	0x0b70


	//----- nvinfo : EIATTR_SW_WAR
	.align		4
.L_363:
        /*5968*/ 	.byte	0x04, 0x36
        /*596a*/ 	.short	(.L_365 - .L_364)
.L_364:
        /*596c*/ 	.word	0x00000008
.L_365:


//--------------------- .nv.info._ZN7cutlass13device_kernelIN5flash11enable_sm90INS1_16FlashAttnFwdSm90INS1_25CollectiveMainloopFwdSm90ILi2EN4cute5tupleIJNS5_1CILi1EEES8_S8_EEENS6_IJNS7_ILi128EEENS7_ILi96EEENS7_ILi64EEEEEELi256ENS_10bfloat16_tEfNS_4arch4Sm90ELb0ELb1ELb0ELb1ELb0ELb0ELb0ELb1ELb0ELb1ELb1ELb0EEENS1_21CollectiveEpilogueFwdINS6_IJSA_NS7_ILi256EEESB_EEES9_SE_SG_Li256ELb1ELb1ELb1ELb0EEENS1_36VarlenDynamicPersistentTileSchedulerILi128ELi96ELi256ELi128ELb1ELb1ELb1ELb1ELb0ELb1EEEEEEEEEvNT_6ParamsE --------------------------
	.section	.nv.info._ZN7cutlass13device_kernelIN5flash11enable_sm90INS1_16FlashAttnFwdSm90INS1_25CollectiveMainloopFwdSm90ILi2EN4cute5tupleIJNS5_1CILi1EEES8_S8_EEENS6_IJNS7_ILi128EEENS7_ILi96EEENS7_ILi64EEEEEELi256ENS_10bfloat16_tEfNS_4arch4Sm90ELb0ELb1ELb0ELb1ELb0ELb0ELb0ELb1ELb0ELb1ELb1ELb0EEENS1_21CollectiveEpilogueFwdINS6_IJSA_NS7_ILi256EEESB_EEES9_SE_SG_Li256ELb1ELb1ELb1ELb0EEENS1_36VarlenDynamicPersistentTileSchedulerILi128ELi96ELi256ELi128ELb1ELb1ELb1ELb1ELb0ELb1EEEEEEEEEvNT_6ParamsE,"",@"SHT_CUDA_INFO"
	.sectionflags	@""
	.align	4


	//----- nvinfo : EIATTR_CUDA_API_VERSION
	.align		4
        /*0000*/ 	.byte	0x04, 0x37
        /*0002*/ 	.short	(.L_367 - .L_366)
.L_366:
        /*0004*/ 	.word	0x00000082


	//----- nvinfo : EIATTR_KPARAM_INFO
	.align		4
.L_367:
        /*0008*/ 	.byte	0x04, 0x17
        /*000a*/ 	.short	(.L_369 - .L_368)
.L_368:
        /*000c*/ 	.word	0x00000000
        /*0010*/ 	.short	0x0000
        /*0012*/ 	.short	0x0070
        /*0014*/ 	.byte	0x00, 0xf0, 0x01, 0x2a


	//----- nvinfo : EIATTR_SPARSE_MMA_MASK
	.align		4
.L_369:
        /*0018*/ 	.byte	0x03, 0x50
        /*001a*/ 	.short	0x0000


	//----- nvinfo : EIATTR_MAXREG_COUNT
	.align		4
        /*001c*/ 	.byte	0x03, 0x1b
        /*001e*/ 	.short	0x00a8


	//----- nvinfo : EIATTR_NUM_BARRIERS
	.align		4
        /*0020*/ 	.byte	0x02, 0x4c
        /*0022*/ 	.byte	0x10
	.zero		1


	//----- nvinfo : EIATTR_EXTERNS
	.align		4
        /*0024*/ 	.byte	0x04, 0x0f
        /*0026*/ 	.short	(.L_371 - .L_370)


	//   ....[0]....
	.align		4
.L_370:
        /*0028*/ 	.word	index@(__assertfail)


	//----- nvinfo : EIATTR_ANNOTATIONS
	.align		4
.L_371:
        /*002c*/ 	.byte	0x04, 0x55
        /*002e*/ 	.short	(.L_373 - .L_372)


	//   ....[0]....
.L_372:
        /* <DEDUP_REMOVED lines=70> */


	//----- nvinfo : EIATTR_MERCURY_ISA_VERSION
	.align		4
.L_373:
        /*0480*/ 	.byte	0x03, 0x5f
        /*0482*/ 	.short	0x0101


	//----- nvinfo : EIATTR_UNUSED_LOAD_BYTE_OFFSET
	.align		4
        /*0484*/ 	.byte	0x04, 0x44
        /*0486*/ 	.short	(.L_375 - .L_374)


	//   ....[0]....
.L_374:
        /*0488*/ 	.word	0x00000a30
        /*048c*/ 	.word	0x0000fff0


	//   ....[1]....
        /*0490*/ 	.word	0x0000d880
        /*0494*/ 	.word	0x0000fff0


	//----- nvinfo : EIATTR_INT_WARP_WIDE_INSTR_OFFSETS
	.align		4
.L_375:
        /*0498*/ 	.byte	0x04, 0x31
        /*049a*/ 	.short	(.L_377 - .L_376)


	//   ....[0]....
.L_376:
        /*049c*/ 	.word	0x00000130


	//   ....[1]....
        /*04a0*/ 	.word	0x00000170


	//   ....[2]....
        /*04a4*/ 	.word	0x000001e0


	//   ....[3]....
        /*04a8*/ 	.word	0x00004890


	//   ....[4]....
        /*04ac*/ 	.word	0x00013c80


	//   ....[5]....
        /*04b0*/ 	.word	0x00013d10


	//   ....[6]....
        /*04b4*/ 	.word	0x00017990


	//   ....[7]....
        /*04b8*/ 	.word	0x00017a20


	//----- nvinfo : EIATTR_COOP_GROUP_MASK_REGIDS
	.align		4
.L_377:
        /*04bc*/ 	.byte	0x04, 0x29
        /*04be*/ 	.short	(.L_379 - .L_378)


	//   ....[0]....
.L_378:
        /*04c0*/ 	.word	0xffffffff


	//   ....[1]....
        /*04c4*/ 	.word	0xffffffff


	//   ....[2]....
        /*04c8*/ 	.word	0xffffffff


	//   ....[3]....
        /*04cc*/ 	.word	0xffffffff


	//   ....[4]....
        /*04d0*/ 	.word	0xffffffff


	//   ....[5]....
        /*04d4*/ 	.word	0xffffffff


	//   ....[6]....
        /*04d8*/ 	.word	0xffffffff


	//   ....[7]....
        /*04dc*/ 	.word	0xffffffff


	//   ....[8]....
        /*04e0*/ 	.word	0xffffffff


	//   ....[9]....
        /*04e4*/ 	.word	0xffffffff


	//   ....[10]....
        /*04e8*/ 	.word	0xffffffff


	//   ....[11]....
        /*04ec*/ 	.word	0xffffffff


	//   ....[12]....
        /*04f0*/ 	.word	0xffffffff


	//   ....[13]....
        /*04f4*/ 	.word	0xffffffff


	//   ....[14]....
        /*04f8*/ 	.word	0xffffffff


	//   ....[15]....
        /*04fc*/ 	.word	0xffffffff


	//   ....[16]....
        /*0500*/ 	.word	0xffffffff


	//   ....[17]....
        /*0504*/ 	.word	0xffffffff


	//   ....[18]....
        /*0508*/ 	.word	0xffffffff


	//   ....[19]....
        /*050c*/ 	.word	0xffffffff


	//   ....[20]....
        /*0510*/ 	.word	0xffffffff


	//   ....[21]....
        /*0514*/ 	.word	0xffffffff


	//   ....[22]....
        /*0518*/ 	.word	0xffffffff


	//   ....[23]....
        /*051c*/ 	.word	0xffffffff


	//   ....[24]....
        /*0520*/ 	.word	0xffffffff


	//   ....[25]....
        /*0524*/ 	.word	0xffffffff


	//   ....[26]....
        /*0528*/ 	.word	0xffffffff


	//   ....[27]....
        /*052c*/ 	.word	0xffffffff


	//   ....[28]....
        /*0530*/ 	.word	0xffffffff


	//   ....[29]....
        /*0534*/ 	.word	0xffffffff


	//   ....[30]....
        /*0538*/ 	.word	0xffffffff


	//   ....[31]....
        /*053c*/ 	.word	0xffffffff


	//   ....[32]....
        /*0540*/ 	.word	0xffffffff


	//   ....[33]....
        /*0544*/ 	.word	0xffffffff


	//   ....[34]....
        /*0548*/ 	.word	0xffffffff


	//   ....[35]....
        /*054c*/ 	.word	0xffffffff


	//   ....[36]....
        /*0550*/ 	.word	0xffffffff


	//   ....[37]....
        /*0554*/ 	.word	0xffffffff


	//   ....[38]....
        /*0558*/ 	.word	0xffffffff


	//   ....[39]....
        /*055c*/ 	.word	0xffffffff


	//   ....[40]....
        /*0560*/ 	.word	0xffffffff


	//   ....[41]....
        /*0564*/ 	.word	0xffffffff


	//   ....[42]....
        /*0568*/ 	.word	0xffffffff


	//   ....[43]....
        /*056c*/ 	.word	0xffffffff


	//   ....[44]....
        /*0570*/ 	.word	0xffffffff


	//   ....[45]....
        /*0574*/ 	.word	0xffffffff


	//   ....[46]....
        /*0578*/ 	.word	0xffffffff


	//   ....[47]....
        /*057c*/ 	.word	0xffffffff


	//   ....[48]....
        /*0580*/ 	.word	0xffffffff


	//   ....[49]....
        /*0584*/ 	.word	0xffffffff


	//   ....[50]....
        /*0588*/ 	.word	0xffffffff


	//   ....[51]....
        /*058c*/ 	.word	0xffffffff


	//   ....[52]....
        /*0590*/ 	.word	0xffffffff


	//   ....[53]....
        /*0594*/ 	.word	0xffffffff


	//   ....[54]....
        /*0598*/ 	.word	0xffffffff


	//   ....[55]....
        /*059c*/ 	.word	0xffffffff


	//   ....[56]....
        /*05a0*/ 	.word	0xffffffff


	//   ....[57]....
        /*05a4*/ 	.word	0xffffffff


	//   ....[58]....
        /*05a8*/ 	.word	0xffffffff


	//   ....[59]....
        /*05ac*/ 	.word	0xffffffff


	//   ....[60]....
        /*05b0*/ 	.word	0xffffffff


	//   ....[61]....
        /*05b4*/ 	.word	0xffffffff


	//   ....[62]....
        /*05b8*/ 	.word	0xffffffff


	//   ....[63]....
        /*05bc*/ 	.word	0xffffffff


	//   ....[64]....
        /*05c0*/ 	.word	0xffffffff


	//   ....[65]....
        /*05c4*/ 	.word	0xffffffff


	//   ....[66]....
        /*05c8*/ 	.word	0xffffffff


	//   ....[67]....
        /*05cc*/ 	.word	0xffffffff


	//   ....[68]....
        /*05d0*/ 	.word	0xffffffff


	//   ....[69]....
        /*05d4*/ 	.word	0xffffffff


	//   ....[70]....
        /*05d8*/ 	.word	0xffffffff


	//   ....[71]....
        /*05dc*/ 	.word	0xffffffff


	//   ....[72]....
        /*05e0*/ 	.word	0xffffffff


	//   ....[73]....
        /*05e4*/ 	.word	0xffffffff


	//   ....[74]....
        /*05e8*/ 	.word	0xffffffff


	//   ....[75]....
        /*05ec*/ 	.word	0xffffffff


	//   ....[76]....
        /*05f0*/ 	.word	0xffffffff


	//   ....[77]....
        /*05f4*/ 	.word	0xffffffff


	//   ....[78]....
        /*05f8*/ 	.word	0xffffffff


	//   ....[79]....
        /*05fc*/ 	.word	0xffffffff


	//   ....[80]....
        /*0600*/ 	.word	0xffffffff


	//   ....[81]....
        /*0604*/ 	.word	0xffffffff


	//   ....[82]....
        /*0608*/ 	.word	0xffffffff


	//   ....[83]....
        /*060c*/ 	.word	0xffffffff


	//   ....[84]....
        /*0610*/ 	.word	0xffffffff


	//   ....[85]....
        /*0614*/ 	.word	0xffffffff


	//   ....[86]....
        /*0618*/ 	.word	0xffffffff


	//   ....[87]....
        /*061c*/ 	.word	0xffffffff


	//   ....[88]....
        /*0620*/ 	.word	0xffffffff


	//   ....[89]....
        /*0624*/ 	.word	0xffffffff


	//   ....[90]....
        /*0628*/ 	.word	0xffffffff


	//   ....[91]....
        /*062c*/ 	.word	0xffffffff


	//   ....[92]....
        /*0630*/ 	.word	0xffffffff


	//   ....[93]....
        /*0634*/ 	.word	0xffffffff


	//   ....[94]....
        /*0638*/ 	.word	0xffffffff


	//   ....[95]....
        /*063c*/ 	.word	0xffffffff


	//   ....[96]....
        /*0640*/ 	.word	0xffffffff


	//   ....[97]....
        /*0644*/ 	.word	0xffffffff


	//   ....[98]....
        /*0648*/ 	.word	0xffffffff


	//   ....[99]....
        /*064c*/ 	.word	0xffffffff


	//   ....[100]....
        /*0650*/ 	.word	0xffffffff


	//   ....[101]....
        /*0654*/ 	.word	0xffffffff


	//   ....[102]....
        /*0658*/ 	.word	0xffffffff


	//   ....[103]....
        /*065c*/ 	.word	0xffffffff


	//   ....[104]....
        /*0660*/ 	.word	0xffffffff


	//   ....[105]....
        /*0664*/ 	.word	0xffffffff


	//   ....[106]....
        /*0668*/ 	.word	0xffffffff


	//   ....[107]....
        /*066c*/ 	.word	0xffffffff


	//   ....[108]....
        /*0670*/ 	.word	0xffffffff


	//   ....[109]....
        /*0674*/ 	.word	0xffffffff


	//   ....[110]....
        /*0678*/ 	.word	0xffffffff


	//   ....[111]....
        /*067c*/ 	.word	0x0500000f


	//   ....[112]....
        /*0680*/ 	.word	0x0500000f


	//   ....[113]....
        /*0684*/ 	.word	0x0500000f


	//   ....[114]....
        /*0688*/ 	.word	0x0500000f


	//   ....[115]....
        /*068c*/ 	.word	0x0500000f


	//   ....[116]....
        /*0690*/ 	.word	0x0500000f


	//   ....[117]....
        /*0694*/ 	.word	0x0500000f


	//   ....[118]....
        /*0698*/ 	.word	0x0500000f


	//   ....[119]....
        /*069c*/ 	.word	0x0500000f


	//   ....[120]....
        /*06a0*/ 	.word	0x0500000f


	//   ....[121]....
        /*06a4*/ 	.word	0x0500000f


	//   ....[122]....
        /*06a8*/ 	.word	0x0500000f


	//   ....[123]....
        /*06ac*/ 	.word	0x0500000f


	//   ....[124]....
        /*06b0*/ 	.word	0x0500000f


	//   ....[125]....
        /*06b4*/ 	.word	0x0500000f


	//   ....[126]....
        /*06b8*/ 	.word	0x0500000f


	//   ....[127]....
        /*06bc*/ 	.word	0x0500000f


	//   ....[128]....
        /*06c0*/ 	.word	0x0500000f


	//   ....[129]....
        /*06c4*/ 	.word	0x0500000f


	//   ....[130]....
        /*06c8*/ 	.word	0x0500000f


	//   ....[131]....
        /*06cc*/ 	.word	0x0500000f


	//   ....[132]....
        /*06d0*/ 	.word	0x0500000f


	//   ....[133]....
        /*06d4*/ 	.word	0x0500000f


	//   ....[134]....
        /*06d8*/ 	.word	0x0500000f


	//   ....[135]....
        /*06dc*/ 	.word	0x0500000f


	//   ....[136]....
        /*06e0*/ 	.word	0x0500000f


	//   ....[137]....
        /*06e4*/ 	.word	0x0500000f


	//   ....[138]....
        /*06e8*/ 	.word	0x0500000f


	//   ....[139]....
        /*06ec*/ 	.word	0x0500000f


	//   ....[140]....
        /*06f0*/ 	.word	0x0500000f


	//   ....[141]....
        /*06f4*/ 	.word	0x0500000f


	//   ....[142]....
        /*06f8*/ 	.word	0x0500000f


	//   ....[143]....
        /*06fc*/ 	.word	0x0500000f


	//   ....[144]....
        /*0700*/ 	.word	0x0500000f


	//   ....[145]....
        /*0704*/ 	.word	0x0500000f


	//   ....[146]....
        /*0708*/ 	.word	0x0500000f


	//----- nvinfo : EIATTR_COOP_GROUP_INSTR_OFFSETS
	.align		4
.L_379:
        /*070c*/ 	.byte	0x04, 0x28
        /*070e*/ 	.short	(.L_381 - .L_380)


	//   ....[0]....
.L_380:
        /*0710*/ 	.word	0x00000070


	//   ....[1]....
        /*0714*/ 	.word	0x00000140


	//   ....[2]....
        /*0718*/ 	.word	0x00000190


	//   ....[3]....
        /*071c*/ 	.word	0x000003c0


	//   ....[4]....
        /*0720*/ 	.word	0x00000520


	//   ....[5]....
        /*0724*/ 	.word	0x00000640


	//   ....[6]....
        /*0728*/ 	.word	0x000007a0


	//   ....[7]....
        /*072c*/ 	.word	0x000021b0


	//   ....[8]....
        /*0730*/ 	.word	0x000027e0


	//   ....[9]....
        /*0734*/ 	.word	0x00002af0


	//   ....[10]....
        /*0738*/ 	.word	0x00003790


	//   ....[11]....
        /*073c*/ 	.word	0x000038a0


	//   ....[12]....
        /*0740*/ 	.word	0x00003fa0


	//   ....[13]....
        /*0744*/ 	.word	0x00004000


	//   ....[14]....
        /*0748*/ 	.word	0x000050a0


	//   ....[15]....
        /*074c*/ 	.word	0x00005ba0


	//   ....[16]....
        /*0750*/ 	.word	0x00006140


	//   ....[17]....
        /*0754*/ 	.word	0x00006260


	//   ....[18]....
        /*0758*/ 	.word	0x00006c10


	//   ....[19]....
        /*075c*/ 	.word	0x00006de0


	//   ....[20]....
        /*0760*/ 	.word	0x000084e0


	//   ....[21]....
        /*0764*/ 	.word	0x00008500


	//   ....[22]....
        /*0768*/ 	.word	0x00008e60


	//   ....[23]....
        /*076c*/ 	.word	0x00008f10


	//   ....[24]....
        /*0770*/ 	.word	0x0000a1a0


	//   ....[25]....
        /*0774*/ 	.word	0x0000ac20


	//   ....[26]....
        /*0778*/ 	.word	0x0000b240


	//   ....[27]....
        /*077c*/ 	.word	0x0000b350


	//   ....[28]....
        /*0780*/ 	.word	0x0000bc30


	//   ....[29]....
        /*0784*/ 	.word	0x0000be00


	//   ....[30]....
        /*0788*/ 	.word	0x0000ce00


	//   ....[31]....
        /*078c*/ 	.word	0x0000ce70


	//   ....[32]....
        /*0790*/ 	.word	0x0000ced0


	//   ....[33]....
        /*0794*/ 	.word	0x0000cf10


	//   ....[34]....
        /*0798*/ 	.word	0x0000e920


	//   ....[35]....
        /*079c*/ 	.word	0x0000e930


	//   ....[36]....
        /*07a0*/ 	.word	0x0000e940


	//   ....[37]....
        /*07a4*/ 	.word	0x0000e950


	//   ....[38]....
        /*07a8*/ 	.word	0x0000f3c0


	//   ....[39]....
        /*07ac*/ 	.word	0x0000f3e0


	//   ....[40]....
        /*07b0*/ 	.word	0x0000f580


	//   ....[41]....
        /*07b4*/ 	.word	0x0000f5a0


	//   ....[42]....
        /*07b8*/ 	.word	0x0000f6e0


	//   ....[43]....
        /*07bc*/ 	.word	0x0000f700


	//   ....[44]....
        /*07c0*/ 	.word	0x0000f850


	//   ....[45]....
        /*07c4*/ 	.word	0x0000f870


	//   ....[46]....
        /*07c8*/ 	.word	0x0000fdb0


	//   ....[47]....
        /*07cc*/ 	.word	0x0000fde0


	//   ....[48]....
        /*07d0*/ 	.word	0x000106d0


	//   ....[49]....
        /*07d4*/ 	.word	0x000106e0


	//   ....[50]....
        /*07d8*/ 	.word	0x00011840


	//   ....[51]....
        /*07dc*/ 	.word	0x00011870


	//   ....[52]....
        /*07e0*/ 	.word	0x000119e0


	//   ....[53]....
        /*07e4*/ 	.word	0x00011a00


	//   ....[54]....
        /*07e8*/ 	.word	0x00011b40


	//   ....[55]....
        /*07ec*/ 	.word	0x00011b60


	//   ....[56]....
        /*07f0*/ 	.word	0x00011cb0


	//   ....[57]....
        /*07f4*/ 	.word	0x00011cd0


	//   ....[58]....
        /*07f8*/ 	.word	0x00011eb0


	//   ....[59]....
        /*07fc*/ 	.word	0x000120c0


	//   ....[60]....
        /*0800*/ 	.word	0x000120f0


	//   ....[61]....
        /*0804*/ 	.word	0x00012120


	//   ....[62]....
        /*0808*/ 	.word	0x00012150


	//   ....[63]....
        /*080c*/ 	.word	0x00012180


	//   ....[64]....
        /*0810*/ 	.word	0x000121b0


	//   ....[65]....
        /*0814*/ 	.word	0x00012350


	//   ....[66]....
        /*0818*/ 	.word	0x00012380


	//   ....[67]....
        /*081c*/ 	.word	0x000123b0


	//   ....[68]....
        /*0820*/ 	.word	0x000123e0


	//   ....[69]....
        /*0824*/ 	.word	0x00012410


	//   ....[70]....
        /*0828*/ 	.word	0x00012440


	//   ....[71]....
        /*082c*/ 	.word	0x000124e0


	//   ....[72]....
        /*0830*/ 	.word	0x00012510


	//   ....[73]....
        /*0834*/ 	.word	0x00012520


	//   ....[74]....
        /*0838*/ 	.word	0x00012550


	//   ....[75]....
        /*083c*/ 	.word	0x00014250


	//   ....[76]....
        /*0840*/ 	.word	0x00014cf0


	//   ....[77]....
        /*0844*/ 	.word	0x00014d10


	//   ....[78]....
        /*0848*/ 	.word	0x00014dc0


	//   ....[79]....
        /*084c*/ 	.word	0x00014dd0


	//   ....[80]....
        /*0850*/ 	.word	0x00014e50


	//   ....[81]....
        /*0854*/ 	.word	0x00014e60


	//   ....[82]....
        /*0858*/ 	.word	0x00014ee0


	//   ....[83]....
        /*085c*/ 	.word	0x00014ef0


	//   ....[84]....
        /*0860*/ 	.word	0x00014f70


	//   ....[85]....
        /*0864*/ 	.word	0x00014f80


	//   ....[86]....
        /*0868*/ 	.word	0x00015000


	//   ....[87]....
        /*086c*/ 	.word	0x00015010


	//   ....[88]....
        /*0870*/ 	.word	0x00015090


	//   ....[89]....
        /*0874*/ 	.word	0x000150a0


	//   ....[90]....
        /*0878*/ 	.word	0x000150b0


	//   ....[91]....
        /*087c*/ 	.word	0x00015100


	//   ....[92]....
        /*0880*/ 	.word	0x00017cb0


	//   ....[93]....
        /*0884*/ 	.word	0x00017ce0


	//   ....[94]....
        /*0888*/ 	.word	0x00017d40


	//   ....[95]....
        /*088c*/ 	.word	0x00017d70


	//   ....[96]....
        /*0890*/ 	.word	0x00017da0


	//   ....[97]....
        /*0894*/ 	.word	0x00017dd0


	//   ....[98]....
        /*0898*/ 	.word	0x00017e00


	//   ....[99]....
        /*089c*/ 	.word	0x00017e30


	//   ....[100]....
        /*08a0*/ 	.word	0x00017ff0


	//   ....[101]....
        /*08a4*/ 	.word	0x00018020


	//   ....[102]....
        /*08a8*/ 	.word	0x00018050


	//   ....[103]....
        /*08ac*/ 	.word	0x00018080


	//   ....[104]....
        /*08b0*/ 	.word	0x000180b0


	//   ....[105]....
        /*08b4*/ 	.word	0x000180e0


	//   ....[106]....
        /*08b8*/ 	.word	0x000181b0


	//   ....[107]....
        /*08bc*/ 	.word	0x000181d0


	//   ....[108]....
        /*08c0*/ 	.word	0x000181e0


	//   ....[109]....
        /*08c4*/ 	.word	0x00018260


	//   ....[110]....
        /*08c8*/ 	.word	0x00018d90


	//   ....[111]....
        /*08cc*/ 	.word	0x000193f0


	//   ....[112]....
        /*08d0*/ 	.word	0x000195b0


	//   ....[113]....
        /*08d4*/ 	.word	0x00019600


	//   ....[114]....
        /*08d8*/ 	.word	0x00019660


	//   ....[115]....
        /*08dc*/ 	.word	0x00019750


	//   ....[116]....
        /*08e0*/ 	.word	0x000197b0


	//   ....[117]....
        /*08e4*/ 	.word	0x000198a0


	//   ....[118]....
        /*08e8*/ 	.word	0x00019900


	//   ....[119]....
        /*08ec*/ 	.word	0x000199f0


	//   ....[120]....
        /*08f0*/ 	.word	0x00019a50


	//   ....[121]....
        /*08f4*/ 	.word	0x00019b40


	//   ....[122]....
        /*08f8*/ 	.word	0x00019ba0


	//   ....[123]....
        /*08fc*/ 	.word	0x00019c90


	//   ....[124]....
        /*0900*/ 	.word	0x00019cf0


	//   ....[125]....
        /*0904*/ 	.word	0x00019dc0


	//   ....[126]....
        /*0908*/ 	.word	0x00019e40


	//   ....[127]....
        /*090c*/ 	.word	0x00019f10


	//   ....[128]....
        /*0910*/ 	.word	0x0001a240


	//   ....[129]....
        /*0914*/ 	.word	0x0001a2e0


	//   ....[130]....
        /*0918*/ 	.word	0x0001a480


	//   ....[131]....
        /*091c*/ 	.word	0x0001a4f0


	//   ....[132]....
        /*0920*/ 	.word	0x0001a560


	//   ....[133]....
        /*0924*/ 	.word	0x0001a5d0


	//   ....[134]....
        /*0928*/ 	.word	0x0001a640


	//   ....[135]....
        /*092c*/ 	.word	0x0001a6c0


	//   ....[136]....
        /*0930*/ 	.word	0x0001a750


	//   ....[137]....
        /*0934*/ 	.word	0x0001a7f0


	//   ....[138]....
        /*0938*/ 	.word	0x0001a860


	//   ....[139]....
        /*093c*/ 	.word	0x0001a8d0


	//   ....[140]....
        /*0940*/ 	.word	0x0001a940


	//   ....[141]....
        /*0944*/ 	.word	0x0001a9c0


	//   ....[142]....
        /*0948*/ 	.word	0x0001aa30


	//   ....[143]....
        /*094c*/ 	.word	0x0001aae0


	//   ....[144]....
        /*0950*/ 	.word	0x0001ab30


	//   ....[145]....
        /*0954*/ 	.word	0x0001abe0


	//   ....[146]....
        /*0958*/ 	.word	0x0001ad10


	//----- nvinfo : EIATTR_REG_RECONFIG
	.align		4
.L_381:
        /*095c*/ 	.byte	0x01, 0x54
	.zero		2


	//----- nvinfo : EIATTR_SYSCALL_OFFSETS
	.align		4
        /*0960*/ 	.byte	0x04, 0x46
        /*0962*/ 	.short	(.L_383 - .L_382)


	//   ....[0]....
.L_382:
        /*0964*/ 	.word	0x00002330


	//   ....[1]....
        /*0968*/ 	.word	0x00013e80


	//   ....[2]....
        /*096c*/ 	.word	0x00013fd0


	//   ....[3]....
        /*0970*/ 	.word	0x000140c0


	//   ....[4]....
        /*0974*/ 	.word	0x000148d0


	//----- nvinfo : EIATTR_MBARRIER_INSTR_OFFSETS
	.align		4
.L_383:
        /*0978*/ 	.byte	0x04, 0x39
        /*097a*/ 	.short	(.L_385 - .L_384)


	//   ....[0]....
.L_384:
        /*097c*/ 	.word	0x00000270
        /*0980*/ 	.word	0x000000ff
        /*0984*/ 	.word	0x00022800
        /*0988*/ 	.short	0x0100
        /*098a*/ 	.byte	0x08
	.zero		1


	//   ....[1]....
        /*098c*/ 	.word	0x00000280
        /*0990*/ 	.word	0x000000ff
        /*0994*/ 	.word	0x00022820
        /*0998*/ 	.short	0x0100
        /*099a*/ 	.byte	0x08
	.zero		1


	//   ....[2]....
        /*099c*/ 	.word	0x00000370
        /*09a0*/ 	.word	0x000000ff
        /*09a4*/ 	.word	0x00022830
        /*09a8*/ 	.short	0x0100
        /*09aa*/ 	.byte	0x08
	.zero		1


	//   ....[3]....
        /*09ac*/ 	.word	0x00000380
        /*09b0*/ 	.word	0x000000ff
        /*09b4*/ 	.word	0x00022840
        /*09b8*/ 	.short	0x0100
        /*09ba*/ 	.byte	0x08
	.zero		1


	//   ....[4]....
        /*09bc*/ 	.word	0x00000390
        /*09c0*/ 	.word	0x000000ff
        /*09c4*/ 	.word	0x00022838
        /*09c8*/ 	.short	0x0100
        /*09ca*/ 	.byte	0x08
	.zero		1


	//   ....[5]....
        /*09cc*/ 	.word	0x000003a0
        /*09d0*/ 	.word	0x000000ff
        /*09d4*/ 	.word	0x00022848
        /*09d8*/ 	.short	0x0100
        /*09da*/ 	.byte	0x08
	.zero		1


	//   ....[6]....
        /*09dc*/ 	.word	0x000004d0
        /*09e0*/ 	.word	0x000000ff
        /*09e4*/ 	.word	0x00022850
        /*09e8*/ 	.short	0x0100
        /*09ea*/ 	.byte	0x08
	.zero		1


	//   ....[7]....
        /*09ec*/ 	.word	0x000004e0
        /*09f0*/ 	.word	0x000000ff
        /*09f4*/ 	.word	0x00022860
        /*09f8*/ 	.short	0x0100
        /*09fa*/ 	.byte	0x08
	.zero		1


	//   ....[8]....
        /*09fc*/ 	.word	0x000004f0
        /*0a00*/ 	.word	0x000000ff
        /*0a04*/ 	.word	0x00022858
        /*0a08*/ 	.short	0x0100
        /*0a0a*/ 	.byte	0x08
	.zero		1


	//   ....[9]....
        /*0a0c*/ 	.word	0x00000500
        /*0a10*/ 	.word	0x000000ff
        /*0a14*/ 	.word	0x00022868
        /*0a18*/ 	.short	0x0100
        /*0a1a*/ 	.byte	0x08
	.zero		1


	//   ....[10]....
        /*0a1c*/ 	.word	0x000005f0
        /*0a20*/ 	.word	0x000000ff
        /*0a24*/ 	.word	0x00022870
        /*0a28*/ 	.short	0x0100
        /*0a2a*/ 	.byte	0x06
	.zero		1


	//   ....[11]....
        /*0a2c*/ 	.word	0x00000600
        /*0a30*/ 	.word	0x000000ff
        /*0a34*/ 	.word	0x00022880
        /*0a38*/ 	.short	0x0100
        /*0a3a*/ 	.byte	0x06
	.zero		1


	//   ....[12]....
        /*0a3c*/ 	.word	0x00000610
        /*0a40*/ 	.word	0x000000ff
        /*0a44*/ 	.word	0x00022878
        /*0a48*/ 	.short	0x0100
        /*0a4a*/ 	.byte	0x06
	.zero		1


	//   ....[13]....
        /*0a4c*/ 	.word	0x00000620
        /*0a50*/ 	.word	0x000000ff
        /*0a54*/ 	.word	0x00022888
        /*0a58*/ 	.short	0x0100
        /*0a5a*/ 	.byte	0x06
	.zero		1


	//   ....[14]....
        /*0a5c*/ 	.word	0x00000750
        /*0a60*/ 	.word	0x000000ff
        /*0a64*/ 	.word	0x00022890
        /*0a68*/ 	.short	0x0100
        /*0a6a*/ 	.byte	0x08
	.zero		1


	//   ....[15]....
        /*0a6c*/ 	.word	0x00000760
        /*0a70*/ 	.word	0x000000ff
        /*0a74*/ 	.word	0x000228a0
        /*0a78*/ 	.short	0x0100
        /*0a7a*/ 	.byte	0x08
	.zero		1


	//   ....[16]....
        /*0a7c*/ 	.word	0x00000770
        /*0a80*/ 	.word	0x000000ff
        /*0a84*/ 	.word	0x00022898
        /*0a88*/ 	.short	0x0100
        /*0a8a*/ 	.byte	0x08
	.zero		1


	//   ....[17]....
        /*0a8c*/ 	.word	0x00000780
        /*0a90*/ 	.word	0x000000ff
        /*0a94*/ 	.word	0x000228a8
        /*0a98*/ 	.short	0x0100
        /*0a9a*/ 	.byte	0x08
	.zero		1


	//   ....[18]....
        /*0a9c*/ 	.word	0x000008b0
        /*0aa0*/ 	.word	0x000000ff
        /*0aa4*/ 	.word	0x000228b0
        /*0aa8*/ 	.short	0x0100
        /*0aaa*/ 	.byte	0x08
	.zero		1


	//   ....[19]....
        /*0aac*/ 	.word	0x000008c0
        /*0ab0*/ 	.word	0x000000ff
        /*0ab4*/ 	.word	0x000228c0
        /*0ab8*/ 	.short	0x0100
        /*0aba*/ 	.byte	0x08
	.zero		1


	//   ....[20]....
        /*0abc*/ 	.word	0x000008d0
        /*0ac0*/ 	.word	0x000000ff
        /*0ac4*/ 	.word	0x000228b8
        /*0ac8*/ 	.short	0x0100
        /*0aca*/ 	.byte	0x08
	.zero		1


	//   ....[21]....
        /*0acc*/ 	.word	0x000008e0
        /*0ad0*/ 	.word	0x000000ff
        /*0ad4*/ 	.word	0x000228c8
        /*0ad8*/ 	.short	0x0100
        /*0ada*/ 	.byte	0x08
	.zero		1


	//   ....[22]....
        /*0adc*/ 	.word	0x000023e0
        /*0ae0*/ 	.word	0x00000005
        /*0ae4*/ 	.word	0x00022800
        /*0ae8*/ 	.short	0x010a
        /*0aea*/ 	.byte	0x3f
	.zero		1


	//   ....[23]....
        /*0aec*/ 	.word	0x000024b0
        /*0af0*/ 	.word	0x000000ff
        /*0af4*/ 	.word	0x00022830
        /*0af8*/ 	.short	0x010a
        /*0afa*/ 	.byte	0x15
	.zero		1


	//   ....[24]....
        /*0afc*/ 	.word	0x000024f0
        /*0b00*/ 	.word	0x000000ff
        /*0b04*/ 	.word	0x00022830
        /*0b08*/ 	.short	0x010a
        /*0b0a*/ 	.byte	0x15
	.zero		1


	//   ....[25]....
        /*0b0c*/ 	.word	0x00002960
        /*0b10*/ 	.word	0x00000000
        /*0b14*/ 	.word	0x00000000
        /*0b18*/ 	.short	0x0101
        /*0b1a*/ 	.byte	0x3f
	.zero		1


	//   ....[26]....
        /*0b1c*/ 	.word	0x000047f0
        /*0b20*/ 	.word	0x000000ff
        /*0b24*/ 	.word	0x00022850
        /*0b28*/ 	.short	0x010a
        /*0b2a*/ 	.byte	0x15
	.zero		1


	//   ....[27]....
        /*0b2c*/ 	.word	0x00004830
        /*0b30*/ 	.word	0x000000ff
        /*0b34*/ 	.word	0x00022850
        /*0b38*/ 	.short	0x010a
        /*0b3a*/ 	.byte	0x15
	.zero		1


	//   ....[28]....
        /*0b3c*/ 	.word	0x00004bc0
        /*0b40*/ 	.word	0x000000ff
        /*0b44*/ 	.word	0x00000000
        /*0b48*/ 	.short	0x0101
        /*0b4a*/ 	.byte	0x15
	.zero		1


	//   ....[29]....
        /*0b4c*/ 	.word	0x00004e80
        /*0b50*/ 	.word	0x000000ff
        /*0b54*/ 	.word	0x00022830
        /*0b58*/ 	.short	0x010a
        /*0b5a*/ 	.byte	0x1e
	.zero		1


	//   ....[30]....
        /*0b5c*/ 	.word	0x00004ec0
        /*0b60*/ 	.word	0x000000ff
        /*0b64*/ 	.word	0x00022830
        /*0b68*/ 	.short	0x010a
        /*0b6a*/ 	.byte	0x1e
	.zero		1


	//   ....[31]....
        /*0b6c*/ 	.word	0x000051c0
        /*0b70*/ 	.word	0x00000008
        /*0b74*/ 	.word	0x00000000
        /*0b78*/ 	.short	0x0101
        /*0b7a*/ 	.byte	0x3f
	.zero		1


	//   ....[32]....
        /*0b7c*/ 	.word	0x00007a40
        /*0b80*/ 	.word	0x000000ff
        /*0b84*/ 	.word	0x00022850
        /*0b88*/ 	.short	0x010a
        /*0b8a*/ 	.byte	0x1e
	.zero		1


	//   ....[33]....
        /*0b8c*/ 	.word	0x00007a80
        /*0b90*/ 	.word	0x000000ff
        /*0b94*/ 	.word	0x00022850
        /*0b98*/ 	.short	0x010a
        /*0b9a*/ 	.byte	0x1e
	.zero		1


	//   ....[34]....
        /*0b9c*/ 	.word	0x00007d80
        /*0ba0*/ 	.word	0x0000000a
        /*0ba4*/ 	.word	0x00000000
        /*0ba8*/ 	.short	0x0101
        /*0baa*/ 	.byte	0x3f
	.zero		1


	//   ....[35]....
        /*0bac*/ 	.word	0x00008180
        /*0bb0*/ 	.word	0x000000ff
        /*0bb4*/ 	.word	0x00022830
        /*0bb8*/ 	.short	0x010a
        /*0bba*/ 	.byte	0x16
	.zero		1


	//   ....[36]....
        /*0bbc*/ 	.word	0x000081c0
        /*0bc0*/ 	.word	0x000000ff
        /*0bc4*/ 	.word	0x00022830
        /*0bc8*/ 	.short	0x010a
        /*0bca*/ 	.byte	0x16
	.zero		1


	//   ....[37]....
        /*0bcc*/ 	.word	0x000099f0
        /*0bd0*/ 	.word	0x0000000c
        /*0bd4*/ 	.word	0x00000000
        /*0bd8*/ 	.short	0x0101
        /*0bda*/ 	.byte	0x3f
	.zero		1


	//   ....[38]....
        /*0bdc*/ 	.word	0x00009a60
        /*0be0*/ 	.word	0x000000ff
        /*0be4*/ 	.word	0x00022850
        /*0be8*/ 	.short	0x010a
        /*0bea*/ 	.byte	0x16
	.zero		1


	//   ....[39]....
        /*0bec*/ 	.word	0x00009aa0
        /*0bf0*/ 	.word	0x000000ff
        /*0bf4*/ 	.word	0x00022850
        /*0bf8*/ 	.short	0x010a
        /*0bfa*/ 	.byte	0x16
	.zero		1


	//   ....[40]....
        /*0bfc*/ 	.word	0x00009d80
        /*0c00*/ 	.word	0x0000000a
        /*0c04*/ 	.word	0x00000000
        /*0c08*/ 	.short	0x0101
        /*0c0a*/ 	.byte	0x3f
	.zero		1


	//   ....[41]....
        /*0c0c*/ 	.word	0x00009f00
        /*0c10*/ 	.word	0x000000ff
        /*0c14*/ 	.word	0x00022830
        /*0c18*/ 	.short	0x010a
        /*0c1a*/ 	.byte	0x15
	.zero		1


	//   ....[42]....
        /*0c1c*/ 	.word	0x00009f40
        /*0c20*/ 	.word	0x000000ff
        /*0c24*/ 	.word	0x00022830
        /*0c28*/ 	.short	0x010a
        /*0c2a*/ 	.byte	0x15
	.zero		1


	//   ....[43]....
        /*0c2c*/ 	.word	0x0000a240
        /*0c30*/ 	.word	0x00000000
        /*0c34*/ 	.word	0x00000000
        /*0c38*/ 	.short	0x0101
        /*0c3a*/ 	.byte	0x3f
	.zero		1


	//   ....[44]....
        /*0c3c*/ 	.word	0x0000caa0
        /*0c40*/ 	.word	0x000000ff
        /*0c44*/ 	.word	0x00022850
        /*0c48*/ 	.short	0x010a
        /*0c4a*/ 	.byte	0x15
	.zero		1


	//   ....[45]....
        /*0c4c*/ 	.word	0x0000cae0
        /*0c50*/ 	.word	0x000000ff
        /*0c54*/ 	.word	0x00022850
        /*0c58*/ 	.short	0x010a
        /*0c5a*/ 	.byte	0x15
	.zero		1


	//   ....[46]....
        /*0c5c*/ 	.word	0x0000cde0
        /*0c60*/ 	.word	0x00000009
        /*0c64*/ 	.word	0x00000000
        /*0c68*/ 	.short	0x0101
        /*0c6a*/ 	.byte	0x3f
	.zero		1


	//   ....[47]....
        /*0c6c*/ 	.word	0x0000f3b0
        /*0c70*/ 	.word	0x000000ff
        /*0c74*/ 	.word	0x00000000
        /*0c78*/ 	.short	0x0101
        /*0c7a*/ 	.byte	0x06
	.zero		1


	//   ....[48]....
        /*0c7c*/ 	.word	0x0000fad0
        /*0c80*/ 	.word	0x000000ff
        /*0c84*/ 	.word	0x00000000
        /*0c88*/ 	.short	0x0101
        /*0c8a*/ 	.byte	0x09
	.zero		1


	//   ....[49]....
        /*0c8c*/ 	.word	0x000144b0
        /*0c90*/ 	.word	0x00000000
        /*0c94*/ 	.word	0x00022840
        /*0c98*/ 	.short	0x010a
        /*0c9a*/ 	.byte	0x3f
	.zero		1


	//   ....[50]....
        /*0c9c*/ 	.word	0x000151b0
        /*0ca0*/ 	.word	0x00000013
        /*0ca4*/ 	.word	0x00022800
        /*0ca8*/ 	.short	0x0107
        /*0caa*/ 	.byte	0x3f
	.zero		1


	//   ....[51]....
        /*0cac*/ 	.word	0x000152a0
        /*0cb0*/ 	.word	0x00000013
        /*0cb4*/ 	.word	0x00022800
        /*0cb8*/ 	.short	0x0101
        /*0cba*/ 	.byte	0x3f
	.zero		1


	//   ....[52]....
        /*0cbc*/ 	.word	0x000152c0
        /*0cc0*/ 	.word	0x00000013
        /*0cc4*/ 	.word	0x00022820
        /*0cc8*/ 	.short	0x010a
        /*0cca*/ 	.byte	0x3f
	.zero		1


	//   ....[53]....
        /*0ccc*/ 	.word	0x000153a0
        /*0cd0*/ 	.word	0x00000002
        /*0cd4*/ 	.word	0x00022860
        /*0cd8*/ 	.short	0x010a
        /*0cda*/ 	.byte	0x3f
	.zero		1


	//   ....[54]....
        /*0cdc*/ 	.word	0x00015cd0
        /*0ce0*/ 	.word	0x00000003
        /*0ce4*/ 	.word	0x00022840
        /*0ce8*/ 	.short	0x010a
        /*0cea*/ 	.byte	0x3f
	.zero		1


	//   ....[55]....
        /*0cec*/ 	.word	0x00015f30
        /*0cf0*/ 	.word	0x00000003
        /*0cf4*/ 	.word	0x00022860
        /*0cf8*/ 	.short	0x010a
        /*0cfa*/ 	.byte	0x3f
	.zero		1


	//   ....[56]....
        /*0cfc*/ 	.word	0x00016720
        /*0d00*/ 	.word	0x00000004
        /*0d04*/ 	.word	0x00022840
        /*0d08*/ 	.short	0x010a
        /*0d0a*/ 	.byte	0x3f
	.zero		1


	//   ....[57]....
        /*0d0c*/ 	.word	0x00016970
        /*0d10*/ 	.word	0x00000004
        /*0d14*/ 	.word	0x00022860
        /*0d18*/ 	.short	0x010a
        /*0d1a*/ 	.byte	0x3f
	.zero		1


	//   ....[58]....
        /*0d1c*/ 	.word	0x000170f0
        /*0d20*/ 	.word	0x00000002
        /*0d24*/ 	.word	0x00022840
        /*0d28*/ 	.short	0x010a
        /*0d2a*/ 	.byte	0x3f
	.zero		1


	//   ....[59]....
        /*0d2c*/ 	.word	0x00017350
        /*0d30*/ 	.word	0x00000002
        /*0d34*/ 	.word	0x00022860
        /*0d38*/ 	.short	0x010a
        /*0d3a*/ 	.byte	0x3f
	.zero		1


	//   ....[60]....
        /*0d3c*/ 	.word	0x00018d10
        /*0d40*/ 	.word	0x00000000
        /*0d44*/ 	.word	0x00022820
        /*0d48*/ 	.short	0x010a
        /*0d4a*/ 	.byte	0x3f
	.zero		1


	//   ....[61]....
        /*0d4c*/ 	.word	0x00018ed0
        /*0d50*/ 	.word	0x00000006
        /*0d54*/ 	.word	0x00000000
        /*0d58*/ 	.short	0x010a
        /*0d5a*/ 	.byte	0x3f
	.zero		1


	//   ....[62]....
        /*0d5c*/ 	.word	0x00018f40
        /*0d60*/ 	.word	0x00000007
        /*0d64*/ 	.word	0x00000000
        /*0d68*/ 	.short	0x010a
        /*0d6a*/ 	.byte	0x3f
	.zero		1


	//   ....[63]....
        /*0d6c*/ 	.word	0x00018fb0
        /*0d70*/ 	.word	0x00000004
        /*0d74*/ 	.word	0x00000000
        /*0d78*/ 	.short	0x010a
        /*0d7a*/ 	.byte	0x3f
	.zero		1


	//   ....[64]....
        /*0d7c*/ 	.word	0x00018fe0
        /*0d80*/ 	.word	0x00000003
        /*0d84*/ 	.word	0x00000000
        /*0d88*/ 	.short	0x010a
        /*0d8a*/ 	.byte	0x3f
	.zero		1


	//   ....[65]....
        /*0d8c*/ 	.word	0x00019040
        /*0d90*/ 	.word	0x00000005
        /*0d94*/ 	.word	0x00022800
        /*0d98*/ 	.short	0x010a
        /*0d9a*/ 	.byte	0x3f
	.zero		1


	//   ....[66]....
        /*0d9c*/ 	.word	0x000190a0
        /*0da0*/ 	.word	0x00000003
        /*0da4*/ 	.word	0x00022830
        /*0da8*/ 	.short	0x010a
        /*0daa*/ 	.byte	0x3f
	.zero		1


	//   ....[67]....
        /*0dac*/ 	.word	0x00019100
        /*0db0*/ 	.word	0x00000009
        /*0db4*/ 	.word	0x00022850
        /*0db8*/ 	.short	0x010a
        /*0dba*/ 	.byte	0x3f
	.zero		1


	//   ....[68]....
        /*0dbc*/ 	.word	0x00019160
        /*0dc0*/ 	.word	0x00000004
        /*0dc4*/ 	.word	0x00022830
        /*0dc8*/ 	.short	0x010a
        /*0dca*/ 	.byte	0x3f
	.zero		1


	//   ....[69]....
        /*0dcc*/ 	.word	0x000191b0
        /*0dd0*/ 	.word	0x0000000a
        /*0dd4*/ 	.word	0x00022850
        /*0dd8*/ 	.short	0x010a
        /*0dda*/ 	.byte	0x3f
	.zero		1


	//   ....[70]....
        /*0ddc*/ 	.word	0x00019210
        /*0de0*/ 	.word	0x00000000
        /*0de4*/ 	.word	0x00022830
        /*0de8*/ 	.short	0x010a
        /*0dea*/ 	.byte	0x3f
	.zero		1


	//   ....[71]....
        /*0dec*/ 	.word	0x00019260
        /*0df0*/ 	.word	0x0000000a
        /*0df4*/ 	.word	0x00022850
        /*0df8*/ 	.short	0x010a
        /*0dfa*/ 	.byte	0x3f
	.zero		1


	//   ....[72]....
        /*0dfc*/ 	.word	0x000192c0
        /*0e00*/ 	.word	0x00000007
        /*0e04*/ 	.word	0x00022830
        /*0e08*/ 	.short	0x010a
        /*0e0a*/ 	.byte	0x3f
	.zero		1


	//   ....[73]....
        /*0e0c*/ 	.word	0x00019310
        /*0e10*/ 	.word	0x00000009
        /*0e14*/ 	.word	0x00022850
        /*0e18*/ 	.short	0x010a
        /*0e1a*/ 	.byte	0x3f
	.zero		1


	//   ....[74]....
        /*0e1c*/ 	.word	0x000194b0
        /*0e20*/ 	.word	0x00000000
        /*0e24*/ 	.word	0x00022840
        /*0e28*/ 	.short	0x010a
        /*0e2a*/ 	.byte	0x3f
	.zero		1


	//   ....[75]....
        /*0e2c*/ 	.word	0x00019f50
        /*0e30*/ 	.word	0x00000013
        /*0e34*/ 	.word	0x00022820
        /*0e38*/ 	.short	0x010a
        /*0e3a*/ 	.byte	0x3f
	.zero		1


	//   ....[76]....
        /*0e3c*/ 	.word	0x00019fa0
        /*0e40*/ 	.word	0x00000002
        /*0e44*/ 	.word	0x00022860
        /*0e48*/ 	.short	0x010a
        /*0e4a*/ 	.byte	0x3f
	.zero		1


	//   ....[77]....
        /*0e4c*/ 	.word	0x00019ff0
        /*0e50*/ 	.word	0x00000003
        /*0e54*/ 	.word	0x00022840
        /*0e58*/ 	.short	0x010a
        /*0e5a*/ 	.byte	0x3f
	.zero		1


	//   ....[78]....
        /*0e5c*/ 	.word	0x0001a040
        /*0e60*/ 	.word	0x00000003
        /*0e64*/ 	.word	0x00022860
        /*0e68*/ 	.short	0x010a
        /*0e6a*/ 	.byte	0x3f
	.zero		1


	//   ....[79]....
        /*0e6c*/ 	.word	0x0001a090
        /*0e70*/ 	.word	0x00000004
        /*0e74*/ 	.word	0x00022840
        /*0e78*/ 	.short	0x010a
        /*0e7a*/ 	.byte	0x3f
	.zero		1


	//   ....[80]....
        /*0e7c*/ 	.word	0x0001a0e0
        /*0e80*/ 	.word	0x00000004
        /*0e84*/ 	.word	0x00022860
        /*0e88*/ 	.short	0x010a
        /*0e8a*/ 	.byte	0x3f
	.zero		1


	//   ....[81]....
        /*0e8c*/ 	.word	0x0001a130
        /*0e90*/ 	.word	0x00000002
        /*0e94*/ 	.word	0x00022840
        /*0e98*/ 	.short	0x010a
        /*0e9a*/ 	.byte	0x3f
	.zero		1


	//   ....[82]....
        /*0e9c*/ 	.word	0x0001a180
        /*0ea0*/ 	.word	0x00000002
        /*0ea4*/ 	.word	0x00022860
        /*0ea8*/ 	.short	0x010a
        /*0eaa*/ 	.byte	0x3f
	.zero		1


	//   ....[83]....
        /*0eac*/ 	.word	0x0001ac30
        /*0eb0*/ 	.word	0x00000000
        /*0eb4*/ 	.word	0x00022820
        /*0eb8*/ 	.short	0x010a
        /*0eba*/ 	.byte	0x3f
	.zero		1


	//   ....[84]....
        /*0ebc*/ 	.word	0x0001add0
        /*0ec0*/ 	.word	0x00000006
        /*0ec4*/ 	.word	0x00000000
        /*0ec8*/ 	.short	0x010a
        /*0eca*/ 	.byte	0x3f
	.zero		1


	//   ....[85]....
        /*0ecc*/ 	.word	0x0001ae20
        /*0ed0*/ 	.word	0x00000007
        /*0ed4*/ 	.word	0x00000000
        /*0ed8*/ 	.short	0x010a
        /*0eda*/ 	.byte	0x3f
	.zero		1


	//   ....[86]....
        /*0edc*/ 	.word	0x0001ae70
        /*0ee0*/ 	.word	0x00000004
        /*0ee4*/ 	.word	0x00000000
        /*0ee8*/ 	.short	0x010a
        /*0eea*/ 	.byte	0x3f
	.zero		1


	//----- nvinfo : EIATTR_NUM_MBARRIERS
	.align		4
.L_385:
        /*0eec*/ 	.byte	0x03, 0x38
        /*0eee*/ 	.short	0x0016


	//----- nvinfo : EIATTR_EXIT_INSTR_OFFSETS
	.align		4
        /*0ef0*/ 	.byte	0x04, 0x1c
        /*0ef2*/ 	.short	(.L_387 - .L_386)


	//   ....[0]....
.L_386:
        /*0ef4*/ 	.word	0x00000a70


	//   ....[1]....
        /*0ef8*/ 	.word	0x00011e50


	//   ....[2]....
        /*0efc*/ 	.word	0x00019030


	//----- nvinfo : EIATTR_MAX_THREADS
	.align		4
.L_387:
        /*0f00*/ 	.byte	0x04, 0x05
        /*0f02*/ 	.short	(.L_389 - .L_388)
.L_388:
        /*0f04*/ 	.word	0x00000180
        /*0f08*/ 	.word	0x00000001
        /*0f0c*/ 	.word	0x00000001


	//----- nvinfo : EIATTR_CRS_STACK_SIZE
	.align		4
.L_389:
        /*0f10*/ 	.byte	0x04, 0x1e
        /*0f12*/ 	.short	(.L_391 - .L_390)
.L_390:
        /*0f14*/ 	.word	0x00000000


	//----- nvinfo : EIATTR_CBANK_PARAM_SIZE
	.align		4
.L_391:
        /*0f18*/ 	.byte	0x03, 0x19
        /*0f1a*/ 	.short	0x0af0


	//----- nvinfo : EIATTR_PARAM_CBANK
	.align		4
        /*0f1c*/ 	.byte	0x04, 0x0a
        /*0f1e*/ 	.short	(.L_393 - .L_392)
	.align		4
.L_392:
        /*0f20*/ 	.word	index@(.nv.constant0._ZN7cutlass13device_kernelIN5flash11enable_sm90INS1_16FlashAttnFwdSm90INS1_25CollectiveMainloopFwdSm90ILi2EN4cute5tupleIJNS5_1CILi1EEES8_S8_EEENS6_IJNS7_ILi128EEENS7_ILi96EEENS7_ILi64EEEEEELi256ENS_10bfloat16_tEfNS_4arch4Sm90ELb0ELb1ELb0ELb1ELb0ELb0ELb0ELb1ELb0ELb1ELb1ELb0EEENS1_21CollectiveEpilogueFwdINS6_IJSA_NS7_ILi256EEESB_EEES9_SE_SG_Li256ELb1ELb1ELb1ELb0EEENS1_36VarlenDynamicPersistentTileSchedulerILi128ELi96ELi256ELi128ELb1ELb1ELb1ELb1ELb0ELb1EEEEEEEEEvNT_6ParamsE)
        /*0f24*/ 	.short	0x0210
        /*0f26*/ 	.short	0x0af0


	//----- nvinfo : EIATTR_SW_WAR
	.align		4
.L_393:
        /*0f28*/ 	.byte	0x04, 0x36
        /*0f2a*/ 	.short	(.L_395 - .L_394)
.L_394:
        /*0f2c*/ 	.word	0x00000008
.L_395:


//--------------------- .nv.info._ZN7cutlass13device_kernelIN5flash11enable_sm90INS1_16FlashAttnFwdSm90INS1_25CollectiveMainloopFwdSm90ILi2EN4cute5tupleIJNS5_1CILi1EEES8_S8_EEENS6_IJNS7_ILi128EEENS7_ILi96EEENS7_ILi64EEEEEELi256ENS_10bfloat16_tEfNS_4arch4Sm90ELb0ELb1ELb0ELb1ELb0ELb1ELb0ELb1ELb0ELb1ELb1ELb0EEENS1_21CollectiveEpilogueFwdINS6_IJSA_NS7_ILi256EEESB_EEES9_SE_SG_Li256ELb1ELb1ELb1ELb0EEENS1_36VarlenDynamicPersistentTileSchedulerILi128ELi96ELi256ELi128ELb1ELb1ELb1ELb1ELb0ELb1EEEEEEEEEvNT_6ParamsE --------------------------
	.section	.nv.info._ZN7cutlass13device_kernelIN5flash11enable_sm90INS1_16FlashAttnFwdSm90INS1_25CollectiveMainloopFwdSm90ILi2EN4cute5tupleIJNS5_1CILi1EEES8_S8_EEENS6_IJNS7_ILi128EEENS7_ILi96EEENS7_ILi64EEEEEELi256ENS_10bfloat16_tEfNS_4arch4Sm90ELb0ELb1ELb0ELb1ELb0ELb1ELb0ELb1ELb0ELb1ELb1ELb0EEENS1_21CollectiveEpilogueFwdINS6_IJSA_NS7_ILi256EEESB_EEES9_SE_SG_Li256ELb1ELb1ELb1ELb0EEENS1_36VarlenDynamicPersistentTileSchedulerILi128ELi96ELi256ELi128ELb1ELb1ELb1ELb1ELb0ELb1EEEEEEEEEvNT_6ParamsE,"",@"SHT_CUDA_INFO"
	.sectionflags	@""
	.align	4


	//----- nvinfo : EIATTR_CUDA_API_VERSION
	.align		4
        /*0000*/ 	.byte	0x04, 0x37
        /*0002*/ 	.short	(.L_397 - .L_396)
.L_396:
        /*0004*/ 	.word	0x00000082


	//----- nvinfo : EIATTR_KPARAM_INFO
	.align		4
.L_397:
        /*0008*/ 	.byte	0x04, 0x17
        /*000a*/ 	.short	(.L_399 - .L_398)
.L_398:
        /*000c*/ 	.word	0x00000000
        /*0010*/ 	.short	0x0000
        /*0012*/ 	.short	0x0070
        /*0014*/ 	.byte	0x00, 0xf0, 0x01, 0x2a


	//----- nvinfo : EIATTR_SPARSE_MMA_MASK
	.align		4
.L_399:
        /*0018*/ 	.byte	0x03, 0x50
        /*001a*/ 	.short	0x0000


	//----- nvinfo : EIATTR_MAXREG_COUNT
	.align		4
        /*001c*/ 	.byte	0x03, 0x1b
        /*001e*/ 	.short	0x00a8


	//----- nvinfo : EIATTR_NUM_BARRIERS
	.align		4
        /*0020*/ 	.byte	0x02, 0x4c
        /*0022*/ 	.byte	0x10
	.zero		1


	//----- nvinfo : EIATTR_EXTERNS
	.align		4
        /*0024*/ 	.byte	0x04, 0x0f
        /*0026*/ 	.short	(.L_401 - .L_400)


	//   ....[0]....
	.align		4
.L_400:
        /*0028*/ 	.word	index@(__assertfail)


	//----- nvinfo : EIATTR_ANNOTATIONS
	.align		4
.L_401:
        /*002c*/ 	.byte	0x04, 0x55
        /*002e*/ 	.short	(.L_403 - .L_402)


	//   ....[0]....
.L_402:
        /* <DEDUP_REMOVED lines=84> */


	//----- nvinfo : EIATTR_MERCURY_ISA_VERSION
	.align		4
.L_403:
        /*0560*/ 	.byte	0x03, 0x5f
        /*0562*/ 	.short	0x0101


	//----- nvinfo : EIATTR_UNUSED_LOAD_BYTE_OFFSET
	.align		4
        /*0564*/ 	.byte	0x04, 0x44
        /*0566*/ 	.short	(.L_405 - .L_404)


	//   ....[0]....
.L_404:
        /*0568*/ 	.word	0x00000ae0
        /*056c*/ 	.word	0x0000fff0


	//   ....[1]....
        /*0570*/ 	.word	0x00015bb0
        /*0574*/ 	.word	0x0000fff0


	//----- nvinfo : EIATTR_INT_WARP_WIDE_INSTR_OFFSETS
	.align		4
.L_405:
        /*0578*/ 	.byte	0x04, 0x31
        /*057a*/ 	.short	(.L_407 - .L_406)


	//   ....[0]....
.L_406:
        /*057c*/ 	.word	0x00000190


	//   ....[1]....
        /*0580*/ 	.word	0x000001d0


	//   ....[2]....
        /*0584*/ 	.word	0x00000240


	//   ....[3]....
        /*0588*/ 	.word	0x0001e630


	//   ....[4]....
        /*058c*/ 	.word	0x0001e6c0


	//   ....[5]....
        /*0590*/ 	.word	0x00022340


	//   ....[6]....
        /*0594*/ 	.word	0x000223d0


	//----- nvinfo : EIATTR_COOP_GROUP_MASK_REGIDS
	.align		4
.L_407:
        /*0598*/ 	.byte	0x04, 0x29
        /*059a*/ 	.short	(.L_409 - .L_408)


	//   ....[0]....
.L_408:
        /*059c*/ 	.word	0xffffffff


	//   ....[1]....
        /*05a0*/ 	.word	0xffffffff


	//   ....[2]....
        /*05a4*/ 	.word	0xffffffff


	//   ....[3]....
        /*05a8*/ 	.word	0xffffffff


	//   ....[4]....
        /*05ac*/ 	.word	0xffffffff


	//   ....[5]....
        /*05b0*/ 	.word	0xffffffff


	//   ....[6]....
        /*05b4*/ 	.word	0xffffffff


	//   ....[7]....
        /*05b8*/ 	.word	0xffffffff


	//   ....[8]....
        /*05bc*/ 	.word	0xffffffff


	//   ....[9]....
        /*05c0*/ 	.word	0xffffffff


	//   ....[10]....
        /*05c4*/ 	.word	0xffffffff


	//   ....[11]....
        /*05c8*/ 	.word	0xffffffff


	//   ....[12]....
        /*05cc*/ 	.word	0xffffffff


	//   ....[13]....
        /*05d0*/ 	.word	0xffffffff


	//   ....[14]....
        /*05d4*/ 	.word	0xffffffff


	//   ....[15]....
        /*05d8*/ 	.word	0xffffffff


	//   ....[16]....
        /*05dc*/ 	.word	0xffffffff


	//   ....[17]....
        /*05e0*/ 	.word	0xffffffff


	//   ....[18]....
        /*05e4*/ 	.word	0xffffffff


	//   ....[19]....
        /*05e8*/ 	.word	0xffffffff


	//   ....[20]....
        /*05ec*/ 	.word	0xffffffff


	//   ....[21]....
        /*05f0*/ 	.word	0xffffffff


	//   ....[22]....
        /*05f4*/ 	.word	0xffffffff


	//   ....[23]....
        /*05f8*/ 	.word	0xffffffff


	//   ....[24]....
        /*05fc*/ 	.word	0xffffffff


	//   ....[25]....
        /*0600*/ 	.word	0xffffffff


	//   ....[26]....
        /*0604*/ 	.word	0xffffffff


	//   ....[27]....
        /*0608*/ 	.word	0xffffffff


	//   ....[28]....
        /*060c*/ 	.word	0xffffffff


	//   ....[29]....
        /*0610*/ 	.word	0xffffffff


	//   ....[30]....
        /*0614*/ 	.word	0xffffffff


	//   ....[31]....
        /*0618*/ 	.word	0xffffffff


	//   ....[32]....
        /*061c*/ 	.word	0xffffffff


	//   ....[33]....
        /*0620*/ 	.word	0xffffffff


	//   ....[34]....
        /*0624*/ 	.word	0xffffffff


	//   ....[35]....
        /*0628*/ 	.word	0xffffffff


	//   ....[36]....
        /*062c*/ 	.word	0xffffffff


	//   ....[37]....
        /*0630*/ 	.word	0xffffffff


	//   ....[38]....
        /*0634*/ 	.word	0xffffffff


	//   ....[39]....
        /*0638*/ 	.word	0xffffffff


	//   ....[40]....
        /*063c*/ 	.word	0xffffffff


	//   ....[41]....
        /*0640*/ 	.word	0xffffffff


	//   ....[42]....
        /*0644*/ 	.word	0xffffffff


	//   ....[43]....
        /*0648*/ 	.word	0xffffffff


	//   ....[44]....
        /*064c*/ 	.word	0xffffffff


	//   ....[45]....
        /*0650*/ 	.word	0xffffffff


	//   ....[46]....
        /*0654*/ 	.word	0xffffffff


	//   ....[47]....
        /*0658*/ 	.word	0xffffffff


	//   ....[48]....
        /*065c*/ 	.word	0xffffffff


	//   ....[49]....
        /*0660*/ 	.word	0xffffffff


	//   ....[50]....
        /*0664*/ 	.word	0xffffffff


	//   ....[51]....
        /*0668*/ 	.word	0xffffffff


	//   ....[52]....
        /*066c*/ 	.word	0xffffffff


	//   ....[53]....
        /*0670*/ 	.word	0xffffffff


	//   ....[54]....
        /*0674*/ 	.word	0xffffffff


	//   ....[55]....
        /*0678*/ 	.word	0xffffffff


	//   ....[56]....
        /*067c*/ 	.word	0xffffffff


	//   ....[57]....
        /*0680*/ 	.word	0xffffffff


	//   ....[58]....
        /*0684*/ 	.word	0xffffffff


	//   ....[59]....
        /*0688*/ 	.word	0xffffffff


	//   ....[60]....
        /*068c*/ 	.word	0xffffffff


	//   ....[61]....
        /*0690*/ 	.word	0xffffffff


	//   ....[62]....
        /*0694*/ 	.word	0xffffffff


	//   ....[63]....
        /*0698*/ 	.word	0xffffffff


	//   ....[64]....
        /*069c*/ 	.word	0xffffffff


	//   ....[65]....
        /*06a0*/ 	.word	0xffffffff


	//   ....[66]....
        /*06a4*/ 	.word	0xffffffff


	//   ....[67]....
        /*06a8*/ 	.word	0xffffffff


	//   ....[68]....
        /*06ac*/ 	.word	0xffffffff


	//   ....[69]....
        /*06b0*/ 	.word	0xffffffff


	//   ....[70]....
        /*06b4*/ 	.word	0xffffffff


	//   ....[71]....
        /*06b8*/ 	.word	0xffffffff


	//   ....[72]....
        /*06bc*/ 	.word	0xffffffff


	//   ....[73]....
        /*06c0*/ 	.word	0xffffffff


	//   ....[74]....
        /*06c4*/ 	.word	0xffffffff


	//   ....[75]....
        /*06c8*/ 	.word	0xffffffff


	//   ....[76]....
        /*06cc*/ 	.word	0xffffffff


	//   ....[77]....
        /*06d0*/ 	.word	0xffffffff


	//   ....[78]....
        /*06d4*/ 	.word	0xffffffff


	//   ....[79]....
        /*06d8*/ 	.word	0xffffffff


	//   ....[80]....
        /*06dc*/ 	.word	0xffffffff


	//   ....[81]....
        /*06e0*/ 	.word	0xffffffff


	//   ....[82]....
        /*06e4*/ 	.word	0xffffffff


	//   ....[83]....
        /*06e8*/ 	.word	0xffffffff


	//   ....[84]....
        /*06ec*/ 	.word	0xffffffff


	//   ....[85]....
        /*06f0*/ 	.word	0xffffffff


	//   ....[86]....
        /*06f4*/ 	.word	0xffffffff


	//   ....[87]....
        /*06f8*/ 	.word	0xffffffff


	//   ....[88]....
        /*06fc*/ 	.word	0xffffffff


	//   ....[89]....
        /*0700*/ 	.word	0xffffffff


	//   ....[90]....
        /*0704*/ 	.word	0xffffffff


	//   ....[91]....
        /*0708*/ 	.word	0xffffffff


	//   ....[92]....
        /*070c*/ 	.word	0xffffffff


	//   ....[93]....
        /*0710*/ 	.word	0xffffffff


	//   ....[94]....
        /*0714*/ 	.word	0xffffffff


	//   ....[95]....
        /*0718*/ 	.word	0xffffffff


	//   ....[96]....
        /*071c*/ 	.word	0xffffffff


	//   ....[97]....
        /*0720*/ 	.word	0xffffffff


	//   ....[98]....
        /*0724*/ 	.word	0xffffffff


	//   ....[99]....
        /*0728*/ 	.word	0xffffffff


	//   ....[100]....
        /*072c*/ 	.word	0xffffffff


	//   ....[101]....
        /*0730*/ 	.word	0xffffffff


	//   ....[102]....
        /*0734*/ 	.word	0xffffffff


	//   ....[103]....
        /*0738*/ 	.word	0xffffffff


	//   ....[104]....
        /*073c*/ 	.word	0xffffffff


	//   ....[105]....
        /*0740*/ 	.word	0xffffffff


	//   ....[106]....
        /*0744*/ 	.word	0xffffffff


	//   ....[107]....
        /*0748*/ 	.word	0xffffffff


	//   ....[108]....
        /*074c*/ 	.word	0xffffffff


	//   ....[109]....
        /*0750*/ 	.word	0xffffffff


	//   ....[110]....
        /*0754*/ 	.word	0xffffffff


	//   ....[111]....
        /*0758*/ 	.word	0xffffffff


	//   ....[112]....
        /*075c*/ 	.word	0xffffffff


	//   ....[113]....
        /*0760*/ 	.word	0xffffffff


	//   ....[114]....
        /*0764*/ 	.word	0xffffffff


	//   ....[115]....
        /*0768*/ 	.word	0xffffffff


	//   ....[116]....
        /*076c*/ 	.word	0xffffffff


	//   ....[117]....
        /*0770*/ 	.word	0xffffffff


	//   ....[118]....
        /*0774*/ 	.word	0xffffffff


	//   ....[119]....
        /*0778*/ 	.word	0xffffffff


	//   ....[120]....
        /*077c*/ 	.word	0xffffffff


	//   ....[121]....
        /*0780*/ 	.word	0xffffffff


	//   ....[122]....
        /*0784*/ 	.word	0xffffffff


	//   ....[123]....
        /*0788*/ 	.word	0xffffffff


	//   ....[124]....
        /*078c*/ 	.word	0xffffffff


	//   ....[125]....
        /*0790*/ 	.word	0xffffffff


	//   ....[126]....
        /*0794*/ 	.word	0xffffffff


	//   ....[127]....
        /*0798*/ 	.word	0xffffffff


	//   ....[128]....
        /*079c*/ 	.word	0x0500000f


	//   ....[129]....
        /*07a0*/ 	.word	0x0500000f


	//   ....[130]....
        /*07a4*/ 	.word	0x0500000f


	//   ....[131]....
        /*07a8*/ 	.word	0x0500000f


	//   ....[132]....
        /*07ac*/ 	.word	0x0500000f


	//   ....[133]....
        /*07b0*/ 	.word	0x0500000f


	//   ....[134]....
        /*07b4*/ 	.word	0x0500000f


	//   ....[135]....
        /*07b8*/ 	.word	0x0500000f


	//   ....[136]....
        /*07bc*/ 	.word	0x0500000f


	//   ....[137]....
        /*07c0*/ 	.word	0x0500000f


	//   ....[138]....
        /*07c4*/ 	.word	0x0500000f


	//   ....[139]....
        /*07c8*/ 	.word	0x0500000f


	//   ....[140]....
        /*07cc*/ 	.word	0x0500000f


	//   ....[141]....
        /*07d0*/ 	.word	0x0500000f


	//   ....[142]....
        /*07d4*/ 	.word	0x0500000f


	//   ....[143]....
        /*07d8*/ 	.word	0x0500000f


	//   ....[144]....
        /*07dc*/ 	.word	0x0500000f


	//   ....[145]....
        /*07e0*/ 	.word	0x0500000f


	//   ....[146]....
        /*07e4*/ 	.word	0x0500000f


	//   ....[147]....
        /*07e8*/ 	.word	0x0500000f


	//   ....[148]....
        /*07ec*/ 	.word	0x0500000f


	//   ....[149]....
        /*07f0*/ 	.word	0x0500000f


	//   ....[150]....
        /*07f4*/ 	.word	0x0500000f


	//   ....[151]....
        /*07f8*/ 	.word	0x0500000f


	//   ....[152]....
        /*07fc*/ 	.word	0x0500000f


	//   ....[153]....
        /*0800*/ 	.word	0x0500000f


	//   ....[154]....
        /*0804*/ 	.word	0x0500000f


	//   ....[155]....
        /*0808*/ 	.word	0x0500000f


	//   ....[156]....
        /*080c*/ 	.word	0x0500000f


	//   ....[157]....
        /*0810*/ 	.word	0x0500000f


	//   ....[158]....
        /*0814*/ 	.word	0x0500000f


	//   ....[159]....
        /*0818*/ 	.word	0x0500000f


	//   ....[160]....
        /*081c*/ 	.word	0x0500000f


	//   ....[161]....
        /*0820*/ 	.word	0x0500000f


	//   ....[162]....
        /*0824*/ 	.word	0x0500000f


	//   ....[163]....
        /*0828*/ 	.word	0x0500000f


	//   ....[164]....
        /*082c*/ 	.word	0x0500000f


	//   ....[165]....
        /*0830*/ 	.word	0x0500000f


	//   ....[166]....
        /*0834*/ 	.word	0x0500000f


	//   ....[167]....
        /*0838*/ 	.word	0x0500000f


	//   ....[168]....
        /*083c*/ 	.word	0x0500000f


	//   ....[169]....
        /*0840*/ 	.word	0x0500000f


	//   ....[170]....
        /*0844*/ 	.word	0x0500000f


	//   ....[171]....
        /*0848*/ 	.word	0x0500000f


	//   ....[172]....
        /*084c*/ 	.word	0x0500000f


	//   ....[173]....
        /*0850*/ 	.word	0x0500000f


	//   ....[174]....
        /*0854*/ 	.word	0x0500000f


	//   ....[175]....
        /*0858*/ 	.word	0x0500000f


	//   ....[176]....
        /*085c*/ 	.word	0x0500000f


	//   ....[177]....
        /*0860*/ 	.word	0x0500000f


	//   ....[178]....
        /*0864*/ 	.word	0x0500000f


	//   ....[179]....
        /*0868*/ 	.word	0x0500000f


	//   ....[180]....
        /*086c*/ 	.word	0x0500000f


	//   ....[181]....
        /*0870*/ 	.word	0x0500000f


	//   ....[182]....
        /*0874*/ 	.word	0x0500000f


	//   ....[183]....
        /*0878*/ 	.word	0x0500000f


	//   ....[184]....
        /*087c*/ 	.word	0x0500000f


	//   ....[185]....
        /*0880*/ 	.word	0x0500000f


	//   ....[186]....
        /*0884*/ 	.word	0x0500000f


	//   ....[187]....
        /*0888*/ 	.word	0x0500000f


	//   ....[188]....
        /*088c*/ 	.word	0x0500000f


	//   ....[189]....
        /*0890*/ 	.word	0x0500000f


	//   ....[190]....
        /*0894*/ 	.word	0x0500000f


	//   ....[191]....
        /*0898*/ 	.word	0x0500000f


	//   ....[192]....
        /*089c*/ 	.word	0x0500000f


	//   ....[193]....
        /*08a0*/ 	.word	0x0500000f


	//   ....[194]....
        /*08a4*/ 	.word	0x0500000f


	//   ....[195]....
        /*08a8*/ 	.word	0x0500000f


	//   ....[196]....
        /*08ac*/ 	.word	0x0500000f


	//   ....[197]....
        /*08b0*/ 	.word	0x0500000f


	//   ....[198]....
        /*08b4*/ 	.word	0x0500000f


	//   ....[199]....
        /*08b8*/ 	.word	0x0500000f


	//   ....[200]....
        /*08bc*/ 	.word	0x0500000f


	//   ....[201]....
        /*08c0*/ 	.word	0x0500000f


	//----- nvinfo : EIATTR_COOP_GROUP_INSTR_OFFSETS
	.align		4
.L_409:
        /*08c4*/ 	.byte	0x04, 0x28
        /*08c6*/ 	.short	(.L_411 - .L_410)


	//   ....[0]....
.L_410:
        /*08c8*/ 	.word	0x00000070


	//   ....[1]....
        /*08cc*/ 	.word	0x000001a0


	//   ....[2]....
        /*08d0*/ 	.word	0x000001f0


	//   ....[3]....
        /*08d4*/ 	.word	0x00000420


	//   ....[4]....
        /*08d8*/ 	.word	0x00000580


	//   ....[5]....
        /*08dc*/ 	.word	0x000006a0


	//   ....[6]....
        /*08e0*/ 	.word	0x00000800


	//   ....[7]....
        /*08e4*/ 	.word	0x00006e30


	//   ....[8]....
        /*08e8*/ 	.word	0x000075b0


	//   ....[9]....
        /*08ec*/ 	.word	0x000075c0


	//   ....[10]....
        /*08f0*/ 	.word	0x000075d0


	//   ....[11]....
        /*08f4*/ 	.word	0x000075e0


	//   ....[12]....
        /*08f8*/ 	.word	0x00007900


	//   ....[13]....
        /*08fc*/ 	.word	0x00007910


	//   ....[14]....
        /*0900*/ 	.word	0x00007920


	//   ....[15]....
        /*0904*/ 	.word	0x00007930


	//   ....[16]....
        /*0908*/ 	.word	0x00008c10


	//   ....[17]....
        /*090c*/ 	.word	0x00008c30


	//   ....[18]....
        /*0910*/ 	.word	0x00008c40


	//   ....[19]....
        /*0914*/ 	.word	0x00008c50


	//   ....[20]....
        /*0918*/ 	.word	0x00008d40


	//   ....[21]....
        /*091c*/ 	.word	0x00008d60


	//   ....[22]....
        /*0920*/ 	.word	0x00008df0


	//   ....[23]....
        /*0924*/ 	.word	0x00008e20


	//   ....[24]....
        /*0928*/ 	.word	0x0000a500


	//   ....[25]....
        /*092c*/ 	.word	0x0000aea0


	//   ....[26]....
        /*0930*/ 	.word	0x0000b4e0


	//   ....[27]....
        /*0934*/ 	.word	0x0000b5f0


	//   ....[28]....
        /*0938*/ 	.word	0x0000bb80


	//   ....[29]....
        /*093c*/ 	.word	0x0000bc00


	//   ....[30]....
        /*0940*/ 	.word	0x0000cfd0


	//   ....[31]....
        /*0944*/ 	.word	0x0000da80


	//   ....[32]....
        /*0948*/ 	.word	0x0000e010


	//   ....[33]....
        /*094c*/ 	.word	0x0000e180


	//   ....[34]....
        /*0950*/ 	.word	0x0000ecb0


	//   ....[35]....
        /*0954*/ 	.word	0x0000edc0


	//   ....[36]....
        /*0958*/ 	.word	0x000105a0


	//   ....[37]....
        /*095c*/ 	.word	0x000105c0


	//   ....[38]....
        /*0960*/ 	.word	0x00010d70


	//   ....[39]....
        /*0964*/ 	.word	0x00010e20


	//   ....[40]....
        /*0968*/ 	.word	0x000123d0


	//   ....[41]....
        /*096c*/ 	.word	0x00012e40


	//   ....[42]....
        /*0970*/ 	.word	0x00013480


	//   ....[43]....
        /*0974*/ 	.word	0x00013590


	//   ....[44]....
        /*0978*/ 	.word	0x00013eb0


	//   ....[45]....
        /*097c*/ 	.word	0x00014080


	//   ....[46]....
        /*0980*/ 	.word	0x00015130


	//   ....[47]....
        /*0984*/ 	.word	0x00015160


	//   ....[48]....
        /*0988*/ 	.word	0x000151c0


	//   ....[49]....
        /*098c*/ 	.word	0x000151d0


	//   ....[50]....
        /*0990*/ 	.word	0x00016bf0


	//   ....[51]....
        /*0994*/ 	.word	0x00016c10


	//   ....[52]....
        /*0998*/ 	.word	0x00016c20


	//   ....[53]....
        /*099c*/ 	.word	0x00016c30


	//   ....[54]....
        /*09a0*/ 	.word	0x00017640


	//   ....[55]....
        /*09a4*/ 	.word	0x00017650


	//   ....[56]....
        /*09a8*/ 	.word	0x00017850


	//   ....[57]....
        /*09ac*/ 	.word	0x00017860


	//   ....[58]....
        /*09b0*/ 	.word	0x00017a20


	//   ....[59]....
        /*09b4*/ 	.word	0x00017a30


	//   ....[60]....
        /*09b8*/ 	.word	0x00017bf0


	//   ....[61]....
        /*09bc*/ 	.word	0x00017c00


	//   ....[62]....
        /*09c0*/ 	.word	0x00018060


	//   ....[63]....
        /*09c4*/ 	.word	0x00018070


	//   ....[64]....
        /*09c8*/ 	.word	0x00018eb0


	//   ....[65]....
        /*09cc*/ 	.word	0x00018ec0


	//   ....[66]....
        /*09d0*/ 	.word	0x0001a520


	//   ....[67]....
        /*09d4*/ 	.word	0x0001a530


	//   ....[68]....
        /*09d8*/ 	.word	0x0001a700


	//   ....[69]....
        /*09dc*/ 	.word	0x0001a710


	//   ....[70]....
        /*09e0*/ 	.word	0x0001a8d0


	//   ....[71]....
        /*09e4*/ 	.word	0x0001a8e0


	//   ....[72]....
        /*09e8*/ 	.word	0x0001aaa0


	//   ....[73]....
        /*09ec*/ 	.word	0x0001aab0


	//   ....[74]....
        /*09f0*/ 	.word	0x0001acd0


	//   ....[75]....
        /*09f4*/ 	.word	0x0001aee0


	//   ....[76]....
        /*09f8*/ 	.word	0x0001af10


	//   ....[77]....
        /*09fc*/ 	.word	0x0001af40


	//   ....[78]....
        /*0a00*/ 	.word	0x0001af70


	//   ....[79]....
        /*0a04*/ 	.word	0x0001afa0


	//   ....[80]....
        /*0a08*/ 	.word	0x0001afd0


	//   ....[81]....
        /*0a0c*/ 	.word	0x0001b170


	//   ....[82]....
        /*0a10*/ 	.word	0x0001b1a0


	//   ....[83]....
        /*0a14*/ 	.word	0x0001b1d0


	//   ....[84]....
        /*0a18*/ 	.word	0x0001b200


	//   ....[85]....
        /*0a1c*/ 	.word	0x0001b230


	//   ....[86]....
        /*0a20*/ 	.word	0x0001b260


	//   ....[87]....
        /*0a24*/ 	.word	0x0001b300


	//   ....[88]....
        /*0a28*/ 	.word	0x0001b330


	//   ....[89]....
        /*0a2c*/ 	.word	0x0001b340


	//   ....[90]....
        /*0a30*/ 	.word	0x0001b370


	//   ....[91]....
        /*0a34*/ 	.word	0x0001cc00


	//   ....[92]....
        /*0a38*/ 	.word	0x0001ec00


	//   ....[93]....
        /*0a3c*/ 	.word	0x0001f6a0


	//   ....[94]....
        /*0a40*/ 	.word	0x0001f6c0


	//   ....[95]....
        /*0a44*/ 	.word	0x0001f770


	//   ....[96]....
        /*0a48*/ 	.word	0x0001f780


	//   ....[97]....
        /*0a4c*/ 	.word	0x0001f800


	//   ....[98]....
        /*0a50*/ 	.word	0x0001f810


	//   ....[99]....
        /*0a54*/ 	.word	0x0001f890


	//   ....[100]....
        /*0a58*/ 	.word	0x0001f8a0


	//   ....[101]....
        /*0a5c*/ 	.word	0x0001f920


	//   ....[102]....
        /*0a60*/ 	.word	0x0001f930


	//   ....[103]....
        /*0a64*/ 	.word	0x0001f9b0


	//   ....[104]....
        /*0a68*/ 	.word	0x0001f9c0


	//   ....[105]....
        /*0a6c*/ 	.word	0x0001fa40


	//   ....[106]....
        /*0a70*/ 	.word	0x0001fa50


	//   ....[107]....
        /*0a74*/ 	.word	0x0001faa0


	//   ....[108]....
        /*0a78*/ 	.word	0x0001fac0


	//   ....[109]....
        /*0a7c*/ 	.word	0x00022660


	//   ....[110]....
        /*0a80*/ 	.word	0x000226e0


	//   ....[111]....
        /*0a84*/ 	.word	0x00022710


	//   ....[112]....
        /*0a88*/ 	.word	0x00022720


	//   ....[113]....
        /*0a8c*/ 	.word	0x00022750


	//   ....[114]....
        /*0a90*/ 	.word	0x00022780


	//   ....[115]....
        /*0a94*/ 	.word	0x000227b0


	//   ....[116]....
        /*0a98*/ 	.word	0x000227e0


	//   ....[117]....
        /*0a9c*/ 	.word	0x000229a0


	//   ....[118]....
        /*0aa0*/ 	.word	0x000229d0


	//   ....[119]....
        /*0aa4*/ 	.word	0x00022a00


	//   ....[120]....
        /*0aa8*/ 	.word	0x00022a30


	//   ....[121]....
        /*0aac*/ 	.word	0x00022a60


	//   ....[122]....
        /*0ab0*/ 	.word	0x00022a90


	//   ....[123]....
        /*0ab4*/ 	.word	0x00022b60


	//   ....[124]....
        /*0ab8*/ 	.word	0x00022b80


	//   ....[125]....
        /*0abc*/ 	.word	0x00022b90


	//   ....[126]....
        /*0ac0*/ 	.word	0x00022c10


	//   ....[127]....
        /*0ac4*/ 	.word	0x00023740


	//   ....[128]....
        /*0ac8*/ 	.word	0x00023b70


	//   ....[129]....
        /*0acc*/ 	.word	0x00023c10


	//   ....[130]....
        /*0ad0*/ 	.word	0x00023ca0


	//   ....[131]....
        /*0ad4*/ 	.word	0x00023cf0


	//   ....[132]....
        /*0ad8*/ 	.word	0x00023d40


	//   ....[133]....
        /*0adc*/ 	.word	0x00023dd0


	//   ....[134]....
        /*0ae0*/ 	.word	0x00023e60


	//   ....[135]....
        /*0ae4*/ 	.word	0x00023eb0


	//   ....[136]....
        /*0ae8*/ 	.word	0x00023f00


	//   ....[137]....
        /*0aec*/ 	.word	0x00024000


	//   ....[138]....
        /*0af0*/ 	.word	0x000240b0


	//   ....[139]....
        /*0af4*/ 	.word	0x00024130


	//   ....[140]....
        /*0af8*/ 	.word	0x000241a0


	//   ....[141]....
        /*0afc*/ 	.word	0x000242d0


	//   ....[142]....
        /*0b00*/ 	.word	0x000243f0


	//   ....[143]....
        /*0b04*/ 	.word	0x000244c0


	//   ....[144]....
        /*0b08*/ 	.word	0x00024510


	//   ....[145]....
        /*0b0c*/ 	.word	0x00024860


	//   ....[146]....
        /*0b10*/ 	.word	0x000248b0


	//   ....[147]....
        /*0b14*/ 	.word	0x00024940


	//   ....[148]....
        /*0b18*/ 	.word	0x000249d0


	//   ....[149]....
        /*0b1c*/ 	.word	0x00024a60


	//   ....[150]....
        /*0b20*/ 	.word	0x00024af0


	//   ....[151]....
        /*0b24*/ 	.word	0x00024b80


	//   ....[152]....
        /*0b28*/ 	.word	0x00024c10


	//   ....[153]....
        /*0b2c*/ 	.word	0x00024c90


	//   ....[154]....
        /*0b30*/ 	.word	0x00024ce0


	//   ....[155]....
        /*0b34*/ 	.word	0x00024d80


	//   ....[156]....
        /*0b38*/ 	.word	0x00024e10


	//   ....[157]....
        /*0b3c*/ 	.word	0x00024e90


	//   ....[158]....
        /*0b40*/ 	.word	0x00024ee0


	//   ....[159]....
        /*0b44*/ 	.word	0x00024f70


	//   ....[160]....
        /*0b48*/ 	.word	0x00025000


	//   ....[161]....
        /*0b4c*/ 	.word	0x00025090


	//   ....[162]....
        /*0b50*/ 	.word	0x00025120


	//   ....[163]....
        /*0b54*/ 	.word	0x000251b0


	//   ....[164]....
        /*0b58*/ 	.word	0x00025240


	//   ....[165]....
        /*0b5c*/ 	.word	0x00025300


	//   ....[166]....
        /*0b60*/ 	.word	0x000255e0


	//   ....[167]....
        /*0b64*/ 	.word	0x000257a0


	//   ....[168]....
        /*0b68*/ 	.word	0x000257f0


	//   ....[169]....
        /*0b6c*/ 	.word	0x00025850


	//   ....[170]....
        /*0b70*/ 	.word	0x00025940


	//   ....[171]....
        /*0b74*/ 	.word	0x000259a0


	//   ....[172]....
        /*0b78*/ 	.word	0x00025a90


	//   ....[173]....
        /*0b7c*/ 	.word	0x00025af0


	//   ....[174]....
        /*0b80*/ 	.word	0x00025be0


	//   ....[175]....
        /*0b84*/ 	.word	0x00025c40


	//   ....[176]....
        /*0b88*/ 	.word	0x00025d30


	//   ....[177]....
        /*0b8c*/ 	.word	0x00025d90


	//   ....[178]....
        /*0b90*/ 	.word	0x00025e80


	//   ....[179]....
        /*0b94*/ 	.word	0x00025ee0


	//   ....[180]....
        /*0b98*/ 	.word	0x00025fb0


	//   ....[181]....
        /*0b9c*/ 	.word	0x00026030


	//   ....[182]....
        /*0ba0*/ 	.word	0x00026100


	//   ....[183]....
        /*0ba4*/ 	.word	0x00026430


	//   ....[184]....
        /*0ba8*/ 	.word	0x000264d0


	//   ....[185]....
        /*0bac*/ 	.word	0x00026670


	//   ....[186]....
        /*0bb0*/ 	.word	0x000266f0


	//   ....[187]....
        /*0bb4*/ 	.word	0x00026770


	//   ....[188]....
        /*0bb8*/ 	.word	0x000267f0


	//   ....[189]....
        /*0bbc*/ 	.word	0x00026870


	//   ....[190]....
        /*0bc0*/ 	.word	0x00026900


	//   ....[191]....
        /*0bc4*/ 	.word	0x000269a0


	//   ....[192]....
        /*0bc8*/ 	.word	0x00026a50


	//   ....[193]....
        /*0bcc*/ 	.word	0x00026ad0


	//   ....[194]....
        /*0bd0*/ 	.word	0x00026b50


	//   ....[195]....
        /*0bd4*/ 	.word	0x00026bd0


	//   ....[196]....
        /*0bd8*/ 	.word	0x00026c60


	//   ....[197]....
        /*0bdc*/ 	.word	0x00026ce0


	//   ....[198]....
        /*0be0*/ 	.word	0x00026d90


	//   ....[199]....
        /*0be4*/ 	.word	0x00026de0


	//   ....[200]....
        /*0be8*/ 	.word	0x00026ea0


	//   ....[201]....
        /*0bec*/ 	.word	0x00026fd0


	//----- nvinfo : EIATTR_REG_RECONFIG
	.align		4
.L_411:
        /*0bf0*/ 	.byte	0x01, 0x54
	.zero		2


	//----- nvinfo : EIATTR_SYSCALL_OFFSETS
	.align		4
        /*0bf4*/ 	.byte	0x04, 0x46
        /*0bf6*/ 	.short	(.L_413 - .L_412)


	//   ....[0]....
.L_412:
        /*0bf8*/ 	.word	0x000021c0


	//   ....[1]....
        /*0bfc*/ 	.word	0x00002310


	//   ....[2]....
        /*0c00*/ 	.word	0x00006fd0


	//   ....[3]....
        /*0c04*/ 	.word	0x000072e0


	//   ....[4]....
        /*0c08*/ 	.word	0x0001e830


	//   ....[5]....
        /*0c0c*/ 	.word	0x0001e980


	//   ....[6]....
        /*0c10*/ 	.word	0x0001ea70


	//   ....[7]....
        /*0c14*/ 	.word	0x0001f280


	//----- nvinfo : EIATTR_MBARRIER_INSTR_OFFSETS
	.align		4
.L_413:
        /*0c18*/ 	.byte	0x04, 0x39
        /*0c1a*/ 	.short	(.L_415 - .L_414)


	//   ....[0]....
.L_414:
        /*0c1c*/ 	.word	0x000002d0
        /*0c20*/ 	.word	0x000000ff
        /*0c24*/ 	.word	0x00022800
        /*0c28*/ 	.short	0x0100
        /*0c2a*/ 	.byte	0x08
	.zero		1


	//   ....[1]....
        /*0c2c*/ 	.word	0x000002e0
        /*0c30*/ 	.word	0x000000ff
        /*0c34*/ 	.word	0x00022820
        /*0c38*/ 	.short	0x0100
        /*0c3a*/ 	.byte	0x08
	.zero		1


	//   ....[2]....
        /*0c3c*/ 	.word	0x000003d0
        /*0c40*/ 	.word	0x000000ff
        /*0c44*/ 	.word	0x00022830
        /*0c48*/ 	.short	0x0100
        /*0c4a*/ 	.byte	0x08
	.zero		1


	//   ....[3]....
        /*0c4c*/ 	.word	0x000003e0
        /*0c50*/ 	.word	0x000000ff
        /*0c54*/ 	.word	0x00022840
        /*0c58*/ 	.short	0x0100
        /*0c5a*/ 	.byte	0x08
	.zero		1


	//   ....[4]....
        /*0c5c*/ 	.word	0x000003f0
        /*0c60*/ 	.word	0x000000ff
        /*0c64*/ 	.word	0x00022838
        /*0c68*/ 	.short	0x0100
        /*0c6a*/ 	.byte	0x08
	.zero		1


	//   ....[5]....
        /*0c6c*/ 	.word	0x00000400
        /*0c70*/ 	.word	0x000000ff
        /*0c74*/ 	.word	0x00022848
        /*0c78*/ 	.short	0x0100
        /*0c7a*/ 	.byte	0x08
	.zero		1


	//   ....[6]....
        /*0c7c*/ 	.word	0x00000530
        /*0c80*/ 	.word	0x000000ff
        /*0c84*/ 	.word	0x00022850
        /*0c88*/ 	.short	0x0100
        /*0c8a*/ 	.byte	0x08
	.zero		1


	//   ....[7]....
        /*0c8c*/ 	.word	0x00000540
        /*0c90*/ 	.word	0x000000ff
        /*0c94*/ 	.word	0x00022860
        /*0c98*/ 	.short	0x0100
        /*0c9a*/ 	.byte	0x08
	.zero		1


	//   ....[8]....
        /*0c9c*/ 	.word	0x00000550
        /*0ca0*/ 	.word	0x000000ff
        /*0ca4*/ 	.word	0x00022858
        /*0ca8*/ 	.short	0x0100
        /*0caa*/ 	.byte	0x08
	.zero		1


	//   ....[9]....
        /*0cac*/ 	.word	0x00000560
        /*0cb0*/ 	.word	0x000000ff
        /*0cb4*/ 	.word	0x00022868
        /*0cb8*/ 	.short	0x0100
        /*0cba*/ 	.byte	0x08
	.zero		1


	//   ....[10]....
        /*0cbc*/ 	.word	0x00000650
        /*0cc0*/ 	.word	0x000000ff
        /*0cc4*/ 	.word	0x00022870
        /*0cc8*/ 	.short	0x0100
        /*0cca*/ 	.byte	0x06
	.zero		1


	//   ....[11]....
        /*0ccc*/ 	.word	0x00000660
        /*0cd0*/ 	.word	0x000000ff
        /*0cd4*/ 	.word	0x00022880
        /*0cd8*/ 	.short	0x0100
        /*0cda*/ 	.byte	0x06
	.zero		1


	//   ....[12]....
        /*0cdc*/ 	.word	0x00000670
        /*0ce0*/ 	.word	0x000000ff
        /*0ce4*/ 	.word	0x00022878
        /*0ce8*/ 	.short	0x0100
        /*0cea*/ 	.byte	0x06
	.zero		1


	//   ....[13]....
        /*0cec*/ 	.word	0x00000680
        /*0cf0*/ 	.word	0x000000ff
        /*0cf4*/ 	.word	0x00022888
        /*0cf8*/ 	.short	0x0100
        /*0cfa*/ 	.byte	0x06
	.zero		1


	//   ....[14]....
        /*0cfc*/ 	.word	0x000007b0
        /*0d00*/ 	.word	0x000000ff
        /*0d04*/ 	.word	0x00022890
        /*0d08*/ 	.short	0x0100
        /*0d0a*/ 	.byte	0x08
	.zero		1


	//   ....[15]....
        /*0d0c*/ 	.word	0x000007c0
        /*0d10*/ 	.word	0x000000ff
        /*0d14*/ 	.word	0x000228a0
        /*0d18*/ 	.short	0x0100
        /*0d1a*/ 	.byte	0x08
	.zero		1


	//   ....[16]....
        /*0d1c*/ 	.word	0x000007d0
        /*0d20*/ 	.word	0x000000ff
        /*0d24*/ 	.word	0x00022898
        /*0d28*/ 	.short	0x0100
        /*0d2a*/ 	.byte	0x08
	.zero		1


	//   ....[17]....
        /*0d2c*/ 	.word	0x000007e0
        /*0d30*/ 	.word	0x000000ff
        /*0d34*/ 	.word	0x000228a8
        /*0d38*/ 	.short	0x0100
        /*0d3a*/ 	.byte	0x08
	.zero		1


	//   ....[18]....
        /*0d3c*/ 	.word	0x00000910
        /*0d40*/ 	.word	0x000000ff
        /*0d44*/ 	.word	0x000228b0
        /*0d48*/ 	.short	0x0100
        /*0d4a*/ 	.byte	0x08
	.zero		1


	//   ....[19]....
        /*0d4c*/ 	.word	0x00000920
        /*0d50*/ 	.word	0x000000ff
        /*0d54*/ 	.word	0x000228c0
        /*0d58*/ 	.short	0x0100
        /*0d5a*/ 	.byte	0x08
	.zero		1


	//   ....[20]....
        /*0d5c*/ 	.word	0x00000930
        /*0d60*/ 	.word	0x000000ff
        /*0d64*/ 	.word	0x000228b8
        /*0d68*/ 	.short	0x0100
        /*0d6a*/ 	.byte	0x08
	.zero		1


	//   ....[21]....
        /*0d6c*/ 	.word	0x00000940
        /*0d70*/ 	.word	0x000000ff
        /*0d74*/ 	.word	0x000228c8
        /*0d78*/ 	.short	0x0100
        /*0d7a*/ 	.byte	0x08
	.zero		1


	//   ....[22]....
        /*0d7c*/ 	.word	0x000035c0
        /*0d80*/ 	.word	0x0000005f
        /*0d84*/ 	.word	0x00022890
        /*0d88*/ 	.short	0x010a
        /*0d8a*/ 	.byte	0x3f
	.zero		1


	//   ....[23]....
        /*0d8c*/ 	.word	0x00004890
        /*0d90*/ 	.word	0x0000005f
        /*0d94*/ 	.word	0x00022890
        /*0d98*/ 	.short	0x010a
        /*0d9a*/ 	.byte	0x3f
	.zero		1


	//   ....[24]....
        /*0d9c*/ 	.word	0x000059a0
        /*0da0*/ 	.word	0x0000005f
        /*0da4*/ 	.word	0x00022890
        /*0da8*/ 	.short	0x010a
        /*0daa*/ 	.byte	0x3f
	.zero		1


	//   ....[25]....
        /*0dac*/ 	.word	0x00005bb0
        /*0db0*/ 	.word	0x00000020
        /*0db4*/ 	.word	0x00000000
        /*0db8*/ 	.short	0x0101
        /*0dba*/ 	.byte	0x3f
	.zero		1


	//   ....[26]....
        /*0dbc*/ 	.word	0x00005bf0
        /*0dc0*/ 	.word	0x0000005f
        /*0dc4*/ 	.word	0x000228b0
        /*0dc8*/ 	.short	0x010a
        /*0dca*/ 	.byte	0x3f
	.zero		1


	//   ....[27]....
        /*0dcc*/ 	.word	0x00006240
        /*0dd0*/ 	.word	0x0000005f
        /*0dd4*/ 	.word	0x00000000
        /*0dd8*/ 	.short	0x0101
        /*0dda*/ 	.byte	0x3f
	.zero		1


	//   ....[28]....
        /*0ddc*/ 	.word	0x00007060
        /*0de0*/ 	.word	0x00000013
        /*0de4*/ 	.word	0x00022800
        /*0de8*/ 	.short	0x010a
        /*0dea*/ 	.byte	0x3f
	.zero		1


	//   ....[29]....
        /*0dec*/ 	.word	0x000070b0
        /*0df0*/ 	.word	0x00000013
        /*0df4*/ 	.word	0x00022800
        /*0df8*/ 	.short	0x010a
        /*0dfa*/ 	.byte	0x3f
	.zero		1


	//   ....[30]....
        /*0dfc*/ 	.word	0x00007b50
        /*0e00*/ 	.word	0x00000013
        /*0e04*/ 	.word	0x00022800
        /*0e08*/ 	.short	0x010a
        /*0e0a*/ 	.byte	0x3f
	.zero		1


	//   ....[31]....
        /*0e0c*/ 	.word	0x00009090
        /*0e10*/ 	.word	0x00000013
        /*0e14*/ 	.word	0x00022800
        /*0e18*/ 	.short	0x010a
        /*0e1a*/ 	.byte	0x3f
	.zero		1


	//   ....[32]....
        /*0e1c*/ 	.word	0x0000a030
        /*0e20*/ 	.word	0x00000004
        /*0e24*/ 	.word	0x00022830
        /*0e28*/ 	.short	0x010a
        /*0e2a*/ 	.byte	0x3f
	.zero		1


	//   ....[33]....
        /*0e2c*/ 	.word	0x0000a0d0
        /*0e30*/ 	.word	0x00000004
        /*0e34*/ 	.word	0x00022830
        /*0e38*/ 	.short	0x010a
        /*0e3a*/ 	.byte	0x3f
	.zero		1


	//   ....[34]....
        /*0e3c*/ 	.word	0x0000a5a0
        /*0e40*/ 	.word	0x00000000
        /*0e44*/ 	.word	0x00000000
        /*0e48*/ 	.short	0x0101
        /*0e4a*/ 	.byte	0x3f
	.zero		1


	//   ....[35]....
        /*0e4c*/ 	.word	0x0000c4a0
        /*0e50*/ 	.word	0x00000004
        /*0e54*/ 	.word	0x00022850
        /*0e58*/ 	.short	0x010a
        /*0e5a*/ 	.byte	0x3f
	.zero		1


	//   ....[36]....
        /*0e5c*/ 	.word	0x0000c4f0
        /*0e60*/ 	.word	0x00000004
        /*0e64*/ 	.word	0x00022850
        /*0e68*/ 	.short	0x010a
        /*0e6a*/ 	.byte	0x3f
	.zero		1


	//   ....[37]....
        /*0e6c*/ 	.word	0x0000c940
        /*0e70*/ 	.word	0x00000004
        /*0e74*/ 	.word	0x00000000
        /*0e78*/ 	.short	0x0101
        /*0e7a*/ 	.byte	0x3f
	.zero		1


	//   ....[38]....
        /*0e7c*/ 	.word	0x0000cc70
        /*0e80*/ 	.word	0x000000c8
        /*0e84*/ 	.word	0x00022830
        /*0e88*/ 	.short	0x010a
        /*0e8a*/ 	.byte	0x3f
	.zero		1


	//   ....[39]....
        /*0e8c*/ 	.word	0x0000ccd0
        /*0e90*/ 	.word	0x000000c8
        /*0e94*/ 	.word	0x00022830
        /*0e98*/ 	.short	0x010a
        /*0e9a*/ 	.byte	0x3f
	.zero		1


	//   ....[40]....
        /*0e9c*/ 	.word	0x0000d040
        /*0ea0*/ 	.word	0x00000009
        /*0ea4*/ 	.word	0x00000000
        /*0ea8*/ 	.short	0x0101
        /*0eaa*/ 	.byte	0x3f
	.zero		1


	//   ....[41]....
        /*0eac*/ 	.word	0x0000f930
        /*0eb0*/ 	.word	0x000000c8
        /*0eb4*/ 	.word	0x00022850
        /*0eb8*/ 	.short	0x010a
        /*0eba*/ 	.byte	0x3f
	.zero		1


	//   ....[42]....
        /*0ebc*/ 	.word	0x0000f980
        /*0ec0*/ 	.word	0x000000c8
        /*0ec4*/ 	.word	0x00022850
        /*0ec8*/ 	.short	0x010a
        /*0eca*/ 	.byte	0x3f
	.zero		1


	//   ....[43]....
        /*0ecc*/ 	.word	0x0000fd50
        /*0ed0*/ 	.word	0x000000c8
        /*0ed4*/ 	.word	0x00000000
        /*0ed8*/ 	.short	0x0101
        /*0eda*/ 	.byte	0x3f
	.zero		1


	//   ....[44]....
        /*0edc*/ 	.word	0x00010140
        /*0ee0*/ 	.word	0x00000004
        /*0ee4*/ 	.word	0x00022830
        /*0ee8*/ 	.short	0x010a
        /*0eea*/ 	.byte	0x3f
	.zero		1


	//   ....[45]....
        /*0eec*/ 	.word	0x000101a0
        /*0ef0*/ 	.word	0x00000004
        /*0ef4*/ 	.word	0x00022830
        /*0ef8*/ 	.short	0x010a
        /*0efa*/ 	.byte	0x3f
	.zero		1


	//   ....[46]....
        /*0efc*/ 	.word	0x00011180
        /*0f00*/ 	.word	0x0000009a
        /*0f04*/ 	.word	0x00000000
        /*0f08*/ 	.short	0x0101
        /*0f0a*/ 	.byte	0x3f
	.zero		1


	//   ....[47]....
        /*0f0c*/ 	.word	0x00011b30
        /*0f10*/ 	.word	0x00000004
        /*0f14*/ 	.word	0x00022850
        /*0f18*/ 	.short	0x010a
        /*0f1a*/ 	.byte	0x3f
	.zero		1


	//   ....[48]....
        /*0f1c*/ 	.word	0x00011b80
        /*0f20*/ 	.word	0x00000004
        /*0f24*/ 	.word	0x00022850
        /*0f28*/ 	.short	0x010a
        /*0f2a*/ 	.byte	0x3f
	.zero		1


	//   ....[49]....
        /*0f2c*/ 	.word	0x00011f30
        /*0f30*/ 	.word	0x00000004
        /*0f34*/ 	.word	0x00000000
        /*0f38*/ 	.short	0x0101
        /*0f3a*/ 	.byte	0x3f
	.zero		1


	//   ....[50]....
        /*0f3c*/ 	.word	0x00012060
        /*0f40*/ 	.word	0x0000000b
        /*0f44*/ 	.word	0x00022830
        /*0f48*/ 	.short	0x010a
        /*0f4a*/ 	.byte	0x3f
	.zero		1


	//   ....[51]....
        /*0f4c*/ 	.word	0x000120c0
        /*0f50*/ 	.word	0x0000000b
        /*0f54*/ 	.word	0x00022830
        /*0f58*/ 	.short	0x010a
        /*0f5a*/ 	.byte	0x3f
	.zero		1


	//   ....[52]....
        /*0f5c*/ 	.word	0x00012480
        /*0f60*/ 	.word	0x00000000
        /*0f64*/ 	.word	0x00000000
        /*0f68*/ 	.short	0x0101
        /*0f6a*/ 	.byte	0x3f
	.zero		1


	//   ....[53]....
        /*0f6c*/ 	.word	0x00014ce0
        /*0f70*/ 	.word	0x0000000b
        /*0f74*/ 	.word	0x00022850
        /*0f78*/ 	.short	0x010a
        /*0f7a*/ 	.byte	0x3f
	.zero		1


	//   ....[54]....
        /*0f7c*/ 	.word	0x00014d30
        /*0f80*/ 	.word	0x0000000b
        /*0f84*/ 	.word	0x00022850
        /*0f88*/ 	.short	0x010a
        /*0f8a*/ 	.byte	0x3f
	.zero		1


	//   ....[55]....
        /*0f8c*/ 	.word	0x00015100
        /*0f90*/ 	.word	0x0000000b
        /*0f94*/ 	.word	0x00000000
        /*0f98*/ 	.short	0x0101
        /*0f9a*/ 	.byte	0x3f
	.zero		1


	//   ....[56]....
        /*0f9c*/ 	.word	0x00017610
        /*0fa0*/ 	.word	0x00000003
        /*0fa4*/ 	.word	0x00000000
        /*0fa8*/ 	.short	0x0101
        /*0faa*/ 	.byte	0x3f
	.zero		1


	//   ....[57]....
        /*0fac*/ 	.word	0x00017fc0
        /*0fb0*/ 	.word	0x00000003
        /*0fb4*/ 	.word	0x00000000
        /*0fb8*/ 	.short	0x0101
        /*0fba*/ 	.byte	0x3f
	.zero		1


	//   ....[58]....
        /*0fbc*/ 	.word	0x0001cce0
        /*0fc0*/ 	.word	0x00000013
        /*0fc4*/ 	.word	0x00022820
        /*0fc8*/ 	.short	0x010a
        /*0fca*/ 	.byte	0x3f
	.zero		1


	//   ....[59]....
        /*0fcc*/ 	.word	0x0001cdb0
        /*0fd0*/ 	.word	0x00000007
        /*0fd4*/ 	.word	0x000228a0
        /*0fd8*/ 	.short	0x010a
        /*0fda*/ 	.byte	0x3f
	.zero		1


	//   ....[60]....
        /*0fdc*/ 	.word	0x0001cff0
        /*0fe0*/ 	.word	0x00000007
        /*0fe4*/ 	.word	0x000228c0
        /*0fe8*/ 	.short	0x010a
        /*0fea*/ 	.byte	0x3f
	.zero		1


	//   ....[61]....
        /*0fec*/ 	.word	0x0001d690
        /*0ff0*/ 	.word	0x00000006
        /*0ff4*/ 	.word	0x000228a0
        /*0ff8*/ 	.short	0x010a
        /*0ffa*/ 	.byte	0x3f
	.zero		1


	//   ....[62]....
        /*0ffc*/ 	.word	0x0001d8c0
        /*1000*/ 	.word	0x00000006
        /*1004*/ 	.word	0x000228c0
        /*1008*/ 	.short	0x010a
        /*100a*/ 	.byte	0x3f
	.zero		1


	//   ....[63]....
        /*100c*/ 	.word	0x0001ee60
        /*1010*/ 	.word	0x00000000
        /*1014*/ 	.word	0x00022840
        /*1018*/ 	.short	0x010a
        /*101a*/ 	.byte	0x3f
	.zero		1


	//   ....[64]....
        /*101c*/ 	.word	0x0001fb60
        /*1020*/ 	.word	0x00000013
        /*1024*/ 	.word	0x00022800
        /*1028*/ 	.short	0x0107
        /*102a*/ 	.byte	0x3f
	.zero		1


	//   ....[65]....
        /*102c*/ 	.word	0x0001fc50
        /*1030*/ 	.word	0x00000013
        /*1034*/ 	.word	0x00022800
        /*1038*/ 	.short	0x0101
        /*103a*/ 	.byte	0x3f
	.zero		1


	//   ....[66]....
        /*103c*/ 	.word	0x0001fc70
        /*1040*/ 	.word	0x00000013
        /*1044*/ 	.word	0x00022820
        /*1048*/ 	.short	0x010a
        /*104a*/ 	.byte	0x3f
	.zero		1


	//   ....[67]....
        /*104c*/ 	.word	0x0001fd50
        /*1050*/ 	.word	0x00000002
        /*1054*/ 	.word	0x00022860
        /*1058*/ 	.short	0x010a
        /*105a*/ 	.byte	0x3f
	.zero		1


	//   ....[68]....
        /*105c*/ 	.word	0x00020680
        /*1060*/ 	.word	0x00000002
        /*1064*/ 	.word	0x00022840
        /*1068*/ 	.short	0x010a
        /*106a*/ 	.byte	0x3f
	.zero		1


	//   ....[69]....
        /*106c*/ 	.word	0x000208e0
        /*1070*/ 	.word	0x00000002
        /*1074*/ 	.word	0x00022860
        /*1078*/ 	.short	0x010a
        /*107a*/ 	.byte	0x3f
	.zero		1


	//   ....[70]....
        /*107c*/ 	.word	0x000210d0
        /*1080*/ 	.word	0x00000003
        /*1084*/ 	.word	0x00022840
        /*1088*/ 	.short	0x010a
        /*108a*/ 	.byte	0x3f
	.zero		1


	//   ....[71]....
        /*108c*/ 	.word	0x00021320
        /*1090*/ 	.word	0x00000003
        /*1094*/ 	.word	0x00022860
        /*1098*/ 	.short	0x010a
        /*109a*/ 	.byte	0x3f
	.zero		1


	//   ....[72]....
        /*109c*/ 	.word	0x00021aa0
        /*10a0*/ 	.word	0x00000003
        /*10a4*/ 	.word	0x00022840
        /*10a8*/ 	.short	0x010a
        /*10aa*/ 	.byte	0x3f
	.zero		1


	//   ....[73]....
        /*10ac*/ 	.word	0x00021d00
        /*10b0*/ 	.word	0x00000003
        /*10b4*/ 	.word	0x00022860
        /*10b8*/ 	.short	0x010a
        /*10ba*/ 	.byte	0x3f
	.zero		1


	//   ....[74]....
        /*10bc*/ 	.word	0x000236c0
        /*10c0*/ 	.word	0x00000000
        /*10c4*/ 	.word	0x00022820
        /*10c8*/ 	.short	0x010a
        /*10ca*/ 	.byte	0x3f
	.zero		1


	//   ....[75]....
        /*10cc*/ 	.word	0x00023870
        /*10d0*/ 	.word	0x00000006
        /*10d4*/ 	.word	0x00000000
        /*10d8*/ 	.short	0x010a
        /*10da*/ 	.byte	0x3f
	.zero		1


	//   ....[76]....
        /*10dc*/ 	.word	0x000238e0
        /*10e0*/ 	.word	0x00000007
        /*10e4*/ 	.word	0x00000000
        /*10e8*/ 	.short	0x010a
        /*10ea*/ 	.byte	0x3f
	.zero		1


	//   ....[77]....
        /*10ec*/ 	.word	0x00023950
        /*10f0*/ 	.word	0x00000004
        /*10f4*/ 	.word	0x00000000
        /*10f8*/ 	.short	0x010a
        /*10fa*/ 	.byte	0x3f
	.zero		1


	//   ....[78]....
        /*10fc*/ 	.word	0x00023980
        /*1100*/ 	.word	0x00000003
        /*1104*/ 	.word	0x00000000
        /*1108*/ 	.short	0x010a
        /*110a*/ 	.byte	0x3f
	.zero		1


	//   ....[79]....
        /*110c*/ 	.word	0x000239e0
        /*1110*/ 	.word	0x0000005f
        /*1114*/ 	.word	0x00022890
        /*1118*/ 	.short	0x010a
        /*111a*/ 	.byte	0x3f
	.zero		1


	//   ....[80]....
        /*111c*/ 	.word	0x00023a30
        /*1120*/ 	.word	0x0000005f
        /*1124*/ 	.word	0x00022890
        /*1128*/ 	.short	0x010a
        /*112a*/ 	.byte	0x3f
	.zero		1


	//   ....[81]....
        /*112c*/ 	.word	0x00023a80
        /*1130*/ 	.word	0x0000005f
        /*1134*/ 	.word	0x00022890
        /*1138*/ 	.short	0x010a
        /*113a*/ 	.byte	0x3f
	.zero		1


	//   ....[82]....
        /*113c*/ 	.word	0x00023ad0
        /*1140*/ 	.word	0x0000005f
        /*1144*/ 	.word	0x000228b0
        /*1148*/ 	.short	0x010a
        /*114a*/ 	.byte	0x3f
	.zero		1


	//   ....[83]....
        /*114c*/ 	.word	0x00023f40
        /*1150*/ 	.word	0x00000013
        /*1154*/ 	.word	0x00022800
        /*1158*/ 	.short	0x010a
        /*115a*/ 	.byte	0x3f
	.zero		1


	//   ....[84]....
        /*115c*/ 	.word	0x00024540
        /*1160*/ 	.word	0x00000013
        /*1164*/ 	.word	0x00022800
        /*1168*/ 	.short	0x010a
        /*116a*/ 	.byte	0x3f
	.zero		1


	//   ....[85]....
        /*116c*/ 	.word	0x00024590
        /*1170*/ 	.word	0x00000004
        /*1174*/ 	.word	0x00022830
        /*1178*/ 	.short	0x010a
        /*117a*/ 	.byte	0x3f
	.zero		1


	//   ....[86]....
        /*117c*/ 	.word	0x000245e0
        /*1180*/ 	.word	0x00000004
        /*1184*/ 	.word	0x00022850
        /*1188*/ 	.short	0x010a
        /*118a*/ 	.byte	0x3f
	.zero		1


	//   ....[87]....
        /*118c*/ 	.word	0x00024630
        /*1190*/ 	.word	0x000000c8
        /*1194*/ 	.word	0x00022830
        /*1198*/ 	.short	0x010a
        /*119a*/ 	.byte	0x3f
	.zero		1


	//   ....[88]....
        /*119c*/ 	.word	0x00024680
        /*11a0*/ 	.word	0x000000c8
        /*11a4*/ 	.word	0x00022850
        /*11a8*/ 	.short	0x010a
        /*11aa*/ 	.byte	0x3f
	.zero		1


	//   ....[89]....
        /*11ac*/ 	.word	0x000246d0
        /*11b0*/ 	.word	0x00000004
        /*11b4*/ 	.word	0x00022830
        /*11b8*/ 	.short	0x010a
        /*11ba*/ 	.byte	0x3f
	.zero		1


	//   ....[90]....
        /*11bc*/ 	.word	0x00024720
        /*11c0*/ 	.word	0x00000004
        /*11c4*/ 	.word	0x00022850
        /*11c8*/ 	.short	0x010a
        /*11ca*/ 	.byte	0x3f
	.zero		1


	//   ....[91]....
        /*11cc*/ 	.word	0x00024770
        /*11d0*/ 	.word	0x0000000b
        /*11d4*/ 	.word	0x00022830
        /*11d8*/ 	.short	0x010a
        /*11da*/ 	.byte	0x3f
	.zero		1


	//   ....[92]....
        /*11dc*/ 	.word	0x000247c0
        /*11e0*/ 	.word	0x0000000b
        /*11e4*/ 	.word	0x00022850
        /*11e8*/ 	.short	0x010a
        /*11ea*/ 	.byte	0x3f
	.zero		1


	//   ....[93]....
        /*11ec*/ 	.word	0x000253c0
        /*11f0*/ 	.word	0x00000013
        /*11f4*/ 	.word	0x00022820
        /*11f8*/ 	.short	0x010a
        /*11fa*/ 	.byte	0x3f
	.zero		1


	//   ....[94]....
        /*11fc*/ 	.word	0x00025410
        /*1200*/ 	.word	0x00000007
        /*1204*/ 	.word	0x000228a0
        /*1208*/ 	.short	0x010a
        /*120a*/ 	.byte	0x3f
	.zero		1


	//   ....[95]....
        /*120c*/ 	.word	0x00025460
        /*1210*/ 	.word	0x00000007
        /*1214*/ 	.word	0x000228c0
        /*1218*/ 	.short	0x010a
        /*121a*/ 	.byte	0x3f
	.zero		1


	//   ....[96]....
        /*121c*/ 	.word	0x000254b0
        /*1220*/ 	.word	0x00000006
        /*1224*/ 	.word	0x000228a0
        /*1228*/ 	.short	0x010a
        /*122a*/ 	.byte	0x3f
	.zero		1


	//   ....[97]....
        /*122c*/ 	.word	0x00025500
        /*1230*/ 	.word	0x00000006
        /*1234*/ 	.word	0x000228c0
        /*1238*/ 	.short	0x010a
        /*123a*/ 	.byte	0x3f
	.zero		1


	//   ....[98]....
        /*123c*/ 	.word	0x000256a0
        /*1240*/ 	.word	0x00000000
        /*1244*/ 	.word	0x00022840
        /*1248*/ 	.short	0x010a
        /*124a*/ 	.byte	0x3f
	.zero		1


	//   ....[99]....
        /*124c*/ 	.word	0x00026140
        /*1250*/ 	.word	0x00000013
        /*1254*/ 	.word	0x00022820
        /*1258*/ 	.short	0x010a
        /*125a*/ 	.byte	0x3f
	.zero		1


	//   ....[100]....
        /*125c*/ 	.word	0x00026190
        /*1260*/ 	.word	0x00000002
        /*1264*/ 	.word	0x00022860
        /*1268*/ 	.short	0x010a
        /*126a*/ 	.byte	0x3f
	.zero		1


	//   ....[101]....
        /*126c*/ 	.word	0x000261e0
        /*1270*/ 	.word	0x00000002
        /*1274*/ 	.word	0x00022840
        /*1278*/ 	.short	0x010a
        /*127a*/ 	.byte	0x3f
	.zero		1


	//   ....[102]....
        /*127c*/ 	.word	0x00026230
        /*1280*/ 	.word	0x00000002
        /*1284*/ 	.word	0x00022860
        /*1288*/ 	.short	0x010a
        /*128a*/ 	.byte	0x3f
	.zero		1


	//   ....[103]....
        /*128c*/ 	.word	0x00026280
        /*1290*/ 	.word	0x00000003
        /*1294*/ 	.word	0x00022840
        /*1298*/ 	.short	0x010a
        /*129a*/ 	.byte	0x3f
	.zero		1


	//   ....[104]....
        /*129c*/ 	.word	0x000262d0
        /*12a0*/ 	.word	0x00000003
        /*12a4*/ 	.word	0x00022860
        /*12a8*/ 	.short	0x010a
        /*12aa*/ 	.byte	0x3f
	.zero		1


	//   ....[105]....
        /*12ac*/ 	.word	0x00026320
        /*12b0*/ 	.word	0x00000003
        /*12b4*/ 	.word	0x00022840
        /*12b8*/ 	.short	0x010a
        /*12ba*/ 	.byte	0x3f
	.zero		1


	//   ....[106]....
        /*12bc*/ 	.word	0x00026370
        /*12c0*/ 	.word	0x00000003
        /*12c4*/ 	.word	0x00022860
        /*12c8*/ 	.short	0x010a
        /*12ca*/ 	.byte	0x3f
	.zero		1


	//   ....[107]....
        /*12cc*/ 	.word	0x00026ef0
        /*12d0*/ 	.word	0x00000000
        /*12d4*/ 	.word	0x00022820
        /*12d8*/ 	.short	0x010a
        /*12da*/ 	.byte	0x3f
	.zero		1


	//   ....[108]....
        /*12dc*/ 	.word	0x00027090
        /*12e0*/ 	.word	0x00000006
        /*12e4*/ 	.word	0x00000000
        /*12e8*/ 	.short	0x010a
        /*12ea*/ 	.byte	0x3f
	.zero		1


	//   ....[109]....
        /*12ec*/ 	.word	0x000270e0
        /*12f0*/ 	.word	0x00000007
        /*12f4*/ 	.word	0x00000000
        /*12f8*/ 	.short	0x010a
        /*12fa*/ 	.byte	0x3f
	.zero		1


	//   ....[110]....
        /*12fc*/ 	.word	0x00027130
        /*1300*/ 	.word	0x00000004
        /*1304*/ 	.word	0x00000000
        /*1308*/ 	.short	0x010a
        /*130a*/ 	.byte	0x3f
	.zero		1


	//----- nvinfo : EIATTR_NUM_MBARRIERS
	.align		4
.L_415:
        /*130c*/ 	.byte	0x03, 0x38
        /*130e*/ 	.short	0x0016


	//----- nvinfo : EIATTR_EXIT_INSTR_OFFSETS
	.align		4
        /*1310*/ 	.byte	0x04, 0x1c
        /*1312*/ 	.short	(.L_417 - .L_416)


	//   ....[0]....
.L_416:
        /*1314*/ 	.word	0x000239d0


	//----- nvinfo : EIATTR_MAX_THREADS
	.align		4
.L_417:
        /*1318*/ 	.byte	0x04, 0x05
        /*131a*/ 	.short	(.L_419 - .L_418)
.L_418:
        /*131c*/ 	.word	0x00000180
        /*1320*/ 	.word	0x00000001
        /*1324*/ 	.word	0x00000001


	//----- nvinfo : EIATTR_CRS_STACK_SIZE
	.align		4
.L_419:
        /*1328*/ 	.byte	0x04, 0x1e
        /*132a*/ 	.short	(.L_421 - .L_420)
.L_420:
        /*132c*/ 	.word	0x00000000


	//----- nvinfo : EIATTR_CBANK_PARAM_SIZE
	.align		4
.L_421:
        /*1330*/ 	.byte	0x03, 0x19
        /*1332*/ 	.short	0x0af0


	//----- nvinfo : EIATTR_PARAM_CBANK
	.align		4
        /*1334*/ 	.byte	0x04, 0x0a
        /*1336*/ 	.short	(.L_423 - .L_422)
	.align		4
.L_422:
        /*1338*/ 	.word	index@(.nv.constant0._ZN7cutlass13device_kernelIN5flash11enable_sm90INS1_16FlashAttnFwdSm90INS1_25CollectiveMainloopFwdSm90ILi2EN4cute5tupleIJNS5_1CILi1EEES8_S8_EEENS6_IJNS7_ILi128EEENS7_ILi96EEENS7_ILi64EEEEEELi256ENS_10bfloat16_tEfNS_4arch4Sm90ELb0ELb1ELb0ELb1ELb0ELb1ELb0ELb1ELb0ELb1ELb1ELb0EEENS1_21CollectiveEpilogueFwdINS6_IJSA_NS7_ILi256EEESB_EEES9_SE_SG_Li256ELb1ELb1ELb1ELb0EEENS1_36VarlenDynamicPersistentTileSchedulerILi128ELi96ELi256ELi128ELb1ELb1ELb1ELb1ELb0ELb1EEEEEEEEEvNT_6ParamsE)
        /*133c*/ 	.short	0x0210
        /*133e*/ 	.short	0x0af0


	//----- nvinfo : EIATTR_SW_WAR
	.align		4
.L_423:
        /*1340*/ 	.byte	0x04, 0x36
        /*1342*/ 	.short	(.L_425 - .L_424)
.L_424:
        /*1344*/ 	.word	0x00000008
.L_425:


//--------------------- .nv.info._ZN7cutlass13device_kernelIN5flash11enable_sm90INS1_16FlashAttnFwdSm90INS1_25CollectiveMainloopFwdSm90ILi2EN4cute5tupleIJNS5_1CILi1EEES8_S8_EEENS6_IJNS7_ILi128EEENS7_ILi96EEENS7_ILi64EEEEEELi256ENS_10bfloat16_tEfNS_4arch4Sm90ELb0ELb1ELb0ELb1ELb0ELb0ELb1ELb1ELb0ELb1ELb1ELb0EEENS1_21CollectiveEpilogueFwdINS6_IJSA_NS7_ILi256EEESB_EEES9_SE_SG_Li256ELb1ELb1ELb1ELb0EEENS1_36VarlenDynamicPersistentTileSchedulerILi128ELi96ELi256ELi128ELb1ELb1ELb1ELb1ELb0ELb1EEEEEEEEEvNT_6ParamsE --------------------------
	.section	.nv.info._ZN7cutlass13device_kernelIN5flash11enable_sm90INS1_16FlashAttnFwdSm90INS1_25CollectiveMainloopFwdSm90ILi2EN4cute5tupleIJNS5_1CILi1EEES8_S8_EEENS6_IJNS7_ILi128EEENS7_ILi96EEENS7_ILi64EEEEEELi256ENS_10bfloat16_tEfNS_4arch4Sm90ELb0ELb1ELb0ELb1ELb0ELb0ELb1ELb1ELb0ELb1ELb1ELb0EEENS1_21CollectiveEpilogueFwdINS6_IJSA_NS7_ILi256EEESB_EEES9_SE_SG_Li256ELb1ELb1ELb1ELb0EEENS1_36VarlenDynamicPersistentTileSchedulerILi128ELi96ELi256ELi128ELb1ELb1ELb1ELb1ELb0ELb1EEEEEEEEEvNT_6ParamsE,"",@"SHT_CUDA_INFO"
	.sectionflags	@""
	.align	4


	//----- nvinfo : EIATTR_CUDA_API_VERSION
	.align		4
        /*0000*/ 	.byte	0x04, 0x37
        /*0002*/ 	.short	(.L_427 - .L_426)
.L_426:
        /*0004*/ 	.word	0x00000082


	//----- nvinfo : EIATTR_KPARAM_INFO
	.align		4
.L_427:
        /*0008*/ 	.byte	0x04, 0x17
        /*000a*/ 	.short	(.L_429 - .L_428)
.L_428:
        /*000c*/ 	.word	0x00000000
        /*0010*/ 	.short	0x0000
        /*0012*/ 	.short	0x0070
        /*0014*/ 	.byte	0x00, 0xf0, 0x01, 0x2e


	//----- nvinfo : EIATTR_SPARSE_MMA_MASK
	.align		4
.L_429:
        /*0018*/ 	.byte	0x03, 0x50
        /*001a*/ 	.short	0x0000


	//----- nvinfo : EIATTR_MAXREG_COUNT
	.align		4
        /*001c*/ 	.byte	0x03, 0x1b
        /*001e*/ 	.short	0x00a8


	//----- nvinfo : EIATTR_NUM_BARRIERS
	.align		4
        /*0020*/ 	.byte	0x02, 0x4c
        /*0022*/ 	.byte	0x10
	.zero		1


	//----- nvinfo : EIATTR_EXTERNS
	.align		4
        /*0024*/ 	.byte	0x04, 0x0f
        /*0026*/ 	.short	(.L_431 - .L_430)


	//   ....[0]....
	.align		4
.L_430:
        /*0028*/ 	.word	index@(__assertfail)


	//----- nvinfo : EIATTR_ANNOTATIONS
	.align		4
.L_431:
        /*002c*/ 	.byte	0x04, 0x55
        /*002e*/ 	.short	(.L_433 - .L_432)


	//   ....[0]....
.L_432:
        /* <DEDUP_REMOVED lines=119> */


	//----- nvinfo : EIATTR_MERCURY_ISA_VERSION
	.align		4
.L_433:
        /*0790*/ 	.byte	0x03, 0x5f
        /*0792*/ 	.short	0x0101


	//----- nvinfo : EIATTR_UNUSED_LOAD_BYTE_OFFSET
	.align		4
        /*0794*/ 	.byte	0x04, 0x44
        /*0796*/ 	.short	(.L_435 - .L_434)


	//   ....[0]....
.L_434:
        /*0798*/ 	.word	0x00000b70
        /*079c*/ 	.word	0x0000fff0


	//   ....[1]....
        /*07a0*/ 	.word	0x0001f3b0
        /*07a4*/ 	.word	0x0000fff0


	//----- nvinfo : EIATTR_INT_WARP_WIDE_INSTR_OFFSETS
	.align		4
.L_435:
        /*07a8*/ 	.byte	0x04, 0x31
        /*07aa*/ 	.short	(.L_437 - .L_436)


	//   ....[0]....
.L_436:
        /*07ac*/ 	.word	0x00000170


	//   ....[1]....
        /*07b0*/ 	.word	0x000001b0


	//   ....[2]....
        /*07b4*/ 	.word	0x00000220


	//   ....[3]....
        /*07b8*/ 	.word	0x00000230


	//   ....[4]....
        /*07bc*/ 	.word	0x00025d10


	//   ....[5]....
        /*07c0*/ 	.word	0x00025da0


	//   ....[6]....
        /*07c4*/ 	.word	0x0002a670


	//   ....[7]....
        /*07c8*/ 	.word	0x0002a700


	//----- nvinfo : EIATTR_COOP_GROUP_MASK_REGIDS
	.align		4
.L_437:
        /*07cc*/ 	.byte	0x04, 0x29
        /*07ce*/ 	.short	(.L_439 - .L_438)


	//   ....[0]....
.L_438:
        /*07d0*/ 	.word	0xffffffff


	//   ....[1]....
        /*07d4*/ 	.word	0xffffffff


	//   ....[2]....
        /*07d8*/ 	.word	0xffffffff


	//   ....[3]....
        /*07dc*/ 	.word	0xffffffff


	//   ....[4]....
        /*07e0*/ 	.word	0xffffffff


	//   ....[5]....
        /*07e4*/ 	.word	0xffffffff


	//   ....[6]....
        /*07e8*/ 	.word	0xffffffff


	//   ....[7]....
        /*07ec*/ 	.word	0xffffffff


	//   ....[8]....
        /*07f0*/ 	.word	0xffffffff


	//   ....[9]....
        /*07f4*/ 	.word	0xffffffff


	//   ....[10]....
        /*07f8*/ 	.word	0xffffffff


	//   ....[11]....
        /*07fc*/ 	.word	0xffffffff


	//   ....[12]....
        /*0800*/ 	.word	0xffffffff


	//   ....[13]....
        /*0804*/ 	.word	0xffffffff


	//   ....[14]....
        /*0808*/ 	.word	0xffffffff


	//   ....[15]....
        /*080c*/ 	.word	0xffffffff


	//   ....[16]....
        /*0810*/ 	.word	0xffffffff


	//   ....[17]....
        /*0814*/ 	.word	0xffffffff


	//   ....[18]....
        /*0818*/ 	.word	0xffffffff


	//   ....[19]....
        /*081c*/ 	.word	0xffffffff


	//   ....[20]....
        /*0820*/ 	.word	0xffffffff


	//   ....[21]....
        /*0824*/ 	.word	0xffffffff


	//   ....[22]....
        /*0828*/ 	.word	0xffffffff


	//   ....[23]....
        /*082c*/ 	.word	0xffffffff


	//   ....[24]....
        /*0830*/ 	.word	0xffffffff


	//   ....[25]....
        /*0834*/ 	.word	0xffffffff


	//   ....[26]....
        /*0838*/ 	.word	0xffffffff


	//   ....[27]....
        /*083c*/ 	.word	0xffffffff


	//   ....[28]....
        /*0840*/ 	.word	0xffffffff


	//   ....[29]....
        /*0844*/ 	.word	0xffffffff


	//   ....[30]....
        /*0848*/ 	.word	0xffffffff


	//   ....[31]....
        /*084c*/ 	.word	0xffffffff


	//   ....[32]....
        /*0850*/ 	.word	0xffffffff


	//   ....[33]....
        /*0854*/ 	.word	0xffffffff


	//   ....[34]....
        /*0858*/ 	.word	0xffffffff


	//   ....[35]....
        /*085c*/ 	.word	0xffffffff


	//   ....[36]....
        /*0860*/ 	.word	0xffffffff


	//   ....[37]....
        /*0864*/ 	.word	0xffffffff


	//   ....[38]....
        /*0868*/ 	.word	0xffffffff


	//   ....[39]....
        /*086c*/ 	.word	0xffffffff


	//   ....[40]....
        /*0870*/ 	.word	0xffffffff


	//   ....[41]....
        /*0874*/ 	.word	0xffffffff


	//   ....[42]....
        /*0878*/ 	.word	0xffffffff


	//   ....[43]....
        /*087c*/ 	.word	0xffffffff


	//   ....[44]....
        /*0880*/ 	.word	0xffffffff


	//   ....[45]....
        /*0884*/ 	.word	0xffffffff


	//   ....[46]....
        /*0888*/ 	.word	0xffffffff


	//   ....[47]....
        /*088c*/ 	.word	0xffffffff


	//   ....[48]....
        /*0890*/ 	.word	0xffffffff


	//   ....[49]....
        /*0894*/ 	.word	0xffffffff


	//   ....[50]....
        /*0898*/ 	.word	0xffffffff


	//   ....[51]....
        /*089c*/ 	.word	0xffffffff


	//   ....[52]....
        /*08a0*/ 	.word	0xffffffff


	//   ....[53]....
        /*08a4*/ 	.word	0xffffffff


	//   ....[54]....
        /*08a8*/ 	.word	0xffffffff


	//   ....[55]....
        /*08ac*/ 	.word	0xffffffff


	//   ....[56]....
        /*08b0*/ 	.word	0xffffffff


	//   ....[57]....
        /*08b4*/ 	.word	0xffffffff


	//   ....[58]....
        /*08b8*/ 	.word	0xffffffff


	//   ....[59]....
        /*08bc*/ 	.word	0xffffffff


	//   ....[60]....
        /*08c0*/ 	.word	0xffffffff


	//   ....[61]....
        /*08c4*/ 	.word	0xffffffff


	//   ....[62]....
        /*08c8*/ 	.word	0xffffffff


	//   ....[63]....
        /*08cc*/ 	.word	0xffffffff


	//   ....[64]....
        /*08d0*/ 	.word	0xffffffff


	//   ....[65]....
        /*08d4*/ 	.word	0xffffffff


	//   ....[66]....
        /*08d8*/ 	.word	0xffffffff


	//   ....[67]....
        /*08dc*/ 	.word	0xffffffff


	//   ....[68]....
        /*08e0*/ 	.word	0xffffffff


	//   ....[69]....
        /*08e4*/ 	.word	0xffffffff


	//   ....[70]....
        /*08e8*/ 	.word	0xffffffff


	//   ....[71]....
        /*08ec*/ 	.word	0xffffffff


	//   ....[72]....
        /*08f0*/ 	.word	0xffffffff


	//   ....[73]....
        /*08f4*/ 	.word	0xffffffff


	//   ....[74]....
        /*08f8*/ 	.word	0xffffffff


	//   ....[75]....
        /*08fc*/ 	.word	0xffffffff


	//   ....[76]....
        /*0900*/ 	.word	0xffffffff


	//   ....[77]....
        /*0904*/ 	.word	0xffffffff


	//   ....[78]....
        /*0908*/ 	.word	0xffffffff


	//   ....[79]....
        /*090c*/ 	.word	0xffffffff


	//   ....[80]....
        /*0910*/ 	.word	0xffffffff


	//   ....[81]....
        /*0914*/ 	.word	0xffffffff


	//   ....[82]....
        /*0918*/ 	.word	0xffffffff


	//   ....[83]....
        /*091c*/ 	.word	0xffffffff


	//   ....[84]....
        /*0920*/ 	.word	0xffffffff


	//   ....[85]....
        /*0924*/ 	.word	0xffffffff


	//   ....[86]....
        /*0928*/ 	.word	0xffffffff


	//   ....[87]....
        /*092c*/ 	.word	0xffffffff


	//   ....[88]....
        /*0930*/ 	.word	0xffffffff


	//   ....[89]....
        /*0934*/ 	.word	0xffffffff


	//   ....[90]....
        /*0938*/ 	.word	0xffffffff


	//   ....[91]....
        /*093c*/ 	.word	0xffffffff


	//   ....[92]....
        /*0940*/ 	.word	0xffffffff


	//   ....[93]....
        /*0944*/ 	.word	0xffffffff


	//   ....[94]....
        /*0948*/ 	.word	0xffffffff


	//   ....[95]....
        /*094c*/ 	.word	0xffffffff


	//   ....[96]....
        /*0950*/ 	.word	0xffffffff


	//   ....[97]....
        /*0954*/ 	.word	0xffffffff


	//   ....[98]....
        /*0958*/ 	.word	0xffffffff


	//   ....[99]....
        /*095c*/ 	.word	0xffffffff


	//   ....[100]....
        /*0960*/ 	.word	0xffffffff


	//   ....[101]....
        /*0964*/ 	.word	0xffffffff


	//   ....[102]....
        /*0968*/ 	.word	0xffffffff


	//   ....[103]....
        /*096c*/ 	.word	0xffffffff


	//   ....[104]....
        /*0970*/ 	.word	0xffffffff


	//   ....[105]....
        /*0974*/ 	.word	0xffffffff


	//   ....[106]....
        /*0978*/ 	.word	0xffffffff


	//   ....[107]....
        /*097c*/ 	.word	0xffffffff


	//   ....[108]....
        /*0980*/ 	.word	0xffffffff


	//   ....[109]....
        /*0984*/ 	.word	0xffffffff


	//   ....[110]....
        /*0988*/ 	.word	0xffffffff


	//   ....[111]....
        /*098c*/ 	.word	0xffffffff


	//   ....[112]....
        /*0990*/ 	.word	0xffffffff


	//   ....[113]....
        /*0994*/ 	.word	0xffffffff


	//   ....[114]....
        /*0998*/ 	.word	0xffffffff


	//   ....[115]....
        /*099c*/ 	.word	0xffffffff


	//   ....[116]....
        /*09a0*/ 	.word	0xffffffff


	//   ....[117]....
        /*09a4*/ 	.word	0xffffffff


	//   ....[118]....
        /*09a8*/ 	.word	0xffffffff


	//   ....[119]....
        /*09ac*/ 	.word	0xffffffff


	//   ....[120]....
        /*09b0*/ 	.word	0xffffffff


	//   ....[121]....
        /*09b4*/ 	.word	0x0500000f


	//   ....[122]....
        /*09b8*/ 	.word	0x0500000f


	//   ....[123]....
        /*09bc*/ 	.word	0x0500000f


	//   ....[124]....
        /*09c0*/ 	.word	0x0500000f


	//   ....[125]....
        /*09c4*/ 	.word	0x0500000f


	//   ....[126]....
        /*09c8*/ 	.word	0x0500000f


	//   ....[127]....
        /*09cc*/ 	.word	0x0500000f


	//   ....[128]....
        /*09d0*/ 	.word	0x0500000f


	//   ....[129]....
        /*09d4*/ 	.word	0x0500000f


	//   ....[130]....
        /*09d8*/ 	.word	0x0500000f


	//   ....[131]....
        /*09dc*/ 	.word	0x0500000f


	//   ....[132]....
        /*09e0*/ 	.word	0x0500000f


	//   ....[133]....
        /*09e4*/ 	.word	0x0500000f


	//   ....[134]....
        /*09e8*/ 	.word	0x0500000f


	//   ....[135]....
        /*09ec*/ 	.word	0x0500000f


	//   ....[136]....
        /*09f0*/ 	.word	0x0500000f


	//   ....[137]....
        /*09f4*/ 	.word	0x0500000f


	//   ....[138]....
        /*09f8*/ 	.word	0x0500000f


	//   ....[139]....
        /*09fc*/ 	.word	0x0500000f


	//   ....[140]....
        /*0a00*/ 	.word	0x0500000f


	//   ....[141]....
        /*0a04*/ 	.word	0x0500000f


	//   ....[142]....
        /*0a08*/ 	.word	0x0500000f


	//   ....[143]....
        /*0a0c*/ 	.word	0x0500000f


	//   ....[144]....
        /*0a10*/ 	.word	0x0500000f


	//   ....[145]....
        /*0a14*/ 	.word	0x0500000f


	//   ....[146]....
        /*0a18*/ 	.word	0x0500000f


	//   ....[147]....
        /*0a1c*/ 	.word	0x0500000f


	//   ....[148]....
        /*0a20*/ 	.word	0x0500000f


	//   ....[149]....
        /*0a24*/ 	.word	0x0500000f


	//   ....[150]....
        /*0a28*/ 	.word	0x0500000f


	//   ....[151]....
        /*0a2c*/ 	.word	0x0500000f


	//   ....[152]....
        /*0a30*/ 	.word	0x0500000f


	//   ....[153]....
        /*0a34*/ 	.word	0x0500000f


	//   ....[154]....
        /*0a38*/ 	.word	0x0500000f


	//   ....[155]....
        /*0a3c*/ 	.word	0x0500000f


	//   ....[156]....
        /*0a40*/ 	.word	0x0500000f


	//   ....[157]....
        /*0a44*/ 	.word	0x0500000f


	//   ....[158]....
        /*0a48*/ 	.word	0x0500000f


	//   ....[159]....
        /*0a4c*/ 	.word	0x0500000f


	//   ....[160]....
        /*0a50*/ 	.word	0x0500000f


	//   ....[161]....
        /*0a54*/ 	.word	0x0500000f


	//   ....[162]....
        /*0a58*/ 	.word	0x0500000f


	//   ....[163]....
        /*0a5c*/ 	.word	0x0500000f


	//   ....[164]....
        /*0a60*/ 	.word	0x0500000f


	//   ....[165]....
        /*0a64*/ 	.word	0x0500000f


	//   ....[166]....
        /*0a68*/ 	.word	0x0500000f


	//   ....[167]....
        /*0a6c*/ 	.word	0x0500000f


	//   ....[168]....
        /*0a70*/ 	.word	0x0500000f


	//   ....[169]....
        /*0a74*/ 	.word	0x0500000f


	//   ....[170]....
        /*0a78*/ 	.word	0x0500000f


	//   ....[171]....
        /*0a7c*/ 	.word	0x0500000f


	//   ....[172]....
        /*0a80*/ 	.word	0x0500000f


	//   ....[173]....
        /*0a84*/ 	.word	0xffffffff


	//   ....[174]....
        /*0a88*/ 	.word	0xffffffff


	//   ....[175]....
        /*0a8c*/ 	.word	0xffffffff


	//   ....[176]....
        /*0a90*/ 	.word	0xffffffff


	//   ....[177]....
        /*0a94*/ 	.word	0xffffffff


	//   ....[178]....
        /*0a98*/ 	.word	0xffffffff


	//----- nvinfo : EIATTR_COOP_GROUP_INSTR_OFFSETS
	.align		4
.L_439:
        /*0a9c*/ 	.byte	0x04, 0x28
        /*0a9e*/ 	.short	(.L_441 - .L_440)


	//   ....[0]....
.L_440:
        /*0aa0*/ 	.word	0x000000b0


	//   ....[1]....
        /*0aa4*/ 	.word	0x00000180


	//   ....[2]....
        /*0aa8*/ 	.word	0x000001d0


	//   ....[3]....
        /*0aac*/ 	.word	0x00000420


	//   ....[4]....
        /*0ab0*/ 	.word	0x00000580


	//   ....[5]....
        /*0ab4*/ 	.word	0x000006a0


	//   ....[6]....
        /*0ab8*/ 	.word	0x00000800


	//   ....[7]....
        /*0abc*/ 	.word	0x00002950


	//   ....[8]....
        /*0ac0*/ 	.word	0x000047d0


	//   ....[9]....
        /*0ac4*/ 	.word	0x00004a90


	//   ....[10]....
        /*0ac8*/ 	.word	0x00005dc0


	//   ....[11]....
        /*0acc*/ 	.word	0x00006050


	//   ....[12]....
        /*0ad0*/ 	.word	0x000063a0


	//   ....[13]....
        /*0ad4*/ 	.word	0x000063c0


	//   ....[14]....
        /*0ad8*/ 	.word	0x0000b300


	//   ....[15]....
        /*0adc*/ 	.word	0x0000b390


	//   ....[16]....
        /*0ae0*/ 	.word	0x0000b480


	//   ....[17]....
        /*0ae4*/ 	.word	0x0000b4a0


	//   ....[18]....
        /*0ae8*/ 	.word	0x00014b70


	//   ....[19]....
        /*0aec*/ 	.word	0x00014d80


	//   ....[20]....
        /*0af0*/ 	.word	0x00015e90


	//   ....[21]....
        /*0af4*/ 	.word	0x00015f40


	//   ....[22]....
        /*0af8*/ 	.word	0x00015f80


	//   ....[23]....
        /*0afc*/ 	.word	0x00015fa0


	//   ....[24]....
        /*0b00*/ 	.word	0x0001e440


	//   ....[25]....
        /*0b04*/ 	.word	0x0001e460


	//   ....[26]....
        /*0b08*/ 	.word	0x0001e4a0


	//   ....[27]....
        /*0b0c*/ 	.word	0x0001e4e0


	//   ....[28]....
        /*0b10*/ 	.word	0x00020710


	//   ....[29]....
        /*0b14*/ 	.word	0x00020720


	//   ....[30]....
        /*0b18*/ 	.word	0x00020750


	//   ....[31]....
        /*0b1c*/ 	.word	0x00020760


	//   ....[32]....
        /*0b20*/ 	.word	0x00021110


	//   ....[33]....
        /*0b24*/ 	.word	0x00021140


	//   ....[34]....
        /*0b28*/ 	.word	0x00021280


	//   ....[35]....
        /*0b2c*/ 	.word	0x000212a0


	//   ....[36]....
        /*0b30*/ 	.word	0x000213e0


	//   ....[37]....
        /*0b34*/ 	.word	0x00021400


	//   ....[38]....
        /*0b38*/ 	.word	0x00021550


	//   ....[39]....
        /*0b3c*/ 	.word	0x00021570


	//   ....[40]....
        /*0b40*/ 	.word	0x00021ad0


	//   ....[41]....
        /*0b44*/ 	.word	0x00021b00


	//   ....[42]....
        /*0b48*/ 	.word	0x00022540


	//   ....[43]....
        /*0b4c*/ 	.word	0x00022550


	//   ....[44]....
        /*0b50*/ 	.word	0x000238a0


	//   ....[45]....
        /*0b54*/ 	.word	0x000238c0


	//   ....[46]....
        /*0b58*/ 	.word	0x00023a00


	//   ....[47]....
        /*0b5c*/ 	.word	0x00023a20


	//   ....[48]....
        /*0b60*/ 	.word	0x00023b60


	//   ....[49]....
        /*0b64*/ 	.word	0x00023b80


	//   ....[50]....
        /*0b68*/ 	.word	0x00023cd0


	//   ....[51]....
        /*0b6c*/ 	.word	0x00023cf0


	//   ....[52]....
        /*0b70*/ 	.word	0x00023ed0


	//   ....[53]....
        /*0b74*/ 	.word	0x00024100


	//   ....[54]....
        /*0b78*/ 	.word	0x00024130


	//   ....[55]....
        /*0b7c*/ 	.word	0x00024160


	//   ....[56]....
        /*0b80*/ 	.word	0x00024190


	//   ....[57]....
        /*0b84*/ 	.word	0x000241c0


	//   ....[58]....
        /*0b88*/ 	.word	0x000241f0


	//   ....[59]....
        /*0b8c*/ 	.word	0x00024390


	//   ....[60]....
        /*0b90*/ 	.word	0x000243c0


	//   ....[61]....
        /*0b94*/ 	.word	0x000243f0


	//   ....[62]....
        /*0b98*/ 	.word	0x00024420


	//   ....[63]....
        /*0b9c*/ 	.word	0x00024450


	//   ....[64]....
        /*0ba0*/ 	.word	0x00024480


	//   ....[65]....
        /*0ba4*/ 	.word	0x00024520


	//   ....[66]....
        /*0ba8*/ 	.word	0x00024550


	//   ....[67]....
        /*0bac*/ 	.word	0x00024560


	//   ....[68]....
        /*0bb0*/ 	.word	0x00024590


	//   ....[69]....
        /*0bb4*/ 	.word	0x000262e0


	//   ....[70]....
        /*0bb8*/ 	.word	0x00026db0


	//   ....[71]....
        /*0bbc*/ 	.word	0x00026dd0


	//   ....[72]....
        /*0bc0*/ 	.word	0x00026df0


	//   ....[73]....
        /*0bc4*/ 	.word	0x00026e20


	//   ....[74]....
        /*0bc8*/ 	.word	0x00026ef0


	//   ....[75]....
        /*0bcc*/ 	.word	0x00026f80


	//   ....[76]....
        /*0bd0*/ 	.word	0x00026fb0


	//   ....[77]....
        /*0bd4*/ 	.word	0x00027030


	//   ....[78]....
        /*0bd8*/ 	.word	0x00027060


	//   ....[79]....
        /*0bdc*/ 	.word	0x000270e0


	//   ....[80]....
        /*0be0*/ 	.word	0x00027110


	//   ....[81]....
        /*0be4*/ 	.word	0x00027190


	//   ....[82]....
        /*0be8*/ 	.word	0x000271c0


	//   ....[83]....
        /*0bec*/ 	.word	0x000271e0


	//   ....[84]....
        /*0bf0*/ 	.word	0x00027230


	//   ....[85]....
        /*0bf4*/ 	.word	0x00027240


	//   ....[86]....
        /*0bf8*/ 	.word	0x00027980


	//   ....[87]....
        /*0bfc*/ 	.word	0x000279c0


	//   ....[88]....
        /*0c00*/ 	.word	0x000279e0


	//   ....[89]....
        /*0c04*/ 	.word	0x00027a80


	//   ....[90]....
        /*0c08*/ 	.word	0x00027b10


	//   ....[91]....
        /*0c0c*/ 	.word	0x00027b20


	//   ....[92]....
        /*0c10*/ 	.word	0x00027bb0


	//   ....[93]....
        /*0c14*/ 	.word	0x00027bc0


	//   ....[94]....
        /*0c18*/ 	.word	0x00027c30


	//   ....[95]....
        /*0c1c*/ 	.word	0x00027c40


	//   ....[96]....
        /*0c20*/ 	.word	0x00027cc0


	//   ....[97]....
        /*0c24*/ 	.word	0x00027cd0


	//   ....[98]....
        /*0c28*/ 	.word	0x00027d50


	//   ....[99]....
        /*0c2c*/ 	.word	0x00027d60


	//   ....[100]....
        /*0c30*/ 	.word	0x00027d70


	//   ....[101]....
        /*0c34*/ 	.word	0x00027db0


	//   ....[102]....
        /*0c38*/ 	.word	0x0002a990


	//   ....[103]....
        /*0c3c*/ 	.word	0x0002a9a0


	//   ....[104]....
        /*0c40*/ 	.word	0x0002aa00


	//   ....[105]....
        /*0c44*/ 	.word	0x0002aa40


	//   ....[106]....
        /*0c48*/ 	.word	0x0002aa70


	//   ....[107]....
        /*0c4c*/ 	.word	0x0002aaa0


	//   ....[108]....
        /*0c50*/ 	.word	0x0002aad0


	//   ....[109]....
        /*0c54*/ 	.word	0x0002ab00


	//   ....[110]....
        /*0c58*/ 	.word	0x0002acc0


	//   ....[111]....
        /*0c5c*/ 	.word	0x0002acf0


	//   ....[112]....
        /*0c60*/ 	.word	0x0002ad20


	//   ....[113]....
        /*0c64*/ 	.word	0x0002ad50


	//   ....[114]....
        /*0c68*/ 	.word	0x0002ad80


	//   ....[115]....
        /*0c6c*/ 	.word	0x0002adb0


	//   ....[116]....
        /*0c70*/ 	.word	0x0002ae80


	//   ....[117]....
        /*0c74*/ 	.word	0x0002aea0


	//   ....[118]....
        /*0c78*/ 	.word	0x0002aeb0


	//   ....[119]....
        /*0c7c*/ 	.word	0x0002af30


	//   ....[120]....
        /*0c80*/ 	.word	0x0002ba70


	//   ....[121]....
        /*0c84*/ 	.word	0x0002c010


	//   ....[122]....
        /*0c88*/ 	.word	0x0002c1a0


	//   ....[123]....
        /*0c8c*/ 	.word	0x0002c200


	//   ....[124]....
        /*0c90*/ 	.word	0x0002c260


	//   ....[125]....
        /*0c94*/ 	.word	0x0002c2c0


	//   ....[126]....
        /*0c98*/ 	.word	0x0002c360


	//   ....[127]....
        /*0c9c*/ 	.word	0x0002c450


	//   ....[128]....
        /*0ca0*/ 	.word	0x0002c580


	//   ....[129]....
        /*0ca4*/ 	.word	0x0002c620


	//   ....[130]....
        /*0ca8*/ 	.word	0x0002c6f0


	//   ....[131]....
        /*0cac*/ 	.word	0x0002c790


	//   ....[132]....
        /*0cb0*/ 	.word	0x0002c860


	//   ....[133]....
        /*0cb4*/ 	.word	0x0002c900


	//   ....[134]....
        /*0cb8*/ 	.word	0x0002c9d0


	//   ....[135]....
        /*0cbc*/ 	.word	0x0002ca70


	//   ....[136]....
        /*0cc0*/ 	.word	0x0002cb20


	//   ....[137]....
        /*0cc4*/ 	.word	0x0002cbc0


	//   ....[138]....
        /*0cc8*/ 	.word	0x0002ce60


	//   ....[139]....
        /*0ccc*/ 	.word	0x0002cf10


	//   ....[140]....
        /*0cd0*/ 	.word	0x0002d010


	//   ....[141]....
        /*0cd4*/ 	.word	0x0002d100


	//   ....[142]....
        /*0cd8*/ 	.word	0x0002d1c0


	//   ....[143]....
        /*0cdc*/ 	.word	0x0002d280


	//   ....[144]....
        /*0ce0*/ 	.word	0x0002d340


	//   ....[145]....
        /*0ce4*/ 	.word	0x0002d400


	//   ....[146]....
        /*0ce8*/ 	.word	0x0002d4c0


	//   ....[147]....
        /*0cec*/ 	.word	0x0002d580


	//   ....[148]....
        /*0cf0*/ 	.word	0x0002d640


	//   ....[149]....
        /*0cf4*/ 	.word	0x0002d6f0


	//   ....[150]....
        /*0cf8*/ 	.word	0x0002d7f0


	//   ....[151]....
        /*0cfc*/ 	.word	0x0002d840


	//   ....[152]....
        /*0d00*/ 	.word	0x0002d8a0


	//   ....[153]....
        /*0d04*/ 	.word	0x0002d980


	//   ....[154]....
        /*0d08*/ 	.word	0x0002dcb0


	//   ....[155]....
        /*0d0c*/ 	.word	0x0002dd50


	//   ....[156]....
        /*0d10*/ 	.word	0x0002def0


	//   ....[157]....
        /*0d14*/ 	.word	0x0002df70


	//   ....[158]....
        /*0d18*/ 	.word	0x0002dff0


	//   ....[159]....
        /*0d1c*/ 	.word	0x0002e070


	//   ....[160]....
        /*0d20*/ 	.word	0x0002e0f0


	//   ....[161]....
        /*0d24*/ 	.word	0x0002e180


	//   ....[162]....
        /*0d28*/ 	.word	0x0002e220


	//   ....[163]....
        /*0d2c*/ 	.word	0x0002e2d0


	//   ....[164]....
        /*0d30*/ 	.word	0x0002e350


	//   ....[165]....
        /*0d34*/ 	.word	0x0002e3d0


	//   ....[166]....
        /*0d38*/ 	.word	0x0002e450


	//   ....[167]....
        /*0d3c*/ 	.word	0x0002e4e0


	//   ....[168]....
        /*0d40*/ 	.word	0x0002e560


	//   ....[169]....
        /*0d44*/ 	.word	0x0002e610


	//   ....[170]....
        /*0d48*/ 	.word	0x0002e660


	//   ....[171]....
        /*0d4c*/ 	.word	0x0002e720


	//   ....[172]....
        /*0d50*/ 	.word	0x0002e850


	//   ....[173]....
        /*0d54*/ 	.word	0x00030d30


	//   ....[174]....
        /*0d58*/ 	.word	0x00030fd0


	//   ....[175]....
        /*0d5c*/ 	.word	0x000322a0


	//   ....[176]....
        /*0d60*/ 	.word	0x000322e0


	//   ....[177]....
        /*0d64*/ 	.word	0x00032350


	//   ....[178]....
        /*0d68*/ 	.word	0x00032370


	//----- nvinfo : EIATTR_REG_RECONFIG
	.align		4
.L_441:
        /*0d6c*/ 	.byte	0x01, 0x54
	.zero		2


	//----- nvinfo : EIATTR_SYSCALL_OFFSETS
	.align		4
        /*0d70*/ 	.byte	0x04, 0x46
        /*0d72*/ 	.short	(.L_443 - .L_442)


	//   ....[0]....
.L_442:
        /*0d74*/ 	.word	0x00002bd0


	//   ....[1]....
        /*0d78*/ 	.word	0x00025f10


	//   ....[2]....
        /*0d7c*/ 	.word	0x00026060


	//   ....[3]....
        /*0d80*/ 	.word	0x00026150


	//   ....[4]....
        /*0d84*/ 	.word	0x000269b0


	//   ....[5]....
        /*0d88*/ 	.word	0x000275b0


	//----- nvinfo : EIATTR_MBARRIER_INSTR_OFFSETS
	.align		4
.L_443:
        /*0d8c*/ 	.byte	0x04, 0x39
        /*0d8e*/ 	.short	(.L_445 - .L_444)


	//   ....[0]....
.L_444:
        /*0d90*/ 	.word	0x000002c0
        /*0d94*/ 	.word	0x000000ff
        /*0d98*/ 	.word	0x00032400
        /*0d9c*/ 	.short	0x0100
        /*0d9e*/ 	.byte	0x08
	.zero		1


	//   ....[1]....
        /*0da0*/ 	.word	0x000002d0
        /*0da4*/ 	.word	0x000000ff
        /*0da8*/ 	.word	0x00032410
        /*0dac*/ 	.short	0x0100
        /*0dae*/ 	.byte	0x08
	.zero		1


	//   ....[2]....
        /*0db0*/ 	.word	0x000002e0
        /*0db4*/ 	.word	0x000000ff
        /*0db8*/ 	.word	0x00032420
        /*0dbc*/ 	.short	0x0100
        /*0dbe*/ 	.byte	0x08
	.zero		1


	//   ....[3]....
        /*0dc0*/ 	.word	0x000003d0
        /*0dc4*/ 	.word	0x000000ff
        /*0dc8*/ 	.word	0x00032430
        /*0dcc*/ 	.short	0x0100
        /*0dce*/ 	.byte	0x08
	.zero		1


	//   ....[4]....
        /*0dd0*/ 	.word	0x000003e0
        /*0dd4*/ 	.word	0x000000ff
        /*0dd8*/ 	.word	0x00032440
        /*0ddc*/ 	.short	0x0100
        /*0dde*/ 	.byte	0x08
	.zero		1


	//   ....[5]....
        /*0de0*/ 	.word	0x000003f0
        /*0de4*/ 	.word	0x000000ff
        /*0de8*/ 	.word	0x00032438
        /*0dec*/ 	.short	0x0100
        /*0dee*/ 	.byte	0x08
	.zero		1


	//   ....[6]....
        /*0df0*/ 	.word	0x00000400
        /*0df4*/ 	.word	0x000000ff
        /*0df8*/ 	.word	0x00032448
        /*0dfc*/ 	.short	0x0100
        /*0dfe*/ 	.byte	0x08
	.zero		1


	//   ....[7]....
        /*0e00*/ 	.word	0x00000530
        /*0e04*/ 	.word	0x000000ff
        /*0e08*/ 	.word	0x00032450
        /*0e0c*/ 	.short	0x0100
        /*0e0e*/ 	.byte	0x08
	.zero		1


	//   ....[8]....
        /*0e10*/ 	.word	0x00000540
        /*0e14*/ 	.word	0x000000ff
        /*0e18*/ 	.word	0x00032460
        /*0e1c*/ 	.short	0x0100
        /*0e1e*/ 	.byte	0x08
	.zero		1


	//   ....[9]....
        /*0e20*/ 	.word	0x00000550
        /*0e24*/ 	.word	0x000000ff
        /*0e28*/ 	.word	0x00032458
        /*0e2c*/ 	.short	0x0100
        /*0e2e*/ 	.byte	0x08
	.zero		1


	//   ....[10]....
        /*0e30*/ 	.word	0x00000560
        /*0e34*/ 	.word	0x000000ff
        /*0e38*/ 	.word	0x00032468
        /*0e3c*/ 	.short	0x0100
        /*0e3e*/ 	.byte	0x08
	.zero		1


	//   ....[11]....
        /*0e40*/ 	.word	0x00000650
        /*0e44*/ 	.word	0x000000ff
        /*0e48*/ 	.word	0x00032470
        /*0e4c*/ 	.short	0x0100
        /*0e4e*/ 	.byte	0x06
	.zero		1


	//   ....[12]....
        /*0e50*/ 	.word	0x00000660
        /*0e54*/ 	.word	0x000000ff
        /*0e58*/ 	.word	0x00032480
        /*0e5c*/ 	.short	0x0100
        /*0e5e*/ 	.byte	0x06
	.zero		1


	//   ....[13]....
        /*0e60*/ 	.word	0x00000670
        /*0e64*/ 	.word	0x000000ff
        /*0e68*/ 	.word	0x00032478
        /*0e6c*/ 	.short	0x0100
        /*0e6e*/ 	.byte	0x06
	.zero		1


	//   ....[14]....
        /*0e70*/ 	.word	0x00000680
        /*0e74*/ 	.word	0x000000ff
        /*0e78*/ 	.word	0x00032488
        /*0e7c*/ 	.short	0x0100
        /*0e7e*/ 	.byte	0x06
	.zero		1


	//   ....[15]....
        /*0e80*/ 	.word	0x000007b0
        /*0e84*/ 	.word	0x000000ff
        /*0e88*/ 	.word	0x00032490
        /*0e8c*/ 	.short	0x0100
        /*0e8e*/ 	.byte	0x08
	.zero		1


	//   ....[16]....
        /*0e90*/ 	.word	0x000007c0
        /*0e94*/ 	.word	0x000000ff
        /*0e98*/ 	.word	0x000324a0
        /*0e9c*/ 	.short	0x0100
        /*0e9e*/ 	.byte	0x08
	.zero		1


	//   ....[17]....
        /*0ea0*/ 	.word	0x000007d0
        /*0ea4*/ 	.word	0x000000ff
        /*0ea8*/ 	.word	0x00032498
        /*0eac*/ 	.short	0x0100
        /*0eae*/ 	.byte	0x08
	.zero		1


	//   ....[18]....
        /*0eb0*/ 	.word	0x000007e0
        /*0eb4*/ 	.word	0x000000ff
        /*0eb8*/ 	.word	0x000324a8
        /*0ebc*/ 	.short	0x0100
        /*0ebe*/ 	.byte	0x08
	.zero		1


	//   ....[19]....
        /*0ec0*/ 	.word	0x00000910
        /*0ec4*/ 	.word	0x000000ff
        /*0ec8*/ 	.word	0x000324b0
        /*0ecc*/ 	.short	0x0100
        /*0ece*/ 	.byte	0x08
	.zero		1


	//   ....[20]....
        /*0ed0*/ 	.word	0x00000920
        /*0ed4*/ 	.word	0x000000ff
        /*0ed8*/ 	.word	0x000324c0
        /*0edc*/ 	.short	0x0100
        /*0ede*/ 	.byte	0x08
	.zero		1


	//   ....[21]....
        /*0ee0*/ 	.word	0x00000930
        /*0ee4*/ 	.word	0x000000ff
        /*0ee8*/ 	.word	0x000324b8
        /*0eec*/ 	.short	0x0100
        /*0eee*/ 	.byte	0x08
	.zero		1


	//   ....[22]....
        /*0ef0*/ 	.word	0x00000940
        /*0ef4*/ 	.word	0x000000ff
        /*0ef8*/ 	.word	0x000324c8
        /*0efc*/ 	.short	0x0100
        /*0efe*/ 	.byte	0x08
	.zero		1


	//   ....[23]....
        /*0f00*/ 	.word	0x00002de0
        /*0f04*/ 	.word	0x00000048
        /*0f08*/ 	.word	0x00032400
        /*0f0c*/ 	.short	0x010a
        /*0f0e*/ 	.byte	0x3f
	.zero		1


	//   ....[24]....
        /*0f10*/ 	.word	0x00003290
        /*0f14*/ 	.word	0x0000000c
        /*0f18*/ 	.word	0x00000000
        /*0f1c*/ 	.short	0x010a
        /*0f1e*/ 	.byte	0x3f
	.zero		1


	//   ....[25]....
        /*0f20*/ 	.word	0x000032f0
        /*0f24*/ 	.word	0x0000000c
        /*0f28*/ 	.word	0x00000000
        /*0f2c*/ 	.short	0x010a
        /*0f2e*/ 	.byte	0x3f
	.zero		1


	//   ....[26]....
        /*0f30*/ 	.word	0x000036a0
        /*0f34*/ 	.word	0x00000048
        /*0f38*/ 	.word	0x00032410
        /*0f3c*/ 	.short	0x010a
        /*0f3e*/ 	.byte	0x3f
	.zero		1


	//   ....[27]....
        /*0f40*/ 	.word	0x000037a0
        /*0f44*/ 	.word	0x00000008
        /*0f48*/ 	.word	0x00000000
        /*0f4c*/ 	.short	0x010a
        /*0f4e*/ 	.byte	0x3f
	.zero		1


	//   ....[28]....
        /*0f50*/ 	.word	0x00003800
        /*0f54*/ 	.word	0x00000008
        /*0f58*/ 	.word	0x00000000
        /*0f5c*/ 	.short	0x010a
        /*0f5e*/ 	.byte	0x3f
	.zero		1


	//   ....[29]....
        /*0f60*/ 	.word	0x00004520
        /*0f64*/ 	.word	0x00000008
        /*0f68*/ 	.word	0x00000000
        /*0f6c*/ 	.short	0x0101
        /*0f6e*/ 	.byte	0x3f
	.zero		1


	//   ....[30]....
        /*0f70*/ 	.word	0x00009670
        /*0f74*/ 	.word	0x00000090
        /*0f78*/ 	.word	0x00000000
        /*0f7c*/ 	.short	0x0101
        /*0f7e*/ 	.byte	0x3f
	.zero		1


	//   ....[31]....
        /*0f80*/ 	.word	0x00009de0
        /*0f84*/ 	.word	0x00000003
        /*0f88*/ 	.word	0x00000000
        /*0f8c*/ 	.short	0x010a
        /*0f8e*/ 	.byte	0x3f
	.zero		1


	//   ....[32]....
        /*0f90*/ 	.word	0x00009ee0
        /*0f94*/ 	.word	0x00000000
        /*0f98*/ 	.word	0x00000000
        /*0f9c*/ 	.short	0x010a
        /*0f9e*/ 	.byte	0x3f
	.zero		1


	//   ....[33]....
        /*0fa0*/ 	.word	0x0000a310
        /*0fa4*/ 	.word	0x00000003
        /*0fa8*/ 	.word	0x00000000
        /*0fac*/ 	.short	0x010a
        /*0fae*/ 	.byte	0x3f
	.zero		1


	//   ....[34]....
        /*0fb0*/ 	.word	0x0000a3c0
        /*0fb4*/ 	.word	0x00000004
        /*0fb8*/ 	.word	0x00000000
        /*0fbc*/ 	.short	0x010a
        /*0fbe*/ 	.byte	0x3f
	.zero		1


	//   ....[35]....
        /*0fc0*/ 	.word	0x0000b0b0
        /*0fc4*/ 	.word	0x00000003
        /*0fc8*/ 	.word	0x00000000
        /*0fcc*/ 	.short	0x0101
        /*0fce*/ 	.byte	0x3f
	.zero		1


	//   ....[36]....
        /*0fd0*/ 	.word	0x00013420
        /*0fd4*/ 	.word	0x00000000
        /*0fd8*/ 	.word	0x00000000
        /*0fdc*/ 	.short	0x0101
        /*0fde*/ 	.byte	0x3f
	.zero		1


	//   ....[37]....
        /*0fe0*/ 	.word	0x00013620
        /*0fe4*/ 	.word	0x00000005
        /*0fe8*/ 	.word	0x00000000
        /*0fec*/ 	.short	0x010a
        /*0fee*/ 	.byte	0x3f
	.zero		1


	//   ....[38]....
        /*0ff0*/ 	.word	0x00013720
        /*0ff4*/ 	.word	0x00000000
        /*0ff8*/ 	.word	0x00000000
        /*0ffc*/ 	.short	0x010a
        /*0ffe*/ 	.byte	0x3f
	.zero		1


	//   ....[39]....
        /*1000*/ 	.word	0x00013b50
        /*1004*/ 	.word	0x0000000b
        /*1008*/ 	.word	0x00000000
        /*100c*/ 	.short	0x010a
        /*100e*/ 	.byte	0x3f
	.zero		1


	//   ....[40]....
        /*1010*/ 	.word	0x00013c00
        /*1014*/ 	.word	0x00000004
        /*1018*/ 	.word	0x00000000
        /*101c*/ 	.short	0x010a
        /*101e*/ 	.byte	0x3f
	.zero		1


	//   ....[41]....
        /*1020*/ 	.word	0x000148f0
        /*1024*/ 	.word	0x00000004
        /*1028*/ 	.word	0x00000000
        /*102c*/ 	.short	0x0101
        /*102e*/ 	.byte	0x3f
	.zero		1


	//   ....[42]....
        /*1030*/ 	.word	0x0001df90
        /*1034*/ 	.word	0x00000000
        /*1038*/ 	.word	0x00000000
        /*103c*/ 	.short	0x0101
        /*103e*/ 	.byte	0x3f
	.zero		1


	//   ....[43]....
        /*1040*/ 	.word	0x00021100
        /*1044*/ 	.word	0x00000000
        /*1048*/ 	.word	0x00000000
        /*104c*/ 	.short	0x0101
        /*104e*/ 	.byte	0x3f
	.zero		1


	//   ....[44]....
        /*1050*/ 	.word	0x00021af0
        /*1054*/ 	.word	0x00000004
        /*1058*/ 	.word	0x00000000
        /*105c*/ 	.short	0x0101
        /*105e*/ 	.byte	0x3f
	.zero		1


	//   ....[45]....
        /*1060*/ 	.word	0x00026550
        /*1064*/ 	.word	0x00000000
        /*1068*/ 	.word	0x00032440
        /*106c*/ 	.short	0x010a
        /*106e*/ 	.byte	0x3f
	.zero		1


	//   ....[46]....
        /*1070*/ 	.word	0x00027360
        /*1074*/ 	.word	0x00000012
        /*1078*/ 	.word	0x00032400
        /*107c*/ 	.short	0x0107
        /*107e*/ 	.byte	0x3f
	.zero		1


	//   ....[47]....
        /*1080*/ 	.word	0x00027420
        /*1084*/ 	.word	0x00000012
        /*1088*/ 	.word	0x00032400
        /*108c*/ 	.short	0x0101
        /*108e*/ 	.byte	0x3f
	.zero		1


	//   ....[48]....
        /*1090*/ 	.word	0x00027ef0
        /*1094*/ 	.word	0x00000012
        /*1098*/ 	.word	0x00032410
        /*109c*/ 	.short	0x0107
        /*109e*/ 	.byte	0x3f
	.zero		1


	//   ....[49]....
        /*10a0*/ 	.word	0x00027ff0
        /*10a4*/ 	.word	0x00000012
        /*10a8*/ 	.word	0x00032410
        /*10ac*/ 	.short	0x0101
        /*10ae*/ 	.byte	0x3f
	.zero		1


	//   ....[50]....
        /*10b0*/ 	.word	0x00028010
        /*10b4*/ 	.word	0x00000012
        /*10b8*/ 	.word	0x00032420
        /*10bc*/ 	.short	0x010a
        /*10be*/ 	.byte	0x3f
	.zero		1


	//   ....[51]....
        /*10c0*/ 	.word	0x000280f0
        /*10c4*/ 	.word	0x00000002
        /*10c8*/ 	.word	0x00032460
        /*10cc*/ 	.short	0x010a
        /*10ce*/ 	.byte	0x3f
	.zero		1


	//   ....[52]....
        /*10d0*/ 	.word	0x00028a20
        /*10d4*/ 	.word	0x00000002
        /*10d8*/ 	.word	0x00032440
        /*10dc*/ 	.short	0x010a
        /*10de*/ 	.byte	0x3f
	.zero		1


	//   ....[53]....
        /*10e0*/ 	.word	0x00028c50
        /*10e4*/ 	.word	0x00000002
        /*10e8*/ 	.word	0x00032460
        /*10ec*/ 	.short	0x010a
        /*10ee*/ 	.byte	0x3f
	.zero		1


	//   ....[54]....
        /*10f0*/ 	.word	0x00029450
        /*10f4*/ 	.word	0x00000002
        /*10f8*/ 	.word	0x00032440
        /*10fc*/ 	.short	0x010a
        /*10fe*/ 	.byte	0x3f
	.zero		1


	//   ....[55]....
        /*1100*/ 	.word	0x00029680
        /*1104*/ 	.word	0x00000002
        /*1108*/ 	.word	0x00032460
        /*110c*/ 	.short	0x010a
        /*110e*/ 	.byte	0x3f
	.zero		1


	//   ....[56]....
        /*1110*/ 	.word	0x00029e20
        /*1114*/ 	.word	0x00000003
        /*1118*/ 	.word	0x00032440
        /*111c*/ 	.short	0x010a
        /*111e*/ 	.byte	0x3f
	.zero		1


	//   ....[57]....
        /*1120*/ 	.word	0x0002a050
        /*1124*/ 	.word	0x00000003
        /*1128*/ 	.word	0x00032460
        /*112c*/ 	.short	0x010a
        /*112e*/ 	.byte	0x3f
	.zero		1


	//   ....[58]....
        /*1130*/ 	.word	0x0002b9f0
        /*1134*/ 	.word	0x00000000
        /*1138*/ 	.word	0x00032420
        /*113c*/ 	.short	0x010a
        /*113e*/ 	.byte	0x3f
	.zero		1


	//   ....[59]....
        /*1140*/ 	.word	0x0002bbe0
        /*1144*/ 	.word	0x00000006
        /*1148*/ 	.word	0x00000000
        /*114c*/ 	.short	0x010a
        /*114e*/ 	.byte	0x3f
	.zero		1


	//   ....[60]....
        /*1150*/ 	.word	0x0002bc10
        /*1154*/ 	.word	0x00000007
        /*1158*/ 	.word	0x00000000
        /*115c*/ 	.short	0x010a
        /*115e*/ 	.byte	0x3f
	.zero		1


	//   ....[61]....
        /*1160*/ 	.word	0x0002bc70
        /*1164*/ 	.word	0x00000004
        /*1168*/ 	.word	0x00000000
        /*116c*/ 	.short	0x010a
        /*116e*/ 	.byte	0x3f
	.zero		1


	//   ....[62]....
        /*1170*/ 	.word	0x0002bca0
        /*1174*/ 	.word	0x00000003
        /*1178*/ 	.word	0x00000000
        /*117c*/ 	.short	0x010a
        /*117e*/ 	.byte	0x3f
	.zero		1


	//   ....[63]....
        /*1180*/ 	.word	0x0002bd00
        /*1184*/ 	.word	0x00000048
        /*1188*/ 	.word	0x00032400
        /*118c*/ 	.short	0x010a
        /*118e*/ 	.byte	0x3f
	.zero		1


	//   ....[64]....
        /*1190*/ 	.word	0x0002bd50
        /*1194*/ 	.word	0x0000000c
        /*1198*/ 	.word	0x00000000
        /*119c*/ 	.short	0x010a
        /*119e*/ 	.byte	0x3f
	.zero		1


	//   ....[65]....
        /*11a0*/ 	.word	0x0002bda0
        /*11a4*/ 	.word	0x00000048
        /*11a8*/ 	.word	0x00032410
        /*11ac*/ 	.short	0x010a
        /*11ae*/ 	.byte	0x3f
	.zero		1


	//   ....[66]....
        /*11b0*/ 	.word	0x0002bdf0
        /*11b4*/ 	.word	0x00000008
        /*11b8*/ 	.word	0x00000000
        /*11bc*/ 	.short	0x010a
        /*11be*/ 	.byte	0x3f
	.zero		1


	//   ....[67]....
        /*11c0*/ 	.word	0x0002be40
        /*11c4*/ 	.word	0x00000000
        /*11c8*/ 	.word	0x00000000
        /*11cc*/ 	.short	0x010a
        /*11ce*/ 	.byte	0x3f
	.zero		1


	//   ....[68]....
        /*11d0*/ 	.word	0x0002be90
        /*11d4*/ 	.word	0x00000004
        /*11d8*/ 	.word	0x00000000
        /*11dc*/ 	.short	0x010a
        /*11de*/ 	.byte	0x3f
	.zero		1


	//   ....[69]....
        /*11e0*/ 	.word	0x0002bee0
        /*11e4*/ 	.word	0x00000000
        /*11e8*/ 	.word	0x00000000
        /*11ec*/ 	.short	0x010a
        /*11ee*/ 	.byte	0x3f
	.zero		1


	//   ....[70]....
        /*11f0*/ 	.word	0x0002bf30
        /*11f4*/ 	.word	0x00000004
        /*11f8*/ 	.word	0x00000000
        /*11fc*/ 	.short	0x010a
        /*11fe*/ 	.byte	0x3f
	.zero		1


	//   ....[71]....
        /*1200*/ 	.word	0x0002c0d0
        /*1204*/ 	.word	0x00000000
        /*1208*/ 	.word	0x00032440
        /*120c*/ 	.short	0x010a
        /*120e*/ 	.byte	0x3f
	.zero		1


	//   ....[72]....
        /*1210*/ 	.word	0x0002d9c0
        /*1214*/ 	.word	0x00000012
        /*1218*/ 	.word	0x00032420
        /*121c*/ 	.short	0x010a
        /*121e*/ 	.byte	0x3f
	.zero		1


	//   ....[73]....
        /*1220*/ 	.word	0x0002da10
        /*1224*/ 	.word	0x00000002
        /*1228*/ 	.word	0x00032460
        /*122c*/ 	.short	0x010a
        /*122e*/ 	.byte	0x3f
	.zero		1


	//   ....[74]....
        /*1230*/ 	.word	0x0002da60
        /*1234*/ 	.word	0x00000002
        /*1238*/ 	.word	0x00032440
        /*123c*/ 	.short	0x010a
        /*123e*/ 	.byte	0x3f
	.zero		1


	//   ....[75]....
        /*1240*/ 	.word	0x0002dab0
        /*1244*/ 	.word	0x00000002
        /*1248*/ 	.word	0x00032460
        /*124c*/ 	.short	0x010a
        /*124e*/ 	.byte	0x3f
	.zero		1


	//   ....[76]....
        /*1250*/ 	.word	0x0002db00
        /*1254*/ 	.word	0x00000002
        /*1258*/ 	.word	0x00032440
        /*125c*/ 	.short	0x010a
        /*125e*/ 	.byte	0x3f
	.zero		1


	//   ....[77]....
        /*1260*/ 	.word	0x0002db50
        /*1264*/ 	.word	0x00000002
        /*1268*/ 	.word	0x00032460
        /*126c*/ 	.short	0x010a
        /*126e*/ 	.byte	0x3f
	.zero		1


	//   ....[78]....
        /*1270*/ 	.word	0x0002dba0
        /*1274*/ 	.word	0x00000003
        /*1278*/ 	.word	0x00032440
        /*127c*/ 	.short	0x010a
        /*127e*/ 	.byte	0x3f
	.zero		1


	//   ....[79]....
        /*1280*/ 	.word	0x0002dbf0
        /*1284*/ 	.word	0x00000003
        /*1288*/ 	.word	0x00032460
        /*128c*/ 	.short	0x010a
        /*128e*/ 	.byte	0x3f
	.zero		1


	//   ....[80]....
        /*1290*/ 	.word	0x0002e770
        /*1294*/ 	.word	0x00000000
        /*1298*/ 	.word	0x00032420
        /*129c*/ 	.short	0x010a
        /*129e*/ 	.byte	0x3f
	.zero		1


	//   ....[81]....
        /*12a0*/ 	.word	0x0002e910
        /*12a4*/ 	.word	0x00000006
        /*12a8*/ 	.word	0x00000000
        /*12ac*/ 	.short	0x010a
        /*12ae*/ 	.byte	0x3f
	.zero		1


	//   ....[82]....
        /*12b0*/ 	.word	0x0002e960
        /*12b4*/ 	.word	0x00000007
        /*12b8*/ 	.word	0x00000000
        /*12bc*/ 	.short	0x010a
        /*12be*/ 	.byte	0x3f
	.zero		1


	//   ....[83]....
        /*12c0*/ 	.word	0x0002e9b0
        /*12c4*/ 	.word	0x00000004
        /*12c8*/ 	.word	0x00000000
        /*12cc*/ 	.short	0x010a
        /*12ce*/ 	.byte	0x3f
	.zero		1


	//   ....[84]....
        /*12d0*/ 	.word	0x0002ed70
        /*12d4*/ 	.word	0x00000014
        /*12d8*/ 	.word	0x00000000
        /*12dc*/ 	.short	0x010a
        /*12de*/ 	.byte	0x3f
	.zero		1


	//   ....[85]....
        /*12e0*/ 	.word	0x0002eeb0
        /*12e4*/ 	.word	0x0000000e
        /*12e8*/ 	.word	0x00000000
        /*12ec*/ 	.short	0x010a
        /*12ee*/ 	.byte	0x3f
	.zero		1


	//   ....[86]....
        /*12f0*/ 	.word	0x0002f510
        /*12f4*/ 	.word	0x0000000d
        /*12f8*/ 	.word	0x00000000
        /*12fc*/ 	.short	0x010a
        /*12fe*/ 	.byte	0x3f
	.zero		1


	//   ....[87]....
        /*1300*/ 	.word	0x0002f650
        /*1304*/ 	.word	0x00000014
        /*1308*/ 	.word	0x00000000
        /*130c*/ 	.short	0x010a
        /*130e*/ 	.byte	0x3f
	.zero		1


	//   ....[88]....
        /*1310*/ 	.word	0x00030880
        /*1314*/ 	.word	0x00000015
        /*1318*/ 	.word	0x00000000
        /*131c*/ 	.short	0x0101
        /*131e*/ 	.byte	0x3f
	.zero		1


	//   ....[89]....
        /*1320*/ 	.word	0x00049fb0
        /*1324*/ 	.word	0x00000004
        /*1328*/ 	.word	0x00000000
        /*132c*/ 	.short	0x0101
        /*132e*/ 	.byte	0x3f
	.zero		1


	//   ....[90]....
        /*1330*/ 	.word	0x00049ff0
        /*1334*/ 	.word	0x0000000e
        /*1338*/ 	.word	0x00000000
        /*133c*/ 	.short	0x010a
        /*133e*/ 	.byte	0x3f
	.zero		1


	//   ....[91]....
        /*1340*/ 	.word	0x0004a040
        /*1344*/ 	.word	0x00000014
        /*1348*/ 	.word	0x00000000
        /*134c*/ 	.short	0x010a
        /*134e*/ 	.byte	0x3f
	.zero		1


	//----- nvinfo : EIATTR_NUM_MBARRIERS
	.align		4
.L_445:
        /*1350*/ 	.byte	0x03, 0x38
        /*1352*/ 	.short	0x0017


	//----- nvinfo : EIATTR_EXIT_INSTR_OFFSETS
	.align		4
        /*1354*/ 	.byte	0x04, 0x1c
        /*1356*/ 	.short	(.L_447 - .L_446)


	//   ....[0]....
.L_446:
        /*1358*/ 	.word	0x00000bb0


	//   ....[1]....
        /*135c*/ 	.word	0x00023e70


	//   ....[2]....
        /*1360*/ 	.word	0x0002bcf0


	//----- nvinfo : EIATTR_MAX_THREADS
	.align		4
.L_447:
        /*1364*/ 	.byte	0x04, 0x05
        /*1366*/ 	.short	(.L_449 - .L_448)
.L_448:
        /*1368*/ 	.word	0x00000180
        /*136c*/ 	.word	0x00000001
        /*1370*/ 	.word	0x00000001


	//----- nvinfo : EIATTR_CRS_STACK_SIZE
	.align		4
.L_449:
        /*1374*/ 	.byte	0x04, 0x1e
        /*1376*/ 	.short	(.L_451 - .L_450)
.L_450:
        /*1378*/ 	.word	0x00000000


	//----- nvinfo : EIATTR_CBANK_PARAM_SIZE
	.align		4
.L_451:
        /*137c*/ 	.byte	0x03, 0x19
        /*137e*/ 	.short	0x0bf0


	//----- nvinfo : EIATTR_PARAM_CBANK
	.align		4
        /*1380*/ 	.byte	0x04, 0x0a
        /*1382*/ 	.short	(.L_453 - .L_452)
	.align		4
.L_452:
        /*1384*/ 	.word	index@(.nv.constant0._ZN7cutlass13device_kernelIN5flash11enable_sm90INS1_16FlashAttnFwdSm90INS1_25CollectiveMainloopFwdSm90ILi2EN4cute5tupleIJNS5_1CILi1EEES8_S8_EEENS6_IJNS7_ILi128EEENS7_ILi96EEENS7_ILi64EEEEEELi256ENS_10bfloat16_tEfNS_4arch4Sm90ELb0ELb1ELb0ELb1ELb0ELb0ELb1ELb1ELb0ELb1ELb1ELb0EEENS1_21CollectiveEpilogueFwdINS6_IJSA_NS7_ILi256EEESB_EEES9_SE_SG_Li256ELb1ELb1ELb1ELb0EEENS1_36VarlenDynamicPersistentTileSchedulerILi128ELi96ELi256ELi128ELb1ELb1ELb1ELb1ELb0ELb1EEEEEEEEEvNT_6ParamsE)
        /*1388*/ 	.short	0x0210
        /*138a*/ 	.short	0x0bf0


	//----- nvinfo : EIATTR_SW_WAR
	.align		4
.L_453:
        /*138c*/ 	.byte	0x04, 0x36
        /*138e*/ 	.short	(.L_455 - .L_454)
.L_454:
        /*1390*/ 	.word	0x00000008
.L_455:


//--------------------- .nv.info._ZN7cutlass13device_kernelIN5flash11enable_sm90INS1_16FlashAttnFwdSm90INS1_25CollectiveMainloopFwdSm90ILi2EN4cute5tupleIJNS5_1CILi1EEES8_S8_EEENS6_IJNS7_ILi128EEENS7_ILi96EEENS7_ILi64EEEEEELi256ENS_10bfloat16_tEfNS_4arch4Sm90ELb0ELb1ELb0ELb1ELb0ELb1ELb1ELb1ELb0ELb1ELb1ELb0EEENS1_21CollectiveEpilogueFwdINS6_IJSA_NS7_ILi256EEESB_EEES9_SE_SG_Li256ELb1ELb1ELb1ELb0EEENS1_36VarlenDynamicPersistentTileSchedulerILi128ELi96ELi256ELi128ELb1ELb1ELb1ELb1ELb0ELb1EEEEEEEEEvNT_6ParamsE --------------------------
	.section	.nv.info._ZN7cutlass13device_kernelIN5flash11enable_sm90INS1_16FlashAttnFwdSm90INS1_25CollectiveMainloopFwdSm90ILi2EN4cute5tupleIJNS5_1CILi1EEES8_S8_EEENS6_IJNS7_ILi128EEENS7_ILi96EEENS7_ILi64EEEEEELi256ENS_10bfloat16_tEfNS_4arch4Sm90ELb0ELb1ELb0ELb1ELb0ELb1ELb1ELb1ELb0ELb1ELb1ELb0EEENS1_21CollectiveEpilogueFwdINS6_IJSA_NS7_ILi256EEESB_EEES9_SE_SG_Li256ELb1ELb1ELb1ELb0EEENS1_36VarlenDynamicPersistentTileSchedulerILi128ELi96ELi256ELi128ELb1ELb1ELb1ELb1ELb0ELb1EEEEEEEEEvNT_6ParamsE,"",@"SHT_CUDA_INFO"
	.sectionflags	@""
	.align	4


	//----- nvinfo : EIATTR_CUDA_API_VERSION
	.align		4
        /*0000*/ 	.byte	0x04, 0x37
        /*0002*/ 	.short	(.L_457 - .L_456)
.L_456:
        /*0004*/ 	.word	0x00000082


	//----- nvinfo : EIATTR_KPARAM_INFO
	.align		4
.L_457:
        /*0008*/ 	.byte	0x04, 0x17
        /*000a*/ 	.short	(.L_459 - .L_458)
.L_458:
        /*000c*/ 	.word	0x00000000
        /*0010*/ 	.short	0x0000
        /*0012*/ 	.short	0x0070
        /*0014*/ 	.byte	0x00, 0xf0, 0x01, 0x2e


	//----- nvinfo : EIATTR_SPARSE_MMA_MASK
	.align		4
.L_459:
        /*0018*/ 	.byte	0x03, 0x50
        /*001a*/ 	.short	0x0000


	//----- nvinfo : EIATTR_MAXREG_COUNT
	.align		4
        /*001c*/ 	.byte	0x03, 0x1b
        /*001e*/ 	.short	0x00a8


	//----- nvinfo : EIATTR_NUM_BARRIERS
	.align		4
        /*0020*/ 	.byte	0x02, 0x4c
        /*0022*/ 	.byte	0x10
	.zero		1


	//----- nvinfo : EIATTR_EXTERNS
	.align		4
        /*0024*/ 	.byte	0x04, 0x0f
        /*0026*/ 	.short	(.L_461 - .L_460)


	//   ....[0]....
	.align		4
.L_460:
        /*0028*/ 	.word	index@(__assertfail)


	//----- nvinfo : EIATTR_ANNOTATIONS
	.align		4
.L_461:
        /*002c*/ 	.byte	0x04, 0x55
        /*002e*/ 	.short	(.L_463 - .L_462)


	//   ....[0]....
.L_462:
        /* <DEDUP_REMOVED lines=172> */


	//----- nvinfo : EIATTR_MERCURY_ISA_VERSION
	.align		4
.L_463:
        /*0ad8*/ 	.byte	0x03, 0x5f
        /*0ada*/ 	.short	0x0101


	//----- nvinfo : EIATTR_UNUSED_LOAD_BYTE_OFFSET
	.align		4
        /*0adc*/ 	.byte	0x04, 0x44
        /*0ade*/ 	.short	(.L_465 - .L_464)


	//   ....[0]....
.L_464:
        /*0ae0*/ 	.word	0x00000be0
        /*0ae4*/ 	.word	0x0000fff0


	//   ....[1]....
        /*0ae8*/ 	.word	0x0002bbb0
        /*0aec*/ 	.word	0x0000fff0


	//----- nvinfo : EIATTR_INT_WARP_WIDE_INSTR_OFFSETS
	.align		4
.L_465:
        /*0af0*/ 	.byte	0x04, 0x31
        /*0af2*/ 	.short	(.L_467 - .L_466)


	//   ....[0]....
.L_466:
        /*0af4*/ 	.word	0x000001e0


	//   ....[1]....
        /*0af8*/ 	.word	0x00000220


	//   ....[2]....
        /*0afc*/ 	.word	0x00000290


	//   ....[3]....
        /*0b00*/ 	.word	0x000002a0


	//   ....[4]....
        /*0b04*/ 	.word	0x00034430


	//   ....[5]....
        /*0b08*/ 	.word	0x000344c0


	//   ....[6]....
        /*0b0c*/ 	.word	0x00038eb0


	//   ....[7]....
        /*0b10*/ 	.word	0x00038f40


	//----- nvinfo : EIATTR_COOP_GROUP_MASK_REGIDS
	.align		4
.L_467:
        /*0b14*/ 	.byte	0x04, 0x29
        /*0b16*/ 	.short	(.L_469 - .L_468)


	//   ....[0]....
.L_468:
        /*0b18*/ 	.word	0xffffffff


	//   ....[1]....
        /*0b1c*/ 	.word	0xffffffff


	//   ....[2]....
        /*0b20*/ 	.word	0xffffffff


	//   ....[3]....
        /*0b24*/ 	.word	0xffffffff


	//   ....[4]....
        /*0b28*/ 	.word	0xffffffff


	//   ....[5]....
        /*0b2c*/ 	.word	0xffffffff


	//   ....[6]....
        /*0b30*/ 	.word	0xffffffff


	//   ....[7]....
        /*0b34*/ 	.word	0xffffffff


	//   ....[8]....
        /*0b38*/ 	.word	0xffffffff


	//   ....[9]....
        /*0b3c*/ 	.word	0xffffffff


	//   ....[10]....
        /*0b40*/ 	.word	0xffffffff


	//   ....[11]....
        /*0b44*/ 	.word	0xffffffff


	//   ....[12]....
        /*0b48*/ 	.word	0xffffffff


	//   ....[13]....
        /*0b4c*/ 	.word	0xffffffff


	//   ....[14]....
        /*0b50*/ 	.word	0xffffffff


	//   ....[15]....
        /*0b54*/ 	.word	0xffffffff


	//   ....[16]....
        /*0b58*/ 	.word	0xffffffff


	//   ....[17]....
        /*0b5c*/ 	.word	0xffffffff


	//   ....[18]....
        /*0b60*/ 	.word	0xffffffff


	//   ....[19]....
        /*0b64*/ 	.word	0xffffffff


	//   ....[20]....
        /*0b68*/ 	.word	0xffffffff


	//   ....[21]....
        /*0b6c*/ 	.word	0xffffffff


	//   ....[22]....
        /*0b70*/ 	.word	0xffffffff


	//   ....[23]....
        /*0b74*/ 	.word	0xffffffff


	//   ....[24]....
        /*0b78*/ 	.word	0xffffffff


	//   ....[25]....
        /*0b7c*/ 	.word	0xffffffff


	//   ....[26]....
        /*0b80*/ 	.word	0xffffffff


	//   ....[27]....
        /*0b84*/ 	.word	0xffffffff


	//   ....[28]....
        /*0b88*/ 	.word	0xffffffff


	//   ....[29]....
        /*0b8c*/ 	.word	0xffffffff


	//   ....[30]....
        /*0b90*/ 	.word	0xffffffff


	//   ....[31]....
        /*0b94*/ 	.word	0xffffffff


	//   ....[32]....
        /*0b98*/ 	.word	0xffffffff


	//   ....[33]....
        /*0b9c*/ 	.word	0xffffffff


	//   ....[34]....
        /*0ba0*/ 	.word	0xffffffff


	//   ....[35]....
        /*0ba4*/ 	.word	0xffffffff


	//   ....[36]....
        /*0ba8*/ 	.word	0xffffffff


	//   ....[37]....
        /*0bac*/ 	.word	0xffffffff


	//   ....[38]....
        /*0bb0*/ 	.word	0xffffffff


	//   ....[39]....
        /*0bb4*/ 	.word	0xffffffff


	//   ....[40]....
        /*0bb8*/ 	.word	0xffffffff


	//   ....[41]....
        /*0bbc*/ 	.word	0xffffffff


	//   ....[42]....
        /*0bc0*/ 	.word	0xffffffff


	//   ....[43]....
        /*0bc4*/ 	.word	0xffffffff


	//   ....[44]....
        /*0bc8*/ 	.word	0xffffffff


	//   ....[45]....
        /*0bcc*/ 	.word	0xffffffff


	//   ....[46]....
        /*0bd0*/ 	.word	0xffffffff


	//   ....[47]....
        /*0bd4*/ 	.word	0xffffffff


	//   ....[48]....
        /*0bd8*/ 	.word	0xffffffff


	//   ....[49]....
        /*0bdc*/ 	.word	0xffffffff


	//   ....[50]....
        /*0be0*/ 	.word	0xffffffff


	//   ....[51]....
        /*0be4*/ 	.word	0xffffffff


	//   ....[52]....
        /*0be8*/ 	.word	0xffffffff


	//   ....[53]....
        /*0bec*/ 	.word	0xffffffff


	//   ....[54]....
        /*0bf0*/ 	.word	0xffffffff


	//   ....[55]....
        /*0bf4*/ 	.word	0xffffffff


	//   ....[56]....
        /*0bf8*/ 	.word	0xffffffff


	//   ....[57]....
        /*0bfc*/ 	.word	0xffffffff


	//   ....[58]....
        /*0c00*/ 	.word	0xffffffff


	//   ....[59]....
        /*0c04*/ 	.word	0xffffffff


	//   ....[60]....
        /*0c08*/ 	.word	0xffffffff


	//   ....[61]....
        /*0c0c*/ 	.word	0xffffffff


	//   ....[62]....
        /*0c10*/ 	.word	0xffffffff


	//   ....[63]....
        /*0c14*/ 	.word	0xffffffff


	//   ....[64]....
        /*0c18*/ 	.word	0xffffffff


	//   ....[65]....
        /*0c1c*/ 	.word	0xffffffff


	//   ....[66]....
        /*0c20*/ 	.word	0xffffffff


	//   ....[67]....
        /*0c24*/ 	.word	0xffffffff


	//   ....[68]....
        /*0c28*/ 	.word	0xffffffff


	//   ....[69]....
        /*0c2c*/ 	.word	0xffffffff


	//   ....[70]....
        /*0c30*/ 	.word	0xffffffff


	//   ....[71]....
        /*0c34*/ 	.word	0xffffffff


	//   ....[72]....
        /*0c38*/ 	.word	0xffffffff


	//   ....[73]....
        /*0c3c*/ 	.word	0xffffffff


	//   ....[74]....
        /*0c40*/ 	.word	0xffffffff


	//   ....[75]....
        /*0c44*/ 	.word	0xffffffff


	//   ....[76]....
        /*0c48*/ 	.word	0xffffffff


	//   ....[77]....
        /*0c4c*/ 	.word	0xffffffff


	//   ....[78]....
        /*0c50*/ 	.word	0xffffffff


	//   ....[79]....
        /*0c54*/ 	.word	0xffffffff


	//   ....[80]....
        /*0c58*/ 	.word	0xffffffff


	//   ....[81]....
        /*0c5c*/ 	.word	0xffffffff


	//   ....[82]....
        /*0c60*/ 	.word	0xffffffff


	//   ....[83]....
        /*0c64*/ 	.word	0xffffffff


	//   ....[84]....
        /*0c68*/ 	.word	0xffffffff


	//   ....[85]....
        /*0c6c*/ 	.word	0xffffffff


	//   ....[86]....
        /*0c70*/ 	.word	0xffffffff


	//   ....[87]....
        /*0c74*/ 	.word	0xffffffff


	//   ....[88]....
        /*0c78*/ 	.word	0xffffffff


	//   ....[89]....
        /*0c7c*/ 	.word	0xffffffff


	//   ....[90]....
        /*0c80*/ 	.word	0xffffffff


	//   ....[91]....
        /*0c84*/ 	.word	0xffffffff


	//   ....[92]....
        /*0c88*/ 	.word	0xffffffff


	//   ....[93]....
        /*0c8c*/ 	.word	0xffffffff


	//   ....[94]....
        /*0c90*/ 	.word	0xffffffff


	//   ....[95]....
        /*0c94*/ 	.word	0xffffffff


	//   ....[96]....
        /*0c98*/ 	.word	0xffffffff


	//   ....[97]....
        /*0c9c*/ 	.word	0xffffffff


	//   ....[98]....
        /*0ca0*/ 	.word	0xffffffff


	//   ....[99]....
        /*0ca4*/ 	.word	0xffffffff


	//   ....[100]....
        /*0ca8*/ 	.word	0xffffffff


	//   ....[101]....
        /*0cac*/ 	.word	0xffffffff


	//   ....[102]....
        /*0cb0*/ 	.word	0xffffffff


	//   ....[103]....
        /*0cb4*/ 	.word	0xffffffff


	//   ....[104]....
        /*0cb8*/ 	.word	0xffffffff


	//   ....[105]....
        /*0cbc*/ 	.word	0xffffffff


	//   ....[106]....
        /*0cc0*/ 	.word	0xffffffff


	//   ....[107]....
        /*0cc4*/ 	.word	0xffffffff


	//   ....[108]....
        /*0cc8*/ 	.word	0xffffffff


	//   ....[109]....
        /*0ccc*/ 	.word	0xffffffff


	//   ....[110]....
        /*0cd0*/ 	.word	0xffffffff


	//   ....[111]....
        /*0cd4*/ 	.word	0xffffffff


	//   ....[112]....
        /*0cd8*/ 	.word	0xffffffff


	//   ....[113]....
        /*0cdc*/ 	.word	0xffffffff


	//   ....[114]....
        /*0ce0*/ 	.word	0xffffffff


	//   ....[115]....
        /*0ce4*/ 	.word	0xffffffff


	//   ....[116]....
        /*0ce8*/ 	.word	0xffffffff


	//   ....[117]....
        /*0cec*/ 	.word	0xffffffff


	//   ....[118]....
        /*0cf0*/ 	.word	0xffffffff


	//   ....[119]....
        /*0cf4*/ 	.word	0xffffffff


	//   ....[120]....
        /*0cf8*/ 	.word	0xffffffff


	//   ....[121]....
        /*0cfc*/ 	.word	0xffffffff


	//   ....[122]....
        /*0d00*/ 	.word	0xffffffff


	//   ....[123]....
        /*0d04*/ 	.word	0xffffffff


	//   ....[124]....
        /*0d08*/ 	.word	0xffffffff


	//   ....[125]....
        /*0d0c*/ 	.word	0xffffffff


	//   ....[126]....
        /*0d10*/ 	.word	0xffffffff


	//   ....[127]....
        /*0d14*/ 	.word	0xffffffff


	//   ....[128]....
        /*0d18*/ 	.word	0xffffffff


	//   ....[129]....
        /*0d1c*/ 	.word	0xffffffff


	//   ....[130]....
        /*0d20*/ 	.word	0xffffffff


	//   ....[131]....
        /*0d24*/ 	.word	0xffffffff


	//   ....[132]....
        /*0d28*/ 	.word	0xffffffff


	//   ....[133]....
        /*0d2c*/ 	.word	0xffffffff


	//   ....[134]....
        /*0d30*/ 	.word	0xffffffff


	//   ....[135]....
        /*0d34*/ 	.word	0xffffffff


	//   ....[136]....
        /*0d38*/ 	.word	0xffffffff


	//   ....[137]....
        /*0d3c*/ 	.word	0xffffffff


	//   ....[138]....
        /*0d40*/ 	.word	0x0500000f


	//   ....[139]....
        /*0d44*/ 	.word	0x0500000f


	//   ....[140]....
        /*0d48*/ 	.word	0x0500000f


	//   ....[141]....
        /*0d4c*/ 	.word	0x0500000f


	//   ....[142]....
        /*0d50*/ 	.word	0x0500000f


	//   ....[143]....
        /*0d54*/ 	.word	0x0500000f


	//   ....[144]....
        /*0d58*/ 	.word	0x0500000f


	//   ....[145]....
        /*0d5c*/ 	.word	0x0500000f


	//   ....[146]....
        /*0d60*/ 	.word	0x0500000f


	//   ....[147]....
        /*0d64*/ 	.word	0x0500000f


	//   ....[148]....
        /*0d68*/ 	.word	0x0500000f


	//   ....[149]....
        /*0d6c*/ 	.word	0x0500000f


	//   ....[150]....
        /*0d70*/ 	.word	0x0500000f


	//   ....[151]....
        /*0d74*/ 	.word	0x0500000f


	//   ....[152]....
        /*0d78*/ 	.word	0x0500000f


	//   ....[153]....
        /*0d7c*/ 	.word	0x0500000f


	//   ....[154]....
        /*0d80*/ 	.word	0x0500000f


	//   ....[155]....
        /*0d84*/ 	.word	0x0500000f


	//   ....[156]....
        /*0d88*/ 	.word	0x0500000f


	//   ....[157]....
        /*0d8c*/ 	.word	0x0500000f


	//   ....[158]....
        /*0d90*/ 	.word	0x0500000f


	//   ....[159]....
        /*0d94*/ 	.word	0x0500000f


	//   ....[160]....
        /*0d98*/ 	.word	0x0500000f


	//   ....[161]....
        /*0d9c*/ 	.word	0x0500000f


	//   ....[162]....
        /*0da0*/ 	.word	0x0500000f


	//   ....[163]....
        /*0da4*/ 	.word	0x0500000f


	//   ....[164]....
        /*0da8*/ 	.word	0x0500000f


	//   ....[165]....
        /*0dac*/ 	.word	0x0500000f


	//   ....[166]....
        /*0db0*/ 	.word	0x0500000f


	//   ....[167]....
        /*0db4*/ 	.word	0x0500000f


	//   ....[168]....
        /*0db8*/ 	.word	0x0500000f


	//   ....[169]....
        /*0dbc*/ 	.word	0x0500000f


	//   ....[170]....
        /*0dc0*/ 	.word	0x0500000f


	//   ....[171]....
        /*0dc4*/ 	.word	0x0500000f


	//   ....[172]....
        /*0dc8*/ 	.word	0x0500000f


	//   ....[173]....
        /*0dcc*/ 	.word	0x0500000f


	//   ....[174]....
        /*0dd0*/ 	.word	0x0500000f


	//   ....[175]....
        /*0dd4*/ 	.word	0x0500000f


	//   ....[176]....
        /*0dd8*/ 	.word	0x0500000f


	//   ....[177]....
        /*0ddc*/ 	.word	0x0500000f


	//   ....[178]....
        /*0de0*/ 	.word	0x0500000f


	//   ....[179]....
        /*0de4*/ 	.word	0x0500000f


	//   ....[180]....
        /*0de8*/ 	.word	0x0500000f


	//   ....[181]....
        /*0dec*/ 	.word	0x0500000f


	//   ....[182]....
        /*0df0*/ 	.word	0x0500000f


	//   ....[183]....
        /*0df4*/ 	.word	0x0500000f


	//   ....[184]....
        /*0df8*/ 	.word	0x0500000f


	//   ....[185]....
        /*0dfc*/ 	.word	0x0500000f


	//   ....[186]....
        /*0e00*/ 	.word	0x0500000f


	//   ....[187]....
        /*0e04*/ 	.word	0x0500000f


	//   ....[188]....
        /*0e08*/ 	.word	0x0500000f


	//   ....[189]....
        /*0e0c*/ 	.word	0x0500000f


	//   ....[190]....
        /*0e10*/ 	.word	0x0500000f


	//   ....[191]....
        /*0e14*/ 	.word	0x0500000f


	//   ....[192]....
        /*0e18*/ 	.word	0x0500000f


	//   ....[193]....
        /*0e1c*/ 	.word	0x0500000f


	//   ....[194]....
        /*0e20*/ 	.word	0x0500000f


	//   ....[195]....
        /*0e24*/ 	.word	0x0500000f


	//   ....[196]....
        /*0e28*/ 	.word	0x0500000f


	//   ....[197]....
        /*0e2c*/ 	.word	0x0500000f


	//   ....[198]....
        /*0e30*/ 	.word	0x0500000f


	//   ....[199]....
        /*0e34*/ 	.word	0x0500000f


	//   ....[200]....
        /*0e38*/ 	.word	0x0500000f


	//   ....[201]....
        /*0e3c*/ 	.word	0x0500000f


	//   ....[202]....
        /*0e40*/ 	.word	0x0500000f


	//   ....[203]....
        /*0e44*/ 	.word	0x0500000f


	//   ....[204]....
        /*0e48*/ 	.word	0x0500000f


	//   ....[205]....
        /*0e4c*/ 	.word	0x0500000f


	//   ....[206]....
        /*0e50*/ 	.word	0x0500000f


	//   ....[207]....
        /*0e54*/ 	.word	0x0500000f


	//   ....[208]....
        /*0e58*/ 	.word	0x0500000f


	//   ....[209]....
        /*0e5c*/ 	.word	0x0500000f


	//   ....[210]....
        /*0e60*/ 	.word	0x0500000f


	//   ....[211]....
        /*0e64*/ 	.word	0x0500000f


	//   ....[212]....
        /*0e68*/ 	.word	0x0500000f


	//   ....[213]....
        /*0e6c*/ 	.word	0x0500000f


	//   ....[214]....
        /*0e70*/ 	.word	0x0500000f


	//   ....[215]....
        /*0e74*/ 	.word	0x0500000f


	//   ....[216]....
        /*0e78*/ 	.word	0x0500000f


	//   ....[217]....
        /*0e7c*/ 	.word	0x0500000f


	//   ....[218]....
        /*0e80*/ 	.word	0x0500000f


	//   ....[219]....
        /*0e84*/ 	.word	0x0500000f


	//   ....[220]....
        /*0e88*/ 	.word	0x0500000f


	//   ....[221]....
        /*0e8c*/ 	.word	0x0500000f


	//   ....[222]....
        /*0e90*/ 	.word	0x0500000f


	//   ....[223]....
        /*0e94*/ 	.word	0x0500000f


	//   ....[224]....
        /*0e98*/ 	.word	0x0500000f


	//   ....[225]....
        /*0e9c*/ 	.word	0x0500000f


	//   ....[226]....
        /*0ea0*/ 	.word	0x0500000f


	//   ....[227]....
        /*0ea4*/ 	.word	0x0500000f


	//   ....[228]....
        /*0ea8*/ 	.word	0xffffffff


	//   ....[229]....
        /*0eac*/ 	.word	0xffffffff


	//   ....[230]....
        /*0eb0*/ 	.word	0xffffffff


	//   ....[231]....
        /*0eb4*/ 	.word	0xffffffff


	//   ....[232]....
        /*0eb8*/ 	.word	0xffffffff


	//   ....[233]....
        /*0ebc*/ 	.word	0xffffffff


	//----- nvinfo : EIATTR_COOP_GROUP_INSTR_OFFSETS
	.align		4
.L_469:
        /*0ec0*/ 	.byte	0x04, 0x28
        /*0ec2*/ 	.short	(.L_471 - .L_470)


	//   ....[0]....
.L_470:
        /*0ec4*/ 	.word	0x000000c0


	//   ....[1]....
        /*0ec8*/ 	.word	0x000001f0


	//   ....[2]....
        /*0ecc*/ 	.word	0x00000240


	//   ....[3]....
        /*0ed0*/ 	.word	0x00000490


	//   ....[4]....
        /*0ed4*/ 	.word	0x000005f0


	//   ....[5]....
        /*0ed8*/ 	.word	0x00000710


	//   ....[6]....
        /*0edc*/ 	.word	0x00000870


	//   ....[7]....
        /*0ee0*/ 	.word	0x000076e0


	//   ....[8]....
        /*0ee4*/ 	.word	0x00008400


	//   ....[9]....
        /*0ee8*/ 	.word	0x00008410


	//   ....[10]....
        /*0eec*/ 	.word	0x00008420


	//   ....[11]....
        /*0ef0*/ 	.word	0x00008430


	//   ....[12]....
        /*0ef4*/ 	.word	0x00008770


	//   ....[13]....
        /*0ef8*/ 	.word	0x00008780


	//   ....[14]....
        /*0efc*/ 	.word	0x00008790


	//   ....[15]....
        /*0f00*/ 	.word	0x000087a0


	//   ....[16]....
        /*0f04*/ 	.word	0x00009ad0


	//   ....[17]....
        /*0f08*/ 	.word	0x00009af0


	//   ....[18]....
        /*0f0c*/ 	.word	0x00009b00


	//   ....[19]....
        /*0f10*/ 	.word	0x00009b10


	//   ....[20]....
        /*0f14*/ 	.word	0x00009bf0


	//   ....[21]....
        /*0f18*/ 	.word	0x00009c10


	//   ....[22]....
        /*0f1c*/ 	.word	0x00009c20


	//   ....[23]....
        /*0f20*/ 	.word	0x00009c30


	//   ....[24]....
        /*0f24*/ 	.word	0x0000cbe0


	//   ....[25]....
        /*0f28*/ 	.word	0x0000cdf0


	//   ....[26]....
        /*0f2c*/ 	.word	0x0000de40


	//   ....[27]....
        /*0f30*/ 	.word	0x0000dfb0


	//   ....[28]....
        /*0f34*/ 	.word	0x0000dff0


	//   ....[29]....
        /*0f38*/ 	.word	0x0000e010


	//   ....[30]....
        /*0f3c*/ 	.word	0x00017a80


	//   ....[31]....
        /*0f40*/ 	.word	0x00017b20


	//   ....[32]....
        /*0f44*/ 	.word	0x00017ba0


	//   ....[33]....
        /*0f48*/ 	.word	0x00017bd0


	//   ....[34]....
        /*0f4c*/ 	.word	0x00021310


	//   ....[35]....
        /*0f50*/ 	.word	0x00021520


	//   ....[36]....
        /*0f54*/ 	.word	0x000224e0


	//   ....[37]....
        /*0f58*/ 	.word	0x00022590


	//   ....[38]....
        /*0f5c*/ 	.word	0x00022720


	//   ....[39]....
        /*0f60*/ 	.word	0x00022740


	//   ....[40]....
        /*0f64*/ 	.word	0x0002ab90


	//   ....[41]....
        /*0f68*/ 	.word	0x0002abb0


	//   ....[42]....
        /*0f6c*/ 	.word	0x0002abf0


	//   ....[43]....
        /*0f70*/ 	.word	0x0002ac20


	//   ....[44]....
        /*0f74*/ 	.word	0x0002ce50


	//   ....[45]....
        /*0f78*/ 	.word	0x0002ce70


	//   ....[46]....
        /*0f7c*/ 	.word	0x0002cea0


	//   ....[47]....
        /*0f80*/ 	.word	0x0002ceb0


	//   ....[48]....
        /*0f84*/ 	.word	0x0002d820


	//   ....[49]....
        /*0f88*/ 	.word	0x0002d830


	//   ....[50]....
        /*0f8c*/ 	.word	0x0002d9c0


	//   ....[51]....
        /*0f90*/ 	.word	0x0002d9d0


	//   ....[52]....
        /*0f94*/ 	.word	0x0002db60


	//   ....[53]....
        /*0f98*/ 	.word	0x0002db70


	//   ....[54]....
        /*0f9c*/ 	.word	0x0002dd00


	//   ....[55]....
        /*0fa0*/ 	.word	0x0002dd10


	//   ....[56]....
        /*0fa4*/ 	.word	0x0002e140


	//   ....[57]....
        /*0fa8*/ 	.word	0x0002e150


	//   ....[58]....
        /*0fac*/ 	.word	0x0002ee00


	//   ....[59]....
        /*0fb0*/ 	.word	0x0002ee10


	//   ....[60]....
        /*0fb4*/ 	.word	0x00030360


	//   ....[61]....
        /*0fb8*/ 	.word	0x00030370


	//   ....[62]....
        /*0fbc*/ 	.word	0x00030510


	//   ....[63]....
        /*0fc0*/ 	.word	0x00030520


	//   ....[64]....
        /*0fc4*/ 	.word	0x000306b0


	//   ....[65]....
        /*0fc8*/ 	.word	0x000306c0


	//   ....[66]....
        /*0fcc*/ 	.word	0x00030850


	//   ....[67]....
        /*0fd0*/ 	.word	0x00030860


	//   ....[68]....
        /*0fd4*/ 	.word	0x00030a50


	//   ....[69]....
        /*0fd8*/ 	.word	0x00030c80


	//   ....[70]....
        /*0fdc*/ 	.word	0x00030cb0


	//   ....[71]....
        /*0fe0*/ 	.word	0x00030ce0


	//   ....[72]....
        /*0fe4*/ 	.word	0x00030d10


	//   ....[73]....
        /*0fe8*/ 	.word	0x00030d40


	//   ....[74]....
        /*0fec*/ 	.word	0x00030d70


	//   ....[75]....
        /*0ff0*/ 	.word	0x00030f10


	//   ....[76]....
        /*0ff4*/ 	.word	0x00030f40


	//   ....[77]....
        /*0ff8*/ 	.word	0x00030f70


	//   ....[78]....
        /*0ffc*/ 	.word	0x00030fa0


	//   ....[79]....
        /*1000*/ 	.word	0x00030fd0


	//   ....[80]....
        /*1004*/ 	.word	0x00031000


	//   ....[81]....
        /*1008*/ 	.word	0x000310a0


	//   ....[82]....
        /*100c*/ 	.word	0x000310d0


	//   ....[83]....
        /*1010*/ 	.word	0x000310e0


	//   ....[84]....
        /*1014*/ 	.word	0x00031110


	//   ....[85]....
        /*1018*/ 	.word	0x00032a00


	//   ....[86]....
        /*101c*/ 	.word	0x00034a00


	//   ....[87]....
        /*1020*/ 	.word	0x000354d0


	//   ....[88]....
        /*1024*/ 	.word	0x000354e0


	//   ....[89]....
        /*1028*/ 	.word	0x00035500


	//   ....[90]....
        /*102c*/ 	.word	0x00035520


	//   ....[91]....
        /*1030*/ 	.word	0x00035610


	//   ....[92]....
        /*1034*/ 	.word	0x000356a0


	//   ....[93]....
        /*1038*/ 	.word	0x000356d0


	//   ....[94]....
        /*103c*/ 	.word	0x00035750


	//   ....[95]....
        /*1040*/ 	.word	0x00035780


	//   ....[96]....
        /*1044*/ 	.word	0x00035800


	//   ....[97]....
        /*1048*/ 	.word	0x00035830


	//   ....[98]....
        /*104c*/ 	.word	0x000358b0


	//   ....[99]....
        /*1050*/ 	.word	0x000358e0


	//   ....[100]....
        /*1054*/ 	.word	0x00035940


	//   ....[101]....
        /*1058*/ 	.word	0x00035950


	//   ....[102]....
        /*105c*/ 	.word	0x000359c0


	//   ....[103]....
        /*1060*/ 	.word	0x000360a0


	//   ....[104]....
        /*1064*/ 	.word	0x000360e0


	//   ....[105]....
        /*1068*/ 	.word	0x00036100


	//   ....[106]....
        /*106c*/ 	.word	0x000361a0


	//   ....[107]....
        /*1070*/ 	.word	0x00036260


	//   ....[108]....
        /*1074*/ 	.word	0x00036270


	//   ....[109]....
        /*1078*/ 	.word	0x00036330


	//   ....[110]....
        /*107c*/ 	.word	0x00036340


	//   ....[111]....
        /*1080*/ 	.word	0x000363e0


	//   ....[112]....
        /*1084*/ 	.word	0x000363f0


	//   ....[113]....
        /*1088*/ 	.word	0x000364a0


	//   ....[114]....
        /*108c*/ 	.word	0x000364b0


	//   ....[115]....
        /*1090*/ 	.word	0x00036560


	//   ....[116]....
        /*1094*/ 	.word	0x00036570


	//   ....[117]....
        /*1098*/ 	.word	0x00036580


	//   ....[118]....
        /*109c*/ 	.word	0x000365f0


	//   ....[119]....
        /*10a0*/ 	.word	0x000391e0


	//   ....[120]....
        /*10a4*/ 	.word	0x000391f0


	//   ....[121]....
        /*10a8*/ 	.word	0x00039230


	//   ....[122]....
        /*10ac*/ 	.word	0x00039270


	//   ....[123]....
        /*10b0*/ 	.word	0x000392a0


	//   ....[124]....
        /*10b4*/ 	.word	0x000392d0


	//   ....[125]....
        /*10b8*/ 	.word	0x00039300


	//   ....[126]....
        /*10bc*/ 	.word	0x00039330


	//   ....[127]....
        /*10c0*/ 	.word	0x00039500


	//   ....[128]....
        /*10c4*/ 	.word	0x00039530


	//   ....[129]....
        /*10c8*/ 	.word	0x00039560


	//   ....[130]....
        /*10cc*/ 	.word	0x00039590


	//   ....[131]....
        /*10d0*/ 	.word	0x000395c0


	//   ....[132]....
        /*10d4*/ 	.word	0x000395f0


	//   ....[133]....
        /*10d8*/ 	.word	0x000396c0


	//   ....[134]....
        /*10dc*/ 	.word	0x000396e0


	//   ....[135]....
        /*10e0*/ 	.word	0x000396f0


	//   ....[136]....
        /*10e4*/ 	.word	0x00039770


	//   ....[137]....
        /*10e8*/ 	.word	0x0003a2b0


	//   ....[138]....
        /*10ec*/ 	.word	0x0003a6d0


	//   ....[139]....
        /*10f0*/ 	.word	0x0003a770


	//   ....[140]....
        /*10f4*/ 	.word	0x0003a800


	//   ....[141]....
        /*10f8*/ 	.word	0x0003a850


	//   ....[142]....
        /*10fc*/ 	.word	0x0003a8a0


	//   ....[143]....
        /*1100*/ 	.word	0x0003a940


	//   ....[144]....
        /*1104*/ 	.word	0x0003a9d0


	//   ....[145]....
        /*1108*/ 	.word	0x0003aa20


	//   ....[146]....
        /*110c*/ 	.word	0x0003aa70


	//   ....[147]....
        /*1110*/ 	.word	0x0003ab60


	//   ....[148]....
        /*1114*/ 	.word	0x0003ac10


	//   ....[149]....
        /*1118*/ 	.word	0x0003ac90


	//   ....[150]....
        /*111c*/ 	.word	0x0003ad00


	//   ....[151]....
        /*1120*/ 	.word	0x0003ae70


	//   ....[152]....
        /*1124*/ 	.word	0x0003afb0


	//   ....[153]....
        /*1128*/ 	.word	0x0003b000


	//   ....[154]....
        /*112c*/ 	.word	0x0003b060


	//   ....[155]....
        /*1130*/ 	.word	0x0003b310


	//   ....[156]....
        /*1134*/ 	.word	0x0003b360


	//   ....[157]....
        /*1138*/ 	.word	0x0003b3f0


	//   ....[158]....
        /*113c*/ 	.word	0x0003b480


	//   ....[159]....
        /*1140*/ 	.word	0x0003b510


	//   ....[160]....
        /*1144*/ 	.word	0x0003b5a0


	//   ....[161]....
        /*1148*/ 	.word	0x0003b630


	//   ....[162]....
        /*114c*/ 	.word	0x0003b6c0


	//   ....[163]....
        /*1150*/ 	.word	0x0003b740


	//   ....[164]....
        /*1154*/ 	.word	0x0003b790


	//   ....[165]....
        /*1158*/ 	.word	0x0003b820


	//   ....[166]....
        /*115c*/ 	.word	0x0003b8b0


	//   ....[167]....
        /*1160*/ 	.word	0x0003b930


	//   ....[168]....
        /*1164*/ 	.word	0x0003b980


	//   ....[169]....
        /*1168*/ 	.word	0x0003ba10


	//   ....[170]....
        /*116c*/ 	.word	0x0003baa0


	//   ....[171]....
        /*1170*/ 	.word	0x0003bb30


	//   ....[172]....
        /*1174*/ 	.word	0x0003bbc0


	//   ....[173]....
        /*1178*/ 	.word	0x0003bc50


	//   ....[174]....
        /*117c*/ 	.word	0x0003bce0


	//   ....[175]....
        /*1180*/ 	.word	0x0003bda0


	//   ....[176]....
        /*1184*/ 	.word	0x0003c080


	//   ....[177]....
        /*1188*/ 	.word	0x0003c210


	//   ....[178]....
        /*118c*/ 	.word	0x0003c270


	//   ....[179]....
        /*1190*/ 	.word	0x0003c2d0


	//   ....[180]....
        /*1194*/ 	.word	0x0003c330


	//   ....[181]....
        /*1198*/ 	.word	0x0003c3d0


	//   ....[182]....
        /*119c*/ 	.word	0x0003c4c0


	//   ....[183]....
        /*11a0*/ 	.word	0x0003c5f0


	//   ....[184]....
        /*11a4*/ 	.word	0x0003c690


	//   ....[185]....
        /*11a8*/ 	.word	0x0003c760


	//   ....[186]....
        /*11ac*/ 	.word	0x0003c800


	//   ....[187]....
        /*11b0*/ 	.word	0x0003c8d0


	//   ....[188]....
        /*11b4*/ 	.word	0x0003c970


	//   ....[189]....
        /*11b8*/ 	.word	0x0003ca40


	//   ....[190]....
        /*11bc*/ 	.word	0x0003cae0


	//   ....[191]....
        /*11c0*/ 	.word	0x0003cb90


	//   ....[192]....
        /*11c4*/ 	.word	0x0003cc70


	//   ....[193]....
        /*11c8*/ 	.word	0x0003ced0


	//   ....[194]....
        /*11cc*/ 	.word	0x0003cf80


	//   ....[195]....
        /*11d0*/ 	.word	0x0003d080


	//   ....[196]....
        /*11d4*/ 	.word	0x0003d170


	//   ....[197]....
        /*11d8*/ 	.word	0x0003d200


	//   ....[198]....
        /*11dc*/ 	.word	0x0003d2f0


	//   ....[199]....
        /*11e0*/ 	.word	0x0003d380


	//   ....[200]....
        /*11e4*/ 	.word	0x0003d470


	//   ....[201]....
        /*11e8*/ 	.word	0x0003d500


	//   ....[202]....
        /*11ec*/ 	.word	0x0003d5f0


	//   ....[203]....
        /*11f0*/ 	.word	0x0003d680


	//   ....[204]....
        /*11f4*/ 	.word	0x0003d760


	//   ....[205]....
        /*11f8*/ 	.word	0x0003d890


	//   ....[206]....
        /*11fc*/ 	.word	0x0003d8e0


	//   ....[207]....
        /*1200*/ 	.word	0x0003d940


	//   ....[208]....
        /*1204*/ 	.word	0x0003d9e0


	//   ....[209]....
        /*1208*/ 	.word	0x0003dd80


	//   ....[210]....
        /*120c*/ 	.word	0x0003de20


	//   ....[211]....
        /*1210*/ 	.word	0x0003dfc0


	//   ....[212]....
        /*1214*/ 	.word	0x0003e040


	//   ....[213]....
        /*1218*/ 	.word	0x0003e0c0


	//   ....[214]....
        /*121c*/ 	.word	0x0003e140


	//   ....[215]....
        /*1220*/ 	.word	0x0003e1c0


	//   ....[216]....
        /*1224*/ 	.word	0x0003e250


	//   ....[217]....
        /*1228*/ 	.word	0x0003e2f0


	//   ....[218]....
        /*122c*/ 	.word	0x0003e3a0


	//   ....[219]....
        /*1230*/ 	.word	0x0003e420


	//   ....[220]....
        /*1234*/ 	.word	0x0003e4a0


	//   ....[221]....
        /*1238*/ 	.word	0x0003e520


	//   ....[222]....
        /*123c*/ 	.word	0x0003e5b0


	//   ....[223]....
        /*1240*/ 	.word	0x0003e630


	//   ....[224]....
        /*1244*/ 	.word	0x0003e6e0


	//   ....[225]....
        /*1248*/ 	.word	0x0003e730


	//   ....[226]....
        /*124c*/ 	.word	0x0003e7f0


	//   ....[227]....
        /*1250*/ 	.word	0x0003e920


	//   ....[228]....
        /*1254*/ 	.word	0x00040480


	//   ....[229]....
        /*1258*/ 	.word	0x00040670


	//   ....[230]....
        /*125c*/ 	.word	0x00041830


	//   ....[231]....
        /*1260*/ 	.word	0x00041860


	//   ....[232]....
        /*1264*/ 	.word	0x00041880


	//   ....[233]....
        /*1268*/ 	.word	0x00041890


	//----- nvinfo : EIATTR_REG_RECONFIG
	.align		4
.L_471:
        /*126c*/ 	.byte	0x01, 0x54
	.zero		2


	//----- nvinfo : EIATTR_SYSCALL_OFFSETS
	.align		4
        /*1270*/ 	.byte	0x04, 0x46
        /*1272*/ 	.short	(.L_473 - .L_472)


	//   ....[0]....
.L_472:
        /*1274*/ 	.word	0x00002600


	//   ....[1]....
        /*1278*/ 	.word	0x00002750


	//   ....[2]....
        /*127c*/ 	.word	0x00007c20


	//   ....[3]....
        /*1280*/ 	.word	0x000081b0


	//   ....[4]....
        /*1284*/ 	.word	0x00034630


	//   ....[5]....
        /*1288*/ 	.word	0x00034780


	//   ....[6]....
        /*128c*/ 	.word	0x00034870


	//   ....[7]....
        /*1290*/ 	.word	0x000350d0


	//   ....[8]....
        /*1294*/ 	.word	0x00035cd0


	//----- nvinfo : EIATTR_MBARRIER_INSTR_OFFSETS
	.align		4
.L_473:
        /*1298*/ 	.byte	0x04, 0x39
        /*129a*/ 	.short	(.L_475 - .L_474)


	//   ....[0]....
.L_474:
        /*129c*/ 	.word	0x00000330
        /*12a0*/ 	.word	0x000000ff
        /*12a4*/ 	.word	0x00032400
        /*12a8*/ 	.short	0x0100
        /*12aa*/ 	.byte	0x08
	.zero		1


	//   ....[1]....
        /*12ac*/ 	.word	0x00000340
        /*12b0*/ 	.word	0x000000ff
        /*12b4*/ 	.word	0x00032410
        /*12b8*/ 	.short	0x0100
        /*12ba*/ 	.byte	0x08
	.zero		1


	//   ....[2]....
        /*12bc*/ 	.word	0x00000350
        /*12c0*/ 	.word	0x000000ff
        /*12c4*/ 	.word	0x00032420
        /*12c8*/ 	.short	0x0100
        /*12ca*/ 	.byte	0x08
	.zero		1


	//   ....[3]....
        /*12cc*/ 	.word	0x00000440
        /*12d0*/ 	.word	0x000000ff
        /*12d4*/ 	.word	0x00032430
        /*12d8*/ 	.short	0x0100
        /*12da*/ 	.byte	0x08
	.zero		1


	//   ....[4]....
        /*12dc*/ 	.word	0x00000450
        /*12e0*/ 	.word	0x000000ff
        /*12e4*/ 	.word	0x00032440
        /*12e8*/ 	.short	0x0100
        /*12ea*/ 	.byte	0x08
	.zero		1


	//   ....[5]....
        /*12ec*/ 	.word	0x00000460
        /*12f0*/ 	.word	0x000000ff
        /*12f4*/ 	.word	0x00032438
        /*12f8*/ 	.short	0x0100
        /*12fa*/ 	.byte	0x08
	.zero		1


	//   ....[6]....
        /*12fc*/ 	.word	0x00000470
        /*1300*/ 	.word	0x000000ff
        /*1304*/ 	.word	0x00032448
        /*1308*/ 	.short	0x0100
        /*130a*/ 	.byte	0x08
	.zero		1


	//   ....[7]....
        /*130c*/ 	.word	0x000005a0
        /*1310*/ 	.word	0x000000ff
        /*1314*/ 	.word	0x00032450
        /*1318*/ 	.short	0x0100
        /*131a*/ 	.byte	0x08
	.zero		1


	//   ....[8]....
        /*131c*/ 	.word	0x000005b0
        /*1320*/ 	.word	0x000000ff
        /*1324*/ 	.word	0x00032460
        /*1328*/ 	.short	0x0100
        /*132a*/ 	.byte	0x08
	.zero		1


	//   ....[9]....
        /*132c*/ 	.word	0x000005c0
        /*1330*/ 	.word	0x000000ff
        /*1334*/ 	.word	0x00032458
        /*1338*/ 	.short	0x0100
        /*133a*/ 	.byte	0x08
	.zero		1


	//   ....[10]....
        /*133c*/ 	.word	0x000005d0
        /*1340*/ 	.word	0x000000ff
        /*1344*/ 	.word	0x00032468
        /*1348*/ 	.short	0x0100
        /*134a*/ 	.byte	0x08
	.zero		1


	//   ....[11]....
        /*134c*/ 	.word	0x000006c0
        /*1350*/ 	.word	0x000000ff
        /*1354*/ 	.word	0x00032470
        /*1358*/ 	.short	0x0100
        /*135a*/ 	.byte	0x06
	.zero		1


	//   ....[12]....
        /*135c*/ 	.word	0x000006d0
        /*1360*/ 	.word	0x000000ff
        /*1364*/ 	.word	0x00032480
        /*1368*/ 	.short	0x0100
        /*136a*/ 	.byte	0x06
	.zero		1


	//   ....[13]....
        /*136c*/ 	.word	0x000006e0
        /*1370*/ 	.word	0x000000ff
        /*1374*/ 	.word	0x00032478
        /*1378*/ 	.short	0x0100
        /*137a*/ 	.byte	0x06
	.zero		1


	//   ....[14]....
        /*137c*/ 	.word	0x000006f0
        /*1380*/ 	.word	0x000000ff
        /*1384*/ 	.word	0x00032488
        /*1388*/ 	.short	0x0100
        /*138a*/ 	.byte	0x06
	.zero		1


	//   ....[15]....
        /*138c*/ 	.word	0x00000820
        /*1390*/ 	.word	0x000000ff
        /*1394*/ 	.word	0x00032490
        /*1398*/ 	.short	0x0100
        /*139a*/ 	.byte	0x08
	.zero		1


	//   ....[16]....
        /*139c*/ 	.word	0x00000830
        /*13a0*/ 	.word	0x000000ff
        /*13a4*/ 	.word	0x000324a0
        /*13a8*/ 	.short	0x0100
        /*13aa*/ 	.byte	0x08
	.zero		1


	//   ....[17]....
        /*13ac*/ 	.word	0x00000840
        /*13b0*/ 	.word	0x000000ff
        /*13b4*/ 	.word	0x00032498
        /*13b8*/ 	.short	0x0100
        /*13ba*/ 	.byte	0x08
	.zero		1


	//   ....[18]....
        /*13bc*/ 	.word	0x00000850
        /*13c0*/ 	.word	0x000000ff
        /*13c4*/ 	.word	0x000324a8
        /*13c8*/ 	.short	0x0100
        /*13ca*/ 	.byte	0x08
	.zero		1


	//   ....[19]....
        /*13cc*/ 	.word	0x00000980
        /*13d0*/ 	.word	0x000000ff
        /*13d4*/ 	.word	0x000324b0
        /*13d8*/ 	.short	0x0100
        /*13da*/ 	.byte	0x08
	.zero		1


	//   ....[20]....
        /*13dc*/ 	.word	0x00000990
        /*13e0*/ 	.word	0x000000ff
        /*13e4*/ 	.word	0x000324c0
        /*13e8*/ 	.short	0x0100
        /*13ea*/ 	.byte	0x08
	.zero		1


	//   ....[21]....
        /*13ec*/ 	.word	0x000009a0
        /*13f0*/ 	.word	0x000000ff
        /*13f4*/ 	.word	0x000324b8
        /*13f8*/ 	.short	0x0100
        /*13fa*/ 	.byte	0x08
	.zero		1


	//   ....[22]....
        /*13fc*/ 	.word	0x000009b0
        /*1400*/ 	.word	0x000000ff
        /*1404*/ 	.word	0x000324c8
        /*1408*/ 	.short	0x0100
        /*140a*/ 	.byte	0x08
	.zero		1


	//   ....[23]....
        /*140c*/ 	.word	0x00003900
        /*1410*/ 	.word	0x00000044
        /*1414*/ 	.word	0x00032490
        /*1418*/ 	.short	0x010a
        /*141a*/ 	.byte	0x3f
	.zero		1


	//   ....[24]....
        /*141c*/ 	.word	0x00004ee0
        /*1420*/ 	.word	0x00000044
        /*1424*/ 	.word	0x00032490
        /*1428*/ 	.short	0x010a
        /*142a*/ 	.byte	0x3f
	.zero		1


	//   ....[25]....
        /*142c*/ 	.word	0x00006080
        /*1430*/ 	.word	0x00000044
        /*1434*/ 	.word	0x00032490
        /*1438*/ 	.short	0x010a
        /*143a*/ 	.byte	0x3f
	.zero		1


	//   ....[26]....
        /*143c*/ 	.word	0x000062b0
        /*1440*/ 	.word	0x00000004
        /*1444*/ 	.word	0x00000000
        /*1448*/ 	.short	0x0101
        /*144a*/ 	.byte	0x3f
	.zero		1


	//   ....[27]....
        /*144c*/ 	.word	0x000062f0
        /*1450*/ 	.word	0x00000044
        /*1454*/ 	.word	0x000324b0
        /*1458*/ 	.short	0x010a
        /*145a*/ 	.byte	0x3f
	.zero		1


	//   ....[28]....
        /*145c*/ 	.word	0x00006940
        /*1460*/ 	.word	0x00000044
        /*1464*/ 	.word	0x00000000
        /*1468*/ 	.short	0x0101
        /*146a*/ 	.byte	0x3f
	.zero		1


	//   ....[29]....
        /*146c*/ 	.word	0x00007f30
        /*1470*/ 	.word	0x00000002
        /*1474*/ 	.word	0x00032400
        /*1478*/ 	.short	0x010a
        /*147a*/ 	.byte	0x3f
	.zero		1


	//   ....[30]....
        /*147c*/ 	.word	0x00007f80
        /*1480*/ 	.word	0x00000002
        /*1484*/ 	.word	0x00032400
        /*1488*/ 	.short	0x010a
        /*148a*/ 	.byte	0x3f
	.zero		1


	//   ....[31]....
        /*148c*/ 	.word	0x00008a00
        /*1490*/ 	.word	0x00000002
        /*1494*/ 	.word	0x00032400
        /*1498*/ 	.short	0x010a
        /*149a*/ 	.byte	0x3f
	.zero		1


	//   ....[32]....
        /*149c*/ 	.word	0x00009f60
        /*14a0*/ 	.word	0x00000002
        /*14a4*/ 	.word	0x00032400
        /*14a8*/ 	.short	0x010a
        /*14aa*/ 	.byte	0x3f
	.zero		1


	//   ....[33]....
        /*14ac*/ 	.word	0x0000b670
        /*14b0*/ 	.word	0x00000005
        /*14b4*/ 	.word	0x00000000
        /*14b8*/ 	.short	0x010a
        /*14ba*/ 	.byte	0x3f
	.zero		1


	//   ....[34]....
        /*14bc*/ 	.word	0x0000b770
        /*14c0*/ 	.word	0x00000002
        /*14c4*/ 	.word	0x00000000
        /*14c8*/ 	.short	0x010a
        /*14ca*/ 	.byte	0x3f
	.zero		1


	//   ....[35]....
        /*14cc*/ 	.word	0x0000bba0
        /*14d0*/ 	.word	0x00000010
        /*14d4*/ 	.word	0x00000000
        /*14d8*/ 	.short	0x010a
        /*14da*/ 	.byte	0x3f
	.zero		1


	//   ....[36]....
        /*14dc*/ 	.word	0x0000bc50
        /*14e0*/ 	.word	0x00000004
        /*14e4*/ 	.word	0x00000000
        /*14e8*/ 	.short	0x010a
        /*14ea*/ 	.byte	0x3f
	.zero		1


	//   ....[37]....
        /*14ec*/ 	.word	0x0000c960
        /*14f0*/ 	.word	0x00000004
        /*14f4*/ 	.word	0x00000000
        /*14f8*/ 	.short	0x0101
        /*14fa*/ 	.byte	0x3f
	.zero		1


	//   ....[38]....
        /*14fc*/ 	.word	0x00016040
        /*1500*/ 	.word	0x00000002
        /*1504*/ 	.word	0x00000000
        /*1508*/ 	.short	0x0101
        /*150a*/ 	.byte	0x3f
	.zero		1


	//   ....[39]....
        /*150c*/ 	.word	0x000164f0
        /*1510*/ 	.word	0x00000007
        /*1514*/ 	.word	0x00000000
        /*1518*/ 	.short	0x010a
        /*151a*/ 	.byte	0x3f
	.zero		1


	//   ....[40]....
        /*151c*/ 	.word	0x000165f0
        /*1520*/ 	.word	0x00000000
        /*1524*/ 	.word	0x00000000
        /*1528*/ 	.short	0x010a
        /*152a*/ 	.byte	0x3f
	.zero		1


	//   ....[41]....
        /*152c*/ 	.word	0x00016a20
        /*1530*/ 	.word	0x00000014
        /*1534*/ 	.word	0x00000000
        /*1538*/ 	.short	0x010a
        /*153a*/ 	.byte	0x3f
	.zero		1


	//   ....[42]....
        /*153c*/ 	.word	0x00016ad0
        /*1540*/ 	.word	0x00000006
        /*1544*/ 	.word	0x00000000
        /*1548*/ 	.short	0x010a
        /*154a*/ 	.byte	0x3f
	.zero		1


	//   ....[43]....
        /*154c*/ 	.word	0x000177e0
        /*1550*/ 	.word	0x00000006
        /*1554*/ 	.word	0x00000000
        /*1558*/ 	.short	0x0101
        /*155a*/ 	.byte	0x3f
	.zero		1


	//   ....[44]....
        /*155c*/ 	.word	0x0001fb90
        /*1560*/ 	.word	0x00000000
        /*1564*/ 	.word	0x00000000
        /*1568*/ 	.short	0x0101
        /*156a*/ 	.byte	0x3f
	.zero		1


	//   ....[45]....
        /*156c*/ 	.word	0x0001fda0
        /*1570*/ 	.word	0x00000005
        /*1574*/ 	.word	0x00000000
        /*1578*/ 	.short	0x010a
        /*157a*/ 	.byte	0x3f
	.zero		1


	//   ....[46]....
        /*157c*/ 	.word	0x0001fea0
        /*1580*/ 	.word	0x00000006
        /*1584*/ 	.word	0x00000000
        /*1588*/ 	.short	0x010a
        /*158a*/ 	.byte	0x3f
	.zero		1


	//   ....[47]....
        /*158c*/ 	.word	0x000202d0
        /*1590*/ 	.word	0x00000005
        /*1594*/ 	.word	0x00000000
        /*1598*/ 	.short	0x010a
        /*159a*/ 	.byte	0x3f
	.zero		1


	//   ....[48]....
        /*159c*/ 	.word	0x00020380
        /*15a0*/ 	.word	0x00000006
        /*15a4*/ 	.word	0x00000000
        /*15a8*/ 	.short	0x010a
        /*15aa*/ 	.byte	0x3f
	.zero		1


	//   ....[49]....
        /*15ac*/ 	.word	0x00021090
        /*15b0*/ 	.word	0x00000005
        /*15b4*/ 	.word	0x00000000
        /*15b8*/ 	.short	0x0101
        /*15ba*/ 	.byte	0x3f
	.zero		1


	//   ....[50]....
        /*15bc*/ 	.word	0x0002a770
        /*15c0*/ 	.word	0x00000004
        /*15c4*/ 	.word	0x00000000
        /*15c8*/ 	.short	0x0101
        /*15ca*/ 	.byte	0x3f
	.zero		1


	//   ....[51]....
        /*15cc*/ 	.word	0x0002d740
        /*15d0*/ 	.word	0x00000003
        /*15d4*/ 	.word	0x00000000
        /*15d8*/ 	.short	0x0101
        /*15da*/ 	.byte	0x3f
	.zero		1


	//   ....[52]....
        /*15dc*/ 	.word	0x0002e040
        /*15e0*/ 	.word	0x00000008
        /*15e4*/ 	.word	0x00000000
        /*15e8*/ 	.short	0x0101
        /*15ea*/ 	.byte	0x3f
	.zero		1


	//   ....[53]....
        /*15ec*/ 	.word	0x00032ae0
        /*15f0*/ 	.word	0x00000012
        /*15f4*/ 	.word	0x00032420
        /*15f8*/ 	.short	0x010a
        /*15fa*/ 	.byte	0x3f
	.zero		1


	//   ....[54]....
        /*15fc*/ 	.word	0x00032bb0
        /*1600*/ 	.word	0x00000005
        /*1604*/ 	.word	0x000324a0
        /*1608*/ 	.short	0x010a
        /*160a*/ 	.byte	0x3f
	.zero		1


	//   ....[55]....
        /*160c*/ 	.word	0x00032df0
        /*1610*/ 	.word	0x00000005
        /*1614*/ 	.word	0x000324c0
        /*1618*/ 	.short	0x010a
        /*161a*/ 	.byte	0x3f
	.zero		1


	//   ....[56]....
        /*161c*/ 	.word	0x00033490
        /*1620*/ 	.word	0x00000006
        /*1624*/ 	.word	0x000324a0
        /*1628*/ 	.short	0x010a
        /*162a*/ 	.byte	0x3f
	.zero		1


	//   ....[57]....
        /*162c*/ 	.word	0x000336c0
        /*1630*/ 	.word	0x00000006
        /*1634*/ 	.word	0x000324c0
        /*1638*/ 	.short	0x010a
        /*163a*/ 	.byte	0x3f
	.zero		1


	//   ....[58]....
        /*163c*/ 	.word	0x00034c70
        /*1640*/ 	.word	0x00000000
        /*1644*/ 	.word	0x00032440
        /*1648*/ 	.short	0x010a
        /*164a*/ 	.byte	0x3f
	.zero		1


	//   ....[59]....
        /*164c*/ 	.word	0x00035a80
        /*1650*/ 	.word	0x00000012
        /*1654*/ 	.word	0x00032400
        /*1658*/ 	.short	0x0107
        /*165a*/ 	.byte	0x3f
	.zero		1


	//   ....[60]....
        /*165c*/ 	.word	0x00035b40
        /*1660*/ 	.word	0x00000012
        /*1664*/ 	.word	0x00032400
        /*1668*/ 	.short	0x0101
        /*166a*/ 	.byte	0x3f
	.zero		1


	//   ....[61]....
        /*166c*/ 	.word	0x00036730
        /*1670*/ 	.word	0x00000012
        /*1674*/ 	.word	0x00032410
        /*1678*/ 	.short	0x0107
        /*167a*/ 	.byte	0x3f
	.zero		1


	//   ....[62]....
        /*167c*/ 	.word	0x00036830
        /*1680*/ 	.word	0x00000012
        /*1684*/ 	.word	0x00032410
        /*1688*/ 	.short	0x0101
        /*168a*/ 	.byte	0x3f
	.zero		1


	//   ....[63]....
        /*168c*/ 	.word	0x00036850
        /*1690*/ 	.word	0x00000012
        /*1694*/ 	.word	0x00032420
        /*1698*/ 	.short	0x010a
        /*169a*/ 	.byte	0x3f
	.zero		1


	//   ....[64]....
        /*169c*/ 	.word	0x00036930
        /*16a0*/ 	.word	0x00000002
        /*16a4*/ 	.word	0x00032460
        /*16a8*/ 	.short	0x010a
        /*16aa*/ 	.byte	0x3f
	.zero		1


	//   ....[65]....
        /*16ac*/ 	.word	0x00037260
        /*16b0*/ 	.word	0x00000002
        /*16b4*/ 	.word	0x00032440
        /*16b8*/ 	.short	0x010a
        /*16ba*/ 	.byte	0x3f
	.zero		1


	//   ....[66]....
        /*16bc*/ 	.word	0x00037490
        /*16c0*/ 	.word	0x00000002
        /*16c4*/ 	.word	0x00032460
        /*16c8*/ 	.short	0x010a
        /*16ca*/ 	.byte	0x3f
	.zero		1


	//   ....[67]....
        /*16cc*/ 	.word	0x00037c90
        /*16d0*/ 	.word	0x00000003
        /*16d4*/ 	.word	0x00032440
        /*16d8*/ 	.short	0x010a
        /*16da*/ 	.byte	0x3f
	.zero		1


	//   ....[68]....
        /*16dc*/ 	.word	0x00037ec0
        /*16e0*/ 	.word	0x00000003
        /*16e4*/ 	.word	0x00032460
        /*16e8*/ 	.short	0x010a
        /*16ea*/ 	.byte	0x3f
	.zero		1


	//   ....[69]....
        /*16ec*/ 	.word	0x00038660
        /*16f0*/ 	.word	0x00000003
        /*16f4*/ 	.word	0x00032440
        /*16f8*/ 	.short	0x010a
        /*16fa*/ 	.byte	0x3f
	.zero		1


	//   ....[70]....
        /*16fc*/ 	.word	0x00038890
        /*1700*/ 	.word	0x00000003
        /*1704*/ 	.word	0x00032460
        /*1708*/ 	.short	0x010a
        /*170a*/ 	.byte	0x3f
	.zero		1


	//   ....[71]....
        /*170c*/ 	.word	0x0003a230
        /*1710*/ 	.word	0x00000000
        /*1714*/ 	.word	0x00032420
        /*1718*/ 	.short	0x010a
        /*171a*/ 	.byte	0x3f
	.zero		1


	//   ....[72]....
        /*171c*/ 	.word	0x0003a410
        /*1720*/ 	.word	0x00000006
        /*1724*/ 	.word	0x00000000
        /*1728*/ 	.short	0x010a
        /*172a*/ 	.byte	0x3f
	.zero		1


	//   ....[73]....
        /*172c*/ 	.word	0x0003a440
        /*1730*/ 	.word	0x00000007
        /*1734*/ 	.word	0x00000000
        /*1738*/ 	.short	0x010a
        /*173a*/ 	.byte	0x3f
	.zero		1


	//   ....[74]....
        /*173c*/ 	.word	0x0003a4a0
        /*1740*/ 	.word	0x00000004
        /*1744*/ 	.word	0x00000000
        /*1748*/ 	.short	0x010a
        /*174a*/ 	.byte	0x3f
	.zero		1


	//   ....[75]....
        /*174c*/ 	.word	0x0003a4d0
        /*1750*/ 	.word	0x00000003
        /*1754*/ 	.word	0x00000000
        /*1758*/ 	.short	0x010a
        /*175a*/ 	.byte	0x3f
	.zero		1


	//   ....[76]....
        /*175c*/ 	.word	0x0003a530
        /*1760*/ 	.word	0x00000044
        /*1764*/ 	.word	0x00032490
        /*1768*/ 	.short	0x010a
        /*176a*/ 	.byte	0x3f
	.zero		1


	//   ....[77]....
        /*176c*/ 	.word	0x0003a580
        /*1770*/ 	.word	0x00000044
        /*1774*/ 	.word	0x00032490
        /*1778*/ 	.short	0x010a
        /*177a*/ 	.byte	0x3f
	.zero		1


	//   ....[78]....
        /*177c*/ 	.word	0x0003a5d0
        /*1780*/ 	.word	0x00000044
        /*1784*/ 	.word	0x00032490
        /*1788*/ 	.short	0x010a
        /*178a*/ 	.byte	0x3f
	.zero		1


	//   ....[79]....
        /*178c*/ 	.word	0x0003a620
        /*1790*/ 	.word	0x00000044
        /*1794*/ 	.word	0x000324b0
        /*1798*/ 	.short	0x010a
        /*179a*/ 	.byte	0x3f
	.zero		1


	//   ....[80]....
        /*179c*/ 	.word	0x0003aaa0
        /*17a0*/ 	.word	0x00000002
        /*17a4*/ 	.word	0x00032400
        /*17a8*/ 	.short	0x010a
        /*17aa*/ 	.byte	0x3f
	.zero		1


	//   ....[81]....
        /*17ac*/ 	.word	0x0003b090
        /*17b0*/ 	.word	0x00000002
        /*17b4*/ 	.word	0x00032400
        /*17b8*/ 	.short	0x010a
        /*17ba*/ 	.byte	0x3f
	.zero		1


	//   ....[82]....
        /*17bc*/ 	.word	0x0003b0e0
        /*17c0*/ 	.word	0x00000002
        /*17c4*/ 	.word	0x00000000
        /*17c8*/ 	.short	0x010a
        /*17ca*/ 	.byte	0x3f
	.zero		1


	//   ....[83]....
        /*17cc*/ 	.word	0x0003b130
        /*17d0*/ 	.word	0x00000004
        /*17d4*/ 	.word	0x00000000
        /*17d8*/ 	.short	0x010a
        /*17da*/ 	.byte	0x3f
	.zero		1


	//   ....[84]....
        /*17dc*/ 	.word	0x0003b180
        /*17e0*/ 	.word	0x00000000
        /*17e4*/ 	.word	0x00000000
        /*17e8*/ 	.short	0x010a
        /*17ea*/ 	.byte	0x3f
	.zero		1


	//   ....[85]....
        /*17ec*/ 	.word	0x0003b1d0
        /*17f0*/ 	.word	0x00000006
        /*17f4*/ 	.word	0x00000000
        /*17f8*/ 	.short	0x010a
        /*17fa*/ 	.byte	0x3f
	.zero		1


	//   ....[86]....
        /*17fc*/ 	.word	0x0003b220
        /*1800*/ 	.word	0x00000006
        /*1804*/ 	.word	0x00000000
        /*1808*/ 	.short	0x010a
        /*180a*/ 	.byte	0x3f
	.zero		1


	//   ....[87]....
        /*180c*/ 	.word	0x0003b270
        /*1810*/ 	.word	0x00000006
        /*1814*/ 	.word	0x00000000
        /*1818*/ 	.short	0x010a
        /*181a*/ 	.byte	0x3f
	.zero		1


	//   ....[88]....
        /*181c*/ 	.word	0x0003be60
        /*1820*/ 	.word	0x00000012
        /*1824*/ 	.word	0x00032420
        /*1828*/ 	.short	0x010a
        /*182a*/ 	.byte	0x3f
	.zero		1


	//   ....[89]....
        /*182c*/ 	.word	0x0003beb0
        /*1830*/ 	.word	0x00000005
        /*1834*/ 	.word	0x000324a0
        /*1838*/ 	.short	0x010a
        /*183a*/ 	.byte	0x3f
	.zero		1


	//   ....[90]....
        /*183c*/ 	.word	0x0003bf00
        /*1840*/ 	.word	0x00000005
        /*1844*/ 	.word	0x000324c0
        /*1848*/ 	.short	0x010a
        /*184a*/ 	.byte	0x3f
	.zero		1


	//   ....[91]....
        /*184c*/ 	.word	0x0003bf50
        /*1850*/ 	.word	0x00000006
        /*1854*/ 	.word	0x000324a0
        /*1858*/ 	.short	0x010a
        /*185a*/ 	.byte	0x3f
	.zero		1


	//   ....[92]....
        /*185c*/ 	.word	0x0003bfa0
        /*1860*/ 	.word	0x00000006
        /*1864*/ 	.word	0x000324c0
        /*1868*/ 	.short	0x010a
        /*186a*/ 	.byte	0x3f
	.zero		1


	//   ....[93]....
        /*186c*/ 	.word	0x0003c140
        /*1870*/ 	.word	0x00000000
        /*1874*/ 	.word	0x00032440
        /*1878*/ 	.short	0x010a
        /*187a*/ 	.byte	0x3f
	.zero		1


	//   ....[94]....
        /*187c*/ 	.word	0x0003da90
        /*1880*/ 	.word	0x00000012
        /*1884*/ 	.word	0x00032420
        /*1888*/ 	.short	0x010a
        /*188a*/ 	.byte	0x3f
	.zero		1


	//   ....[95]....
        /*188c*/ 	.word	0x0003dae0
        /*1890*/ 	.word	0x00000002
        /*1894*/ 	.word	0x00032460
        /*1898*/ 	.short	0x010a
        /*189a*/ 	.byte	0x3f
	.zero		1


	//   ....[96]....
        /*189c*/ 	.word	0x0003db30
        /*18a0*/ 	.word	0x00000002
        /*18a4*/ 	.word	0x00032440
        /*18a8*/ 	.short	0x010a
        /*18aa*/ 	.byte	0x3f
	.zero		1


	//   ....[97]....
        /*18ac*/ 	.word	0x0003db80
        /*18b0*/ 	.word	0x00000002
        /*18b4*/ 	.word	0x00032460
        /*18b8*/ 	.short	0x010a
        /*18ba*/ 	.byte	0x3f
	.zero		1


	//   ....[98]....
        /*18bc*/ 	.word	0x0003dbd0
        /*18c0*/ 	.word	0x00000003
        /*18c4*/ 	.word	0x00032440
        /*18c8*/ 	.short	0x010a
        /*18ca*/ 	.byte	0x3f
	.zero		1


	//   ....[99]....
        /*18cc*/ 	.word	0x0003dc20
        /*18d0*/ 	.word	0x00000003
        /*18d4*/ 	.word	0x00032460
        /*18d8*/ 	.short	0x010a
        /*18da*/ 	.byte	0x3f
	.zero		1


	//   ....[100]....
        /*18dc*/ 	.word	0x0003dc70
        /*18e0*/ 	.word	0x00000003
        /*18e4*/ 	.word	0x00032440
        /*18e8*/ 	.short	0x010a
        /*18ea*/ 	.byte	0x3f
	.zero		1


	//   ....[101]....
        /*18ec*/ 	.word	0x0003dcc0
        /*18f0*/ 	.word	0x00000003
        /*18f4*/ 	.word	0x00032460
        /*18f8*/ 	.short	0x010a
        /*18fa*/ 	.byte	0x3f
	.zero		1


	//   ....[102]....
        /*18fc*/ 	.word	0x0003e840
        /*1900*/ 	.word	0x00000000
        /*1904*/ 	.word	0x00032420
        /*1908*/ 	.short	0x010a
        /*190a*/ 	.byte	0x3f
	.zero		1


	//   ....[103]....
        /*190c*/ 	.word	0x0003e9e0
        /*1910*/ 	.word	0x00000006
        /*1914*/ 	.word	0x00000000
        /*1918*/ 	.short	0x010a
        /*191a*/ 	.byte	0x3f
	.zero		1


	//   ....[104]....
        /*191c*/ 	.word	0x0003ea30
        /*1920*/ 	.word	0x00000007
        /*1924*/ 	.word	0x00000000
        /*1928*/ 	.short	0x010a
        /*192a*/ 	.byte	0x3f
	.zero		1


	//   ....[105]....
        /*192c*/ 	.word	0x0003ea80
        /*1930*/ 	.word	0x00000004
        /*1934*/ 	.word	0x00000000
        /*1938*/ 	.short	0x010a
        /*193a*/ 	.byte	0x3f
	.zero		1


	//   ....[106]....
        /*193c*/ 	.word	0x0003ec10
        /*1940*/ 	.word	0x00000000
        /*1944*/ 	.word	0x00000000
        /*1948*/ 	.short	0x010a
        /*194a*/ 	.byte	0x3f
	.zero		1


	//   ....[107]....
        /*194c*/ 	.word	0x0003ed10
        /*1950*/ 	.word	0x00000003
        /*1954*/ 	.word	0x00000000
        /*1958*/ 	.short	0x010a
        /*195a*/ 	.byte	0x3f
	.zero		1


	//   ....[108]....
        /*195c*/ 	.word	0x0003f130
        /*1960*/ 	.word	0x00000003
        /*1964*/ 	.word	0x00032410
        /*1968*/ 	.short	0x010a
        /*196a*/ 	.byte	0x3f
	.zero		1


	//   ....[109]....
        /*196c*/ 	.word	0x0003f250
        /*1970*/ 	.word	0x00000003
        /*1974*/ 	.word	0x00000000
        /*1978*/ 	.short	0x010a
        /*197a*/ 	.byte	0x3f
	.zero		1


	//   ....[110]....
        /*197c*/ 	.word	0x0003f350
        /*1980*/ 	.word	0x0000000a
        /*1984*/ 	.word	0x00000000
        /*1988*/ 	.short	0x010a
        /*198a*/ 	.byte	0x3f
	.zero		1


	//   ....[111]....
        /*198c*/ 	.word	0x000400c0
        /*1990*/ 	.word	0x0000000a
        /*1994*/ 	.word	0x00000000
        /*1998*/ 	.short	0x0101
        /*199a*/ 	.byte	0x3f
	.zero		1


	//   ....[112]....
        /*199c*/ 	.word	0x0004a000
        /*19a0*/ 	.word	0x00000000
        /*19a4*/ 	.word	0x00000000
        /*19a8*/ 	.short	0x0101
        /*19aa*/ 	.byte	0x3f
	.zero		1


	//   ....[113]....
        /*19ac*/ 	.word	0x0004a040
        /*19b0*/ 	.word	0x00000003
        /*19b4*/ 	.word	0x00000000
        /*19b8*/ 	.short	0x010a
        /*19ba*/ 	.byte	0x3f
	.zero		1


	//   ....[114]....
        /*19bc*/ 	.word	0x0004a090
        /*19c0*/ 	.word	0x00000003
        /*19c4*/ 	.word	0x00032410
        /*19c8*/ 	.short	0x010a
        /*19ca*/ 	.byte	0x3f
	.zero		1


	//   ....[115]....
        /*19cc*/ 	.word	0x0004a0e0
        /*19d0*/ 	.word	0x0000000a
        /*19d4*/ 	.word	0x00000000
        /*19d8*/ 	.short	0x010a
        /*19da*/ 	.byte	0x3f
	.zero		1


	//----- nvinfo : EIATTR_NUM_MBARRIERS
	.align		4
.L_475:
        /*19dc*/ 	.byte	0x03, 0x38
        /*19de*/ 	.short	0x0017


	//----- nvinfo : EIATTR_EXIT_INSTR_OFFSETS
	.align		4
        /*19e0*/ 	.byte	0x04, 0x1c
        /*19e2*/ 	.short	(.L_477 - .L_476)


	//   ....[0]....
.L_476:
        /*19e4*/ 	.word	0x0003a520


	//----- nvinfo : EIATTR_MAX_THREADS
	.align		4
.L_477:
        /*19e8*/ 	.byte	0x04, 0x05
        /*19ea*/ 	.short	(.L_479 - .L_478)
.L_478:
        /*19ec*/ 	.word	0x00000180
        /*19f0*/ 	.word	0x00000001
        /*19f4*/ 	.word	0x00000001


	//----- nvinfo : EIATTR_CRS_STACK_SIZE
	.align		4
.L_479:
        /*19f8*/ 	.byte	0x04, 0x1e
        /*19fa*/ 	.short	(.L_481 - .L_480)
.L_480:
        /*19fc*/ 	.word	0x00000000


	//----- nvinfo : EIATTR_CBANK_PARAM_SIZE
	.align		4
.L_481:
        /*1a00*/ 	.byte	0x03, 0x19
        /*1a02*/ 	.short	0x0bf0


	//----- nvinfo : EIATTR_PARAM_CBANK
	.align		4
        /*1a04*/ 	.byte	0x04, 0x0a
        /*1a06*/ 	.short	(.L_483 - .L_482)
	.align		4
.L_482:
        /*1a08*/ 	.word	index@(.nv.constant0._ZN7cutlass13device_kernelIN5flash11enable_sm90INS1_16FlashAttnFwdSm90INS1_25CollectiveMainloopFwdSm90ILi2EN4cute5tupleIJNS5_1CILi1EEES8_S8_EEENS6_IJNS7_ILi128EEENS7_ILi96EEENS7_ILi64EEEEEELi256ENS_10bfloat16_tEfNS_4arch4Sm90ELb0ELb1ELb0ELb1ELb0ELb1ELb1ELb1ELb0ELb1ELb1ELb0EEENS1_21CollectiveEpilogueFwdINS6_IJSA_NS7_ILi256EEESB_EEES9_SE_SG_Li256ELb1ELb1ELb1ELb0EEENS1_36VarlenDynamicPersistentTileSchedulerILi128ELi96ELi256ELi128ELb1ELb1ELb1ELb1ELb0ELb1EEEEEEEEEvNT_6ParamsE)
        /*1a0c*/ 	.short	0x0210
        /*1a0e*/ 	.short	0x0bf0


	//----- nvinfo : EIATTR_SW_WAR
	.align		4
.L_483:
        /*1a10*/ 	.byte	0x04, 0x36
        /*1a12*/ 	.short	(.L_485 - .L_484)
.L_484:
        /*1a14*/ 	.word	0x00000008
.L_485:


//--------------------- .nv.info._ZN7cutlass13device_kernelIN5flash11enable_sm90INS1_16FlashAttnFwdSm90INS1_25CollectiveMainloopFwdSm90ILi2EN4cute5tupleIJNS5_1CILi1EEES8_S8_EEENS6_IJNS7_ILi128EEENS7_ILi96EEENS7_ILi64EEEEEELi256ENS_10bfloat16_tEfNS_4arch4Sm90ELb1ELb0ELb0ELb0ELb0ELb0ELb0ELb1ELb0ELb1ELb1ELb0EEENS1_21CollectiveEpilogueFwdINS6_IJSA_NS7_ILi256EEESB_EEES9_SE_SG_Li256ELb0ELb1ELb1ELb0EEENS1_19SingleTileSchedulerILb0ELb1ELb1ELi128EEEEEEEEEvNT_6ParamsE --------------------------
	.section	.nv.info._ZN7cutlass13device_kernelIN5flash11enable_sm90INS1_16FlashAttnFwdSm90INS1_25CollectiveMainloopFwdSm90ILi2EN4cute5tupleIJNS5_1CILi1EEES8_S8_EEENS6_IJNS7_ILi128EEENS7_ILi96EEENS7_ILi64EEEEEELi256ENS_10bfloat16_tEfNS_4arch4Sm90ELb1ELb0ELb0ELb0ELb0ELb0ELb0ELb1ELb0ELb1ELb1ELb0EEENS1_21CollectiveEpilogueFwdINS6_IJSA_NS7_ILi256EEESB_EEES9_SE_SG_Li256ELb0ELb1ELb1ELb0EEENS1_19SingleTileSchedulerILb0ELb1ELb1ELi128EEEEEEEEEvNT_6ParamsE,"",@"SHT_CUDA_INFO"
	.sectionflags	@""
	.align	4


	//----- nvinfo : EIATTR_CUDA_API_VERSION
	.align		4
        /*0000*/ 	.byte	0x04, 0x37
        /*0002*/ 	.short	(.L_487 - .L_486)
.L_486:
        /*0004*/ 	.word	0x00000082


	//----- nvinfo : EIATTR_KPARAM_INFO
	.align		4
.L_487:
        /*0008*/ 	.byte	0x04, 0x17
        /*000a*/ 	.short	(.L_489 - .L_488)
.L_488:
        /*000c*/ 	.word	0x00000000
        /*0010*/ 	.short	0x0000
        /*0012*/ 	.short	0x0070
        /*0014*/ 	.byte	0x00, 0xf0, 0x01, 0x28


	//----- nvinfo : EIATTR_SPARSE_MMA_MASK
	.align		4
.L_489:
        /*0018*/ 	.byte	0x03, 0x50
        /*001a*/ 	.short	0x0000


	//----- nvinfo : EIATTR_MAXREG_COUNT
	.align		4
        /*001c*/ 	.byte	0x03, 0x1b
        /*001e*/ 	.short	0x00a8


	//----- nvinfo : EIATTR_NUM_BARRIERS
	.align		4
        /*0020*/ 	.byte	0x02, 0x4c
        /*0022*/ 	.byte	0x10
	.zero		1


	//----- nvinfo : EIATTR_EXTERNS
	.align		4
        /*0024*/ 	.byte	0x04, 0x0f
        /*0026*/ 	.short	(.L_491 - .L_490)


	//   ....[0]....
	.align		4
.L_490:
        /*0028*/ 	.word	index@(__assertfail)


	//----- nvinfo : EIATTR_ANNOTATIONS
	.align		4
.L_491:
        /*002c*/ 	.byte	0x04, 0x55
        /*002e*/ 	.short	(.L_493 - .L_492)


	//   ....[0]....
.L_492:
        /*0030*/ 	.word	0x00000001
        /*0034*/ 	.byte	0xc0, 0xab, 0x00, 0x00, 0x01, 0x00, 0x00, 0x00, 0x40, 0xb0, 0x00, 0x00, 0x01, 0x00, 0x00, 0x00
        /*0044*/ 	.byte	0x90, 0xb0, 0x00, 0x00, 0x01, 0x00, 0x00, 0x00, 0x70, 0xb2, 0x00, 0x00, 0x01, 0x00, 0x00, 0x00
        /*0054*/ 	.byte	0x60, 0xb3, 0x00, 0x00, 0x01, 0x00, 0x00, 0x00, 0xa0, 0xbf, 0x00, 0x00, 0x01, 0x00, 0x00, 0x00
        /*0064*/ 	.byte	0x50, 0xc3, 0x00, 0x00, 0x01, 0x00, 0x00, 0x00, 0x80, 0xc5, 0x00, 0x00, 0x01, 0x00, 0x00, 0x00
        /*0074*/ 	.byte	0xc0, 0xcd, 0x00, 0x00, 0x01, 0x00, 0x00, 0x00, 0x50, 0xd6, 0x00, 0x00


	//----- nvinfo : EIATTR_MERCURY_ISA_VERSION
	.align		4
.L_493:
        /*0080*/ 	.byte	0x03, 0x5f
        /*0082*/ 	.short	0x0101


	//----- nvinfo : EIATTR_INT_WARP_WIDE_INSTR_OFFSETS
	.align		4
        /*0084*/ 	.byte	0x04, 0x31
        /*0086*/ 	.short	(.L_495 - .L_494)


	//   ....[0]....
.L_494:
        /*0088*/ 	.word	0x00000130


	//   ....[1]....
        /*008c*/ 	.word	0x00000170


	//   ....[2]....
        /*0090*/ 	.word	0x000001e0


	//----- nvinfo : EIATTR_COOP_GROUP_MASK_REGIDS
	.align		4
.L_495:
        /*0094*/ 	.byte	0x04, 0x29
        /*0096*/ 	.short	(.L_497 - .L_496)


	//   ....[0]....
.L_496:
        /*0098*/ 	.word	0xffffffff


	//   ....[1]....
        /*009c*/ 	.word	0xffffffff


	//   ....[2]....
        /*00a0*/ 	.word	0xffffffff


	//   ....[3]....
        /*00a4*/ 	.word	0xffffffff


	//   ....[4]....
        /*00a8*/ 	.word	0xffffffff


	//   ....[5]....
        /*00ac*/ 	.word	0xffffffff


	//   ....[6]....
        /*00b0*/ 	.word	0xffffffff


	//   ....[7]....
        /*00b4*/ 	.word	0xffffffff


	//   ....[8]....
        /*00b8*/ 	.word	0xffffffff


	//   ....[9]....
        /*00bc*/ 	.word	0xffffffff


	//   ....[10]....
        /*00c0*/ 	.word	0xffffffff


	//   ....[11]....
        /*00c4*/ 	.word	0xffffffff


	//   ....[12]....
        /*00c8*/ 	.word	0xffffffff


	//   ....[13]....
        /*00cc*/ 	.word	0xffffffff


	//   ....[14]....
        /*00d0*/ 	.word	0xffffffff


	//   ....[15]....
        /*00d4*/ 	.word	0xffffffff


	//   ....[16]....
        /*00d8*/ 	.word	0xffffffff


	//   ....[17]....
        /*00dc*/ 	.word	0xffffffff


	//   ....[18]....
        /*00e0*/ 	.word	0xffffffff


	//   ....[19]....
        /*00e4*/ 	.word	0xffffffff


	//   ....[20]....
        /*00e8*/ 	.word	0xffffffff


	//   ....[21]....
        /*00ec*/ 	.word	0xffffffff


	//   ....[22]....
        /*00f0*/ 	.word	0xffffffff


	//   ....[23]....
        /*00f4*/ 	.word	0xffffffff


	//   ....[24]....
        /*00f8*/ 	.word	0xffffffff


	//   ....[25]....
        /*00fc*/ 	.word	0xffffffff


	//   ....[26]....
        /*0100*/ 	.word	0xffffffff


	//   ....[27]....
        /*0104*/ 	.word	0xffffffff


	//   ....[28]....
        /*0108*/ 	.word	0xffffffff


	//   ....[29]....
        /*010c*/ 	.word	0xffffffff


	//   ....[30]....
        /*0110*/ 	.word	0xffffffff


	//   ....[31]....
        /*0114*/ 	.word	0xffffffff


	//   ....[32]....
        /*0118*/ 	.word	0xffffffff


	//   ....[33]....
        /*011c*/ 	.word	0xffffffff


	//   ....[34]....
        /*0120*/ 	.word	0xffffffff


	//   ....[35]....
        /*0124*/ 	.word	0xffffffff


	//   ....[36]....
        /*0128*/ 	.word	0xffffffff


	//   ....[37]....
        /*012c*/ 	.word	0xffffffff


	//   ....[38]....
        /*0130*/ 	.word	0xffffffff


	//   ....[39]....
        /*0134*/ 	.word	0xffffffff


	//   ....[40]....
        /*0138*/ 	.word	0xffffffff


	//   ....[41]....
        /*013c*/ 	.word	0xffffffff


	//   ....[42]....
        /*0140*/ 	.word	0xffffffff


	//   ....[43]....
        /*0144*/ 	.word	0xffffffff


	//   ....[44]....
        /*0148*/ 	.word	0xffffffff


	//   ....[45]....
        /*014c*/ 	.word	0xffffffff


	//   ....[46]....
        /*0150*/ 	.word	0xffffffff


	//   ....[47]....
        /*0154*/ 	.word	0xffffffff


	//   ....[48]....
        /*0158*/ 	.word	0xffffffff


	//   ....[49]....
        /*015c*/ 	.word	0xffffffff


	//   ....[50]....
        /*0160*/ 	.word	0xffffffff


	//   ....[51]....
        /*0164*/ 	.word	0xffffffff


	//   ....[52]....
        /*0168*/ 	.word	0xffffffff


	//   ....[53]....
        /*016c*/ 	.word	0xffffffff


	//   ....[54]....
        /*0170*/ 	.word	0xffffffff


	//   ....[55]....
        /*0174*/ 	.word	0x0500000f


	//   ....[56]....
        /*0178*/ 	.word	0x0500000f


	//   ....[57]....
        /*017c*/ 	.word	0x0500000f


	//   ....[58]....
        /*0180*/ 	.word	0x0500000f


	//   ....[59]....
        /*0184*/ 	.word	0x0500000f


	//   ....[60]....
        /*0188*/ 	.word	0x0500000f


	//   ....[61]....
        /*018c*/ 	.word	0x0500000f


	//   ....[62]....
        /*0190*/ 	.word	0x0500000f


	//   ....[63]....
        /*0194*/ 	.word	0x0500000f


	//   ....[64]....
        /*0198*/ 	.word	0x0500000f


	//   ....[65]....
        /*019c*/ 	.word	0x0500000f


	//   ....[66]....
        /*01a0*/ 	.word	0x0500000f


	//   ....[67]....
        /*01a4*/ 	.word	0x0500000f


	//   ....[68]....
        /*01a8*/ 	.word	0x0500000f


	//   ....[69]....
        /*01ac*/ 	.word	0x0500000f


	//   ....[70]....
        /*01b0*/ 	.word	0x0500000f


	//   ....[71]....
        /*01b4*/ 	.word	0x0500000f


	//   ....[72]....
        /*01b8*/ 	.word	0x0500000f


	//----- nvinfo : EIATTR_COOP_GROUP_INSTR_OFFSETS
	.align		4
.L_497:
        /*01bc*/ 	.byte	0x04, 0x28
        /*01be*/ 	.short	(.L_499 - .L_498)


	//   ....[0]....
.L_498:
        /*01c0*/ 	.word	0x00000060


	//   ....[1]....
        /*01c4*/ 	.word	0x00000140


	//   ....[2]....
        /*01c8*/ 	.word	0x00000190


	//   ....[3]....
        /*01cc*/ 	.word	0x000003c0


	//   ....[4]....
        /*01d0*/ 	.word	0x00000520


	//   ....[5]....
        /*01d4*/ 	.word	0x00000640


	//   ....[6]....
        /*01d8*/ 	.word	0x000007a0


	//   ....[7]....
        /*01dc*/ 	.word	0x00001430


	//   ....[8]....
        /*01e0*/ 	.word	0x00001ac0


	//   ....[9]....
        /*01e4*/ 	.word	0x00001b00


	//   ....[10]....
        /*01e8*/ 	.word	0x000020c0


	//   ....[11]....
        /*01ec*/ 	.word	0x000021c0


	//   ....[12]....
        /*01f0*/ 	.word	0x000027b0


	//   ....[13]....
        /*01f4*/ 	.word	0x00002810


	//   ....[14]....
        /*01f8*/ 	.word	0x000037d0


	//   ....[15]....
        /*01fc*/ 	.word	0x00003d20


	//   ....[16]....
        /*0200*/ 	.word	0x00003d40


	//   ....[17]....
        /*0204*/ 	.word	0x00003db0


	//   ....[18]....
        /*0208*/ 	.word	0x00004450


	//   ....[19]....
        /*020c*/ 	.word	0x000044e0


	//   ....[20]....
        /*0210*/ 	.word	0x00005d90


	//   ....[21]....
        /*0214*/ 	.word	0x00005db0


	//   ....[22]....
        /*0218*/ 	.word	0x00006410


	//   ....[23]....
        /*021c*/ 	.word	0x000065e0


	//   ....[24]....
        /*0220*/ 	.word	0x00007630


	//   ....[25]....
        /*0224*/ 	.word	0x00007650


	//   ....[26]....
        /*0228*/ 	.word	0x00007680


	//   ....[27]....
        /*022c*/ 	.word	0x000076a0


	//   ....[28]....
        /*0230*/ 	.word	0x00008790


	//   ....[29]....
        /*0234*/ 	.word	0x000087f0


	//   ....[30]....
        /*0238*/ 	.word	0x00008830


	//   ....[31]....
        /*023c*/ 	.word	0x00008860


	//   ....[32]....
        /*0240*/ 	.word	0x00008890


	//   ....[33]....
        /*0244*/ 	.word	0x000088b0


	//   ....[34]....
        /*0248*/ 	.word	0x00009520


	//   ....[35]....
        /*024c*/ 	.word	0x00009530


	//   ....[36]....
        /*0250*/ 	.word	0x0000a560


	//   ....[37]....
        /*0254*/ 	.word	0x0000b080


	//   ....[38]....
        /*0258*/ 	.word	0x0000b930


	//   ....[39]....
        /*025c*/ 	.word	0x0000b960


	//   ....[40]....
        /*0260*/ 	.word	0x0000b9e0


	//   ....[41]....
        /*0264*/ 	.word	0x0000ba20


	//   ....[42]....
        /*0268*/ 	.word	0x0000ba80


	//   ....[43]....
        /*026c*/ 	.word	0x0000bab0


	//   ....[44]....
        /*0270*/ 	.word	0x0000bb00


	//   ....[45]....
        /*0274*/ 	.word	0x0000bb40


	//   ....[46]....
        /*0278*/ 	.word	0x0000bba0


	//   ....[47]....
        /*027c*/ 	.word	0x0000bbd0


	//   ....[48]....
        /*0280*/ 	.word	0x0000bc20


	//   ....[49]....
        /*0284*/ 	.word	0x0000bc50


	//   ....[50]....
        /*0288*/ 	.word	0x0000bcb0


	//   ....[51]....
        /*028c*/ 	.word	0x0000bce0


	//   ....[52]....
        /*0290*/ 	.word	0x0000bd00


	//   ....[53]....
        /*0294*/ 	.word	0x0000bd40


	//   ....[54]....
        /*0298*/ 	.word	0x0000df30


	//   ....[55]....
        /*029c*/ 	.word	0x0000e460


	//   ....[56]....
        /*02a0*/ 	.word	0x0000e5d0


	//   ....[57]....
        /*02a4*/ 	.word	0x0000e630


	//   ....[58]....
        /*02a8*/ 	.word	0x0000e6f0


	//   ....[59]....
        /*02ac*/ 	.word	0x0000e7b0


	//   ....[60]....
        /*02b0*/ 	.word	0x0000e830


	//   ....[61]....
        /*02b4*/ 	.word	0x0000e8f0


	//   ....[62]....
        /*02b8*/ 	.word	0x0000e970


	//   ....[63]....
        /*02bc*/ 	.word	0x0000ea30


	//   ....[64]....
        /*02c0*/ 	.word	0x0000eab0


	//   ....[65]....
        /*02c4*/ 	.word	0x0000eb70


	//   ....[66]....
        /*02c8*/ 	.word	0x0000ebf0


	//   ....[67]....
        /*02cc*/ 	.word	0x0000eca0


	//   ....[68]....
        /*02d0*/ 	.word	0x0000ed20


	//   ....[69]....
        /*02d4*/ 	.word	0x0000edd0


	//   ....[70]....
        /*02d8*/ 	.word	0x0000ee60


	//   ....[71]....
        /*02dc*/ 	.word	0x0000eef0


	//   ....[72]....
        /*02e0*/ 	.word	0x0000f300


	//----- nvinfo : EIATTR_REG_RECONFIG
	.align		4
.L_499:
        /*02e4*/ 	.byte	0x01, 0x54
	.zero		2


	//----- nvinfo : EIATTR_SYSCALL_OFFSETS
	.align		4
        /*02e8*/ 	.byte	0x04, 0x46
        /*02ea*/ 	.short	(.L_501 - .L_500)


	//   ....[0]....
.L_500:
        /*02ec*/ 	.word	0x000015f0


	//   ....[1]....
        /*02f0*/ 	.word	0x0000ad40


	//   ....[2]....
        /*02f4*/ 	.word	0x0000ae80


	//   ....[3]....
        /*02f8*/ 	.word	0x0000af70


	//   ....[4]....
        /*02fc*/ 	.word	0x0000b5c0


	//----- nvinfo : EIATTR_MBARRIER_INSTR_OFFSETS
	.align		4
.L_501:
        /*0300*/ 	.byte	0x04, 0x39
        /*0302*/ 	.short	(.L_503 - .L_502)


	//   ....[0]....
.L_502:
        /*0304*/ 	.word	0x00000270
        /*0308*/ 	.word	0x000000ff
        /*030c*/ 	.word	0x00022800
        /*0310*/ 	.short	0x0100
        /*0312*/ 	.byte	0x08
	.zero		1


	//   ....[1]....
        /*0314*/ 	.word	0x00000280
        /*0318*/ 	.word	0x000000ff
        /*031c*/ 	.word	0x00022820
        /*0320*/ 	.short	0x0100
        /*0322*/ 	.byte	0x08
	.zero		1


	//   ....[2]....
        /*0324*/ 	.word	0x00000370
        /*0328*/ 	.word	0x000000ff
        /*032c*/ 	.word	0x00022830
        /*0330*/ 	.short	0x0100
        /*0332*/ 	.byte	0x08
	.zero		1


	//   ....[3]....
        /*0334*/ 	.word	0x00000380
        /*0338*/ 	.word	0x000000ff
        /*033c*/ 	.word	0x00022840
        /*0340*/ 	.short	0x0100
        /*0342*/ 	.byte	0x08
	.zero		1


	//   ....[4]....
        /*0344*/ 	.word	0x00000390
        /*0348*/ 	.word	0x000000ff
        /*034c*/ 	.word	0x00022838
        /*0350*/ 	.short	0x0100
        /*0352*/ 	.byte	0x08
	.zero		1


	//   ....[5]....
        /*0354*/ 	.word	0x000003a0
        /*0358*/ 	.word	0x000000ff
        /*035c*/ 	.word	0x00022848
        /*0360*/ 	.short	0x0100
        /*0362*/ 	.byte	0x08
	.zero		1


	//   ....[6]....
        /*0364*/ 	.word	0x000004d0
        /*0368*/ 	.word	0x000000ff
        /*036c*/ 	.word	0x00022850
        /*0370*/ 	.short	0x0100
        /*0372*/ 	.byte	0x08
	.zero		1


	//   ....[7]....
        /*0374*/ 	.word	0x000004e0
        /*0378*/ 	.word	0x000000ff
        /*037c*/ 	.word	0x00022860
        /*0380*/ 	.short	0x0100
        /*0382*/ 	.byte	0x08
	.zero		1


	//   ....[8]....
        /*0384*/ 	.word	0x000004f0
        /*0388*/ 	.word	0x000000ff
        /*038c*/ 	.word	0x00022858
        /*0390*/ 	.short	0x0100
        /*0392*/ 	.byte	0x08
	.zero		1


	//   ....[9]....
        /*0394*/ 	.word	0x00000500
        /*0398*/ 	.word	0x000000ff
        /*039c*/ 	.word	0x00022868
        /*03a0*/ 	.short	0x0100
        /*03a2*/ 	.byte	0x08
	.zero		1


	//   ....[10]....
        /*03a4*/ 	.word	0x000005f0
        /*03a8*/ 	.word	0x000000ff
        /*03ac*/ 	.word	0x00022870
        /*03b0*/ 	.short	0x0100
        /*03b2*/ 	.byte	0x06
	.zero		1


	//   ....[11]....
        /*03b4*/ 	.word	0x00000600
        /*03b8*/ 	.word	0x000000ff
        /*03bc*/ 	.word	0x00022880
        /*03c0*/ 	.short	0x0100
        /*03c2*/ 	.byte	0x06
	.zero		1


	//   ....[12]....
        /*03c4*/ 	.word	0x00000610
        /*03c8*/ 	.word	0x000000ff
        /*03cc*/ 	.word	0x00022878
        /*03d0*/ 	.short	0x0100
        /*03d2*/ 	.byte	0x06
	.zero		1


	//   ....[13]....
        /*03d4*/ 	.word	0x00000620
        /*03d8*/ 	.word	0x000000ff
        /*03dc*/ 	.word	0x00022888
        /*03e0*/ 	.short	0x0100
        /*03e2*/ 	.byte	0x06
	.zero		1


	//   ....[14]....
        /*03e4*/ 	.word	0x00000750
        /*03e8*/ 	.word	0x000000ff
        /*03ec*/ 	.word	0x00022890
        /*03f0*/ 	.short	0x0100
        /*03f2*/ 	.byte	0x08
	.zero		1


	//   ....[15]....
        /*03f4*/ 	.word	0x00000760
        /*03f8*/ 	.word	0x000000ff
        /*03fc*/ 	.word	0x000228a0
        /*0400*/ 	.short	0x0100
        /*0402*/ 	.byte	0x08
	.zero		1


	//   ....[16]....
        /*0404*/ 	.word	0x00000770
        /*0408*/ 	.word	0x000000ff
        /*040c*/ 	.word	0x00022898
        /*0410*/ 	.short	0x0100
        /*0412*/ 	.byte	0x08
	.zero		1


	//   ....[17]....
        /*0414*/ 	.word	0x00000780
        /*0418*/ 	.word	0x000000ff
        /*041c*/ 	.word	0x000228a8
        /*0420*/ 	.short	0x0100
        /*0422*/ 	.byte	0x08
	.zero		1


	//   ....[18]....
        /*0424*/ 	.word	0x000008b0
        /*0428*/ 	.word	0x000000ff
        /*042c*/ 	.word	0x000228b0
        /*0430*/ 	.short	0x0100
        /*0432*/ 	.byte	0x08
	.zero		1


	//   ....[19]....
        /*0434*/ 	.word	0x000008c0
        /*0438*/ 	.word	0x000000ff
        /*043c*/ 	.word	0x000228c0
        /*0440*/ 	.short	0x0100
        /*0442*/ 	.byte	0x08
	.zero		1


	//   ....[20]....
        /*0444*/ 	.word	0x000008d0
        /*0448*/ 	.word	0x000000ff
        /*044c*/ 	.word	0x000228b8
        /*0450*/ 	.short	0x0100
        /*0452*/ 	.byte	0x08
	.zero		1


	//   ....[21]....
        /*0454*/ 	.word	0x000008e0
        /*0458*/ 	.word	0x000000ff
        /*045c*/ 	.word	0x000228c8
        /*0460*/ 	.short	0x0100
        /*0462*/ 	.byte	0x08
	.zero		1


	//   ....[22]....
        /*0464*/ 	.word	0x00001620
        /*0468*/ 	.word	0x000000ff
        /*046c*/ 	.word	0x00022800
        /*0470*/ 	.short	0x010a
        /*0472*/ 	.byte	0x27
	.zero		1


	//   ....[23]....
        /*0474*/ 	.word	0x000016b0
        /*0478*/ 	.word	0x000000ff
        /*047c*/ 	.word	0x00022830
        /*0480*/ 	.short	0x010a
        /*0482*/ 	.byte	0x27
	.zero		1


	//   ....[24]....
        /*0484*/ 	.word	0x000016f0
        /*0488*/ 	.word	0x000000ff
        /*048c*/ 	.word	0x00022830
        /*0490*/ 	.short	0x010a
        /*0492*/ 	.byte	0x27
	.zero		1


	//   ....[25]....
        /*0494*/ 	.word	0x00002c60
        /*0498*/ 	.word	0x00000006
        /*049c*/ 	.word	0x00000000
        /*04a0*/ 	.short	0x0101
        /*04a2*/ 	.byte	0x3f
	.zero		1


	//   ....[26]....
        /*04a4*/ 	.word	0x000030c0
        /*04a8*/ 	.word	0x000000ff
        /*04ac*/ 	.word	0x00022850
        /*04b0*/ 	.short	0x010a
        /*04b2*/ 	.byte	0x27
	.zero		1


	//   ....[27]....
        /*04b4*/ 	.word	0x00003100
        /*04b8*/ 	.word	0x000000ff
        /*04bc*/ 	.word	0x00022850
        /*04c0*/ 	.short	0x010a
        /*04c2*/ 	.byte	0x27
	.zero		1


	//   ....[28]....
        /*04c4*/ 	.word	0x00003510
        /*04c8*/ 	.word	0x0000000b
        /*04cc*/ 	.word	0x00000000
        /*04d0*/ 	.short	0x0101
        /*04d2*/ 	.byte	0x3f
	.zero		1


	//   ....[29]....
        /*04d4*/ 	.word	0x00003640
        /*04d8*/ 	.word	0x000000ff
        /*04dc*/ 	.word	0x00022830
        /*04e0*/ 	.short	0x010a
        /*04e2*/ 	.byte	0x1d
	.zero		1


	//   ....[30]....
        /*04e4*/ 	.word	0x00003680
        /*04e8*/ 	.word	0x000000ff
        /*04ec*/ 	.word	0x00022830
        /*04f0*/ 	.short	0x010a
        /*04f2*/ 	.byte	0x1d
	.zero		1


	//   ....[31]....
        /*04f4*/ 	.word	0x00004a60
        /*04f8*/ 	.word	0x00000007
        /*04fc*/ 	.word	0x00000000
        /*0500*/ 	.short	0x0101
        /*0502*/ 	.byte	0x3f
	.zero		1


	//   ....[32]....
        /*0504*/ 	.word	0x00005630
        /*0508*/ 	.word	0x000000ff
        /*050c*/ 	.word	0x00022850
        /*0510*/ 	.short	0x010a
        /*0512*/ 	.byte	0x1d
	.zero		1


	//   ....[33]....
        /*0514*/ 	.word	0x00005670
        /*0518*/ 	.word	0x000000ff
        /*051c*/ 	.word	0x00022850
        /*0520*/ 	.short	0x010a
        /*0522*/ 	.byte	0x1d
	.zero		1


	//   ....[34]....
        /*0524*/ 	.word	0x00005950
        /*0528*/ 	.word	0x000000b1
        /*052c*/ 	.word	0x00000000
        /*0530*/ 	.short	0x0101
        /*0532*/ 	.byte	0x3f
	.zero		1


	//   ....[35]....
        /*0534*/ 	.word	0x00005a70
        /*0538*/ 	.word	0x000000ff
        /*053c*/ 	.word	0x00022830
        /*0540*/ 	.short	0x010a
        /*0542*/ 	.byte	0x19
	.zero		1


	//   ....[36]....
        /*0544*/ 	.word	0x00005ab0
        /*0548*/ 	.word	0x000000ff
        /*054c*/ 	.word	0x00022830
        /*0550*/ 	.short	0x010a
        /*0552*/ 	.byte	0x19
	.zero		1


	//   ....[37]....
        /*0554*/ 	.word	0x00006a10
        /*0558*/ 	.word	0x0000009a
        /*055c*/ 	.word	0x00000000
        /*0560*/ 	.short	0x0101
        /*0562*/ 	.byte	0x3f
	.zero		1


	//   ....[38]....
        /*0564*/ 	.word	0x00007300
        /*0568*/ 	.word	0x000000ff
        /*056c*/ 	.word	0x00022850
        /*0570*/ 	.short	0x010a
        /*0572*/ 	.byte	0x19
	.zero		1


	//   ....[39]....
        /*0574*/ 	.word	0x00007340
        /*0578*/ 	.word	0x000000ff
        /*057c*/ 	.word	0x00022850
        /*0580*/ 	.short	0x010a
        /*0582*/ 	.byte	0x19
	.zero		1


	//   ....[40]....
        /*0584*/ 	.word	0x00007610
        /*0588*/ 	.word	0x000000ba
        /*058c*/ 	.word	0x00000000
        /*0590*/ 	.short	0x0101
        /*0592*/ 	.byte	0x3f
	.zero		1


	//   ....[41]....
        /*0594*/ 	.word	0x000088c0
        /*0598*/ 	.word	0x000000ff
        /*059c*/ 	.word	0x00000000
        /*05a0*/ 	.short	0x0101
        /*05a2*/ 	.byte	0x04
	.zero		1


	//   ....[42]....
        /*05a4*/ 	.word	0x0000b2b0
        /*05a8*/ 	.word	0x000000ff
        /*05ac*/ 	.word	0x00022840
        /*05b0*/ 	.short	0x010a
        /*05b2*/ 	.byte	0x26
	.zero		1


	//   ....[43]....
        /*05b4*/ 	.word	0x0000be10
        /*05b8*/ 	.word	0x000000ff
        /*05bc*/ 	.word	0x00022800
        /*05c0*/ 	.short	0x0107
        /*05c2*/ 	.byte	0x26
	.zero		1


	//   ....[44]....
        /*05c4*/ 	.word	0x0000be50
        /*05c8*/ 	.word	0x000000ff
        /*05cc*/ 	.word	0x00022800
        /*05d0*/ 	.short	0x0101
        /*05d2*/ 	.byte	0x26
	.zero		1


	//   ....[45]....
        /*05d4*/ 	.word	0x0000be60
        /*05d8*/ 	.word	0x000000ff
        /*05dc*/ 	.word	0x00022820
        /*05e0*/ 	.short	0x010a
        /*05e2*/ 	.byte	0x26
	.zero		1


	//   ....[46]....
        /*05e4*/ 	.word	0x0000bec0
        /*05e8*/ 	.word	0x000000ff
        /*05ec*/ 	.word	0x00022860
        /*05f0*/ 	.short	0x010a
        /*05f2*/ 	.byte	0x26
	.zero		1


	//   ....[47]....
        /*05f4*/ 	.word	0x0000c740
        /*05f8*/ 	.word	0x000000ff
        /*05fc*/ 	.word	0x00022848
        /*0600*/ 	.short	0x010a
        /*0602*/ 	.byte	0x26
	.zero		1


	//   ....[48]....
        /*0604*/ 	.word	0x0000c910
        /*0608*/ 	.word	0x000000ff
        /*060c*/ 	.word	0x00022868
        /*0610*/ 	.short	0x010a
        /*0612*/ 	.byte	0x26
	.zero		1


	//   ....[49]....
        /*0614*/ 	.word	0x0000cf80
        /*0618*/ 	.word	0x000000ff
        /*061c*/ 	.word	0x00022840
        /*0620*/ 	.short	0x010a
        /*0622*/ 	.byte	0x26
	.zero		1


	//   ....[50]....
        /*0624*/ 	.word	0x0000d160
        /*0628*/ 	.word	0x000000ff
        /*062c*/ 	.word	0x00022860
        /*0630*/ 	.short	0x010a
        /*0632*/ 	.byte	0x26
	.zero		1


	//   ....[51]....
        /*0634*/ 	.word	0x0000d800
        /*0638*/ 	.word	0x000000ff
        /*063c*/ 	.word	0x00022848
        /*0640*/ 	.short	0x010a
        /*0642*/ 	.byte	0x26
	.zero		1


	//   ....[52]....
        /*0644*/ 	.word	0x0000d9e0
        /*0648*/ 	.word	0x000000ff
        /*064c*/ 	.word	0x00022868
        /*0650*/ 	.short	0x010a
        /*0652*/ 	.byte	0x26
	.zero		1


	//   ....[53]....
        /*0654*/ 	.word	0x0000dec0
        /*0658*/ 	.word	0x00000002
        /*065c*/ 	.word	0x00022820
        /*0660*/ 	.short	0x010a
        /*0662*/ 	.byte	0x3f
	.zero		1


	//   ....[54]....
        /*0664*/ 	.word	0x0000e040
        /*0668*/ 	.word	0x00000007
        /*066c*/ 	.word	0x00000000
        /*0670*/ 	.short	0x010a
        /*0672*/ 	.byte	0x3f
	.zero		1


	//   ....[55]....
        /*0674*/ 	.word	0x0000e0b0
        /*0678*/ 	.word	0x00000005
        /*067c*/ 	.word	0x00000000
        /*0680*/ 	.short	0x010a
        /*0682*/ 	.byte	0x3f
	.zero		1


	//   ....[56]....
        /*0684*/ 	.word	0x0000e110
        /*0688*/ 	.word	0x00000005
        /*068c*/ 	.word	0x00000000
        /*0690*/ 	.short	0x010a
        /*0692*/ 	.byte	0x3f
	.zero		1


	//   ....[57]....
        /*0694*/ 	.word	0x0000e140
        /*0698*/ 	.word	0x00000003
        /*069c*/ 	.word	0x00000000
        /*06a0*/ 	.short	0x010a
        /*06a2*/ 	.byte	0x3f
	.zero		1


	//   ....[58]....
        /*06a4*/ 	.word	0x0000e1b0
        /*06a8*/ 	.word	0x00000003
        /*06ac*/ 	.word	0x00022800
        /*06b0*/ 	.short	0x010a
        /*06b2*/ 	.byte	0x3f
	.zero		1


	//   ....[59]....
        /*06b4*/ 	.word	0x0000e210
        /*06b8*/ 	.word	0x00000003
        /*06bc*/ 	.word	0x00022830
        /*06c0*/ 	.short	0x010a
        /*06c2*/ 	.byte	0x3f
	.zero		1


	//   ....[60]....
        /*06c4*/ 	.word	0x0000e260
        /*06c8*/ 	.word	0x0000000b
        /*06cc*/ 	.word	0x00022850
        /*06d0*/ 	.short	0x010a
        /*06d2*/ 	.byte	0x3f
	.zero		1


	//   ....[61]....
        /*06d4*/ 	.word	0x0000e2c0
        /*06d8*/ 	.word	0x00000005
        /*06dc*/ 	.word	0x00022830
        /*06e0*/ 	.short	0x010a
        /*06e2*/ 	.byte	0x3f
	.zero		1


	//   ....[62]....
        /*06e4*/ 	.word	0x0000e310
        /*06e8*/ 	.word	0x000000b1
        /*06ec*/ 	.word	0x00022850
        /*06f0*/ 	.short	0x010a
        /*06f2*/ 	.byte	0x3f
	.zero		1


	//   ....[63]....
        /*06f4*/ 	.word	0x0000e370
        /*06f8*/ 	.word	0x00000004
        /*06fc*/ 	.word	0x00022830
        /*0700*/ 	.short	0x010a
        /*0702*/ 	.byte	0x3f
	.zero		1


	//   ....[64]....
        /*0704*/ 	.word	0x0000e3c0
        /*0708*/ 	.word	0x000000ba
        /*070c*/ 	.word	0x00022850
        /*0710*/ 	.short	0x010a
        /*0712*/ 	.byte	0x3f
	.zero		1


	//   ....[65]....
        /*0714*/ 	.word	0x0000e520
        /*0718*/ 	.word	0x00000003
        /*071c*/ 	.word	0x00022840
        /*0720*/ 	.short	0x010a
        /*0722*/ 	.byte	0x3f
	.zero		1


	//   ....[66]....
        /*0724*/ 	.word	0x0000ef30
        /*0728*/ 	.word	0x00000003
        /*072c*/ 	.word	0x00022820
        /*0730*/ 	.short	0x010a
        /*0732*/ 	.byte	0x3f
	.zero		1


	//   ....[67]....
        /*0734*/ 	.word	0x0000ef90
        /*0738*/ 	.word	0x00000003
        /*073c*/ 	.word	0x00022860
        /*0740*/ 	.short	0x010a
        /*0742*/ 	.byte	0x3f
	.zero		1


	//   ....[68]....
        /*0744*/ 	.word	0x0000eff0
        /*0748*/ 	.word	0x00000003
        /*074c*/ 	.word	0x00022848
        /*0750*/ 	.short	0x010a
        /*0752*/ 	.byte	0x3f
	.zero		1


	//   ....[69]....
        /*0754*/ 	.word	0x0000f050
        /*0758*/ 	.word	0x00000003
        /*075c*/ 	.word	0x00022868
        /*0760*/ 	.short	0x010a
        /*0762*/ 	.byte	0x3f
	.zero		1


	//   ....[70]....
        /*0764*/ 	.word	0x0000f0b0
        /*0768*/ 	.word	0x00000003
        /*076c*/ 	.word	0x00022840
        /*0770*/ 	.short	0x010a
        /*0772*/ 	.byte	0x3f
	.zero		1


	//   ....[71]....
        /*0774*/ 	.word	0x0000f110
        /*0778*/ 	.word	0x00000003
        /*077c*/ 	.word	0x00022860
        /*0780*/ 	.short	0x010a
        /*0782*/ 	.byte	0x3f
	.zero		1


	//   ....[72]....
        /*0784*/ 	.word	0x0000f170
        /*0788*/ 	.word	0x00000003
        /*078c*/ 	.word	0x00022848
        /*0790*/ 	.short	0x010a
        /*0792*/ 	.byte	0x3f
	.zero		1


	//   ....[73]....
        /*0794*/ 	.word	0x0000f1d0
        /*0798*/ 	.word	0x00000003
        /*079c*/ 	.word	0x00022868
        /*07a0*/ 	.short	0x010a
        /*07a2*/ 	.byte	0x3f
	.zero		1


	//   ....[74]....
        /*07a4*/ 	.word	0x0000f220
        /*07a8*/ 	.word	0x00000002
        /*07ac*/ 	.word	0x00022820
        /*07b0*/ 	.short	0x010a
        /*07b2*/ 	.byte	0x3f
	.zero		1


	//   ....[75]....
        /*07b4*/ 	.word	0x0000f3c0
        /*07b8*/ 	.word	0x00000007
        /*07bc*/ 	.word	0x00000000
        /*07c0*/ 	.short	0x010a
        /*07c2*/ 	.byte	0x3f
	.zero		1


	//   ....[76]....
        /*07c4*/ 	.word	0x0000f410
        /*07c8*/ 	.word	0x00000005
        /*07cc*/ 	.word	0x00000000
        /*07d0*/ 	.short	0x010a
        /*07d2*/ 	.byte	0x3f
	.zero		1


	//   ....[77]....
        /*07d4*/ 	.word	0x0000f460
        /*07d8*/ 	.word	0x00000005
        /*07dc*/ 	.word	0x00000000
        /*07e0*/ 	.short	0x010a
        /*07e2*/ 	.byte	0x3f
	.zero		1


	//----- nvinfo : EIATTR_NUM_MBARRIERS
	.align		4
.L_503:
        /*07e4*/ 	.byte	0x03, 0x38
        /*07e6*/ 	.short	0x0016


	//----- nvinfo : EIATTR_EXIT_INSTR_OFFSETS
	.align		4
        /*07e8*/ 	.byte	0x04, 0x1c
        /*07ea*/ 	.short	(.L_505 - .L_504)


	//   ....[0]....
.L_504:
        /*07ec*/ 	.word	0x0000e190


	//----- nvinfo : EIATTR_MAX_THREADS
	.align		4
.L_505:
        /*07f0*/ 	.byte	0x04, 0x05
        /*07f2*/ 	.short	(.L_507 - .L_506)
.L_506:
        /*07f4*/ 	.word	0x00000180
        /*07f8*/ 	.word	0x00000001
        /*07fc*/ 	.word	0x00000001


	//----- nvinfo : EIATTR_CRS_STACK_SIZE
	.align		4
.L_507:
        /*0800*/ 	.byte	0x04, 0x1e
        /*0802*/ 	.short	(.L_509 - .L_508)
.L_508:
        /*0804*/ 	.word	0x00000000


	//----- nvinfo : EIATTR_CBANK_PARAM_SIZE
	.align		4
.L_509:
        /*0808*/ 	.byte	0x03, 0x19
        /*080a*/ 	.short	0x0a70


	//----- nvinfo : EIATTR_PARAM_CBANK
	.align		4
        /*080c*/ 	.byte	0x04, 0x0a
        /*080e*/ 	.short	(.L_511 - .L_510)
	.align		4
.L_510:
        /*0810*/ 	.word	index@(.nv.constant0._ZN7cutlass13device_kernelIN5flash11enable_sm90INS1_16FlashAttnFwdSm90INS1_25CollectiveMainloopFwdSm90ILi2EN4cute5tupleIJNS5_1CILi1EEES8_S8_EEENS6_IJNS7_ILi128EEENS7_ILi96EEENS7_ILi64EEEEEELi256ENS_10bfloat16_tEfNS_4arch4Sm90ELb1ELb0ELb0ELb0ELb0ELb0ELb0ELb1ELb0ELb1ELb1ELb0EEENS1_21CollectiveEpilogueFwdINS6_IJSA_NS7_ILi256EEESB_EEES9_SE_SG_Li256ELb0ELb1ELb1ELb0EEENS1_19SingleTileSchedulerILb0ELb1ELb1ELi128EEEEEEEEEvNT_6ParamsE)
        /*0814*/ 	.short	0x0210
        /*0816*/ 	.short	0x0a70


	//----- nvinfo : EIATTR_SW_WAR
	.align		4
.L_511:
        /*0818*/ 	.byte	0x04, 0x36
        /*081a*/ 	.short	(.L_513 - .L_512)
.L_512:
        /*081c*/ 	.word	0x00000008
.L_513:


//--------------------- .nv.info._ZN7cutlass13device_kernelIN5flash11enable_sm90INS1_16FlashAttnFwdSm90INS1_25CollectiveMainloopFwdSm90ILi2EN4cute5tupleIJNS5_1CILi1EEES8_S8_EEENS6_IJNS7_ILi128EEENS7_ILi96EEENS7_ILi64EEEEEELi256ENS_10bfloat16_tEfNS_4arch4Sm90ELb1ELb0ELb0ELb0ELb0ELb0ELb1ELb1ELb0ELb1ELb1ELb0EEENS1_21CollectiveEpilogueFwdINS6_IJSA_NS7_ILi256EEESB_EEES9_SE_SG_Li256ELb0ELb1ELb1ELb0EEENS1_19SingleTileSchedulerILb0ELb1ELb1ELi128EEEEEEEEEvNT_6ParamsE --------------------------
	.section	.nv.info._ZN7cutlass13device_kernelIN5flash11enable_sm90INS1_16FlashAttnFwdSm90INS1_25CollectiveMainloopFwdSm90ILi2EN4cute5tupleIJNS5_1CILi1EEES8_S8_EEENS6_IJNS7_ILi128EEENS7_ILi96EEENS7_ILi64EEEEEELi256ENS_10bfloat16_tEfNS_4arch4Sm90ELb1ELb0ELb0ELb0ELb0ELb0ELb1ELb1ELb0ELb1ELb1ELb0EEENS1_21CollectiveEpilogueFwdINS6_IJSA_NS7_ILi256EEESB_EEES9_SE_SG_Li256ELb0ELb1ELb1ELb0EEENS1_19SingleTileSchedulerILb0ELb1ELb1ELi128EEEEEEEEEvNT_6ParamsE,"",@"SHT_CUDA_INFO"
	.sectionflags	@""
	.align	4


	//----- nvinfo : EIATTR_CUDA_API_VERSION
	.align		4
        /*0000*/ 	.byte	0x04, 0x37
        /*0002*/ 	.short	(.L_515 - .L_514)
.L_514:
        /*0004*/ 	.word	0x00000082


	//----- nvinfo : EIATTR_KPARAM_INFO
	.align		4
.L_515:
        /*0008*/ 	.byte	0x04, 0x17
        /*000a*/ 	.short	(.L_517 - .L_516)
.L_516:
        /*000c*/ 	.word	0x00000000
        /*0010*/ 	.short	0x0000
        /*0012*/ 	.short	0x0070
        /*0014*/ 	.byte	0x00, 0xf0, 0x01, 0x2c


	//----- nvinfo : EIATTR_SPARSE_MMA_MASK
	.align		4
.L_517:
        /*0018*/ 	.byte	0x03, 0x50
        /*001a*/ 	.short	0x0000


	//----- nvinfo : EIATTR_MAXREG_COUNT
	.align		4
        /*001c*/ 	.byte	0x03, 0x1b
        /*001e*/ 	.short	0x00a8


	//----- nvinfo : EIATTR_NUM_BARRIERS
	.align		4
        /*0020*/ 	.byte	0x02, 0x4c
        /*0022*/ 	.byte	0x10
	.zero		1


	//----- nvinfo : EIATTR_EXTERNS
	.align		4
        /*0024*/ 	.byte	0x04, 0x0f
        /*0026*/ 	.short	(.L_519 - .L_518)


	//   ....[0]....
	.align		4
.L_518:
        /*0028*/ 	.word	index@(__assertfail)


	//----- nvinfo : EIATTR_ANNOTATIONS
	.align		4
.L_519:
        /*002c*/ 	.byte	0x04, 0x55
        /*002e*/ 	.short	(.L_521 - .L_520)


	//   ....[0]....
.L_520:
        /* <DEDUP_REMOVED lines=27> */


	//----- nvinfo : EIATTR_MERCURY_ISA_VERSION
	.align		4
.L_521:
        /*01c8*/ 	.byte	0x03, 0x5f
        /*01ca*/ 	.short	0x0101


	//----- nvinfo : EIATTR_INT_WARP_WIDE_INSTR_OFFSETS
	.align		4
        /*01cc*/ 	.byte	0x04, 0x31
        /*01ce*/ 	.short	(.L_523 - .L_522)


	//   ....[0]....
.L_522:
        /*01d0*/ 	.word	0x00000120


	//   ....[1]....
        /*01d4*/ 	.word	0x00000160


	//   ....[2]....
        /*01d8*/ 	.word	0x000001d0


	//   ....[3]....
        /*01dc*/ 	.word	0x00000240


	//----- nvinfo : EIATTR_COOP_GROUP_MASK_REGIDS
	.align		4
.L_523:
        /*01e0*/ 	.byte	0x04, 0x29
        /*01e2*/ 	.short	(.L_525 - .L_524)


	//   ....[0]....
.L_524:
        /*01e4*/ 	.word	0xffffffff


	//   ....[1]....
        /*01e8*/ 	.word	0xffffffff


	//   ....[2]....
        /*01ec*/ 	.word	0xffffffff


	//   ....[3]....
        /*01f0*/ 	.word	0xffffffff


	//   ....[4]....
        /*01f4*/ 	.word	0xffffffff


	//   ....[5]....
        /*01f8*/ 	.word	0xffffffff


	//   ....[6]....
        /*01fc*/ 	.word	0xffffffff


	//   ....[7]....
        /*0200*/ 	.word	0xffffffff


	//   ....[8]....
        /*0204*/ 	.word	0xffffffff


	//   ....[9]....
        /*0208*/ 	.word	0xffffffff


	//   ....[10]....
        /*020c*/ 	.word	0xffffffff


	//   ....[11]....
        /*0210*/ 	.word	0xffffffff


	//   ....[12]....
        /*0214*/ 	.word	0xffffffff


	//   ....[13]....
        /*0218*/ 	.word	0xffffffff


	//   ....[14]....
        /*021c*/ 	.word	0xffffffff


	//   ....[15]....
        /*0220*/ 	.word	0xffffffff


	//   ....[16]....
        /*0224*/ 	.word	0xffffffff


	//   ....[17]....
        /*0228*/ 	.word	0xffffffff


	//   ....[18]....
        /*022c*/ 	.word	0xffffffff


	//   ....[19]....
        /*0230*/ 	.word	0xffffffff


	//   ....[20]....
        /*0234*/ 	.word	0xffffffff


	//   ....[21]....
        /*0238*/ 	.word	0xffffffff


	//   ....[22]....
        /*023c*/ 	.word	0xffffffff


	//   ....[23]....
        /*0240*/ 	.word	0xffffffff


	//   ....[24]....
        /*0244*/ 	.word	0xffffffff


	//   ....[25]....
        /*0248*/ 	.word	0xffffffff


	//   ....[26]....
        /*024c*/ 	.word	0xffffffff


	//   ....[27]....
        /*0250*/ 	.word	0xffffffff


	//   ....[28]....
        /*0254*/ 	.word	0xffffffff


	//   ....[29]....
        /*0258*/ 	.word	0xffffffff


	//   ....[30]....
        /*025c*/ 	.word	0xffffffff


	//   ....[31]....
        /*0260*/ 	.word	0xffffffff


	//   ....[32]....
        /*0264*/ 	.word	0xffffffff


	//   ....[33]....
        /*0268*/ 	.word	0xffffffff


	//   ....[34]....
        /*026c*/ 	.word	0xffffffff


	//   ....[35]....
        /*0270*/ 	.word	0xffffffff


	//   ....[36]....
        /*0274*/ 	.word	0xffffffff


	//   ....[37]....
        /*0278*/ 	.word	0xffffffff


	//   ....[38]....
        /*027c*/ 	.word	0xffffffff


	//   ....[39]....
        /*0280*/ 	.word	0xffffffff


	//   ....[40]....
        /*0284*/ 	.word	0xffffffff


	//   ....[41]....
        /*0288*/ 	.word	0xffffffff


	//   ....[42]....
        /*028c*/ 	.word	0xffffffff


	//   ....[43]....
        /*0290*/ 	.word	0xffffffff


	//   ....[44]....
        /*0294*/ 	.word	0xffffffff


	//   ....[45]....
        /*0298*/ 	.word	0xffffffff


	//   ....[46]....
        /*029c*/ 	.word	0xffffffff


	//   ....[47]....
        /*02a0*/ 	.word	0xffffffff


	//   ....[48]....
        /*02a4*/ 	.word	0xffffffff


	//   ....[49]....
        /*02a8*/ 	.word	0xffffffff


	//   ....[50]....
        /*02ac*/ 	.word	0xffffffff


	//   ....[51]....
        /*02b0*/ 	.word	0xffffffff


	//   ....[52]....
        /*02b4*/ 	.word	0xffffffff


	//   ....[53]....
        /*02b8*/ 	.word	0xffffffff


	//   ....[54]....
        /*02bc*/ 	.word	0xffffffff


	//   ....[55]....
        /*02c0*/ 	.word	0xffffffff


	//   ....[56]....
        /*02c4*/ 	.word	0xffffffff


	//   ....[57]....
        /*02c8*/ 	.word	0xffffffff


	//   ....[58]....
        /*02cc*/ 	.word	0xffffffff


	//   ....[59]....
        /*02d0*/ 	.word	0xffffffff


	//   ....[60]....
        /*02d4*/ 	.word	0xffffffff


	//   ....[61]....
        /*02d8*/ 	.word	0xffffffff


	//   ....[62]....
        /*02dc*/ 	.word	0xffffffff


	//   ....[63]....
        /*02e0*/ 	.word	0xffffffff


	//   ....[64]....
        /*02e4*/ 	.word	0xffffffff


	//   ....[65]....
        /*02e8*/ 	.word	0xffffffff


	//   ....[66]....
        /*02ec*/ 	.word	0xffffffff


	//   ....[67]....
        /*02f0*/ 	.word	0xffffffff


	//   ....[68]....
        /*02f4*/ 	.word	0xffffffff


	//   ....[69]....
        /*02f8*/ 	.word	0xffffffff


	//   ....[70]....
        /*02fc*/ 	.word	0xffffffff


	//   ....[71]....
        /*0300*/ 	.word	0x0500000f


	//   ....[72]....
        /*0304*/ 	.word	0x0500000f


	//   ....[73]....
        /*0308*/ 	.word	0x0500000f


	//   ....[74]....
        /*030c*/ 	.word	0x0500000f


	//   ....[75]....
        /*0310*/ 	.word	0x0500000f


	//   ....[76]....
        /*0314*/ 	.word	0x0500000f


	//   ....[77]....
        /*0318*/ 	.word	0x0500000f


	//   ....[78]....
        /*031c*/ 	.word	0x0500000f


	//   ....[79]....
        /*0320*/ 	.word	0x0500000f


	//   ....[80]....
        /*0324*/ 	.word	0x0500000f


	//   ....[81]....
        /*0328*/ 	.word	0x0500000f


	//   ....[82]....
        /*032c*/ 	.word	0x0500000f


	//   ....[83]....
        /*0330*/ 	.word	0x0500000f


	//   ....[84]....
        /*0334*/ 	.word	0x0500000f


	//   ....[85]....
        /*0338*/ 	.word	0x0500000f


	//   ....[86]....
        /*033c*/ 	.word	0x0500000f


	//   ....[87]....
        /*0340*/ 	.word	0x0500000f


	//   ....[88]....
        /*0344*/ 	.word	0x0500000f


	//   ....[89]....
        /*0348*/ 	.word	0x0500000f


	//   ....[90]....
        /*034c*/ 	.word	0x0500000f


	//   ....[91]....
        /*0350*/ 	.word	0x0500000f


	//   ....[92]....
        /*0354*/ 	.word	0x0500000f


	//   ....[93]....
        /*0358*/ 	.word	0x0500000f


	//   ....[94]....
        /*035c*/ 	.word	0x0500000f


	//   ....[95]....
        /*0360*/ 	.word	0x0500000f


	//   ....[96]....
        /*0364*/ 	.word	0x0500000f


	//   ....[97]....
        /*0368*/ 	.word	0x0500000f


	//   ....[98]....
        /*036c*/ 	.word	0x0500000f


	//   ....[99]....
        /*0370*/ 	.word	0x0500000f


	//   ....[100]....
        /*0374*/ 	.word	0x0500000f


	//   ....[101]....
        /*0378*/ 	.word	0x0500000f


	//   ....[102]....
        /*037c*/ 	.word	0x0500000f


	//   ....[103]....
        /*0380*/ 	.word	0x0500000f


	//   ....[104]....
        /*0384*/ 	.word	0x0500000f


	//----- nvinfo : EIATTR_COOP_GROUP_INSTR_OFFSETS
	.align		4
.L_525:
        /*0388*/ 	.byte	0x04, 0x28
        /*038a*/ 	.short	(.L_527 - .L_526)


	//   ....[0]....
.L_526:
        /*038c*/ 	.word	0x00000060


	//   ....[1]....
        /*0390*/ 	.word	0x00000130


	//   ....[2]....
        /*0394*/ 	.word	0x000001f0


	//   ....[3]....
        /*0398*/ 	.word	0x000003c0


	//   ....[4]....
        /*039c*/ 	.word	0x00000520


	//   ....[5]....
        /*03a0*/ 	.word	0x00000640


	//   ....[6]....
        /*03a4*/ 	.word	0x000007a0


	//   ....[7]....
        /*03a8*/ 	.word	0x00001480


	//   ....[8]....
        /*03ac*/ 	.word	0x00002890


	//   ....[9]....
        /*03b0*/ 	.word	0x000028c0


	//   ....[10]....
        /*03b4*/ 	.word	0x00003210


	//   ....[11]....
        /*03b8*/ 	.word	0x00003230


	//   ....[12]....
        /*03bc*/ 	.word	0x00003250


	//   ....[13]....
        /*03c0*/ 	.word	0x00003270


	//   ....[14]....
        /*03c4*/ 	.word	0x00004a60


	//   ....[15]....
        /*03c8*/ 	.word	0x00004d60


	//   ....[16]....
        /*03cc*/ 	.word	0x00005680


	//   ....[17]....
        /*03d0*/ 	.word	0x00005700


	//   ....[18]....
        /*03d4*/ 	.word	0x00005720


	//   ....[19]....
        /*03d8*/ 	.word	0x00005740


	//   ....[20]....
        /*03dc*/ 	.word	0x00007a50


	//   ....[21]....
        /*03e0*/ 	.word	0x00007ac0


	//   ....[22]....
        /*03e4*/ 	.word	0x00007ad0


	//   ....[23]....
        /*03e8*/ 	.word	0x00007b00


	//   ....[24]....
        /*03ec*/ 	.word	0x000090a0


	//   ....[25]....
        /*03f0*/ 	.word	0x000090c0


	//   ....[26]....
        /*03f4*/ 	.word	0x00009110


	//   ....[27]....
        /*03f8*/ 	.word	0x00009120


	//   ....[28]....
        /*03fc*/ 	.word	0x0000a250


	//   ....[29]....
        /*0400*/ 	.word	0x0000a2b0


	//   ....[30]....
        /*0404*/ 	.word	0x0000a2f0


	//   ....[31]....
        /*0408*/ 	.word	0x0000a320


	//   ....[32]....
        /*040c*/ 	.word	0x0000a350


	//   ....[33]....
        /*0410*/ 	.word	0x0000a370


	//   ....[34]....
        /*0414*/ 	.word	0x0000aff0


	//   ....[35]....
        /*0418*/ 	.word	0x0000b000


	//   ....[36]....
        /*041c*/ 	.word	0x0000c070


	//   ....[37]....
        /*0420*/ 	.word	0x0000cc20


	//   ....[38]....
        /*0424*/ 	.word	0x0000d550


	//   ....[39]....
        /*0428*/ 	.word	0x0000d590


	//   ....[40]....
        /*042c*/ 	.word	0x0000d5c0


	//   ....[41]....
        /*0430*/ 	.word	0x0000d5e0


	//   ....[42]....
        /*0434*/ 	.word	0x0000d600


	//   ....[43]....
        /*0438*/ 	.word	0x0000d720


	//   ....[44]....
        /*043c*/ 	.word	0x0000d7e0


	//   ....[45]....
        /*0440*/ 	.word	0x0000d800


	//   ....[46]....
        /*0444*/ 	.word	0x0000d8a0


	//   ....[47]....
        /*0448*/ 	.word	0x0000d8c0


	//   ....[48]....
        /*044c*/ 	.word	0x0000d960


	//   ....[49]....
        /*0450*/ 	.word	0x0000d980


	//   ....[50]....
        /*0454*/ 	.word	0x0000da00


	//   ....[51]....
        /*0458*/ 	.word	0x0000da20


	//   ....[52]....
        /*045c*/ 	.word	0x0000da30


	//   ....[53]....
        /*0460*/ 	.word	0x0000da40


	//   ....[54]....
        /*0464*/ 	.word	0x0000e110


	//   ....[55]....
        /*0468*/ 	.word	0x0000e1c0


	//   ....[56]....
        /*046c*/ 	.word	0x0000e1e0


	//   ....[57]....
        /*0470*/ 	.word	0x0000e290


	//   ....[58]....
        /*0474*/ 	.word	0x0000e320


	//   ....[59]....
        /*0478*/ 	.word	0x0000e340


	//   ....[60]....
        /*047c*/ 	.word	0x0000e3e0


	//   ....[61]....
        /*0480*/ 	.word	0x0000e3f0


	//   ....[62]....
        /*0484*/ 	.word	0x0000e420


	//   ....[63]....
        /*0488*/ 	.word	0x0000e440


	//   ....[64]....
        /*048c*/ 	.word	0x0000e4b0


	//   ....[65]....
        /*0490*/ 	.word	0x0000e500


	//   ....[66]....
        /*0494*/ 	.word	0x0000e590


	//   ....[67]....
        /*0498*/ 	.word	0x0000e5c0


	//   ....[68]....
        /*049c*/ 	.word	0x0000e670


	//   ....[69]....
        /*04a0*/ 	.word	0x0000e6c0


	//   ....[70]....
        /*04a4*/ 	.word	0x00010990


	//   ....[71]....
        /*04a8*/ 	.word	0x00010f90


	//   ....[72]....
        /*04ac*/ 	.word	0x00011100


	//   ....[73]....
        /*04b0*/ 	.word	0x00011160


	//   ....[74]....
        /*04b4*/ 	.word	0x000112a0


	//   ....[75]....
        /*04b8*/ 	.word	0x00011330


	//   ....[76]....
        /*04bc*/ 	.word	0x00011430


	//   ....[77]....
        /*04c0*/ 	.word	0x000114c0


	//   ....[78]....
        /*04c4*/ 	.word	0x000115d0


	//   ....[79]....
        /*04c8*/ 	.word	0x00011640


	//   ....[80]....
        /*04cc*/ 	.word	0x00011760


	//   ....[81]....
        /*04d0*/ 	.word	0x000117d0


	//   ....[82]....
        /*04d4*/ 	.word	0x000118f0


	//   ....[83]....
        /*04d8*/ 	.word	0x00011960


	//   ....[84]....
        /*04dc*/ 	.word	0x00011a70


	//   ....[85]....
        /*04e0*/ 	.word	0x00011ad0


	//   ....[86]....
        /*04e4*/ 	.word	0x00011bd0


	//   ....[87]....
        /*04e8*/ 	.word	0x00011c20


	//   ....[88]....
        /*04ec*/ 	.word	0x00011cc0


	//   ....[89]....
        /*04f0*/ 	.word	0x00011d80


	//   ....[90]....
        /*04f4*/ 	.word	0x000120a0


	//   ....[91]....
        /*04f8*/ 	.word	0x00012110


	//   ....[92]....
        /*04fc*/ 	.word	0x00012220


	//   ....[93]....
        /*0500*/ 	.word	0x00012280


	//   ....[94]....
        /*0504*/ 	.word	0x00012390


	//   ....[95]....
        /*0508*/ 	.word	0x000123e0


	//   ....[96]....
        /*050c*/ 	.word	0x000124e0


	//   ....[97]....
        /*0510*/ 	.word	0x00012540


	//   ....[98]....
        /*0514*/ 	.word	0x000126b0


	//   ....[99]....
        /*0518*/ 	.word	0x00012700


	//   ....[100]....
        /*051c*/ 	.word	0x00012820


	//   ....[101]....
        /*0520*/ 	.word	0x00012870


	//   ....[102]....
        /*0524*/ 	.word	0x00012980


	//   ....[103]....
        /*0528*/ 	.word	0x000129d0


	//   ....[104]....
        /*052c*/ 	.word	0x00012de0


	//----- nvinfo : EIATTR_REG_RECONFIG
	.align		4
.L_527:
        /*0530*/ 	.byte	0x01, 0x54
	.zero		2


	//----- nvinfo : EIATTR_SYSCALL_OFFSETS
	.align		4
        /*0534*/ 	.byte	0x04, 0x46
        /*0536*/ 	.short	(.L_529 - .L_528)


	//   ....[0]....
.L_528:
        /*0538*/ 	.word	0x000016d0


	//   ....[1]....
        /*053c*/ 	.word	0x0000c860


	//   ....[2]....
        /*0540*/ 	.word	0x0000c9a0


	//   ....[3]....
        /*0544*/ 	.word	0x0000ca90


	//   ....[4]....
        /*0548*/ 	.word	0x0000d1b0


	//   ....[5]....
        /*054c*/ 	.word	0x0000dd60


	//----- nvinfo : EIATTR_MBARRIER_INSTR_OFFSETS
	.align		4
.L_529:
        /*0550*/ 	.byte	0x04, 0x39
        /*0552*/ 	.short	(.L_531 - .L_530)


	//   ....[0]....
.L_530:
        /*0554*/ 	.word	0x00000260
        /*0558*/ 	.word	0x000000ff
        /*055c*/ 	.word	0x00032400
        /*0560*/ 	.short	0x0100
        /*0562*/ 	.byte	0x08
	.zero		1


	//   ....[1]....
        /*0564*/ 	.word	0x00000270
        /*0568*/ 	.word	0x000000ff
        /*056c*/ 	.word	0x00032410
        /*0570*/ 	.short	0x0100
        /*0572*/ 	.byte	0x08
	.zero		1


	//   ....[2]....
        /*0574*/ 	.word	0x00000280
        /*0578*/ 	.word	0x000000ff
        /*057c*/ 	.word	0x00032420
        /*0580*/ 	.short	0x0100
        /*0582*/ 	.byte	0x08
	.zero		1


	//   ....[3]....
        /*0584*/ 	.word	0x00000370
        /*0588*/ 	.word	0x000000ff
        /*058c*/ 	.word	0x00032430
        /*0590*/ 	.short	0x0100
        /*0592*/ 	.byte	0x08
	.zero		1


	//   ....[4]....
        /*0594*/ 	.word	0x00000380
        /*0598*/ 	.word	0x000000ff
        /*059c*/ 	.word	0x00032440
        /*05a0*/ 	.short	0x0100
        /*05a2*/ 	.byte	0x08
	.zero		1


	//   ....[5]....
        /*05a4*/ 	.word	0x00000390
        /*05a8*/ 	.word	0x000000ff
        /*05ac*/ 	.word	0x00032438
        /*05b0*/ 	.short	0x0100
        /*05b2*/ 	.byte	0x08
	.zero		1


	//   ....[6]....
        /*05b4*/ 	.word	0x000003a0
        /*05b8*/ 	.word	0x000000ff
        /*05bc*/ 	.word	0x00032448
        /*05c0*/ 	.short	0x0100
        /*05c2*/ 	.byte	0x08
	.zero		1


	//   ....[7]....
        /*05c4*/ 	.word	0x000004d0
        /*05c8*/ 	.word	0x000000ff
        /*05cc*/ 	.word	0x00032450
        /*05d0*/ 	.short	0x0100
        /*05d2*/ 	.byte	0x08
	.zero		1


	//   ....[8]....
        /*05d4*/ 	.word	0x000004e0
        /*05d8*/ 	.word	0x000000ff
        /*05dc*/ 	.word	0x00032460
        /*05e0*/ 	.short	0x0100
        /*05e2*/ 	.byte	0x08
	.zero		1


	//   ....[9]....
        /*05e4*/ 	.word	0x000004f0
        /*05e8*/ 	.word	0x000000ff
        /*05ec*/ 	.word	0x00032458
        /*05f0*/ 	.short	0x0100
        /*05f2*/ 	.byte	0x08
	.zero		1


	//   ....[10]....
        /*05f4*/ 	.word	0x00000500
        /*05f8*/ 	.word	0x000000ff
        /*05fc*/ 	.word	0x00032468
        /*0600*/ 	.short	0x0100
        /*0602*/ 	.byte	0x08
	.zero		1


	//   ....[11]....
        /*0604*/ 	.word	0x000005f0
        /*0608*/ 	.word	0x000000ff
        /*060c*/ 	.word	0x00032470
        /*0610*/ 	.short	0x0100
        /*0612*/ 	.byte	0x06
	.zero		1


	//   ....[12]....
        /*0614*/ 	.word	0x00000600
        /*0618*/ 	.word	0x000000ff
        /*061c*/ 	.word	0x00032480
        /*0620*/ 	.short	0x0100
        /*0622*/ 	.byte	0x06
	.zero		1


	//   ....[13]....
        /*0624*/ 	.word	0x00000610
        /*0628*/ 	.word	0x000000ff
        /*062c*/ 	.word	0x00032478
        /*0630*/ 	.short	0x0100
        /*0632*/ 	.byte	0x06
	.zero		1


	//   ....[14]....
        /*0634*/ 	.word	0x00000620
        /*0638*/ 	.word	0x000000ff
        /*063c*/ 	.word	0x00032488
        /*0640*/ 	.short	0x0100
        /*0642*/ 	.byte	0x06
	.zero		1


	//   ....[15]....
        /*0644*/ 	.word	0x00000750
        /*0648*/ 	.word	0x000000ff
        /*064c*/ 	.word	0x00032490
        /*0650*/ 	.short	0x0100
        /*0652*/ 	.byte	0x08
	.zero		1


	//   ....[16]....
        /*0654*/ 	.word	0x00000760
        /*0658*/ 	.word	0x000000ff
        /*065c*/ 	.word	0x000324a0
        /*0660*/ 	.short	0x0100
        /*0662*/ 	.byte	0x08
	.zero		1


	//   ....[17]....
        /*0664*/ 	.word	0x00000770
        /*0668*/ 	.word	0x000000ff
        /*066c*/ 	.word	0x00032498
        /*0670*/ 	.short	0x0100
        /*0672*/ 	.byte	0x08
	.zero		1


	//   ....[18]....
        /*0674*/ 	.word	0x00000780
        /*0678*/ 	.word	0x000000ff
        /*067c*/ 	.word	0x000324a8
        /*0680*/ 	.short	0x0100
        /*0682*/ 	.byte	0x08
	.zero		1


	//   ....[19]....
        /*0684*/ 	.word	0x000008b0
        /*0688*/ 	.word	0x000000ff
        /*068c*/ 	.word	0x000324b0
        /*0690*/ 	.short	0x0100
        /*0692*/ 	.byte	0x08
	.zero		1


	//   ....[20]....
        /*0694*/ 	.word	0x000008c0
        /*0698*/ 	.word	0x000000ff
        /*069c*/ 	.word	0x000324c0
        /*06a0*/ 	.short	0x0100
        /*06a2*/ 	.byte	0x08
	.zero		1


	//   ....[21]....
        /*06a4*/ 	.word	0x000008d0
        /*06a8*/ 	.word	0x000000ff
        /*06ac*/ 	.word	0x000324b8
        /*06b0*/ 	.short	0x0100
        /*06b2*/ 	.byte	0x08
	.zero		1


	//   ....[22]....
        /*06b4*/ 	.word	0x000008e0
        /*06b8*/ 	.word	0x000000ff
        /*06bc*/ 	.word	0x000324c8
        /*06c0*/ 	.short	0x0100
        /*06c2*/ 	.byte	0x08
	.zero		1


	//   ....[23]....
        /*06c4*/ 	.word	0x00001710
        /*06c8*/ 	.word	0x000000ff
        /*06cc*/ 	.word	0x00032400
        /*06d0*/ 	.short	0x010a
        /*06d2*/ 	.byte	0x04
	.zero		1


	//   ....[24]....
        /*06d4*/ 	.word	0x000017b0
        /*06d8*/ 	.word	0x000000ff
        /*06dc*/ 	.word	0x00032430
        /*06e0*/ 	.short	0x010a
        /*06e2*/ 	.byte	0x04
	.zero		1


	//   ....[25]....
        /*06e4*/ 	.word	0x00001800
        /*06e8*/ 	.word	0x000000ff
        /*06ec*/ 	.word	0x00032430
        /*06f0*/ 	.short	0x010a
        /*06f2*/ 	.byte	0x04
	.zero		1


	//   ....[26]....
        /*06f4*/ 	.word	0x00001b10
        /*06f8*/ 	.word	0x000000ff
        /*06fc*/ 	.word	0x00032410
        /*0700*/ 	.short	0x010a
        /*0702*/ 	.byte	0x08
	.zero		1


	//   ....[27]....
        /*0704*/ 	.word	0x00001b60
        /*0708*/ 	.word	0x000000ff
        /*070c*/ 	.word	0x00032450
        /*0710*/ 	.short	0x010a
        /*0712*/ 	.byte	0x04
	.zero		1


	//   ....[28]....
        /*0714*/ 	.word	0x00001bb0
        /*0718*/ 	.word	0x000000ff
        /*071c*/ 	.word	0x00032450
        /*0720*/ 	.short	0x010a
        /*0722*/ 	.byte	0x04
	.zero		1


	//   ....[29]....
        /*0724*/ 	.word	0x00003600
        /*0728*/ 	.word	0x00000014
        /*072c*/ 	.word	0x00000000
        /*0730*/ 	.short	0x0101
        /*0732*/ 	.byte	0x3f
	.zero		1


	//   ....[30]....
        /*0734*/ 	.word	0x000040f0
        /*0738*/ 	.word	0x000000be
        /*073c*/ 	.word	0x00000000
        /*0740*/ 	.short	0x0101
        /*0742*/ 	.byte	0x3f
	.zero		1


	//   ....[31]....
        /*0744*/ 	.word	0x00004200
        /*0748*/ 	.word	0x000000ff
        /*074c*/ 	.word	0x00032430
        /*0750*/ 	.short	0x010a
        /*0752*/ 	.byte	0x05
	.zero		1


	//   ....[32]....
        /*0754*/ 	.word	0x00004240
        /*0758*/ 	.word	0x000000ff
        /*075c*/ 	.word	0x00032430
        /*0760*/ 	.short	0x010a
        /*0762*/ 	.byte	0x05
	.zero		1


	//   ....[33]....
        /*0764*/ 	.word	0x00004590
        /*0768*/ 	.word	0x000000ff
        /*076c*/ 	.word	0x00032450
        /*0770*/ 	.short	0x010a
        /*0772*/ 	.byte	0x05
	.zero		1


	//   ....[34]....
        /*0774*/ 	.word	0x000045d0
        /*0778*/ 	.word	0x000000ff
        /*077c*/ 	.word	0x00032450
        /*0780*/ 	.short	0x010a
        /*0782*/ 	.byte	0x05
	.zero		1


	//   ....[35]....
        /*0784*/ 	.word	0x000059e0
        /*0788*/ 	.word	0x00000098
        /*078c*/ 	.word	0x00000000
        /*0790*/ 	.short	0x0101
        /*0792*/ 	.byte	0x3f
	.zero		1


	//   ....[36]....
        /*0794*/ 	.word	0x00006d80
        /*0798*/ 	.word	0x0000009d
        /*079c*/ 	.word	0x00000000
        /*07a0*/ 	.short	0x0101
        /*07a2*/ 	.byte	0x3f
	.zero		1


	//   ....[37]....
        /*07a4*/ 	.word	0x00006eb0
        /*07a8*/ 	.word	0x000000ff
        /*07ac*/ 	.word	0x00032430
        /*07b0*/ 	.short	0x010a
        /*07b2*/ 	.byte	0x06
	.zero		1


	//   ....[38]....
        /*07b4*/ 	.word	0x00006ef0
        /*07b8*/ 	.word	0x000000ff
        /*07bc*/ 	.word	0x00032430
        /*07c0*/ 	.short	0x010a
        /*07c2*/ 	.byte	0x06
	.zero		1


	//   ....[39]....
        /*07c4*/ 	.word	0x00007110
        /*07c8*/ 	.word	0x000000ff
        /*07cc*/ 	.word	0x00032450
        /*07d0*/ 	.short	0x010a
        /*07d2*/ 	.byte	0x06
	.zero		1


	//   ....[40]....
        /*07d4*/ 	.word	0x00007150
        /*07d8*/ 	.word	0x000000ff
        /*07dc*/ 	.word	0x00032450
        /*07e0*/ 	.short	0x010a
        /*07e2*/ 	.byte	0x06
	.zero		1


	//   ....[41]....
        /*07e4*/ 	.word	0x00007d40
        /*07e8*/ 	.word	0x00000098
        /*07ec*/ 	.word	0x00000000
        /*07f0*/ 	.short	0x0101
        /*07f2*/ 	.byte	0x3f
	.zero		1


	//   ....[42]....
        /*07f4*/ 	.word	0x00009080
        /*07f8*/ 	.word	0x000000d2
        /*07fc*/ 	.word	0x00000000
        /*0800*/ 	.short	0x0101
        /*0802*/ 	.byte	0x3f
	.zero		1


	//   ....[43]....
        /*0804*/ 	.word	0x0000a380
        /*0808*/ 	.word	0x000000ff
        /*080c*/ 	.word	0x00000000
        /*0810*/ 	.short	0x0101
        /*0812*/ 	.byte	0x04
	.zero		1


	//   ....[44]....
        /*0814*/ 	.word	0x0000ce70
        /*0818*/ 	.word	0x000000ff
        /*081c*/ 	.word	0x00032440
        /*0820*/ 	.short	0x010a
        /*0822*/ 	.byte	0x26
	.zero		1


	//   ....[45]....
        /*0824*/ 	.word	0x0000db70
        /*0828*/ 	.word	0x000000ff
        /*082c*/ 	.word	0x00032400
        /*0830*/ 	.short	0x0107
        /*0832*/ 	.byte	0x26
	.zero		1


	//   ....[46]....
        /*0834*/ 	.word	0x0000dbf0
        /*0838*/ 	.word	0x000000ff
        /*083c*/ 	.word	0x00032400
        /*0840*/ 	.short	0x0101
        /*0842*/ 	.byte	0x26
	.zero		1


	//   ....[47]....
        /*0844*/ 	.word	0x0000e870
        /*0848*/ 	.word	0x000000ff
        /*084c*/ 	.word	0x00032410
        /*0850*/ 	.short	0x0107
        /*0852*/ 	.byte	0x26
	.zero		1


	//   ....[48]....
        /*0854*/ 	.word	0x0000e8d0
        /*0858*/ 	.word	0x000000ff
        /*085c*/ 	.word	0x00032410
        /*0860*/ 	.short	0x0101
        /*0862*/ 	.byte	0x26
	.zero		1


	//   ....[49]....
        /*0864*/ 	.word	0x0000e8e0
        /*0868*/ 	.word	0x000000ff
        /*086c*/ 	.word	0x00032420
        /*0870*/ 	.short	0x010a
        /*0872*/ 	.byte	0x26
	.zero		1


	//   ....[50]....
        /*0874*/ 	.word	0x0000e940
        /*0878*/ 	.word	0x000000ff
        /*087c*/ 	.word	0x00032460
        /*0880*/ 	.short	0x010a
        /*0882*/ 	.byte	0x26
	.zero		1


	//   ....[51]....
        /*0884*/ 	.word	0x0000f1c0
        /*0888*/ 	.word	0x000000ff
        /*088c*/ 	.word	0x00032448
        /*0890*/ 	.short	0x010a
        /*0892*/ 	.byte	0x26
	.zero		1


	//   ....[52]....
        /*0894*/ 	.word	0x0000f390
        /*0898*/ 	.word	0x000000ff
        /*089c*/ 	.word	0x00032468
        /*08a0*/ 	.short	0x010a
        /*08a2*/ 	.byte	0x26
	.zero		1


	//   ....[53]....
        /*08a4*/ 	.word	0x0000f9f0
        /*08a8*/ 	.word	0x000000ff
        /*08ac*/ 	.word	0x00032440
        /*08b0*/ 	.short	0x010a
        /*08b2*/ 	.byte	0x26
	.zero		1


	//   ....[54]....
        /*08b4*/ 	.word	0x0000fbd0
        /*08b8*/ 	.word	0x000000ff
        /*08bc*/ 	.word	0x00032460
        /*08c0*/ 	.short	0x010a
        /*08c2*/ 	.byte	0x26
	.zero		1


	//   ....[55]....
        /*08c4*/ 	.word	0x00010260
        /*08c8*/ 	.word	0x000000ff
        /*08cc*/ 	.word	0x00032448
        /*08d0*/ 	.short	0x010a
        /*08d2*/ 	.byte	0x26
	.zero		1


	//   ....[56]....
        /*08d4*/ 	.word	0x00010440
        /*08d8*/ 	.word	0x000000ff
        /*08dc*/ 	.word	0x00032468
        /*08e0*/ 	.short	0x010a
        /*08e2*/ 	.byte	0x26
	.zero		1


	//   ....[57]....
        /*08e4*/ 	.word	0x00010920
        /*08e8*/ 	.word	0x00000002
        /*08ec*/ 	.word	0x00032420
        /*08f0*/ 	.short	0x010a
        /*08f2*/ 	.byte	0x3f
	.zero		1


	//   ....[58]....
        /*08f4*/ 	.word	0x00010aa0
        /*08f8*/ 	.word	0x00000007
        /*08fc*/ 	.word	0x00000000
        /*0900*/ 	.short	0x010a
        /*0902*/ 	.byte	0x3f
	.zero		1


	//   ....[59]....
        /*0904*/ 	.word	0x00010b10
        /*0908*/ 	.word	0x00000005
        /*090c*/ 	.word	0x00000000
        /*0910*/ 	.short	0x010a
        /*0912*/ 	.byte	0x3f
	.zero		1


	//   ....[60]....
        /*0914*/ 	.word	0x00010b70
        /*0918*/ 	.word	0x00000005
        /*091c*/ 	.word	0x00000000
        /*0920*/ 	.short	0x010a
        /*0922*/ 	.byte	0x3f
	.zero		1


	//   ....[61]....
        /*0924*/ 	.word	0x00010ba0
        /*0928*/ 	.word	0x00000003
        /*092c*/ 	.word	0x00000000
        /*0930*/ 	.short	0x010a
        /*0932*/ 	.byte	0x3f
	.zero		1


	//   ....[62]....
        /*0934*/ 	.word	0x00010c20
        /*0938*/ 	.word	0x00000003
        /*093c*/ 	.word	0x00032400
        /*0940*/ 	.short	0x010a
        /*0942*/ 	.byte	0x3f
	.zero		1


	//   ....[63]....
        /*0944*/ 	.word	0x00010c90
        /*0948*/ 	.word	0x00000003
        /*094c*/ 	.word	0x00032430
        /*0950*/ 	.short	0x010a
        /*0952*/ 	.byte	0x3f
	.zero		1


	//   ....[64]....
        /*0954*/ 	.word	0x00010d00
        /*0958*/ 	.word	0x00000003
        /*095c*/ 	.word	0x00032410
        /*0960*/ 	.short	0x010a
        /*0962*/ 	.byte	0x3f
	.zero		1


	//   ....[65]....
        /*0964*/ 	.word	0x00010d70
        /*0968*/ 	.word	0x00000003
        /*096c*/ 	.word	0x00032450
        /*0970*/ 	.short	0x010a
        /*0972*/ 	.byte	0x3f
	.zero		1


	//   ....[66]....
        /*0974*/ 	.word	0x00010dd0
        /*0978*/ 	.word	0x00000098
        /*097c*/ 	.word	0x00032430
        /*0980*/ 	.short	0x010a
        /*0982*/ 	.byte	0x3f
	.zero		1


	//   ....[67]....
        /*0984*/ 	.word	0x00010e30
        /*0988*/ 	.word	0x000000ca
        /*098c*/ 	.word	0x00032450
        /*0990*/ 	.short	0x010a
        /*0992*/ 	.byte	0x3f
	.zero		1


	//   ....[68]....
        /*0994*/ 	.word	0x00010e90
        /*0998*/ 	.word	0x00000098
        /*099c*/ 	.word	0x00032430
        /*09a0*/ 	.short	0x010a
        /*09a2*/ 	.byte	0x3f
	.zero		1


	//   ....[69]....
        /*09a4*/ 	.word	0x00010ef0
        /*09a8*/ 	.word	0x000000cc
        /*09ac*/ 	.word	0x00032450
        /*09b0*/ 	.short	0x010a
        /*09b2*/ 	.byte	0x3f
	.zero		1


	//   ....[70]....
        /*09b4*/ 	.word	0x00011050
        /*09b8*/ 	.word	0x00000003
        /*09bc*/ 	.word	0x00032440
        /*09c0*/ 	.short	0x010a
        /*09c2*/ 	.byte	0x3f
	.zero		1


	//   ....[71]....
        /*09c4*/ 	.word	0x00012a10
        /*09c8*/ 	.word	0x00000003
        /*09cc*/ 	.word	0x00032420
        /*09d0*/ 	.short	0x010a
        /*09d2*/ 	.byte	0x3f
	.zero		1


	//   ....[72]....
        /*09d4*/ 	.word	0x00012a70
        /*09d8*/ 	.word	0x00000003
        /*09dc*/ 	.word	0x00032460
        /*09e0*/ 	.short	0x010a
        /*09e2*/ 	.byte	0x3f
	.zero		1


	//   ....[73]....
        /*09e4*/ 	.word	0x00012ad0
        /*09e8*/ 	.word	0x00000003
        /*09ec*/ 	.word	0x00032448
        /*09f0*/ 	.short	0x010a
        /*09f2*/ 	.byte	0x3f
	.zero		1


	//   ....[74]....
        /*09f4*/ 	.word	0x00012b30
        /*09f8*/ 	.word	0x00000003
        /*09fc*/ 	.word	0x00032468
        /*0a00*/ 	.short	0x010a
        /*0a02*/ 	.byte	0x3f
	.zero		1


	//   ....[75]....
        /*0a04*/ 	.word	0x00012b90
        /*0a08*/ 	.word	0x00000003
        /*0a0c*/ 	.word	0x00032440
        /*0a10*/ 	.short	0x010a
        /*0a12*/ 	.byte	0x3f
	.zero		1


	//   ....[76]....
        /*0a14*/ 	.word	0x00012bf0
        /*0a18*/ 	.word	0x00000003
        /*0a1c*/ 	.word	0x00032460
        /*0a20*/ 	.short	0x010a
        /*0a22*/ 	.byte	0x3f
	.zero		1


	//   ....[77]....
        /*0a24*/ 	.word	0x00012c50
        /*0a28*/ 	.word	0x00000003
        /*0a2c*/ 	.word	0x00032448
        /*0a30*/ 	.short	0x010a
        /*0a32*/ 	.byte	0x3f
	.zero		1


	//   ....[78]....
        /*0a34*/ 	.word	0x00012cb0
        /*0a38*/ 	.word	0x00000003
        /*0a3c*/ 	.word	0x00032468
        /*0a40*/ 	.short	0x010a
        /*0a42*/ 	.byte	0x3f
	.zero		1


	//   ....[79]....
        /*0a44*/ 	.word	0x00012d00
        /*0a48*/ 	.word	0x00000002
        /*0a4c*/ 	.word	0x00032420
        /*0a50*/ 	.short	0x010a
        /*0a52*/ 	.byte	0x3f
	.zero		1


	//   ....[80]....
        /*0a54*/ 	.word	0x00012ea0
        /*0a58*/ 	.word	0x00000007
        /*0a5c*/ 	.word	0x00000000
        /*0a60*/ 	.short	0x010a
        /*0a62*/ 	.byte	0x3f
	.zero		1


	//   ....[81]....
        /*0a64*/ 	.word	0x00012ef0
        /*0a68*/ 	.word	0x00000005
        /*0a6c*/ 	.word	0x00000000
        /*0a70*/ 	.short	0x010a
        /*0a72*/ 	.byte	0x3f
	.zero		1


	//   ....[82]....
        /*0a74*/ 	.word	0x00012f40
        /*0a78*/ 	.word	0x00000005
        /*0a7c*/ 	.word	0x00000000
        /*0a80*/ 	.short	0x010a
        /*0a82*/ 	.byte	0x3f
	.zero		1


	//----- nvinfo : EIATTR_NUM_MBARRIERS
	.align		4
.L_531:
        /*0a84*/ 	.byte	0x03, 0x38
        /*0a86*/ 	.short	0x0017


	//----- nvinfo : EIATTR_EXIT_INSTR_OFFSETS
	.align		4
        /*0a88*/ 	.byte	0x04, 0x1c
        /*0a8a*/ 	.short	(.L_533 - .L_532)


	//   ....[0]....
.L_532:
        /*0a8c*/ 	.word	0x00010bf0


	//----- nvinfo : EIATTR_MAX_THREADS
	.align		4
.L_533:
        /*0a90*/ 	.byte	0x04, 0x05
        /*0a92*/ 	.short	(.L_535 - .L_534)
.L_534:
        /*0a94*/ 	.word	0x00000180
        /*0a98*/ 	.word	0x00000001
        /*0a9c*/ 	.word	0x00000001


	//----- nvinfo : EIATTR_CRS_STACK_SIZE
	.align		4
.L_535:
        /*0aa0*/ 	.byte	0x04, 0x1e
        /*0aa2*/ 	.short	(.L_537 - .L_536)
.L_536:
        /*0aa4*/ 	.word	0x00000000


	//----- nvinfo : EIATTR_CBANK_PARAM_SIZE
	.align		4
.L_537:
        /*0aa8*/ 	.byte	0x03, 0x19
        /*0aaa*/ 	.short	0x0b70


	//----- nvinfo : EIATTR_PARAM_CBANK
	.align		4
        /*0aac*/ 	.byte	0x04, 0x0a
        /*0aae*/ 	.short	(.L_539 - .L_538)
	.align		4
.L_538:
        /*0ab0*/ 	.word	index@(.nv.constant0._ZN7cutlass13device_kernelIN5flash11enable_sm90INS1_16FlashAttnFwdSm90INS1_25CollectiveMainloopFwdSm90ILi2EN4cute5tupleIJNS5_1CILi1EEES8_S8_EEENS6_IJNS7_ILi128EEENS7_ILi96EEENS7_ILi64EEEEEELi256ENS_10bfloat16_tEfNS_4arch4Sm90ELb1ELb0ELb0ELb0ELb0ELb0ELb1ELb1ELb0ELb1ELb1ELb0EEENS1_21CollectiveEpilogueFwdINS6_IJSA_NS7_ILi256EEESB_EEES9_SE_SG_Li256ELb0ELb1ELb1ELb0EEENS1_19SingleTileSchedulerILb0ELb1ELb1ELi128EEEEEEEEEvNT_6ParamsE)
        /*0ab4*/ 	.short	0x0210
        /*0ab6*/ 	.short	0x0b70


	//----- nvinfo : EIATTR_SW_WAR
	.align		4
.L_539:
        /*0ab8*/ 	.byte	0x04, 0x36
        /*0aba*/ 	.short	(.L_541 - .L_540)
.L_540:
        /*0abc*/ 	.word	0x00000008
.L_541:


//--------------------- .nv.info._ZN7cutlass13device_kernelIN5flash11enable_sm90INS1_16FlashAttnFwdSm90INS1_25CollectiveMainloopFwdSm90ILi2EN4cute5tupleIJNS5_1CILi1EEES8_S8_EEENS6_IJNS7_ILi128EEENS7_ILi96EEENS7_ILi64EEEEEELi256ENS_10bfloat16_tEfNS_4arch4Sm90ELb1ELb0ELb0ELb1ELb0ELb0ELb0ELb1ELb0ELb1ELb1ELb0EEENS1_21CollectiveEpilogueFwdINS6_IJSA_NS7_ILi256EEESB_EEES9_SE_SG_Li256ELb1ELb1ELb1ELb0EEENS1_36VarlenDynamicPersistentTileSchedulerILi128ELi96ELi256ELi128ELb1ELb1ELb1ELb1ELb1ELb1EEEEEEEEEvNT_6ParamsE --------------------------
	.section	.nv.info._ZN7cutlass13device_kernelIN5flash11enable_sm90INS1_16FlashAttnFwdSm90INS1_25CollectiveMainloopFwdSm90ILi2EN4cute5tupleIJNS5_1CILi1EEES8_S8_EEENS6_IJNS7_ILi128EEENS7_ILi96EEENS7_ILi64EEEEEELi256ENS_10bfloat16_tEfNS_4arch4Sm90ELb1ELb0ELb0ELb1ELb0ELb0ELb0ELb1ELb0ELb1ELb1ELb0EEENS1_21CollectiveEpilogueFwdINS6_IJSA_NS7_ILi256EEESB_EEES9_SE_SG_Li256ELb1ELb1ELb1ELb0EEENS1_36VarlenDynamicPersistentTileSchedulerILi128ELi96ELi256ELi128ELb1ELb1ELb1ELb1ELb1ELb1EEEEEEEEEvNT_6ParamsE,"",@"SHT_CUDA_INFO"
	.sectionflags	@""
	.align	4


	//----- nvinfo : EIATTR_CUDA_API_VERSION
	.align		4
        /*0000*/ 	.byte	0x04, 0x37
        /*0002*/ 	.short	(.L_543 - .L_542)
.L_542:
        /*0004*/ 	.word	0x00000082


	//----- nvinfo : EIATTR_KPARAM_INFO
	.align		4
.L_543:
        /*0008*/ 	.byte	0x04, 0x17
        /*000a*/ 	.short	(.L_545 - .L_544)
.L_544:
        /*000c*/ 	.word	0x00000000
        /*0010*/ 	.short	0x0000
        /*0012*/ 	.short	0x0070
        /*0014*/ 	.byte	0x00, 0xf0, 0x01, 0x2a


	//----- nvinfo : EIATTR_SPARSE_MMA_MASK
	.align		4
.L_545:
        /*0018*/ 	.byte	0x03, 0x50
        /*001a*/ 	.short	0x0000


	//----- nvinfo : EIATTR_MAXREG_COUNT
	.align		4
        /*001c*/ 	.byte	0x03, 0x1b
        /*001e*/ 	.short	0x00a8


	//----- nvinfo : EIATTR_NUM_BARRIERS
	.align		4
        /*0020*/ 	.byte	0x02, 0x4c
        /*0022*/ 	.byte	0x10
	.zero		1


	//----- nvinfo : EIATTR_EXTERNS
	.align		4
        /*0024*/ 	.byte	0x04, 0x0f
        /*0026*/ 	.short	(.L_547 - .L_546)


	//   ....[0]....
	.align		4
.L_546:
        /*0028*/ 	.word	index@(__assertfail)


	//----- nvinfo : EIATTR_ANNOTATIONS
	.align		4
.L_547:
        /*002c*/ 	.byte	0x04, 0x55
        /*002e*/ 	.short	(.L_549 - .L_548)


	//   ....[0]....
.L_548:
        /* <DEDUP_REMOVED lines=69> */


	//----- nvinfo : EIATTR_MERCURY_ISA_VERSION
	.align		4
.L_549:
        /*0470*/ 	.byte	0x03, 0x5f
        /*0472*/ 	.short	0x0101


	//----- nvinfo : EIATTR_UNUSED_LOAD_BYTE_OFFSET
	.align		4
        /*0474*/ 	.byte	0x04, 0x44
        /*0476*/ 	.short	(.L_551 - .L_550)


	//   ....[0]....
.L_550:
        /*0478*/ 	.word	0x00000a30
        /*047c*/ 	.word	0x0000fff0


	//   ....[1]....
        /*0480*/ 	.word	0x00008cc0
        /*0484*/ 	.word	0x0000fff0


	//----- nvinfo : EIATTR_INT_WARP_WIDE_INSTR_OFFSETS
	.align		4
.L_551:
        /*0488*/ 	.byte	0x04, 0x31
        /*048a*/ 	.short	(.L_553 - .L_552)


	//   ....[0]....
.L_552:
        /*048c*/ 	.word	0x00000130


	//   ....[1]....
        /*0490*/ 	.word	0x00000170


	//   ....[2]....
        /*0494*/ 	.word	0x000001e0


	//   ....[3]....
        /*0498*/ 	.word	0x00003b80


	//   ....[4]....
        /*049c*/ 	.word	0x0000ef60


	//   ....[5]....
        /*04a0*/ 	.word	0x0000eff0


	//   ....[6]....
        /*04a4*/ 	.word	0x00012c20


	//   ....[7]....
        /*04a8*/ 	.word	0x00012cb0


	//----- nvinfo : EIATTR_COOP_GROUP_MASK_REGIDS
	.align		4
.L_553:
        /*04ac*/ 	.byte	0x04, 0x29
        /*04ae*/ 	.short	(.L_555 - .L_554)


	//   ....[0]....
.L_554:
        /*04b0*/ 	.word	0xffffffff


	//   ....[1]....
        /*04b4*/ 	.word	0xffffffff


	//   ....[2]....
        /*04b8*/ 	.word	0xffffffff


	//   ....[3]....
        /*04bc*/ 	.word	0xffffffff


	//   ....[4]....
        /*04c0*/ 	.word	0xffffffff


	//   ....[5]....
        /*04c4*/ 	.word	0xffffffff


	//   ....[6]....
        /*04c8*/ 	.word	0xffffffff


	//   ....[7]....
        /*04cc*/ 	.word	0xffffffff


	//   ....[8]....
        /*04d0*/ 	.word	0xffffffff


	//   ....[9]....
        /*04d4*/ 	.word	0xffffffff


	//   ....[10]....
        /*04d8*/ 	.word	0xffffffff


	//   ....[11]....
        /*04dc*/ 	.word	0xffffffff


	//   ....[12]....
        /*04e0*/ 	.word	0xffffffff


	//   ....[13]....
        /*04e4*/ 	.word	0xffffffff


	//   ....[14]....
        /*04e8*/ 	.word	0xffffffff


	//   ....[15]....
        /*04ec*/ 	.word	0xffffffff


	//   ....[16]....
        /*04f0*/ 	.word	0xffffffff


	//   ....[17]....
        /*04f4*/ 	.word	0xffffffff


	//   ....[18]....
        /*04f8*/ 	.word	0xffffffff


	//   ....[19]....
        /*04fc*/ 	.word	0xffffffff


	//   ....[20]....
        /*0500*/ 	.word	0xffffffff


	//   ....[21]....
        /*0504*/ 	.word	0xffffffff


	//   ....[22]....
        /*0508*/ 	.word	0xffffffff


	//   ....[23]....
        /*050c*/ 	.word	0xffffffff


	//   ....[24]....
        /*0510*/ 	.word	0xffffffff


	//   ....[25]....
        /*0514*/ 	.word	0xffffffff


	//   ....[26]....
        /*0518*/ 	.word	0xffffffff


	//   ....[27]....
        /*051c*/ 	.word	0xffffffff


	//   ....[28]....
        /*0520*/ 	.word	0xffffffff


	//   ....[29]....
        /*0524*/ 	.word	0xffffffff


	//   ....[30]....
        /*0528*/ 	.word	0xffffffff


	//   ....[31]....
        /*052c*/ 	.word	0xffffffff


	//   ....[32]....
        /*0530*/ 	.word	0xffffffff


	//   ....[33]....
        /*0534*/ 	.word	0xffffffff


	//   ....[34]....
        /*0538*/ 	.word	0xffffffff


	//   ....[35]....
        /*053c*/ 	.word	0xffffffff


	//   ....[36]....
        /*0540*/ 	.word	0xffffffff


	//   ....[37]....
        /*0544*/ 	.word	0xffffffff


	//   ....[38]....
        /*0548*/ 	.word	0xffffffff


	//   ....[39]....
        /*054c*/ 	.word	0xffffffff


	//   ....[40]....
        /*0550*/ 	.word	0xffffffff


	//   ....[41]....
        /*0554*/ 	.word	0xffffffff


	//   ....[42]....
        /*0558*/ 	.word	0xffffffff


	//   ....[43]....
        /*055c*/ 	.word	0xffffffff


	//   ....[44]....
        /*0560*/ 	.word	0xffffffff


	//   ....[45]....
        /*0564*/ 	.word	0xffffffff


	//   ....[46]....
        /*0568*/ 	.word	0xffffffff


	//   ....[47]....
        /*056c*/ 	.word	0xffffffff


	//   ....[48]....
        /*0570*/ 	.word	0xffffffff


	//   ....[49]....
        /*0574*/ 	.word	0xffffffff


	//   ....[50]....
        /*0578*/ 	.word	0xffffffff


	//   ....[51]....
        /*057c*/ 	.word	0xffffffff


	//   ....[52]....
        /*0580*/ 	.word	0xffffffff


	//   ....[53]....
        /*0584*/ 	.word	0xffffffff


	//   ....[54]....
        /*0588*/ 	.word	0xffffffff


	//   ....[55]....
        /*058c*/ 	.word	0xffffffff


	//   ....[56]....
        /*0590*/ 	.word	0xffffffff


	//   ....[57]....
        /*0594*/ 	.word	0xffffffff


	//   ....[58]....
        /*0598*/ 	.word	0xffffffff


	//   ....[59]....
        /*059c*/ 	.word	0xffffffff


	//   ....[60]....
        /*05a0*/ 	.word	0xffffffff


	//   ....[61]....
        /*05a4*/ 	.word	0xffffffff


	//   ....[62]....
        /*05a8*/ 	.word	0xffffffff


	//   ....[63]....
        /*05ac*/ 	.word	0xffffffff


	//   ....[64]....
        /*05b0*/ 	.word	0xffffffff


	//   ....[65]....
        /*05b4*/ 	.word	0xffffffff


	//   ....[66]....
        /*05b8*/ 	.word	0xffffffff


	//   ....[67]....
        /*05bc*/ 	.word	0xffffffff


	//   ....[68]....
        /*05c0*/ 	.word	0xffffffff


	//   ....[69]....
        /*05c4*/ 	.word	0xffffffff


	//   ....[70]....
        /*05c8*/ 	.word	0xffffffff


	//   ....[71]....
        /*05cc*/ 	.word	0xffffffff


	//   ....[72]....
        /*05d0*/ 	.word	0xffffffff


	//   ....[73]....
        /*05d4*/ 	.word	0xffffffff


	//   ....[74]....
        /*05d8*/ 	.word	0xffffffff


	//   ....[75]....
        /*05dc*/ 	.word	0xffffffff


	//   ....[76]....
        /*05e0*/ 	.word	0xffffffff


	//   ....[77]....
        /*05e4*/ 	.word	0xffffffff


	//   ....[78]....
        /*05e8*/ 	.word	0xffffffff


	//   ....[79]....
        /*05ec*/ 	.word	0xffffffff


	//   ....[80]....
        /*05f0*/ 	.word	0xffffffff


	//   ....[81]....
        /*05f4*/ 	.word	0xffffffff


	//   ....[82]....
        /*05f8*/ 	.word	0xffffffff


	//   ....[83]....
        /*05fc*/ 	.word	0xffffffff


	//   ....[84]....
        /*0600*/ 	.word	0xffffffff


	//   ....[85]....
        /*0604*/ 	.word	0xffffffff


	//   ....[86]....
        /*0608*/ 	.word	0xffffffff


	//   ....[87]....
        /*060c*/ 	.word	0xffffffff


	//   ....[88]....
        /*0610*/ 	.word	0xffffffff


	//   ....[89]....
        /*0614*/ 	.word	0xffffffff


	//   ....[90]....
        /*0618*/ 	.word	0xffffffff


	//   ....[91]....
        /*061c*/ 	.word	0xffffffff


	//   ....[92]....
        /*0620*/ 	.word	0xffffffff


	//   ....[93]....
        /*0624*/ 	.word	0xffffffff


	//   ....[94]....
        /*0628*/ 	.word	0xffffffff


	//   ....[95]....
        /*062c*/ 	.word	0xffffffff


	//   ....[96]....
        /*0630*/ 	.word	0xffffffff


	//   ....[97]....
        /*0634*/ 	.word	0xffffffff


	//   ....[98]....
        /*0638*/ 	.word	0xffffffff


	//   ....[99]....
        /*063c*/ 	.word	0xffffffff


	//   ....[100]....
        /*0640*/ 	.word	0xffffffff


	//   ....[101]....
        /*0644*/ 	.word	0xffffffff


	//   ....[102]....
        /*0648*/ 	.word	0xffffffff


	//   ....[103]....
        /*064c*/ 	.word	0xffffffff


	//   ....[104]....
        /*0650*/ 	.word	0xffffffff


	//   ....[105]....
        /*0654*/ 	.word	0x0500000f


	//   ....[106]....
        /*0658*/ 	.word	0x0500000f


	//   ....[107]....
        /*065c*/ 	.word	0x0500000f


	//   ....[108]....
        /*0660*/ 	.word	0x0500000f


	//   ....[109]....
        /*0664*/ 	.word	0x0500000f


	//   ....[110]....
        /*0668*/ 	.word	0x0500000f


	//   ....[111]....
        /*066c*/ 	.word	0x0500000f


	//   ....[112]....
        /*0670*/ 	.word	0x0500000f


	//   ....[113]....
        /*0674*/ 	.word	0x0500000f


	//   ....[114]....
        /*0678*/ 	.word	0x0500000f


	//   ....[115]....
        /*067c*/ 	.word	0x0500000f


	//   ....[116]....
        /*0680*/ 	.word	0x0500000f


	//   ....[117]....
        /*0684*/ 	.word	0x0500000f


	//   ....[118]....
        /*0688*/ 	.word	0x0500000f


	//   ....[119]....
        /*068c*/ 	.word	0x0500000f


	//   ....[120]....
        /*0690*/ 	.word	0x0500000f


	//   ....[121]....
        /*0694*/ 	.word	0x0500000f


	//   ....[122]....
        /*0698*/ 	.word	0x0500000f


	//   ....[123]....
        /*069c*/ 	.word	0x0500000f


	//   ....[124]....
        /*06a0*/ 	.word	0x0500000f


	//   ....[125]....
        /*06a4*/ 	.word	0x0500000f


	//   ....[126]....
        /*06a8*/ 	.word	0x0500000f


	//   ....[127]....
        /*06ac*/ 	.word	0x0500000f


	//   ....[128]....
        /*06b0*/ 	.word	0x0500000f


	//   ....[129]....
        /*06b4*/ 	.word	0x0500000f


	//   ....[130]....
        /*06b8*/ 	.word	0x0500000f


	//   ....[131]....
        /*06bc*/ 	.word	0x0500000f


	//   ....[132]....
        /*06c0*/ 	.word	0x0500000f


	//   ....[133]....
        /*06c4*/ 	.word	0x0500000f


	//   ....[134]....
        /*06c8*/ 	.word	0x0500000f


	//   ....[135]....
        /*06cc*/ 	.word	0x0500000f


	//   ....[136]....
        /*06d0*/ 	.word	0x0500000f


	//   ....[137]....
        /*06d4*/ 	.word	0x0500000f


	//   ....[138]....
        /*06d8*/ 	.word	0x0500000f


	//   ....[139]....
        /*06dc*/ 	.word	0x0500000f


	//   ....[140]....
        /*06e0*/ 	.word	0x0500000f


	//----- nvinfo : EIATTR_COOP_GROUP_INSTR_OFFSETS
	.align		4
.L_555:
        /*06e4*/ 	.byte	0x04, 0x28
        /*06e6*/ 	.short	(.L_557 - .L_556)


	//   ....[0]....
.L_556:
        /*06e8*/ 	.word	0x00000070


	//   ....[1]....
        /*06ec*/ 	.word	0x00000140


	//   ....[2]....
        /*06f0*/ 	.word	0x00000190


	//   ....[3]....
        /*06f4*/ 	.word	0x000003c0


	//   ....[4]....
        /*06f8*/ 	.word	0x00000520


	//   ....[5]....
        /*06fc*/ 	.word	0x00000640


	//   ....[6]....
        /*0700*/ 	.word	0x000007a0


	//   ....[7]....
        /*0704*/ 	.word	0x00001f50


	//   ....[8]....
        /*0708*/ 	.word	0x00002530


	//   ....[9]....
        /*070c*/ 	.word	0x00002550


	//   ....[10]....
        /*0710*/ 	.word	0x00002ae0


	//   ....[11]....
        /*0714*/ 	.word	0x00002be0


	//   ....[12]....
        /*0718*/ 	.word	0x00003170


	//   ....[13]....
        /*071c*/ 	.word	0x000031c0


	//   ....[14]....
        /*0720*/ 	.word	0x00004160


	//   ....[15]....
        /*0724*/ 	.word	0x000041a0


	//   ....[16]....
        /*0728*/ 	.word	0x00004af0


	//   ....[17]....
        /*072c*/ 	.word	0x00004b80


	//   ....[18]....
        /*0730*/ 	.word	0x000052d0


	//   ....[19]....
        /*0734*/ 	.word	0x000054a0


	//   ....[20]....
        /*0738*/ 	.word	0x00006950


	//   ....[21]....
        /*073c*/ 	.word	0x00006970


	//   ....[22]....
        /*0740*/ 	.word	0x00007120


	//   ....[23]....
        /*0744*/ 	.word	0x000071d0


	//   ....[24]....
        /*0748*/ 	.word	0x00008240


	//   ....[25]....
        /*074c*/ 	.word	0x000082b0


	//   ....[26]....
        /*0750*/ 	.word	0x00008310


	//   ....[27]....
        /*0754*/ 	.word	0x00008340


	//   ....[28]....
        /*0758*/ 	.word	0x00009e00


	//   ....[29]....
        /*075c*/ 	.word	0x00009e10


	//   ....[30]....
        /*0760*/ 	.word	0x00009e20


	//   ....[31]....
        /*0764*/ 	.word	0x00009e30


	//   ....[32]....
        /*0768*/ 	.word	0x0000a8d0


	//   ....[33]....
        /*076c*/ 	.word	0x0000a8f0


	//   ....[34]....
        /*0770*/ 	.word	0x0000aaa0


	//   ....[35]....
        /*0774*/ 	.word	0x0000aac0


	//   ....[36]....
        /*0778*/ 	.word	0x0000ac00


	//   ....[37]....
        /*077c*/ 	.word	0x0000ac20


	//   ....[38]....
        /*0780*/ 	.word	0x0000ad70


	//   ....[39]....
        /*0784*/ 	.word	0x0000ad90


	//   ....[40]....
        /*0788*/ 	.word	0x0000b2e0


	//   ....[41]....
        /*078c*/ 	.word	0x0000b2f0


	//   ....[42]....
        /*0790*/ 	.word	0x0000bba0


	//   ....[43]....
        /*0794*/ 	.word	0x0000bbb0


	//   ....[44]....
        /*0798*/ 	.word	0x0000cde0


	//   ....[45]....
        /*079c*/ 	.word	0x0000ce10


	//   ....[46]....
        /*07a0*/ 	.word	0x0000cf80


	//   ....[47]....
        /*07a4*/ 	.word	0x0000cfa0


	//   ....[48]....
        /*07a8*/ 	.word	0x0000d0e0


	//   ....[49]....
        /*07ac*/ 	.word	0x0000d100


	//   ....[50]....
        /*07b0*/ 	.word	0x0000d250


	//   ....[51]....
        /*07b4*/ 	.word	0x0000d270


	//   ....[52]....
        /*07b8*/ 	.word	0x0000d450


	//   ....[53]....
        /*07bc*/ 	.word	0x0000d680


	//   ....[54]....
        /*07c0*/ 	.word	0x0000d6b0


	//   ....[55]....
        /*07c4*/ 	.word	0x0000d6e0


	//   ....[56]....
        /*07c8*/ 	.word	0x0000d710


	//   ....[57]....
        /*07cc*/ 	.word	0x0000d740


	//   ....[58]....
        /*07d0*/ 	.word	0x0000d770


	//   ....[59]....
        /*07d4*/ 	.word	0x0000d910


	//   ....[60]....
        /*07d8*/ 	.word	0x0000d940


	//   ....[61]....
        /*07dc*/ 	.word	0x0000d970


	//   ....[62]....
        /*07e0*/ 	.word	0x0000d9a0


	//   ....[63]....
        /*07e4*/ 	.word	0x0000d9d0


	//   ....[64]....
        /*07e8*/ 	.word	0x0000da00


	//   ....[65]....
        /*07ec*/ 	.word	0x0000daa0


	//   ....[66]....
        /*07f0*/ 	.word	0x0000dad0


	//   ....[67]....
        /*07f4*/ 	.word	0x0000dae0


	//   ....[68]....
        /*07f8*/ 	.word	0x0000db10


	//   ....[69]....
        /*07fc*/ 	.word	0x0000f540


	//   ....[70]....
        /*0800*/ 	.word	0x00010040


	//   ....[71]....
        /*0804*/ 	.word	0x00010060


	//   ....[72]....
        /*0808*/ 	.word	0x00010110


	//   ....[73]....
        /*080c*/ 	.word	0x00010120


	//   ....[74]....
        /*0810*/ 	.word	0x000101a0


	//   ....[75]....
        /*0814*/ 	.word	0x000101b0


	//   ....[76]....
        /*0818*/ 	.word	0x00010230


	//   ....[77]....
        /*081c*/ 	.word	0x00010240


	//   ....[78]....
        /*0820*/ 	.word	0x000102c0


	//   ....[79]....
        /*0824*/ 	.word	0x000102d0


	//   ....[80]....
        /*0828*/ 	.word	0x00010350


	//   ....[81]....
        /*082c*/ 	.word	0x00010360


	//   ....[82]....
        /*0830*/ 	.word	0x000103e0


	//   ....[83]....
        /*0834*/ 	.word	0x000103f0


	//   ....[84]....
        /*0838*/ 	.word	0x00010440


	//   ....[85]....
        /*083c*/ 	.word	0x00010460


	//   ....[86]....
        /*0840*/ 	.word	0x00012f40


	//   ....[87]....
        /*0844*/ 	.word	0x00012f70


	//   ....[88]....
        /*0848*/ 	.word	0x00012fd0


	//   ....[89]....
        /*084c*/ 	.word	0x00013000


	//   ....[90]....
        /*0850*/ 	.word	0x00013030


	//   ....[91]....
        /*0854*/ 	.word	0x00013060


	//   ....[92]....
        /*0858*/ 	.word	0x00013090


	//   ....[93]....
        /*085c*/ 	.word	0x000130c0


	//   ....[94]....
        /*0860*/ 	.word	0x00013280


	//   ....[95]....
        /*0864*/ 	.word	0x000132b0


	//   ....[96]....
        /*0868*/ 	.word	0x000132e0


	//   ....[97]....
        /*086c*/ 	.word	0x00013310


	//   ....[98]....
        /*0870*/ 	.word	0x00013340


	//   ....[99]....
        /*0874*/ 	.word	0x00013370


	//   ....[100]....
        /*0878*/ 	.word	0x00013440


	//   ....[101]....
        /*087c*/ 	.word	0x00013460


	//   ....[102]....
        /*0880*/ 	.word	0x00013470


	//   ....[103]....
        /*0884*/ 	.word	0x000134f0


	//   ....[104]....
        /*0888*/ 	.word	0x00014020


	//   ....[105]....
        /*088c*/ 	.word	0x000145b0


	//   ....[106]....
        /*0890*/ 	.word	0x000147a0


	//   ....[107]....
        /*0894*/ 	.word	0x000147f0


	//   ....[108]....
        /*0898*/ 	.word	0x00014850


	//   ....[109]....
        /*089c*/ 	.word	0x00014940


	//   ....[110]....
        /*08a0*/ 	.word	0x000149a0


	//   ....[111]....
        /*08a4*/ 	.word	0x00014a90


	//   ....[112]....
        /*08a8*/ 	.word	0x00014af0


	//   ....[113]....
        /*08ac*/ 	.word	0x00014be0


	//   ....[114]....
        /*08b0*/ 	.word	0x00014c40


	//   ....[115]....
        /*08b4*/ 	.word	0x00014d30


	//   ....[116]....
        /*08b8*/ 	.word	0x00014d90


	//   ....[117]....
        /*08bc*/ 	.word	0x00014e80


	//   ....[118]....
        /*08c0*/ 	.word	0x00014ee0


	//   ....[119]....
        /*08c4*/ 	.word	0x00014fc0


	//   ....[120]....
        /*08c8*/ 	.word	0x00015020


	//   ....[121]....
        /*08cc*/ 	.word	0x000150f0


	//   ....[122]....
        /*08d0*/ 	.word	0x00015420


	//   ....[123]....
        /*08d4*/ 	.word	0x000154c0


	//   ....[124]....
        /*08d8*/ 	.word	0x00015660


	//   ....[125]....
        /*08dc*/ 	.word	0x000156d0


	//   ....[126]....
        /*08e0*/ 	.word	0x00015740


	//   ....[127]....
        /*08e4*/ 	.word	0x000157b0


	//   ....[128]....
        /*08e8*/ 	.word	0x00015820


	//   ....[129]....
        /*08ec*/ 	.word	0x000158a0


	//   ....[130]....
        /*08f0*/ 	.word	0x00015930


	//   ....[131]....
        /*08f4*/ 	.word	0x000159d0


	//   ....[132]....
        /*08f8*/ 	.word	0x00015a40


	//   ....[133]....
        /*08fc*/ 	.word	0x00015ab0


	//   ....[134]....
        /*0900*/ 	.word	0x00015b20


	//   ....[135]....
        /*0904*/ 	.word	0x00015ba0


	//   ....[136]....
        /*0908*/ 	.word	0x00015c10


	//   ....[137]....
        /*090c*/ 	.word	0x00015cc0


	//   ....[138]....
        /*0910*/ 	.word	0x00015d10


	//   ....[139]....
        /*0914*/ 	.word	0x00015dc0


	//   ....[140]....
        /*0918*/ 	.word	0x00015ef0


	//----- nvinfo : EIATTR_REG_RECONFIG
	.align		4
.L_557:
        /*091c*/ 	.byte	0x01, 0x54
	.zero		2


	//----- nvinfo : EIATTR_SYSCALL_OFFSETS
	.align		4
        /*0920*/ 	.byte	0x04, 0x46
        /*0922*/ 	.short	(.L_559 - .L_558)


	//   ....[0]....
.L_558:
        /*0924*/ 	.word	0x000020d0


	//   ....[1]....
        /*0928*/ 	.word	0x0000f160


	//   ....[2]....
        /*092c*/ 	.word	0x0000f2b0


	//   ....[3]....
        /*0930*/ 	.word	0x0000f3b0


	//   ....[4]....
        /*0934*/ 	.word	0x0000fc70


	//----- nvinfo : EIATTR_MBARRIER_INSTR_OFFSETS
	.align		4
.L_559:
        /*0938*/ 	.byte	0x04, 0x39
        /*093a*/ 	.short	(.L_561 - .L_560)


	//   ....[0]....
.L_560:
        /*093c*/ 	.word	0x00000270
        /*0940*/ 	.word	0x000000ff
        /*0944*/ 	.word	0x00022800
        /*0948*/ 	.short	0x0100
        /*094a*/ 	.byte	0x08
	.zero		1


	//   ....[1]....
        /*094c*/ 	.word	0x00000280
        /*0950*/ 	.word	0x000000ff
        /*0954*/ 	.word	0x00022820
        /*0958*/ 	.short	0x0100
        /*095a*/ 	.byte	0x08
	.zero		1


	//   ....[2]....
        /*095c*/ 	.word	0x00000370
        /*0960*/ 	.word	0x000000ff
        /*0964*/ 	.word	0x00022830
        /*0968*/ 	.short	0x0100
        /*096a*/ 	.byte	0x08
	.zero		1


	//   ....[3]....
        /*096c*/ 	.word	0x00000380
        /*0970*/ 	.word	0x000000ff
        /*0974*/ 	.word	0x00022840
        /*0978*/ 	.short	0x0100
        /*097a*/ 	.byte	0x08
	.zero		1


	//   ....[4]....
        /*097c*/ 	.word	0x00000390
        /*0980*/ 	.word	0x000000ff
        /*0984*/ 	.word	0x00022838
        /*0988*/ 	.short	0x0100
        /*098a*/ 	.byte	0x08
	.zero		1


	//   ....[5]....
        /*098c*/ 	.word	0x000003a0
        /*0990*/ 	.word	0x000000ff
        /*0994*/ 	.word	0x00022848
        /*0998*/ 	.short	0x0100
        /*099a*/ 	.byte	0x08
	.zero		1


	//   ....[6]....
        /*099c*/ 	.word	0x000004d0
        /*09a0*/ 	.word	0x000000ff
        /*09a4*/ 	.word	0x00022850
        /*09a8*/ 	.short	0x0100
        /*09aa*/ 	.byte	0x08
	.zero		1


	//   ....[7]....
        /*09ac*/ 	.word	0x000004e0
        /*09b0*/ 	.word	0x000000ff
        /*09b4*/ 	.word	0x00022860
        /*09b8*/ 	.short	0x0100
        /*09ba*/ 	.byte	0x08
	.zero		1


	//   ....[8]....
        /*09bc*/ 	.word	0x000004f0
        /*09c0*/ 	.word	0x000000ff
        /*09c4*/ 	.word	0x00022858
        /*09c8*/ 	.short	0x0100
        /*09ca*/ 	.byte	0x08
	.zero		1


	//   ....[9]....
        /*09cc*/ 	.word	0x00000500
        /*09d0*/ 	.word	0x000000ff
        /*09d4*/ 	.word	0x00022868
        /*09d8*/ 	.short	0x0100
        /*09da*/ 	.byte	0x08
	.zero		1


	//   ....[10]....
        /*09dc*/ 	.word	0x000005f0
        /*09e0*/ 	.word	0x000000ff
        /*09e4*/ 	.word	0x00022870
        /*09e8*/ 	.short	0x0100
        /*09ea*/ 	.byte	0x06
	.zero		1


	//   ....[11]....
        /*09ec*/ 	.word	0x00000600
        /*09f0*/ 	.word	0x000000ff
        /*09f4*/ 	.word	0x00022880
        /*09f8*/ 	.short	0x0100
        /*09fa*/ 	.byte	0x06
	.zero		1


	//   ....[12]....
        /*09fc*/ 	.word	0x00000610
        /*0a00*/ 	.word	0x000000ff
        /*0a04*/ 	.word	0x00022878
        /*0a08*/ 	.short	0x0100
        /*0a0a*/ 	.byte	0x06
	.zero		1


	//   ....[13]....
        /*0a0c*/ 	.word	0x00000620
        /*0a10*/ 	.word	0x000000ff
        /*0a14*/ 	.word	0x00022888
        /*0a18*/ 	.short	0x0100
        /*0a1a*/ 	.byte	0x06
	.zero		1


	//   ....[14]....
        /*0a1c*/ 	.word	0x00000750
        /*0a20*/ 	.word	0x000000ff
        /*0a24*/ 	.word	0x00022890
        /*0a28*/ 	.short	0x0100
        /*0a2a*/ 	.byte	0x08
	.zero		1


	//   ....[15]....
        /*0a2c*/ 	.word	0x00000760
        /*0a30*/ 	.word	0x000000ff
        /*0a34*/ 	.word	0x000228a0
        /*0a38*/ 	.short	0x0100
        /*0a3a*/ 	.byte	0x08
	.zero		1


	//   ....[16]....
        /*0a3c*/ 	.word	0x00000770
        /*0a40*/ 	.word	0x000000ff
        /*0a44*/ 	.word	0x00022898
        /*0a48*/ 	.short	0x0100
        /*0a4a*/ 	.byte	0x08
	.zero		1


	//   ....[17]....
        /*0a4c*/ 	.word	0x00000780
        /*0a50*/ 	.word	0x000000ff
        /*0a54*/ 	.word	0x000228a8
        /*0a58*/ 	.short	0x0100
        /*0a5a*/ 	.byte	0x08
	.zero		1


	//   ....[18]....
        /*0a5c*/ 	.word	0x000008b0
        /*0a60*/ 	.word	0x000000ff
        /*0a64*/ 	.word	0x000228b0
        /*0a68*/ 	.short	0x0100
        /*0a6a*/ 	.byte	0x08
	.zero		1


	//   ....[19]....
        /*0a6c*/ 	.word	0x000008c0
        /*0a70*/ 	.word	0x000000ff
        /*0a74*/ 	.word	0x000228c0
        /*0a78*/ 	.short	0x0100
        /*0a7a*/ 	.byte	0x08
	.zero		1


	//   ....[20]....
        /*0a7c*/ 	.word	0x000008d0
        /*0a80*/ 	.word	0x000000ff
        /*0a84*/ 	.word	0x000228b8
        /*0a88*/ 	.short	0x0100
        /*0a8a*/ 	.byte	0x08
	.zero		1


	//   ....[21]....
        /*0a8c*/ 	.word	0x000008e0
        /*0a90*/ 	.word	0x000000ff
        /*0a94*/ 	.word	0x000228c8
        /*0a98*/ 	.short	0x0100
        /*0a9a*/ 	.byte	0x08
	.zero		1


	//   ....[22]....
        /*0a9c*/ 	.word	0x00002180
        /*0aa0*/ 	.word	0x00000006
        /*0aa4*/ 	.word	0x00022800
        /*0aa8*/ 	.short	0x010a
        /*0aaa*/ 	.byte	0x3f
	.zero		1


	//   ....[23]....
        /*0aac*/ 	.word	0x00002250
        /*0ab0*/ 	.word	0x000000ff
        /*0ab4*/ 	.word	0x00022830
        /*0ab8*/ 	.short	0x010a
        /*0aba*/ 	.byte	0x16
	.zero		1


	//   ....[24]....
        /*0abc*/ 	.word	0x00002290
        /*0ac0*/ 	.word	0x000000ff
        /*0ac4*/ 	.word	0x00022830
        /*0ac8*/ 	.short	0x010a
        /*0aca*/ 	.byte	0x16
	.zero		1


	//   ....[25]....
        /*0acc*/ 	.word	0x00003600
        /*0ad0*/ 	.word	0x00000003
        /*0ad4*/ 	.word	0x00000000
        /*0ad8*/ 	.short	0x0101
        /*0ada*/ 	.byte	0x3f
	.zero		1


	//   ....[26]....
        /*0adc*/ 	.word	0x00003ad0
        /*0ae0*/ 	.word	0x000000ff
        /*0ae4*/ 	.word	0x00022850
        /*0ae8*/ 	.short	0x010a
        /*0aea*/ 	.byte	0x16
	.zero		1


	//   ....[27]....
        /*0aec*/ 	.word	0x00003b10
        /*0af0*/ 	.word	0x000000ff
        /*0af4*/ 	.word	0x00022850
        /*0af8*/ 	.short	0x010a
        /*0afa*/ 	.byte	0x16
	.zero		1


	//   ....[28]....
        /*0afc*/ 	.word	0x00003eb0
        /*0b00*/ 	.word	0x000000ff
        /*0b04*/ 	.word	0x00000000
        /*0b08*/ 	.short	0x0101
        /*0b0a*/ 	.byte	0x16
	.zero		1


	//   ....[29]....
        /*0b0c*/ 	.word	0x00004000
        /*0b10*/ 	.word	0x000000ff
        /*0b14*/ 	.word	0x00022830
        /*0b18*/ 	.short	0x010a
        /*0b1a*/ 	.byte	0x18
	.zero		1


	//   ....[30]....
        /*0b1c*/ 	.word	0x00004050
        /*0b20*/ 	.word	0x000000ff
        /*0b24*/ 	.word	0x00022830
        /*0b28*/ 	.short	0x010a
        /*0b2a*/ 	.byte	0x18
	.zero		1


	//   ....[31]....
        /*0b2c*/ 	.word	0x000057d0
        /*0b30*/ 	.word	0x00000015
        /*0b34*/ 	.word	0x00000000
        /*0b38*/ 	.short	0x0101
        /*0b3a*/ 	.byte	0x3f
	.zero		1


	//   ....[32]....
        /*0b3c*/ 	.word	0x00006160
        /*0b40*/ 	.word	0x000000ff
        /*0b44*/ 	.word	0x00022850
        /*0b48*/ 	.short	0x010a
        /*0b4a*/ 	.byte	0x18
	.zero		1


	//   ....[33]....
        /*0b4c*/ 	.word	0x000061a0
        /*0b50*/ 	.word	0x000000ff
        /*0b54*/ 	.word	0x00022850
        /*0b58*/ 	.short	0x010a
        /*0b5a*/ 	.byte	0x18
	.zero		1


	//   ....[34]....
        /*0b5c*/ 	.word	0x000064a0
        /*0b60*/ 	.word	0x00000007
        /*0b64*/ 	.word	0x00000000
        /*0b68*/ 	.short	0x0101
        /*0b6a*/ 	.byte	0x3f
	.zero		1


	//   ....[35]....
        /*0b6c*/ 	.word	0x00006600
        /*0b70*/ 	.word	0x000000ff
        /*0b74*/ 	.word	0x00022830
        /*0b78*/ 	.short	0x010a
        /*0b7a*/ 	.byte	0x17
	.zero		1


	//   ....[36]....
        /*0b7c*/ 	.word	0x00006640
        /*0b80*/ 	.word	0x000000ff
        /*0b84*/ 	.word	0x00022830
        /*0b88*/ 	.short	0x010a
        /*0b8a*/ 	.byte	0x17
	.zero		1


	//   ....[37]....
        /*0b8c*/ 	.word	0x000077c0
        /*0b90*/ 	.word	0x0000000b
        /*0b94*/ 	.word	0x00000000
        /*0b98*/ 	.short	0x0101
        /*0b9a*/ 	.byte	0x3f
	.zero		1


	//   ....[38]....
        /*0b9c*/ 	.word	0x00007ed0
        /*0ba0*/ 	.word	0x000000ff
        /*0ba4*/ 	.word	0x00022850
        /*0ba8*/ 	.short	0x010a
        /*0baa*/ 	.byte	0x17
	.zero		1


	//   ....[39]....
        /*0bac*/ 	.word	0x00007f10
        /*0bb0*/ 	.word	0x000000ff
        /*0bb4*/ 	.word	0x00022850
        /*0bb8*/ 	.short	0x010a
        /*0bba*/ 	.byte	0x17
	.zero		1


	//   ....[40]....
        /*0bbc*/ 	.word	0x00008210
        /*0bc0*/ 	.word	0x00000009
        /*0bc4*/ 	.word	0x00000000
        /*0bc8*/ 	.short	0x0101
        /*0bca*/ 	.byte	0x3f
	.zero		1


	//   ....[41]....
        /*0bcc*/ 	.word	0x0000a900
        /*0bd0*/ 	.word	0x000000ff
        /*0bd4*/ 	.word	0x00000000
        /*0bd8*/ 	.short	0x0101
        /*0bda*/ 	.byte	0x08
	.zero		1


	//   ....[42]....
        /*0bdc*/ 	.word	0x0000b110
        /*0be0*/ 	.word	0x000000ff
        /*0be4*/ 	.word	0x00000000
        /*0be8*/ 	.short	0x0101
        /*0bea*/ 	.byte	0x08
	.zero		1


	//   ....[43]....
        /*0bec*/ 	.word	0x0000f7b0
        /*0bf0*/ 	.word	0x00000000
        /*0bf4*/ 	.word	0x00022840
        /*0bf8*/ 	.short	0x010a
        /*0bfa*/ 	.byte	0x3f
	.zero		1


	//   ....[44]....
        /*0bfc*/ 	.word	0x00010500
        /*0c00*/ 	.word	0x00000012
        /*0c04*/ 	.word	0x00022800
        /*0c08*/ 	.short	0x0107
        /*0c0a*/ 	.byte	0x3f
	.zero		1


	//   ....[45]....
        /*0c0c*/ 	.word	0x000105f0
        /*0c10*/ 	.word	0x00000012
        /*0c14*/ 	.word	0x00022800
        /*0c18*/ 	.short	0x0101
        /*0c1a*/ 	.byte	0x3f
	.zero		1


	//   ....[46]....
        /*0c1c*/ 	.word	0x00010610
        /*0c20*/ 	.word	0x00000012
        /*0c24*/ 	.word	0x00022820
        /*0c28*/ 	.short	0x010a
        /*0c2a*/ 	.byte	0x3f
	.zero		1


	//   ....[47]....
        /*0c2c*/ 	.word	0x000106f0
        /*0c30*/ 	.word	0x00000002
        /*0c34*/ 	.word	0x00022860
        /*0c38*/ 	.short	0x010a
        /*0c3a*/ 	.byte	0x3f
	.zero		1


	//   ....[48]....
        /*0c3c*/ 	.word	0x00010fa0
        /*0c40*/ 	.word	0x00000003
        /*0c44*/ 	.word	0x00022840
        /*0c48*/ 	.short	0x010a
        /*0c4a*/ 	.byte	0x3f
	.zero		1


	//   ....[49]....
        /*0c4c*/ 	.word	0x000111f0
        /*0c50*/ 	.word	0x00000003
        /*0c54*/ 	.word	0x00022860
        /*0c58*/ 	.short	0x010a
        /*0c5a*/ 	.byte	0x3f
	.zero		1


	//   ....[50]....
        /*0c5c*/ 	.word	0x000119e0
        /*0c60*/ 	.word	0x00000004
        /*0c64*/ 	.word	0x00022840
        /*0c68*/ 	.short	0x010a
        /*0c6a*/ 	.byte	0x3f
	.zero		1


	//   ....[51]....
        /*0c6c*/ 	.word	0x00011c30
        /*0c70*/ 	.word	0x00000004
        /*0c74*/ 	.word	0x00022860
        /*0c78*/ 	.short	0x010a
        /*0c7a*/ 	.byte	0x3f
	.zero		1


	//   ....[52]....
        /*0c7c*/ 	.word	0x000123b0
        /*0c80*/ 	.word	0x00000002
        /*0c84*/ 	.word	0x00022840
        /*0c88*/ 	.short	0x010a
        /*0c8a*/ 	.byte	0x3f
	.zero		1


	//   ....[53]....
        /*0c8c*/ 	.word	0x00012600
        /*0c90*/ 	.word	0x00000002
        /*0c94*/ 	.word	0x00022860
        /*0c98*/ 	.short	0x010a
        /*0c9a*/ 	.byte	0x3f
	.zero		1


	//   ....[54]....
        /*0c9c*/ 	.word	0x00013fa0
        /*0ca0*/ 	.word	0x00000000
        /*0ca4*/ 	.word	0x00022820
        /*0ca8*/ 	.short	0x010a
        /*0caa*/ 	.byte	0x3f
	.zero		1


	//   ....[55]....
        /*0cac*/ 	.word	0x00014190
        /*0cb0*/ 	.word	0x00000006
        /*0cb4*/ 	.word	0x00000000
        /*0cb8*/ 	.short	0x010a
        /*0cba*/ 	.byte	0x3f
	.zero		1


	//   ....[56]....
        /*0cbc*/ 	.word	0x000141c0
        /*0cc0*/ 	.word	0x00000007
        /*0cc4*/ 	.word	0x00000000
        /*0cc8*/ 	.short	0x010a
        /*0cca*/ 	.byte	0x3f
	.zero		1


	//   ....[57]....
        /*0ccc*/ 	.word	0x00014220
        /*0cd0*/ 	.word	0x00000004
        /*0cd4*/ 	.word	0x00000000
        /*0cd8*/ 	.short	0x010a
        /*0cda*/ 	.byte	0x3f
	.zero		1


	//   ....[58]....
        /*0cdc*/ 	.word	0x00014250
        /*0ce0*/ 	.word	0x00000003
        /*0ce4*/ 	.word	0x00000000
        /*0ce8*/ 	.short	0x010a
        /*0cea*/ 	.byte	0x3f
	.zero		1


	//   ....[59]....
        /*0cec*/ 	.word	0x000142b0
        /*0cf0*/ 	.word	0x00000006
        /*0cf4*/ 	.word	0x00022800
        /*0cf8*/ 	.short	0x010a
        /*0cfa*/ 	.byte	0x3f
	.zero		1


	//   ....[60]....
        /*0cfc*/ 	.word	0x00014310
        /*0d00*/ 	.word	0x00000000
        /*0d04*/ 	.word	0x00022830
        /*0d08*/ 	.short	0x010a
        /*0d0a*/ 	.byte	0x3f
	.zero		1


	//   ....[61]....
        /*0d0c*/ 	.word	0x00014370
        /*0d10*/ 	.word	0x0000000a
        /*0d14*/ 	.word	0x00022850
        /*0d18*/ 	.short	0x010a
        /*0d1a*/ 	.byte	0x3f
	.zero		1


	//   ....[62]....
        /*0d1c*/ 	.word	0x000143d0
        /*0d20*/ 	.word	0x00000005
        /*0d24*/ 	.word	0x00022830
        /*0d28*/ 	.short	0x010a
        /*0d2a*/ 	.byte	0x3f
	.zero		1


	//   ....[63]....
        /*0d2c*/ 	.word	0x00014420
        /*0d30*/ 	.word	0x00000007
        /*0d34*/ 	.word	0x00022850
        /*0d38*/ 	.short	0x010a
        /*0d3a*/ 	.byte	0x3f
	.zero		1


	//   ....[64]....
        /*0d3c*/ 	.word	0x00014480
        /*0d40*/ 	.word	0x00000005
        /*0d44*/ 	.word	0x00022830
        /*0d48*/ 	.short	0x010a
        /*0d4a*/ 	.byte	0x3f
	.zero		1


	//   ....[65]....
        /*0d4c*/ 	.word	0x000144d0
        /*0d50*/ 	.word	0x00000009
        /*0d54*/ 	.word	0x00022850
        /*0d58*/ 	.short	0x010a
        /*0d5a*/ 	.byte	0x3f
	.zero		1


	//   ....[66]....
        /*0d5c*/ 	.word	0x00014670
        /*0d60*/ 	.word	0x00000000
        /*0d64*/ 	.word	0x00022840
        /*0d68*/ 	.short	0x010a
        /*0d6a*/ 	.byte	0x3f
	.zero		1


	//   ....[67]....
        /*0d6c*/ 	.word	0x00015130
        /*0d70*/ 	.word	0x00000012
        /*0d74*/ 	.word	0x00022820
        /*0d78*/ 	.short	0x010a
        /*0d7a*/ 	.byte	0x3f
	.zero		1


	//   ....[68]....
        /*0d7c*/ 	.word	0x00015180
        /*0d80*/ 	.word	0x00000002
        /*0d84*/ 	.word	0x00022860
        /*0d88*/ 	.short	0x010a
        /*0d8a*/ 	.byte	0x3f
	.zero		1


	//   ....[69]....
        /*0d8c*/ 	.word	0x000151d0
        /*0d90*/ 	.word	0x00000003
        /*0d94*/ 	.word	0x00022840
        /*0d98*/ 	.short	0x010a
        /*0d9a*/ 	.byte	0x3f
	.zero		1


	//   ....[70]....
        /*0d9c*/ 	.word	0x00015220
        /*0da0*/ 	.word	0x00000003
        /*0da4*/ 	.word	0x00022860
        /*0da8*/ 	.short	0x010a
        /*0daa*/ 	.byte	0x3f
	.zero		1


	//   ....[71]....
        /*0dac*/ 	.word	0x00015270
        /*0db0*/ 	.word	0x00000004
        /*0db4*/ 	.word	0x00022840
        /*0db8*/ 	.short	0x010a
        /*0dba*/ 	.byte	0x3f
	.zero		1


	//   ....[72]....
        /*0dbc*/ 	.word	0x000152c0
        /*0dc0*/ 	.word	0x00000004
        /*0dc4*/ 	.word	0x00022860
        /*0dc8*/ 	.short	0x010a
        /*0dca*/ 	.byte	0x3f
	.zero		1


	//   ....[73]....
        /*0dcc*/ 	.word	0x00015310
        /*0dd0*/ 	.word	0x00000002
        /*0dd4*/ 	.word	0x00022840
        /*0dd8*/ 	.short	0x010a
        /*0dda*/ 	.byte	0x3f
	.zero		1


	//   ....[74]....
        /*0ddc*/ 	.word	0x00015360
        /*0de0*/ 	.word	0x00000002
        /*0de4*/ 	.word	0x00022860
        /*0de8*/ 	.short	0x010a
        /*0dea*/ 	.byte	0x3f
	.zero		1


	//   ....[75]....
        /*0dec*/ 	.word	0x00015e10
        /*0df0*/ 	.word	0x00000000
        /*0df4*/ 	.word	0x00022820
        /*0df8*/ 	.short	0x010a
        /*0dfa*/ 	.byte	0x3f
	.zero		1


	//   ....[76]....
        /*0dfc*/ 	.word	0x00015fb0
        /*0e00*/ 	.word	0x00000006
        /*0e04*/ 	.word	0x00000000
        /*0e08*/ 	.short	0x010a
        /*0e0a*/ 	.byte	0x3f
	.zero		1


	//   ....[77]....
        /*0e0c*/ 	.word	0x00016000
        /*0e10*/ 	.word	0x00000007
        /*0e14*/ 	.word	0x00000000
        /*0e18*/ 	.short	0x010a
        /*0e1a*/ 	.byte	0x3f
	.zero		1


	//   ....[78]....
        /*0e1c*/ 	.word	0x00016050
        /*0e20*/ 	.word	0x00000004
        /*0e24*/ 	.word	0x00000000
        /*0e28*/ 	.short	0x010a
        /*0e2a*/ 	.byte	0x3f
	.zero		1


	//----- nvinfo : EIATTR_NUM_MBARRIERS
	.align		4
.L_561:
        /*0e2c*/ 	.byte	0x03, 0x38
        /*0e2e*/ 	.short	0x0016


	//----- nvinfo : EIATTR_EXIT_INSTR_OFFSETS
	.align		4
        /*0e30*/ 	.byte	0x04, 0x1c
        /*0e32*/ 	.short	(.L_563 - .L_562)


	//   ....[0]....
.L_562:
        /*0e34*/ 	.word	0x00000a70


	//   ....[1]....
        /*0e38*/ 	.word	0x0000d3f0


	//   ....[2]....
        /*0e3c*/ 	.word	0x000142a0


	//----- nvinfo : EIATTR_MAX_THREADS
	.align		4
.L_563:
        /*0e40*/ 	.byte	0x04, 0x05
        /*0e42*/ 	.short	(.L_565 - .L_564)
.L_564:
        /*0e44*/ 	.word	0x00000180
        /*0e48*/ 	.word	0x00000001
        /*0e4c*/ 	.word	0x00000001


	//----- nvinfo : EIATTR_CRS_STACK_SIZE
	.align		4
.L_565:
        /*0e50*/ 	.byte	0x04, 0x1e
        /*0e52*/ 	.short	(.L_567 - .L_566)
.L_566:
        /*0e54*/ 	.word	0x00000000


	//----- nvinfo : EIATTR_CBANK_PARAM_SIZE
	.align		4
.L_567:
        /*0e58*/ 	.byte	0x03, 0x19
        /*0e5a*/ 	.short	0x0af0


	//----- nvinfo : EIATTR_PARAM_CBANK
	.align		4
        /*0e5c*/ 	.byte	0x04, 0x0a
        /*0e5e*/ 	.short	(.L_569 - .L_568)
	.align		4
.L_568:
        /*0e60*/ 	.word	index@(.nv.constant0._ZN7cutlass13device_kernelIN5flash11enable_sm90INS1_16FlashAttnFwdSm90INS1_25CollectiveMainloopFwdSm90ILi2EN4cute5tupleIJNS5_1CILi1EEES8_S8_EEENS6_IJNS7_ILi128EEENS7_ILi96EEENS7_ILi64EEEEEELi256ENS_10bfloat16_tEfNS_4arch4Sm90ELb1ELb0ELb0ELb1ELb0ELb0ELb0ELb1ELb0ELb1ELb1ELb0EEENS1_21CollectiveEpilogueFwdINS6_IJSA_NS7_ILi256EEESB_EEES9_SE_SG_Li256ELb1ELb1ELb1ELb0EEENS1_36VarlenDynamicPersistentTileSchedulerILi128ELi96ELi256ELi128ELb1ELb1ELb1ELb1ELb1ELb1EEEEEEEEEvNT_6ParamsE)
        /*0e64*/ 	.short	0x0210
        /*0e66*/ 	.short	0x0af0


	//----- nvinfo : EIATTR_SW_WAR
	.align		4
.L_569:
        /*0e68*/ 	.byte	0x04, 0x36
        /*0e6a*/ 	.short	(.L_571 - .L_570)
.L_570:
        /*0e6c*/ 	.word	0x00000008
.L_571:


//--------------------- .nv.info._ZN7cutlass13device_kernelIN5flash11enable_sm90INS1_16FlashAttnFwdSm90INS1_25CollectiveMainloopFwdSm90ILi2EN4cute5tupleIJNS5_1CILi1EEES8_S8_EEENS6_IJNS7_ILi128EEENS7_ILi96EEENS7_ILi64EEEEEELi256ENS_10bfloat16_tEfNS_4arch4Sm90ELb1ELb0ELb0ELb1ELb0ELb1ELb0ELb1ELb0ELb1ELb1ELb0EEENS1_21CollectiveEpilogueFwdINS6_IJSA_NS7_ILi256EEESB_EEES9_SE_SG_Li256ELb1ELb1ELb1ELb0EEENS1_36VarlenDynamicPersistentTileSchedulerILi128ELi96ELi256ELi128ELb1ELb1ELb1ELb1ELb1ELb1EEEEEEEEEvNT_6ParamsE --------------------------
	.section	.nv.info._ZN7cutlass13device_kernelIN5flash11enable_sm90INS1_16FlashAttnFwdSm90INS1_25CollectiveMainloopFwdSm90ILi2EN4cute5tupleIJNS5_1CILi1EEES8_S8_EEENS6_IJNS7_ILi128EEENS7_ILi96EEENS7_ILi64EEEEEELi256ENS_10bfloat16_tEfNS_4arch4Sm90ELb1ELb0ELb0ELb1ELb0ELb1ELb0ELb1ELb0ELb1ELb1ELb0EEENS1_21CollectiveEpilogueFwdINS6_IJSA_NS7_ILi256EEESB_EEES9_SE_SG_Li256ELb1ELb1ELb1ELb0EEENS1_36VarlenDynamicPersistentTileSchedulerILi128ELi96ELi256ELi128ELb1ELb1ELb1ELb1ELb1ELb1EEEEEEEEEvNT_6ParamsE,"",@"SHT_CUDA_INFO"
	.sectionflags	@""
	.align	4


	//----- nvinfo : EIATTR_CUDA_API_VERSION
	.align		4
        /*0000*/ 	.byte	0x04, 0x37
        /*0002*/ 	.short	(.L_573 - .L_572)
.L_572:
        /*0004*/ 	.word	0x00000082


	//----- nvinfo : EIATTR_KPARAM_INFO
	.align		4
.L_573:
        /*0008*/ 	.byte	0x04, 0x17
        /*000a*/ 	.short	(.L_575 - .L_574)
.L_574:
        /*000c*/ 	.word	0x00000000
        /*0010*/ 	.short	0x0000
        /*0012*/ 	.short	0x0070
        /*0014*/ 	.byte	0x00, 0xf0, 0x01, 0x2a


	//----- nvinfo : EIATTR_SPARSE_MMA_MASK
	.align		4
.L_575:
        /*0018*/ 	.byte	0x03, 0x50
        /*001a*/ 	.short	0x0000


	//----- nvinfo : EIATTR_MAXREG_COUNT
	.align		4
        /*001c*/ 	.byte	0x03, 0x1b
        /*001e*/ 	.short	0x00a8


	//----- nvinfo : EIATTR_NUM_BARRIERS
	.align		4
        /*0020*/ 	.byte	0x02, 0x4c
        /*0022*/ 	.byte	0x10
	.zero		1


	//----- nvinfo : EIATTR_EXTERNS
	.align		4
        /*0024*/ 	.byte	0x04, 0x0f
        /*0026*/ 	.short	(.L_577 - .L_576)


	//   ....[0]....
	.align		4
.L_576:
        /*0028*/ 	.word	index@(__assertfail)


	//----- nvinfo : EIATTR_ANNOTATIONS
	.align		4
.L_577:
        /*002c*/ 	.byte	0x04, 0x55
        /*002e*/ 	.short	(.L_579 - .L_578)


	//   ....[0]....
.L_578:
        /* <DEDUP_REMOVED lines=87> */


	//----- nvinfo : EIATTR_MERCURY_ISA_VERSION
	.align		4
.L_579:
        /*0590*/ 	.byte	0x03, 0x5f
        /*0592*/ 	.short	0x0101


	//----- nvinfo : EIATTR_UNUSED_LOAD_BYTE_OFFSET
	.align		4
        /*0594*/ 	.byte	0x04, 0x44
        /*0596*/ 	.short	(.L_581 - .L_580)


	//   ....[0]....
.L_580:
        /*0598*/ 	.word	0x00000ae0
        /*059c*/ 	.word	0x0000fff0


	//   ....[1]....
        /*05a0*/ 	.word	0x00010890
        /*05a4*/ 	.word	0x0000fff0


	//----- nvinfo : EIATTR_INT_WARP_WIDE_INSTR_OFFSETS
	.align		4
.L_581:
        /*05a8*/ 	.byte	0x04, 0x31
        /*05aa*/ 	.short	(.L_583 - .L_582)


	//   ....[0]....
.L_582:
        /*05ac*/ 	.word	0x00000190


	//   ....[1]....
        /*05b0*/ 	.word	0x000001d0


	//   ....[2]....
        /*05b4*/ 	.word	0x00000240


	//   ....[3]....
        /*05b8*/ 	.word	0x00018b90


	//   ....[4]....
        /*05bc*/ 	.word	0x00018c20


	//   ....[5]....
        /*05c0*/ 	.word	0x0001c890


	//   ....[6]....
        /*05c4*/ 	.word	0x0001c920


	//----- nvinfo : EIATTR_COOP_GROUP_MASK_REGIDS
	.align		4
.L_583:
        /*05c8*/ 	.byte	0x04, 0x29
        /*05ca*/ 	.short	(.L_585 - .L_584)


	//   ....[0]....
.L_584:
        /*05cc*/ 	.word	0xffffffff


	//   ....[1]....
        /*05d0*/ 	.word	0xffffffff


	//   ....[2]....
        /*05d4*/ 	.word	0xffffffff


	//   ....[3]....
        /*05d8*/ 	.word	0xffffffff


	//   ....[4]....
        /*05dc*/ 	.word	0xffffffff


	//   ....[5]....
        /*05e0*/ 	.word	0xffffffff


	//   ....[6]....
        /*05e4*/ 	.word	0xffffffff


	//   ....[7]....
        /*05e8*/ 	.word	0xffffffff


	//   ....[8]....
        /*05ec*/ 	.word	0xffffffff


	//   ....[9]....
        /*05f0*/ 	.word	0xffffffff


	//   ....[10]....
        /*05f4*/ 	.word	0xffffffff


	//   ....[11]....
        /*05f8*/ 	.word	0xffffffff


	//   ....[12]....
        /*05fc*/ 	.word	0xffffffff


	//   ....[13]....
        /*0600*/ 	.word	0xffffffff


	//   ....[14]....
        /*0604*/ 	.word	0xffffffff


	//   ....[15]....
        /*0608*/ 	.word	0xffffffff


	//   ....[16]....
        /*060c*/ 	.word	0xffffffff


	//   ....[17]....
        /*0610*/ 	.word	0xffffffff


	//   ....[18]....
        /*0614*/ 	.word	0xffffffff


	//   ....[19]....
        /*0618*/ 	.word	0xffffffff


	//   ....[20]....
        /*061c*/ 	.word	0xffffffff


	//   ....[21]....
        /*0620*/ 	.word	0xffffffff


	//   ....[22]....
        /*0624*/ 	.word	0xffffffff


	//   ....[23]....
        /*0628*/ 	.word	0xffffffff


	//   ....[24]....
        /*062c*/ 	.word	0xffffffff


	//   ....[25]....
        /*0630*/ 	.word	0xffffffff


	//   ....[26]....
        /*0634*/ 	.word	0xffffffff


	//   ....[27]....
        /*0638*/ 	.word	0xffffffff


	//   ....[28]....
        /*063c*/ 	.word	0xffffffff


	//   ....[29]....
        /*0640*/ 	.word	0xffffffff


	//   ....[30]....
        /*0644*/ 	.word	0xffffffff


	//   ....[31]....
        /*0648*/ 	.word	0xffffffff


	//   ....[32]....
        /*064c*/ 	.word	0xffffffff


	//   ....[33]....
        /*0650*/ 	.word	0xffffffff


	//   ....[34]....
        /*0654*/ 	.word	0xffffffff


	//   ....[35]....
        /*0658*/ 	.word	0xffffffff


	//   ....[36]....
        /*065c*/ 	.word	0xffffffff


	//   ....[37]....
        /*0660*/ 	.word	0xffffffff


	//   ....[38]....
        /*0664*/ 	.word	0xffffffff


	//   ....[39]....
        /*0668*/ 	.word	0xffffffff


	//   ....[40]....
        /*066c*/ 	.word	0xffffffff


	//   ....[41]....
        /*0670*/ 	.word	0xffffffff


	//   ....[42]....
        /*0674*/ 	.word	0xffffffff


	//   ....[43]....
        /*0678*/ 	.word	0xffffffff


	//   ....[44]....
        /*067c*/ 	.word	0xffffffff


	//   ....[45]....
        /*0680*/ 	.word	0xffffffff


	//   ....[46]....
        /*0684*/ 	.word	0xffffffff


	//   ....[47]....
        /*0688*/ 	.word	0xffffffff


	//   ....[48]....
        /*068c*/ 	.word	0xffffffff


	//   ....[49]....
        /*0690*/ 	.word	0xffffffff


	//   ....[50]....
        /*0694*/ 	.word	0xffffffff


	//   ....[51]....
        /*0698*/ 	.word	0xffffffff


	//   ....[52]....
        /*069c*/ 	.word	0xffffffff


	//   ....[53]....
        /*06a0*/ 	.word	0xffffffff


	//   ....[54]....
        /*06a4*/ 	.word	0xffffffff


	//   ....[55]....
        /*06a8*/ 	.word	0xffffffff


	//   ....[56]....
        /*06ac*/ 	.word	0xffffffff


	//   ....[57]....
        /*06b0*/ 	.word	0xffffffff


	//   ....[58]....
        /*06b4*/ 	.word	0xffffffff


	//   ....[59]....
        /*06b8*/ 	.word	0xffffffff


	//   ....[60]....
        /*06bc*/ 	.word	0xffffffff


	//   ....[61]....
        /*06c0*/ 	.word	0xffffffff


	//   ....[62]....
        /*06c4*/ 	.word	0xffffffff


	//   ....[63]....
        /*06c8*/ 	.word	0xffffffff


	//   ....[64]....
        /*06cc*/ 	.word	0xffffffff


	//   ....[65]....
        /*06d0*/ 	.word	0xffffffff


	//   ....[66]....
        /*06d4*/ 	.word	0xffffffff


	//   ....[67]....
        /*06d8*/ 	.word	0xffffffff


	//   ....[68]....
        /*06dc*/ 	.word	0xffffffff


	//   ....[69]....
        /*06e0*/ 	.word	0xffffffff


	//   ....[70]....
        /*06e4*/ 	.word	0xffffffff


	//   ....[71]....
        /*06e8*/ 	.word	0xffffffff


	//   ....[72]....
        /*06ec*/ 	.word	0xffffffff


	//   ....[73]....
        /*06f0*/ 	.word	0xffffffff


	//   ....[74]....
        /*06f4*/ 	.word	0xffffffff


	//   ....[75]....
        /*06f8*/ 	.word	0xffffffff


	//   ....[76]....
        /*06fc*/ 	.word	0xffffffff


	//   ....[77]....
        /*0700*/ 	.word	0xffffffff


	//   ....[78]....
        /*0704*/ 	.word	0xffffffff


	//   ....[79]....
        /*0708*/ 	.word	0xffffffff


	//   ....[80]....
        /*070c*/ 	.word	0xffffffff


	//   ....[81]....
        /*0710*/ 	.word	0xffffffff


	//   ....[82]....
        /*0714*/ 	.word	0xffffffff


	//   ....[83]....
        /*0718*/ 	.word	0xffffffff


	//   ....[84]....
        /*071c*/ 	.word	0xffffffff


	//   ....[85]....
        /*0720*/ 	.word	0xffffffff


	//   ....[86]....
        /*0724*/ 	.word	0xffffffff


	//   ....[87]....
        /*0728*/ 	.word	0xffffffff


	//   ....[88]....
        /*072c*/ 	.word	0xffffffff


	//   ....[89]....
        /*0730*/ 	.word	0xffffffff


	//   ....[90]....
        /*0734*/ 	.word	0xffffffff


	//   ....[91]....
        /*0738*/ 	.word	0xffffffff


	//   ....[92]....
        /*073c*/ 	.word	0xffffffff


	//   ....[93]....
        /*0740*/ 	.word	0xffffffff


	//   ....[94]....
        /*0744*/ 	.word	0xffffffff


	//   ....[95]....
        /*0748*/ 	.word	0xffffffff


	//   ....[96]....
        /*074c*/ 	.word	0xffffffff


	//   ....[97]....
        /*0750*/ 	.word	0xffffffff


	//   ....[98]....
        /*0754*/ 	.word	0xffffffff


	//   ....[99]....
        /*0758*/ 	.word	0xffffffff


	//   ....[100]....
        /*075c*/ 	.word	0xffffffff


	//   ....[101]....
        /*0760*/ 	.word	0xffffffff


	//   ....[102]....
        /*0764*/ 	.word	0xffffffff


	//   ....[103]....
        /*0768*/ 	.word	0xffffffff


	//   ....[104]....
        /*076c*/ 	.word	0xffffffff


	//   ....[105]....
        /*0770*/ 	.word	0xffffffff


	//   ....[106]....
        /*0774*/ 	.word	0xffffffff


	//   ....[107]....
        /*0778*/ 	.word	0xffffffff


	//   ....[108]....
        /*077c*/ 	.word	0xffffffff


	//   ....[109]....
        /*0780*/ 	.word	0xffffffff


	//   ....[110]....
        /*0784*/ 	.word	0xffffffff


	//   ....[111]....
        /*0788*/ 	.word	0xffffffff


	//   ....[112]....
        /*078c*/ 	.word	0xffffffff


	//   ....[113]....
        /*0790*/ 	.word	0xffffffff


	//   ....[114]....
        /*0794*/ 	.word	0xffffffff


	//   ....[115]....
        /*0798*/ 	.word	0xffffffff


	//   ....[116]....
        /*079c*/ 	.word	0xffffffff


	//   ....[117]....
        /*07a0*/ 	.word	0xffffffff


	//   ....[118]....
        /*07a4*/ 	.word	0xffffffff


	//   ....[119]....
        /*07a8*/ 	.word	0xffffffff


	//   ....[120]....
        /*07ac*/ 	.word	0xffffffff


	//   ....[121]....
        /*07b0*/ 	.word	0xffffffff


	//   ....[122]....
        /*07b4*/ 	.word	0x0500000f


	//   ....[123]....
        /*07b8*/ 	.word	0x0500000f


	//   ....[124]....
        /*07bc*/ 	.word	0x0500000f


	//   ....[125]....
        /*07c0*/ 	.word	0x0500000f


	//   ....[126]....
        /*07c4*/ 	.word	0x0500000f


	//   ....[127]....
        /*07c8*/ 	.word	0x0500000f


	//   ....[128]....
        /*07cc*/ 	.word	0x0500000f


	//   ....[129]....
        /*07d0*/ 	.word	0x0500000f


	//   ....[130]....
        /*07d4*/ 	.word	0x0500000f


	//   ....[131]....
        /*07d8*/ 	.word	0x0500000f


	//   ....[132]....
        /*07dc*/ 	.word	0x0500000f


	//   ....[133]....
        /*07e0*/ 	.word	0x0500000f


	//   ....[134]....
        /*07e4*/ 	.word	0x0500000f


	//   ....[135]....
        /*07e8*/ 	.word	0x0500000f


	//   ....[136]....
        /*07ec*/ 	.word	0x0500000f


	//   ....[137]....
        /*07f0*/ 	.word	0x0500000f


	//   ....[138]....
        /*07f4*/ 	.word	0x0500000f


	//   ....[139]....
        /*07f8*/ 	.word	0x0500000f


	//   ....[140]....
        /*07fc*/ 	.word	0x0500000f


	//   ....[141]....
        /*0800*/ 	.word	0x0500000f


	//   ....[142]....
        /*0804*/ 	.word	0x0500000f


	//   ....[143]....
        /*0808*/ 	.word	0x0500000f


	//   ....[144]....
        /*080c*/ 	.word	0x0500000f


	//   ....[145]....
        /*0810*/ 	.word	0x0500000f


	//   ....[146]....
        /*0814*/ 	.word	0x0500000f


	//   ....[147]....
        /*0818*/ 	.word	0x0500000f


	//   ....[148]....
        /*081c*/ 	.word	0x0500000f


	//   ....[149]....
        /*0820*/ 	.word	0x0500000f


	//   ....[150]....
        /*0824*/ 	.word	0x0500000f


	//   ....[151]....
        /*0828*/ 	.word	0x0500000f


	//   ....[152]....
        /*082c*/ 	.word	0x0500000f


	//   ....[153]....
        /*0830*/ 	.word	0x0500000f


	//   ....[154]....
        /*0834*/ 	.word	0x0500000f


	//   ....[155]....
        /*0838*/ 	.word	0x0500000f


	//   ....[156]....
        /*083c*/ 	.word	0x0500000f


	//   ....[157]....
        /*0840*/ 	.word	0x0500000f


	//   ....[158]....
        /*0844*/ 	.word	0x0500000f


	//   ....[159]....
        /*0848*/ 	.word	0x0500000f


	//   ....[160]....
        /*084c*/ 	.word	0x0500000f


	//   ....[161]....
        /*0850*/ 	.word	0x0500000f


	//   ....[162]....
        /*0854*/ 	.word	0x0500000f


	//   ....[163]....
        /*0858*/ 	.word	0x0500000f


	//   ....[164]....
        /*085c*/ 	.word	0x0500000f


	//   ....[165]....
        /*0860*/ 	.word	0x0500000f


	//   ....[166]....
        /*0864*/ 	.word	0x0500000f


	//   ....[167]....
        /*0868*/ 	.word	0x0500000f


	//   ....[168]....
        /*086c*/ 	.word	0x0500000f


	//   ....[169]....
        /*0870*/ 	.word	0x0500000f


	//   ....[170]....
        /*0874*/ 	.word	0x0500000f


	//   ....[171]....
        /*0878*/ 	.word	0x0500000f


	//   ....[172]....
        /*087c*/ 	.word	0x0500000f


	//   ....[173]....
        /*0880*/ 	.word	0x0500000f


	//   ....[174]....
        /*0884*/ 	.word	0x0500000f


	//   ....[175]....
        /*0888*/ 	.word	0x0500000f


	//   ....[176]....
        /*088c*/ 	.word	0x0500000f


	//   ....[177]....
        /*0890*/ 	.word	0x0500000f


	//   ....[178]....
        /*0894*/ 	.word	0x0500000f


	//   ....[179]....
        /*0898*/ 	.word	0x0500000f


	//   ....[180]....
        /*089c*/ 	.word	0x0500000f


	//   ....[181]....
        /*08a0*/ 	.word	0x0500000f


	//   ....[182]....
        /*08a4*/ 	.word	0x0500000f


	//   ....[183]....
        /*08a8*/ 	.word	0x0500000f


	//   ....[184]....
        /*08ac*/ 	.word	0x0500000f


	//   ....[185]....
        /*08b0*/ 	.word	0x0500000f


	//   ....[186]....
        /*08b4*/ 	.word	0x0500000f


	//   ....[187]....
        /*08b8*/ 	.word	0x0500000f


	//   ....[188]....
        /*08bc*/ 	.word	0x0500000f


	//   ....[189]....
        /*08c0*/ 	.word	0x0500000f


	//   ....[190]....
        /*08c4*/ 	.word	0x0500000f


	//   ....[191]....
        /*08c8*/ 	.word	0x0500000f


	//   ....[192]....
        /*08cc*/ 	.word	0x0500000f


	//   ....[193]....
        /*08d0*/ 	.word	0x0500000f


	//   ....[194]....
        /*08d4*/ 	.word	0x0500000f


	//   ....[195]....
        /*08d8*/ 	.word	0x0500000f


	//----- nvinfo : EIATTR_COOP_GROUP_INSTR_OFFSETS
	.align		4
.L_585:
        /*08dc*/ 	.byte	0x04, 0x28
        /*08de*/ 	.short	(.L_587 - .L_586)


	//   ....[0]....
.L_586:
        /*08e0*/ 	.word	0x00000070


	//   ....[1]....
        /*08e4*/ 	.word	0x000001a0


	//   ....[2]....
        /*08e8*/ 	.word	0x000001f0


	//   ....[3]....
        /*08ec*/ 	.word	0x00000420


	//   ....[4]....
        /*08f0*/ 	.word	0x00000580


	//   ....[5]....
        /*08f4*/ 	.word	0x000006a0


	//   ....[6]....
        /*08f8*/ 	.word	0x00000800


	//   ....[7]....
        /*08fc*/ 	.word	0x000067a0


	//   ....[8]....
        /*0900*/ 	.word	0x00006f20


	//   ....[9]....
        /*0904*/ 	.word	0x00006f30


	//   ....[10]....
        /*0908*/ 	.word	0x00006f40


	//   ....[11]....
        /*090c*/ 	.word	0x00006f50


	//   ....[12]....
        /*0910*/ 	.word	0x00007240


	//   ....[13]....
        /*0914*/ 	.word	0x00007250


	//   ....[14]....
        /*0918*/ 	.word	0x00007260


	//   ....[15]....
        /*091c*/ 	.word	0x00007270


	//   ....[16]....
        /*0920*/ 	.word	0x00008540


	//   ....[17]....
        /*0924*/ 	.word	0x00008560


	//   ....[18]....
        /*0928*/ 	.word	0x00008570


	//   ....[19]....
        /*092c*/ 	.word	0x00008580


	//   ....[20]....
        /*0930*/ 	.word	0x00008670


	//   ....[21]....
        /*0934*/ 	.word	0x00008690


	//   ....[22]....
        /*0938*/ 	.word	0x00008720


	//   ....[23]....
        /*093c*/ 	.word	0x00008750


	//   ....[24]....
        /*0940*/ 	.word	0x00009d90


	//   ....[25]....
        /*0944*/ 	.word	0x00009dc0


	//   ....[26]....
        /*0948*/ 	.word	0x0000a300


	//   ....[27]....
        /*094c*/ 	.word	0x0000a3f0


	//   ....[28]....
        /*0950*/ 	.word	0x0000a9d0


	//   ....[29]....
        /*0954*/ 	.word	0x0000aa40


	//   ....[30]....
        /*0958*/ 	.word	0x0000ba60


	//   ....[31]....
        /*095c*/ 	.word	0x0000baa0


	//   ....[32]....
        /*0960*/ 	.word	0x0000c250


	//   ....[33]....
        /*0964*/ 	.word	0x0000c350


	//   ....[34]....
        /*0968*/ 	.word	0x0000cd40


	//   ....[35]....
        /*096c*/ 	.word	0x0000ce20


	//   ....[36]....
        /*0970*/ 	.word	0x0000e440


	//   ....[37]....
        /*0974*/ 	.word	0x0000e460


	//   ....[38]....
        /*0978*/ 	.word	0x0000edd0


	//   ....[39]....
        /*097c*/ 	.word	0x0000ee80


	//   ....[40]....
        /*0980*/ 	.word	0x0000fe10


	//   ....[41]....
        /*0984*/ 	.word	0x0000fe40


	//   ....[42]....
        /*0988*/ 	.word	0x0000fed0


	//   ....[43]....
        /*098c*/ 	.word	0x0000ff60


	//   ....[44]....
        /*0990*/ 	.word	0x000118e0


	//   ....[45]....
        /*0994*/ 	.word	0x00011900


	//   ....[46]....
        /*0998*/ 	.word	0x00011910


	//   ....[47]....
        /*099c*/ 	.word	0x00011920


	//   ....[48]....
        /*09a0*/ 	.word	0x00012320


	//   ....[49]....
        /*09a4*/ 	.word	0x00012330


	//   ....[50]....
        /*09a8*/ 	.word	0x00012530


	//   ....[51]....
        /*09ac*/ 	.word	0x00012540


	//   ....[52]....
        /*09b0*/ 	.word	0x00012700


	//   ....[53]....
        /*09b4*/ 	.word	0x00012710


	//   ....[54]....
        /*09b8*/ 	.word	0x000128d0


	//   ....[55]....
        /*09bc*/ 	.word	0x000128e0


	//   ....[56]....
        /*09c0*/ 	.word	0x00012d40


	//   ....[57]....
        /*09c4*/ 	.word	0x00012d50


	//   ....[58]....
        /*09c8*/ 	.word	0x00013b10


	//   ....[59]....
        /*09cc*/ 	.word	0x00013b20


	//   ....[60]....
        /*09d0*/ 	.word	0x000150f0


	//   ....[61]....
        /*09d4*/ 	.word	0x00015100


	//   ....[62]....
        /*09d8*/ 	.word	0x000152d0


	//   ....[63]....
        /*09dc*/ 	.word	0x000152e0


	//   ....[64]....
        /*09e0*/ 	.word	0x000154a0


	//   ....[65]....
        /*09e4*/ 	.word	0x000154b0


	//   ....[66]....
        /*09e8*/ 	.word	0x00015670


	//   ....[67]....
        /*09ec*/ 	.word	0x00015680


	//   ....[68]....
        /*09f0*/ 	.word	0x000158a0


	//   ....[69]....
        /*09f4*/ 	.word	0x00015ab0


	//   ....[70]....
        /*09f8*/ 	.word	0x00015ae0


	//   ....[71]....
        /*09fc*/ 	.word	0x00015b10


	//   ....[72]....
        /*0a00*/ 	.word	0x00015b40


	//   ....[73]....
        /*0a04*/ 	.word	0x00015b70


	//   ....[74]....
        /*0a08*/ 	.word	0x00015ba0


	//   ....[75]....
        /*0a0c*/ 	.word	0x00015d40


	//   ....[76]....
        /*0a10*/ 	.word	0x00015d70


	//   ....[77]....
        /*0a14*/ 	.word	0x00015da0


	//   ....[78]....
        /*0a18*/ 	.word	0x00015dd0


	//   ....[79]....
        /*0a1c*/ 	.word	0x00015e00


	//   ....[80]....
        /*0a20*/ 	.word	0x00015e30


	//   ....[81]....
        /*0a24*/ 	.word	0x00015ed0


	//   ....[82]....
        /*0a28*/ 	.word	0x00015f00


	//   ....[83]....
        /*0a2c*/ 	.word	0x00015f10


	//   ....[84]....
        /*0a30*/ 	.word	0x00015f40


	//   ....[85]....
        /*0a34*/ 	.word	0x000174e0


	//   ....[86]....
        /*0a38*/ 	.word	0x00019170


	//   ....[87]....
        /*0a3c*/ 	.word	0x00019c60


	//   ....[88]....
        /*0a40*/ 	.word	0x00019c70


	//   ....[89]....
        /*0a44*/ 	.word	0x00019d10


	//   ....[90]....
        /*0a48*/ 	.word	0x00019d20


	//   ....[91]....
        /*0a4c*/ 	.word	0x00019da0


	//   ....[92]....
        /*0a50*/ 	.word	0x00019db0


	//   ....[93]....
        /*0a54*/ 	.word	0x00019e30


	//   ....[94]....
        /*0a58*/ 	.word	0x00019e40


	//   ....[95]....
        /*0a5c*/ 	.word	0x00019ec0


	//   ....[96]....
        /*0a60*/ 	.word	0x00019ed0


	//   ....[97]....
        /*0a64*/ 	.word	0x00019f50


	//   ....[98]....
        /*0a68*/ 	.word	0x00019f60


	//   ....[99]....
        /*0a6c*/ 	.word	0x00019fe0


	//   ....[100]....
        /*0a70*/ 	.word	0x00019ff0


	//   ....[101]....
        /*0a74*/ 	.word	0x0001a040


	//   ....[102]....
        /*0a78*/ 	.word	0x0001a060


	//   ....[103]....
        /*0a7c*/ 	.word	0x0001cbb0


	//   ....[104]....
        /*0a80*/ 	.word	0x0001cc30


	//   ....[105]....
        /*0a84*/ 	.word	0x0001cc60


	//   ....[106]....
        /*0a88*/ 	.word	0x0001cc70


	//   ....[107]....
        /*0a8c*/ 	.word	0x0001cca0


	//   ....[108]....
        /*0a90*/ 	.word	0x0001ccd0


	//   ....[109]....
        /*0a94*/ 	.word	0x0001cd00


	//   ....[110]....
        /*0a98*/ 	.word	0x0001cd30


	//   ....[111]....
        /*0a9c*/ 	.word	0x0001cef0


	//   ....[112]....
        /*0aa0*/ 	.word	0x0001cf20


	//   ....[113]....
        /*0aa4*/ 	.word	0x0001cf50


	//   ....[114]....
        /*0aa8*/ 	.word	0x0001cf80


	//   ....[115]....
        /*0aac*/ 	.word	0x0001cfb0


	//   ....[116]....
        /*0ab0*/ 	.word	0x0001cfe0


	//   ....[117]....
        /*0ab4*/ 	.word	0x0001d0b0


	//   ....[118]....
        /*0ab8*/ 	.word	0x0001d0d0


	//   ....[119]....
        /*0abc*/ 	.word	0x0001d0e0


	//   ....[120]....
        /*0ac0*/ 	.word	0x0001d160


	//   ....[121]....
        /*0ac4*/ 	.word	0x0001dc90


	//   ....[122]....
        /*0ac8*/ 	.word	0x0001e0c0


	//   ....[123]....
        /*0acc*/ 	.word	0x0001e160


	//   ....[124]....
        /*0ad0*/ 	.word	0x0001e1f0


	//   ....[125]....
        /*0ad4*/ 	.word	0x0001e240


	//   ....[126]....
        /*0ad8*/ 	.word	0x0001e290


	//   ....[127]....
        /*0adc*/ 	.word	0x0001e320


	//   ....[128]....
        /*0ae0*/ 	.word	0x0001e3b0


	//   ....[129]....
        /*0ae4*/ 	.word	0x0001e400


	//   ....[130]....
        /*0ae8*/ 	.word	0x0001e450


	//   ....[131]....
        /*0aec*/ 	.word	0x0001e550


	//   ....[132]....
        /*0af0*/ 	.word	0x0001e600


	//   ....[133]....
        /*0af4*/ 	.word	0x0001e680


	//   ....[134]....
        /*0af8*/ 	.word	0x0001e6f0


	//   ....[135]....
        /*0afc*/ 	.word	0x0001e820


	//   ....[136]....
        /*0b00*/ 	.word	0x0001e940


	//   ....[137]....
        /*0b04*/ 	.word	0x0001ea10


	//   ....[138]....
        /*0b08*/ 	.word	0x0001ea60


	//   ....[139]....
        /*0b0c*/ 	.word	0x0001ed10


	//   ....[140]....
        /*0b10*/ 	.word	0x0001ed60


	//   ....[141]....
        /*0b14*/ 	.word	0x0001edf0


	//   ....[142]....
        /*0b18*/ 	.word	0x0001ee80


	//   ....[143]....
        /*0b1c*/ 	.word	0x0001ef10


	//   ....[144]....
        /*0b20*/ 	.word	0x0001efa0


	//   ....[145]....
        /*0b24*/ 	.word	0x0001f030


	//   ....[146]....
        /*0b28*/ 	.word	0x0001f0c0


	//   ....[147]....
        /*0b2c*/ 	.word	0x0001f140


	//   ....[148]....
        /*0b30*/ 	.word	0x0001f190


	//   ....[149]....
        /*0b34*/ 	.word	0x0001f230


	//   ....[150]....
        /*0b38*/ 	.word	0x0001f2c0


	//   ....[151]....
        /*0b3c*/ 	.word	0x0001f350


	//   ....[152]....
        /*0b40*/ 	.word	0x0001f3a0


	//   ....[153]....
        /*0b44*/ 	.word	0x0001f430


	//   ....[154]....
        /*0b48*/ 	.word	0x0001f4c0


	//   ....[155]....
        /*0b4c*/ 	.word	0x0001f550


	//   ....[156]....
        /*0b50*/ 	.word	0x0001f5e0


	//   ....[157]....
        /*0b54*/ 	.word	0x0001f670


	//   ....[158]....
        /*0b58*/ 	.word	0x0001f700


	//   ....[159]....
        /*0b5c*/ 	.word	0x0001f7c0


	//   ....[160]....
        /*0b60*/ 	.word	0x0001faa0


	//   ....[161]....
        /*0b64*/ 	.word	0x0001fc80


	//   ....[162]....
        /*0b68*/ 	.word	0x0001fcd0


	//   ....[163]....
        /*0b6c*/ 	.word	0x0001fd30


	//   ....[164]....
        /*0b70*/ 	.word	0x0001fe20


	//   ....[165]....
        /*0b74*/ 	.word	0x0001fe80


	//   ....[166]....
        /*0b78*/ 	.word	0x0001ff70


	//   ....[167]....
        /*0b7c*/ 	.word	0x0001ffd0


	//   ....[168]....
        /*0b80*/ 	.word	0x000200c0


	//   ....[169]....
        /*0b84*/ 	.word	0x00020120


	//   ....[170]....
        /*0b88*/ 	.word	0x00020210


	//   ....[171]....
        /*0b8c*/ 	.word	0x00020270


	//   ....[172]....
        /*0b90*/ 	.word	0x00020360


	//   ....[173]....
        /*0b94*/ 	.word	0x000203c0


	//   ....[174]....
        /*0b98*/ 	.word	0x00020490


	//   ....[175]....
        /*0b9c*/ 	.word	0x00020510


	//   ....[176]....
        /*0ba0*/ 	.word	0x000205e0


	//   ....[177]....
        /*0ba4*/ 	.word	0x00020910


	//   ....[178]....
        /*0ba8*/ 	.word	0x000209b0


	//   ....[179]....
        /*0bac*/ 	.word	0x00020b50


	//   ....[180]....
        /*0bb0*/ 	.word	0x00020bd0


	//   ....[181]....
        /*0bb4*/ 	.word	0x00020c50


	//   ....[182]....
        /*0bb8*/ 	.word	0x00020cd0


	//   ....[183]....
        /*0bbc*/ 	.word	0x00020d50


	//   ....[184]....
        /*0bc0*/ 	.word	0x00020de0


	//   ....[185]....
        /*0bc4*/ 	.word	0x00020e80


	//   ....[186]....
        /*0bc8*/ 	.word	0x00020f30


	//   ....[187]....
        /*0bcc*/ 	.word	0x00020fb0


	//   ....[188]....
        /*0bd0*/ 	.word	0x00021030


	//   ....[189]....
        /*0bd4*/ 	.word	0x000210b0


	//   ....[190]....
        /*0bd8*/ 	.word	0x00021140


	//   ....[191]....
        /*0bdc*/ 	.word	0x000211c0


	//   ....[192]....
        /*0be0*/ 	.word	0x00021270


	//   ....[193]....
        /*0be4*/ 	.word	0x000212c0


	//   ....[194]....
        /*0be8*/ 	.word	0x00021380


	//   ....[195]....
        /*0bec*/ 	.word	0x000214b0


	//----- nvinfo : EIATTR_REG_RECONFIG
	.align		4
.L_587:
        /*0bf0*/ 	.byte	0x01, 0x54
	.zero		2


	//----- nvinfo : EIATTR_SYSCALL_OFFSETS
	.align		4
        /*0bf4*/ 	.byte	0x04, 0x46
        /*0bf6*/ 	.short	(.L_589 - .L_588)


	//   ....[0]....
.L_588:
        /*0bf8*/ 	.word	0x00001ed0


	//   ....[1]....
        /*0bfc*/ 	.word	0x00002020


	//   ....[2]....
        /*0c00*/ 	.word	0x00006940


	//   ....[3]....
        /*0c04*/ 	.word	0x00006c50


	//   ....[4]....
        /*0c08*/ 	.word	0x00018d90


	//   ....[5]....
        /*0c0c*/ 	.word	0x00018ee0


	//   ....[6]....
        /*0c10*/ 	.word	0x00018fe0


	//   ....[7]....
        /*0c14*/ 	.word	0x00019880


	//----- nvinfo : EIATTR_MBARRIER_INSTR_OFFSETS
	.align		4
.L_589:
        /*0c18*/ 	.byte	0x04, 0x39
        /*0c1a*/ 	.short	(.L_591 - .L_590)


	//   ....[0]....
.L_590:
        /*0c1c*/ 	.word	0x000002d0
        /*0c20*/ 	.word	0x000000ff
        /*0c24*/ 	.word	0x00022800
        /*0c28*/ 	.short	0x0100
        /*0c2a*/ 	.byte	0x08
	.zero		1


	//   ....[1]....
        /*0c2c*/ 	.word	0x000002e0
        /*0c30*/ 	.word	0x000000ff
        /*0c34*/ 	.word	0x00022820
        /*0c38*/ 	.short	0x0100
        /*0c3a*/ 	.byte	0x08
	.zero		1


	//   ....[2]....
        /*0c3c*/ 	.word	0x000003d0
        /*0c40*/ 	.word	0x000000ff
        /*0c44*/ 	.word	0x00022830
        /*0c48*/ 	.short	0x0100
        /*0c4a*/ 	.byte	0x08
	.zero		1


	//   ....[3]....
        /*0c4c*/ 	.word	0x000003e0
        /*0c50*/ 	.word	0x000000ff
        /*0c54*/ 	.word	0x00022840
        /*0c58*/ 	.short	0x0100
        /*0c5a*/ 	.byte	0x08
	.zero		1


	//   ....[4]....
        /*0c5c*/ 	.word	0x000003f0
        /*0c60*/ 	.word	0x000000ff
        /*0c64*/ 	.word	0x00022838
        /*0c68*/ 	.short	0x0100
        /*0c6a*/ 	.byte	0x08
	.zero		1


	//   ....[5]....
        /*0c6c*/ 	.word	0x00000400
        /*0c70*/ 	.word	0x000000ff
        /*0c74*/ 	.word	0x00022848
        /*0c78*/ 	.short	0x0100
        /*0c7a*/ 	.byte	0x08
	.zero		1


	//   ....[6]....
        /*0c7c*/ 	.word	0x00000530
        /*0c80*/ 	.word	0x000000ff
        /*0c84*/ 	.word	0x00022850
        /*0c88*/ 	.short	0x0100
        /*0c8a*/ 	.byte	0x08
	.zero		1


	//   ....[7]....
        /*0c8c*/ 	.word	0x00000540
        /*0c90*/ 	.word	0x000000ff
        /*0c94*/ 	.word	0x00022860
        /*0c98*/ 	.short	0x0100
        /*0c9a*/ 	.byte	0x08
	.zero		1


	//   ....[8]....
        /*0c9c*/ 	.word	0x00000550
        /*0ca0*/ 	.word	0x000000ff
        /*0ca4*/ 	.word	0x00022858
        /*0ca8*/ 	.short	0x0100
        /*0caa*/ 	.byte	0x08
	.zero		1


	//   ....[9]....
        /*0cac*/ 	.word	0x00000560
        /*0cb0*/ 	.word	0x000000ff
        /*0cb4*/ 	.word	0x00022868
        /*0cb8*/ 	.short	0x0100
        /*0cba*/ 	.byte	0x08
	.zero		1


	//   ....[10]....
        /*0cbc*/ 	.word	0x00000650
        /*0cc0*/ 	.word	0x000000ff
        /*0cc4*/ 	.word	0x00022870
        /*0cc8*/ 	.short	0x0100
        /*0cca*/ 	.byte	0x06
	.zero		1


	//   ....[11]....
        /*0ccc*/ 	.word	0x00000660
        /*0cd0*/ 	.word	0x000000ff
        /*0cd4*/ 	.word	0x00022880
        /*0cd8*/ 	.short	0x0100
        /*0cda*/ 	.byte	0x06
	.zero		1


	//   ....[12]....
        /*0cdc*/ 	.word	0x00000670
        /*0ce0*/ 	.word	0x000000ff
        /*0ce4*/ 	.word	0x00022878
        /*0ce8*/ 	.short	0x0100
        /*0cea*/ 	.byte	0x06
	.zero		1


	//   ....[13]....
        /*0cec*/ 	.word	0x00000680
        /*0cf0*/ 	.word	0x000000ff
        /*0cf4*/ 	.word	0x00022888
        /*0cf8*/ 	.short	0x0100
        /*0cfa*/ 	.byte	0x06
	.zero		1


	//   ....[14]....
        /*0cfc*/ 	.word	0x000007b0
        /*0d00*/ 	.word	0x000000ff
        /*0d04*/ 	.word	0x00022890
        /*0d08*/ 	.short	0x0100
        /*0d0a*/ 	.byte	0x08
	.zero		1


	//   ....[15]....
        /*0d0c*/ 	.word	0x000007c0
        /*0d10*/ 	.word	0x000000ff
        /*0d14*/ 	.word	0x000228a0
        /*0d18*/ 	.short	0x0100
        /*0d1a*/ 	.byte	0x08
	.zero		1


	//   ....[16]....
        /*0d1c*/ 	.word	0x000007d0
        /*0d20*/ 	.word	0x000000ff
        /*0d24*/ 	.word	0x00022898
        /*0d28*/ 	.short	0x0100
        /*0d2a*/ 	.byte	0x08
	.zero		1


	//   ....[17]....
        /*0d2c*/ 	.word	0x000007e0
        /*0d30*/ 	.word	0x000000ff
        /*0d34*/ 	.word	0x000228a8
        /*0d38*/ 	.short	0x0100
        /*0d3a*/ 	.byte	0x08
	.zero		1


	//   ....[18]....
        /*0d3c*/ 	.word	0x00000910
        /*0d40*/ 	.word	0x000000ff
        /*0d44*/ 	.word	0x000228b0
        /*0d48*/ 	.short	0x0100
        /*0d4a*/ 	.byte	0x08
	.zero		1


	//   ....[19]....
        /*0d4c*/ 	.word	0x00000920
        /*0d50*/ 	.word	0x000000ff
        /*0d54*/ 	.word	0x000228c0
        /*0d58*/ 	.short	0x0100
        /*0d5a*/ 	.byte	0x08
	.zero		1


	//   ....[20]....
        /*0d5c*/ 	.word	0x00000930
        /*0d60*/ 	.word	0x000000ff
        /*0d64*/ 	.word	0x000228b8
        /*0d68*/ 	.short	0x0100
        /*0d6a*/ 	.byte	0x08
	.zero		1


	//   ....[21]....
        /*0d6c*/ 	.word	0x00000940
        /*0d70*/ 	.word	0x000000ff
        /*0d74*/ 	.word	0x000228c8
        /*0d78*/ 	.short	0x0100
        /*0d7a*/ 	.byte	0x08
	.zero		1


	//   ....[22]....
        /*0d7c*/ 	.word	0x000032e0
        /*0d80*/ 	.word	0x00000060
        /*0d84*/ 	.word	0x00022890
        /*0d88*/ 	.short	0x010a
        /*0d8a*/ 	.byte	0x3f
	.zero		1


	//   ....[23]....
        /*0d8c*/ 	.word	0x00004590
        /*0d90*/ 	.word	0x00000060
        /*0d94*/ 	.word	0x00022890
        /*0d98*/ 	.short	0x010a
        /*0d9a*/ 	.byte	0x3f
	.zero		1


	//   ....[24]....
        /*0d9c*/ 	.word	0x00005690
        /*0da0*/ 	.word	0x00000060
        /*0da4*/ 	.word	0x00022890
        /*0da8*/ 	.short	0x010a
        /*0daa*/ 	.byte	0x3f
	.zero		1


	//   ....[25]....
        /*0dac*/ 	.word	0x000058a0
        /*0db0*/ 	.word	0x00000020
        /*0db4*/ 	.word	0x00000000
        /*0db8*/ 	.short	0x0101
        /*0dba*/ 	.byte	0x3f
	.zero		1


	//   ....[26]....
        /*0dbc*/ 	.word	0x000058e0
        /*0dc0*/ 	.word	0x00000060
        /*0dc4*/ 	.word	0x000228b0
        /*0dc8*/ 	.short	0x010a
        /*0dca*/ 	.byte	0x3f
	.zero		1


	//   ....[27]....
        /*0dcc*/ 	.word	0x00005f30
        /*0dd0*/ 	.word	0x00000060
        /*0dd4*/ 	.word	0x00000000
        /*0dd8*/ 	.short	0x0101
        /*0dda*/ 	.byte	0x3f
	.zero		1


	//   ....[28]....
        /*0ddc*/ 	.word	0x000069d0
        /*0de0*/ 	.word	0x00000013
        /*0de4*/ 	.word	0x00022800
        /*0de8*/ 	.short	0x010a
        /*0dea*/ 	.byte	0x3f
	.zero		1


	//   ....[29]....
        /*0dec*/ 	.word	0x00006a20
        /*0df0*/ 	.word	0x00000013
        /*0df4*/ 	.word	0x00022800
        /*0df8*/ 	.short	0x010a
        /*0dfa*/ 	.byte	0x3f
	.zero		1


	//   ....[30]....
        /*0dfc*/ 	.word	0x000074a0
        /*0e00*/ 	.word	0x00000013
        /*0e04*/ 	.word	0x00022800
        /*0e08*/ 	.short	0x010a
        /*0e0a*/ 	.byte	0x3f
	.zero		1


	//   ....[31]....
        /*0e0c*/ 	.word	0x000089c0
        /*0e10*/ 	.word	0x00000013
        /*0e14*/ 	.word	0x00022800
        /*0e18*/ 	.short	0x010a
        /*0e1a*/ 	.byte	0x3f
	.zero		1


	//   ....[32]....
        /*0e1c*/ 	.word	0x00009960
        /*0e20*/ 	.word	0x00000014
        /*0e24*/ 	.word	0x00022830
        /*0e28*/ 	.short	0x010a
        /*0e2a*/ 	.byte	0x3f
	.zero		1


	//   ....[33]....
        /*0e2c*/ 	.word	0x00009a00
        /*0e30*/ 	.word	0x00000014
        /*0e34*/ 	.word	0x00022830
        /*0e38*/ 	.short	0x010a
        /*0e3a*/ 	.byte	0x3f
	.zero		1


	//   ....[34]....
        /*0e3c*/ 	.word	0x0000ae40
        /*0e40*/ 	.word	0x00000003
        /*0e44*/ 	.word	0x00000000
        /*0e48*/ 	.short	0x0101
        /*0e4a*/ 	.byte	0x3f
	.zero		1


	//   ....[35]....
        /*0e4c*/ 	.word	0x0000b2e0
        /*0e50*/ 	.word	0x00000014
        /*0e54*/ 	.word	0x00022850
        /*0e58*/ 	.short	0x010a
        /*0e5a*/ 	.byte	0x3f
	.zero		1


	//   ....[36]....
        /*0e5c*/ 	.word	0x0000b330
        /*0e60*/ 	.word	0x00000014
        /*0e64*/ 	.word	0x00022850
        /*0e68*/ 	.short	0x010a
        /*0e6a*/ 	.byte	0x3f
	.zero		1


	//   ....[37]....
        /*0e6c*/ 	.word	0x0000b780
        /*0e70*/ 	.word	0x00000014
        /*0e74*/ 	.word	0x00000000
        /*0e78*/ 	.short	0x0101
        /*0e7a*/ 	.byte	0x3f
	.zero		1


	//   ....[38]....
        /*0e7c*/ 	.word	0x0000b8b0
        /*0e80*/ 	.word	0x000000c8
        /*0e84*/ 	.word	0x00022830
        /*0e88*/ 	.short	0x010a
        /*0e8a*/ 	.byte	0x3f
	.zero		1


	//   ....[39]....
        /*0e8c*/ 	.word	0x0000b960
        /*0e90*/ 	.word	0x000000c8
        /*0e94*/ 	.word	0x00022830
        /*0e98*/ 	.short	0x010a
        /*0e9a*/ 	.byte	0x3f
	.zero		1


	//   ....[40]....
        /*0e9c*/ 	.word	0x0000d130
        /*0ea0*/ 	.word	0x00000099
        /*0ea4*/ 	.word	0x00000000
        /*0ea8*/ 	.short	0x0101
        /*0eaa*/ 	.byte	0x3f
	.zero		1


	//   ....[41]....
        /*0eac*/ 	.word	0x0000dad0
        /*0eb0*/ 	.word	0x000000c8
        /*0eb4*/ 	.word	0x00022850
        /*0eb8*/ 	.short	0x010a
        /*0eba*/ 	.byte	0x3f
	.zero		1


	//   ....[42]....
        /*0ebc*/ 	.word	0x0000db20
        /*0ec0*/ 	.word	0x000000c8
        /*0ec4*/ 	.word	0x00022850
        /*0ec8*/ 	.short	0x010a
        /*0eca*/ 	.byte	0x3f
	.zero		1


	//   ....[43]....
        /*0ecc*/ 	.word	0x0000def0
        /*0ed0*/ 	.word	0x000000c8
        /*0ed4*/ 	.word	0x00000000
        /*0ed8*/ 	.short	0x0101
        /*0eda*/ 	.byte	0x3f
	.zero		1


	//   ....[44]....
        /*0edc*/ 	.word	0x0000dff0
        /*0ee0*/ 	.word	0x00000014
        /*0ee4*/ 	.word	0x00022830
        /*0ee8*/ 	.short	0x010a
        /*0eea*/ 	.byte	0x3f
	.zero		1


	//   ....[45]....
        /*0eec*/ 	.word	0x0000e050
        /*0ef0*/ 	.word	0x00000014
        /*0ef4*/ 	.word	0x00022830
        /*0ef8*/ 	.short	0x010a
        /*0efa*/ 	.byte	0x3f
	.zero		1


	//   ....[46]....
        /*0efc*/ 	.word	0x0000f190
        /*0f00*/ 	.word	0x0000009a
        /*0f04*/ 	.word	0x00000000
        /*0f08*/ 	.short	0x0101
        /*0f0a*/ 	.byte	0x3f
	.zero		1


	//   ....[47]....
        /*0f0c*/ 	.word	0x0000f9c0
        /*0f10*/ 	.word	0x00000014
        /*0f14*/ 	.word	0x00022850
        /*0f18*/ 	.short	0x010a
        /*0f1a*/ 	.byte	0x3f
	.zero		1


	//   ....[48]....
        /*0f1c*/ 	.word	0x0000fa10
        /*0f20*/ 	.word	0x00000014
        /*0f24*/ 	.word	0x00022850
        /*0f28*/ 	.short	0x010a
        /*0f2a*/ 	.byte	0x3f
	.zero		1


	//   ....[49]....
        /*0f2c*/ 	.word	0x0000fde0
        /*0f30*/ 	.word	0x00000014
        /*0f34*/ 	.word	0x00000000
        /*0f38*/ 	.short	0x0101
        /*0f3a*/ 	.byte	0x3f
	.zero		1


	//   ....[50]....
        /*0f3c*/ 	.word	0x000122f0
        /*0f40*/ 	.word	0x00000000
        /*0f44*/ 	.word	0x00000000
        /*0f48*/ 	.short	0x0101
        /*0f4a*/ 	.byte	0x3f
	.zero		1


	//   ....[51]....
        /*0f4c*/ 	.word	0x00012ca0
        /*0f50*/ 	.word	0x00000000
        /*0f54*/ 	.word	0x00000000
        /*0f58*/ 	.short	0x0101
        /*0f5a*/ 	.byte	0x3f
	.zero		1


	//   ....[52]....
        /*0f5c*/ 	.word	0x000175c0
        /*0f60*/ 	.word	0x00000013
        /*0f64*/ 	.word	0x00022820
        /*0f68*/ 	.short	0x010a
        /*0f6a*/ 	.byte	0x3f
	.zero		1


	//   ....[53]....
        /*0f6c*/ 	.word	0x00017690
        /*0f70*/ 	.word	0x00000004
        /*0f74*/ 	.word	0x000228a0
        /*0f78*/ 	.short	0x010a
        /*0f7a*/ 	.byte	0x3f
	.zero		1


	//   ....[54]....
        /*0f7c*/ 	.word	0x000178d0
        /*0f80*/ 	.word	0x00000004
        /*0f84*/ 	.word	0x000228c0
        /*0f88*/ 	.short	0x010a
        /*0f8a*/ 	.byte	0x3f
	.zero		1


	//   ....[55]....
        /*0f8c*/ 	.word	0x00017f70
        /*0f90*/ 	.word	0x00000005
        /*0f94*/ 	.word	0x000228a0
        /*0f98*/ 	.short	0x010a
        /*0f9a*/ 	.byte	0x3f
	.zero		1


	//   ....[56]....
        /*0f9c*/ 	.word	0x000181a0
        /*0fa0*/ 	.word	0x00000005
        /*0fa4*/ 	.word	0x000228c0
        /*0fa8*/ 	.short	0x010a
        /*0faa*/ 	.byte	0x3f
	.zero		1


	//   ....[57]....
        /*0fac*/ 	.word	0x000193d0
        /*0fb0*/ 	.word	0x00000000
        /*0fb4*/ 	.word	0x00022840
        /*0fb8*/ 	.short	0x010a
        /*0fba*/ 	.byte	0x3f
	.zero		1


	//   ....[58]....
        /*0fbc*/ 	.word	0x0001a100
        /*0fc0*/ 	.word	0x00000013
        /*0fc4*/ 	.word	0x00022800
        /*0fc8*/ 	.short	0x0107
        /*0fca*/ 	.byte	0x3f
	.zero		1


	//   ....[59]....
        /*0fcc*/ 	.word	0x0001a1f0
        /*0fd0*/ 	.word	0x00000013
        /*0fd4*/ 	.word	0x00022800
        /*0fd8*/ 	.short	0x0101
        /*0fda*/ 	.byte	0x3f
	.zero		1


	//   ....[60]....
        /*0fdc*/ 	.word	0x0001a210
        /*0fe0*/ 	.word	0x00000013
        /*0fe4*/ 	.word	0x00022820
        /*0fe8*/ 	.short	0x010a
        /*0fea*/ 	.byte	0x3f
	.zero		1


	//   ....[61]....
        /*0fec*/ 	.word	0x0001a2f0
        /*0ff0*/ 	.word	0x00000002
        /*0ff4*/ 	.word	0x00022860
        /*0ff8*/ 	.short	0x010a
        /*0ffa*/ 	.byte	0x3f
	.zero		1


	//   ....[62]....
        /*0ffc*/ 	.word	0x0001abc0
        /*1000*/ 	.word	0x00000002
        /*1004*/ 	.word	0x00022840
        /*1008*/ 	.short	0x010a
        /*100a*/ 	.byte	0x3f
	.zero		1


	//   ....[63]....
        /*100c*/ 	.word	0x0001ae20
        /*1010*/ 	.word	0x00000002
        /*1014*/ 	.word	0x00022860
        /*1018*/ 	.short	0x010a
        /*101a*/ 	.byte	0x3f
	.zero		1


	//   ....[64]....
        /*101c*/ 	.word	0x0001b620
        /*1020*/ 	.word	0x00000003
        /*1024*/ 	.word	0x00022840
        /*1028*/ 	.short	0x010a
        /*102a*/ 	.byte	0x3f
	.zero		1


	//   ....[65]....
        /*102c*/ 	.word	0x0001b870
        /*1030*/ 	.word	0x00000003
        /*1034*/ 	.word	0x00022860
        /*1038*/ 	.short	0x010a
        /*103a*/ 	.byte	0x3f
	.zero		1


	//   ....[66]....
        /*103c*/ 	.word	0x0001bff0
        /*1040*/ 	.word	0x00000003
        /*1044*/ 	.word	0x00022840
        /*1048*/ 	.short	0x010a
        /*104a*/ 	.byte	0x3f
	.zero		1


	//   ....[67]....
        /*104c*/ 	.word	0x0001c250
        /*1050*/ 	.word	0x00000003
        /*1054*/ 	.word	0x00022860
        /*1058*/ 	.short	0x010a
        /*105a*/ 	.byte	0x3f
	.zero		1


	//   ....[68]....
        /*105c*/ 	.word	0x0001dc10
        /*1060*/ 	.word	0x00000000
        /*1064*/ 	.word	0x00022820
        /*1068*/ 	.short	0x010a
        /*106a*/ 	.byte	0x3f
	.zero		1


	//   ....[69]....
        /*106c*/ 	.word	0x0001ddc0
        /*1070*/ 	.word	0x00000006
        /*1074*/ 	.word	0x00000000
        /*1078*/ 	.short	0x010a
        /*107a*/ 	.byte	0x3f
	.zero		1


	//   ....[70]....
        /*107c*/ 	.word	0x0001de30
        /*1080*/ 	.word	0x00000007
        /*1084*/ 	.word	0x00000000
        /*1088*/ 	.short	0x010a
        /*108a*/ 	.byte	0x3f
	.zero		1


	//   ....[71]....
        /*108c*/ 	.word	0x0001dea0
        /*1090*/ 	.word	0x00000004
        /*1094*/ 	.word	0x00000000
        /*1098*/ 	.short	0x010a
        /*109a*/ 	.byte	0x3f
	.zero		1


	//   ....[72]....
        /*109c*/ 	.word	0x0001ded0
        /*10a0*/ 	.word	0x00000003
        /*10a4*/ 	.word	0x00000000
        /*10a8*/ 	.short	0x010a
        /*10aa*/ 	.byte	0x3f
	.zero		1


	//   ....[73]....
        /*10ac*/ 	.word	0x0001df30
        /*10b0*/ 	.word	0x00000060
        /*10b4*/ 	.word	0x00022890
        /*10b8*/ 	.short	0x010a
        /*10ba*/ 	.byte	0x3f
	.zero		1


	//   ....[74]....
        /*10bc*/ 	.word	0x0001df80
        /*10c0*/ 	.word	0x00000060
        /*10c4*/ 	.word	0x00022890
        /*10c8*/ 	.short	0x010a
        /*10ca*/ 	.byte	0x3f
	.zero		1


	//   ....[75]....
        /*10cc*/ 	.word	0x0001dfd0
        /*10d0*/ 	.word	0x00000060
        /*10d4*/ 	.word	0x00022890
        /*10d8*/ 	.short	0x010a
        /*10da*/ 	.byte	0x3f
	.zero		1


	//   ....[76]....
        /*10dc*/ 	.word	0x0001e020
        /*10e0*/ 	.word	0x00000060
        /*10e4*/ 	.word	0x000228b0
        /*10e8*/ 	.short	0x010a
        /*10ea*/ 	.byte	0x3f
	.zero		1


	//   ....[77]....
        /*10ec*/ 	.word	0x0001e490
        /*10f0*/ 	.word	0x00000013
        /*10f4*/ 	.word	0x00022800
        /*10f8*/ 	.short	0x010a
        /*10fa*/ 	.byte	0x3f
	.zero		1


	//   ....[78]....
        /*10fc*/ 	.word	0x0001ea90
        /*1100*/ 	.word	0x00000013
        /*1104*/ 	.word	0x00022800
        /*1108*/ 	.short	0x010a
        /*110a*/ 	.byte	0x3f
	.zero		1


	//   ....[79]....
        /*110c*/ 	.word	0x0001eae0
        /*1110*/ 	.word	0x00000014
        /*1114*/ 	.word	0x00022830
        /*1118*/ 	.short	0x010a
        /*111a*/ 	.byte	0x3f
	.zero		1


	//   ....[80]....
        /*111c*/ 	.word	0x0001eb30
        /*1120*/ 	.word	0x00000014
        /*1124*/ 	.word	0x00022850
        /*1128*/ 	.short	0x010a
        /*112a*/ 	.byte	0x3f
	.zero		1


	//   ....[81]....
        /*112c*/ 	.word	0x0001eb80
        /*1130*/ 	.word	0x000000c8
        /*1134*/ 	.word	0x00022830
        /*1138*/ 	.short	0x010a
        /*113a*/ 	.byte	0x3f
	.zero		1


	//   ....[82]....
        /*113c*/ 	.word	0x0001ebd0
        /*1140*/ 	.word	0x000000c8
        /*1144*/ 	.word	0x00022850
        /*1148*/ 	.short	0x010a
        /*114a*/ 	.byte	0x3f
	.zero		1


	//   ....[83]....
        /*114c*/ 	.word	0x0001ec20
        /*1150*/ 	.word	0x00000014
        /*1154*/ 	.word	0x00022830
        /*1158*/ 	.short	0x010a
        /*115a*/ 	.byte	0x3f
	.zero		1


	//   ....[84]....
        /*115c*/ 	.word	0x0001ec70
        /*1160*/ 	.word	0x00000014
        /*1164*/ 	.word	0x00022850
        /*1168*/ 	.short	0x010a
        /*116a*/ 	.byte	0x3f
	.zero		1


	//   ....[85]....
        /*116c*/ 	.word	0x0001f880
        /*1170*/ 	.word	0x00000013
        /*1174*/ 	.word	0x00022820
        /*1178*/ 	.short	0x010a
        /*117a*/ 	.byte	0x3f
	.zero		1


	//   ....[86]....
        /*117c*/ 	.word	0x0001f8d0
        /*1180*/ 	.word	0x00000004
        /*1184*/ 	.word	0x000228a0
        /*1188*/ 	.short	0x010a
        /*118a*/ 	.byte	0x3f
	.zero		1


	//   ....[87]....
        /*118c*/ 	.word	0x0001f920
        /*1190*/ 	.word	0x00000004
        /*1194*/ 	.word	0x000228c0
        /*1198*/ 	.short	0x010a
        /*119a*/ 	.byte	0x3f
	.zero		1


	//   ....[88]....
        /*119c*/ 	.word	0x0001f970
        /*11a0*/ 	.word	0x00000005
        /*11a4*/ 	.word	0x000228a0
        /*11a8*/ 	.short	0x010a
        /*11aa*/ 	.byte	0x3f
	.zero		1


	//   ....[89]....
        /*11ac*/ 	.word	0x0001f9c0
        /*11b0*/ 	.word	0x00000005
        /*11b4*/ 	.word	0x000228c0
        /*11b8*/ 	.short	0x010a
        /*11ba*/ 	.byte	0x3f
	.zero		1


	//   ....[90]....
        /*11bc*/ 	.word	0x0001fb60
        /*11c0*/ 	.word	0x00000000
        /*11c4*/ 	.word	0x00022840
        /*11c8*/ 	.short	0x010a
        /*11ca*/ 	.byte	0x3f
	.zero		1


	//   ....[91]....
        /*11cc*/ 	.word	0x00020620
        /*11d0*/ 	.word	0x00000013
        /*11d4*/ 	.word	0x00022820
        /*11d8*/ 	.short	0x010a
        /*11da*/ 	.byte	0x3f
	.zero		1


	//   ....[92]....
        /*11dc*/ 	.word	0x00020670
        /*11e0*/ 	.word	0x00000002
        /*11e4*/ 	.word	0x00022860
        /*11e8*/ 	.short	0x010a
        /*11ea*/ 	.byte	0x3f
	.zero		1


	//   ....[93]....
        /*11ec*/ 	.word	0x000206c0
        /*11f0*/ 	.word	0x00000002
        /*11f4*/ 	.word	0x00022840
        /*11f8*/ 	.short	0x010a
        /*11fa*/ 	.byte	0x3f
	.zero		1


	//   ....[94]....
        /*11fc*/ 	.word	0x00020710
        /*1200*/ 	.word	0x00000002
        /*1204*/ 	.word	0x00022860
        /*1208*/ 	.short	0x010a
        /*120a*/ 	.byte	0x3f
	.zero		1


	//   ....[95]....
        /*120c*/ 	.word	0x00020760
        /*1210*/ 	.word	0x00000003
        /*1214*/ 	.word	0x00022840
        /*1218*/ 	.short	0x010a
        /*121a*/ 	.byte	0x3f
	.zero		1


	//   ....[96]....
        /*121c*/ 	.word	0x000207b0
        /*1220*/ 	.word	0x00000003
        /*1224*/ 	.word	0x00022860
        /*1228*/ 	.short	0x010a
        /*122a*/ 	.byte	0x3f
	.zero		1


	//   ....[97]....
        /*122c*/ 	.word	0x00020800
        /*1230*/ 	.word	0x00000003
        /*1234*/ 	.word	0x00022840
        /*1238*/ 	.short	0x010a
        /*123a*/ 	.byte	0x3f
	.zero		1


	//   ....[98]....
        /*123c*/ 	.word	0x00020850
        /*1240*/ 	.word	0x00000003
        /*1244*/ 	.word	0x00022860
        /*1248*/ 	.short	0x010a
        /*124a*/ 	.byte	0x3f
	.zero		1


	//   ....[99]....
        /*124c*/ 	.word	0x000213d0
        /*1250*/ 	.word	0x00000000
        /*1254*/ 	.word	0x00022820
        /*1258*/ 	.short	0x010a
        /*125a*/ 	.byte	0x3f
	.zero		1


	//   ....[100]....
        /*125c*/ 	.word	0x00021570
        /*1260*/ 	.word	0x00000006
        /*1264*/ 	.word	0x00000000
        /*1268*/ 	.short	0x010a
        /*126a*/ 	.byte	0x3f
	.zero		1


	//   ....[101]....
        /*126c*/ 	.word	0x000215c0
        /*1270*/ 	.word	0x00000007
        /*1274*/ 	.word	0x00000000
        /*1278*/ 	.short	0x010a
        /*127a*/ 	.byte	0x3f
	.zero		1


	//   ....[102]....
        /*127c*/ 	.word	0x00021610
        /*1280*/ 	.word	0x00000004
        /*1284*/ 	.word	0x00000000
        /*1288*/ 	.short	0x010a
        /*128a*/ 	.byte	0x3f
	.zero		1


	//----- nvinfo : EIATTR_NUM_MBARRIERS
	.align		4
.L_591:
        /*128c*/ 	.byte	0x03, 0x38
        /*128e*/ 	.short	0x0016


	//----- nvinfo : EIATTR_EXIT_INSTR_OFFSETS
	.align		4
        /*1290*/ 	.byte	0x04, 0x1c
        /*1292*/ 	.short	(.L_593 - .L_592)


	//   ....[0]....
.L_592:
        /*1294*/ 	.word	0x0001df20


	//----- nvinfo : EIATTR_MAX_THREADS
	.align		4
.L_593:
        /*1298*/ 	.byte	0x04, 0x05
        /*129a*/ 	.short	(.L_595 - .L_594)
.L_594:
        /*129c*/ 	.word	0x00000180
        /*12a0*/ 	.word	0x00000001
        /*12a4*/ 	.word	0x00000001


	//----- nvinfo : EIATTR_CRS_STACK_SIZE
	.align		4
.L_595:
        /*12a8*/ 	.byte	0x04, 0x1e
        /*12aa*/ 	.short	(.L_597 - .L_596)
.L_596:
        /*12ac*/ 	.word	0x00000000


	//----- nvinfo : EIATTR_CBANK_PARAM_SIZE
	.align		4
.L_597:
        /*12b0*/ 	.byte	0x03, 0x19
        /*12b2*/ 	.short	0x0af0


	//----- nvinfo : EIATTR_PARAM_CBANK
	.align		4
        /*12b4*/ 	.byte	0x04, 0x0a
        /*12b6*/ 	.short	(.L_599 - .L_598)
	.align		4
.L_598:
        /*12b8*/ 	.word	index@(.nv.constant0._ZN7cutlass13device_kernelIN5flash11enable_sm90INS1_16FlashAttnFwdSm90INS1_25CollectiveMainloopFwdSm90ILi2EN4cute5tupleIJNS5_1CILi1EEES8_S8_EEENS6_IJNS7_ILi128EEENS7_ILi96EEENS7_ILi64EEEEEELi256ENS_10bfloat16_tEfNS_4arch4Sm90ELb1ELb0ELb0ELb1ELb0ELb1ELb0ELb1ELb0ELb1ELb1ELb0EEENS1_21CollectiveEpilogueFwdINS6_IJSA_NS7_ILi256EEESB_EEES9_SE_SG_Li256ELb1ELb1ELb1ELb0EEENS1_36VarlenDynamicPersistentTileSchedulerILi128ELi96ELi256ELi128ELb1ELb1ELb1ELb1ELb1ELb1EEEEEEEEEvNT_6ParamsE)
        /*12bc*/ 	.short	0x0210
        /*12be*/ 	.short	0x0af0


	//----- nvinfo : EIATTR_SW_WAR
	.align		4
.L_599:
        /*12c0*/ 	.byte	0x04, 0x36
        /*12c2*/ 	.short	(.L_601 - .L_600)
.L_600:
        /*12c4*/ 	.word	0x00000008
.L_601:


//--------------------- .nv.info._ZN7cutlass13device_kernelIN5flash11enable_sm90INS1_16FlashAttnFwdSm90INS1_25CollectiveMainloopFwdSm90ILi2EN4cute5tupleIJNS5_1CILi1EEES8_S8_EEENS6_IJNS7_ILi128EEENS7_ILi96EEENS7_ILi64EEEEEELi256ENS_10bfloat16_tEfNS_4arch4Sm90ELb1ELb0ELb0ELb1ELb0ELb0ELb1ELb1ELb0ELb1ELb1ELb0EEENS1_21CollectiveEpilogueFwdINS6_IJSA_NS7_ILi256EEESB_EEES9_SE_SG_Li256ELb1ELb1ELb1ELb0EEENS1_36VarlenDynamicPersistentTileSchedulerILi128ELi96ELi256ELi128ELb1ELb1ELb1ELb1ELb1ELb1EEEEEEEEEvNT_6ParamsE --------------------------
	.section	.nv.info._ZN7cutlass13device_kernelIN5flash11enable_sm90INS1_16FlashAttnFwdSm90INS1_25CollectiveMainloopFwdSm90ILi2EN4cute5tupleIJNS5_1CILi1EEES8_S8_EEENS6_IJNS7_ILi128EEENS7_ILi96EEENS7_ILi64EEEEEELi256ENS_10bfloat16_tEfNS_4arch4Sm90ELb1ELb0ELb0ELb1ELb0ELb0ELb1ELb1ELb0ELb1ELb1ELb0EEENS1_21CollectiveEpilogueFwdINS6_IJSA_NS7_ILi256EEESB_EEES9_SE_SG_Li256ELb1ELb1ELb1ELb0EEENS1_36VarlenDynamicPersistentTileSchedulerILi128ELi96ELi256ELi128ELb1ELb1ELb1ELb1ELb1ELb1EEEEEEEEEvNT_6ParamsE,"",@"SHT_CUDA_INFO"
	.sectionflags	@""
	.align	4


	//----- nvinfo : EIATTR_CUDA_API_VERSION
	.align		4
        /*0000*/ 	.byte	0x04, 0x37
        /*0002*/ 	.short	(.L_603 - .L_602)
.L_602:
        /*0004*/ 	.word	0x00000082


	//----- nvinfo : EIATTR_KPARAM_INFO
	.align		4
.L_603:
        /*0008*/ 	.byte	0x04, 0x17
        /*000a*/ 	.short	(.L_605 - .L_604)
.L_604:
        /*000c*/ 	.word	0x00000000
        /*0010*/ 	.short	0x0000
        /*0012*/ 	.short	0x0070
        /*0014*/ 	.byte	0x00, 0xf0, 0x01, 0x2e


	//----- nvinfo : EIATTR_SPARSE_MMA_MASK
	.align		4
.L_605:
        /*0018*/ 	.byte	0x03, 0x50
        /*001a*/ 	.short	0x0000


	//----- nvinfo : EIATTR_MAXREG_COUNT
	.align		4
        /*001c*/ 	.byte	0x03, 0x1b
        /*001e*/ 	.short	0x00a8


	//----- nvinfo : EIATTR_NUM_BARRIERS
	.align		4
        /*0020*/ 	.byte	0x02, 0x4c
        /*0022*/ 	.byte	0x10
	.zero		1


	//----- nvinfo : EIATTR_EXTERNS
	.align		4
        /*0024*/ 	.byte	0x04, 0x0f
        /*0026*/ 	.short	(.L_607 - .L_606)


	//   ....[0]....
	.align		4
.L_606:
        /*0028*/ 	.word	index@(__assertfail)


	//----- nvinfo : EIATTR_ANNOTATIONS
	.align		4
.L_607:
        /*002c*/ 	.byte	0x04, 0x55
        /*002e*/ 	.short	(.L_609 - .L_608)


	//   ....[0]....
.L_608:
        /* <DEDUP_REMOVED lines=100> */


	//----- nvinfo : EIATTR_MERCURY_ISA_VERSION
	.align		4
.L_609:
        /*0658*/ 	.byte	0x03, 0x5f
        /*065a*/ 	.short	0x0101


	//----- nvinfo : EIATTR_UNUSED_LOAD_BYTE_OFFSET
	.align		4
        /*065c*/ 	.byte	0x04, 0x44
        /*065e*/ 	.short	(.L_611 - .L_610)


	//   ....[0]....
.L_610:
        /*0660*/ 	.word	0x00000a50
        /*0664*/ 	.word	0x0000fff0


	//   ....[1]....
        /*0668*/ 	.word	0x00009ec0
        /*066c*/ 	.word	0x0000fff0


	//----- nvinfo : EIATTR_INT_WARP_WIDE_INSTR_OFFSETS
	.align		4
.L_611:
        /*0670*/ 	.byte	0x04, 0x31
        /*0672*/ 	.short	(.L_613 - .L_612)


	//   ....[0]....
.L_612:
        /*0674*/ 	.word	0x00000120


	//   ....[1]....
        /*0678*/ 	.word	0x00000160


	//   ....[2]....
        /*067c*/ 	.word	0x000001d0


	//   ....[3]....
        /*0680*/ 	.word	0x00000240


	//   ....[4]....
        /*0684*/ 	.word	0x00010140


	//   ....[5]....
        /*0688*/ 	.word	0x000101d0


	//   ....[6]....
        /*068c*/ 	.word	0x00014ab0


	//   ....[7]....
        /*0690*/ 	.word	0x00014b40


	//----- nvinfo : EIATTR_COOP_GROUP_MASK_REGIDS
	.align		4
.L_613:
        /*0694*/ 	.byte	0x04, 0x29
        /*0696*/ 	.short	(.L_615 - .L_614)


	//   ....[0]....
.L_614:
        /*0698*/ 	.word	0xffffffff


	//   ....[1]....
        /*069c*/ 	.word	0xffffffff


	//   ....[2]....
        /*06a0*/ 	.word	0xffffffff


	//   ....[3]....
        /*06a4*/ 	.word	0xffffffff


	//   ....[4]....
        /*06a8*/ 	.word	0xffffffff


	//   ....[5]....
        /*06ac*/ 	.word	0xffffffff


	//   ....[6]....
        /*06b0*/ 	.word	0xffffffff


	//   ....[7]....
        /*06b4*/ 	.word	0xffffffff


	//   ....[8]....
        /*06b8*/ 	.word	0xffffffff


	//   ....[9]....
        /*06bc*/ 	.word	0xffffffff


	//   ....[10]....
        /*06c0*/ 	.word	0xffffffff


	//   ....[11]....
        /*06c4*/ 	.word	0xffffffff


	//   ....[12]....
        /*06c8*/ 	.word	0xffffffff


	//   ....[13]....
        /*06cc*/ 	.word	0xffffffff


	//   ....[14]....
        /*06d0*/ 	.word	0xffffffff


	//   ....[15]....
        /*06d4*/ 	.word	0xffffffff


	//   ....[16]....
        /*06d8*/ 	.word	0xffffffff


	//   ....[17]....
        /*06dc*/ 	.word	0xffffffff


	//   ....[18]....
        /*06e0*/ 	.word	0xffffffff


	//   ....[19]....
        /*06e4*/ 	.word	0xffffffff


	//   ....[20]....
        /*06e8*/ 	.word	0xffffffff


	//   ....[21]....
        /*06ec*/ 	.word	0xffffffff


	//   ....[22]....
        /*06f0*/ 	.word	0xffffffff


	//   ....[23]....
        /*06f4*/ 	.word	0xffffffff


	//   ....[24]....
        /*06f8*/ 	.word	0xffffffff


	//   ....[25]....
        /*06fc*/ 	.word	0xffffffff


	//   ....[26]....
        /*0700*/ 	.word	0xffffffff


	//   ....[27]....
        /*0704*/ 	.word	0xffffffff


	//   ....[28]....
        /*0708*/ 	.word	0xffffffff


	//   ....[29]....
        /*070c*/ 	.word	0xffffffff


	//   ....[30]....
        /*0710*/ 	.word	0xffffffff


	//   ....[31]....
        /*0714*/ 	.word	0xffffffff


	//   ....[32]....
        /*0718*/ 	.word	0xffffffff


	//   ....[33]....
        /*071c*/ 	.word	0xffffffff


	//   ....[34]....
        /*0720*/ 	.word	0xffffffff


	//   ....[35]....
        /*0724*/ 	.word	0xffffffff


	//   ....[36]....
        /*0728*/ 	.word	0xffffffff


	//   ....[37]....
        /*072c*/ 	.word	0xffffffff


	//   ....[38]....
        /*0730*/ 	.word	0xffffffff


	//   ....[39]....
        /*0734*/ 	.word	0xffffffff


	//   ....[40]....
        /*0738*/ 	.word	0xffffffff


	//   ....[41]....
        /*073c*/ 	.word	0xffffffff


	//   ....[42]....
        /*0740*/ 	.word	0xffffffff


	//   ....[43]....
        /*0744*/ 	.word	0xffffffff


	//   ....[44]....
        /*0748*/ 	.word	0xffffffff


	//   ....[45]....
        /*074c*/ 	.word	0xffffffff


	//   ....[46]....
        /*0750*/ 	.word	0xffffffff


	//   ....[47]....
        /*0754*/ 	.word	0xffffffff


	//   ....[48]....
        /*0758*/ 	.word	0xffffffff


	//   ....[49]....
        /*075c*/ 	.word	0xffffffff


	//   ....[50]....
        /*0760*/ 	.word	0xffffffff


	//   ....[51]....
        /*0764*/ 	.word	0xffffffff


	//   ....[52]....
        /*0768*/ 	.word	0xffffffff


	//   ....[53]....
        /*076c*/ 	.word	0xffffffff


	//   ....[54]....
        /*0770*/ 	.word	0xffffffff


	//   ....[55]....
        /*0774*/ 	.word	0xffffffff


	//   ....[56]....
        /*0778*/ 	.word	0xffffffff


	//   ....[57]....
        /*077c*/ 	.word	0xffffffff


	//   ....[58]....
        /*0780*/ 	.word	0xffffffff


	//   ....[59]....
        /*0784*/ 	.word	0xffffffff


	//   ....[60]....
        /*0788*/ 	.word	0xffffffff


	//   ....[61]....
        /*078c*/ 	.word	0xffffffff


	//   ....[62]....
        /*0790*/ 	.word	0xffffffff


	//   ....[63]....
        /*0794*/ 	.word	0xffffffff


	//   ....[64]....
        /*0798*/ 	.word	0xffffffff


	//   ....[65]....
        /*079c*/ 	.word	0xffffffff


	//   ....[66]....
        /*07a0*/ 	.word	0xffffffff


	//   ....[67]....
        /*07a4*/ 	.word	0xffffffff


	//   ....[68]....
        /*07a8*/ 	.word	0xffffffff


	//   ....[69]....
        /*07ac*/ 	.word	0xffffffff


	//   ....[70]....
        /*07b0*/ 	.word	0xffffffff


	//   ....[71]....
        /*07b4*/ 	.word	0xffffffff


	//   ....[72]....
        /*07b8*/ 	.word	0xffffffff


	//   ....[73]....
        /*07bc*/ 	.word	0xffffffff


	//   ....[74]....
        /*07c0*/ 	.word	0xffffffff


	//   ....[75]....
        /*07c4*/ 	.word	0xffffffff


	//   ....[76]....
        /*07c8*/ 	.word	0xffffffff


	//   ....[77]....
        /*07cc*/ 	.word	0xffffffff


	//   ....[78]....
        /*07d0*/ 	.word	0xffffffff


	//   ....[79]....
        /*07d4*/ 	.word	0xffffffff


	//   ....[80]....
        /*07d8*/ 	.word	0xffffffff


	//   ....[81]....
        /*07dc*/ 	.word	0xffffffff


	//   ....[82]....
        /*07e0*/ 	.word	0xffffffff


	//   ....[83]....
        /*07e4*/ 	.word	0xffffffff


	//   ....[84]....
        /*07e8*/ 	.word	0xffffffff


	//   ....[85]....
        /*07ec*/ 	.word	0xffffffff


	//   ....[86]....
        /*07f0*/ 	.word	0xffffffff


	//   ....[87]....
        /*07f4*/ 	.word	0xffffffff


	//   ....[88]....
        /*07f8*/ 	.word	0xffffffff


	//   ....[89]....
        /*07fc*/ 	.word	0xffffffff


	//   ....[90]....
        /*0800*/ 	.word	0xffffffff


	//   ....[91]....
        /*0804*/ 	.word	0xffffffff


	//   ....[92]....
        /*0808*/ 	.word	0xffffffff


	//   ....[93]....
        /*080c*/ 	.word	0xffffffff


	//   ....[94]....
        /*0810*/ 	.word	0xffffffff


	//   ....[95]....
        /*0814*/ 	.word	0xffffffff


	//   ....[96]....
        /*0818*/ 	.word	0xffffffff


	//   ....[97]....
        /*081c*/ 	.word	0xffffffff


	//   ....[98]....
        /*0820*/ 	.word	0xffffffff


	//   ....[99]....
        /*0824*/ 	.word	0xffffffff


	//   ....[100]....
        /*0828*/ 	.word	0xffffffff


	//   ....[101]....
        /*082c*/ 	.word	0xffffffff


	//   ....[102]....
        /*0830*/ 	.word	0xffffffff


	//   ....[103]....
        /*0834*/ 	.word	0xffffffff


	//   ....[104]....
        /*0838*/ 	.word	0xffffffff


	//   ....[105]....
        /*083c*/ 	.word	0xffffffff


	//   ....[106]....
        /*0840*/ 	.word	0xffffffff


	//   ....[107]....
        /*0844*/ 	.word	0xffffffff


	//   ....[108]....
        /*0848*/ 	.word	0xffffffff


	//   ....[109]....
        /*084c*/ 	.word	0xffffffff


	//   ....[110]....
        /*0850*/ 	.word	0xffffffff


	//   ....[111]....
        /*0854*/ 	.word	0xffffffff


	//   ....[112]....
        /*0858*/ 	.word	0xffffffff


	//   ....[113]....
        /*085c*/ 	.word	0xffffffff


	//   ....[114]....
        /*0860*/ 	.word	0xffffffff


	//   ....[115]....
        /*0864*/ 	.word	0xffffffff


	//   ....[116]....
        /*0868*/ 	.word	0xffffffff


	//   ....[117]....
        /*086c*/ 	.word	0xffffffff


	//   ....[118]....
        /*0870*/ 	.word	0xffffffff


	//   ....[119]....
        /*0874*/ 	.word	0xffffffff


	//   ....[120]....
        /*0878*/ 	.word	0xffffffff


	//   ....[121]....
        /*087c*/ 	.word	0x0500000f


	//   ....[122]....
        /*0880*/ 	.word	0x0500000f


	//   ....[123]....
        /*0884*/ 	.word	0x0500000f


	//   ....[124]....
        /*0888*/ 	.word	0x0500000f


	//   ....[125]....
        /*088c*/ 	.word	0x0500000f


	//   ....[126]....
        /*0890*/ 	.word	0x0500000f


	//   ....[127]....
        /*0894*/ 	.word	0x0500000f


	//   ....[128]....
        /*0898*/ 	.word	0x0500000f


	//   ....[129]....
        /*089c*/ 	.word	0x0500000f


	//   ....[130]....
        /*08a0*/ 	.word	0x0500000f


	//   ....[131]....
        /*08a4*/ 	.word	0x0500000f


	//   ....[132]....
        /*08a8*/ 	.word	0x0500000f


	//   ....[133]....
        /*08ac*/ 	.word	0x0500000f


	//   ....[134]....
        /*08b0*/ 	.word	0x0500000f


	//   ....[135]....
        /*08b4*/ 	.word	0x0500000f


	//   ....[136]....
        /*08b8*/ 	.word	0x0500000f


	//   ....[137]....
        /*08bc*/ 	.word	0x0500000f


	//   ....[138]....
        /*08c0*/ 	.word	0x0500000f


	//   ....[139]....
        /*08c4*/ 	.word	0x0500000f


	//   ....[140]....
        /*08c8*/ 	.word	0x0500000f


	//   ....[141]....
        /*08cc*/ 	.word	0x0500000f


	//   ....[142]....
        /*08d0*/ 	.word	0x0500000f


	//   ....[143]....
        /*08d4*/ 	.word	0x0500000f


	//   ....[144]....
        /*08d8*/ 	.word	0x0500000f


	//   ....[145]....
        /*08dc*/ 	.word	0x0500000f


	//   ....[146]....
        /*08e0*/ 	.word	0x0500000f


	//   ....[147]....
        /*08e4*/ 	.word	0x0500000f


	//   ....[148]....
        /*08e8*/ 	.word	0x0500000f


	//   ....[149]....
        /*08ec*/ 	.word	0x0500000f


	//   ....[150]....
        /*08f0*/ 	.word	0x0500000f


	//   ....[151]....
        /*08f4*/ 	.word	0x0500000f


	//   ....[152]....
        /*08f8*/ 	.word	0x0500000f


	//   ....[153]....
        /*08fc*/ 	.word	0x0500000f


	//   ....[154]....
        /*0900*/ 	.word	0x0500000f


	//   ....[155]....
        /*0904*/ 	.word	0x0500000f


	//   ....[156]....
        /*0908*/ 	.word	0x0500000f


	//   ....[157]....
        /*090c*/ 	.word	0x0500000f


	//   ....[158]....
        /*0910*/ 	.word	0x0500000f


	//   ....[159]....
        /*0914*/ 	.word	0x0500000f


	//   ....[160]....
        /*0918*/ 	.word	0x0500000f


	//   ....[161]....
        /*091c*/ 	.word	0x0500000f


	//   ....[162]....
        /*0920*/ 	.word	0x0500000f


	//   ....[163]....
        /*0924*/ 	.word	0x0500000f


	//   ....[164]....
        /*0928*/ 	.word	0x0500000f


	//   ....[165]....
        /*092c*/ 	.word	0x0500000f


	//   ....[166]....
        /*0930*/ 	.word	0x0500000f


	//   ....[167]....
        /*0934*/ 	.word	0x0500000f


	//   ....[168]....
        /*0938*/ 	.word	0x0500000f


	//   ....[169]....
        /*093c*/ 	.word	0x0500000f


	//   ....[170]....
        /*0940*/ 	.word	0x0500000f


	//   ....[171]....
        /*0944*/ 	.word	0x0500000f


	//   ....[172]....
        /*0948*/ 	.word	0x0500000f


	//----- nvinfo : EIATTR_COOP_GROUP_INSTR_OFFSETS
	.align		4
.L_615:
        /*094c*/ 	.byte	0x04, 0x28
        /*094e*/ 	.short	(.L_617 - .L_616)


	//   ....[0]....
.L_616:
        /*0950*/ 	.word	0x00000060


	//   ....[1]....
        /*0954*/ 	.word	0x00000130


	//   ....[2]....
        /*0958*/ 	.word	0x000001f0


	//   ....[3]....
        /*095c*/ 	.word	0x000003c0


	//   ....[4]....
        /*0960*/ 	.word	0x00000520


	//   ....[5]....
        /*0964*/ 	.word	0x00000640


	//   ....[6]....
        /*0968*/ 	.word	0x000007a0


	//   ....[7]....
        /*096c*/ 	.word	0x00001d70


	//   ....[8]....
        /*0970*/ 	.word	0x00002970


	//   ....[9]....
        /*0974*/ 	.word	0x000029b0


	//   ....[10]....
        /*0978*/ 	.word	0x000034e0


	//   ....[11]....
        /*097c*/ 	.word	0x00003660


	//   ....[12]....
        /*0980*/ 	.word	0x00003890


	//   ....[13]....
        /*0984*/ 	.word	0x00003a60


	//   ....[14]....
        /*0988*/ 	.word	0x00004cd0


	//   ....[15]....
        /*098c*/ 	.word	0x00004cf0


	//   ....[16]....
        /*0990*/ 	.word	0x00005700


	//   ....[17]....
        /*0994*/ 	.word	0x00005800


	//   ....[18]....
        /*0998*/ 	.word	0x00006180


	//   ....[19]....
        /*099c*/ 	.word	0x000061d0


	//   ....[20]....
        /*09a0*/ 	.word	0x00007c70


	//   ....[21]....
        /*09a4*/ 	.word	0x00007c90


	//   ....[22]....
        /*09a8*/ 	.word	0x000084f0


	//   ....[23]....
        /*09ac*/ 	.word	0x00008550


	//   ....[24]....
        /*09b0*/ 	.word	0x000094b0


	//   ....[25]....
        /*09b4*/ 	.word	0x000094e0


	//   ....[26]....
        /*09b8*/ 	.word	0x00009510


	//   ....[27]....
        /*09bc*/ 	.word	0x00009530


	//   ....[28]....
        /*09c0*/ 	.word	0x0000af10


	//   ....[29]....
        /*09c4*/ 	.word	0x0000af20


	//   ....[30]....
        /*09c8*/ 	.word	0x0000af30


	//   ....[31]....
        /*09cc*/ 	.word	0x0000af80


	//   ....[32]....
        /*09d0*/ 	.word	0x0000ba30


	//   ....[33]....
        /*09d4*/ 	.word	0x0000ba50


	//   ....[34]....
        /*09d8*/ 	.word	0x0000bbd0


	//   ....[35]....
        /*09dc*/ 	.word	0x0000bbf0


	//   ....[36]....
        /*09e0*/ 	.word	0x0000bd30


	//   ....[37]....
        /*09e4*/ 	.word	0x0000bd50


	//   ....[38]....
        /*09e8*/ 	.word	0x0000bea0


	//   ....[39]....
        /*09ec*/ 	.word	0x0000bec0


	//   ....[40]....
        /*09f0*/ 	.word	0x0000c480


	//   ....[41]....
        /*09f4*/ 	.word	0x0000c4c0


	//   ....[42]....
        /*09f8*/ 	.word	0x0000ce40


	//   ....[43]....
        /*09fc*/ 	.word	0x0000ce50


	//   ....[44]....
        /*0a00*/ 	.word	0x0000df90


	//   ....[45]....
        /*0a04*/ 	.word	0x0000dfc0


	//   ....[46]....
        /*0a08*/ 	.word	0x0000e130


	//   ....[47]....
        /*0a0c*/ 	.word	0x0000e150


	//   ....[48]....
        /*0a10*/ 	.word	0x0000e290


	//   ....[49]....
        /*0a14*/ 	.word	0x0000e2b0


	//   ....[50]....
        /*0a18*/ 	.word	0x0000e400


	//   ....[51]....
        /*0a1c*/ 	.word	0x0000e420


	//   ....[52]....
        /*0a20*/ 	.word	0x0000e5f0


	//   ....[53]....
        /*0a24*/ 	.word	0x0000e810


	//   ....[54]....
        /*0a28*/ 	.word	0x0000e840


	//   ....[55]....
        /*0a2c*/ 	.word	0x0000e870


	//   ....[56]....
        /*0a30*/ 	.word	0x0000e8a0


	//   ....[57]....
        /*0a34*/ 	.word	0x0000e8d0


	//   ....[58]....
        /*0a38*/ 	.word	0x0000e900


	//   ....[59]....
        /*0a3c*/ 	.word	0x0000eaa0


	//   ....[60]....
        /*0a40*/ 	.word	0x0000ead0


	//   ....[61]....
        /*0a44*/ 	.word	0x0000eb00


	//   ....[62]....
        /*0a48*/ 	.word	0x0000eb30


	//   ....[63]....
        /*0a4c*/ 	.word	0x0000eb60


	//   ....[64]....
        /*0a50*/ 	.word	0x0000eb90


	//   ....[65]....
        /*0a54*/ 	.word	0x0000ec30


	//   ....[66]....
        /*0a58*/ 	.word	0x0000ec60


	//   ....[67]....
        /*0a5c*/ 	.word	0x0000ec70


	//   ....[68]....
        /*0a60*/ 	.word	0x0000eca0


	//   ....[69]....
        /*0a64*/ 	.word	0x00010720


	//   ....[70]....
        /*0a68*/ 	.word	0x000111b0


	//   ....[71]....
        /*0a6c*/ 	.word	0x000111e0


	//   ....[72]....
        /*0a70*/ 	.word	0x00011200


	//   ....[73]....
        /*0a74*/ 	.word	0x00011240


	//   ....[74]....
        /*0a78*/ 	.word	0x00011340


	//   ....[75]....
        /*0a7c*/ 	.word	0x00011360


	//   ....[76]....
        /*0a80*/ 	.word	0x000113f0


	//   ....[77]....
        /*0a84*/ 	.word	0x00011400


	//   ....[78]....
        /*0a88*/ 	.word	0x00011490


	//   ....[79]....
        /*0a8c*/ 	.word	0x000114b0


	//   ....[80]....
        /*0a90*/ 	.word	0x00011550


	//   ....[81]....
        /*0a94*/ 	.word	0x00011570


	//   ....[82]....
        /*0a98*/ 	.word	0x00011600


	//   ....[83]....
        /*0a9c*/ 	.word	0x00011620


	//   ....[84]....
        /*0aa0*/ 	.word	0x000116b0


	//   ....[85]....
        /*0aa4*/ 	.word	0x000116c0


	//   ....[86]....
        /*0aa8*/ 	.word	0x00011d90


	//   ....[87]....
        /*0aac*/ 	.word	0x00011df0


	//   ....[88]....
        /*0ab0*/ 	.word	0x00011e00


	//   ....[89]....
        /*0ab4*/ 	.word	0x00011ea0


	//   ....[90]....
        /*0ab8*/ 	.word	0x00011f30


	//   ....[91]....
        /*0abc*/ 	.word	0x00011f40


	//   ....[92]....
        /*0ac0*/ 	.word	0x00011fd0


	//   ....[93]....
        /*0ac4*/ 	.word	0x00011fe0


	//   ....[94]....
        /*0ac8*/ 	.word	0x00012050


	//   ....[95]....
        /*0acc*/ 	.word	0x00012060


	//   ....[96]....
        /*0ad0*/ 	.word	0x000120e0


	//   ....[97]....
        /*0ad4*/ 	.word	0x000120f0


	//   ....[98]....
        /*0ad8*/ 	.word	0x00012170


	//   ....[99]....
        /*0adc*/ 	.word	0x00012180


	//   ....[100]....
        /*0ae0*/ 	.word	0x00012190


	//   ....[101]....
        /*0ae4*/ 	.word	0x000121d0


	//   ....[102]....
        /*0ae8*/ 	.word	0x00014dd0


	//   ....[103]....
        /*0aec*/ 	.word	0x00014e00


	//   ....[104]....
        /*0af0*/ 	.word	0x00014e60


	//   ....[105]....
        /*0af4*/ 	.word	0x00014e90


	//   ....[106]....
        /*0af8*/ 	.word	0x00014ec0


	//   ....[107]....
        /*0afc*/ 	.word	0x00014ef0


	//   ....[108]....
        /*0b00*/ 	.word	0x00014f20


	//   ....[109]....
        /*0b04*/ 	.word	0x00014f50


	//   ....[110]....
        /*0b08*/ 	.word	0x00015110


	//   ....[111]....
        /*0b0c*/ 	.word	0x00015140


	//   ....[112]....
        /*0b10*/ 	.word	0x00015170


	//   ....[113]....
        /*0b14*/ 	.word	0x000151a0


	//   ....[114]....
        /*0b18*/ 	.word	0x000151d0


	//   ....[115]....
        /*0b1c*/ 	.word	0x00015200


	//   ....[116]....
        /*0b20*/ 	.word	0x000152d0


	//   ....[117]....
        /*0b24*/ 	.word	0x000152f0


	//   ....[118]....
        /*0b28*/ 	.word	0x00015300


	//   ....[119]....
        /*0b2c*/ 	.word	0x00015380


	//   ....[120]....
        /*0b30*/ 	.word	0x00015ec0


	//   ....[121]....
        /*0b34*/ 	.word	0x000164c0


	//   ....[122]....
        /*0b38*/ 	.word	0x00016640


	//   ....[123]....
        /*0b3c*/ 	.word	0x000166a0


	//   ....[124]....
        /*0b40*/ 	.word	0x00016730


	//   ....[125]....
        /*0b44*/ 	.word	0x00016790


	//   ....[126]....
        /*0b48*/ 	.word	0x00016830


	//   ....[127]....
        /*0b4c*/ 	.word	0x00016920


	//   ....[128]....
        /*0b50*/ 	.word	0x00016a50


	//   ....[129]....
        /*0b54*/ 	.word	0x00016af0


	//   ....[130]....
        /*0b58*/ 	.word	0x00016bc0


	//   ....[131]....
        /*0b5c*/ 	.word	0x00016c60


	//   ....[132]....
        /*0b60*/ 	.word	0x00016d30


	//   ....[133]....
        /*0b64*/ 	.word	0x00016dd0


	//   ....[134]....
        /*0b68*/ 	.word	0x00016ea0


	//   ....[135]....
        /*0b6c*/ 	.word	0x00016f40


	//   ....[136]....
        /*0b70*/ 	.word	0x00016ff0


	//   ....[137]....
        /*0b74*/ 	.word	0x000170d0


	//   ....[138]....
        /*0b78*/ 	.word	0x00017310


	//   ....[139]....
        /*0b7c*/ 	.word	0x000173e0


	//   ....[140]....
        /*0b80*/ 	.word	0x000174a0


	//   ....[141]....
        /*0b84*/ 	.word	0x00017510


	//   ....[142]....
        /*0b88*/ 	.word	0x00017620


	//   ....[143]....
        /*0b8c*/ 	.word	0x000176e0


	//   ....[144]....
        /*0b90*/ 	.word	0x000177a0


	//   ....[145]....
        /*0b94*/ 	.word	0x00017860


	//   ....[146]....
        /*0b98*/ 	.word	0x00017920


	//   ....[147]....
        /*0b9c*/ 	.word	0x000179e0


	//   ....[148]....
        /*0ba0*/ 	.word	0x00017aa0


	//   ....[149]....
        /*0ba4*/ 	.word	0x00017b50


	//   ....[150]....
        /*0ba8*/ 	.word	0x00017c50


	//   ....[151]....
        /*0bac*/ 	.word	0x00017ca0


	//   ....[152]....
        /*0bb0*/ 	.word	0x00017d00


	//   ....[153]....
        /*0bb4*/ 	.word	0x00017de0


	//   ....[154]....
        /*0bb8*/ 	.word	0x00018110


	//   ....[155]....
        /*0bbc*/ 	.word	0x000181b0


	//   ....[156]....
        /*0bc0*/ 	.word	0x00018350


	//   ....[157]....
        /*0bc4*/ 	.word	0x000183d0


	//   ....[158]....
        /*0bc8*/ 	.word	0x00018450


	//   ....[159]....
        /*0bcc*/ 	.word	0x000184d0


	//   ....[160]....
        /*0bd0*/ 	.word	0x00018550


	//   ....[161]....
        /*0bd4*/ 	.word	0x000185e0


	//   ....[162]....
        /*0bd8*/ 	.word	0x00018680


	//   ....[163]....
        /*0bdc*/ 	.word	0x00018730


	//   ....[164]....
        /*0be0*/ 	.word	0x000187b0


	//   ....[165]....
        /*0be4*/ 	.word	0x00018830


	//   ....[166]....
        /*0be8*/ 	.word	0x000188b0


	//   ....[167]....
        /*0bec*/ 	.word	0x00018940


	//   ....[168]....
        /*0bf0*/ 	.word	0x000189c0


	//   ....[169]....
        /*0bf4*/ 	.word	0x00018a70


	//   ....[170]....
        /*0bf8*/ 	.word	0x00018ac0


	//   ....[171]....
        /*0bfc*/ 	.word	0x00018b80


	//   ....[172]....
        /*0c00*/ 	.word	0x00018cb0


	//----- nvinfo : EIATTR_REG_RECONFIG
	.align		4
.L_617:
        /*0c04*/ 	.byte	0x01, 0x54
	.zero		2


	//----- nvinfo : EIATTR_SYSCALL_OFFSETS
	.align		4
        /*0c08*/ 	.byte	0x04, 0x46
        /*0c0a*/ 	.short	(.L_619 - .L_618)


	//   ....[0]....
.L_618:
        /*0c0c*/ 	.word	0x00001f70


	//   ....[1]....
        /*0c10*/ 	.word	0x00010340


	//   ....[2]....
        /*0c14*/ 	.word	0x00010490


	//   ....[3]....
        /*0c18*/ 	.word	0x00010590


	//   ....[4]....
        /*0c1c*/ 	.word	0x00010dd0


	//   ....[5]....
        /*0c20*/ 	.word	0x000119d0


	//----- nvinfo : EIATTR_MBARRIER_INSTR_OFFSETS
	.align		4
.L_619:
        /*0c24*/ 	.byte	0x04, 0x39
        /*0c26*/ 	.short	(.L_621 - .L_620)


	//   ....[0]....
.L_620:
        /*0c28*/ 	.word	0x00000260
        /*0c2c*/ 	.word	0x000000ff
        /*0c30*/ 	.word	0x00032400
        /*0c34*/ 	.short	0x0100
        /*0c36*/ 	.byte	0x08
	.zero		1


	//   ....[1]....
        /*0c38*/ 	.word	0x00000270
        /*0c3c*/ 	.word	0x000000ff
        /*0c40*/ 	.word	0x00032410
        /*0c44*/ 	.short	0x0100
        /*0c46*/ 	.byte	0x08
	.zero		1


	//   ....[2]....
        /*0c48*/ 	.word	0x00000280
        /*0c4c*/ 	.word	0x000000ff
        /*0c50*/ 	.word	0x00032420
        /*0c54*/ 	.short	0x0100
        /*0c56*/ 	.byte	0x08
	.zero		1


	//   ....[3]....
        /*0c58*/ 	.word	0x00000370
        /*0c5c*/ 	.word	0x000000ff
        /*0c60*/ 	.word	0x00032430
        /*0c64*/ 	.short	0x0100
        /*0c66*/ 	.byte	0x08
	.zero		1


	//   ....[4]....
        /*0c68*/ 	.word	0x00000380
        /*0c6c*/ 	.word	0x000000ff
        /*0c70*/ 	.word	0x00032440
        /*0c74*/ 	.short	0x0100
        /*0c76*/ 	.byte	0x08
	.zero		1


	//   ....[5]....
        /*0c78*/ 	.word	0x00000390
        /*0c7c*/ 	.word	0x000000ff
        /*0c80*/ 	.word	0x00032438
        /*0c84*/ 	.short	0x0100
        /*0c86*/ 	.byte	0x08
	.zero		1


	//   ....[6]....
        /*0c88*/ 	.word	0x000003a0
        /*0c8c*/ 	.word	0x000000ff
        /*0c90*/ 	.word	0x00032448
        /*0c94*/ 	.short	0x0100
        /*0c96*/ 	.byte	0x08
	.zero		1


	//   ....[7]....
        /*0c98*/ 	.word	0x000004d0
        /*0c9c*/ 	.word	0x000000ff
        /*0ca0*/ 	.word	0x00032450
        /*0ca4*/ 	.short	0x0100
        /*0ca6*/ 	.byte	0x08
	.zero		1


	//   ....[8]....
        /*0ca8*/ 	.word	0x000004e0
        /*0cac*/ 	.word	0x000000ff
        /*0cb0*/ 	.word	0x00032460
        /*0cb4*/ 	.short	0x0100
        /*0cb6*/ 	.byte	0x08
	.zero		1


	//   ....[9]....
        /*0cb8*/ 	.word	0x000004f0
        /*0cbc*/ 	.word	0x000000ff
        /*0cc0*/ 	.word	0x00032458
        /*0cc4*/ 	.short	0x0100
        /*0cc6*/ 	.byte	0x08
	.zero		1


	//   ....[10]....
        /*0cc8*/ 	.word	0x00000500
        /*0ccc*/ 	.word	0x000000ff
        /*0cd0*/ 	.word	0x00032468
        /*0cd4*/ 	.short	0x0100
        /*0cd6*/ 	.byte	0x08
	.zero		1


	//   ....[11]....
        /*0cd8*/ 	.word	0x000005f0
        /*0cdc*/ 	.word	0x000000ff
        /*0ce0*/ 	.word	0x00032470
        /*0ce4*/ 	.short	0x0100
        /*0ce6*/ 	.byte	0x06
	.zero		1


	//   ....[12]....
        /*0ce8*/ 	.word	0x00000600
        /*0cec*/ 	.word	0x000000ff
        /*0cf0*/ 	.word	0x00032480
        /*0cf4*/ 	.short	0x0100
        /*0cf6*/ 	.byte	0x06
	.zero		1


	//   ....[13]....
        /*0cf8*/ 	.word	0x00000610
        /*0cfc*/ 	.word	0x000000ff
        /*0d00*/ 	.word	0x00032478
        /*0d04*/ 	.short	0x0100
        /*0d06*/ 	.byte	0x06
	.zero		1


	//   ....[14]....
        /*0d08*/ 	.word	0x00000620
        /*0d0c*/ 	.word	0x000000ff
        /*0d10*/ 	.word	0x00032488
        /*0d14*/ 	.short	0x0100
        /*0d16*/ 	.byte	0x06
	.zero		1


	//   ....[15]....
        /*0d18*/ 	.word	0x00000750
        /*0d1c*/ 	.word	0x000000ff
        /*0d20*/ 	.word	0x00032490
        /*0d24*/ 	.short	0x0100
        /*0d26*/ 	.byte	0x08
	.zero		1


	//   ....[16]....
        /*0d28*/ 	.word	0x00000760
        /*0d2c*/ 	.word	0x000000ff
        /*0d30*/ 	.word	0x000324a0
        /*0d34*/ 	.short	0x0100
        /*0d36*/ 	.byte	0x08
	.zero		1


	//   ....[17]....
        /*0d38*/ 	.word	0x00000770
        /*0d3c*/ 	.word	0x000000ff
        /*0d40*/ 	.word	0x00032498
        /*0d44*/ 	.short	0x0100
        /*0d46*/ 	.byte	0x08
	.zero		1


	//   ....[18]....
        /*0d48*/ 	.word	0x00000780
        /*0d4c*/ 	.word	0x000000ff
        /*0d50*/ 	.word	0x000324a8
        /*0d54*/ 	.short	0x0100
        /*0d56*/ 	.byte	0x08
	.zero		1


	//   ....[19]....
        /*0d58*/ 	.word	0x000008b0
        /*0d5c*/ 	.word	0x000000ff
        /*0d60*/ 	.word	0x000324b0
        /*0d64*/ 	.short	0x0100
        /*0d66*/ 	.byte	0x08
	.zero		1


	//   ....[20]....
        /*0d68*/ 	.word	0x000008c0
        /*0d6c*/ 	.word	0x000000ff
        /*0d70*/ 	.word	0x000324c0
        /*0d74*/ 	.short	0x0100
        /*0d76*/ 	.byte	0x08
	.zero		1


	//   ....[21]....
        /*0d78*/ 	.word	0x000008d0
        /*0d7c*/ 	.word	0x000000ff
        /*0d80*/ 	.word	0x000324b8
        /*0d84*/ 	.short	0x0100
        /*0d86*/ 	.byte	0x08
	.zero		1


	//   ....[22]....
        /*0d88*/ 	.word	0x000008e0
        /*0d8c*/ 	.word	0x000000ff
        /*0d90*/ 	.word	0x000324c8
        /*0d94*/ 	.short	0x0100
        /*0d96*/ 	.byte	0x08
	.zero		1


	//   ....[23]....
        /*0d98*/ 	.word	0x00002030
        /*0d9c*/ 	.word	0x00000005
        /*0da0*/ 	.word	0x00032400
        /*0da4*/ 	.short	0x010a
        /*0da6*/ 	.byte	0x3f
	.zero		1


	//   ....[24]....
        /*0da8*/ 	.word	0x000020e0
        /*0dac*/ 	.word	0x00000000
        /*0db0*/ 	.word	0x00032430
        /*0db4*/ 	.short	0x010a
        /*0db6*/ 	.byte	0x3f
	.zero		1


	//   ....[25]....
        /*0db8*/ 	.word	0x00002120
        /*0dbc*/ 	.word	0x00000000
        /*0dc0*/ 	.word	0x00032430
        /*0dc4*/ 	.short	0x010a
        /*0dc6*/ 	.byte	0x3f
	.zero		1


	//   ....[26]....
        /*0dc8*/ 	.word	0x00002420
        /*0dcc*/ 	.word	0x00000005
        /*0dd0*/ 	.word	0x00032410
        /*0dd4*/ 	.short	0x010a
        /*0dd6*/ 	.byte	0x3f
	.zero		1


	//   ....[27]....
        /*0dd8*/ 	.word	0x00002460
        /*0ddc*/ 	.word	0x00000000
        /*0de0*/ 	.word	0x00032450
        /*0de4*/ 	.short	0x010a
        /*0de6*/ 	.byte	0x3f
	.zero		1


	//   ....[28]....
        /*0de8*/ 	.word	0x000024a0
        /*0dec*/ 	.word	0x00000000
        /*0df0*/ 	.word	0x00032450
        /*0df4*/ 	.short	0x010a
        /*0df6*/ 	.byte	0x3f
	.zero		1


	//   ....[29]....
        /*0df8*/ 	.word	0x00003c70
        /*0dfc*/ 	.word	0x00000018
        /*0e00*/ 	.word	0x00000000
        /*0e04*/ 	.short	0x0101
        /*0e06*/ 	.byte	0x3f
	.zero		1


	//   ....[30]....
        /*0e08*/ 	.word	0x000045e0
        /*0e0c*/ 	.word	0x00000000
        /*0e10*/ 	.word	0x00000000
        /*0e14*/ 	.short	0x0101
        /*0e16*/ 	.byte	0x3f
	.zero		1


	//   ....[31]....
        /*0e18*/ 	.word	0x00004740
        /*0e1c*/ 	.word	0x000000ff
        /*0e20*/ 	.word	0x00032430
        /*0e24*/ 	.short	0x010a
        /*0e26*/ 	.byte	0x04
	.zero		1


	//   ....[32]....
        /*0e28*/ 	.word	0x00004780
        /*0e2c*/ 	.word	0x000000ff
        /*0e30*/ 	.word	0x00032430
        /*0e34*/ 	.short	0x010a
        /*0e36*/ 	.byte	0x04
	.zero		1


	//   ....[33]....
        /*0e38*/ 	.word	0x00004990
        /*0e3c*/ 	.word	0x000000ff
        /*0e40*/ 	.word	0x00032450
        /*0e44*/ 	.short	0x010a
        /*0e46*/ 	.byte	0x04
	.zero		1


	//   ....[34]....
        /*0e48*/ 	.word	0x000049d0
        /*0e4c*/ 	.word	0x000000ff
        /*0e50*/ 	.word	0x00032450
        /*0e54*/ 	.short	0x010a
        /*0e56*/ 	.byte	0x04
	.zero		1


	//   ....[35]....
        /*0e58*/ 	.word	0x00006560
        /*0e5c*/ 	.word	0x000000ca
        /*0e60*/ 	.word	0x00000000
        /*0e64*/ 	.short	0x0101
        /*0e66*/ 	.byte	0x3f
	.zero		1


	//   ....[36]....
        /*0e68*/ 	.word	0x000070e0
        /*0e6c*/ 	.word	0x00000000
        /*0e70*/ 	.word	0x00000000
        /*0e74*/ 	.short	0x0101
        /*0e76*/ 	.byte	0x3f
	.zero		1


	//   ....[37]....
        /*0e78*/ 	.word	0x00007230
        /*0e7c*/ 	.word	0x000000ff
        /*0e80*/ 	.word	0x00032430
        /*0e84*/ 	.short	0x010a
        /*0e86*/ 	.byte	0x04
	.zero		1


	//   ....[38]....
        /*0e88*/ 	.word	0x00007270
        /*0e8c*/ 	.word	0x000000ff
        /*0e90*/ 	.word	0x00032430
        /*0e94*/ 	.short	0x010a
        /*0e96*/ 	.byte	0x04
	.zero		1


	//   ....[39]....
        /*0e98*/ 	.word	0x00007480
        /*0e9c*/ 	.word	0x000000ff
        /*0ea0*/ 	.word	0x00032450
        /*0ea4*/ 	.short	0x010a
        /*0ea6*/ 	.byte	0x04
	.zero		1


	//   ....[40]....
        /*0ea8*/ 	.word	0x000074c0
        /*0eac*/ 	.word	0x000000ff
        /*0eb0*/ 	.word	0x00032450
        /*0eb4*/ 	.short	0x010a
        /*0eb6*/ 	.byte	0x04
	.zero		1


	//   ....[41]....
        /*0eb8*/ 	.word	0x00008710
        /*0ebc*/ 	.word	0x0000009d
        /*0ec0*/ 	.word	0x00000000
        /*0ec4*/ 	.short	0x0101
        /*0ec6*/ 	.byte	0x3f
	.zero		1


	//   ....[42]....
        /*0ec8*/ 	.word	0x00009400
        /*0ecc*/ 	.word	0x0000000c
        /*0ed0*/ 	.word	0x00000000
        /*0ed4*/ 	.short	0x0101
        /*0ed6*/ 	.byte	0x3f
	.zero		1


	//   ....[43]....
        /*0ed8*/ 	.word	0x0000ba10
        /*0edc*/ 	.word	0x00000000
        /*0ee0*/ 	.word	0x00000000
        /*0ee4*/ 	.short	0x0101
        /*0ee6*/ 	.byte	0x3f
	.zero		1


	//   ....[44]....
        /*0ee8*/ 	.word	0x0000c460
        /*0eec*/ 	.word	0x00000009
        /*0ef0*/ 	.word	0x00000000
        /*0ef4*/ 	.short	0x0101
        /*0ef6*/ 	.byte	0x3f
	.zero		1


	//   ....[45]....
        /*0ef8*/ 	.word	0x00010980
        /*0efc*/ 	.word	0x00000000
        /*0f00*/ 	.word	0x00032440
        /*0f04*/ 	.short	0x010a
        /*0f06*/ 	.byte	0x3f
	.zero		1


	//   ....[46]....
        /*0f08*/ 	.word	0x00011780
        /*0f0c*/ 	.word	0x00000012
        /*0f10*/ 	.word	0x00032400
        /*0f14*/ 	.short	0x0107
        /*0f16*/ 	.byte	0x3f
	.zero		1


	//   ....[47]....
        /*0f18*/ 	.word	0x00011820
        /*0f1c*/ 	.word	0x00000012
        /*0f20*/ 	.word	0x00032400
        /*0f24*/ 	.short	0x0101
        /*0f26*/ 	.byte	0x3f
	.zero		1


	//   ....[48]....
        /*0f28*/ 	.word	0x00012310
        /*0f2c*/ 	.word	0x00000012
        /*0f30*/ 	.word	0x00032410
        /*0f34*/ 	.short	0x0107
        /*0f36*/ 	.byte	0x3f
	.zero		1


	//   ....[49]....
        /*0f38*/ 	.word	0x00012410
        /*0f3c*/ 	.word	0x00000012
        /*0f40*/ 	.word	0x00032410
        /*0f44*/ 	.short	0x0101
        /*0f46*/ 	.byte	0x3f
	.zero		1


	//   ....[50]....
        /*0f48*/ 	.word	0x00012430
        /*0f4c*/ 	.word	0x00000012
        /*0f50*/ 	.word	0x00032420
        /*0f54*/ 	.short	0x010a
        /*0f56*/ 	.byte	0x3f
	.zero		1


	//   ....[51]....
        /*0f58*/ 	.word	0x00012510
        /*0f5c*/ 	.word	0x00000002
        /*0f60*/ 	.word	0x00032460
        /*0f64*/ 	.short	0x010a
        /*0f66*/ 	.byte	0x3f
	.zero		1


	//   ....[52]....
        /*0f68*/ 	.word	0x00012e00
        /*0f6c*/ 	.word	0x00000002
        /*0f70*/ 	.word	0x00032440
        /*0f74*/ 	.short	0x010a
        /*0f76*/ 	.byte	0x3f
	.zero		1


	//   ....[53]....
        /*0f78*/ 	.word	0x00013040
        /*0f7c*/ 	.word	0x00000002
        /*0f80*/ 	.word	0x00032460
        /*0f84*/ 	.short	0x010a
        /*0f86*/ 	.byte	0x3f
	.zero		1


	//   ....[54]....
        /*0f88*/ 	.word	0x00013860
        /*0f8c*/ 	.word	0x00000002
        /*0f90*/ 	.word	0x00032440
        /*0f94*/ 	.short	0x010a
        /*0f96*/ 	.byte	0x3f
	.zero		1


	//   ....[55]....
        /*0f98*/ 	.word	0x00013a90
        /*0f9c*/ 	.word	0x00000002
        /*0fa0*/ 	.word	0x00032460
        /*0fa4*/ 	.short	0x010a
        /*0fa6*/ 	.byte	0x3f
	.zero		1


	//   ....[56]....
        /*0fa8*/ 	.word	0x00014230
        /*0fac*/ 	.word	0x00000003
        /*0fb0*/ 	.word	0x00032440
        /*0fb4*/ 	.short	0x010a
        /*0fb6*/ 	.byte	0x3f
	.zero		1


	//   ....[57]....
        /*0fb8*/ 	.word	0x00014470
        /*0fbc*/ 	.word	0x00000003
        /*0fc0*/ 	.word	0x00032460
        /*0fc4*/ 	.short	0x010a
        /*0fc6*/ 	.byte	0x3f
	.zero		1


	//   ....[58]....
        /*0fc8*/ 	.word	0x00015e40
        /*0fcc*/ 	.word	0x00000000
        /*0fd0*/ 	.word	0x00032420
        /*0fd4*/ 	.short	0x010a
        /*0fd6*/ 	.byte	0x3f
	.zero		1


	//   ....[59]....
        /*0fd8*/ 	.word	0x00016000
        /*0fdc*/ 	.word	0x00000006
        /*0fe0*/ 	.word	0x00000000
        /*0fe4*/ 	.short	0x010a
        /*0fe6*/ 	.byte	0x3f
	.zero		1


	//   ....[60]....
        /*0fe8*/ 	.word	0x00016070
        /*0fec*/ 	.word	0x00000007
        /*0ff0*/ 	.word	0x00000000
        /*0ff4*/ 	.short	0x010a
        /*0ff6*/ 	.byte	0x3f
	.zero		1


	//   ....[61]....
        /*0ff8*/ 	.word	0x000160e0
        /*0ffc*/ 	.word	0x00000004
        /*1000*/ 	.word	0x00000000
        /*1004*/ 	.short	0x010a
        /*1006*/ 	.byte	0x3f
	.zero		1


	//   ....[62]....
        /*1008*/ 	.word	0x00016110
        /*100c*/ 	.word	0x00000003
        /*1010*/ 	.word	0x00000000
        /*1014*/ 	.short	0x010a
        /*1016*/ 	.byte	0x3f
	.zero		1


	//   ....[63]....
        /*1018*/ 	.word	0x00016170
        /*101c*/ 	.word	0x00000005
        /*1020*/ 	.word	0x00032400
        /*1024*/ 	.short	0x010a
        /*1026*/ 	.byte	0x3f
	.zero		1


	//   ....[64]....
        /*1028*/ 	.word	0x000161c0
        /*102c*/ 	.word	0x00000000
        /*1030*/ 	.word	0x00032430
        /*1034*/ 	.short	0x010a
        /*1036*/ 	.byte	0x3f
	.zero		1


	//   ....[65]....
        /*1038*/ 	.word	0x00016210
        /*103c*/ 	.word	0x00000005
        /*1040*/ 	.word	0x00032410
        /*1044*/ 	.short	0x010a
        /*1046*/ 	.byte	0x3f
	.zero		1


	//   ....[66]....
        /*1048*/ 	.word	0x00016260
        /*104c*/ 	.word	0x00000000
        /*1050*/ 	.word	0x00032450
        /*1054*/ 	.short	0x010a
        /*1056*/ 	.byte	0x3f
	.zero		1


	//   ....[67]....
        /*1058*/ 	.word	0x000162c0
        /*105c*/ 	.word	0x00000098
        /*1060*/ 	.word	0x00032430
        /*1064*/ 	.short	0x010a
        /*1066*/ 	.byte	0x3f
	.zero		1


	//   ....[68]....
        /*1068*/ 	.word	0x00016320
        /*106c*/ 	.word	0x000000cb
        /*1070*/ 	.word	0x00032450
        /*1074*/ 	.short	0x010a
        /*1076*/ 	.byte	0x3f
	.zero		1


	//   ....[69]....
        /*1078*/ 	.word	0x00016380
        /*107c*/ 	.word	0x00000098
        /*1080*/ 	.word	0x00032430
        /*1084*/ 	.short	0x010a
        /*1086*/ 	.byte	0x3f
	.zero		1


	//   ....[70]....
        /*1088*/ 	.word	0x000163e0
        /*108c*/ 	.word	0x000000c8
        /*1090*/ 	.word	0x00032450
        /*1094*/ 	.short	0x010a
        /*1096*/ 	.byte	0x3f
	.zero		1


	//   ....[71]....
        /*1098*/ 	.word	0x00016580
        /*109c*/ 	.word	0x00000000
        /*10a0*/ 	.word	0x00032440
        /*10a4*/ 	.short	0x010a
        /*10a6*/ 	.byte	0x3f
	.zero		1


	//   ....[72]....
        /*10a8*/ 	.word	0x00017e20
        /*10ac*/ 	.word	0x00000012
        /*10b0*/ 	.word	0x00032420
        /*10b4*/ 	.short	0x010a
        /*10b6*/ 	.byte	0x3f
	.zero		1


	//   ....[73]....
        /*10b8*/ 	.word	0x00017e70
        /*10bc*/ 	.word	0x00000002
        /*10c0*/ 	.word	0x00032460
        /*10c4*/ 	.short	0x010a
        /*10c6*/ 	.byte	0x3f
	.zero		1


	//   ....[74]....
        /*10c8*/ 	.word	0x00017ec0
        /*10cc*/ 	.word	0x00000002
        /*10d0*/ 	.word	0x00032440
        /*10d4*/ 	.short	0x010a
        /*10d6*/ 	.byte	0x3f
	.zero		1


	//   ....[75]....
        /*10d8*/ 	.word	0x00017f10
        /*10dc*/ 	.word	0x00000002
        /*10e0*/ 	.word	0x00032460
        /*10e4*/ 	.short	0x010a
        /*10e6*/ 	.byte	0x3f
	.zero		1


	//   ....[76]....
        /*10e8*/ 	.word	0x00017f60
        /*10ec*/ 	.word	0x00000002
        /*10f0*/ 	.word	0x00032440
        /*10f4*/ 	.short	0x010a
        /*10f6*/ 	.byte	0x3f
	.zero		1


	//   ....[77]....
        /*10f8*/ 	.word	0x00017fb0
        /*10fc*/ 	.word	0x00000002
        /*1100*/ 	.word	0x00032460
        /*1104*/ 	.short	0x010a
        /*1106*/ 	.byte	0x3f
	.zero		1


	//   ....[78]....
        /*1108*/ 	.word	0x00018000
        /*110c*/ 	.word	0x00000003
        /*1110*/ 	.word	0x00032440
        /*1114*/ 	.short	0x010a
        /*1116*/ 	.byte	0x3f
	.zero		1


	//   ....[79]....
        /*1118*/ 	.word	0x00018050
        /*111c*/ 	.word	0x00000003
        /*1120*/ 	.word	0x00032460
        /*1124*/ 	.short	0x010a
        /*1126*/ 	.byte	0x3f
	.zero		1


	//   ....[80]....
        /*1128*/ 	.word	0x00018bd0
        /*112c*/ 	.word	0x00000000
        /*1130*/ 	.word	0x00032420
        /*1134*/ 	.short	0x010a
        /*1136*/ 	.byte	0x3f
	.zero		1


	//   ....[81]....
        /*1138*/ 	.word	0x00018d70
        /*113c*/ 	.word	0x00000006
        /*1140*/ 	.word	0x00000000
        /*1144*/ 	.short	0x010a
        /*1146*/ 	.byte	0x3f
	.zero		1


	//   ....[82]....
        /*1148*/ 	.word	0x00018dc0
        /*114c*/ 	.word	0x00000007
        /*1150*/ 	.word	0x00000000
        /*1154*/ 	.short	0x010a
        /*1156*/ 	.byte	0x3f
	.zero		1


	//   ....[83]....
        /*1158*/ 	.word	0x00018e10
        /*115c*/ 	.word	0x00000004
        /*1160*/ 	.word	0x00000000
        /*1164*/ 	.short	0x010a
        /*1166*/ 	.byte	0x3f
	.zero		1


	//----- nvinfo : EIATTR_NUM_MBARRIERS
	.align		4
.L_621:
        /*1168*/ 	.byte	0x03, 0x38
        /*116a*/ 	.short	0x0017


	//----- nvinfo : EIATTR_EXIT_INSTR_OFFSETS
	.align		4
        /*116c*/ 	.byte	0x04, 0x1c
        /*116e*/ 	.short	(.L_623 - .L_622)


	//   ....[0]....
.L_622:
        /*1170*/ 	.word	0x00000a90


	//   ....[1]....
        /*1174*/ 	.word	0x0000e590


	//   ....[2]....
        /*1178*/ 	.word	0x00016160


	//----- nvinfo : EIATTR_MAX_THREADS
	.align		4
.L_623:
        /*117c*/ 	.byte	0x04, 0x05
        /*117e*/ 	.short	(.L_625 - .L_624)
.L_624:
        /*1180*/ 	.word	0x00000180
        /*1184*/ 	.word	0x00000001
        /*1188*/ 	.word	0x00000001


	//----- nvinfo : EIATTR_CRS_STACK_SIZE
	.align		4
.L_625:
        /*118c*/ 	.byte	0x04, 0x1e
        /*118e*/ 	.short	(.L_627 - .L_626)
.L_626:
        /*1190*/ 	.word	0x00000000


	//----- nvinfo : EIATTR_CBANK_PARAM_SIZE
	.align		4
.L_627:
        /*1194*/ 	.byte	0x03, 0x19
        /*1196*/ 	.short	0x0bf0


	//----- nvinfo : EIATTR_PARAM_CBANK
	.align		4
        /*1198*/ 	.byte	0x04, 0x0a
        /*119a*/ 	.short	(.L_629 - .L_628)
	.align		4
.L_628:
        /*119c*/ 	.word	index@(.nv.constant0._ZN7cutlass13device_kernelIN5flash11enable_sm90INS1_16FlashAttnFwdSm90INS1_25CollectiveMainloopFwdSm90ILi2EN4cute5tupleIJNS5_1CILi1EEES8_S8_EEENS6_IJNS7_ILi128EEENS7_ILi96EEENS7_ILi64EEEEEELi256ENS_10bfloat16_tEfNS_4arch4Sm90ELb1ELb0ELb0ELb1ELb0ELb0ELb1ELb1ELb0ELb1ELb1ELb0EEENS1_21CollectiveEpilogueFwdINS6_IJSA_NS7_ILi256EEESB_EEES9_SE_SG_Li256ELb1ELb1ELb1ELb0EEENS1_36VarlenDynamicPersistentTileSchedulerILi128ELi96ELi256ELi128ELb1ELb1ELb1ELb1ELb1ELb1EEEEEEEEEvNT_6ParamsE)
        /*11a0*/ 	.short	0x0210
        /*11a2*/ 	.short	0x0bf0


	//----- nvinfo : EIATTR_SW_WAR
	.align		4
.L_629:
        /*11a4*/ 	.byte	0x04, 0x36
        /*11a6*/ 	.short	(.L_631 - .L_630)
.L_630:
        /*11a8*/ 	.word	0x00000008
.L_631:


//--------------------- .nv.info._ZN7cutlass13device_kernelIN5flash11enable_sm90INS1_16FlashAttnFwdSm90INS1_25CollectiveMainloopFwdSm90ILi2EN4cute5tupleIJNS5_1CILi1EEES8_S8_EEENS6_IJNS7_ILi128EEENS7_ILi96EEENS7_ILi64EEEEEELi256ENS_10bfloat16_tEfNS_4arch4Sm90ELb1ELb0ELb0ELb1ELb0ELb1ELb1ELb1ELb0ELb1ELb1ELb0EEENS1_21CollectiveEpilogueFwdINS6_IJSA_NS7_ILi256EEESB_EEES9_SE_SG_Li256ELb1ELb1ELb1ELb0EEENS1_36VarlenDynamicPersistentTileSchedulerILi128ELi96ELi256ELi128ELb1ELb1ELb1ELb1ELb1ELb1EEEEEEEEEvNT_6ParamsE --------------------------
	.section	.nv.info._ZN7cutlass13device_kernelIN5flash11enable_sm90INS1_16FlashAttnFwdSm90INS1_25CollectiveMainloopFwdSm90ILi2EN4cute5tupleIJNS5_1CILi1EEES8_S8_EEENS6_IJNS7_ILi128EEENS7_ILi96EEENS7_ILi64EEEEEELi256ENS_10bfloat16_tEfNS_4arch4Sm90ELb1ELb0ELb0ELb1ELb0ELb1ELb1ELb1ELb0ELb1ELb1ELb0EEENS1_21CollectiveEpilogueFwdINS6_IJSA_NS7_ILi256EEESB_EEES9_SE_SG_Li256ELb1ELb1ELb1ELb0EEENS1_36VarlenDynamicPersistentTileSchedulerILi128ELi96ELi256ELi128ELb1ELb1ELb1ELb1ELb1ELb1EEEEEEEEEvNT_6ParamsE,"",@"SHT_CUDA_INFO"
	.sectionflags	@""
	.align	4


	//----- nvinfo : EIATTR_CUDA_API_VERSION
	.align		4
        /*0000*/ 	.byte	0x04, 0x37
        /*0002*/ 	.short	(.L_633 - .L_632)
.L_632:
        /*0004*/ 	.word	0x00000082


	//----- nvinfo : EIATTR_KPARAM_INFO
	.align		4
.L_633:
        /*0008*/ 	.byte	0x04, 0x17
        /*000a*/ 	.short	(.L_635 - .L_634)
.L_634:
        /*000c*/ 	.word	0x00000000
        /*0010*/ 	.short	0x0000
        /*0012*/ 	.short	0x0070
        /*0014*/ 	.byte	0x00, 0xf0, 0x01, 0x2e


	//----- nvinfo : EIATTR_SPARSE_MMA_MASK
	.align		4
.L_635:
        /*0018*/ 	.byte	0x03, 0x50
        /*001a*/ 	.short	0x0000


	//----- nvinfo : EIATTR_MAXREG_COUNT
	.align		4
        /*001c*/ 	.byte	0x03, 0x1b
        /*001e*/ 	.short	0x00a8


	//----- nvinfo : EIATTR_NUM_BARRIERS
	.align		4
        /*0020*/ 	.byte	0x02, 0x4c
        /*0022*/ 	.byte	0x10
	.zero		1


	//----- nvinfo : EIATTR_EXTERNS
	.align		4
        /*0024*/ 	.byte	0x04, 0x0f
        /*0026*/ 	.short	(.L_637 - .L_636)


	//   ....[0]....
	.align		4
.L_636:
        /*0028*/ 	.word	index@(__assertfail)


	//----- nvinfo : EIATTR_ANNOTATIONS
	.align		4
.L_637:
        /*002c*/ 	.byte	0x04, 0x55
        /*002e*/ 	.short	(.L_639 - .L_638)


	//   ....[0]....
.L_638:
        /* <DEDUP_REMOVED lines=246> */


	//----- nvinfo : EIATTR_MERCURY_ISA_VERSION
	.align		4
.L_639:
        /*0f78*/ 	.byte	0x03, 0x5f
        /*0f7a*/ 	.short	0x0101


	//----- nvinfo : EIATTR_UNUSED_LOAD_BYTE_OFFSET
	.align		4
        /*0f7c*/ 	.byte	0x04, 0x44
        /*0f7e*/ 	.short	(.L_641 - .L_640)


	//   ....[0]....
.L_640:
        /*0f80*/ 	.word	0x00000af0
        /*0f84*/ 	.word	0x0000fff0


	//   ....[1]....
        /*0f88*/ 	.word	0x00012f30
        /*0f8c*/ 	.word	0x0000fff0


	//----- nvinfo : EIATTR_INT_WARP_WIDE_INSTR_OFFSETS
	.align		4
.L_641:
        /*0f90*/ 	.byte	0x04, 0x31
        /*0f92*/ 	.short	(.L_643 - .L_642)


	//   ....[0]....
.L_642:
        /*0f94*/ 	.word	0x00000190


	//   ....[1]....
        /*0f98*/ 	.word	0x000001d0


	//   ....[2]....
        /*0f9c*/ 	.word	0x00000240


	//   ....[3]....
        /*0fa0*/ 	.word	0x00000250


	//   ....[4]....
        /*0fa4*/ 	.word	0x0001c060


	//   ....[5]....
        /*0fa8*/ 	.word	0x0001c0f0


	//   ....[6]....
        /*0fac*/ 	.word	0x00020ac0


	//   ....[7]....
        /*0fb0*/ 	.word	0x00020b50


	//----- nvinfo : EIATTR_COOP_GROUP_MASK_REGIDS
	.align		4
.L_643:
        /*0fb4*/ 	.byte	0x04, 0x29
        /*0fb6*/ 	.short	(.L_645 - .L_644)


	//   ....[0]....
.L_644:
        /*0fb8*/ 	.word	0xffffffff


	//   ....[1]....
        /*0fbc*/ 	.word	0xffffffff


	//   ....[2]....
        /*0fc0*/ 	.word	0xffffffff


	//   ....[3]....
        /*0fc4*/ 	.word	0xffffffff


	//   ....[4]....
        /*0fc8*/ 	.word	0xffffffff


	//   ....[5]....
        /*0fcc*/ 	.word	0xffffffff


	//   ....[6]....
        /*0fd0*/ 	.word	0xffffffff


	//   ....[7]....
        /*0fd4*/ 	.word	0xffffffff


	//   ....[8]....
        /*0fd8*/ 	.word	0xffffffff


	//   ....[9]....
        /*0fdc*/ 	.word	0xffffffff


	//   ....[10]....
        /*0fe0*/ 	.word	0xffffffff


	//   ....[11]....
        /*0fe4*/ 	.word	0xffffffff


	//   ....[12]....
        /*0fe8*/ 	.word	0xffffffff


	//   ....[13]....
        /*0fec*/ 	.word	0xffffffff


	//   ....[14]....
        /*0ff0*/ 	.word	0xffffffff


	//   ....[15]....
        /*0ff4*/ 	.word	0xffffffff


	//   ....[16]....
        /*0ff8*/ 	.word	0xffffffff


	//   ....[17]....
        /*0ffc*/ 	.word	0xffffffff


	//   ....[18]....
        /*1000*/ 	.word	0xffffffff


	//   ....[19]....
        /*1004*/ 	.word	0xffffffff


	//   ....[20]....
        /*1008*/ 	.word	0xffffffff


	//   ....[21]....
        /*100c*/ 	.word	0xffffffff


	//   ....[22]....
        /*1010*/ 	.word	0xffffffff


	//   ....[23]....
        /*1014*/ 	.word	0xffffffff


	//   ....[24]....
        /*1018*/ 	.word	0xffffffff


	//   ....[25]....
        /*101c*/ 	.word	0xffffffff


	//   ....[26]....
        /*1020*/ 	.word	0xffffffff


	//   ....[27]....
        /*1024*/ 	.word	0xffffffff


	//   ....[28]....
        /*1028*/ 	.word	0xffffffff


	//   ....[29]....
        /*102c*/ 	.word	0xffffffff


	//   ....[30]....
        /*1030*/ 	.word	0xffffffff


	//   ....[31]....
        /*1034*/ 	.word	0xffffffff


	//   ....[32]....
        /*1038*/ 	.word	0xffffffff


	//   ....[33]....
        /*103c*/ 	.word	0xffffffff


	//   ....[34]....
        /*1040*/ 	.word	0xffffffff


	//   ....[35]....
        /*1044*/ 	.word	0xffffffff


	//   ....[36]....
        /*1048*/ 	.word	0xffffffff


	//   ....[37]....
        /*104c*/ 	.word	0xffffffff


	//   ....[38]....
        /*1050*/ 	.word	0xffffffff


	//   ....[39]....
        /*1054*/ 	.word	0xffffffff


	//   ....[40]....
        /*1058*/ 	.word	0xffffffff


	//   ....[41]....
        /*105c*/ 	.word	0xffffffff


	//   ....[42]....
        /*1060*/ 	.word	0xffffffff


	//   ....[43]....
        /*1064*/ 	.word	0xffffffff


	//   ....[44]....
        /*1068*/ 	.word	0xffffffff


	//   ....[45]....
        /*106c*/ 	.word	0xffffffff


	//   ....[46]....
        /*1070*/ 	.word	0xffffffff


	//   ....[47]....
        /*1074*/ 	.word	0xffffffff


	//   ....[48]....
        /*1078*/ 	.word	0xffffffff


	//   ....[49]....
        /*107c*/ 	.word	0xffffffff


	//   ....[50]....
        /*1080*/ 	.word	0xffffffff


	//   ....[51]....
        /*1084*/ 	.word	0xffffffff


	//   ....[52]....
        /*1088*/ 	.word	0xffffffff


	//   ....[53]....
        /*108c*/ 	.word	0xffffffff


	//   ....[54]....
        /*1090*/ 	.word	0xffffffff


	//   ....[55]....
        /*1094*/ 	.word	0xffffffff


	//   ....[56]....
        /*1098*/ 	.word	0xffffffff


	//   ....[57]....
        /*109c*/ 	.word	0xffffffff


	//   ....[58]....
        /*10a0*/ 	.word	0xffffffff


	//   ....[59]....
        /*10a4*/ 	.word	0xffffffff


	//   ....[60]....
        /*10a8*/ 	.word	0xffffffff


	//   ....[61]....
        /*10ac*/ 	.word	0xffffffff


	//   ....[62]....
        /*10b0*/ 	.word	0xffffffff


	//   ....[63]....
        /*10b4*/ 	.word	0xffffffff


	//   ....[64]....
        /*10b8*/ 	.word	0xffffffff


	//   ....[65]....
        /*10bc*/ 	.word	0xffffffff


	//   ....[66]....
        /*10c0*/ 	.word	0xffffffff


	//   ....[67]....
        /*10c4*/ 	.word	0xffffffff


	//   ....[68]....
        /*10c8*/ 	.word	0xffffffff


	//   ....[69]....
        /*10cc*/ 	.word	0xffffffff


	//   ....[70]....
        /*10d0*/ 	.word	0xffffffff


	//   ....[71]....
        /*10d4*/ 	.word	0xffffffff


	//   ....[72]....
        /*10d8*/ 	.word	0xffffffff


	//   ....[73]....
        /*10dc*/ 	.word	0xffffffff


	//   ....[74]....
        /*10e0*/ 	.word	0xffffffff


	//   ....[75]....
        /*10e4*/ 	.word	0xffffffff


	//   ....[76]....
        /*10e8*/ 	.word	0xffffffff


	//   ....[77]....
        /*10ec*/ 	.word	0xffffffff


	//   ....[78]....
        /*10f0*/ 	.word	0xffffffff


	//   ....[79]....
        /*10f4*/ 	.word	0xffffffff


	//   ....[80]....
        /*10f8*/ 	.word	0xffffffff


	//   ....[81]....
        /*10fc*/ 	.word	0xffffffff


	//   ....[82]....
        /*1100*/ 	.word	0xffffffff


	//   ....[83]....
        /*1104*/ 	.word	0xffffffff


	//   ....[84]....
        /*1108*/ 	.word	0xffffffff


	//   ....[85]....
        /*110c*/ 	.word	0xffffffff


	//   ....[86]....
        /*1110*/ 	.word	0xffffffff


	//   ....[87]....
        /*1114*/ 	.word	0xffffffff


	//   ....[88]....
        /*1118*/ 	.word	0xffffffff


	//   ....[89]....
        /*111c*/ 	.word	0xffffffff


	//   ....[90]....
        /*1120*/ 	.word	0xffffffff


	//   ....[91]....
        /*1124*/ 	.word	0xffffffff


	//   ....[92]....
        /*1128*/ 	.word	0xffffffff


	//   ....[93]....
        /*112c*/ 	.word	0xffffffff


	//   ....[94]....
        /*1130*/ 	.word	0xffffffff


	//   ....[95]....
        /*1134*/ 	.word	0xffffffff


	//   ....[96]....
        /*1138*/ 	.word	0xffffffff


	//   ....[97]....
        /*113c*/ 	.word	0xffffffff


	//   ....[98]....
        /*1140*/ 	.word	0xffffffff


	//   ....[99]....
        /*1144*/ 	.word	0xffffffff


	//   ....[100]....
        /*1148*/ 	.word	0xffffffff


	//   ....[101]....
        /*114c*/ 	.word	0xffffffff


	//   ....[102]....
        /*1150*/ 	.word	0xffffffff


	//   ....[103]....
        /*1154*/ 	.word	0xffffffff


	//   ....[104]....
        /*1158*/ 	.word	0xffffffff


	//   ....[105]....
        /*115c*/ 	.word	0xffffffff


	//   ....[106]....
        /*1160*/ 	.word	0xffffffff


	//   ....[107]....
        /*1164*/ 	.word	0xffffffff


	//   ....[108]....
        /*1168*/ 	.word	0xffffffff


	//   ....[109]....
        /*116c*/ 	.word	0xffffffff


	//   ....[110]....
        /*1170*/ 	.word	0xffffffff


	//   ....[111]....
        /*1174*/ 	.word	0xffffffff


	//   ....[112]....
        /*1178*/ 	.word	0xffffffff


	//   ....[113]....
        /*117c*/ 	.word	0xffffffff


	//   ....[114]....
        /*1180*/ 	.word	0xffffffff


	//   ....[115]....
        /*1184*/ 	.word	0xffffffff


	//   ....[116]....
        /*1188*/ 	.word	0xffffffff


	//   ....[117]....
        /*118c*/ 	.word	0xffffffff


	//   ....[118]....
        /*1190*/ 	.word	0xffffffff


	//   ....[119]....
        /*1194*/ 	.word	0xffffffff


	//   ....[120]....
        /*1198*/ 	.word	0xffffffff


	//   ....[121]....
        /*119c*/ 	.word	0xffffffff


	//   ....[122]....
        /*11a0*/ 	.word	0xffffffff


	//   ....[123]....
        /*11a4*/ 	.word	0xffffffff


	//   ....[124]....
        /*11a8*/ 	.word	0xffffffff


	//   ....[125]....
        /*11ac*/ 	.word	0xffffffff


	//   ....[126]....
        /*11b0*/ 	.word	0xffffffff


	//   ....[127]....
        /*11b4*/ 	.word	0xffffffff


	//   ....[128]....
        /*11b8*/ 	.word	0xffffffff


	//   ....[129]....
        /*11bc*/ 	.word	0xffffffff


	//   ....[130]....
        /*11c0*/ 	.word	0xffffffff


	//   ....[131]....
        /*11c4*/ 	.word	0xffffffff


	//   ....[132]....
        /*11c8*/ 	.word	0xffffffff


	//   ....[133]....
        /*11cc*/ 	.word	0xffffffff


	//   ....[134]....
        /*11d0*/ 	.word	0xffffffff


	//   ....[135]....
        /*11d4*/ 	.word	0xffffffff


	//   ....[136]....
        /*11d8*/ 	.word	0xffffffff


	//   ....[137]....
        /*11dc*/ 	.word	0xffffffff


	//   ....[138]....
        /*11e0*/ 	.word	0x0500000f


	//   ....[139]....
        /*11e4*/ 	.word	0x0500000f


	//   ....[140]....
        /*11e8*/ 	.word	0x0500000f


	//   ....[141]....
        /*11ec*/ 	.word	0x0500000f


	//   ....[142]....
        /*11f0*/ 	.word	0x0500000f


	//   ....[143]....
        /*11f4*/ 	.word	0x0500000f


	//   ....[144]....
        /*11f8*/ 	.word	0x0500000f


	//   ....[145]....
        /*11fc*/ 	.word	0x0500000f


	//   ....[146]....
        /*1200*/ 	.word	0x0500000f


	//   ....[147]....
        /*1204*/ 	.word	0x0500000f


	//   ....[148]....
        /*1208*/ 	.word	0x0500000f


	//   ....[149]....
        /*120c*/ 	.word	0x0500000f


	//   ....[150]....
        /*1210*/ 	.word	0x0500000f


	//   ....[151]....
        /*1214*/ 	.word	0x0500000f


	//   ....[152]....
        /*1218*/ 	.word	0x0500000f


	//   ....[153]....
        /*121c*/ 	.word	0x0500000f


	//   ....[154]....
        /*1220*/ 	.word	0x0500000f


	//   ....[155]....
        /*1224*/ 	.word	0x0500000f


	//   ....[156]....
        /*1228*/ 	.word	0x0500000f


	//   ....[157]....
        /*122c*/ 	.word	0x0500000f


	//   ....[158]....
        /*1230*/ 	.word	0x0500000f


	//   ....[159]....
        /*1234*/ 	.word	0x0500000f


	//   ....[160]....
        /*1238*/ 	.word	0x0500000f


	//   ....[161]....
        /*123c*/ 	.word	0x0500000f


	//   ....[162]....
        /*1240*/ 	.word	0x0500000f


	//   ....[163]....
        /*1244*/ 	.word	0x0500000f


	//   ....[164]....
        /*1248*/ 	.word	0x0500000f


	//   ....[165]....
        /*124c*/ 	.word	0x0500000f


	//   ....[166]....
        /*1250*/ 	.word	0x0500000f


	//   ....[167]....
        /*1254*/ 	.word	0x0500000f


	//   ....[168]....
        /*1258*/ 	.word	0x0500000f


	//   ....[169]....
        /*125c*/ 	.word	0x0500000f


	//   ....[170]....
        /*1260*/ 	.word	0x0500000f


	//   ....[171]....
        /*1264*/ 	.word	0x0500000f


	//   ....[172]....
        /*1268*/ 	.word	0x0500000f


	//   ....[173]....
        /*126c*/ 	.word	0x0500000f


	//   ....[174]....
        /*1270*/ 	.word	0x0500000f


	//   ....[175]....
        /*1274*/ 	.word	0x0500000f


	//   ....[176]....
        /*1278*/ 	.word	0x0500000f


	//   ....[177]....
        /*127c*/ 	.word	0x0500000f


	//   ....[178]....
        /*1280*/ 	.word	0x0500000f


	//   ....[179]....
        /*1284*/ 	.word	0x0500000f


	//   ....[180]....
        /*1288*/ 	.word	0x0500000f


	//   ....[181]....
        /*128c*/ 	.word	0x0500000f


	//   ....[182]....
        /*1290*/ 	.word	0x0500000f


	//   ....[183]....
        /*1294*/ 	.word	0x0500000f


	//   ....[184]....
        /*1298*/ 	.word	0x0500000f


	//   ....[185]....
        /*129c*/ 	.word	0x0500000f


	//   ....[186]....
        /*12a0*/ 	.word	0x0500000f


	//   ....[187]....
        /*12a4*/ 	.word	0x0500000f


	//   ....[188]....
        /*12a8*/ 	.word	0x0500000f


	//   ....[189]....
        /*12ac*/ 	.word	0x0500000f


	//   ....[190]....
        /*12b0*/ 	.word	0x0500000f


	//   ....[191]....
        /*12b4*/ 	.word	0x0500000f


	//   ....[192]....
        /*12b8*/ 	.word	0x0500000f


	//   ....[193]....
        /*12bc*/ 	.word	0x0500000f


	//   ....[194]....
        /*12c0*/ 	.word	0x0500000f


	//   ....[195]....
        /*12c4*/ 	.word	0x0500000f


	//   ....[196]....
        /*12c8*/ 	.word	0x0500000f


	//   ....[197]....
        /*12cc*/ 	.word	0x0500000f


	//   ....[198]....
        /*12d0*/ 	.word	0x0500000f


	//   ....[199]....
        /*12d4*/ 	.word	0x0500000f


	//   ....[200]....
        /*12d8*/ 	.word	0x0500000f


	//   ....[201]....
        /*12dc*/ 	.word	0x0500000f


	//   ....[202]....
        /*12e0*/ 	.word	0x0500000f


	//   ....[203]....
        /*12e4*/ 	.word	0x0500000f


	//   ....[204]....
        /*12e8*/ 	.word	0x0500000f


	//   ....[205]....
        /*12ec*/ 	.word	0x0500000f


	//   ....[206]....
        /*12f0*/ 	.word	0x0500000f


	//   ....[207]....
        /*12f4*/ 	.word	0x0500000f


	//   ....[208]....
        /*12f8*/ 	.word	0x0500000f


	//   ....[209]....
        /*12fc*/ 	.word	0x0500000f


	//   ....[210]....
        /*1300*/ 	.word	0x0500000f


	//   ....[211]....
        /*1304*/ 	.word	0x0500000f


	//   ....[212]....
        /*1308*/ 	.word	0x0500000f


	//   ....[213]....
        /*130c*/ 	.word	0x0500000f


	//   ....[214]....
        /*1310*/ 	.word	0x0500000f


	//   ....[215]....
        /*1314*/ 	.word	0x0500000f


	//   ....[216]....
        /*1318*/ 	.word	0x0500000f


	//   ....[217]....
        /*131c*/ 	.word	0x0500000f


	//   ....[218]....
        /*1320*/ 	.word	0x0500000f


	//   ....[219]....
        /*1324*/ 	.word	0x0500000f


	//   ....[220]....
        /*1328*/ 	.word	0x0500000f


	//   ....[221]....
        /*132c*/ 	.word	0x0500000f


	//   ....[222]....
        /*1330*/ 	.word	0x0500000f


	//   ....[223]....
        /*1334*/ 	.word	0x0500000f


	//   ....[224]....
        /*1338*/ 	.word	0x0500000f


	//   ....[225]....
        /*133c*/ 	.word	0x0500000f


	//   ....[226]....
        /*1340*/ 	.word	0x0500000f


	//   ....[227]....
        /*1344*/ 	.word	0x0500000f


	//----- nvinfo : EIATTR_COOP_GROUP_INSTR_OFFSETS
	.align		4
.L_645:
        /*1348*/ 	.byte	0x04, 0x28
        /*134a*/ 	.short	(.L_647 - .L_646)


	//   ....[0]....
.L_646:
        /*134c*/ 	.word	0x00000070


	//   ....[1]....
        /*1350*/ 	.word	0x000001a0


	//   ....[2]....
        /*1354*/ 	.word	0x000001f0


	//   ....[3]....
        /*1358*/ 	.word	0x00000440


	//   ....[4]....
        /*135c*/ 	.word	0x000005a0


	//   ....[5]....
        /*1360*/ 	.word	0x000006c0


	//   ....[6]....
        /*1364*/ 	.word	0x00000820


	//   ....[7]....
        /*1368*/ 	.word	0x00006ea0


	//   ....[8]....
        /*136c*/ 	.word	0x00007690


	//   ....[9]....
        /*1370*/ 	.word	0x000076a0


	//   ....[10]....
        /*1374*/ 	.word	0x000076b0


	//   ....[11]....
        /*1378*/ 	.word	0x000076c0


	//   ....[12]....
        /*137c*/ 	.word	0x000079c0


	//   ....[13]....
        /*1380*/ 	.word	0x000079d0


	//   ....[14]....
        /*1384*/ 	.word	0x000079e0


	//   ....[15]....
        /*1388*/ 	.word	0x000079f0


	//   ....[16]....
        /*138c*/ 	.word	0x00008d10


	//   ....[17]....
        /*1390*/ 	.word	0x00008d20


	//   ....[18]....
        /*1394*/ 	.word	0x00008d30


	//   ....[19]....
        /*1398*/ 	.word	0x00008d60


	//   ....[20]....
        /*139c*/ 	.word	0x00008e40


	//   ....[21]....
        /*13a0*/ 	.word	0x00008e60


	//   ....[22]....
        /*13a4*/ 	.word	0x00008e70


	//   ....[23]....
        /*13a8*/ 	.word	0x00008ef0


	//   ....[24]....
        /*13ac*/ 	.word	0x0000b350


	//   ....[25]....
        /*13b0*/ 	.word	0x0000b820


	//   ....[26]....
        /*13b4*/ 	.word	0x0000b830


	//   ....[27]....
        /*13b8*/ 	.word	0x0000b850


	//   ....[28]....
        /*13bc*/ 	.word	0x0000bd60


	//   ....[29]....
        /*13c0*/ 	.word	0x0000bd90


	//   ....[30]....
        /*13c4*/ 	.word	0x0000dac0


	//   ....[31]....
        /*13c8*/ 	.word	0x0000dad0


	//   ....[32]....
        /*13cc*/ 	.word	0x0000dfe0


	//   ....[33]....
        /*13d0*/ 	.word	0x0000e000


	//   ....[34]....
        /*13d4*/ 	.word	0x0000e5a0


	//   ....[35]....
        /*13d8*/ 	.word	0x0000e5c0


	//   ....[36]....
        /*13dc*/ 	.word	0x00010bc0


	//   ....[37]....
        /*13e0*/ 	.word	0x00010be0


	//   ....[38]....
        /*13e4*/ 	.word	0x00011300


	//   ....[39]....
        /*13e8*/ 	.word	0x00011400


	//   ....[40]....
        /*13ec*/ 	.word	0x00012480


	//   ....[41]....
        /*13f0*/ 	.word	0x00012520


	//   ....[42]....
        /*13f4*/ 	.word	0x000125b0


	//   ....[43]....
        /*13f8*/ 	.word	0x00012770


	//   ....[44]....
        /*13fc*/ 	.word	0x00013ff0


	//   ....[45]....
        /*1400*/ 	.word	0x00014010


	//   ....[46]....
        /*1404*/ 	.word	0x00014020


	//   ....[47]....
        /*1408*/ 	.word	0x00014030


	//   ....[48]....
        /*140c*/ 	.word	0x00014a40


	//   ....[49]....
        /*1410*/ 	.word	0x00014a50


	//   ....[50]....
        /*1414*/ 	.word	0x00014c90


	//   ....[51]....
        /*1418*/ 	.word	0x00014ca0


	//   ....[52]....
        /*141c*/ 	.word	0x00014ea0


	//   ....[53]....
        /*1420*/ 	.word	0x00014eb0


	//   ....[54]....
        /*1424*/ 	.word	0x000150b0


	//   ....[55]....
        /*1428*/ 	.word	0x000150c0


	//   ....[56]....
        /*142c*/ 	.word	0x00015560


	//   ....[57]....
        /*1430*/ 	.word	0x00015570


	//   ....[58]....
        /*1434*/ 	.word	0x000161f0


	//   ....[59]....
        /*1438*/ 	.word	0x00016200


	//   ....[60]....
        /*143c*/ 	.word	0x00018450


	//   ....[61]....
        /*1440*/ 	.word	0x00018460


	//   ....[62]....
        /*1444*/ 	.word	0x00018670


	//   ....[63]....
        /*1448*/ 	.word	0x00018680


	//   ....[64]....
        /*144c*/ 	.word	0x00018880


	//   ....[65]....
        /*1450*/ 	.word	0x00018890


	//   ....[66]....
        /*1454*/ 	.word	0x00018a90


	//   ....[67]....
        /*1458*/ 	.word	0x00018aa0


	//   ....[68]....
        /*145c*/ 	.word	0x00018d00


	//   ....[69]....
        /*1460*/ 	.word	0x00018f30


	//   ....[70]....
        /*1464*/ 	.word	0x00018f60


	//   ....[71]....
        /*1468*/ 	.word	0x00018f90


	//   ....[72]....
        /*146c*/ 	.word	0x00018fc0


	//   ....[73]....
        /*1470*/ 	.word	0x00018ff0


	//   ....[74]....
        /*1474*/ 	.word	0x00019020


	//   ....[75]....
        /*1478*/ 	.word	0x000191c0


	//   ....[76]....
        /*147c*/ 	.word	0x000191f0


	//   ....[77]....
        /*1480*/ 	.word	0x00019220


	//   ....[78]....
        /*1484*/ 	.word	0x00019250


	//   ....[79]....
        /*1488*/ 	.word	0x00019280


	//   ....[80]....
        /*148c*/ 	.word	0x000192b0


	//   ....[81]....
        /*1490*/ 	.word	0x00019350


	//   ....[82]....
        /*1494*/ 	.word	0x00019380


	//   ....[83]....
        /*1498*/ 	.word	0x00019390


	//   ....[84]....
        /*149c*/ 	.word	0x000193c0


	//   ....[85]....
        /*14a0*/ 	.word	0x0001a9b0


	//   ....[86]....
        /*14a4*/ 	.word	0x0001c640


	//   ....[87]....
        /*14a8*/ 	.word	0x0001d0f0


	//   ....[88]....
        /*14ac*/ 	.word	0x0001d120


	//   ....[89]....
        /*14b0*/ 	.word	0x0001d140


	//   ....[90]....
        /*14b4*/ 	.word	0x0001d180


	//   ....[91]....
        /*14b8*/ 	.word	0x0001d280


	//   ....[92]....
        /*14bc*/ 	.word	0x0001d2a0


	//   ....[93]....
        /*14c0*/ 	.word	0x0001d330


	//   ....[94]....
        /*14c4*/ 	.word	0x0001d340


	//   ....[95]....
        /*14c8*/ 	.word	0x0001d3d0


	//   ....[96]....
        /*14cc*/ 	.word	0x0001d3f0


	//   ....[97]....
        /*14d0*/ 	.word	0x0001d490


	//   ....[98]....
        /*14d4*/ 	.word	0x0001d4b0


	//   ....[99]....
        /*14d8*/ 	.word	0x0001d540


	//   ....[100]....
        /*14dc*/ 	.word	0x0001d560


	//   ....[101]....
        /*14e0*/ 	.word	0x0001d5f0


	//   ....[102]....
        /*14e4*/ 	.word	0x0001d600


	//   ....[103]....
        /*14e8*/ 	.word	0x0001dd30


	//   ....[104]....
        /*14ec*/ 	.word	0x0001dd40


	//   ....[105]....
        /*14f0*/ 	.word	0x0001ddf0


	//   ....[106]....
        /*14f4*/ 	.word	0x0001de00


	//   ....[107]....
        /*14f8*/ 	.word	0x0001dec0


	//   ....[108]....
        /*14fc*/ 	.word	0x0001ded0


	//   ....[109]....
        /*1500*/ 	.word	0x0001df90


	//   ....[110]....
        /*1504*/ 	.word	0x0001dfa0


	//   ....[111]....
        /*1508*/ 	.word	0x0001e040


	//   ....[112]....
        /*150c*/ 	.word	0x0001e050


	//   ....[113]....
        /*1510*/ 	.word	0x0001e100


	//   ....[114]....
        /*1514*/ 	.word	0x0001e110


	//   ....[115]....
        /*1518*/ 	.word	0x0001e1c0


	//   ....[116]....
        /*151c*/ 	.word	0x0001e1d0


	//   ....[117]....
        /*1520*/ 	.word	0x0001e1e0


	//   ....[118]....
        /*1524*/ 	.word	0x0001e250


	//   ....[119]....
        /*1528*/ 	.word	0x00020de0


	//   ....[120]....
        /*152c*/ 	.word	0x00020e10


	//   ....[121]....
        /*1530*/ 	.word	0x00020e70


	//   ....[122]....
        /*1534*/ 	.word	0x00020ea0


	//   ....[123]....
        /*1538*/ 	.word	0x00020ed0


	//   ....[124]....
        /*153c*/ 	.word	0x00020f00


	//   ....[125]....
        /*1540*/ 	.word	0x00020f30


	//   ....[126]....
        /*1544*/ 	.word	0x00020f60


	//   ....[127]....
        /*1548*/ 	.word	0x00021120


	//   ....[128]....
        /*154c*/ 	.word	0x00021150


	//   ....[129]....
        /*1550*/ 	.word	0x00021180


	//   ....[130]....
        /*1554*/ 	.word	0x000211b0


	//   ....[131]....
        /*1558*/ 	.word	0x000211e0


	//   ....[132]....
        /*155c*/ 	.word	0x00021210


	//   ....[133]....
        /*1560*/ 	.word	0x000212e0


	//   ....[134]....
        /*1564*/ 	.word	0x00021300


	//   ....[135]....
        /*1568*/ 	.word	0x00021310


	//   ....[136]....
        /*156c*/ 	.word	0x00021390


	//   ....[137]....
        /*1570*/ 	.word	0x00021ed0


	//   ....[138]....
        /*1574*/ 	.word	0x000222e0


	//   ....[139]....
        /*1578*/ 	.word	0x00022380


	//   ....[140]....
        /*157c*/ 	.word	0x00022410


	//   ....[141]....
        /*1580*/ 	.word	0x00022460


	//   ....[142]....
        /*1584*/ 	.word	0x000224b0


	//   ....[143]....
        /*1588*/ 	.word	0x00022540


	//   ....[144]....
        /*158c*/ 	.word	0x000225d0


	//   ....[145]....
        /*1590*/ 	.word	0x00022620


	//   ....[146]....
        /*1594*/ 	.word	0x00022670


	//   ....[147]....
        /*1598*/ 	.word	0x00022770


	//   ....[148]....
        /*159c*/ 	.word	0x00022820


	//   ....[149]....
        /*15a0*/ 	.word	0x00022870


	//   ....[150]....
        /*15a4*/ 	.word	0x000228c0


	//   ....[151]....
        /*15a8*/ 	.word	0x00022a40


	//   ....[152]....
        /*15ac*/ 	.word	0x00022b80


	//   ....[153]....
        /*15b0*/ 	.word	0x00022c30


	//   ....[154]....
        /*15b4*/ 	.word	0x00022c80


	//   ....[155]....
        /*15b8*/ 	.word	0x00022f80


	//   ....[156]....
        /*15bc*/ 	.word	0x00022fd0


	//   ....[157]....
        /*15c0*/ 	.word	0x00023060


	//   ....[158]....
        /*15c4*/ 	.word	0x000230f0


	//   ....[159]....
        /*15c8*/ 	.word	0x00023180


	//   ....[160]....
        /*15cc*/ 	.word	0x00023210


	//   ....[161]....
        /*15d0*/ 	.word	0x000232a0


	//   ....[162]....
        /*15d4*/ 	.word	0x00023330


	//   ....[163]....
        /*15d8*/ 	.word	0x000233b0


	//   ....[164]....
        /*15dc*/ 	.word	0x00023400


	//   ....[165]....
        /*15e0*/ 	.word	0x000234a0


	//   ....[166]....
        /*15e4*/ 	.word	0x00023530


	//   ....[167]....
        /*15e8*/ 	.word	0x000235c0


	//   ....[168]....
        /*15ec*/ 	.word	0x00023610


	//   ....[169]....
        /*15f0*/ 	.word	0x000236a0


	//   ....[170]....
        /*15f4*/ 	.word	0x00023730


	//   ....[171]....
        /*15f8*/ 	.word	0x000237c0


	//   ....[172]....
        /*15fc*/ 	.word	0x00023850


	//   ....[173]....
        /*1600*/ 	.word	0x000238e0


	//   ....[174]....
        /*1604*/ 	.word	0x00023970


	//   ....[175]....
        /*1608*/ 	.word	0x00023a30


	//   ....[176]....
        /*160c*/ 	.word	0x00023d10


	//   ....[177]....
        /*1610*/ 	.word	0x00023e90


	//   ....[178]....
        /*1614*/ 	.word	0x00023ef0


	//   ....[179]....
        /*1618*/ 	.word	0x00023f80


	//   ....[180]....
        /*161c*/ 	.word	0x00023fe0


	//   ....[181]....
        /*1620*/ 	.word	0x00024080


	//   ....[182]....
        /*1624*/ 	.word	0x00024170


	//   ....[183]....
        /*1628*/ 	.word	0x000242a0


	//   ....[184]....
        /*162c*/ 	.word	0x00024340


	//   ....[185]....
        /*1630*/ 	.word	0x00024410


	//   ....[186]....
        /*1634*/ 	.word	0x000244b0


	//   ....[187]....
        /*1638*/ 	.word	0x00024580


	//   ....[188]....
        /*163c*/ 	.word	0x00024620


	//   ....[189]....
        /*1640*/ 	.word	0x000246f0


	//   ....[190]....
        /*1644*/ 	.word	0x00024790


	//   ....[191]....
        /*1648*/ 	.word	0x00024840


	//   ....[192]....
        /*164c*/ 	.word	0x00024920


	//   ....[193]....
        /*1650*/ 	.word	0x00024b80


	//   ....[194]....
        /*1654*/ 	.word	0x00024c30


	//   ....[195]....
        /*1658*/ 	.word	0x00024d30


	//   ....[196]....
        /*165c*/ 	.word	0x00024e20


	//   ....[197]....
        /*1660*/ 	.word	0x00024eb0


	//   ....[198]....
        /*1664*/ 	.word	0x00024fa0


	//   ....[199]....
        /*1668*/ 	.word	0x00025030


	//   ....[200]....
        /*166c*/ 	.word	0x00025120


	//   ....[201]....
        /*1670*/ 	.word	0x000251b0


	//   ....[202]....
        /*1674*/ 	.word	0x000252a0


	//   ....[203]....
        /*1678*/ 	.word	0x00025330


	//   ....[204]....
        /*167c*/ 	.word	0x00025410


	//   ....[205]....
        /*1680*/ 	.word	0x00025540


	//   ....[206]....
        /*1684*/ 	.word	0x00025590


	//   ....[207]....
        /*1688*/ 	.word	0x000255f0


	//   ....[208]....
        /*168c*/ 	.word	0x00025690


	//   ....[209]....
        /*1690*/ 	.word	0x00025a30


	//   ....[210]....
        /*1694*/ 	.word	0x00025ad0


	//   ....[211]....
        /*1698*/ 	.word	0x00025c70


	//   ....[212]....
        /*169c*/ 	.word	0x00025cf0


	//   ....[213]....
        /*16a0*/ 	.word	0x00025d70


	//   ....[214]....
        /*16a4*/ 	.word	0x00025df0


	//   ....[215]....
        /*16a8*/ 	.word	0x00025e70


	//   ....[216]....
        /*16ac*/ 	.word	0x00025f00


	//   ....[217]....
        /*16b0*/ 	.word	0x00025fa0


	//   ....[218]....
        /*16b4*/ 	.word	0x00026050


	//   ....[219]....
        /*16b8*/ 	.word	0x000260d0


	//   ....[220]....
        /*16bc*/ 	.word	0x00026150


	//   ....[221]....
        /*16c0*/ 	.word	0x000261d0


	//   ....[222]....
        /*16c4*/ 	.word	0x00026260


	//   ....[223]....
        /*16c8*/ 	.word	0x000262e0


	//   ....[224]....
        /*16cc*/ 	.word	0x00026390


	//   ....[225]....
        /*16d0*/ 	.word	0x000263e0


	//   ....[226]....
        /*16d4*/ 	.word	0x000264a0


	//   ....[227]....
        /*16d8*/ 	.word	0x000265d0


	//----- nvinfo : EIATTR_REG_RECONFIG
	.align		4
.L_647:
        /*16dc*/ 	.byte	0x01, 0x54
	.zero		2


	//----- nvinfo : EIATTR_SYSCALL_OFFSETS
	.align		4
        /*16e0*/ 	.byte	0x04, 0x46
        /*16e2*/ 	.short	(.L_649 - .L_648)


	//   ....[0]....
.L_648:
        /*16e4*/ 	.word	0x000023f0


	//   ....[1]....
        /*16e8*/ 	.word	0x00002540


	//   ....[2]....
        /*16ec*/ 	.word	0x00007090


	//   ....[3]....
        /*16f0*/ 	.word	0x000073b0


	//   ....[4]....
        /*16f4*/ 	.word	0x0001c260


	//   ....[5]....
        /*16f8*/ 	.word	0x0001c3b0


	//   ....[6]....
        /*16fc*/ 	.word	0x0001c4b0


	//   ....[7]....
        /*1700*/ 	.word	0x0001cd10


	//   ....[8]....
        /*1704*/ 	.word	0x0001d910


	//----- nvinfo : EIATTR_MBARRIER_INSTR_OFFSETS
	.align		4
.L_649:
        /*1708*/ 	.byte	0x04, 0x39
        /*170a*/ 	.short	(.L_651 - .L_650)


	//   ....[0]....
.L_650:
        /*170c*/ 	.word	0x000002e0
        /*1710*/ 	.word	0x000000ff
        /*1714*/ 	.word	0x00032400
        /*1718*/ 	.short	0x0100
        /*171a*/ 	.byte	0x08
	.zero		1


	//   ....[1]....
        /*171c*/ 	.word	0x000002f0
        /*1720*/ 	.word	0x000000ff
        /*1724*/ 	.word	0x00032410
        /*1728*/ 	.short	0x0100
        /*172a*/ 	.byte	0x08
	.zero		1


	//   ....[2]....
        /*172c*/ 	.word	0x00000300
        /*1730*/ 	.word	0x000000ff
        /*1734*/ 	.word	0x00032420
        /*1738*/ 	.short	0x0100
        /*173a*/ 	.byte	0x08
	.zero		1


	//   ....[3]....
        /*173c*/ 	.word	0x000003f0
        /*1740*/ 	.word	0x000000ff
        /*1744*/ 	.word	0x00032430
        /*1748*/ 	.short	0x0100
        /*174a*/ 	.byte	0x08
	.zero		1


	//   ....[4]....
        /*174c*/ 	.word	0x00000400
        /*1750*/ 	.word	0x000000ff
        /*1754*/ 	.word	0x00032440
        /*1758*/ 	.short	0x0100
        /*175a*/ 	.byte	0x08
	.zero		1


	//   ....[5]....
        /*175c*/ 	.word	0x00000410
        /*1760*/ 	.word	0x000000ff
        /*1764*/ 	.word	0x00032438
        /*1768*/ 	.short	0x0100
        /*176a*/ 	.byte	0x08
	.zero		1


	//   ....[6]....
        /*176c*/ 	.word	0x00000420
        /*1770*/ 	.word	0x000000ff
        /*1774*/ 	.word	0x00032448
        /*1778*/ 	.short	0x0100
        /*177a*/ 	.byte	0x08
	.zero		1


	//   ....[7]....
        /*177c*/ 	.word	0x00000550
        /*1780*/ 	.word	0x000000ff
        /*1784*/ 	.word	0x00032450
        /*1788*/ 	.short	0x0100
        /*178a*/ 	.byte	0x08
	.zero		1


	//   ....[8]....
        /*178c*/ 	.word	0x00000560
        /*1790*/ 	.word	0x000000ff
        /*1794*/ 	.word	0x00032460
        /*1798*/ 	.short	0x0100
        /*179a*/ 	.byte	0x08
	.zero		1


	//   ....[9]....
        /*179c*/ 	.word	0x00000570
        /*17a0*/ 	.word	0x000000ff
        /*17a4*/ 	.word	0x00032458
        /*17a8*/ 	.short	0x0100
        /*17aa*/ 	.byte	0x08
	.zero		1


	//   ....[10]....
        /*17ac*/ 	.word	0x00000580
        /*17b0*/ 	.word	0x000000ff
        /*17b4*/ 	.word	0x00032468
        /*17b8*/ 	.short	0x0100
        /*17ba*/ 	.byte	0x08
	.zero		1


	//   ....[11]....
        /*17bc*/ 	.word	0x00000670
        /*17c0*/ 	.word	0x000000ff
        /*17c4*/ 	.word	0x00032470
        /*17c8*/ 	.short	0x0100
        /*17ca*/ 	.byte	0x06
	.zero		1


	//   ....[12]....
        /*17cc*/ 	.word	0x00000680
        /*17d0*/ 	.word	0x000000ff
        /*17d4*/ 	.word	0x00032480
        /*17d8*/ 	.short	0x0100
        /*17da*/ 	.byte	0x06
	.zero		1


	//   ....[13]....
        /*17dc*/ 	.word	0x00000690
        /*17e0*/ 	.word	0x000000ff
        /*17e4*/ 	.word	0x00032478
        /*17e8*/ 	.short	0x0100
        /*17ea*/ 	.byte	0x06
	.zero		1


	//   ....[14]....
        /*17ec*/ 	.word	0x000006a0
        /*17f0*/ 	.word	0x000000ff
        /*17f4*/ 	.word	0x00032488
        /*17f8*/ 	.short	0x0100
        /*17fa*/ 	.byte	0x06
	.zero		1


	//   ....[15]....
        /*17fc*/ 	.word	0x000007d0
        /*1800*/ 	.word	0x000000ff
        /*1804*/ 	.word	0x00032490
        /*1808*/ 	.short	0x0100
        /*180a*/ 	.byte	0x08
	.zero		1


	//   ....[16]....
        /*180c*/ 	.word	0x000007e0
        /*1810*/ 	.word	0x000000ff
        /*1814*/ 	.word	0x000324a0
        /*1818*/ 	.short	0x0100
        /*181a*/ 	.byte	0x08
	.zero		1


	//   ....[17]....
        /*181c*/ 	.word	0x000007f0
        /*1820*/ 	.word	0x000000ff
        /*1824*/ 	.word	0x00032498
        /*1828*/ 	.short	0x0100
        /*182a*/ 	.byte	0x08
	.zero		1


	//   ....[18]....
        /*182c*/ 	.word	0x00000800
        /*1830*/ 	.word	0x000000ff
        /*1834*/ 	.word	0x000324a8
        /*1838*/ 	.short	0x0100
        /*183a*/ 	.byte	0x08
	.zero		1


	//   ....[19]....
        /*183c*/ 	.word	0x00000930
        /*1840*/ 	.word	0x000000ff
        /*1844*/ 	.word	0x000324b0
        /*1848*/ 	.short	0x0100
        /*184a*/ 	.byte	0x08
	.zero		1


	//   ....[20]....
        /*184c*/ 	.word	0x00000940
        /*1850*/ 	.word	0x000000ff
        /*1854*/ 	.word	0x000324c0
        /*1858*/ 	.short	0x0100
        /*185a*/ 	.byte	0x08
	.zero		1


	//   ....[21]....
        /*185c*/ 	.word	0x00000950
        /*1860*/ 	.word	0x000000ff
        /*1864*/ 	.word	0x000324b8
        /*1868*/ 	.short	0x0100
        /*186a*/ 	.byte	0x08
	.zero		1


	//   ....[22]....
        /*186c*/ 	.word	0x00000960
        /*1870*/ 	.word	0x000000ff
        /*1874*/ 	.word	0x000324c8
        /*1878*/ 	.short	0x0100
        /*187a*/ 	.byte	0x08
	.zero		1


	//   ....[23]....
        /*187c*/ 	.word	0x00003880
        /*1880*/ 	.word	0x00000060
        /*1884*/ 	.word	0x00032490
        /*1888*/ 	.short	0x010a
        /*188a*/ 	.byte	0x3f
	.zero		1


	//   ....[24]....
        /*188c*/ 	.word	0x00004b40
        /*1890*/ 	.word	0x00000060
        /*1894*/ 	.word	0x00032490
        /*1898*/ 	.short	0x010a
        /*189a*/ 	.byte	0x3f
	.zero		1


	//   ....[25]....
        /*189c*/ 	.word	0x00005d30
        /*18a0*/ 	.word	0x00000060
        /*18a4*/ 	.word	0x00032490
        /*18a8*/ 	.short	0x010a
        /*18aa*/ 	.byte	0x3f
	.zero		1


	//   ....[26]....
        /*18ac*/ 	.word	0x00005f50
        /*18b0*/ 	.word	0x00000020
        /*18b4*/ 	.word	0x00000000
        /*18b8*/ 	.short	0x0101
        /*18ba*/ 	.byte	0x3f
	.zero		1


	//   ....[27]....
        /*18bc*/ 	.word	0x00005f90
        /*18c0*/ 	.word	0x00000060
        /*18c4*/ 	.word	0x000324b0
        /*18c8*/ 	.short	0x010a
        /*18ca*/ 	.byte	0x3f
	.zero		1


	//   ....[28]....
        /*18cc*/ 	.word	0x000065f0
        /*18d0*/ 	.word	0x00000060
        /*18d4*/ 	.word	0x00000000
        /*18d8*/ 	.short	0x0101
        /*18da*/ 	.byte	0x3f
	.zero		1


	//   ....[29]....
        /*18dc*/ 	.word	0x00007130
        /*18e0*/ 	.word	0x00000013
        /*18e4*/ 	.word	0x00032400
        /*18e8*/ 	.short	0x010a
        /*18ea*/ 	.byte	0x3f
	.zero		1


	//   ....[30]....
        /*18ec*/ 	.word	0x00007180
        /*18f0*/ 	.word	0x00000013
        /*18f4*/ 	.word	0x00032400
        /*18f8*/ 	.short	0x010a
        /*18fa*/ 	.byte	0x3f
	.zero		1


	//   ....[31]....
        /*18fc*/ 	.word	0x00007c40
        /*1900*/ 	.word	0x00000013
        /*1904*/ 	.word	0x00032400
        /*1908*/ 	.short	0x010a
        /*190a*/ 	.byte	0x3f
	.zero		1


	//   ....[32]....
        /*190c*/ 	.word	0x000091b0
        /*1910*/ 	.word	0x00000013
        /*1914*/ 	.word	0x00032400
        /*1918*/ 	.short	0x010a
        /*191a*/ 	.byte	0x3f
	.zero		1


	//   ....[33]....
        /*191c*/ 	.word	0x0000a1d0
        /*1920*/ 	.word	0x000000ad
        /*1924*/ 	.word	0x00032430
        /*1928*/ 	.short	0x010a
        /*192a*/ 	.byte	0x3f
	.zero		1


	//   ....[34]....
        /*192c*/ 	.word	0x0000a260
        /*1930*/ 	.word	0x000000ad
        /*1934*/ 	.word	0x00032430
        /*1938*/ 	.short	0x010a
        /*193a*/ 	.byte	0x3f
	.zero		1


	//   ....[35]....
        /*193c*/ 	.word	0x0000a580
        /*1940*/ 	.word	0x00000013
        /*1944*/ 	.word	0x00032410
        /*1948*/ 	.short	0x010a
        /*194a*/ 	.byte	0x3f
	.zero		1


	//   ....[36]....
        /*194c*/ 	.word	0x0000a5d0
        /*1950*/ 	.word	0x000000ad
        /*1954*/ 	.word	0x00032450
        /*1958*/ 	.short	0x010a
        /*195a*/ 	.byte	0x3f
	.zero		1


	//   ....[37]....
        /*195c*/ 	.word	0x0000a650
        /*1960*/ 	.word	0x000000ad
        /*1964*/ 	.word	0x00032450
        /*1968*/ 	.short	0x010a
        /*196a*/ 	.byte	0x3f
	.zero		1


	//   ....[38]....
        /*196c*/ 	.word	0x0000c050
        /*1970*/ 	.word	0x00000018
        /*1974*/ 	.word	0x00000000
        /*1978*/ 	.short	0x0101
        /*197a*/ 	.byte	0x3f
	.zero		1


	//   ....[39]....
        /*197c*/ 	.word	0x0000cc40
        /*1980*/ 	.word	0x000000ad
        /*1984*/ 	.word	0x00000000
        /*1988*/ 	.short	0x0101
        /*198a*/ 	.byte	0x3f
	.zero		1


	//   ....[40]....
        /*198c*/ 	.word	0x0000cd30
        /*1990*/ 	.word	0x000000cd
        /*1994*/ 	.word	0x00032430
        /*1998*/ 	.short	0x010a
        /*199a*/ 	.byte	0x3f
	.zero		1


	//   ....[41]....
        /*199c*/ 	.word	0x0000cda0
        /*19a0*/ 	.word	0x000000cd
        /*19a4*/ 	.word	0x00032430
        /*19a8*/ 	.short	0x010a
        /*19aa*/ 	.byte	0x3f
	.zero		1


	//   ....[42]....
        /*19ac*/ 	.word	0x0000d030
        /*19b0*/ 	.word	0x000000cd
        /*19b4*/ 	.word	0x00032450
        /*19b8*/ 	.short	0x010a
        /*19ba*/ 	.byte	0x3f
	.zero		1


	//   ....[43]....
        /*19bc*/ 	.word	0x0000d080
        /*19c0*/ 	.word	0x000000cd
        /*19c4*/ 	.word	0x00032450
        /*19c8*/ 	.short	0x010a
        /*19ca*/ 	.byte	0x3f
	.zero		1


	//   ....[44]....
        /*19cc*/ 	.word	0x0000e7a0
        /*19d0*/ 	.word	0x00000003
        /*19d4*/ 	.word	0x00000000
        /*19d8*/ 	.short	0x0101
        /*19da*/ 	.byte	0x3f
	.zero		1


	//   ....[45]....
        /*19dc*/ 	.word	0x0000fc40
        /*19e0*/ 	.word	0x000000cd
        /*19e4*/ 	.word	0x00000000
        /*19e8*/ 	.short	0x0101
        /*19ea*/ 	.byte	0x3f
	.zero		1


	//   ....[46]....
        /*19ec*/ 	.word	0x0000fd60
        /*19f0*/ 	.word	0x000000d8
        /*19f4*/ 	.word	0x00032430
        /*19f8*/ 	.short	0x010a
        /*19fa*/ 	.byte	0x3f
	.zero		1


	//   ....[47]....
        /*19fc*/ 	.word	0x0000fdd0
        /*1a00*/ 	.word	0x000000d8
        /*1a04*/ 	.word	0x00032430
        /*1a08*/ 	.short	0x010a
        /*1a0a*/ 	.byte	0x3f
	.zero		1


	//   ....[48]....
        /*1a0c*/ 	.word	0x00010060
        /*1a10*/ 	.word	0x000000d8
        /*1a14*/ 	.word	0x00032450
        /*1a18*/ 	.short	0x010a
        /*1a1a*/ 	.byte	0x3f
	.zero		1


	//   ....[49]....
        /*1a1c*/ 	.word	0x000100b0
        /*1a20*/ 	.word	0x000000d8
        /*1a24*/ 	.word	0x00032450
        /*1a28*/ 	.short	0x010a
        /*1a2a*/ 	.byte	0x3f
	.zero		1


	//   ....[50]....
        /*1a2c*/ 	.word	0x00011990
        /*1a30*/ 	.word	0x0000009a
        /*1a34*/ 	.word	0x00000000
        /*1a38*/ 	.short	0x0101
        /*1a3a*/ 	.byte	0x3f
	.zero		1


	//   ....[51]....
        /*1a3c*/ 	.word	0x00012440
        /*1a40*/ 	.word	0x000000d8
        /*1a44*/ 	.word	0x00000000
        /*1a48*/ 	.short	0x0101
        /*1a4a*/ 	.byte	0x3f
	.zero		1


	//   ....[52]....
        /*1a4c*/ 	.word	0x000149b0
        /*1a50*/ 	.word	0x00000003
        /*1a54*/ 	.word	0x00000000
        /*1a58*/ 	.short	0x0101
        /*1a5a*/ 	.byte	0x3f
	.zero		1


	//   ....[53]....
        /*1a5c*/ 	.word	0x000154c0
        /*1a60*/ 	.word	0x00000003
        /*1a64*/ 	.word	0x00000000
        /*1a68*/ 	.short	0x0101
        /*1a6a*/ 	.byte	0x3f
	.zero		1


	//   ....[54]....
        /*1a6c*/ 	.word	0x0001aa90
        /*1a70*/ 	.word	0x00000012
        /*1a74*/ 	.word	0x00032420
        /*1a78*/ 	.short	0x010a
        /*1a7a*/ 	.byte	0x3f
	.zero		1


	//   ....[55]....
        /*1a7c*/ 	.word	0x0001ab60
        /*1a80*/ 	.word	0x00000003
        /*1a84*/ 	.word	0x000324a0
        /*1a88*/ 	.short	0x010a
        /*1a8a*/ 	.byte	0x3f
	.zero		1


	//   ....[56]....
        /*1a8c*/ 	.word	0x0001ada0
        /*1a90*/ 	.word	0x00000003
        /*1a94*/ 	.word	0x000324c0
        /*1a98*/ 	.short	0x010a
        /*1a9a*/ 	.byte	0x3f
	.zero		1


	//   ....[57]....
        /*1a9c*/ 	.word	0x0001b440
        /*1aa0*/ 	.word	0x00000004
        /*1aa4*/ 	.word	0x000324a0
        /*1aa8*/ 	.short	0x010a
        /*1aaa*/ 	.byte	0x3f
	.zero		1


	//   ....[58]....
        /*1aac*/ 	.word	0x0001b670
        /*1ab0*/ 	.word	0x00000004
        /*1ab4*/ 	.word	0x000324c0
        /*1ab8*/ 	.short	0x010a
        /*1aba*/ 	.byte	0x3f
	.zero		1


	//   ....[59]....
        /*1abc*/ 	.word	0x0001c8b0
        /*1ac0*/ 	.word	0x00000000
        /*1ac4*/ 	.word	0x00032440
        /*1ac8*/ 	.short	0x010a
        /*1aca*/ 	.byte	0x3f
	.zero		1


	//   ....[60]....
        /*1acc*/ 	.word	0x0001d6c0
        /*1ad0*/ 	.word	0x00000012
        /*1ad4*/ 	.word	0x00032400
        /*1ad8*/ 	.short	0x0107
        /*1ada*/ 	.byte	0x3f
	.zero		1


	//   ....[61]....
        /*1adc*/ 	.word	0x0001d760
        /*1ae0*/ 	.word	0x00000012
        /*1ae4*/ 	.word	0x00032400
        /*1ae8*/ 	.short	0x0101
        /*1aea*/ 	.byte	0x3f
	.zero		1


	//   ....[62]....
        /*1aec*/ 	.word	0x0001e390
        /*1af0*/ 	.word	0x00000012
        /*1af4*/ 	.word	0x00032410
        /*1af8*/ 	.short	0x0107
        /*1afa*/ 	.byte	0x3f
	.zero		1


	//   ....[63]....
        /*1afc*/ 	.word	0x0001e490
        /*1b00*/ 	.word	0x00000012
        /*1b04*/ 	.word	0x00032410
        /*1b08*/ 	.short	0x0101
        /*1b0a*/ 	.byte	0x3f
	.zero		1


	//   ....[64]....
        /*1b0c*/ 	.word	0x0001e4b0
        /*1b10*/ 	.word	0x00000012
        /*1b14*/ 	.word	0x00032420
        /*1b18*/ 	.short	0x010a
        /*1b1a*/ 	.byte	0x3f
	.zero		1


	//   ....[65]....
        /*1b1c*/ 	.word	0x0001e590
        /*1b20*/ 	.word	0x00000002
        /*1b24*/ 	.word	0x00032460
        /*1b28*/ 	.short	0x010a
        /*1b2a*/ 	.byte	0x3f
	.zero		1


	//   ....[66]....
        /*1b2c*/ 	.word	0x0001ee40
        /*1b30*/ 	.word	0x00000002
        /*1b34*/ 	.word	0x00032440
        /*1b38*/ 	.short	0x010a
        /*1b3a*/ 	.byte	0x3f
	.zero		1


	//   ....[67]....
        /*1b3c*/ 	.word	0x0001f090
        /*1b40*/ 	.word	0x00000002
        /*1b44*/ 	.word	0x00032460
        /*1b48*/ 	.short	0x010a
        /*1b4a*/ 	.byte	0x3f
	.zero		1


	//   ....[68]....
        /*1b4c*/ 	.word	0x0001f880
        /*1b50*/ 	.word	0x00000003
        /*1b54*/ 	.word	0x00032440
        /*1b58*/ 	.short	0x010a
        /*1b5a*/ 	.byte	0x3f
	.zero		1


	//   ....[69]....
        /*1b5c*/ 	.word	0x0001fad0
        /*1b60*/ 	.word	0x00000003
        /*1b64*/ 	.word	0x00032460
        /*1b68*/ 	.short	0x010a
        /*1b6a*/ 	.byte	0x3f
	.zero		1


	//   ....[70]....
        /*1b6c*/ 	.word	0x00020250
        /*1b70*/ 	.word	0x00000003
        /*1b74*/ 	.word	0x00032440
        /*1b78*/ 	.short	0x010a
        /*1b7a*/ 	.byte	0x3f
	.zero		1


	//   ....[71]....
        /*1b7c*/ 	.word	0x000204a0
        /*1b80*/ 	.word	0x00000003
        /*1b84*/ 	.word	0x00032460
        /*1b88*/ 	.short	0x010a
        /*1b8a*/ 	.byte	0x3f
	.zero		1


	//   ....[72]....
        /*1b8c*/ 	.word	0x00021e50
        /*1b90*/ 	.word	0x00000000
        /*1b94*/ 	.word	0x00032420
        /*1b98*/ 	.short	0x010a
        /*1b9a*/ 	.byte	0x3f
	.zero		1


	//   ....[73]....
        /*1b9c*/ 	.word	0x00022030
        /*1ba0*/ 	.word	0x00000006
        /*1ba4*/ 	.word	0x00000000
        /*1ba8*/ 	.short	0x010a
        /*1baa*/ 	.byte	0x3f
	.zero		1


	//   ....[74]....
        /*1bac*/ 	.word	0x00022060
        /*1bb0*/ 	.word	0x00000007
        /*1bb4*/ 	.word	0x00000000
        /*1bb8*/ 	.short	0x010a
        /*1bba*/ 	.byte	0x3f
	.zero		1


	//   ....[75]....
        /*1bbc*/ 	.word	0x000220c0
        /*1bc0*/ 	.word	0x00000004
        /*1bc4*/ 	.word	0x00000000
        /*1bc8*/ 	.short	0x010a
        /*1bca*/ 	.byte	0x3f
	.zero		1


	//   ....[76]....
        /*1bcc*/ 	.word	0x000220f0
        /*1bd0*/ 	.word	0x00000003
        /*1bd4*/ 	.word	0x00000000
        /*1bd8*/ 	.short	0x010a
        /*1bda*/ 	.byte	0x3f
	.zero		1


	//   ....[77]....
        /*1bdc*/ 	.word	0x00022150
        /*1be0*/ 	.word	0x00000060
        /*1be4*/ 	.word	0x00032490
        /*1be8*/ 	.short	0x010a
        /*1bea*/ 	.byte	0x3f
	.zero		1


	//   ....[78]....
        /*1bec*/ 	.word	0x000221a0
        /*1bf0*/ 	.word	0x00000060
        /*1bf4*/ 	.word	0x00032490
        /*1bf8*/ 	.short	0x010a
        /*1bfa*/ 	.byte	0x3f
	.zero		1


	//   ....[79]....
        /*1bfc*/ 	.word	0x000221f0
        /*1c00*/ 	.word	0x00000060
        /*1c04*/ 	.word	0x00032490
        /*1c08*/ 	.short	0x010a
        /*1c0a*/ 	.byte	0x3f
	.zero		1


	//   ....[80]....
        /*1c0c*/ 	.word	0x00022240
        /*1c10*/ 	.word	0x00000060
        /*1c14*/ 	.word	0x000324b0
        /*1c18*/ 	.short	0x010a
        /*1c1a*/ 	.byte	0x3f
	.zero		1


	//   ....[81]....
        /*1c1c*/ 	.word	0x000226b0
        /*1c20*/ 	.word	0x00000013
        /*1c24*/ 	.word	0x00032400
        /*1c28*/ 	.short	0x010a
        /*1c2a*/ 	.byte	0x3f
	.zero		1


	//   ....[82]....
        /*1c2c*/ 	.word	0x00022cb0
        /*1c30*/ 	.word	0x00000013
        /*1c34*/ 	.word	0x00032400
        /*1c38*/ 	.short	0x010a
        /*1c3a*/ 	.byte	0x3f
	.zero		1


	//   ....[83]....
        /*1c3c*/ 	.word	0x00022d00
        /*1c40*/ 	.word	0x000000ad
        /*1c44*/ 	.word	0x00032430
        /*1c48*/ 	.short	0x010a
        /*1c4a*/ 	.byte	0x3f
	.zero		1


	//   ....[84]....
        /*1c4c*/ 	.word	0x00022d50
        /*1c50*/ 	.word	0x00000013
        /*1c54*/ 	.word	0x00032410
        /*1c58*/ 	.short	0x010a
        /*1c5a*/ 	.byte	0x3f
	.zero		1


	//   ....[85]....
        /*1c5c*/ 	.word	0x00022da0
        /*1c60*/ 	.word	0x000000ad
        /*1c64*/ 	.word	0x00032450
        /*1c68*/ 	.short	0x010a
        /*1c6a*/ 	.byte	0x3f
	.zero		1


	//   ....[86]....
        /*1c6c*/ 	.word	0x00022df0
        /*1c70*/ 	.word	0x000000cd
        /*1c74*/ 	.word	0x00032430
        /*1c78*/ 	.short	0x010a
        /*1c7a*/ 	.byte	0x3f
	.zero		1


	//   ....[87]....
        /*1c7c*/ 	.word	0x00022e40
        /*1c80*/ 	.word	0x000000cd
        /*1c84*/ 	.word	0x00032450
        /*1c88*/ 	.short	0x010a
        /*1c8a*/ 	.byte	0x3f
	.zero		1


	//   ....[88]....
        /*1c8c*/ 	.word	0x00022e90
        /*1c90*/ 	.word	0x000000d8
        /*1c94*/ 	.word	0x00032430
        /*1c98*/ 	.short	0x010a
        /*1c9a*/ 	.byte	0x3f
	.zero		1


	//   ....[89]....
        /*1c9c*/ 	.word	0x00022ee0
        /*1ca0*/ 	.word	0x000000d8
        /*1ca4*/ 	.word	0x00032450
        /*1ca8*/ 	.short	0x010a
        /*1caa*/ 	.byte	0x3f
	.zero		1


	//   ....[90]....
        /*1cac*/ 	.word	0x00023af0
        /*1cb0*/ 	.word	0x00000012
        /*1cb4*/ 	.word	0x00032420
        /*1cb8*/ 	.short	0x010a
        /*1cba*/ 	.byte	0x3f
	.zero		1


	//   ....[91]....
        /*1cbc*/ 	.word	0x00023b40
        /*1cc0*/ 	.word	0x00000003
        /*1cc4*/ 	.word	0x000324a0
        /*1cc8*/ 	.short	0x010a
        /*1cca*/ 	.byte	0x3f
	.zero		1


	//   ....[92]....
        /*1ccc*/ 	.word	0x00023b90
        /*1cd0*/ 	.word	0x00000003
        /*1cd4*/ 	.word	0x000324c0
        /*1cd8*/ 	.short	0x010a
        /*1cda*/ 	.byte	0x3f
	.zero		1


	//   ....[93]....
        /*1cdc*/ 	.word	0x00023be0
        /*1ce0*/ 	.word	0x00000004
        /*1ce4*/ 	.word	0x000324a0
        /*1ce8*/ 	.short	0x010a
        /*1cea*/ 	.byte	0x3f
	.zero		1


	//   ....[94]....
        /*1cec*/ 	.word	0x00023c30
        /*1cf0*/ 	.word	0x00000004
        /*1cf4*/ 	.word	0x000324c0
        /*1cf8*/ 	.short	0x010a
        /*1cfa*/ 	.byte	0x3f
	.zero		1


	//   ....[95]....
        /*1cfc*/ 	.word	0x00023dd0
        /*1d00*/ 	.word	0x00000000
        /*1d04*/ 	.word	0x00032440
        /*1d08*/ 	.short	0x010a
        /*1d0a*/ 	.byte	0x3f
	.zero		1


	//   ....[96]....
        /*1d0c*/ 	.word	0x00025740
        /*1d10*/ 	.word	0x00000012
        /*1d14*/ 	.word	0x00032420
        /*1d18*/ 	.short	0x010a
        /*1d1a*/ 	.byte	0x3f
	.zero		1


	//   ....[97]....
        /*1d1c*/ 	.word	0x00025790
        /*1d20*/ 	.word	0x00000002
        /*1d24*/ 	.word	0x00032460
        /*1d28*/ 	.short	0x010a
        /*1d2a*/ 	.byte	0x3f
	.zero		1


	//   ....[98]....
        /*1d2c*/ 	.word	0x000257e0
        /*1d30*/ 	.word	0x00000002
        /*1d34*/ 	.word	0x00032440
        /*1d38*/ 	.short	0x010a
        /*1d3a*/ 	.byte	0x3f
	.zero		1


	//   ....[99]....
        /*1d3c*/ 	.word	0x00025830
        /*1d40*/ 	.word	0x00000002
        /*1d44*/ 	.word	0x00032460
        /*1d48*/ 	.short	0x010a
        /*1d4a*/ 	.byte	0x3f
	.zero		1


	//   ....[100]....
        /*1d4c*/ 	.word	0x00025880
        /*1d50*/ 	.word	0x00000003
        /*1d54*/ 	.word	0x00032440
        /*1d58*/ 	.short	0x010a
        /*1d5a*/ 	.byte	0x3f
	.zero		1


	//   ....[101]....
        /*1d5c*/ 	.word	0x000258d0
        /*1d60*/ 	.word	0x00000003
        /*1d64*/ 	.word	0x00032460
        /*1d68*/ 	.short	0x010a
        /*1d6a*/ 	.byte	0x3f
	.zero		1


	//   ....[102]....
        /*1d6c*/ 	.word	0x00025920
        /*1d70*/ 	.word	0x00000003
        /*1d74*/ 	.word	0x00032440
        /*1d78*/ 	.short	0x010a
        /*1d7a*/ 	.byte	0x3f
	.zero		1


	//   ....[103]....
        /*1d7c*/ 	.word	0x00025970
        /*1d80*/ 	.word	0x00000003
        /*1d84*/ 	.word	0x00032460
        /*1d88*/ 	.short	0x010a
        /*1d8a*/ 	.byte	0x3f
	.zero		1


	//   ....[104]....
        /*1d8c*/ 	.word	0x000264f0
        /*1d90*/ 	.word	0x00000000
        /*1d94*/ 	.word	0x00032420
        /*1d98*/ 	.short	0x010a
        /*1d9a*/ 	.byte	0x3f
	.zero		1


	//   ....[105]....
        /*1d9c*/ 	.word	0x00026690
        /*1da0*/ 	.word	0x00000006
        /*1da4*/ 	.word	0x00000000
        /*1da8*/ 	.short	0x010a
        /*1daa*/ 	.byte	0x3f
	.zero		1


	//   ....[106]....
        /*1dac*/ 	.word	0x000266e0
        /*1db0*/ 	.word	0x00000007
        /*1db4*/ 	.word	0x00000000
        /*1db8*/ 	.short	0x010a
        /*1dba*/ 	.byte	0x3f
	.zero		1


	//   ....[107]....
        /*1dbc*/ 	.word	0x00026730
        /*1dc0*/ 	.word	0x00000004
        /*1dc4*/ 	.word	0x00000000
        /*1dc8*/ 	.short	0x010a
        /*1dca*/ 	.byte	0x3f
	.zero		1


	//----- nvinfo : EIATTR_NUM_MBARRIERS
	.align		4
.L_651:
        /*1dcc*/ 	.byte	0x03, 0x38
        /*1dce*/ 	.short	0x0017


	//----- nvinfo : EIATTR_EXIT_INSTR_OFFSETS
	.align		4
        /*1dd0*/ 	.byte	0x04, 0x1c
        /*1dd2*/ 	.short	(.L_653 - .L_652)


	//   ....[0]....
.L_652:
        /*1dd4*/ 	.word	0x00022140


	//----- nvinfo : EIATTR_MAX_THREADS
	.align		4
.L_653:
        /*1dd8*/ 	.byte	0x04, 0x05
        /*1dda*/ 	.short	(.L_655 - .L_654)
.L_654:
        /*1ddc*/ 	.word	0x00000180
        /*1de0*/ 	.word	0x00000001
        /*1de4*/ 	.word	0x00000001


	//----- nvinfo : EIATTR_CRS_STACK_SIZE
	.align		4
.L_655:
        /*1de8*/ 	.byte	0x04, 0x1e
        /*1dea*/ 	.short	(.L_657 - .L_656)
.L_656:
        /*1dec*/ 	.word	0x00000000


	//----- nvinfo : EIATTR_CBANK_PARAM_SIZE
	.align		4
.L_657:
        /*1df0*/ 	.byte	0x03, 0x19
        /*1df2*/ 	.short	0x0bf0


	//----- nvinfo : EIATTR_PARAM_CBANK
	.align		4
        /*1df4*/ 	.byte	0x04, 0x0a
        /*1df6*/ 	.short	(.L_659 - .L_658)
	.align		4
.L_658:
        /*1df8*/ 	.word	index@(.nv.constant0._ZN7cutlass13device_kernelIN5flash11enable_sm90INS1_16FlashAttnFwdSm90INS1_25CollectiveMainloopFwdSm90ILi2EN4cute5tupleIJNS5_1CILi1EEES8_S8_EEENS6_IJNS7_ILi128EEENS7_ILi96EEENS7_ILi64EEEEEELi256ENS_10bfloat16_tEfNS_4arch4Sm90ELb1ELb0ELb0ELb1ELb0ELb1ELb1ELb1ELb0ELb1ELb1ELb0EEENS1_21CollectiveEpilogueFwdINS6_IJSA_NS7_ILi256EEESB_EEES9_SE_SG_Li256ELb1ELb1ELb1ELb0EEENS1_36VarlenDynamicPersistentTileSchedulerILi128ELi96ELi256ELi128ELb1ELb1ELb1ELb1ELb1ELb1EEEEEEEEEvNT_6ParamsE)
        /*1dfc*/ 	.short	0x0210
        /*1dfe*/ 	.short	0x0bf0


	//----- nvinfo : EIATTR_SW_WAR
	.align		4
.L_659:
        /*1e00*/ 	.byte	0x04, 0x36
        /*1e02*/ 	.short	(.L_661 - .L_660)
.L_660:
        /*1e04*/ 	.word	0x00000008
.L_661:


//--------------------- .nv.callgraph             --------------------------
	.section	.nv.callgraph,"",@"SHT_CUDA_CALLGRAPH"
	.align	4
	.sectionentsize	8
	.align		4
        /*0000*/ 	.word	0x00000000
	.align		4
        /*0004*/ 	.word	0xffffffff
	.align		4
        /*0008*/ 	.word	index@(_ZN7cutlass13device_kernelIN5flash11enable_sm90INS1_16FlashAttnFwdSm90INS1_25CollectiveMainloopFwdSm90ILi2EN4cute5tupleIJNS5_1CILi1EEES8_S8_EEENS6_IJNS7_ILi128EEENS7_ILi96EEENS7_ILi64EEEEEELi256ENS_10bfloat16_tEfNS_4arch4Sm90ELb0ELb0ELb0ELb0ELb0ELb0ELb0ELb1ELb0ELb1ELb1ELb0EEENS1_21CollectiveEpilogueFwdINS6_IJSA_NS7_ILi256EEESB_EEES9_SE_SG_Li256ELb0ELb1ELb1ELb0EEENS1_19SingleTileSchedulerILb0ELb1ELb1ELi128EEEEEEEEEvNT_6ParamsE)
	.align		4
        /*000c*/ 	.word	index@(__assertfail)
	.align		4
        /*0010*/ 	.word	index@(_ZN7cutlass13device_kernelIN5flash11enable_sm90INS1_16FlashAttnFwdSm90INS1_25CollectiveMainloopFwdSm90ILi2EN4cute5tupleIJNS5_1CILi1EEES8_S8_EEENS6_IJNS7_ILi128EEENS7_ILi96EEENS7_ILi64EEEEEELi256ENS_10bfloat16_tEfNS_4arch4Sm90ELb0ELb0ELb0ELb0ELb0ELb0ELb1ELb1ELb0ELb1ELb1ELb0EEENS1_21CollectiveEpilogueFwdINS6_IJSA_NS7_ILi256EEESB_EEES9_SE_SG_Li256ELb0ELb1ELb1ELb0EEENS1_19SingleTileSchedulerILb0ELb1ELb1ELi128EEEEEEEEEvNT_6ParamsE)
	.align		4
        /*0014*/ 	.word	index@(__assertfail)
	.align		4
        /*0018*/ 	.word	index@(_ZN7cutlass13device_kernelIN5flash11enable_sm90INS1_16FlashAttnFwdSm90INS1_25CollectiveMainloopFwdSm90ILi2EN4cute5tupleIJNS5_1CILi1EEES8_S8_EEENS6_IJNS7_ILi128EEENS7_ILi96EEENS7_ILi64EEEEEELi256ENS_10bfloat16_tEfNS_4arch4Sm90ELb0ELb0ELb0ELb1ELb0ELb0ELb0ELb1ELb0ELb1ELb1ELb0EEENS1_21CollectiveEpilogueFwdINS6_IJSA_NS7_ILi256EEESB_EEES9_SE_SG_Li256ELb1ELb1ELb1ELb0EEENS1_36VarlenDynamicPersistentTileSchedulerILi128ELi96ELi256ELi128ELb1ELb1ELb1ELb0ELb1ELb1EEEEEEEEEvNT_6ParamsE)
	.align		4
        /*001c*/ 	.word	index@(__assertfail)
	.align		4
        /*0020*/ 	.word	index@(_ZN7cutlass13device_kernelIN5flash11enable_sm90INS1_16FlashAttnFwdSm90INS1_25CollectiveMainloopFwdSm90ILi2EN4cute5tupleIJNS5_1CILi1EEES8_S8_EEENS6_IJNS7_ILi128EEENS7_ILi96EEENS7_ILi64EEEEEELi256ENS_10bfloat16_tEfNS_4arch4Sm90ELb0ELb0ELb0ELb1ELb0ELb1ELb0ELb1ELb0ELb1ELb1ELb0EEENS1_21CollectiveEpilogueFwdINS6_IJSA_NS7_ILi256EEESB_EEES9_SE_SG_Li256ELb1ELb1ELb1ELb0EEENS1_36VarlenDynamicPersistentTileSchedulerILi128ELi96ELi256ELi128ELb1ELb1ELb1ELb0ELb1ELb1EEEEEEEEEvNT_6ParamsE)
	.align		4
        /*0024*/ 	.word	index@(__assertfail)
	.align		4
        /*0028*/ 	.word	index@(_ZN7cutlass13device_kernelIN5flash11enable_sm90INS1_16FlashAttnFwdSm90INS1_25CollectiveMainloopFwdSm90ILi2EN4cute5tupleIJNS5_1CILi1EEES8_S8_EEENS6_IJNS7_ILi128EEENS7_ILi96EEENS7_ILi64EEEEEELi256ENS_10bfloat16_tEfNS_4arch4Sm90ELb0ELb0ELb0ELb1ELb0ELb0ELb1ELb1ELb0ELb1ELb1ELb0EEENS1_21CollectiveEpilogueFwdINS6_IJSA_NS7_ILi256EEESB_EEES9_SE_SG_Li256ELb1ELb1ELb1ELb0EEENS1_36VarlenDynamicPersistentTileSchedulerILi128ELi96ELi256ELi128ELb1ELb1ELb1ELb0ELb1ELb1EEEEEEEEEvNT_6ParamsE)
	.align		4
        /*002c*/ 	.word	index@(__assertfail)
	.align		4
        /*0030*/ 	.word	index@(_ZN7cutlass13device_kernelIN5flash11enable_sm90INS1_16FlashAttnFwdSm90INS1_25CollectiveMainloopFwdSm90ILi2EN4cute5tupleIJNS5_1CILi1EEES8_S8_EEENS6_IJNS7_ILi128EEENS7_ILi96EEENS7_ILi64EEEEEELi256ENS_10bfloat16_tEfNS_4arch4Sm90ELb0ELb0ELb0ELb1ELb0ELb1ELb1ELb1ELb0ELb1ELb1ELb0EEENS1_21CollectiveEpilogueFwdINS6_IJSA_NS7_ILi256EEESB_EEES9_SE_SG_Li256ELb1ELb1ELb1ELb0EEENS1_36VarlenDynamicPersistentTileSchedulerILi128ELi96ELi256ELi128ELb1ELb1ELb1ELb0ELb1ELb1EEEEEEEEEvNT_6ParamsE)
	.align		4
        /*0034*/ 	.word	index@(__assertfail)
	.align		4
        /*0038*/ 	.word	index@(_ZN7cutlass13device_kernelIN5flash11enable_sm90INS1_16FlashAttnFwdSm90INS1_25CollectiveMainloopFwdSm90ILi2EN4cute5tupleIJNS5_1CILi1EEES8_S8_EEENS6_IJNS7_ILi128EEENS7_ILi96EEENS7_ILi64EEEEEELi256ENS_10bfloat16_tEfNS_4arch4Sm90ELb0ELb1ELb0ELb0ELb0ELb0ELb0ELb1ELb0ELb1ELb1ELb0EEENS1_21CollectiveEpilogueFwdINS6_IJSA_NS7_ILi256EEESB_EEES9_SE_SG_Li256ELb0ELb1ELb1ELb0EEENS1_19SingleTileSchedulerILb0ELb1ELb1ELi128EEEEEEEEEvNT_6ParamsE)
	.align		4
        /*003c*/ 	.word	index@(__assertfail)
	.align		4
        /*0040*/ 	.word	index@(_ZN7cutlass13device_kernelIN5flash11enable_sm90INS1_16FlashAttnFwdSm90INS1_25CollectiveMainloopFwdSm90ILi2EN4cute5tupleIJNS5_1CILi1EEES8_S8_EEENS6_IJNS7_ILi128EEENS7_ILi96EEENS7_ILi64EEEEEELi256ENS_10bfloat16_tEfNS_4arch4Sm90ELb0ELb1ELb0ELb0ELb0ELb0ELb1ELb1ELb0ELb1ELb1ELb0EEENS1_21CollectiveEpilogueFwdINS6_IJSA_NS7_ILi256EEESB_EEES9_SE_SG_Li256ELb0ELb1ELb1ELb0EEENS1_19SingleTileSchedulerILb0ELb1ELb1ELi128EEEEEEEEEvNT_6ParamsE)
	.align		4
        /*0044*/ 	.word	index@(__assertfail)
	.align		4
        /*0048*/ 	.word	index@(_ZN7cutlass13device_kernelIN5flash11enable_sm90INS1_16FlashAttnFwdSm90INS1_25CollectiveMainloopFwdSm90ILi2EN4cute5tupleIJNS5_1CILi1EEES8_S8_EEENS6_IJNS7_ILi128EEENS7_ILi96EEENS7_ILi64EEEEEELi256ENS_10bfloat16_tEfNS_4arch4Sm90ELb0ELb1ELb0ELb1ELb0ELb0ELb0ELb1ELb0ELb1ELb1ELb0EEENS1_21CollectiveEpilogueFwdINS6_IJSA_NS7_ILi256EEESB_EEES9_SE_SG_Li256ELb1ELb1ELb1ELb0EEENS1_36VarlenDynamicPersistentTileSchedulerILi128ELi96ELi256ELi128ELb1ELb1ELb1ELb1ELb0ELb1EEEEEEEEEvNT_6ParamsE)
	.align		4
        /*004c*/ 	.word	index@(__assertfail)
	.align		4
        /*0050*/ 	.word	index@(_ZN7cutlass13device_kernelIN5flash11enable_sm90INS1_16FlashAttnFwdSm90INS1_25CollectiveMainloopFwdSm90ILi2EN4cute5tupleIJNS5_1CILi1EEES8_S8_EEENS6_IJNS7_ILi128EEENS7_ILi96EEENS7_ILi64EEEEEELi256ENS_10bfloat16_tEfNS_4arch4Sm90ELb0ELb1ELb0ELb1ELb0ELb1ELb0ELb1ELb0ELb1ELb1ELb0EEENS1_21CollectiveEpilogueFwdINS6_IJSA_NS7_ILi256EEESB_EEES9_SE_SG_Li256ELb1ELb1ELb1ELb0EEENS1_36VarlenDynamicPersistentTileSchedulerILi128ELi96ELi256ELi128ELb1ELb1ELb1ELb1ELb0ELb1EEEEEEEEEvNT_6ParamsE)
	.align		4
        /*0054*/ 	.word	index@(__assertfail)
	.align		4
        /*0058*/ 	.word	index@(_ZN7cutlass13device_kernelIN5flash11enable_sm90INS1_16FlashAttnFwdSm90INS1_25CollectiveMainloopFwdSm90ILi2EN4cute5tupleIJNS5_1CILi1EEES8_S8_EEENS6_IJNS7_ILi128EEENS7_ILi96EEENS7_ILi64EEEEEELi256ENS_10bfloat16_tEfNS_4arch4Sm90ELb0ELb1ELb0ELb1ELb0ELb0ELb1ELb1ELb0ELb1ELb1ELb0EEENS1_21CollectiveEpilogueFwdINS6_IJSA_NS7_ILi256EEESB_EEES9_SE_SG_Li256ELb1ELb1ELb1ELb0EEENS1_36VarlenDynamicPersistentTileSchedulerILi128ELi96ELi256ELi128ELb1ELb1ELb1ELb1ELb0ELb1EEEEEEEEEvNT_6ParamsE)
	.align		4
        /*005c*/ 	.word	index@(__assertfail)
	.align		4
        /*0060*/ 	.word	index@(_ZN7cutlass13device_kernelIN5flash11enable_sm90INS1_16FlashAttnFwdSm90INS1_25CollectiveMainloopFwdSm90ILi2EN4cute5tupleIJNS5_1CILi1EEES8_S8_EEENS6_IJNS7_ILi128EEENS7_ILi96EEENS7_ILi64EEEEEELi256ENS_10bfloat16_tEfNS_4arch4Sm90ELb0ELb1ELb0ELb1ELb0ELb1ELb1ELb1ELb0ELb1ELb1ELb0EEENS1_21CollectiveEpilogueFwdINS6_IJSA_NS7_ILi256EEESB_EEES9_SE_SG_Li256ELb1ELb1ELb1ELb0EEENS1_36VarlenDynamicPersistentTileSchedulerILi128ELi96ELi256ELi128ELb1ELb1ELb1ELb1ELb0ELb1EEEEEEEEEvNT_6ParamsE)
	.align		4
        /*0064*/ 	.word	index@(__assertfail)
	.align		4
        /*0068*/ 	.word	index@(_ZN7cutlass13device_kernelIN5flash11enable_sm90INS1_16FlashAttnFwdSm90INS1_25CollectiveMainloopFwdSm90ILi2EN4cute5tupleIJNS5_1CILi1EEES8_S8_EEENS6_IJNS7_ILi128EEENS7_ILi96EEENS7_ILi64EEEEEELi256ENS_10bfloat16_tEfNS_4arch4Sm90ELb1ELb0ELb0ELb0ELb0ELb0ELb0ELb1ELb0ELb1ELb1ELb0EEENS1_21CollectiveEpilogueFwdINS6_IJSA_NS7_ILi256EEESB_EEES9_SE_SG_Li256ELb0ELb1ELb1ELb0EEENS1_19SingleTileSchedulerILb0ELb1ELb1ELi128EEEEEEEEEvNT_6ParamsE)
	.align		4
        /*006c*/ 	.word	index@(__assertfail)
	.align		4
        /*0070*/ 	.word	index@(_ZN7cutlass13device_kernelIN5flash11enable_sm90INS1_16FlashAttnFwdSm90INS1_25CollectiveMainloopFwdSm90ILi2EN4cute5tupleIJNS5_1CILi1EEES8_S8_EEENS6_IJNS7_ILi128EEENS7_ILi96EEENS7_ILi64EEEEEELi256ENS_10bfloat16_tEfNS_4arch4Sm90ELb1ELb0ELb0ELb0ELb0ELb0ELb1ELb1ELb0ELb1ELb1ELb0EEENS1_21CollectiveEpilogueFwdINS6_IJSA_NS7_ILi256EEESB_EEES9_SE_SG_Li256ELb0ELb1ELb1ELb0EEENS1_19SingleTileSchedulerILb0ELb1ELb1ELi128EEEEEEEEEvNT_6ParamsE)
	.align		4
        /*0074*/ 	.word	index@(__assertfail)
	.align		4
        /*0078*/ 	.word	index@(_ZN7cutlass13device_kernelIN5flash11enable_sm90INS1_16FlashAttnFwdSm90INS1_25CollectiveMainloopFwdSm90ILi2EN4cute5tupleIJNS5_1CILi1EEES8_S8_EEENS6_IJNS7_ILi128EEENS7_ILi96EEENS7_ILi64EEEEEELi256ENS_10bfloat16_tEfNS_4arch4Sm90ELb1ELb0ELb0ELb1ELb0ELb0ELb0ELb1ELb0ELb1ELb1ELb0EEENS1_21CollectiveEpilogueFwdINS6_IJSA_NS7_ILi256EEESB_EEES9_SE_SG_Li256ELb1ELb1ELb1ELb0EEENS1_36VarlenDynamicPersistentTileSchedulerILi128ELi96ELi256ELi128ELb1ELb1ELb1ELb1ELb1ELb1EEEEEEEEEvNT_6ParamsE)
	.align		4
        /*007c*/ 	.word	index@(__assertfail)
	.align		4
        /*0080*/ 	.word	index@(_ZN7cutlass13device_kernelIN5flash11enable_sm90INS1_16FlashAttnFwdSm90INS1_25CollectiveMainloopFwdSm90ILi2EN4cute5tupleIJNS5_1CILi1EEES8_S8_EEENS6_IJNS7_ILi128EEENS7_ILi96EEENS7_ILi64EEEEEELi256ENS_10bfloat16_tEfNS_4arch4Sm90ELb1ELb0ELb0ELb1ELb0ELb1ELb0ELb1ELb0ELb1ELb1ELb0EEENS1_21CollectiveEpilogueFwdINS6_IJSA_NS7_ILi256EEESB_EEES9_SE_SG_Li256ELb1ELb1ELb1ELb0EEENS1_36VarlenDynamicPersistentTileSchedulerILi128ELi96ELi256ELi128ELb1ELb1ELb1ELb1ELb1ELb1EEEEEEEEEvNT_6ParamsE)
	.align		4
        /*0084*/ 	.word	index@(__assertfail)
	.align		4
        /*0088*/ 	.word	index@(_ZN7cutlass13device_kernelIN5flash11enable_sm90INS1_16FlashAttnFwdSm90INS1_25CollectiveMainloopFwdSm90ILi2EN4cute5tupleIJNS5_1CILi1EEES8_S8_EEENS6_IJNS7_ILi128EEENS7_ILi96EEENS7_ILi64EEEEEELi256ENS_10bfloat16_tEfNS_4arch4Sm90ELb1ELb0ELb0ELb1ELb0ELb0ELb1ELb1ELb0ELb1ELb1ELb0EEENS1_21CollectiveEpilogueFwdINS6_IJSA_NS7_ILi256EEESB_EEES9_SE_SG_Li256ELb1ELb1ELb1ELb0EEENS1_36VarlenDynamicPersistentTileSchedulerILi128ELi96ELi256ELi128ELb1ELb1ELb1ELb1ELb1ELb1EEEEEEEEEvNT_6ParamsE)
	.align		4
        /*008c*/ 	.word	index@(__assertfail)
	.align		4
        /*0090*/ 	.word	index@(_ZN7cutlass13device_kernelIN5flash11enable_sm90INS1_16FlashAttnFwdSm90INS1_25CollectiveMainloopFwdSm90ILi2EN4cute5tupleIJNS5_1CILi1EEES8_S8_EEENS6_IJNS7_ILi128EEENS7_ILi96EEENS7_ILi64EEEEEELi256ENS_10bfloat16_tEfNS_4arch4Sm90ELb1ELb0ELb0ELb1ELb0ELb1ELb1ELb1ELb0ELb1ELb1ELb0EEENS1_21CollectiveEpilogueFwdINS6_IJSA_NS7_ILi256EEESB_EEES9_SE_SG_Li256ELb1ELb1ELb1ELb0EEENS1_36VarlenDynamicPersistentTileSchedulerILi128ELi96ELi256ELi128ELb1ELb1ELb1ELb1ELb1ELb1EEEEEEEEEvNT_6ParamsE)
	.align		4
        /*0094*/ 	.word	index@(__assertfail)
	.align		4
        /*0098*/ 	.word	0x00000000
	.align		4
        /*009c*/ 	.word	0xfffffffe
	.align		4
        /*00a0*/ 	.word	0x00000000
	.align		4
        /*00a4*/ 	.word	0xfffffffd
	.align		4
        /*00a8*/ 	.word	0x00000000
	.align		4
        /*00ac*/ 	.word	0xfffffffc


//--------------------- .nv.constant4             --------------------------
	.section	.nv.constant4,"a",@progbits
	.align	8
	.align		8
.nv.constant4:
        /*0000*/ 	.dword	__assertfail
	.align		8
        /*0008*/ 	.dword	__unnamed_1
	.align		8
        /*0010*/ 	.dword	__unnamed_2
	.align		8
        /*0018*/ 	.dword	__unnamed_3
	.align		8
        /*0020*/ 	.dword	__unnamed_4
	.align		8
        /*0028*/ 	.dword	__unnamed_5
	.align		8
        /*0030*/ 	.dword	__unnamed_6
	.align		8
        /*0038*/ 	.dword	__unnamed_7
	.align		8
        /*0040*/ 	.dword	_ZN75_INTERNAL_fdad60e4_39_flash_fwd_hdim64_256_bf16_split_sm90_cu_c0233546_33044cuda3std3__45__cpo5beginE
	.align		8
        /*0048*/ 	.dword	_ZN75_INTERNAL_fdad60e4_39_flash_fwd_hdim64_256_bf16_split_sm90_cu_c0233546_33044cuda3std3__45__cpo3endE
	.align		8
        /*0050*/ 	.dword	_ZN75_INTERNAL_fdad60e4_39_flash_fwd_hdim64_256_bf16_split_sm90_cu_c0233546_33044cuda3std3__45__cpo6cbeginE
	.align		8
        /*0058*/ 	.dword	_ZN75_INTERNAL_fdad60e4_39_flash_fwd_hdim64_256_bf16_split_sm90_cu_c0233546_33044cuda3std3__45__cpo4cendE
	.align		8
        /*0060*/ 	.dword	_ZN75_INTERNAL_fdad60e4_39_flash_fwd_hdim64_256_bf16_split_sm90_cu_c0233546_33044cuda3std3__477_GLOBAL__N__fdad60e4_39_flash_fwd_hdim64_256_bf16_split_sm90_cu_c0233546_33046ignoreE
	.align		8
        /*0068*/ 	.dword	_ZN75_INTERNAL_fdad60e4_39_flash_fwd_hdim64_256_bf16_split_sm90_cu_c0233546_33044cuda3std3__419piecewise_constructE
	.align		8
        /*0070*/ 	.dword	_ZN75_INTERNAL_fdad60e4_39_flash_fwd_hdim64_256_bf16_split_sm90_cu_c0233546_33044cuda3std3__48in_placeE
	.align		8
        /*0078*/ 	.dword	_ZN75_INTERNAL_fdad60e4_39_flash_fwd_hdim64_256_bf16_split_sm90_cu_c0233546_33044cuda3std6ranges3__45__cpo4swapE
	.align		8
        /*0080*/ 	.dword	_ZN75_INTERNAL_fdad60e4_39_flash_fwd_hdim64_256_bf16_split_sm90_cu_c0233546_33044cuda3std6ranges3__45__cpo9iter_moveE
	.align		8
        /*0088*/ 	.dword	_ZN75_INTERNAL_fdad60e4_39_flash_fwd_hdim64_256_bf16_split_sm90_cu_c0233546_33044cute7productE
	.align		8
        /*0090*/ 	.dword	_ZN75_INTERNAL_fdad60e4_39_flash_fwd_hdim64_256_bf16_split_sm90_cu_c0233546_33044cute1_E
	.align		8
        /*0098*/ 	.dword	$str$20
	.align		8
        /*00a0*/ 	.dword	$str$21


//--------------------- .text._ZN7cutlass13device_kernelIN5flash11enable_sm90INS1_16FlashAttnFwdSm90INS1_25CollectiveMainloopFwdSm90ILi2EN4cute5tupleIJNS5_1CILi1EEES8_S8_EEENS6_IJNS7_ILi128EEENS7_ILi96EEENS7_ILi64EEEEEELi256ENS_10bfloat16_tEfNS_4arch4Sm90ELb0ELb0ELb0ELb0ELb0ELb0ELb0ELb1ELb0ELb1ELb1ELb0EEENS1_21CollectiveEpilogueFwdINS6_IJSA_NS7_ILi256EEESB_EEES9_SE_SG_Li256ELb0ELb1ELb1ELb0EEENS1_19SingleTileSchedulerILb0ELb1ELb1ELi128EEEEEEEEEvNT_6ParamsE --------------------------
	.section	.text._ZN7cutlass13device_kernelIN5flash11enable_sm90INS1_16FlashAttnFwdSm90INS1_25CollectiveMainloopFwdSm90ILi2EN4cute5tupleIJNS5_1CILi1EEES8_S8_EEENS6_IJNS7_ILi128EEENS7_ILi96EEENS7_ILi64EEEEEELi256ENS_10bfloat16_tEfNS_4arch4Sm90ELb0ELb0ELb0ELb0ELb0ELb0ELb0ELb1ELb0ELb1ELb1ELb0EEENS1_21CollectiveEpilogueFwdINS6_IJSA_NS7_ILi256EEESB_EEES9_SE_SG_Li256ELb0ELb1ELb1ELb0EEENS1_19SingleTileSchedulerILb0ELb1ELb1ELi128EEEEEEEEEvNT_6ParamsE,"ax",@progbits
	.align	128
.text._ZN7cutlass13device_kernelIN5flash11enable_sm90INS1_16FlashAttnFwdSm90INS1_25CollectiveMainloopFwdSm90ILi2EN4cute5tupleIJNS5_1CILi1EEES8_S8_EEENS6_IJNS7_ILi128EEENS7_ILi96EEENS7_ILi64EEEEEELi256ENS_10bfloat16_tEfNS_4arch4Sm90ELb0ELb0ELb0ELb0ELb0ELb0ELb0ELb1ELb0ELb1ELb1ELb0EEENS1_21CollectiveEpilogueFwdINS6_IJSA_NS7_ILi256EEESB_EEES9_SE_SG_Li256ELb0ELb1ELb1ELb0EEENS1_19SingleTileSchedulerILb0ELb1ELb1ELi128EEEEEEEEEvNT_6ParamsE:
        .type           _ZN7cutlass13device_kernelIN5flash11enable_sm90INS1_16FlashAttnFwdSm90INS1_25CollectiveMainloopFwdSm90ILi2EN4cute5tupleIJNS5_1CILi1EEES8_S8_EEENS6_IJNS7_ILi128EEENS7_ILi96EEENS7_ILi64EEEEEELi256ENS_10bfloat16_tEfNS_4arch4Sm90ELb0ELb0ELb0ELb0ELb0ELb0ELb0ELb1ELb0ELb1ELb1ELb0EEENS1_21CollectiveEpilogueFwdINS6_IJSA_NS7_ILi256EEESB_EEES9_SE_SG_Li256ELb0ELb1ELb1ELb0EEENS1_19SingleTileSchedulerILb0ELb1ELb1ELi128EEEEEEEEEvNT_6ParamsE,@function
        .size           _ZN7cutlass13device_kernelIN5flash11enable_sm90INS1_16FlashAttnFwdSm90INS1_25CollectiveMainloopFwdSm90ILi2EN4cute5tupleIJNS5_1CILi1EEES8_S8_EEENS6_IJNS7_ILi128EEENS7_ILi96EEENS7_ILi64EEEEEELi256ENS_10bfloat16_tEfNS_4arch4Sm90ELb0ELb0ELb0ELb0ELb0ELb0ELb0ELb1ELb0ELb1ELb1ELb0EEENS1_21CollectiveEpilogueFwdINS6_IJSA_NS7_ILi256EEESB_EEES9_SE_SG_Li256ELb0ELb1ELb1ELb0EEENS1_19SingleTileSchedulerILb0ELb1ELb1ELi128EEEEEEEEEvNT_6ParamsE,(.L_x_6128 - _ZN7cutlass13device_kernelIN5flash11enable_sm90INS1_16FlashAttnFwdSm90INS1_25CollectiveMainloopFwdSm90ILi2EN4cute5tupleIJNS5_1CILi1EEES8_S8_EEENS6_IJNS7_ILi128EEENS7_ILi96EEENS7_ILi64EEEEEELi256ENS_10bfloat16_tEfNS_4arch4Sm90ELb0ELb0ELb0ELb0ELb0ELb0ELb0ELb1ELb0ELb1ELb1ELb0EEENS1_21CollectiveEpilogueFwdINS6_IJSA_NS7_ILi256EEESB_EEES9_SE_SG_Li256ELb0ELb1ELb1ELb0EEENS1_19SingleTileSchedulerILb0ELb1ELb1ELi128EEEEEEEEEvNT_6ParamsE)
        .other          _ZN7cutlass13device_kernelIN5flash11enable_sm90INS1_16FlashAttnFwdSm90INS1_25CollectiveMainloopFwdSm90ILi2EN4cute5tupleIJNS5_1CILi1EEES8_S8_EEENS6_IJNS7_ILi128EEENS7_ILi96EEENS7_ILi64EEEEEELi256ENS_10bfloat16_tEfNS_4arch4Sm90ELb0ELb0ELb0ELb0ELb0ELb0ELb0ELb1ELb0ELb1ELb1ELb0EEENS1_21CollectiveEpilogueFwdINS6_IJSA_NS7_ILi256EEESB_EEES9_SE_SG_Li256ELb0ELb1ELb1ELb0EEENS1_19SingleTileSchedulerILb0ELb1ELb1ELi128EEEEEEEEEvNT_6ParamsE,@"STO_CUDA_ENTRY STV_DEFAULT"
_ZN7cutlass13device_kernelIN5flash11enable_sm90INS1_16FlashAttnFwdSm90INS1_25CollectiveMainloopFwdSm90ILi2EN4cute5tupleIJNS5_1CILi1EEES8_S8_EEENS6_IJNS7_ILi128EEENS7_ILi96EEENS7_ILi64EEEEEELi256ENS_10bfloat16_tEfNS_4arch4Sm90ELb0ELb0ELb0ELb0ELb0ELb0ELb0ELb1ELb0ELb1ELb1ELb0EEENS1_21CollectiveEpilogueFwdINS6_IJSA_NS7_ILi256EEESB_EEES9_SE_SG_Li256ELb0ELb1ELb1ELb0EEENS1_19SingleTileSchedulerILb0ELb1ELb1ELi128EEEEEEEEEvNT_6ParamsE:
[----:B------:R-:W0:Y:S02]  /*0000*/  LDC R1, c[0x0][0x28] ;  /* 0x00000a00ff017b82 */ /* 0x000e240000000800 */
[----:B0-----:R-:W-:Y:S01]  /*0010*/  VIADD R1, R1, 0xfffffff0 ;  /* 0xfffffff001017836 */ /* 0x001fe20000000000 */
[----:B------:R-:W0:Y:S01]  /*0020*/  S2R R3, SR_TID.X ;  /* 0x0000000000037919 */ /* 0x000e220000002100 */
[----:B------:R-:W-:Y:S01]  /*0030*/  ELECT P0, URZ, PT ;  /* 0x00000000003f782f */ /* 0x000fe20003800000 */
[----:B------:R-:W-:Y:S01]  /*0040*/  BSSY B0, `(.L_x_0) ;  /* 0x000000e000007945 */ /* 0x000fe20003800000 */
[----:B0-----:R-:W-:-:S05]  /*0050*/  SHF.R.U32.HI R0, RZ, 0x5, R3 ;  /* 0x00000005ff007819 */ /* 0x001fca0000011603 */
[----:B------:R-:W0:Y:S02]  /*0060*/  SHFL.IDX PT, R2, R0, RZ, 0x1f ;  /* 0x00001fff00027589 */ /* 0x000e2400000e0000 */
[----:B0-----:R-:W-:Y:S02]  /*0070*/  ISETP.EQ.AND P0, PT, R2, RZ, P0 ;  /* 0x000000ff0200720c */ /* 0x001fe40000702270 */
[----:B------:R-:W-:-:S11]  /*0080*/  SHF.R.U32.HI R2, RZ, 0x7, R3 ;  /* 0x00000007ff027819 */ /* 0x000fd60000011603 */
[----:B------:R-:W-:Y:S05]  /*0090*/  @!P0 BRA `(.L_x_1) ;  /* 0x0000000000208947 */ /* 0x000fea0003800000 */
[----:B------:R-:W-:Y:S02]  /*00a0*/  ULDC.64 UR4, c[0x0][0x198] ;  /* 0x0000660000047ab9 */ /* 0x000fe40000000a00 */
[----:B------:R-:W-:Y:S02]  /*00b0*/  UIADD3 UR6, UP0, UR4, 0x370, URZ ;  /* 0x0000037004067890 */ /* 0x000fe4000ff1e03f */
[----:B------:R-:W-:Y:S02]  /*00c0*/  UIADD3 UR4, UP1, UR4, 0x470, URZ ;  /* 0x0000047004047890 */ /* 0x000fe4000ff3e03f */
[----:B------:R-:W-:Y:S02]  /*00d0*/  UIADD3.X UR7, URZ, UR5, URZ, UP0, !UPT ;  /* 0x000000053f077290 */ /* 0x000fe400087fe43f */
[----:B------:R-:W-:-:S07]  /*00e0*/  UIADD3.X UR5, URZ, UR5, URZ, UP1, !UPT ;  /* 0x000000053f057290 */ /* 0x000fce0008ffe43f */
[----:B------:R0:W-:Y:S02]  /*00f0*/  UTMACCTL.PF [UR6] ;  /* 0x00000000060079b9 */ /* 0x0001e40008040000 */
[----:B------:R0:W-:Y:S02]  /*0100*/  UTMACCTL.PF [UR4] ;  /* 0x00000000040079b9 */ /* 0x0001e40008040000 */
[----:B0-----:R-:W-:Y:S01]  /*0110*/  NOP ;  /* 0x0000000000007918 */ /* 0x001fe20000000000 */
.L_x_1:
[----:B------:R-:W-:Y:S05]  /*0120*/  BSYNC B0 ;  /* 0x0000000000007941 */ /* 0x000fea0003800000 */
.L_x_0:
[----:B------:R-:W-:Y:S01]  /*0130*/  VOTEU.ANY UP0, P0 ;  /* 0x00000000003f7886 */ /* 0x000fe20000000100 */
[----:B------:R-:W0:Y:S01]  /*0140*/  SHFL.IDX PT, R4, R2, RZ, 0x1f ;  /* 0x00001fff02047589 */ /* 0x000e2200000e0000 */
[----:B------:R-:W-:Y:S01]  /*0150*/  UMOV UR4, 0x80 ;  /* 0x0000008000047882 */ /* 0x000fe20000000000 */
[----:B------:R-:W-:Y:S01]  /*0160*/  UMOV UR7, 0x100 ;  /* 0x0000010000077882 */ /* 0x000fe20000000000 */
[----:B------:R-:W-:Y:S01]  /*0170*/  VOTEU.ANY UP1, P0 ;  /* 0x00000000003f7886 */ /* 0x000fe20000020100 */
[----:B------:R-:W1:Y:S01]  /*0180*/  @UP0 S2UR UR8, SR_CgaCtaId ;  /* 0x00000000000809c3 */ /* 0x000e620000008800 */
[----:B------:R-:W2:Y:S01]  /*0190*/  SHFL.IDX PT, R3, R0, RZ, 0x1f ;  /* 0x00001fff00037589 */ /* 0x000ea200000e0000 */
[----:B------:R-:W-:Y:S01]  /*01a0*/  @UP0 UMOV UR6, 0x400 ;  /* 0x0000040000060882 */ /* 0x000fe20000000000 */
[----:B------:R-:W-:-:S04]  /*01b0*/  @UP0 UIADD3 UR4, -UR4, 0x100000, URZ ;  /* 0x0010000004040890 */ /* 0x000fc8000fffe13f */
[----:B------:R-:W-:Y:S02]  /*01c0*/  @UP0 USHF.L.U32 UR5, UR4, 0xb, URZ ;  /* 0x0000000b04050899 */ /* 0x000fe4000800063f */
[----:B------:R-:W-:Y:S01]  /*01d0*/  @UP0 USHF.L.U32 UR4, UR4, 0x1, URZ ;  /* 0x0000000104040899 */ /* 0x000fe2000800063f */
[----:B------:R-:W-:Y:S01]  /*01e0*/  VOTEU.ANY UP2, P0 ;  /* 0x00000000003f7886 */ /* 0x000fe20000040100 */
[----:B0-----:R-:W-:Y:S01]  /*01f0*/  R2UR UR9, R4 ;  /* 0x00000000040972ca */ /* 0x001fe200000e0000 */
[----:B-1----:R-:W-:Y:S01]  /*0200*/  @UP0 ULEA UR8, UR8, UR6, 0x18 ;  /* 0x0000000608080291 */ /* 0x002fe2000f8ec03f */
[----:B--2---:R-:W-:Y:S01]  /*0210*/  ISETP.NE.AND P1, PT, R3, RZ, PT ;  /* 0x000000ff0300720c */ /* 0x004fe20003f25270 */
[----:B------:R-:W-:-:S04]  /*0220*/  @UP0 UIADD3 UR6, -UR7, 0x100000, URZ ;  /* 0x0010000007060890 */ /* 0x000fc8000fffe13f */
[----:B------:R-:W-:Y:S02]  /*0230*/  @UP0 USHF.L.U32 UR7, UR6, 0xb, URZ ;  /* 0x0000000b06070899 */ /* 0x000fe4000800063f */
[----:B------:R-:W-:-:S04]  /*0240*/  @UP0 USHF.L.U32 UR6, UR6, 0x1, URZ ;  /* 0x0000000106060899 */ /* 0x000fc8000800063f */
[----:B------:R-:W-:Y:S01]  /*0250*/  UISETP.NE.AND UP0, UPT, UR9, URZ, UPT ;  /* 0x0000003f0900728c */ /* 0x000fe2000bf05270 */
[----:B------:R-:W0:Y:S02]  /*0260*/  FENCE.VIEW.ASYNC.S ;  /* 0x00000000000073c6 */ /* 0x000e240000000000 */
[----:B0-----:R0:W1:Y:S05]  /*0270*/  @UP1 SYNCS.EXCH.64 URZ, [UR8+0x22800], UR4 ;  /* 0x02280004083f15b2 */ /* 0x00106a0008000100 */
[----:B------:R0:W2:Y:S01]  /*0280*/  @UP2 SYNCS.EXCH.64 URZ, [UR8+0x22820], UR6 ;  /* 0x02282006083f25b2 */ /* 0x0000a20008000100 */
[----:B------:R-:W-:Y:S05]  /*0290*/  @P1 BRA `(.L_x_2) ;  /* 0x0000000000481947 */ /* 0x000fea0003800000 */
[----:B0-----:R-:W0:Y:S01]  /*02a0*/  S2UR UR5, SR_CgaCtaId ;  /* 0x00000000000579c3 */ /* 0x001e220000008800 */
[----:B------:R-:W-:Y:S01]  /*02b0*/  UMOV UR4, 0x400 ;  /* 0x0000040000047882 */ /* 0x000fe20000000000 */
[----:B------:R-:W-:Y:S01]  /*02c0*/  UMOV UR6, 0x1 ;  /* 0x0000000100067882 */ /* 0x000fe20000000000 */
[----:B------:R-:W-:Y:S01]  /*02d0*/  UMOV UR7, 0x2 ;  /* 0x0000000200077882 */ /* 0x000fe20000000000 */
[----:B------:R-:W-:Y:S01]  /*02e0*/  ELECT P0, URZ, PT ;  /* 0x00000000003f782f */ /* 0x000fe20003800000 */
[----:B0-----:R-:W-:Y:S02]  /*02f0*/  ULEA UR8, UR5, UR4, 0x18 ;  /* 0x0000000405087291 */ /* 0x001fe4000f8ec03f */
[----:B------:R-:W-:-:S04]  /*0300*/  UIADD3 UR4, -UR6, 0x100000, URZ ;  /* 0x0010000006047890 */ /* 0x000fc8000fffe13f */
[----:B------:R-:W-:Y:S02]  /*0310*/  USHF.L.U32 UR5, UR4, 0xb, URZ ;  /* 0x0000000b04057899 */ /* 0x000fe4000800063f */
[----:B------:R-:W-:Y:S02]  /*0320*/  USHF.L.U32 UR4, UR4, 0x1, URZ ;  /* 0x0000000104047899 */ /* 0x000fe4000800063f */
[----:B------:R-:W-:-:S04]  /*0330*/  UIADD3 UR6, -UR7, 0x100000, URZ ;  /* 0x0010000007067890 */ /* 0x000fc8000fffe13f */
[----:B------:R-:W-:Y:S02]  /*0340*/  USHF.L.U32 UR7, UR6, 0xb, URZ ;  /* 0x0000000b06077899 */ /* 0x000fe4000800063f */
[----:B------:R-:W-:Y:S01]  /*0350*/  USHF.L.U32 UR6, UR6, 0x1, URZ ;  /* 0x0000000106067899 */ /* 0x000fe2000800063f */
[----:B------:R-:W0:Y:S03]  /*0360*/  FENCE.VIEW.ASYNC.S ;  /* 0x00000000000073c6 */ /* 0x000e260000000000 */
[----:B0-----:R3:W4:Y:S08]  /*0370*/  SYNCS.EXCH.64 URZ, [UR8+0x22830], UR4 ;  /* 0x02283004083f75b2 */ /* 0x0017300008000100 */
[----:B------:R3:W0:Y:S01]  /*0380*/  SYNCS.EXCH.64 URZ, [UR8+0x22840], UR6 ;  /* 0x02284006083f75b2 */ /* 0x0006220008000100 */
[----:B------:R3:W0:Y:S01]  /*0390*/  SYNCS.EXCH.64 URZ, [UR8+0x22838], UR4 ;  /* 0x02283804083f75b2 */ /* 0x0006220008000100 */
[----:B------:R3:W0:Y:S02]  /*03a0*/  SYNCS.EXCH.64 URZ, [UR8+0x22848], UR6 ;  /* 0x02284806083f75b2 */ /* 0x0006240008000100 */
[----:B---3--:R-:W-:Y:S01]  /*03b0*/  NOP ;  /* 0x0000000000007918 */ /* 0x008fe20000000000 */
.L_x_2:
[----:B------:R-:W3:Y:S01]  /*03c0*/  SHFL.IDX PT, R3, R0, RZ, 0x1f ;  /* 0x00001fff00037589 */ /* 0x000ee200000e0000 */
[----:B------:R-:W-:Y:S01]  /*03d0*/  NOP ;  /* 0x0000000000007918 */ /* 0x000fe20000000000 */
[----:B---3--:R-:W-:-:S13]  /*03e0*/  ISETP.NE.AND P0, PT, R3, RZ, PT ;  /* 0x000000ff0300720c */ /* 0x008fda0003f05270 */
        /* <DEDUP_REMOVED lines=14> */
[----:B0-----:R3:W0:Y:S08]  /*04d0*/  SYNCS.EXCH.64 URZ, [UR8+0x22850], UR4 ;  /* 0x02285004083f75b2 */ /* 0x0016300008000100 */
[----:B------:R3:W0:Y:S01]  /*04e0*/  SYNCS.EXCH.64 URZ, [UR8+0x22860], UR6 ;  /* 0x02286006083f75b2 */ /* 0x0006220008000100 */
[----:B------:R3:W0:Y:S01]  /*04f0*/  SYNCS.EXCH.64 URZ, [UR8+0x22858], UR4 ;  /* 0x02285804083f75b2 */ /* 0x0006220008000100 */
[----:B------:R3:W0:Y:S02]  /*0500*/  SYNCS.EXCH.64 URZ, [UR8+0x22868], UR6 ;  /* 0x02286806083f75b2 */ /* 0x0006240008000100 */
[----:B---3--:R-:W-:Y:S01]  /*0510*/  NOP ;  /* 0x0000000000007918 */ /* 0x008fe20000000000 */
.L_x_3:
[----:B------:R-:W3:Y:S01]  /*0520*/  SHFL.IDX PT, R3, R0, RZ, 0x1f ;  /* 0x00001fff00037589 */ /* 0x000ee200000e0000 */
[----:B------:R-:W-:Y:S01]  /*0530*/  NOP ;  /* 0x0000000000007918 */ /* 0x000fe20000000000 */
[----:B---3--:R-:W-:-:S13]  /*0540*/  ISETP.NE.AND P0, PT, R3, RZ, PT ;  /* 0x000000ff0300720c */ /* 0x008fda0003f05270 */
[----:B------:R-:W-:Y:S05]  /*0550*/  @P0 BRA `(.L_x_4) ;  /* 0x0000000000380947 */ /* 0x000fea0003800000 */
[----:B0-----:R-:W0:Y:S01]  /*0560*/  S2UR UR5, SR_CgaCtaId ;  /* 0x00000000000579c3 */ /* 0x001e220000008800 */
[----:B------:R-:W-:Y:S01]  /*0570*/  UMOV UR4, 0x400 ;  /* 0x0000040000047882 */ /* 0x000fe20000000000 */
[----:B------:R-:W-:Y:S01]  /*0580*/  UMOV UR7, 0x1 ;  /* 0x0000000100077882 */ /* 0x000fe20000000000 */
[----:B------:R-:W-:Y:S01]  /*0590*/  ELECT P0, URZ, PT ;  /* 0x00000000003f782f */ /* 0x000fe20003800000 */
[----:B0-----:R-:W-:Y:S02]  /*05a0*/  ULEA UR6, UR5, UR4, 0x18 ;  /* 0x0000000405067291 */ /* 0x001fe4000f8ec03f */
[----:B------:R-:W-:-:S04]  /*05b0*/  UIADD3 UR4, -UR7, 0x100000, URZ ;  /* 0x0010000007047890 */ /* 0x000fc8000fffe13f */
[----:B------:R-:W-:Y:S02]  /*05c0*/  USHF.L.U32 UR5, UR4, 0xb, URZ ;  /* 0x0000000b04057899 */ /* 0x000fe4000800063f */
[----:B------:R-:W-:Y:S01]  /*05d0*/  USHF.L.U32 UR4, UR4, 0x1, URZ ;  /* 0x0000000104047899 */ /* 0x000fe2000800063f */
[----:B------:R-:W0:Y:S11]  /*05e0*/  FENCE.VIEW.ASYNC.S ;  /* 0x00000000000073c6 */ /* 0x000e360000000000 */
[----:B0-----:R3:W0:Y:S01]  /*05f0*/  SYNCS.EXCH.64 URZ, [UR6+0x22870], UR4 ;  /* 0x02287004063f75b2 */ /* 0x0016220008000100 */
[----:B------:R3:W0:Y:S01]  /*0600*/  SYNCS.EXCH.64 URZ, [UR6+0x22880], UR4 ;  /* 0x02288004063f75b2 */ /* 0x0006220008000100 */
[----:B------:R3:W0:Y:S01]  /*0610*/  SYNCS.EXCH.64 URZ, [UR6+0x22878], UR4 ;  /* 0x02287804063f75b2 */ /* 0x0006220008000100 */
[----:B------:R3:W0:Y:S02]  /*0620*/  SYNCS.EXCH.64 URZ, [UR6+0x22888], UR4 ;  /* 0x02288804063f75b2 */ /* 0x0006240008000100 */
[----:B---3--:R-:W-:Y:S01]  /*0630*/  NOP ;  /* 0x0000000000007918 */ /* 0x008fe20000000000 */
.L_x_4:
        /* <DEDUP_REMOVED lines=22> */
.L_x_5:
        /* <DEDUP_REMOVED lines=22> */
.L_x_6:
[----:B------:R-:W-:Y:S01]  /*0900*/  PLOP3.LUT P0, PT, PT, PT, UP0, 0x80, 0x0 ;  /* 0x000000000000781c */ /* 0x000fe20003f0f008 */
[----:B------:R-:W-:Y:S01]  /*0910*/  UMOV UR42, 0x1 ;  /* 0x00000001002a7882 */ /* 0x000fe20000000000 */
[----:B------:R-:W-:Y:S01]  /*0920*/  NOP ;  /* 0x0000000000007918 */ /* 0x000fe20000000000 */
[----:B------:R-:W-:Y:S01]  /*0930*/  USEL UR42, UR42, 0x2, !UP0 ;  /* 0x000000022a2a7887 */ /* 0x000fe2000c000000 */
[----:B------:R-:W-:Y:S01]  /*0940*/  BSSY B6, `(.L_x_7) ;  /* 0x0000ade000067945 */ /* 0x000fe20003800000 */
[----:B------:R-:W-:Y:S01]  /*0950*/  ULDC.64 UR44, c[0x0][0x208] ;  /* 0x00008200002c7ab9 */ /* 0x000fe20000000a00 */
[----:B012-4-:R-:W-:Y:S07]  /*0960*/  BAR.SYNC.DEFER_BLOCKING 0x0 ;  /* 0x0000000000007b1d */ /* 0x017fee0000010000 */
[----:B------:R-:W-:Y:S05]  /*0970*/  @!P0 BRA `(.L_x_8) ;  /* 0x00000070008c8947 */ /* 0x000fea0003800000 */
.L_x_9:
[----:B------:R-:W-:-:S08]  /*0980*/  NOP ;  /* 0x0000000000007918 */ /* 0x000fd00000000000 */
[----:B------:R-:W0:Y:S02]  /*0990*/  USETMAXREG.TRY_ALLOC.CTAPOOL UP0, 0xf0 ;  /* 0x000000f0000079c8 */ /* 0x000e240008000600 */
[----:B0-----:R-:W-:-:S13]  /*09a0*/  PLOP3.LUT P0, PT, PT, PT, UP0, 0x80, 0x0 ;  /* 0x000000000000781c */ /* 0x001fda0003f0f008 */
[----:B------:R-:W-:Y:S05]  /*09b0*/  @!P0 BRA `(.L_x_9) ;  /* 0xfffffffc00f08947 */ /* 0x000fea000383ffff */
[----:B------:R-:W0:Y:S01]  /*09c0*/  S2UR UR6, SR_CTAID.Y ;  /* 0x00000000000679c3 */ /* 0x000e220000002600 */
[----:B------:R-:W-:-:S07]  /*09d0*/  ULDC UR7, c[0x0][0xc50] ;  /* 0x0003140000077ab9 */ /* 0x000fce0000000800 */
[----:B------:R-:W-:Y:S08]  /*09e0*/  BAR.ARV 0x8, 0x180 ;  /* 0x0206000000007b1d */ /* 0x000ff00000002000 */
[----:B------:R-:W1:Y:S01]  /*09f0*/  S2UR UR8, SR_CTAID.Z ;  /* 0x00000000000879c3 */ /* 0x000e620000002700 */
[----:B------:R-:W-:Y:S01]  /*0a00*/  ISETP.NE.AND P0, PT, R2, 0x1, PT ;  /* 0x000000010200780c */ /* 0x000fe20003f05270 */
[----:B------:R-:W-:-:S11]  /*0a10*/  UISETP.NE.AND UP0, UPT, UR7, 0x1, UPT ;  /* 0x000000010700788c */ /* 0x000fd6000bf05270 */
[----:B------:R-:W-:Y:S01]  /*0a20*/  @UP0 ULDC UR4, c[0x0][0xc54] ;  /* 0x0003150000040ab9 */ /* 0x000fe20000000800 */
[----:B------:R-:W-:Y:S06]  /*0a30*/  @!P0 BAR.ARV 0x9, 0x100 ;  /* 0x0244000000008b1d */ /* 0x000fec0000002000 */
[----:B0-----:R-:W-:Y:S01]  /*0a40*/  UIMAD.WIDE.U32 UR4, UR6, UR4, URZ ;  /* 0x00000004060472a5 */ /* 0x001fe2000f8e003f */
[----:B------:R-:W-:Y:S01]  /*0a50*/  @UP0 ULDC UR9, c[0x0][0xc58] ;  /* 0x0003160000090ab9 */ /* 0x000fe20000000800 */
[----:B------:R-:W-:Y:S01]  /*0a60*/  UMOV UR36, UR6 ;  /* 0x0000000600247c82 */ /* 0x000fe20008000000 */
[----:B-1----:R-:W-:Y:S01]  /*0a70*/  ISETP.LE.AND P0, PT, RZ, UR8, PT ;  /* 0x00000008ff007c0c */ /* 0x002fe2000bf03270 */
[----:B------:R-:W-:-:S04]  /*0a80*/  @UP0 USHF.R.U32.HI UR36, URZ, UR9, UR5 ;  /* 0x000000093f240299 */ /* 0x000fc80008011605 */
[----:B------:R-:W-:-:S04]  /*0a90*/  UIADD3 UR4, -UR36, URZ, URZ ;  /* 0x0000003f24047290 */ /* 0x000fc8000fffe13f */
[----:B------:R-:W-:-:S04]  /*0aa0*/  UIMAD UR7, UR7, UR4, UR6 ;  /* 0x00000004070772a4 */ /* 0x000fc8000f8e0206 */
[----:B------:R-:W-:Y:S08]  /*0ab0*/  @!P0 BRA `(.L_x_10) ;  /* 0x000000ac00188947 */ /* 0x000ff00003800000 */
[----:B------:R-:W-:Y:S01]  /*0ac0*/  ULDC.64 UR4, c[0x0][0x418] ;  /* 0x0001060000047ab9 */ /* 0x000fe20000000a00 */
[----:B------:R-:W-:Y:S01]  /*0ad0*/  ULDC UR39, c[0x0][0x424] ;  /* 0x0001090000277ab9 */ /* 0x000fe20000000800 */
[----:B------:R-:W-:Y:S02]  /*0ae0*/  UISETP.NE.U32.AND UP0, UPT, UR4, URZ, UPT ;  /* 0x0000003f0400728c */ /* 0x000fe4000bf05070 */
[----:B------:R-:W-:Y:S02]  /*0af0*/  ULOP3.LUT UR37, UR7, 0xffff, URZ, 0xc0, !UPT ;  /* 0x0000ffff07257892 */ /* 0x000fe4000f8ec03f */
[----:B------:R-:W-:Y:S01]  /*0b00*/  UISETP.NE.AND.EX UP0, UPT, UR5, URZ, UPT, UP0 ;  /* 0x0000003f0500728c */ /* 0x000fe2000bf05300 */
[----:B------:R-:W-:-:S03]  /*0b10*/  ULDC UR4, c[0x0][0x2f0] ;  /* 0x0000bc0000047ab9 */ /* 0x000fc60000000800 */
[----:B------:R-:W-:-:S04]  /*0b20*/  USEL UR39, UR39, 0x1, UP0 ;  /* 0x0000000127277887 */ /* 0x000fc80008000000 */
[----:B------:R-:W-:-:S04]  /*0b30*/  UIMAD UR39, UR39, UR4, URZ ;  /* 0x00000004272772a4 */ /* 0x000fc8000f8e023f */
[----:B------:R-:W-:Y:S02]  /*0b40*/  UISETP.GE.AND UP0, UPT, UR39, 0x1, UPT ;  /* 0x000000012700788c */ /* 0x000fe4000bf06270 */
[----:B------:R-:W-:-:S04]  /*0b50*/  UIADD3 UR4, UR39, 0x5f, URZ ;  /* 0x0000005f27047890 */ /* 0x000fc8000fffe03f */
[----:B------:R-:W-:Y:S01]  /*0b60*/  PLOP3.LUT P0, PT, PT, PT, UP0, 0x80, 0x0 ;  /* 0x000000000000781c */ /* 0x000fe20003f0f008 */
[----:B------:R-:W-:-:S04]  /*0b70*/  UIMAD.WIDE UR4, UR4, 0x2aaaaaab, URZ ;  /* 0x2aaaaaab040478a5 */ /* 0x000fc8000f8e023f */
[----:B------:R-:W-:-:S03]  /*0b80*/  USHF.R.U32.HI UR6, URZ, 0x1f, UR5 ;  /* 0x0000001f3f067899 */ /* 0x000fc60008011605 */
[----:B------:R-:W-:Y:S01]  /*0b90*/  UMOV UR4, URZ ;  /* 0x0000003f00047c82 */ /* 0x000fe20008000000 */
[----:B------:R-:W-:-:S04]  /*0ba0*/  ULEA.HI.SX32 UR6, UR5, UR6, 0x1c ;  /* 0x0000000605067291 */ /* 0x000fc8000f8fe23f */
[----:B------:R-:W-:Y:S08]  /*0bb0*/  @!P0 BRA `(.L_x_11) ;  /* 0x0000000000908947 */ /* 0x000ff00003800000 */
[----:B------:R-:W-:Y:S01]  /*0bc0*/  USHF.R.U32.HI UR7, URZ, 0x10, UR7 ;  /* 0x000000103f077899 */ /* 0x000fe20008011607 */
[----:B------:R-:W-:-:S03]  /*0bd0*/  UMOV UR4, URZ ;  /* 0x0000003f00047c82 */ /* 0x000fc60008000000 */
[----:B------:R-:W-:-:S11]  /*0be0*/  UISETP.NE.AND UP0, UPT, UR7, URZ, UPT ;  /* 0x0000003f0700728c */ /* 0x000fd6000bf05270 */
[----:B------:R-:W-:Y:S02]  /*0bf0*/  @!UP0 ULDC UR7, c[0x0][0x9f0] ;  /* 0x00027c0000078ab9 */ /* 0x000fe40000000800 */
[----:B------:R-:W-:Y:S01]  /*0c00*/  IMAD.U32 R4, RZ, RZ, UR7 ;  /* 0x00000007ff047e24 */ /* 0x000fe2000f8e00ff */
[----:B------:R-:W-:-:S04]  /*0c10*/  UIADD3 UR8, UR6, -0x1, UR7 ;  /* 0xffffffff06087890 */ /* 0x000fc8000fffe007 */
[-C--:B------:R-:W-:Y:S02]  /*0c20*/  IABS R0, R4.reuse ;  /* 0x0000000400007213 */ /* 0x080fe40000000000 */
[----:B------:R-:W-:Y:S01]  /*0c30*/  IMAD.U32 R5, RZ, RZ, UR8 ;  /* 0x00000008ff057e24 */ /* 0x000fe2000f8e00ff */
[----:B------:R-:W-:Y:S01]  /*0c40*/  IABS R6, R4 ;  /* 0x0000000400067213 */ /* 0x000fe20000000000 */
[----:B------:R-:W-:Y:S01]  /*0c50*/  ULOP3.LUT UR8, UR8, UR7, URZ, 0x3c, !UPT ;  /* 0x0000000708087292 */ /* 0x000fe2000f8e3c3f */
[----:B------:R-:W-:Y:S02]  /*0c60*/  R2UR UR11, R0 ;  /* 0x00000000000b72ca */ /* 0x000fe400000e0000 */
[----:B------:R-:W-:-:S05]  /*0c70*/  IABS R5, R5 ;  /* 0x0000000500057213 */ /* 0x000fca0000000000 */
[----:B------:R-:W-:-:S05]  /*0c80*/  IMAD.MOV.U32 R4, RZ, RZ, R5 ;  /* 0x000000ffff047224 */ /* 0x000fca00078e0005 */
[----:B------:R-:W-:Y:S01]  /*0c90*/  R2UR UR10, R4 ;  /* 0x00000000040a72ca */ /* 0x000fe200000e0000 */
[----:B------:R-:W0:Y:S08]  /*0ca0*/  I2F.RP R0, UR11 ;  /* 0x0000000b00007d06 */ /* 0x000e300008209400 */
[----:B0-----:R-:W0:Y:S02]  /*0cb0*/  MUFU.RCP R0, R0 ;  /* 0x0000000000007308 */ /* 0x001e240000001000 */
[----:B0-----:R-:W-:-:S02]  /*0cc0*/  VIADD R3, R0, 0xffffffe ;  /* 0x0ffffffe00037836 */ /* 0x001fc40000000000 */
[----:B------:R-:W-:-:S04]  /*0cd0*/  IMAD.MOV R0, RZ, RZ, -R6 ;  /* 0x000000ffff007224 */ /* 0x000fc800078e0a06 */
[----:B------:R-:W0:Y:S02]  /*0ce0*/  F2I.FTZ.U32.TRUNC.NTZ R3, R3 ;  /* 0x0000000300037305 */ /* 0x000e24000021f000 */
[----:B0-----:R-:W-:-:S13]  /*0cf0*/  R2UR UR5, R3 ;  /* 0x00000000030572ca */ /* 0x001fda00000e0000 */
[----:B------:R-:W-:-:S04]  /*0d00*/  UIADD3 UR9, URZ, -UR5, URZ ;  /* 0x800000053f097290 */ /* 0x000fc8000fffe03f */
[----:B------:R-:W-:-:S04]  /*0d10*/  UIMAD UR9, UR9, UR11, URZ ;  /* 0x0000000b090972a4 */ /* 0x000fc8000f8e023f */
[----:B------:R-:W-:-:S03]  /*0d20*/  UIMAD.WIDE.U32 UR4, UR5, UR9, UR4 ;  /* 0x00000009050472a5 */ /* 0x000fc6000f8e0004 */
[----:B------:R-:W-:Y:S01]  /*0d30*/  R2UR UR9, R0 ;  /* 0x00000000000972ca */ /* 0x000fe200000e0000 */
[----:B------:R-:W-:-:S12]  /*0d40*/  UIMAD.WIDE.U32 UR4, UR5, UR10, URZ ;  /* 0x0000000a050472a5 */ /* 0x000fd8000f8e003f */
[----:B------:R-:W-:-:S04]  /*0d50*/  UIMAD UR4, UR5, UR9, UR10 ;  /* 0x00000009050472a4 */ /* 0x000fc8000f8e020a */
[----:B------:R-:W-:-:S11]  /*0d60*/  UISETP.GT.U32.AND UP1, UPT, UR11, UR4, UPT ;  /* 0x000000040b00728c */ /* 0x000fd6000bf24070 */
[----:B------:R-:W-:Y:S02]  /*0d70*/  @!UP1 UIADD3 UR4, UR4, -UR11, URZ ;  /* 0x8000000b04049290 */ /* 0x000fe4000fffe03f */
[----:B------:R-:W-:Y:S02]  /*0d80*/  @!UP1 UIADD3 UR5, UR5, 0x1, URZ ;  /* 0x0000000105059890 */ /* 0x000fe4000fffe03f */
[----:B------:R-:W-:Y:S02]  /*0d90*/  UISETP.GE.U32.AND UP0, UPT, UR4, UR11, UPT ;  /* 0x0000000b0400728c */ /* 0x000fe4000bf06070 */
[----:B------:R-:W-:-:S09]  /*0da0*/  UISETP.GE.AND UP1, UPT, UR8, URZ, UPT ;  /* 0x0000003f0800728c */ /* 0x000fd2000bf26270 */
[----:B------:R-:W-:Y:S02]  /*0db0*/  @UP0 UIADD3 UR5, UR5, 0x1, URZ ;  /* 0x0000000105050890 */ /* 0x000fe4000fffe03f */
[----:B------:R-:W-:-:S05]  /*0dc0*/  UISETP.NE.AND UP0, UPT, UR7, URZ, UPT ;  /* 0x0000003f0700728c */ /* 0x000fca000bf05270 */
[----:B------:R-:W-:Y:S02]  /*0dd0*/  UMOV UR4, UR5 ;  /* 0x0000000500047c82 */ /* 0x000fe40008000000 */
[----:B------:R-:W-:-:S04]  /*0de0*/  @!UP1 UIADD3 UR4, -UR4, URZ, URZ ;  /* 0x0000003f04049290 */ /* 0x000fc8000fffe13f */
[----:B------:R-:W-:-:S12]  /*0df0*/  @!UP0 ULOP3.LUT UR4, URZ, UR7, URZ, 0x33, !UPT ;  /* 0x000000073f048292 */ /* 0x000fd8000f8e333f */
.L_x_11:
[----:B------:R-:W-:Y:S01]  /*0e00*/  UIMAD UR37, UR37, UR4, URZ ;  /* 0x00000004252572a4 */ /* 0x000fe2000f8e023f */
[----:B------:R-:W-:Y:S01]  /*0e10*/  IMAD.U32 R0, RZ, RZ, UR6 ;  /* 0x00000006ff007e24 */ /* 0x000fe2000f8e00ff */
[----:B------:R-:W0:Y:S01]  /*0e20*/  S2R R4, SR_TID.X ;  /* 0x0000000000047919 */ /* 0x000e220000002100 */
[----:B------:R-:W-:Y:S01]  /*0e30*/  IMAD.U32 R3, RZ, RZ, UR4 ;  /* 0x00000004ff037e24 */ /* 0x000fe2000f8e00ff */
[----:B------:R-:W-:Y:S01]  /*0e40*/  PLOP3.LUT P0, PT, PT, PT, PT, 0x80, 0x0 ;  /* 0x000000000000781c */ /* 0x000fe20003f0f070 */
[----:B------:R-:W-:Y:S01]  /*0e50*/  IMAD.MOV.U32 R6, RZ, RZ, RZ ;  /* 0x000000ffff067224 */ /* 0x000fe200078e00ff */
[----:B------:R-:W-:Y:S02]  /*0e60*/  MOV R5, RZ ;  /* 0x000000ff00057202 */ /* 0x000fe40000000f00 */
[----:B------:R-:W-:Y:S02]  /*0e70*/  CS2R R150, SRZ ;  /* 0x0000000000967805 */ /* 0x000fe4000001ff00 */
[----:B------:R-:W-:-:S02]  /*0e80*/  VIADDMNMX R0, R3, UR37, R0, PT ;  /* 0x0000002503007c46 */ /* 0x000fc4000b800100 */
[----:B------:R-:W-:Y:S02]  /*0e90*/  CS2R R148, SRZ ;  /* 0x0000000000947805 */ /* 0x000fe4000001ff00 */
[----:B------:R-:W-:Y:S02]  /*0ea0*/  CS2R R146, SRZ ;  /* 0x0000000000927805 */ /* 0x000fe4000001ff00 */
[----:B------:R-:W-:Y:S02]  /*0eb0*/  CS2R R144, SRZ ;  /* 0x0000000000907805 */ /* 0x000fe4000001ff00 */
[----:B------:R-:W-:Y:S02]  /*0ec0*/  R2UR UR40, R0 ;  /* 0x00000000002872ca */ /* 0x000fe400000e0000 */
[----:B------:R-:W-:Y:S02]  /*0ed0*/  CS2R R142, SRZ ;  /* 0x00000000008e7805 */ /* 0x000fe4000001ff00 */
[----:B------:R-:W-:-:S02]  /*0ee0*/  CS2R R140, SRZ ;  /* 0x00000000008c7805 */ /* 0x000fc4000001ff00 */
[----:B------:R-:W-:Y:S02]  /*0ef0*/  CS2R R138, SRZ ;  /* 0x00000000008a7805 */ /* 0x000fe4000001ff00 */
[----:B------:R-:W-:Y:S02]  /*0f00*/  CS2R R136, SRZ ;  /* 0x0000000000887805 */ /* 0x000fe4000001ff00 */
[----:B------:R-:W-:Y:S02]  /*0f10*/  CS2R R134, SRZ ;  /* 0x0000000000867805 */ /* 0x000fe4000001ff00 */
[----:B------:R-:W-:Y:S02]  /*0f20*/  CS2R R132, SRZ ;  /* 0x0000000000847805 */ /* 0x000fe4000001ff00 */
[----:B------:R-:W-:Y:S02]  /*0f30*/  CS2R R130, SRZ ;  /* 0x0000000000827805 */ /* 0x000fe4000001ff00 */
[----:B------:R-:W-:-:S02]  /*0f40*/  CS2R R128, SRZ ;  /* 0x0000000000807805 */ /* 0x000fc4000001ff00 */
[----:B------:R-:W-:Y:S02]  /*0f50*/  CS2R R126, SRZ ;  /* 0x00000000007e7805 */ /* 0x000fe4000001ff00 */
[----:B------:R-:W-:Y:S02]  /*0f60*/  CS2R R124, SRZ ;  /* 0x00000000007c7805 */ /* 0x000fe4000001ff00 */
[----:B------:R-:W-:Y:S02]  /*0f70*/  CS2R R122, SRZ ;  /* 0x00000000007a7805 */ /* 0x000fe4000001ff00 */
[----:B------:R-:W-:Y:S01]  /*0f80*/  CS2R R120, SRZ ;  /* 0x0000000000787805 */ /* 0x000fe2000001ff00 */
[----:B------:R-:W-:Y:S01]  /*0f90*/  UISETP.GT.AND UP0, UPT, UR40, UR37, UPT ;  /* 0x000000252800728c */ /* 0x000fe2000bf04270 */
[----:B------:R-:W-:Y:S02]  /*0fa0*/  CS2R R118, SRZ ;  /* 0x0000000000767805 */ /* 0x000fe4000001ff00 */
[----:B------:R-:W-:-:S02]  /*0fb0*/  CS2R R116, SRZ ;  /* 0x0000000000747805 */ /* 0x000fc4000001ff00 */
[----:B------:R-:W-:Y:S02]  /*0fc0*/  CS2R R114, SRZ ;  /* 0x0000000000727805 */ /* 0x000fe4000001ff00 */
[----:B------:R-:W-:Y:S02]  /*0fd0*/  CS2R R112, SRZ ;  /* 0x0000000000707805 */ /* 0x000fe4000001ff00 */
[----:B------:R-:W-:Y:S02]  /*0fe0*/  CS2R R110, SRZ ;  /* 0x00000000006e7805 */ /* 0x000fe4000001ff00 */
[----:B------:R-:W-:Y:S02]  /*0ff0*/  PLOP3.LUT P1, PT, PT, PT, UP0, 0x80, 0x0 ;  /* 0x000000000000781c */ /* 0x000fe40003f2f008 */
[----:B------:R-:W-:Y:S02]  /*1000*/  CS2R R108, SRZ ;  /* 0x00000000006c7805 */ /* 0x000fe4000001ff00 */
[----:B------:R-:W-:Y:S01]  /*1010*/  CS2R R106, SRZ ;  /* 0x00000000006a7805 */ /* 0x000fe2000001ff00 */
[----:B0-----:R-:W-:Y:S01]  /*1020*/  VIADD R16, R4, 0xffffff80 ;  /* 0xffffff8004107836 */ /* 0x001fe20000000000 */
        /* <DEDUP_REMOVED lines=41> */
[----:B------:R-:W-:Y:S06]  /*12c0*/  @!P1 BRA `(.L_x_12) ;  /* 0x0000004000f89947 */ /* 0x000fec0003800000 */
[----:B------:R-:W-:Y:S01]  /*12d0*/  SHF.R.S32.HI R3, RZ, 0x1f, R16 ;  /* 0x0000001fff037819 */ /* 0x000fe20000011410 */
[----:B------:R-:W0:Y:S01]  /*12e0*/  S2UR UR6, SR_CgaCtaId ;  /* 0x00000000000679c3 */ /* 0x000e220000008800 */
[----:B------:R-:W-:Y:S02]  /*12f0*/  UMOV UR38, 0x400 ;  /* 0x0000040000267882 */ /* 0x000fe40000000000 */
[----:B------:R-:W-:-:S04]  /*1300*/  LEA.HI R17, R3, R16, RZ, 0x7 ;  /* 0x0000001003117211 */ /* 0x000fc800078f38ff */
[----:B------:R-:W-:-:S06]  /*1310*/  SHF.R.S32.HI R0, RZ, 0x7, R17 ;  /* 0x00000007ff007819 */ /* 0x000fcc0000011411 */
[----:B------:R-:W1:Y:S01]  /*1320*/  SHFL.IDX PT, R0, R0, RZ, 0x1f ;  /* 0x00001fff00007589 */ /* 0x000e6200000e0000 */
[----:B0-----:R-:W-:-:S04]  /*1330*/  ULEA UR38, UR6, UR38, 0x18 ;  /* 0x0000002606267291 */ /* 0x001fc8000f8ec03f */
[----:B------:R-:W-:-:S04]  /*1340*/  UIADD3 UR6, UR38, 0x18400, URZ ;  /* 0x0001840026067890 */ /* 0x000fc8000fffe03f */
[----:B------:R-:W-:Y:S01]  /*1350*/  ULOP3.LUT UP0, URZ, UR6, 0x1bf, URZ, 0xc0, !UPT ;  /* 0x000001bf063f7892 */ /* 0x000fe2000f80c03f */
[----:B-1----:R-:W-:-:S05]  /*1360*/  R2UR UR4, R0 ;  /* 0x00000000000472ca */ /* 0x002fca00000e0000 */
[----:B------:R-:W-:-:S08]  /*1370*/  PLOP3.LUT P0, PT, PT, PT, UP0, 0x80, 0x0 ;  /* 0x000000000000781c */ /* 0x000fd00003f0f008 */
[----:B------:R-:W-:-:S04]  /*1380*/  ULEA.HI UR5, UR4, UR4, URZ, 0x1 ;  /* 0x0000000404057291 */ /* 0x000fc8000f8f083f */
[----:B------:R-:W-:-:S04]  /*1390*/  ULOP3.LUT UR5, UR5, 0x1e, URZ, 0xc0, !UPT ;  /* 0x0000001e05057892 */ /* 0x000fc8000f8ec03f */
[----:B------:R-:W-:-:S04]  /*13a0*/  UIADD3 UR5, UR4, -UR5, URZ ;  /* 0x8000000504057290 */ /* 0x000fc8000fffe03f */
[----:B------:R-:W-:-:S04]  /*13b0*/  ULEA UR5, UR5, UR6, 0xd ;  /* 0x0000000605057291 */ /* 0x000fc8000f8e683f */
[----:B------:R-:W-:-:S04]  /*13c0*/  USHF.R.U32.HI UR5, URZ, 0x4, UR5 ;  /* 0x000000043f057899 */ /* 0x000fc80008011605 */
[----:B------:R-:W-:Y:S01]  /*13d0*/  ULOP3.LUT UR41, UR5, 0x3fff, URZ, 0xc0, !UPT ;  /* 0x00003fff05297892 */ /* 0x000fe2000f8ec03f */
[----:B------:R-:W-:Y:S11]  /*13e0*/  @!P0 BRA `(.L_x_13) ;  /* 0x0000000000408947 */ /* 0x000ff60003800000 */
[----:B------:R-:W-:Y:S01]  /*13f0*/  MOV R0, 0x0 ;  /* 0x0000000000007802 */ /* 0x000fe20000000f00 */
[----:B------:R-:W-:Y:S01]  /*1400*/  ULDC.64 UR4, c[0x4][0x98] ;  /* 0x0100260000047ab9 */ /* 0x000fe20000000a00 */
[----:B------:R-:W-:Y:S01]  /*1410*/  ULDC.64 UR6, c[0x4][0x38] ;  /* 0x01000e0000067ab9 */ /* 0x000fe20000000a00 */
[----:B------:R-:W-:Y:S01]  /*1420*/  IMAD.U32 R4, RZ, RZ, UR4 ;  /* 0x00000004ff047e24 */ /* 0x000fe2000f8e00ff */
[----:B------:R0:W1:Y:S01]  /*1430*/  LDC.64 R14, c[0x4][R0] ;  /* 0x01000000000e7b82 */ /* 0x0000620000000a00 */
[----:B------:R-:W-:Y:S01]  /*1440*/  IMAD.U32 R5, RZ, RZ, UR5 ;  /* 0x00000005ff057e24 */ /* 0x000fe2000f8e00ff */
[----:B------:R-:W-:Y:S01]  /*1450*/  ULDC.64 UR4, c[0x4][0xa0] ;  /* 0x0100280000047ab9 */ /* 0x000fe20000000a00 */
[----:B------:R-:W-:Y:S02]  /*1460*/  IMAD.U32 R10, RZ, RZ, UR6 ;  /* 0x00000006ff0a7e24 */ /* 0x000fe4000f8e00ff */
[----:B------:R-:W-:Y:S02]  /*1470*/  IMAD.U32 R6, RZ, RZ, UR4 ;  /* 0x00000004ff067e24 */ /* 0x000fe4000f8e00ff */
[----:B------:R-:W-:-:S02]  /*1480*/  IMAD.U32 R7, RZ, RZ, UR5 ;  /* 0x00000005ff077e24 */ /* 0x000fc4000f8e00ff */
[----:B------:R-:W-:Y:S02]  /*1490*/  IMAD.U32 R11, RZ, RZ, UR7 ;  /* 0x00000007ff0b7e24 */ /* 0x000fe4000f8e00ff */
[----:B------:R-:W-:Y:S02]  /*14a0*/  IMAD.MOV.U32 R8, RZ, RZ, 0x70 ;  /* 0x00000070ff087424 */ /* 0x000fe400078e00ff */
[----:B------:R-:W-:Y:S02]  /*14b0*/  IMAD.MOV.U32 R12, RZ, RZ, 0x1 ;  /* 0x00000001ff0c7424 */ /* 0x000fe400078e00ff */
[----:B0-----:R-:W-:-:S07]  /*14c0*/  IMAD.MOV.U32 R13, RZ, RZ, RZ ;  /* 0x000000ffff0d7224 */ /* 0x001fce00078e00ff */
[----:B------:R-:W-:-:S07]  /*14d0*/  LEPC R20, `(.L_x_13) ;  /* 0x000000001014794e */ /* 0x000fce0000000000 */
[----:B-1----:R-:W-:Y:S05]  /*14e0*/  CALL.ABS.NOINC R14 ;  /* 0x000000000e007343 */ /* 0x002fea0003c00000 */
.L_x_13:
[----:B------:R-:W-:Y:S01]  /*14f0*/  SHF.L.U32 R8, RZ, 0x1f, RZ ;  /* 0x0000001fff087819 */ /* 0x000fe200000006ff */
[----:B------:R-:W-:-:S03]  /*1500*/  VIADD R0, R2, 0x8 ;  /* 0x0000000802007836 */ /* 0x000fc60000000000 */
[----:B------:R-:W0:Y:S02]  /*1510*/  SYNCS.PHASECHK.TRANS64.TRYWAIT P0, [UR38+0x22800], R8 ;  /* 0x02280008ff0075a7 */ /* 0x000e240008000166 */
[----:B0-----:R-:W-:Y:S05]  /*1520*/  @!P0 BRA `(.L_x_14) ;  /* 0x000000a000848947 */ /* 0x001fea0003800000 */
.L_x_120:
[----:B------:R-:W-:Y:S05]  /*1530*/  WARPSYNC.ALL ;  /* 0x0000000000007948 */ /* 0x000fea0003800000 */
[----:B------:R-:W-:Y:S01]  /*1540*/  ULOP3.LUT UR4, UR42, 0x1, URZ, 0xfc, !UPT ;  /* 0x000000012a047892 */ /* 0x000fe2000f8efc3f */
[----:B------:R1:W-:Y:S03]  /*1550*/  BAR.SYNC.DEFER_BLOCKING R0, 0x100 ;  /* 0x000400000000751d */ /* 0x0003e60000010000 */
[----:B------:R-:W-:-:S06]  /*1560*/  UISETP.NE.AND UP0, UPT, UR4, 0x3, UPT ;  /* 0x000000030400788c */ /* 0x000fcc000bf05270 */
[----:B------:R-:W-:-:S13]  /*1570*/  PLOP3.LUT P0, PT, PT, PT, UP0, 0x80, 0x0 ;  /* 0x000000000000781c */ /* 0x000fda0003f0f008 */
[----:B-1----:R-:W-:Y:S05]  /*1580*/  @!P0 BRA `(.L_x_15) ;  /* 0x0000000000048947 */ /* 0x002fea0003800000 */
[----:B------:R-:W-:Y:S01]  /*1590*/  BPT.TRAP 0x1 ;  /* 0x000000040000795c */ /* 0x000fe20000300000 */
.L_x_15:
[----:B------:R1:W2:Y:S01]  /*15a0*/  SYNCS.PHASECHK.TRANS64.TRYWAIT P1, [UR38+0x22830], R8 ;  /* 0x02283008ff0075a7 */ /* 0x0002a20008020166 */
[----:B------:R-:W-:Y:S05]  /*15b0*/  @!P0 BRA `(.L_x_16) ;  /* 0x0000000000048947 */ /* 0x000fea0003800000 */
[----:B------:R-:W-:Y:S01]  /*15c0*/  BPT.TRAP 0x1 ;  /* 0x000000040000795c */ /* 0x000fe20000300000 */
.L_x_16:
[----:B--2---:R-:W-:Y:S05]  /*15d0*/  @P1 BRA `(.L_x_17) ;  /* 0x0000000000081947 */ /* 0x004fea0003800000 */
[----:B------:R-:W2:Y:S02]  /*15e0*/  SYNCS.PHASECHK.TRANS64.TRYWAIT P1, [UR38+0x22830], R8 ;  /* 0x02283008ff0075a7 */ /* 0x000ea40008020166 */
[----:B--2---:R-:W-:Y:S05]  /*15f0*/  @!P1 BRA `(.L_x_18) ;  /* 0x000000a000689947 */ /* 0x004fea0003800000 */
.L_x_17:
[----:B------:R-:W-:Y:S01]  /*1600*/  UIADD3 UR4, UR38, 0x1c400, URZ ;  /* 0x0001c40026047890 */ /* 0x000fe2000fffe03f */
[----:B------:R-:W-:Y:S01]  /*1610*/  WARPGROUP.ARRIVE ;  /* 0x00000000000079c5 */ /* 0x000fe20000000000 */
[----:B------:R-:W-:Y:S01]  /*1620*/  ULOP3.LUT UR8, UR41, 0x10000, URZ, 0xfc, !UPT ;  /* 0x0001000029087892 */ /* 0x000fe2000f8efc3f */
[----:B------:R-:W-:Y:S01]  /*1630*/  LOP3.LUT R17, R17, 0xffffff80, RZ, 0xc0, !PT ;  /* 0xffffff8011117812 */ /* 0x000fe200078ec0ff */
[----:B------:R-:W-:Y:S01]  /*1640*/  USHF.R.U32.HI UR4, URZ, 0x4, UR4 ;  /* 0x000000043f047899 */ /* 0x000fe20008011604 */
[----:B------:R-:W-:Y:S01]  /*1650*/  P2R R5, PR, RZ, 0x1 ;  /* 0x00000001ff057803 */ /* 0x000fe20000000000 */
[----:B------:R-:W-:Y:S01]  /*1660*/  UMOV UR9, 0x40000040 ;  /* 0x4000004000097882 */ /* 0x000fe20000000000 */
[----:B------:R-:W-:Y:S01]  /*1670*/  UMOV UR7, 0x40000040 ;  /* 0x4000004000077882 */ /* 0x000fe20000000000 */
[----:B------:R-:W-:Y:S01]  /*1680*/  ULOP3.LUT UR4, UR4, 0x3fff, URZ, 0xc0, !UPT ;  /* 0x00003fff04047892 */ /* 0x000fe2000f8ec03f */
[----:B------:R-:W-:Y:S01]  /*1690*/  IADD3 R17, R16, -R17, RZ ;  /* 0x8000001110117210 */ /* 0x000fe20007ffe0ff */
[----:B------:R-:W-:Y:S01]  /*16a0*/  UMOV UR5, UR9 ;  /* 0x0000000900057c82 */ /* 0x000fe20008000000 */
[----:B------:R-:W-:Y:S01]  /*16b0*/  UIADD3 UR12, UR8, 0x2, URZ ;  /* 0x00000002080c7890 */ /* 0x000fe2000fffe03f */
[----:B------:R-:W2:Y:S01]  /*16c0*/  S2R R12, SR_TID.X ;  /* 0x00000000000c7919 */ /* 0x000ea20000002100 */
[----:B------:R-:W-:Y:S01]  /*16d0*/  ULOP3.LUT UR6, UR4, 0x10000, URZ, 0xfc, !UPT ;  /* 0x0001000004067892 */ /* 0x000fe2000f8efc3f */
[----:B------:R-:W-:Y:S01]  /*16e0*/  SHF.R.S32.HI R4, RZ, 0x1f, R17 ;  /* 0x0000001fff047819 */ /* 0x000fe20000011411 */
[----:B------:R-:W-:Y:S01]  /*16f0*/  UMOV UR13, 0x40000040 ;  /* 0x40000040000d7882 */ /* 0x000fe20000000000 */
[----:B------:R-:W-:Y:S01]  /*1700*/  UMOV UR4, UR8 ;  /* 0x0000000800047c82 */ /* 0x000fe20008000000 */
[----:B------:R-:W-:Y:S01]  /*1710*/  UIADD3 UR14, UR6, 0x2, URZ ;  /* 0x00000002060e7890 */ /* 0x000fe2000fffe03f */
[----:B------:R-:W-:Y:S01]  /*1720*/  LEA.HI R4, R4, R17, RZ, 0x2 ;  /* 0x0000001104047211 */ /* 0x000fe200078f10ff */
[----:B------:R-:W-:Y:S01]  /*1730*/  UMOV UR15, 0x40000040 ;  /* 0x40000040000f7882 */ /* 0x000fe20000000000 */
[----:B------:R-:W-:-:S02]  /*1740*/  UIADD3 UR16, UR8, 0x4, URZ ;  /* 0x0000000408107890 */ /* 0x000fc4000fffe03f */
[----:B------:R-:W-:Y:S01]  /*1750*/  HGMMA.64x96x16.F32.BF16 R24, gdesc[UR4], RZ, !UPT, gsb0 ;  /* 0x01600000041879f0 */ /* 0x000fe2000c0018ff */
[----:B------:R-:W-:Y:S01]  /*1760*/  UIADD3 UR18, UR6, 0x4, URZ ;  /* 0x0000000406127890 */ /* 0x000fe2000fffe03f */
[----:B------:R-:W-:Y:S01]  /*1770*/  LOP3.LUT R4, R4, 0x7ffffffc, RZ, 0xc0, !PT ;  /* 0x7ffffffc04047812 */ /* 0x000fe200078ec0ff */
[----:B------:R-:W-:Y:S01]  /*1780*/  UMOV UR17, 0x40000040 ;  /* 0x4000004000117882 */ /* 0x000fe20000000000 */
[----:B------:R-:W-:Y:S01]  /*1790*/  UMOV UR19, 0x40000040 ;  /* 0x4000004000137882 */ /* 0x000fe20000000000 */
[----:B------:R-:W-:Y:S02]  /*17a0*/  UIADD3 UR20, UR8, 0x6, URZ ;  /* 0x0000000608147890 */ /* 0x000fe4000fffe03f */
[----:B------:R-:W-:Y:S01]  /*17b0*/  UIADD3 UR22, UR6, 0x6, URZ ;  /* 0x0000000606167890 */ /* 0x000fe2000fffe03f */
[----:B------:R-:W-:Y:S01]  /*17c0*/  IMAD.IADD R4, R17, 0x1, -R4 ;  /* 0x0000000111047824 */ /* 0x000fe200078e0a04 */
[----:B------:R-:W-:Y:S01]  /*17d0*/  UMOV UR21, 0x40000040 ;  /* 0x4000004000157882 */ /* 0x000fe20000000000 */
[----:B------:R-:W-:Y:S01]  /*17e0*/  UMOV UR23, 0x40000040 ;  /* 0x4000004000177882 */ /* 0x000fe20000000000 */
[----:B------:R-:W-:Y:S01]  /*17f0*/  UIMAD UR39, UR40, -0x60, UR39 ;  /* 0xffffffa0282778a4 */ /* 0x000fe2000f8e0227 */
[----:B------:R-:W-:-:S03]  /*1800*/  ULDC UR7, c[0x0][0x988] ;  /* 0x0002620000077ab9 */ /* 0x000fc60000000800 */
[----:B------:R-:W-:-:S06]  /*1810*/  UIADD3 UR39, UR39, 0x60, URZ ;  /* 0x0000006027277890 */ /* 0x000fcc000fffe03f */
[----:B0-----:R-:W-:Y:S01]  /*1820*/  IMAD.U32 R3, RZ, RZ, UR39 ;  /* 0x00000027ff037e24 */ /* 0x001fe2000f8e00ff */
[----:B--2---:R-:W-:-:S03]  /*1830*/  LOP3.LUT R12, R12, 0x7f, RZ, 0xc0, !PT ;  /* 0x0000007f0c0c7812 */ /* 0x004fc600078ec0ff */
[----:B------:R-:W-:-:S05]  /*1840*/  IMAD R4, R4, -0x2, R3 ;  /* 0xfffffffe04047824 */ /* 0x000fca00078e0203 */
[C---:B------:R-:W-:Y:S02]  /*1850*/  ISETP.GT.AND P6, PT, R4.reuse, RZ, PT ;  /* 0x000000ff0400720c */ /* 0x040fe40003fc4270 */
[C---:B------:R-:W-:Y:S02]  /*1860*/  ISETP.GT.AND P5, PT, R4.reuse, 0x1, PT ;  /* 0x000000010400780c */ /* 0x040fe40003fa4270 */
[C---:B------:R-:W-:Y:S02]  /*1870*/  ISETP.GT.AND P4, PT, R4.reuse, 0x8, PT ;  /* 0x000000080400780c */ /* 0x040fe40003f84270 */
[C---:B------:R-:W-:Y:S02]  /*1880*/  ISETP.GT.AND P3, PT, R4.reuse, 0x9, PT ;  /* 0x000000090400780c */ /* 0x040fe40003f64270 */
[C---:B------:R-:W-:Y:S02]  /*1890*/  ISETP.GT.AND P2, PT, R4.reuse, 0x10, PT ;  /* 0x000000100400780c */ /* 0x040fe40003f44270 */
[----:B------:R-:W-:Y:S01]  /*18a0*/  ISETP.GT.AND P1, PT, R4, 0x11, PT ;  /* 0x000000110400780c */ /* 0x000fe20003f24270 */
[----:B------:R-:W-:-:S02]  /*18b0*/  WARPGROUP.DEPBAR.LE gsb0, 0x0 ;  /* 0x00008000000079c5 */ /* 0x000fc40000010000 */
[----:B------:R-:W-:-:S06]  /*18c0*/  WARPGROUP.ARRIVE ;  /* 0x00000000000079c5 */ /* 0x000fcc0000000000 */
[----:B------:R-:W-:Y:S03]  /*18d0*/  HGMMA.64x96x16.F32.BF16 R24, gdesc[UR12], R24, gsb0 ;  /* 0x016000000c1879f0 */ /* 0x000fe60008001818 */
[----:B------:R-:W-:Y:S02]  /*18e0*/  WARPGROUP.DEPBAR.LE gsb0, 0x0 ;  /* 0x00008000000079c5 */ /* 0x000fe40000010000 */
[----:B------:R-:W-:-:S06]  /*18f0*/  WARPGROUP.ARRIVE ;  /* 0x00000000000079c5 */ /* 0x000fcc0000000000 */
[----:B------:R-:W-:Y:S03]  /*1900*/  HGMMA.64x96x16.F32.BF16 R24, gdesc[UR16], R24, gsb0 ;  /* 0x01600000101879f0 */ /* 0x000fe60008001818 */
[----:B------:R-:W-:Y:S02]  /*1910*/  WARPGROUP.DEPBAR.LE gsb0, 0x0 ;  /* 0x00008000000079c5 */ /* 0x000fe40000010000 */
[----:B------:R-:W-:-:S06]  /*1920*/  WARPGROUP.ARRIVE ;  /* 0x00000000000079c5 */ /* 0x000fcc0000000000 */
[----:B------:R-:W-:Y:S03]  /*1930*/  HGMMA.64x96x16.F32.BF16 R24, gdesc[UR20], R24, gsb0 ;  /* 0x01600000141879f0 */ /* 0x000fe60008001818 */
[----:B------:R-:W-:Y:S02]  /*1940*/  WARPGROUP.DEPBAR.LE gsb0, 0x0 ;  /* 0x00008000000079c5 */ /* 0x000fe40000010000 */
[----:B------:R-:W-:Y:S02]  /*1950*/  FSEL R24, R24, -INF , P6 ;  /* 0xff80000018187808 */ /* 0x000fe40003000000 */
[----:B------:R-:W-:Y:S02]  /*1960*/  FSEL R25, R25, -INF , P5 ;  /* 0xff80000019197808 */ /* 0x000fe40002800000 */
[----:B------:R-:W-:Y:S02]  /*1970*/  FSEL R28, R28, -INF , P4 ;  /* 0xff8000001c1c7808 */ /* 0x000fe40002000000 */
[----:B------:R-:W-:-:S02]  /*1980*/  FMNMX.FTZ R3, R24, R25, !PT ;  /* 0x0000001918037209 */ /* 0x000fc40007810000 */
[----:B------:R-:W-:Y:S02]  /*1990*/  FSEL R29, R29, -INF , P3 ;  /* 0xff8000001d1d7808 */ /* 0x000fe40001800000 */
[----:B------:R-:W-:Y:S02]  /*19a0*/  FMNMX.FTZ R6, R28, R3, !PT ;  /* 0x000000031c067209 */ /* 0x000fe40007810000 */
[----:B------:R-:W-:Y:S02]  /*19b0*/  FSEL R32, R32, -INF , P2 ;  /* 0xff80000020207808 */ /* 0x000fe40001000000 */
[----:B------:R-:W-:Y:S02]  /*19c0*/  FMNMX.FTZ R3, R29, R6, !PT ;  /* 0x000000061d037209 */ /* 0x000fe40007810000 */
[----:B------:R-:W-:Y:S02]  /*19d0*/  FSEL R26, R26, -INF , P6 ;  /* 0xff8000001a1a7808 */ /* 0x000fe40003000000 */
[----:B------:R-:W-:-:S02]  /*19e0*/  ISETP.GT.AND P6, PT, R4, 0x18, PT ;  /* 0x000000180400780c */ /* 0x000fc40003fc4270 */
[----:B------:R-:W-:Y:S02]  /*19f0*/  FSEL R33, R33, -INF , P1 ;  /* 0xff80000021217808 */ /* 0x000fe40000800000 */
[----:B------:R-:W-:Y:S02]  /*1a00*/  FMNMX.FTZ R6, R32, R3, !PT ;  /* 0x0000000320067209 */ /* 0x000fe40007810000 */
[----:B------:R-:W-:Y:S02]  /*1a10*/  FSEL R27, R27, -INF , P5 ;  /* 0xff8000001b1b7808 */ /* 0x000fe40002800000 */
[----:B------:R-:W-:Y:S02]  /*1a20*/  ISETP.GT.AND P5, PT, R4, 0x19, PT ;  /* 0x000000190400780c */ /* 0x000fe40003fa4270 */
[----:B------:R-:W-:Y:S02]  /*1a30*/  FSEL R36, R36, -INF , P6 ;  /* 0xff80000024247808 */ /* 0x000fe40003000000 */
[----:B------:R-:W-:-:S02]  /*1a40*/  FMNMX.FTZ R3, R33, R6, !PT ;  /* 0x0000000621037209 */ /* 0x000fc40007810000 */
[----:B------:R-:W-:Y:S02]  /*1a50*/  FSEL R30, R30, -INF , P4 ;  /* 0xff8000001e1e7808 */ /* 0x000fe40002000000 */
[----:B------:R-:W-:Y:S02]  /*1a60*/  ISETP.GT.AND P4, PT, R4, 0x20, PT ;  /* 0x000000200400780c */ /* 0x000fe40003f84270 */
        /* <DEDUP_REMOVED lines=63> */
[----:B------:R-:W-:-:S02]  /*1e60*/  FMNMX.FTZ R4, R68, R3, !PT ;  /* 0x0000000344047209 */ /* 0x000fc40007810000 */
[----:B------:R-:W-:Y:S02]  /*1e70*/  FSEL R62, R62, -INF , P6 ;  /* 0xff8000003e3e7808 */ /* 0x000fe40003000000 */
[----:B------:R-:W-:Y:S02]  /*1e80*/  FMNMX.FTZ R6, R69, R4, !PT ;  /* 0x0000000445067209 */ /* 0x000fe40007810000 */
[----:B------:R-:W-:Y:S02]  /*1e90*/  FSEL R63, R63, -INF , P5 ;  /* 0xff8000003f3f7808 */ /* 0x000fe40002800000 */
[----:B------:R-:W-:Y:S01]  /*1ea0*/  FSEL R66, R66, -INF , P4 ;  /* 0xff80000042427808 */ /* 0x000fe20002000000 */
[----:B------:R-:W0:Y:S01]  /*1eb0*/  SHFL.BFLY PT, R3, R6, 0x2, 0x1f ;  /* 0x0c401f0006037f89 */ /* 0x000e2200000e0000 */
[----:B------:R-:W-:Y:S02]  /*1ec0*/  FSEL R67, R67, -INF , P3 ;  /* 0xff80000043437808 */ /* 0x000fe40001800000 */
[----:B------:R-:W-:-:S02]  /*1ed0*/  FSEL R70, R70, -INF , P2 ;  /* 0xff80000046467808 */ /* 0x000fc40001000000 */
[----:B------:R-:W-:Y:S02]  /*1ee0*/  FSEL R71, R71, -INF , P1 ;  /* 0xff80000047477808 */ /* 0x000fe40000800000 */
[----:B0-----:R-:W-:-:S05]  /*1ef0*/  FMNMX.FTZ R7, R6, R3, !PT ;  /* 0x0000000306077209 */ /* 0x001fca0007810000 */
[----:B------:R-:W0:Y:S02]  /*1f00*/  SHFL.BFLY PT, R4, R7, 0x1, 0x1f ;  /* 0x0c201f0007047f89 */ /* 0x000e2400000e0000 */
[----:B0-----:R-:W-:Y:S02]  /*1f10*/  FMNMX.FTZ R3, R7, R4, !PT ;  /* 0x0000000407037209 */ /* 0x001fe40007810000 */
[----:B------:R-:W-:-:S05]  /*1f20*/  IADD3 R7, -R2, 0xb, RZ ;  /* 0x0000000b02077810 */ /* 0x000fca0007ffe1ff */
[----:B------:R0:W-:Y:S06]  /*1f30*/  BAR.ARV R7, 0x100 ;  /* 0x000400070000751d */ /* 0x0001ec0000002000 */
[C---:B------:R-:W-:Y:S01]  /*1f40*/  FMUL.FTZ R4, R3.reuse, UR7 ;  /* 0x0000000703047c20 */ /* 0x040fe20008410000 */
[----:B------:R-:W-:-:S04]  /*1f50*/  FSETP.NEU.FTZ.AND P0, PT, R3, -INF , PT ;  /* 0xff8000000300780b */ /* 0x000fc80003f1d000 */
[----:B------:R-:W-:Y:S02]  /*1f60*/  FSEL R9, R4, RZ, P0 ;  /* 0x000000ff04097208 */ /* 0x000fe40000000000 */
[----:B------:R-:W-:Y:S02]  /*1f70*/  ISETP.NE.AND P0, PT, R5, RZ, PT ;  /* 0x000000ff0500720c */ /* 0x000fe40003f05270 */
[----:B------:R-:W-:Y:S01]  /*1f80*/  FMNMX.FTZ R5, R26, R27, !PT ;  /* 0x0000001b1a057209 */ /* 0x000fe20007810000 */
[--C-:B------:R-:W-:Y:S01]  /*1f90*/  FFMA.FTZ R24, R24, UR7, -R9.reuse ;  /* 0x0000000718187c23 */ /* 0x100fe20008010809 */
[--C-:B------:R-:W-:Y:S01]  /*1fa0*/  FFMA.FTZ R25, R25, UR7, -R9.reuse ;  /* 0x0000000719197c23 */ /* 0x100fe20008010809 */
[--C-:B------:R-:W-:Y:S01]  /*1fb0*/  FFMA.FTZ R28, R28, UR7, -R9.reuse ;  /* 0x000000071c1c7c23 */ /* 0x100fe20008010809 */
[----:B------:R-:W-:Y:S01]  /*1fc0*/  FMNMX.FTZ R4, R30, R5, !PT ;  /* 0x000000051e047209 */ /* 0x000fe20007810000 */
[--C-:B------:R-:W-:Y:S01]  /*1fd0*/  FFMA.FTZ R29, R29, UR7, -R9.reuse ;  /* 0x000000071d1d7c23 */ /* 0x100fe20008010809 */
[--C-:B------:R-:W-:Y:S01]  /*1fe0*/  FFMA.FTZ R32, R32, UR7, -R9.reuse ;  /* 0x0000000720207c23 */ /* 0x100fe20008010809 */
[----:B------:R-:W-:Y:S01]  /*1ff0*/  MUFU.EX2 R24, R24 ;  /* 0x0000001800187308 */ /* 0x000fe20000000800 */
[----:B------:R-:W-:Y:S01]  /*2000*/  FMNMX.FTZ R5, R31, R4, !PT ;  /* 0x000000041f057209 */ /* 0x000fe20007810000 */
[--C-:B------:R-:W-:Y:S01]  /*2010*/  FFMA.FTZ R33, R33, UR7, -R9.reuse ;  /* 0x0000000721217c23 */ /* 0x100fe20008010809 */
[--C-:B------:R-:W-:Y:S01]  /*2020*/  FFMA.FTZ R36, R36, UR7, -R9.reuse ;  /* 0x0000000724247c23 */ /* 0x100fe20008010809 */
[--C-:B------:R-:W-:Y:S01]  /*2030*/  FFMA.FTZ R37, R37, UR7, -R9.reuse ;  /* 0x0000000725257c23 */ /* 0x100fe20008010809 */
[----:B------:R-:W-:Y:S01]  /*2040*/  FMNMX.FTZ R4, R34, R5, !PT ;  /* 0x0000000522047209 */ /* 0x000fe20007810000 */
[--C-:B------:R-:W-:Y:S01]  /*2050*/  FFMA.FTZ R40, R40, UR7, -R9.reuse ;  /* 0x0000000728287c23 */ /* 0x100fe20008010809 */
[--C-:B------:R-:W-:Y:S01]  /*2060*/  FFMA.FTZ R41, R41, UR7, -R9.reuse ;  /* 0x0000000729297c23 */ /* 0x100fe20008010809 */
[----:B------:R-:W2:Y:S01]  /*2070*/  MUFU.EX2 R25, R25 ;  /* 0x0000001900197308 */ /* 0x000ea20000000800 */
        /* <DEDUP_REMOVED lines=15> */
[----:B------:R-:W3:Y:S01]  /*2170*/  MUFU.EX2 R29, R29 ;  /* 0x0000001d001d7308 */ /* 0x000ee20000000800 */
[----:B------:R-:W-:Y:S01]  /*2180*/  FMNMX.FTZ R5, R43, R4, !PT ;  /* 0x000000042b057209 */ /* 0x000fe20007810000 */
[--C-:B------:R-:W-:Y:S01]  /*2190*/  FFMA.FTZ R64, R64, UR7, -R9.reuse ;  /* 0x0000000740407c23 */ /* 0x100fe20008010809 */
[--C-:B------:R-:W-:Y:S01]  /*21a0*/  FFMA.FTZ R65, R65, UR7, -R9.reuse ;  /* 0x0000000741417c23 */ /* 0x100fe20008010809 */
[--C-:B------:R-:W-:Y:S01]  /*21b0*/  FFMA.FTZ R68, R68, UR7, -R9.reuse ;  /* 0x0000000744447c23 */ /* 0x100fe20008010809 */
[----:B------:R-:W-:Y:S01]  /*21c0*/  FMNMX.FTZ R4, R46, R5, !PT ;  /* 0x000000052e047209 */ /* 0x000fe20007810000 */
[----:B------:R-:W-:Y:S01]  /*21d0*/  FFMA.FTZ R9, R69, UR7, -R9 ;  /* 0x0000000745097c23 */ /* 0x000fe20008010809 */
[----:B--2---:R-:W-:Y:S01]  /*21e0*/  F2FP.BF16.F32.PACK_AB R152, R25, R24 ;  /* 0x000000181998723e */ /* 0x004fe200000010ff */
[----:B------:R-:W-:Y:S01]  /*21f0*/  MUFU.EX2 R32, R32 ;  /* 0x0000002000207308 */ /* 0x000fe20000000800 */
[----:B------:R-:W-:-:S04]  /*2200*/  FMNMX.FTZ R5, R47, R4, !PT ;  /* 0x000000042f057209 */ /* 0x000fc80007810000 */
[----:B------:R-:W-:-:S03]  /*2210*/  FMNMX.FTZ R4, R50, R5, !PT ;  /* 0x0000000532047209 */ /* 0x000fc60007810000 */
[----:B------:R-:W2:Y:S01]  /*2220*/  MUFU.EX2 R33, R33 ;  /* 0x0000002100217308 */ /* 0x000ea20000000800 */
[----:B------:R-:W-:Y:S02]  /*2230*/  FMNMX.FTZ R5, R51, R4, !PT ;  /* 0x0000000433057209 */ /* 0x000fe40007810000 */
[----:B---3--:R-:W-:Y:S02]  /*2240*/  F2FP.BF16.F32.PACK_AB R154, R29, R28 ;  /* 0x0000001c1d9a723e */ /* 0x008fe400000010ff */
[----:B------:R-:W-:-:S03]  /*2250*/  FMNMX.FTZ R4, R54, R5, !PT ;  /* 0x0000000536047209 */ /* 0x000fc60007810000 */
[----:B------:R-:W-:Y:S01]  /*2260*/  MUFU.EX2 R36, R36 ;  /* 0x0000002400247308 */ /* 0x000fe20000000800 */
[----:B------:R-:W-:-:S04]  /*2270*/  FMNMX.FTZ R5, R55, R4, !PT ;  /* 0x0000000437057209 */ /* 0x000fc80007810000 */
[----:B------:R-:W-:-:S03]  /*2280*/  FMNMX.FTZ R4, R58, R5, !PT ;  /* 0x000000053a047209 */ /* 0x000fc60007810000 */
[----:B------:R-:W3:Y:S01]  /*2290*/  MUFU.EX2 R37, R37 ;  /* 0x0000002500257308 */ /* 0x000ee20000000800 */
[----:B------:R-:W-:Y:S02]  /*22a0*/  FMNMX.FTZ R5, R59, R4, !PT ;  /* 0x000000043b057209 */ /* 0x000fe40007810000 */
[----:B--2---:R-:W-:Y:S02]  /*22b0*/  F2FP.BF16.F32.PACK_AB R156, R33, R32 ;  /* 0x00000020219c723e */ /* 0x004fe400000010ff */
[----:B------:R-:W-:-:S03]  /*22c0*/  FMNMX.FTZ R4, R62, R5, !PT ;  /* 0x000000053e047209 */ /* 0x000fc60007810000 */
        /* <DEDUP_REMOVED lines=8> */
[----:B------:R-:W-:-:S05]  /*2350*/  FMNMX.FTZ R4, R71, R4, !PT ;  /* 0x0000000447047209 */ /* 0x000fca0007810000 */
[----:B------:R-:W3:Y:S02]  /*2360*/  SHFL.BFLY PT, R5, R4, 0x2, 0x1f ;  /* 0x0c401f0004057f89 */ /* 0x000ee400000e0000 */
[----:B------:R-:W-:Y:S01]  /*2370*/  MUFU.EX2 R44, R44 ;  /* 0x0000002c002c7308 */ /* 0x000fe20000000800 */
[----:B--2---:R-:W-:-:S07]  /*2380*/  F2FP.BF16.F32.PACK_AB R160, R41, R40 ;  /* 0x0000002829a0723e */ /* 0x004fce00000010ff */
[----:B------:R-:W2:Y:S08]  /*2390*/  MUFU.EX2 R45, R45 ;  /* 0x0000002d002d7308 */ /* 0x000eb00000000800 */
[----:B------:R-:W-:Y:S01]  /*23a0*/  MUFU.EX2 R48, R48 ;  /* 0x0000003000307308 */ /* 0x000fe20000000800 */
[----:B---3--:R-:W-:-:S07]  /*23b0*/  FMNMX.FTZ R5, R4, R5, !PT ;  /* 0x0000000504057209 */ /* 0x008fce0007810000 */
[----:B------:R-:W3:Y:S01]  /*23c0*/  MUFU.EX2 R49, R49 ;  /* 0x0000003100317308 */ /* 0x000ee20000000800 */
[----:B--2---:R-:W-:Y:S01]  /*23d0*/  F2FP.BF16.F32.PACK_AB R162, R45, R44 ;  /* 0x0000002c2da2723e */ /* 0x004fe200000010ff */
[----:B------:R-:W2:Y:S06]  /*23e0*/  SHFL.BFLY PT, R4, R5, 0x1, 0x1f ;  /* 0x0c201f0005047f89 */ /* 0x000eac00000e0000 */
[----:B------:R-:W-:Y:S08]  /*23f0*/  MUFU.EX2 R52, R52 ;  /* 0x0000003400347308 */ /* 0x000ff00000000800 */
[----:B------:R-:W4:Y:S01]  /*2400*/  MUFU.EX2 R53, R53 ;  /* 0x0000003500357308 */ /* 0x000f220000000800 */
[----:B---3--:R-:W-:-:S07]  /*2410*/  F2FP.BF16.F32.PACK_AB R164, R49, R48 ;  /* 0x0000003031a4723e */ /* 0x008fce00000010ff */
[----:B------:R-:W-:Y:S01]  /*2420*/  MUFU.EX2 R56, R56 ;  /* 0x0000003800387308 */ /* 0x000fe20000000800 */
[----:B--2---:R-:W-:-:S04]  /*2430*/  FMNMX.FTZ R4, R5, R4, !PT ;  /* 0x0000000405047209 */ /* 0x004fc80007810000 */
[C---:B------:R-:W-:Y:S01]  /*2440*/  FSETP.NEU.FTZ.AND P1, PT, R4.reuse, -INF , PT ;  /* 0xff8000000400780b */ /* 0x040fe20003f3d000 */
[----:B------:R-:W-:Y:S02]  /*2450*/  FMUL.FTZ R5, R4, UR7 ;  /* 0x0000000704057c20 */ /* 0x000fe40008410000 */
[----:B------:R-:W-:Y:S01]  /*2460*/  MUFU.EX2 R57, R57 ;  /* 0x0000003900397308 */ /* 0x000fe20000000800 */
[----:B----4-:R-:W-:Y:S02]  /*2470*/  F2FP.BF16.F32.PACK_AB R166, R53, R52 ;  /* 0x0000003435a6723e */ /* 0x010fe400000010ff */
[----:B------:R-:W-:Y:S01]  /*2480*/  FSEL R6, R5, RZ, P1 ;  /* 0x000000ff05067208 */ /* 0x000fe20000800000 */
[----:B------:R-:W-:Y:S01]  /*2490*/  FADD.FTZ R5, R24, R25 ;  /* 0x0000001918057221 */ /* 0x000fe20000010000 */
[----:B------:R-:W-:-:S03]  /*24a0*/  ISETP.NE.AND P1, PT, R12, RZ, PT ;  /* 0x000000ff0c00720c */ /* 0x000fc60003f25270 */
[----:B------:R-:W-:Y:S01]  /*24b0*/  MUFU.EX2 R60, R60 ;  /* 0x0000003c003c7308 */ /* 0x000fe20000000800 */
[--C-:B------:R-:W-:Y:S01]  /*24c0*/  FFMA.FTZ R26, R26, UR7, -R6.reuse ;  /* 0x000000071a1a7c23 */ /* 0x100fe20008010806 */
[--C-:B------:R-:W-:Y:S01]  /*24d0*/  FFMA.FTZ R27, R27, UR7, -R6.reuse ;  /* 0x000000071b1b7c23 */ /* 0x100fe20008010806 */
[--C-:B------:R-:W-:Y:S01]  /*24e0*/  FFMA.FTZ R30, R30, UR7, -R6.reuse ;  /* 0x000000071e1e7c23 */ /* 0x100fe20008010806 */
[--C-:B------:R-:W-:Y:S01]  /*24f0*/  FFMA.FTZ R31, R31, UR7, -R6.reuse ;  /* 0x000000071f1f7c23 */ /* 0x100fe20008010806 */
[--C-:B------:R-:W-:Y:S01]  /*2500*/  FFMA.FTZ R34, R34, UR7, -R6.reuse ;  /* 0x0000000722227c23 */ /* 0x100fe20008010806 */
[----:B------:R-:W-:Y:S01]  /*2510*/  FADD.FTZ R10, R28, R5 ;  /* 0x000000051c0a7221 */ /* 0x000fe20000010000 */
[--C-:B------:R-:W-:Y:S01]  /*2520*/  FFMA.FTZ R35, R35, UR7, -R6.reuse ;  /* 0x0000000723237c23 */ /* 0x100fe20008010806 */
[----:B------:R-:W-:Y:S01]  /*2530*/  MUFU.EX2 R26, R26 ;  /* 0x0000001a001a7308 */ /* 0x000fe20000000800 */
[----:B------:R-:W-:Y:S01]  /*2540*/  FFMA.FTZ R38, R38, UR7, -R6 ;  /* 0x0000000726267c23 */ /* 0x000fe20008010806 */
[----:B------:R-:W-:Y:S01]  /*2550*/  FADD.FTZ R5, R29, R10 ;  /* 0x0000000a1d057221 */ /* 0x000fe20000010000 */
[--C-:B------:R-:W-:Y:S01]  /*2560*/  FFMA.FTZ R39, R39, UR7, -R6.reuse ;  /* 0x0000000727277c23 */ /* 0x100fe20008010806 */
[--C-:B------:R-:W-:Y:S01]  /*2570*/  FFMA.FTZ R42, R42, UR7, -R6.reuse ;  /* 0x000000072a2a7c23 */ /* 0x100fe20008010806 */
[--C-:B------:R-:W-:Y:S01]  /*2580*/  FFMA.FTZ R43, R43, UR7, -R6.reuse ;  /* 0x000000072b2b7c23 */ /* 0x100fe20008010806 */
[----:B------:R-:W-:Y:S01]  /*2590*/  FADD.FTZ R10, R32, R5 ;  /* 0x00000005200a7221 */ /* 0x000fe20000010000 */
[--C-:B------:R-:W-:Y:S01]  /*25a0*/  FFMA.FTZ R46, R46, UR7, -R6.reuse ;  /* 0x000000072e2e7c23 */ /* 0x100fe20008010806 */
[----:B------:R-:W2:Y:S01]  /*25b0*/  MUFU.EX2 R27, R27 ;  /* 0x0000001b001b7308 */ /* 0x000ea20000000800 */
[----:B------:R-:W-:Y:S01]  /*25c0*/  FFMA.FTZ R47, R47, UR7, -R6 ;  /* 0x000000072f2f7c23 */ /* 0x000fe20008010806 */
[----:B------:R-:W-:Y:S01]  /*25d0*/  FADD.FTZ R9, R33, R10 ;  /* 0x0000000a21097221 */ /* 0x000fe20000010000 */
[--C-:B------:R-:W-:Y:S01]  /*25e0*/  FFMA.FTZ R50, R50, UR7, -R6.reuse ;  /* 0x0000000732327c23 */ /* 0x100fe20008010806 */
[--C-:B------:R-:W-:Y:S01]  /*25f0*/  FFMA.FTZ R51, R51, UR7, -R6.reuse ;  /* 0x0000000733337c23 */ /* 0x100fe20008010806 */
[--C-:B------:R-:W-:Y:S01]  /*2600*/  FFMA.FTZ R54, R54, UR7, -R6.reuse ;  /* 0x0000000736367c23 */ /* 0x100fe20008010806 */
[----:B------:R-:W-:Y:S01]  /*2610*/  FADD.FTZ R12, R36, R9 ;  /* 0x00000009240c7221 */ /* 0x000fe20000010000 */
[----:B------:R-:W-:Y:S01]  /*2620*/  IMAD.U32 R9, RZ, RZ, UR38 ;  /* 0x00000026ff097e24 */ /* 0x000fe2000f8e00ff */
[----:B------:R-:W3:Y:S01]  /*2630*/  MUFU.EX2 R30, R30 ;  /* 0x0000001e001e7308 */ /* 0x000ee20000000800 */
[----:B------:R-:W-:Y:S01]  /*2640*/  FFMA.FTZ R55, R55, UR7, -R6 ;  /* 0x0000000737377c23 */ /* 0x000fe20008010806 */
[----:B------:R-:W-:Y:S01]  /*2650*/  FADD.FTZ R15, R37, R12 ;  /* 0x0000000c250f7221 */ /* 0x000fe20000010000 */
[--C-:B------:R-:W-:Y:S01]  /*2660*/  FFMA.FTZ R58, R58, UR7, -R6.reuse ;  /* 0x000000073a3a7c23 */ /* 0x100fe20008010806 */
[--C-:B------:R-:W-:Y:S01]  /*2670*/  FFMA.FTZ R59, R59, UR7, -R6.reuse ;  /* 0x000000073b3b7c23 */ /* 0x100fe20008010806 */
[--C-:B------:R-:W-:Y:S01]  /*2680*/  FFMA.FTZ R62, R62, UR7, -R6.reuse ;  /* 0x000000073e3e7c23 */ /* 0x100fe20008010806 */
[----:B------:R-:W-:Y:S01]  /*2690*/  FADD.FTZ R12, R40, R15 ;  /* 0x0000000f280c7221 */ /* 0x000fe20000010000 */
[----:B------:R-:W-:Y:S01]  /*26a0*/  FFMA.FTZ R63, R63, UR7, -R6 ;  /* 0x000000073f3f7c23 */ /* 0x000fe20008010806 */
[----:B------:R-:W4:Y:S01]  /*26b0*/  MUFU.EX2 R31, R31 ;  /* 0x0000001f001f7308 */ /* 0x000f220000000800 */
[----:B--2---:R-:W-:Y:S01]  /*26c0*/  FADD.FTZ R5, R26, R27 ;  /* 0x0000001b1a057221 */ /* 0x004fe20000010000 */
[----:B------:R-:W-:Y:S01]  /*26d0*/  FADD.FTZ R15, R41, R12 ;  /* 0x0000000c290f7221 */ /* 0x000fe20000010000 */
[--C-:B------:R-:W-:Y:S01]  /*26e0*/  FFMA.FTZ R66, R66, UR7, -R6.reuse ;  /* 0x0000000742427c23 */ /* 0x100fe20008010806 */
[--C-:B------:R-:W-:Y:S01]  /*26f0*/  FFMA.FTZ R67, R67, UR7, -R6.reuse ;  /* 0x0000000743437c23 */ /* 0x100fe20008010806 */
[--C-:B------:R-:W-:Y:S01]  /*2700*/  FFMA.FTZ R70, R70, UR7, -R6.reuse ;  /* 0x0000000746467c23 */ /* 0x100fe20008010806 */
[----:B------:R-:W-:Y:S01]  /*2710*/  FADD.FTZ R12, R44, R15 ;  /* 0x0000000f2c0c7221 */ /* 0x000fe20000010000 */
[----:B------:R-:W-:Y:S01]  /*2720*/  FFMA.FTZ R6, R71, UR7, -R6 ;  /* 0x0000000747067c23 */ /* 0x000fe20008010806 */
[----:B------:R-:W2:Y:S01]  /*2730*/  MUFU.EX2 R34, R34 ;  /* 0x0000002200227308 */ /* 0x000ea20000000800 */
[----:B---3--:R-:W-:Y:S01]  /*2740*/  FADD.FTZ R10, R30, R5 ;  /* 0x000000051e0a7221 */ /* 0x008fe20000010000 */
[----:B------:R-:W-:-:S02]  /*2750*/  @!P1 VIADD R5, R9, 0x22840 ;  /* 0x0002284009059836 */ /* 0x000fc40000000000 */
[----:B------:R-:W-:Y:S01]  /*2760*/  FADD.FTZ R15, R45, R12 ;  /* 0x0000000c2d0f7221 */ /* 0x000fe20000010000 */
[----:B------:R-:W-:Y:S02]  /*2770*/  F2FP.BF16.F32.PACK_AB R168, R57, R56 ;  /* 0x0000003839a8723e */ /* 0x000fe400000010ff */
[----:B------:R-:W-:Y:S01]  /*2780*/  F2FP.BF16.F32.PACK_AB R153, R27, R26 ;  /* 0x0000001a1b99723e */ /* 0x000fe200000010ff */
[----:B------:R-:W-:Y:S01]  /*2790*/  FADD.FTZ R12, R48, R15 ;  /* 0x0000000f300c7221 */ /* 0x000fe20000010000 */
[----:B------:R-:W3:Y:S01]  /*27a0*/  MUFU.EX2 R35, R35 ;  /* 0x0000002300237308 */ /* 0x000ee20000000800 */
[C---:B----4-:R-:W-:Y:S01]  /*27b0*/  FADD.FTZ R13, R31.reuse, R10 ;  /* 0x0000000a1f0d7221 */ /* 0x050fe20000010000 */
[----:B------:R-:W-:Y:S02]  /*27c0*/  @!P1 PRMT R5, RZ, 0x654, R5 ;  /* 0x00000654ff059816 */ /* 0x000fe40000000005 */
[----:B------:R-:W-:Y:S02]  /*27d0*/  F2FP.BF16.F32.PACK_AB R155, R31, R30 ;  /* 0x0000001e1f9b723e */ /* 0x000fe400000010ff */
[----:B------:R4:W-:Y:S02]  /*27e0*/  @!P1 SYNCS.ARRIVE.TRANS64.RED.A1T0 RZ, [R5+URZ], RZ ;  /* 0x000000ff05ff99a7 */ /* 0x0009e4000810043f */
[----:B------:R-:W5:Y:S01]  /*27f0*/  MUFU.EX2 R38, R38 ;  /* 0x0000002600267308 */ /* 0x000f620000000800 */
[----:B--2---:R-:W-:-:S07]  /*2800*/  FADD.FTZ R10, R34, R13 ;  /* 0x0000000d220a7221 */ /* 0x004fce0000010000 */
[----:B------:R-:W2:Y:S01]  /*2810*/  MUFU.EX2 R39, R39 ;  /* 0x0000002700277308 */ /* 0x000ea20000000800 */
[C---:B---3--:R-:W-:Y:S01]  /*2820*/  FADD.FTZ R13, R35.reuse, R10 ;  /* 0x0000000a230d7221 */ /* 0x048fe20000010000 */
[----:B------:R-:W-:-:S06]  /*2830*/  F2FP.BF16.F32.PACK_AB R157, R35, R34 ;  /* 0x00000022239d723e */ /* 0x000fcc00000010ff */
[----:B------:R-:W3:Y:S01]  /*2840*/  MUFU.EX2 R42, R42 ;  /* 0x0000002a002a7308 */ /* 0x000ee20000000800 */
[----:B-----5:R-:W-:-:S07]  /*2850*/  FADD.FTZ R10, R38, R13 ;  /* 0x0000000d260a7221 */ /* 0x020fce0000010000 */
[----:B------:R-:W4:Y:S01]  /*2860*/  MUFU.EX2 R43, R43 ;  /* 0x0000002b002b7308 */ /* 0x000f220000000800 */
[C---:B--2---:R-:W-:Y:S01]  /*2870*/  FADD.FTZ R13, R39.reuse, R10 ;  /* 0x0000000a270d7221 */ /* 0x044fe20000010000 */
[----:B------:R-:W-:-:S06]  /*2880*/  F2FP.BF16.F32.PACK_AB R159, R39, R38 ;  /* 0x00000026279f723e */ /* 0x000fcc00000010ff */
[----:B------:R-:W2:Y:S01]  /*2890*/  MUFU.EX2 R46, R46 ;  /* 0x0000002e002e7308 */ /* 0x000ea20000000800 */
[----:B---3--:R-:W-:Y:S01]  /*28a0*/  FADD.FTZ R10, R42, R13 ;  /* 0x0000000d2a0a7221 */ /* 0x008fe20000010000 */
[----:B------:R-:W-:-:S04]  /*28b0*/  FADD.FTZ R13, R49, R12 ;  /* 0x0000000c310d7221 */ /* 0x000fc80000010000 */
[----:B------:R-:W-:Y:S02]  /*28c0*/  FADD.FTZ R12, R52, R13 ;  /* 0x0000000d340c7221 */ /* 0x000fe40000010000 */
[----:B------:R-:W3:Y:S01]  /*28d0*/  MUFU.EX2 R47, R47 ;  /* 0x0000002f002f7308 */ /* 0x000ee20000000800 */
[----:B----4-:R-:W-:Y:S01]  /*28e0*/  FADD.FTZ R5, R43, R10 ;  /* 0x0000000a2b057221 */ /* 0x010fe20000010000 */
[----:B------:R-:W-:Y:S01]  /*28f0*/  FADD.FTZ R13, R53, R12 ;  /* 0x0000000c350d7221 */ /* 0x000fe20000010000 */
[----:B------:R-:W-:-:S03]  /*2900*/  F2FP.BF16.F32.PACK_AB R161, R43, R42 ;  /* 0x0000002a2ba1723e */ /* 0x000fc600000010ff */
[----:B------:R-:W-:Y:S02]  /*2910*/  FADD.FTZ R12, R56, R13 ;  /* 0x0000000d380c7221 */ /* 0x000fe40000010000 */
[----:B------:R-:W4:Y:S01]  /*2920*/  MUFU.EX2 R50, R50 ;  /* 0x0000003200327308 */ /* 0x000f220000000800 */
[----:B--2---:R-:W-:Y:S01]  /*2930*/  FADD.FTZ R10, R46, R5 ;  /* 0x000000052e0a7221 */ /* 0x004fe20000010000 */
[----:B------:R-:W-:-:S04]  /*2940*/  FADD.FTZ R13, R57, R12 ;  /* 0x0000000c390d7221 */ /* 0x000fc80000010000 */
[----:B------:R-:W-:Y:S02]  /*2950*/  FADD.FTZ R12, R60, R13 ;  /* 0x0000000d3c0c7221 */ /* 0x000fe40000010000 */
[----:B------:R-:W2:Y:S01]  /*2960*/  MUFU.EX2 R51, R51 ;  /* 0x0000003300337308 */ /* 0x000ea20000000800 */
[C---:B---3--:R-:W-:Y:S01]  /*2970*/  FADD.FTZ R5, R47.reuse, R10 ;  /* 0x0000000a2f057221 */ /* 0x048fe20000010000 */
[----:B------:R-:W-:-:S06]  /*2980*/  F2FP.BF16.F32.PACK_AB R163, R47, R46 ;  /* 0x0000002e2fa3723e */ /* 0x000fcc00000010ff */
[----:B------:R-:W3:Y:S01]  /*2990*/  MUFU.EX2 R54, R54 ;  /* 0x0000003600367308 */ /* 0x000ee20000000800 */
[----:B----4-:R-:W-:-:S07]  /*29a0*/  FADD.FTZ R10, R50, R5 ;  /* 0x00000005320a7221 */ /* 0x010fce0000010000 */
[----:B------:R-:W4:Y:S01]  /*29b0*/  MUFU.EX2 R55, R55 ;  /* 0x0000003700377308 */ /* 0x000f220000000800 */
[C---:B--2---:R-:W-:Y:S01]  /*29c0*/  FADD.FTZ R5, R51.reuse, R10 ;  /* 0x0000000a33057221 */ /* 0x044fe20000010000 */
[----:B------:R-:W-:-:S06]  /*29d0*/  F2FP.BF16.F32.PACK_AB R165, R51, R50 ;  /* 0x0000003233a5723e */ /* 0x000fcc00000010ff */
[----:B------:R-:W2:Y:S01]  /*29e0*/  MUFU.EX2 R61, R61 ;  /* 0x0000003d003d7308 */ /* 0x000ea20000000800 */
[----:B---3--:R-:W-:-:S07]  /*29f0*/  FADD.FTZ R10, R54, R5 ;  /* 0x00000005360a7221 */ /* 0x008fce0000010000 */
[----:B------:R-:W3:Y:S01]  /*2a00*/  MUFU.EX2 R58, R58 ;  /* 0x0000003a003a7308 */ /* 0x000ee20000000800 */
[C---:B----4-:R-:W-:Y:S01]  /*2a10*/  FADD.FTZ R5, R55.reuse, R10 ;  /* 0x0000000a37057221 */ /* 0x050fe20000010000 */
[----:B------:R-:W-:-:S06]  /*2a20*/  F2FP.BF16.F32.PACK_AB R167, R55, R54 ;  /* 0x0000003637a7723e */ /* 0x000fcc00000010ff */
[----:B------:R-:W4:Y:S01]  /*2a30*/  MUFU.EX2 R64, R64 ;  /* 0x0000004000407308 */ /* 0x000f220000000800 */
[C---:B--2---:R-:W-:Y:S01]  /*2a40*/  FADD.FTZ R13, R61.reuse, R12 ;  /* 0x0000000c3d0d7221 */ /* 0x044fe20000010000 */
[----:B------:R-:W-:-:S06]  /*2a50*/  F2FP.BF16.F32.PACK_AB R170, R61, R60 ;  /* 0x0000003c3daa723e */ /* 0x000fcc00000010ff */
[----:B------:R-:W2:Y:S01]  /*2a60*/  MUFU.EX2 R59, R59 ;  /* 0x0000003b003b7308 */ /* 0x000ea20000000800 */
[----:B---3--:R-:W-:-:S07]  /*2a70*/  FADD.FTZ R10, R58, R5 ;  /* 0x000000053a0a7221 */ /* 0x008fce0000010000 */
[----:B------:R-:W3:Y:S01]  /*2a80*/  MUFU.EX2 R65, R65 ;  /* 0x0000004100417308 */ /* 0x000ee20000000800 */
[----:B----4-:R-:W-:-:S07]  /*2a90*/  FADD.FTZ R12, R64, R13 ;  /* 0x0000000d400c7221 */ /* 0x010fce0000010000 */
[----:B------:R-:W4:Y:S01]  /*2aa0*/  MUFU.EX2 R62, R62 ;  /* 0x0000003e003e7308 */ /* 0x000f220000000800 */
[C---:B--2---:R-:W-:Y:S01]  /*2ab0*/  FADD.FTZ R5, R59.reuse, R10 ;  /* 0x0000000a3b057221 */ /* 0x044fe20000010000 */
[----:B------:R-:W-:-:S06]  /*2ac0*/  F2FP.BF16.F32.PACK_AB R169, R59, R58 ;  /* 0x0000003a3ba9723e */ /* 0x000fcc00000010ff */
[----:B------:R-:W2:Y:S01]  /*2ad0*/  MUFU.EX2 R68, R68 ;  /* 0x0000004400447308 */ /* 0x000ea20000000800 */
[C---:B---3--:R-:W-:Y:S01]  /*2ae0*/  FADD.FTZ R13, R65.reuse, R12 ;  /* 0x0000000c410d7221 */ /* 0x048fe20000010000 */
[----:B------:R-:W-:-:S06]  /*2af0*/  F2FP.BF16.F32.PACK_AB R172, R65, R64 ;  /* 0x0000004041ac723e */ /* 0x000fcc00000010ff */
[----:B------:R-:W3:Y:S01]  /*2b00*/  MUFU.EX2 R63, R63 ;  /* 0x0000003f003f7308 */ /* 0x000ee20000000800 */
[----:B----4-:R-:W-:-:S07]  /*2b10*/  FADD.FTZ R10, R62, R5 ;  /* 0x000000053e0a7221 */ /* 0x010fce0000010000 */
[----:B------:R-:W4:Y:S01]  /*2b20*/  MUFU.EX2 R66, R66 ;  /* 0x0000004200427308 */ /* 0x000f220000000800 */
[----:B--2---:R-:W-:Y:S01]  /*2b30*/  FADD.FTZ R12, R68, R13 ;  /* 0x0000000d440c7221 */ /* 0x004fe20000010000 */
[----:B------:R-:W-:-:S03]  /*2b40*/  F2FP.BF16.F32.PACK_AB R174, R11, R68 ;  /* 0x000000440bae723e */ /* 0x000fc600000010ff */
[----:B------:R-:W-:-:S03]  /*2b50*/  FADD.FTZ R5, R11, R12 ;  /* 0x0000000c0b057221 */ /* 0x000fc60000010000 */
[----:B------:R-:W2:Y:S01]  /*2b60*/  MUFU.EX2 R67, R67 ;  /* 0x0000004300437308 */ /* 0x000ea20000000800 */
[C---:B---3--:R-:W-:Y:S01]  /*2b70*/  FADD.FTZ R13, R63.reuse, R10 ;  /* 0x0000000a3f0d7221 */ /* 0x048fe20000010000 */
[----:B------:R-:W-:-:S06]  /*2b80*/  F2FP.BF16.F32.PACK_AB R171, R63, R62 ;  /* 0x0000003e3fab723e */ /* 0x000fcc00000010ff */
[----:B------:R-:W3:Y:S01]  /*2b90*/  MUFU.EX2 R70, R70 ;  /* 0x0000004600467308 */ /* 0x000ee20000000800 */
[----:B----4-:R-:W-:-:S07]  /*2ba0*/  FADD.FTZ R10, R66, R13 ;  /* 0x0000000d420a7221 */ /* 0x010fce0000010000 */
[----:B------:R3:W4:Y:S01]  /*2bb0*/  MUFU.EX2 R175, R6 ;  /* 0x0000000600af7308 */ /* 0x0007220000000800 */
[C---:B--2---:R-:W-:Y:S01]  /*2bc0*/  FADD.FTZ R11, R67.reuse, R10 ;  /* 0x0000000a430b7221 */ /* 0x044fe20000010000 */
[----:B------:R-:W-:-:S03]  /*2bd0*/  F2FP.BF16.F32.PACK_AB R173, R67, R66 ;  /* 0x0000004243ad723e */ /* 0x000fc600000010ff */
[----:B---3--:R-:W-:-:S04]  /*2be0*/  FADD.FTZ R6, R70, R11 ;  /* 0x0000000b46067221 */ /* 0x008fc80000010000 */
[C---:B----4-:R-:W-:Y:S01]  /*2bf0*/  FADD.FTZ R6, R175.reuse, R6 ;  /* 0x00000006af067221 */ /* 0x050fe20000010000 */
[----:B------:R-:W-:Y:S01]  /*2c00*/  F2FP.BF16.F32.PACK_AB R175, R175, R70 ;  /* 0x00000046afaf723e */ /* 0x000fe200000010ff */
[----:B0-----:R-:W-:Y:S06]  /*2c10*/  @!P0 BRA `(.L_x_19) ;  /* 0x0000000000048947 */ /* 0x001fec0003800000 */
[----:B------:R-:W-:Y:S01]  /*2c20*/  BPT.TRAP 0x1 ;  /* 0x000000040000795c */ /* 0x000fe20000300000 */
.L_x_19:
[----:B------:R0:W2:Y:S01]  /*2c30*/  SYNCS.PHASECHK.TRANS64.TRYWAIT P2, [UR38+0x22850], R8 ;  /* 0x02285008ff0075a7 */ /* 0x0000a20008040166 */
[----:B------:R-:W-:Y:S05]  /*2c40*/  @!P0 BRA `(.L_x_20) ;  /* 0x0000000000048947 */ /* 0x000fea0003800000 */
[----:B------:R-:W-:Y:S01]  /*2c50*/  BPT.TRAP 0x1 ;  /* 0x000000040000795c */ /* 0x000fe20000300000 */
.L_x_20:
[----:B--2---:R-:W-:Y:S05]  /*2c60*/  @P2 BRA `(.L_x_21) ;  /* 0x0000000000082947 */ /* 0x004fea0003800000 */
[----:B------:R-:W2:Y:S02]  /*2c70*/  SYNCS.PHASECHK.TRANS64.TRYWAIT P2, [UR38+0x22850], R8 ;  /* 0x02285008ff0075a7 */ /* 0x000ea40008040166 */
[----:B--2---:R-:W-:Y:S05]  /*2c80*/  @!P2 BRA `(.L_x_22) ;  /* 0x0000008800dca947 */ /* 0x004fea0003800000 */
.L_x_21:
[----:B------:R3:W-:Y:S01]  /*2c90*/  BAR.SYNC.DEFER_BLOCKING R0, 0x100 ;  /* 0x000400000000751d */ /* 0x0007e20000010000 */
[----:B------:R-:W-:Y:S01]  /*2ca0*/  UIADD3 UR4, UR38, 0x400, URZ ;  /* 0x0000040026047890 */ /* 0x000fe2000fffe03f */
[----:B--2---:R-:W-:Y:S01]  /*2cb0*/  @!P1 VIADD R9, R9, 0x22860 ;  /* 0x0002286009099836 */ /* 0x004fe20000000000 */
[----:B------:R-:W-:Y:S02]  /*2cc0*/  UIADD3 UR40, UR40, -0x2, URZ ;  /* 0xfffffffe28287890 */ /* 0x000fe4000fffe03f */
[----:B------:R-:W-:Y:S01]  /*2cd0*/  USHF.R.U32.HI UR4, URZ, 0x4, UR4 ;  /* 0x000000043f047899 */ /* 0x000fe20008011604 */
[----:B------:R-:W-:Y:S01]  /*2ce0*/  UMOV UR11, 0x40000040 ;  /* 0x40000040000b7882 */ /* 0x000fe20000000000 */
[----:B------:R-:W-:Y:S01]  /*2cf0*/  UISETP.GE.AND UP0, UPT, UR40, UR37, UPT ;  /* 0x000000252800728c */ /* 0x000fe2000bf06270 */
[----:B------:R-:W-:Y:S01]  /*2d00*/  @!P1 PRMT R9, RZ, 0x654, R9 ;  /* 0x00000654ff099816 */ /* 0x000fe20000000009 */
[----:B------:R-:W-:-:S04]  /*2d10*/  ULOP3.LUT UR4, UR4, 0x3fff, URZ, 0xc0, !UPT ;  /* 0x00003fff04047892 */ /* 0x000fc8000f8ec03f */
[----:B------:R-:W-:Y:S01]  /*2d20*/  ULOP3.LUT UR24, UR4, 0x3000000, URZ, 0xfc, !UPT ;  /* 0x0300000004187892 */ /* 0x000fe2000f8efc3f */
[----:B------:R-:W-:-:S03]  /*2d30*/  PLOP3.LUT P2, PT, PT, PT, UP0, 0x80, 0x0 ;  /* 0x000000000000781c */ /* 0x000fc60003f4f008 */
[----:B------:R-:W-:-:S03]  /*2d40*/  UIADD3 UR4, UR24, 0x80, URZ ;  /* 0x0000008018047890 */ /* 0x000fc6000fffe03f */
[----:B------:R-:W-:Y:S01]  /*2d50*/  UMOV UR10, UR24 ;  /* 0x00000018000a7c82 */ /* 0x000fe20008000000 */
[----:B------:R-:W-:-:S06]  /*2d60*/  WARPGROUP.ARRIVE ;  /* 0x00000000000079c5 */ /* 0x000fcc0000000000 */
[----:B------:R-:W-:Y:S01]  /*2d70*/  HGMMA.64x256x16.F32.BF16 R24, R152, gdesc[UR8].tnspB, RZ, !UPT, gsb0 ;  /* 0x43e0000898187df0 */ /* 0x000fe2000c0018ff */
[----:B------:R-:W-:Y:S01]  /*2d80*/  UMOV UR10, UR4 ;  /* 0x00000004000a7c82 */ /* 0x000fe20008000000 */
[----:B------:R-:W-:Y:S01]  /*2d90*/  UMOV UR11, 0x40000040 ;  /* 0x40000040000b7882 */ /* 0x000fe20000000000 */
[----:B------:R-:W-:Y:S01]  /*2da0*/  UIADD3 UR4, UR24, 0x100, URZ ;  /* 0x0000010018047890 */ /* 0x000fe2000fffe03f */
[----:B------:R-:W-:Y:S02]  /*2db0*/  WARPGROUP.DEPBAR.LE gsb0, 0x0 ;  /* 0x00008000000079c5 */ /* 0x000fe40000010000 */
[----:B------:R-:W-:-:S15]  /*2dc0*/  WARPGROUP.ARRIVE ;  /* 0x00000000000079c5 */ /* 0x000fde0000000000 */
[----:B------:R-:W-:-:S07]  /*2dd0*/  NOP ;  /* 0x0000000000007918 */ /* 0x000fce0000000000 */
[----:B------:R-:W-:Y:S01]  /*2de0*/  HGMMA.64x256x16.F32.BF16 R24, R156, gdesc[UR8].tnspB, R24, gsb0 ;  /* 0x43e000089c187df0 */ /* 0x000fe20008001818 */
        /* <DEDUP_REMOVED lines=23> */
[----:B------:R-:W-:Y:S02]  /*2f60*/  WARPGROUP.DEPBAR.LE gsb0, 0x0 ;  /* 0x00008000000079c5 */ /* 0x000fe40000010000 */
[----:B------:R-:W-:-:S15]  /*2f70*/  WARPGROUP.ARRIVE ;  /* 0x00000000000079c5 */ /* 0x000fde0000000000 */
[----:B------:R-:W-:-:S08]  /*2f80*/  NOP ;  /* 0x0000000000007918 */ /* 0x000fd00000000000 */
[----:B------:R-:W-:Y:S03]  /*2f90*/  HGMMA.64x256x16.F32.BF16 R24, R172, gdesc[UR8].tnspB, R24, gsb0 ;  /* 0x43e00008ac187df0 */ /* 0x000fe60008001818 */
[----:B------:R-:W-:Y:S02]  /*2fa0*/  WARPGROUP.DEPBAR.LE gsb0, 0x0 ;  /* 0x00008000000079c5 */ /* 0x000fe40000010000 */
[----:B------:R3:W-:Y:S01]  /*2fb0*/  @!P1 SYNCS.ARRIVE.TRANS64.RED.A1T0 RZ, [R9+URZ], RZ ;  /* 0x000000ff09ff99a7 */ /* 0x0007e2000810043f */
[----:B------:R-:W-:Y:S05]  /*2fc0*/  @!P2 BRA `(.L_x_23) ;  /* 0x0000001c0044a947 */ /* 0x000fea0003800000 */
[----:B------:R-:W-:Y:S01]  /*2fd0*/  IMAD.MOV.U32 R13, RZ, RZ, R4 ;  /* 0x000000ffff0d7224 */ /* 0x000fe200078e0004 */
[----:B------:R-:W-:Y:S01]  /*2fe0*/  UMOV UR4, URZ ;  /* 0x0000003f00047c82 */ /* 0x000fe20008000000 */
[----:B01----:R-:W-:Y:S01]  /*2ff0*/  IMAD.MOV.U32 R8, RZ, RZ, R3 ;  /* 0x000000ffff087224 */ /* 0x003fe200078e0003 */
[----:B------:R-:W-:Y:S01]  /*3000*/  UMOV UR5, URZ ;  /* 0x0000003f00057c82 */ /* 0x000fe20008000000 */
[----:B------:R-:W-:-:S05]  /*3010*/  ULDC UR7, c[0x0][0x988] ;  /* 0x0002620000077ab9 */ /* 0x000fca0000000800 */
.L_x_32:
[----:B------:R-:W-:Y:S01]  /*3020*/  UIADD3 UR5, UR5, 0x1, URZ ;  /* 0x0000000105057890 */ /* 0x000fe2000fffe03f */
[----:B------:R-:W-:Y:S01]  /*3030*/  IMAD.U32 R3, RZ, RZ, UR40 ;  /* 0x00000028ff037e24 */ /* 0x000fe2000f8e00ff */
[----:B------:R-:W-:Y:S02]  /*3040*/  UIADD3 UR40, UR40, -0x1, URZ ;  /* 0xffffffff28287890 */ /* 0x000fe4000fffe03f */
[----:B------:R-:W-:Y:S02]  /*3050*/  UISETP.NE.AND UP0, UPT, UR5, 0x2, UPT ;  /* 0x000000020500788c */ /* 0x000fe4000bf05270 */
[----:B------:R-:W-:Y:S02]  /*3060*/  ISETP.GT.AND P2, PT, R3, UR37, PT ;  /* 0x0000002503007c0c */ /* 0x000fe4000bf44270 */
[----:B------:R-:W-:Y:S02]  /*3070*/  USEL UR10, URZ, 0x1, UP0 ;  /* 0x000000013f0a7887 */ /* 0x000fe40008000000 */
[----:B------:R-:W-:-:S02]  /*3080*/  USEL UR5, UR5, URZ, UP0 ;  /* 0x0000003f05057287 */ /* 0x000fc40008000000 */
[----:B------:R-:W-:Y:S01]  /*3090*/  ULOP3.LUT UR4, UR4, UR10, URZ, 0x3c, !UPT ;  /* 0x0000000a04047292 */ /* 0x000fe2000f8e3c3f */
[----:B--2---:R-:W-:Y:S11]  /*30a0*/  @!P0 BRA `(.L_x_24) ;  /* 0x0000000000048947 */ /* 0x004ff60003800000 */
[----:B------:R-:W-:Y:S01]  /*30b0*/  BPT.TRAP 0x1 ;  /* 0x000000040000795c */ /* 0x000fe20000300000 */
.L_x_24:
[----:B------:R-:W-:Y:S01]  /*30c0*/  IMAD.U32 R3, RZ, RZ, UR4 ;  /* 0x00000004ff037e24 */ /* 0x000fe2000f8e00ff */
[----:B------:R-:W-:-:S04]  /*30d0*/  ULEA UR26, UR5, UR38, 0x3 ;  /* 0x00000026051a7291 */ /* 0x000fc8000f8e183f */
[----:B------:R-:W-:-:S04]  /*30e0*/  SHF.L.U32 R3, R3, 0x1f, RZ ;  /* 0x0000001f03037819 */ /* 0x000fc800000006ff */
[----:B------:R-:W-:-:S13]  /*30f0*/  R2UR UR25, R3 ;  /* 0x00000000031972ca */ /* 0x000fda00000e0000 */
[----:B------:R-:W-:-:S04]  /*3100*/  IMAD.U32 R3, RZ, RZ, UR25 ;  /* 0x00000019ff037e24 */ /* 0x000fc8000f8e00ff */
[----:B------:R0:W1:Y:S01]  /*3110*/  SYNCS.PHASECHK.TRANS64.TRYWAIT P3, [UR26+0x22830], R3 ;  /* 0x02283003ff0075a7 */ /* 0x000062000806015a */
[----:B------:R-:W-:Y:S05]  /*3120*/  @!P0 BRA `(.L_x_25) ;  /* 0x0000000000048947 */ /* 0x000fea0003800000 */
[----:B------:R-:W-:Y:S01]  /*3130*/  BPT.TRAP 0x1 ;  /* 0x000000040000795c */ /* 0x000fe20000300000 */
.L_x_25:
[----:B-1----:R-:W-:Y:S05]  /*3140*/  @P3 BRA `(.L_x_26) ;  /* 0x00000000000c3947 */ /* 0x002fea0003800000 */
[----:B0-----:R-:W-:-:S04]  /*3150*/  MOV R3, UR25 ;  /* 0x0000001900037c02 */ /* 0x001fc80008000f00 */
[----:B------:R-:W0:Y:S02]  /*3160*/  SYNCS.PHASECHK.TRANS64.TRYWAIT P3, [UR26+0x22830], R3 ;  /* 0x02283003ff0075a7 */ /* 0x000e24000806015a */
[----:B0-----:R-:W-:Y:S05]  /*3170*/  @!P3 BRA `(.L_x_27) ;  /* 0x0000008400b4b947 */ /* 0x001fea0003800000 */
.L_x_26:
[----:B------:R-:W-:Y:S01]  /*3180*/  UIMAD UR10, UR5, 0x300, UR6 ;  /* 0x00000300050a78a4 */ /* 0x000fe2000f8e0206 */
[----:B------:R-:W-:Y:S01]  /*3190*/  WARPGROUP.ARRIVE ;  /* 0x00000000000079c5 */ /* 0x000fe20000000000 */
[----:B------:R-:W-:Y:S01]  /*31a0*/  UMOV UR11, 0x40000040 ;  /* 0x40000040000b7882 */ /* 0x000fe20000000000 */
[----:B------:R-:W-:Y:S01]  /*31b0*/  UMOV UR15, 0x40000040 ;  /* 0x40000040000f7882 */ /* 0x000fe20000000000 */
[----:B------:R-:W-:Y:S02]  /*31c0*/  UIADD3 UR14, UR10, 0x2, URZ ;  /* 0x000000020a0e7890 */ /* 0x000fe4000fffe03f */
[----:B------:R-:W-:Y:S01]  /*31d0*/  UIADD3 UR18, UR10, 0x4, URZ ;  /* 0x000000040a127890 */ /* 0x000fe2000fffe03f */
[----:B------:R-:W-:Y:S02]  /*31e0*/  UMOV UR19, 0x40000040 ;  /* 0x4000004000137882 */ /* 0x000fe40000000000 */
[----:B------:R-:W-:Y:S01]  /*31f0*/  HGMMA.64x96x16.F32.BF16 R152, gdesc[UR8], RZ, !UPT, gsb0 ;  /* 0x01600000089879f0 */ /* 0x000fe2000c0018ff */
[----:B------:R-:W-:Y:S01]  /*3200*/  UIADD3 UR22, UR10, 0x6, URZ ;  /* 0x000000060a167890 */ /* 0x000fe2000fffe03f */
[----:B------:R-:W-:Y:S01]  /*3210*/  UMOV UR23, 0x40000040 ;  /* 0x4000004000177882 */ /* 0x000fe20000000000 */
        /* <DEDUP_REMOVED lines=10> */
[----:B0-----:R-:W-:-:S04]  /*32c0*/  FMNMX.FTZ R4, R152, R8, !PT ;  /* 0x0000000898047209 */ /* 0x001fc80007810000 */
[----:B------:R-:W-:-:S04]  /*32d0*/  FMNMX.FTZ R3, R153, R4, !PT ;  /* 0x0000000499037209 */ /* 0x000fc80007810000 */
        /* <DEDUP_REMOVED lines=21> */
[----:B---3--:R-:W-:-:S05]  /*3430*/  FMNMX.FTZ R9, R197, R4, !PT ;  /* 0x00000004c5097209 */ /* 0x008fca0007810000 */
[----:B------:R-:W0:Y:S02]  /*3440*/  SHFL.BFLY PT, R4, R9, 0x2, 0x1f ;  /* 0x0c401f0009047f89 */ /* 0x000e2400000e0000 */
[----:B0-----:R-:W-:-:S05]  /*3450*/  FMNMX.FTZ R10, R9, R4, !PT ;  /* 0x00000004090a7209 */ /* 0x001fca0007810000 */
[----:B------:R-:W0:Y:S02]  /*3460*/  SHFL.BFLY PT, R3, R10, 0x1, 0x1f ;  /* 0x0c201f000a037f89 */ /* 0x000e2400000e0000 */
[----:B0-----:R-:W-:-:S05]  /*3470*/  FMNMX.FTZ R3, R10, R3, !PT ;  /* 0x000000030a037209 */ /* 0x001fca0007810000 */
[C---:B------:R-:W-:Y:S01]  /*3480*/  FADD.FTZ R4, -R3.reuse, R8 ;  /* 0x0000000803047221 */ /* 0x040fe20000010100 */
[----:B------:R-:W-:-:S03]  /*3490*/  FMUL.FTZ R7, R3, UR7 ;  /* 0x0000000703077c20 */ /* 0x000fc60008410000 */
[----:B------:R-:W-:Y:S01]  /*34a0*/  FMUL.FTZ R8, R4, UR7 ;  /* 0x0000000704087c20 */ /* 0x000fe20008410000 */
[----:B------:R-:W-:Y:S01]  /*34b0*/  FMNMX.FTZ R4, R154, R13, !PT ;  /* 0x0000000d9a047209 */ /* 0x000fe20007810000 */
[--C-:B------:R-:W-:Y:S01]  /*34c0*/  FFMA.FTZ R12, R152, UR7, -R7.reuse ;  /* 0x00000007980c7c23 */ /* 0x100fe20008010807 */
[--C-:B------:R-:W-:Y:S01]  /*34d0*/  FFMA.FTZ R10, R156, UR7, -R7.reuse ;  /* 0x000000079c0a7c23 */ /* 0x100fe20008010807 */
[--C-:B------:R-:W-:Y:S01]  /*34e0*/  FFMA.FTZ R156, R160, UR7, -R7.reuse ;  /* 0x00000007a09c7c23 */ /* 0x100fe20008010807 */
[----:B------:R-:W-:Y:S01]  /*34f0*/  FMNMX.FTZ R11, R155, R4, !PT ;  /* 0x000000049b0b7209 */ /* 0x000fe20007810000 */
[----:B------:R0:W-:Y:S01]  /*3500*/  MUFU.EX2 R9, R12 ;  /* 0x0000000c00097308 */ /* 0x0001e20000000800 */
[--C-:B------:R-:W-:Y:S01]  /*3510*/  FFMA.FTZ R152, R153, UR7, -R7.reuse ;  /* 0x0000000799987c23 */ /* 0x100fe20008010807 */
[--C-:B------:R-:W-:Y:S01]  /*3520*/  FFMA.FTZ R160, R168, UR7, -R7.reuse ;  /* 0x00000007a8a07c23 */ /* 0x100fe20008010807 */
[----:B------:R-:W-:Y:S01]  /*3530*/  FMNMX.FTZ R4, R158, R11, !PT ;  /* 0x0000000b9e047209 */ /* 0x000fe20007810000 */
[--C-:B------:R-:W-:Y:S01]  /*3540*/  FFMA.FTZ R14, R172, UR7, -R7.reuse ;  /* 0x00000007ac0e7c23 */ /* 0x100fe20008010807 */
[--C-:B------:R-:W-:Y:S01]  /*3550*/  FFMA.FTZ R23, R177, UR7, -R7.reuse ;  /* 0x00000007b1177c23 */ /* 0x100fe20008010807 */
[--C-:B------:R-:W-:Y:S01]  /*3560*/  FFMA.FTZ R16, R180, UR7, -R7.reuse ;  /* 0x00000007b4107c23 */ /* 0x100fe20008010807 */
[----:B------:R-:W-:Y:S01]  /*3570*/  FMNMX.FTZ R11, R159, R4, !PT ;  /* 0x000000049f0b7209 */ /* 0x000fe20007810000 */
[--C-:B------:R-:W-:Y:S01]  /*3580*/  FFMA.FTZ R153, R181, UR7, -R7.reuse ;  /* 0x00000007b5997c23 */ /* 0x100fe20008010807 */
[--C-:B0-----:R-:W-:Y:S01]  /*3590*/  FFMA.FTZ R12, R164, UR7, -R7.reuse ;  /* 0x00000007a40c7c23 */ /* 0x101fe20008010807 */
[--C-:B------:R-:W-:Y:S01]  /*35a0*/  FFMA.FTZ R164, R176, UR7, -R7.reuse ;  /* 0x00000007b0a47c23 */ /* 0x100fe20008010807 */
[----:B------:R-:W-:Y:S01]  /*35b0*/  FMNMX.FTZ R4, R162, R11, !PT ;  /* 0x0000000ba2047209 */ /* 0x000fe20007810000 */
[--C-:B------:R-:W-:Y:S01]  /*35c0*/  FFMA.FTZ R168, R184, UR7, -R7.reuse ;  /* 0x00000007b8a87c23 */ /* 0x100fe20008010807 */
[--C-:B------:R-:W-:Y:S01]  /*35d0*/  FFMA.FTZ R18, R188, UR7, -R7.reuse ;  /* 0x00000007bc127c23 */ /* 0x100fe20008010807 */
[--C-:B------:R-:W-:Y:S01]  /*35e0*/  FFMA.FTZ R172, R192, UR7, -R7.reuse ;  /* 0x00000007c0ac7c23 */ /* 0x100fe20008010807 */
[----:B------:R-:W-:Y:S01]  /*35f0*/  FMNMX.FTZ R11, R163, R4, !PT ;  /* 0x00000004a30b7209 */ /* 0x000fe20007810000 */
[--C-:B------:R-:W-:Y:S01]  /*3600*/  FFMA.FTZ R196, R196, UR7, -R7.reuse ;  /* 0x00000007c4c47c23 */ /* 0x100fe20008010807 */
[--C-:B------:R-:W-:Y:S01]  /*3610*/  FFMA.FTZ R197, R197, UR7, -R7.reuse ;  /* 0x00000007c5c57c23 */ /* 0x100fe20008010807 */
[----:B------:R-:W0:Y:S01]  /*3620*/  MUFU.EX2 R8, R8 ;  /* 0x0000000800087308 */ /* 0x000e220000000800 */
[----:B------:R-:W-:Y:S01]  /*3630*/  FMNMX.FTZ R4, R166, R11, !PT ;  /* 0x0000000ba6047209 */ /* 0x000fe20007810000 */
[----:B------:R-:W-:-:S03]  /*3640*/  FFMA.FTZ R11, R157, UR7, -R7 ;  /* 0x000000079d0b7c23 */ /* 0x000fc60008010807 */
[----:B------:R-:W-:-:S03]  /*3650*/  FMNMX.FTZ R15, R167, R4, !PT ;  /* 0x00000004a70f7209 */ /* 0x000fc60007810000 */
[----:B------:R-:W1:Y:S01]  /*3660*/  MUFU.EX2 R152, R152 ;  /* 0x0000009800987308 */ /* 0x000e620000000800 */
[----:B------:R-:W-:-:S04]  /*3670*/  FMNMX.FTZ R4, R170, R15, !PT ;  /* 0x0000000faa047209 */ /* 0x000fc80007810000 */
[----:B------:R-:W-:-:S03]  /*3680*/  FMNMX.FTZ R15, R171, R4, !PT ;  /* 0x00000004ab0f7209 */ /* 0x000fc60007810000 */
[----:B------:R-:W-:Y:S01]  /*3690*/  MUFU.EX2 R10, R10 ;  /* 0x0000000a000a7308 */ /* 0x000fe20000000800 */
[----:B------:R-:W-:Y:S01]  /*36a0*/  FMNMX.FTZ R4, R174, R15, !PT ;  /* 0x0000000fae047209 */ /* 0x000fe20007810000 */
[--C-:B------:R-:W-:Y:S01]  /*36b0*/  FFMA.FTZ R15, R161, UR7, -R7.reuse ;  /* 0x00000007a10f7c23 */ /* 0x100fe20008010807 */
[----:B------:R-:W-:Y:S01]  /*36c0*/  FFMA.FTZ R161, R189, UR7, -R7 ;  /* 0x00000007bda17c23 */ /* 0x000fe20008010807 */
[----:B0-----:R-:W-:Y:S01]  /*36d0*/  FFMA.FTZ R5, R8, R5, R9 ;  /* 0x0000000508057223 */ /* 0x001fe20000010009 */
[----:B------:R-:W-:Y:S01]  /*36e0*/  FMNMX.FTZ R17, R175, R4, !PT ;  /* 0x00000004af117209 */ /* 0x000fe20007810000 */
[-C--:B------:R-:W-:Y:S01]  /*36f0*/  FMUL.FTZ R24, R24, R8.reuse ;  /* 0x0000000818187220 */ /* 0x080fe20000410000 */
[-C--:B------:R-:W-:Y:S01]  /*3700*/  FMUL.FTZ R25, R25, R8.reuse ;  /* 0x0000000819197220 */ /* 0x080fe20000410000 */
[----:B------:R-:W-:Y:S01]  /*3710*/  MUFU.EX2 R11, R11 ;  /* 0x0000000b000b7308 */ /* 0x000fe20000000800 */
[----:B------:R-:W-:Y:S01]  /*3720*/  FMNMX.FTZ R4, R178, R17, !PT ;  /* 0x00000011b2047209 */ /* 0x000fe20007810000 */
[C---:B-1----:R-:W-:Y:S01]  /*3730*/  FADD.FTZ R5, R152.reuse, R5 ;  /* 0x0000000598057221 */ /* 0x042fe20000010000 */
[----:B------:R-:W-:Y:S01]  /*3740*/  F2FP.BF16.F32.PACK_AB R152, R152, R9 ;  /* 0x000000099898723e */ /* 0x000fe200000010ff */
[----:B------:R-:W-:Y:S01]  /*3750*/  FMUL.FTZ R28, R28, R8 ;  /* 0x000000081c1c7220 */ /* 0x000fe20000410000 */
[----:B------:R-:W-:Y:S01]  /*3760*/  FMNMX.FTZ R17, R179, R4, !PT ;  /* 0x00000004b3117209 */ /* 0x000fe20007810000 */
[-C--:B------:R-:W-:Y:S01]  /*3770*/  FMUL.FTZ R29, R29, R8.reuse ;  /* 0x000000081d1d7220 */ /* 0x080fe20000410000 */
[-C--:B------:R-:W-:Y:S01]  /*3780*/  FMUL.FTZ R32, R32, R8.reuse ;  /* 0x0000000820207220 */ /* 0x080fe20000410000 */
[----:B------:R-:W-:Y:S01]  /*3790*/  MUFU.EX2 R156, R156 ;  /* 0x0000009c009c7308 */ /* 0x000fe20000000800 */
[----:B------:R-:W-:Y:S01]  /*37a0*/  FMNMX.FTZ R4, R182, R17, !PT ;  /* 0x00000011b6047209 */ /* 0x000fe20007810000 */
[--C-:B------:R-:W-:Y:S01]  /*37b0*/  FFMA.FTZ R17, R165, UR7, -R7.reuse ;  /* 0x00000007a5117c23 */ /* 0x100fe20008010807 */
[--C-:B------:R-:W-:Y:S01]  /*37c0*/  FFMA.FTZ R165, R193, UR7, -R7.reuse ;  /* 0x00000007c1a57c23 */ /* 0x100fe20008010807 */
[----:B------:R-:W-:Y:S01]  /*37d0*/  FMUL.FTZ R33, R33, R8 ;  /* 0x0000000821217220 */ /* 0x000fe20000410000 */
[----:B------:R-:W-:Y:S01]  /*37e0*/  FMNMX.FTZ R19, R183, R4, !PT ;  /* 0x00000004b7137209 */ /* 0x000fe20007810000 */
[-C--:B------:R-:W-:Y:S01]  /*37f0*/  FMUL.FTZ R36, R36, R8.reuse ;  /* 0x0000000824247220 */ /* 0x080fe20000410000 */
[-C--:B------:R-:W-:Y:S01]  /*3800*/  FMUL.FTZ R37, R37, R8.reuse ;  /* 0x0000000825257220 */ /* 0x080fe20000410000 */
[----:B------:R-:W-:Y:S01]  /*3810*/  MUFU.EX2 R15, R15 ;  /* 0x0000000f000f7308 */ /* 0x000fe20000000800 */
[----:B------:R-:W-:Y:S01]  /*3820*/  FMNMX.FTZ R4, R186, R19, !PT ;  /* 0x00000013ba047209 */ /* 0x000fe20007810000 */
[-C--:B------:R-:W-:Y:S01]  /*3830*/  FMUL.FTZ R40, R40, R8.reuse ;  /* 0x0000000828287220 */ /* 0x080fe20000410000 */
[-C--:B------:R-:W-:Y:S01]  /*3840*/  FMUL.FTZ R41, R41, R8.reuse ;  /* 0x0000000829297220 */ /* 0x080fe20000410000 */
[----:B------:R-:W-:Y:S01]  /*3850*/  FMUL.FTZ R44, R44, R8 ;  /* 0x000000082c2c7220 */ /* 0x000fe20000410000 */
[----:B------:R-:W-:Y:S01]  /*3860*/  FMNMX.FTZ R19, R187, R4, !PT ;  /* 0x00000004bb137209 */ /* 0x000fe20007810000 */
[-C--:B------:R-:W-:Y:S01]  /*3870*/  FMUL.FTZ R45, R45, R8.reuse ;  /* 0x000000082d2d7220 */ /* 0x080fe20000410000 */
[-C--:B------:R-:W-:Y:S01]  /*3880*/  FMUL.FTZ R48, R48, R8.reuse ;  /* 0x0000000830307220 */ /* 0x080fe20000410000 */
[----:B------:R-:W-:Y:S01]  /*3890*/  MUFU.EX2 R12, R12 ;  /* 0x0000000c000c7308 */ /* 0x000fe20000000800 */
[----:B------:R-:W-:Y:S01]  /*38a0*/  FMNMX.FTZ R4, R190, R19, !PT ;  /* 0x00000013be047209 */ /* 0x000fe20007810000 */
[--C-:B------:R-:W-:Y:S01]  /*38b0*/  FFMA.FTZ R19, R169, UR7, -R7.reuse ;  /* 0x00000007a9137c23 */ /* 0x100fe20008010807 */
[-C--:B------:R-:W-:Y:S01]  /*38c0*/  FMUL.FTZ R49, R49, R8.reuse ;  /* 0x0000000831317220 */ /* 0x080fe20000410000 */
        /* <DEDUP_REMOVED lines=21> */
[-C--:B------:R-:W-:Y:S01]  /*3a20*/  FMUL.FTZ R76, R76, R8.reuse ;  /* 0x000000084c4c7220 */ /* 0x080fe20000410000 */
[----:B------:R-:W0:Y:S01]  /*3a30*/  SHFL.BFLY PT, R157, R4, 0x2, 0x1f ;  /* 0x0c401f00049d7f89 */ /* 0x000e2200000e0000 */
[-C--:B------:R-:W-:Y:S01]  /*3a40*/  FMUL.FTZ R77, R77, R8.reuse ;  /* 0x000000084d4d7220 */ /* 0x080fe20000410000 */
[-C--:B------:R-:W-:Y:S01]  /*3a50*/  FMUL.FTZ R80, R80, R8.reuse ;  /* 0x0000000850507220 */ /* 0x080fe20000410000 */
[-C--:B------:R-:W-:Y:S01]  /*3a60*/  FMUL.FTZ R81, R81, R8.reuse ;  /* 0x0000000851517220 */ /* 0x080fe20000410000 */
[-C--:B------:R-:W-:Y:S01]  /*3a70*/  FMUL.FTZ R84, R84, R8.reuse ;  /* 0x0000000854547220 */ /* 0x080fe20000410000 */
[-C--:B------:R-:W-:Y:S01]  /*3a80*/  FMUL.FTZ R85, R85, R8.reuse ;  /* 0x0000000855557220 */ /* 0x080fe20000410000 */
[----:B------:R-:W-:Y:S01]  /*3a90*/  MUFU.EX2 R14, R14 ;  /* 0x0000000e000e7308 */ /* 0x000fe20000000800 */
[-C--:B------:R-:W-:Y:S01]  /*3aa0*/  FMUL.FTZ R88, R88, R8.reuse ;  /* 0x0000000858587220 */ /* 0x080fe20000410000 */
[-C--:B------:R-:W-:Y:S01]  /*3ab0*/  FMUL.FTZ R89, R89, R8.reuse ;  /* 0x0000000859597220 */ /* 0x080fe20000410000 */
        /* <DEDUP_REMOVED lines=15> */
[----:B0-----:R-:W-:Y:S01]  /*3bb0*/  FMNMX.FTZ R20, R4, R157, !PT ;  /* 0x0000009d04147209 */ /* 0x001fe20007810000 */
[----:B------:R-:W-:Y:S01]  /*3bc0*/  FFMA.FTZ R157, R185, UR7, -R7 ;  /* 0x00000007b99d7c23 */ /* 0x000fe20008010807 */
[-C--:B------:R-:W-:Y:S01]  /*3bd0*/  FMUL.FTZ R117, R117, R8.reuse ;  /* 0x0000000875757220 */ /* 0x080fe20000410000 */
[-C--:B------:R-:W-:Y:S01]  /*3be0*/  FMUL.FTZ R120, R120, R8.reuse ;  /* 0x0000000878787220 */ /* 0x080fe20000410000 */
[-C--:B------:R-:W-:Y:S01]  /*3bf0*/  FMUL.FTZ R121, R121, R8.reuse ;  /* 0x0000000879797220 */ /* 0x080fe20000410000 */
[----:B------:R-:W0:Y:S01]  /*3c00*/  SHFL.BFLY PT, R169, R20, 0x1, 0x1f ;  /* 0x0c201f0014a97f89 */ /* 0x000e2200000e0000 */
        /* <DEDUP_REMOVED lines=15> */
[----:B------:R-:W-:Y:S01]  /*3d00*/  FMUL.FTZ R149, R149, R8 ;  /* 0x0000000895957220 */ /* 0x000fe20000410000 */
[----:B------:R-:W-:Y:S01]  /*3d10*/  MUFU.EX2 R153, R153 ;  /* 0x0000009900997308 */ /* 0x000fe20000000800 */
[----:B0-----:R-:W-:-:S07]  /*3d20*/  FMNMX.FTZ R4, R20, R169, !PT ;  /* 0x000000a914047209 */ /* 0x001fce0007810000 */
[----:B------:R-:W-:Y:S01]  /*3d30*/  MUFU.EX2 R168, R168 ;  /* 0x000000a800a87308 */ /* 0x000fe20000000800 */
[C---:B------:R-:W-:Y:S01]  /*3d40*/  FMUL.FTZ R185, R4.reuse, UR7 ;  /* 0x0000000704b97c20 */ /* 0x040fe20008410000 */
[----:B------:R-:W-:-:S03]  /*3d50*/  FADD.FTZ R7, -R4, R13 ;  /* 0x0000000d04077221 */ /* 0x000fc60000010100 */
[--C-:B------:R-:W-:Y:S01]  /*3d60*/  FFMA.FTZ R22, R154, UR7, -R185.reuse ;  /* 0x000000079a167c23 */ /* 0x100fe200080108b9 */
[----:B------:R-:W-:Y:S01]  /*3d70*/  FMUL.FTZ R7, R7, UR7 ;  /* 0x0000000707077c20 */ /* 0x000fe20008410000 */
[--C-:B------:R-:W-:Y:S01]  /*3d80*/  FFMA.FTZ R155, R155, UR7, -R185.reuse ;  /* 0x000000079b9b7c23 */ /* 0x100fe200080108b9 */
[--C-:B------:R-:W-:Y:S01]  /*3d90*/  FFMA.FTZ R173, R158, UR7, -R185.reuse ;  /* 0x000000079ead7c23 */ /* 0x100fe200080108b9 */
[--C-:B------:R-:W-:Y:S01]  /*3da0*/  FFMA.FTZ R176, R159, UR7, -R185.reuse ;  /* 0x000000079fb07c23 */ /* 0x100fe200080108b9 */
[----:B------:R0:W-:Y:S01]  /*3db0*/  MUFU.EX2 R169, R7 ;  /* 0x0000000700a97308 */ /* 0x0001e20000000800 */
[--C-:B------:R-:W-:Y:S01]  /*3dc0*/  FFMA.FTZ R192, R175, UR7, -R185.reuse ;  /* 0x00000007afc07c23 */ /* 0x100fe200080108b9 */
[--C-:B------:R-:W-:Y:S01]  /*3dd0*/  FFMA.FTZ R175, R178, UR7, -R185.reuse ;  /* 0x00000007b2af7c23 */ /* 0x100fe200080108b9 */
[--C-:B------:R-:W-:Y:S01]  /*3de0*/  FFMA.FTZ R159, R162, UR7, -R185.reuse ;  /* 0x00000007a29f7c23 */ /* 0x100fe200080108b9 */
[----:B------:R-:W-:Y:S01]  /*3df0*/  FFMA.FTZ R178, R179, UR7, -R185 ;  /* 0x00000007b3b27c23 */ /* 0x000fe200080108b9 */
[----:B------:R-:W-:-:S02]  /*3e00*/  IMAD.U32 R179, RZ, RZ, UR26 ;  /* 0x0000001affb37e24 */ /* 0x000fc4000f8e00ff */
[--C-:B------:R-:W-:Y:S01]  /*3e10*/  FFMA.FTZ R180, R163, UR7, -R185.reuse ;  /* 0x00000007a3b47c23 */ /* 0x100fe200080108b9 */
[--C-:B------:R-:W-:Y:S01]  /*3e20*/  FFMA.FTZ R163, R166, UR7, -R185.reuse ;  /* 0x00000007a6a37c23 */ /* 0x100fe200080108b9 */
[----:B------:R-:W1:Y:S01]  /*3e30*/  MUFU.EX2 R22, R22 ;  /* 0x0000001600167308 */ /* 0x000e620000000800 */
[----:B------:R-:W-:Y:S01]  /*3e40*/  @!P1 VIADD R154, R179, 0x22840 ;  /* 0x00022840b39a9836 */ /* 0x000fe20000000000 */
[----:B0-----:R-:W-:Y:S01]  /*3e50*/  IADD3 R7, -R2, 0xb, RZ ;  /* 0x0000000b02077810 */ /* 0x001fe20007ffe1ff */
[--C-:B------:R-:W-:Y:S01]  /*3e60*/  FFMA.FTZ R184, R167, UR7, -R185.reuse ;  /* 0x00000007a7b87c23 */ /* 0x100fe200080108b9 */
[--C-:B------:R-:W-:Y:S01]  /*3e70*/  FFMA.FTZ R167, R170, UR7, -R185.reuse ;  /* 0x00000007aaa77c23 */ /* 0x100fe200080108b9 */
[--C-:B------:R-:W-:Y:S01]  /*3e80*/  FFMA.FTZ R188, R171, UR7, -R185.reuse ;  /* 0x00000007abbc7c23 */ /* 0x100fe200080108b9 */
[----:B------:R-:W-:Y:S01]  /*3e90*/  @!P1 PRMT R154, RZ, 0x654, R154 ;  /* 0x00000654ff9a9816 */ /* 0x000fe2000000009a */
[----:B------:R0:W-:Y:S06]  /*3ea0*/  BAR.ARV R7, 0x100 ;  /* 0x000400070000751d */ /* 0x0001ec0000002000 */
[----:B------:R-:W2:Y:S01]  /*3eb0*/  MUFU.EX2 R155, R155 ;  /* 0x0000009b009b7308 */ /* 0x000ea20000000800 */
[----:B------:R3:W-:Y:S01]  /*3ec0*/  @!P1 SYNCS.ARRIVE.TRANS64.RED.A1T0 RZ, [R154+URZ], RZ ;  /* 0x000000ff9aff99a7 */ /* 0x0007e2000810043f */
[--C-:B------:R-:W-:Y:S01]  /*3ed0*/  FFMA.FTZ R171, R174, UR7, -R185.reuse ;  /* 0x00000007aeab7c23 */ /* 0x100fe200080108b9 */
[--C-:B------:R-:W-:Y:S01]  /*3ee0*/  FFMA.FTZ R177, R182, UR7, -R185.reuse ;  /* 0x00000007b6b17c23 */ /* 0x100fe200080108b9 */
[----:B-1----:R-:W-:Y:S01]  /*3ef0*/  FFMA.FTZ R6, R169, R6, R22 ;  /* 0x00000006a9067223 */ /* 0x002fe20000010016 */
[--C-:B------:R-:W-:Y:S01]  /*3f00*/  FFMA.FTZ R182, R183, UR7, -R185.reuse ;  /* 0x00000007b7b67c23 */ /* 0x100fe200080108b9 */
[--C-:B------:R-:W-:Y:S01]  /*3f10*/  FFMA.FTZ R181, R186, UR7, -R185.reuse ;  /* 0x00000007bab57c23 */ /* 0x100fe200080108b9 */
[----:B------:R-:W-:Y:S01]  /*3f20*/  FFMA.FTZ R186, R187, UR7, -R185 ;  /* 0x00000007bbba7c23 */ /* 0x000fe200080108b9 */
[----:B------:R-:W1:Y:S01]  /*3f30*/  MUFU.EX2 R173, R173 ;  /* 0x000000ad00ad7308 */ /* 0x000e620000000800 */
[----:B---3--:R-:W-:Y:S01]  /*3f40*/  FADD.FTZ R154, R10, R5 ;  /* 0x000000050a9a7221 */ /* 0x008fe20000010000 */
[--C-:B------:R-:W-:Y:S01]  /*3f50*/  FFMA.FTZ R183, R190, UR7, -R185.reuse ;  /* 0x00000007beb77c23 */ /* 0x100fe200080108b9 */
[--C-:B------:R-:W-:Y:S01]  /*3f60*/  FFMA.FTZ R190, R191, UR7, -R185.reuse ;  /* 0x00000007bfbe7c23 */ /* 0x100fe200080108b9 */
[--C-:B------:R-:W-:Y:S01]  /*3f70*/  FFMA.FTZ R194, R194, UR7, -R185.reuse ;  /* 0x00000007c2c27c23 */ /* 0x100fe200080108b9 */
[----:B------:R-:W-:Y:S01]  /*3f80*/  FADD.FTZ R5, R11, R154 ;  /* 0x0000009a0b057221 */ /* 0x000fe20000010000 */
[--C-:B------:R-:W-:Y:S01]  /*3f90*/  FFMA.FTZ R195, R195, UR7, -R185.reuse ;  /* 0x00000007c3c37c23 */ /* 0x100fe200080108b9 */
[----:B------:R-:W-:Y:S01]  /*3fa0*/  FFMA.FTZ R198, R198, UR7, -R185 ;  /* 0x00000007c6c67c23 */ /* 0x000fe200080108b9 */
[----:B------:R-:W3:Y:S01]  /*3fb0*/  MUFU.EX2 R176, R176 ;  /* 0x000000b000b07308 */ /* 0x000ee20000000800 */
[----:B--2---:R-:W-:Y:S01]  /*3fc0*/  FADD.FTZ R6, R155, R6 ;  /* 0x000000069b067221 */ /* 0x004fe20000010000 */
[----:B------:R-:W-:Y:S01]  /*3fd0*/  FADD.FTZ R154, R156, R5 ;  /* 0x000000059c9a7221 */ /* 0x000fe20000010000 */
[----:B------:R-:W-:Y:S01]  /*3fe0*/  FFMA.FTZ R199, R199, UR7, -R185 ;  /* 0x00000007c7c77c23 */ /* 0x000fe200080108b9 */
[----:B------:R-:W-:Y:S01]  /*3ff0*/  F2FP.BF16.F32.PACK_AB R166, R153, R16 ;  /* 0x0000001099a6723e */ /* 0x000fe200000010ff */
[-C--:B------:R-:W-:Y:S01]  /*4000*/  FMUL.FTZ R26, R26, R169.reuse ;  /* 0x000000a91a1a7220 */ /* 0x080fe20000410000 */
[----:B------:R-:W-:Y:S01]  /*4010*/  FADD.FTZ R5, R15, R154 ;  /* 0x0000009a0f057221 */ /* 0x000fe20000010000 */
[-C--:B------:R-:W-:Y:S01]  /*4020*/  FMUL.FTZ R27, R27, R169.reuse ;  /* 0x000000a91b1b7220 */ /* 0x080fe20000410000 */
[----:B------:R-:W2:Y:S01]  /*4030*/  MUFU.EX2 R159, R159 ;  /* 0x0000009f009f7308 */ /* 0x000ea20000000800 */
[----:B-1----:R-:W-:Y:S01]  /*4040*/  FADD.FTZ R9, R173, R6 ;  /* 0x00000006ad097221 */ /* 0x002fe20000010000 */
[----:B------:R-:W-:Y:S01]  /*4050*/  FADD.FTZ R154, R12, R5 ;  /* 0x000000050c9a7221 */ /* 0x000fe20000010000 */
[-C--:B------:R-:W-:Y:S01]  /*4060*/  FMUL.FTZ R30, R30, R169.reuse ;  /* 0x000000a91e1e7220 */ /* 0x080fe20000410000 */
[-C--:B------:R-:W-:Y:S01]  /*4070*/  FMUL.FTZ R31, R31, R169.reuse ;  /* 0x000000a91f1f7220 */ /* 0x080fe20000410000 */
[-C--:B------:R-:W-:Y:S01]  /*4080*/  FMUL.FTZ R34, R34, R169.reuse ;  /* 0x000000a922227220 */ /* 0x080fe20000410000 */
[----:B------:R-:W-:Y:S01]  /*4090*/  FADD.FTZ R5, R17, R154 ;  /* 0x0000009a11057221 */ /* 0x000fe20000010000 */
[-C--:B------:R-:W-:Y:S01]  /*40a0*/  FMUL.FTZ R35, R35, R169.reuse ;  /* 0x000000a923237220 */ /* 0x080fe20000410000 */
[----:B------:R-:W1:Y:S01]  /*40b0*/  MUFU.EX2 R180, R180 ;  /* 0x000000b400b47308 */ /* 0x000e620000000800 */
[----:B---3--:R-:W-:Y:S01]  /*40c0*/  FADD.FTZ R6, R176, R9 ;  /* 0x00000009b0067221 */ /* 0x008fe20000010000 */
[----:B------:R-:W-:Y:S01]  /*40d0*/  FADD.FTZ R154, R160, R5 ;  /* 0x00000005a09a7221 */ /* 0x000fe20000010000 */
[-C--:B------:R-:W-:Y:S01]  /*40e0*/  FMUL.FTZ R38, R38, R169.reuse ;  /* 0x000000a926267220 */ /* 0x080fe20000410000 */
[-C--:B------:R-:W-:Y:S01]  /*40f0*/  FMUL.FTZ R39, R39, R169.reuse ;  /* 0x000000a927277220 */ /* 0x080fe20000410000 */
[-C--:B------:R-:W-:Y:S01]  /*4100*/  FMUL.FTZ R42, R42, R169.reuse ;  /* 0x000000a92a2a7220 */ /* 0x080fe20000410000 */
[----:B------:R-:W-:Y:S01]  /*4110*/  FADD.FTZ R5, R19, R154 ;  /* 0x0000009a13057221 */ /* 0x000fe20000010000 */
[-C--:B------:R-:W-:Y:S01]  /*4120*/  FMUL.FTZ R43, R43, R169.reuse ;  /* 0x000000a92b2b7220 */ /* 0x080fe20000410000 */
[----:B------:R-:W3:Y:S01]  /*4130*/  MUFU.EX2 R163, R163 ;  /* 0x000000a300a37308 */ /* 0x000ee20000000800 */
[----:B--2---:R-:W-:Y:S01]  /*4140*/  FADD.FTZ R9, R159, R6 ;  /* 0x000000069f097221 */ /* 0x004fe20000010000 */
[----:B------:R-:W-:Y:S01]  /*4150*/  FADD.FTZ R154, R14, R5 ;  /* 0x000000050e9a7221 */ /* 0x000fe20000010000 */
[-C--:B------:R-:W-:Y:S01]  /*4160*/  FMUL.FTZ R46, R46, R169.reuse ;  /* 0x000000a92e2e7220 */ /* 0x080fe20000410000 */
[-C--:B------:R-:W-:Y:S01]  /*4170*/  FMUL.FTZ R47, R47, R169.reuse ;  /* 0x000000a92f2f7220 */ /* 0x080fe20000410000 */
        /* <DEDUP_REMOVED lines=18> */
[----:B------:R-:W-:Y:S01]  /*42a0*/  F2FP.BF16.F32.PACK_AB R153, R155, R22 ;  /* 0x000000169b99723e */ /* 0x000fe200000010ff */
[----:B------:R-:W3:Y:S01]  /*42b0*/  MUFU.EX2 R188, R188 ;  /* 0x000000bc00bc7308 */ /* 0x000ee20000000800 */
[----:B--2---:R-:W-:Y:S01]  /*42c0*/  FADD.FTZ R6, R184, R9 ;  /* 0x00000009b8067221 */ /* 0x004fe20000010000 */
[----:B------:R-:W-:Y:S01]  /*42d0*/  FADD.FTZ R154, R168, R5 ;  /* 0x00000005a89a7221 */ /* 0x000fe20000010000 */
[-C--:B------:R-:W-:Y:S01]  /*42e0*/  FMUL.FTZ R67, R67, R169.reuse ;  /* 0x000000a943437220 */ /* 0x080fe20000410000 */
[-C--:B------:R-:W-:Y:S01]  /*42f0*/  FMUL.FTZ R70, R70, R169.reuse ;  /* 0x000000a946467220 */ /* 0x080fe20000410000 */
[-C--:B------:R-:W-:Y:S01]  /*4300*/  FMUL.FTZ R71, R71, R169.reuse ;  /* 0x000000a947477220 */ /* 0x080fe20000410000 */
[-C--:B------:R-:W-:Y:S01]  /*4310*/  FMUL.FTZ R74, R74, R169.reuse ;  /* 0x000000a94a4a7220 */ /* 0x080fe20000410000 */
[-C--:B------:R-:W-:Y:S01]  /*4320*/  FMUL.FTZ R75, R75, R169.reuse ;  /* 0x000000a94b4b7220 */ /* 0x080fe20000410000 */
[----:B------:R-:W2:Y:S01]  /*4330*/  MUFU.EX2 R171, R171 ;  /* 0x000000ab00ab7308 */ /* 0x000ea20000000800 */
[----:B-1----:R-:W-:Y:S01]  /*4340*/  FADD.FTZ R9, R167, R6 ;  /* 0x00000006a7097221 */ /* 0x002fe20000010000 */
[-C--:B------:R-:W-:Y:S01]  /*4350*/  FMUL.FTZ R78, R78, R169.reuse ;  /* 0x000000a94e4e7220 */ /* 0x080fe20000410000 */
[-C--:B------:R-:W-:Y:S01]  /*4360*/  FMUL.FTZ R79, R79, R169.reuse ;  /* 0x000000a94f4f7220 */ /* 0x080fe20000410000 */
[-C--:B------:R-:W-:Y:S01]  /*4370*/  FMUL.FTZ R82, R82, R169.reuse ;  /* 0x000000a952527220 */ /* 0x080fe20000410000 */
[-C--:B------:R-:W-:Y:S01]  /*4380*/  FMUL.FTZ R83, R83, R169.reuse ;  /* 0x000000a953537220 */ /* 0x080fe20000410000 */
[-C--:B------:R-:W-:Y:S01]  /*4390*/  FMUL.FTZ R86, R86, R169.reuse ;  /* 0x000000a956567220 */ /* 0x080fe20000410000 */
[-C--:B------:R-:W-:Y:S01]  /*43a0*/  FMUL.FTZ R87, R87, R169.reuse ;  /* 0x000000a957577220 */ /* 0x080fe20000410000 */
[----:B------:R-:W1:Y:S01]  /*43b0*/  MUFU.EX2 R192, R192 ;  /* 0x000000c000c07308 */ /* 0x000e620000000800 */
[----:B---3--:R-:W-:Y:S01]  /*43c0*/  FADD.FTZ R6, R188, R9 ;  /* 0x00000009bc067221 */ /* 0x008fe20000010000 */
[-C--:B------:R-:W-:Y:S01]  /*43d0*/  FMUL.FTZ R90, R90, R169.reuse ;  /* 0x000000a95a5a7220 */ /* 0x080fe20000410000 */
[-C--:B------:R-:W-:Y:S01]  /*43e0*/  FMUL.FTZ R91, R91, R169.reuse ;  /* 0x000000a95b5b7220 */ /* 0x080fe20000410000 */
[-C--:B------:R-:W-:Y:S01]  /*43f0*/  FMUL.FTZ R94, R94, R169.reuse ;  /* 0x000000a95e5e7220 */ /* 0x080fe20000410000 */
[-C--:B------:R-:W-:Y:S01]  /*4400*/  FMUL.FTZ R95, R95, R169.reuse ;  /* 0x000000a95f5f7220 */ /* 0x080fe20000410000 */
[-C--:B------:R-:W-:Y:S01]  /*4410*/  FMUL.FTZ R98, R98, R169.reuse ;  /* 0x000000a962627220 */ /* 0x080fe20000410000 */
[-C--:B------:R-:W-:Y:S01]  /*4420*/  FMUL.FTZ R99, R99, R169.reuse ;  /* 0x000000a963637220 */ /* 0x080fe20000410000 */
[----:B------:R-:W3:Y:S01]  /*4430*/  MUFU.EX2 R175, R175 ;  /* 0x000000af00af7308 */ /* 0x000ee20000000800 */
[----:B--2---:R-:W-:Y:S01]  /*4440*/  FADD.FTZ R9, R171, R6 ;  /* 0x00000006ab097221 */ /* 0x004fe20000010000 */
[-C--:B------:R-:W-:Y:S01]  /*4450*/  FMUL.FTZ R102, R102, R169.reuse ;  /* 0x000000a966667220 */ /* 0x080fe20000410000 */
        /* <DEDUP_REMOVED lines=32> */
[----:B------:R-:W-:Y:S01]  /*4660*/  FMUL.FTZ R151, R151, R169 ;  /* 0x000000a997977220 */ /* 0x000fe20000410000 */
[----:B------:R-:W-:-:S02]  /*4670*/  F2FP.BF16.F32.PACK_AB R155, R176, R173 ;  /* 0x000000adb09b723e */ /* 0x000fc400000010ff */
[----:B------:R-:W-:Y:S02]  /*4680*/  F2FP.BF16.F32.PACK_AB R156, R15, R156 ;  /* 0x0000009c0f9c723e */ /* 0x000fe400000010ff */
[----:B------:R-:W1:Y:S01]  /*4690*/  MUFU.EX2 R157, R157 ;  /* 0x0000009d009d7308 */ /* 0x000e620000000800 */
[----:B---3--:R-:W-:Y:S01]  /*46a0*/  FADD.FTZ R6, R182, R9 ;  /* 0x00000009b6067221 */ /* 0x008fe20000010000 */
[----:B------:R-:W-:Y:S02]  /*46b0*/  F2FP.BF16.F32.PACK_AB R158, R17, R12 ;  /* 0x0000000c119e723e */ /* 0x000fe400000010ff */
[----:B------:R-:W-:Y:S02]  /*46c0*/  F2FP.BF16.F32.PACK_AB R160, R19, R160 ;  /* 0x000000a013a0723e */ /* 0x000fe400000010ff */
[----:B------:R-:W-:Y:S02]  /*46d0*/  F2FP.BF16.F32.PACK_AB R162, R21, R14 ;  /* 0x0000000e15a2723e */ /* 0x000fe400000010ff */
[----:B------:R-:W3:Y:S01]  /*46e0*/  MUFU.EX2 R186, R186 ;  /* 0x000000ba00ba7308 */ /* 0x000ee20000000800 */
[----:B--2---:R-:W-:Y:S01]  /*46f0*/  FADD.FTZ R9, R181, R6 ;  /* 0x00000006b5097221 */ /* 0x004fe20000010000 */
[----:B------:R-:W-:-:S06]  /*4700*/  F2FP.BF16.F32.PACK_AB R164, R23, R164 ;  /* 0x000000a417a4723e */ /* 0x000fcc00000010ff */
[----:B------:R-:W2:Y:S01]  /*4710*/  MUFU.EX2 R18, R18 ;  /* 0x0000001200127308 */ /* 0x000ea20000000800 */
[C---:B-1----:R-:W-:Y:S01]  /*4720*/  FADD.FTZ R5, R157.reuse, R154 ;  /* 0x0000009a9d057221 */ /* 0x042fe20000010000 */
[----:B------:R-:W-:Y:S02]  /*4730*/  F2FP.BF16.F32.PACK_AB R168, R157, R168 ;  /* 0x000000a89da8723e */ /* 0x000fe400000010ff */
[----:B------:R-:W-:Y:S02]  /*4740*/  F2FP.BF16.F32.PACK_AB R157, R180, R159 ;  /* 0x0000009fb49d723e */ /* 0x000fe400000010ff */
[----:B------:R-:W-:Y:S02]  /*4750*/  F2FP.BF16.F32.PACK_AB R159, R184, R163 ;  /* 0x000000a3b89f723e */ /* 0x000fe400000010ff */
[----:B------:R-:W1:Y:S01]  /*4760*/  MUFU.EX2 R183, R183 ;  /* 0x000000b700b77308 */ /* 0x000e620000000800 */
[----:B---3--:R-:W-:Y:S01]  /*4770*/  FADD.FTZ R6, R186, R9 ;  /* 0x00000009ba067221 */ /* 0x008fe20000010000 */
[----:B------:R-:W-:-:S02]  /*4780*/  F2FP.BF16.F32.PACK_AB R163, R192, R171 ;  /* 0x000000abc0a3723e */ /* 0x000fc400000010ff */
[----:B------:R-:W-:-:S04]  /*4790*/  F2FP.BF16.F32.PACK_AB R169, R186, R181 ;  /* 0x000000b5baa9723e */ /* 0x000fc800000010ff */
[----:B------:R-:W3:Y:S01]  /*47a0*/  MUFU.EX2 R161, R161 ;  /* 0x000000a100a17308 */ /* 0x000ee20000000800 */
[----:B--2---:R-:W-:-:S07]  /*47b0*/  FADD.FTZ R154, R18, R5 ;  /* 0x00000005129a7221 */ /* 0x004fce0000010000 */
[----:B------:R-:W2:Y:S01]  /*47c0*/  MUFU.EX2 R190, R190 ;  /* 0x000000be00be7308 */ /* 0x000ea20000000800 */
[----:B-1----:R-:W-:-:S07]  /*47d0*/  FADD.FTZ R9, R183, R6 ;  /* 0x00000006b7097221 */ /* 0x002fce0000010000 */
[----:B------:R-:W1:Y:S01]  /*47e0*/  MUFU.EX2 R172, R172 ;  /* 0x000000ac00ac7308 */ /* 0x000e620000000800 */
[----:B---3--:R-:W-:Y:S01]  /*47f0*/  FADD.FTZ R5, R161, R154 ;  /* 0x0000009aa1057221 */ /* 0x008fe20000010000 */
[----:B------:R-:W-:Y:S02]  /*4800*/  F2FP.BF16.F32.PACK_AB R154, R11, R10 ;  /* 0x0000000a0b9a723e */ /* 0x000fe400000010ff */
[----:B------:R-:W-:Y:S02]  /*4810*/  F2FP.BF16.F32.PACK_AB R170, R161, R18 ;  /* 0x00000012a1aa723e */ /* 0x000fe400000010ff */
[----:B------:R-:W-:Y:S02]  /*4820*/  F2FP.BF16.F32.PACK_AB R161, R188, R167 ;  /* 0x000000a7bca1723e */ /* 0x000fe400000010ff */
[----:B------:R-:W3:Y:S01]  /*4830*/  MUFU.EX2 R185, R194 ;  /* 0x000000c200b97308 */ /* 0x000ee20000000800 */
[----:B--2---:R-:W-:Y:S01]  /*4840*/  FADD.FTZ R6, R190, R9 ;  /* 0x00000009be067221 */ /* 0x004fe20000010000 */
[----:B------:R-:W-:-:S02]  /*4850*/  F2FP.BF16.F32.PACK_AB R167, R182, R177 ;  /* 0x000000b1b6a7723e */ /* 0x000fc400000010ff */
[----:B------:R-:W-:-:S04]  /*4860*/  F2FP.BF16.F32.PACK_AB R171, R190, R183 ;  /* 0x000000b7beab723e */ /* 0x000fc800000010ff */
[----:B------:R-:W2:Y:S01]  /*4870*/  MUFU.EX2 R165, R165 ;  /* 0x000000a500a57308 */ /* 0x000ea20000000800 */
[----:B-1----:R-:W-:-:S07]  /*4880*/  FADD.FTZ R10, R172, R5 ;  /* 0x00000005ac0a7221 */ /* 0x002fce0000010000 */
[----:B------:R-:W1:Y:S01]  /*4890*/  MUFU.EX2 R8, R195 ;  /* 0x000000c300087308 */ /* 0x000e620000000800 */
[----:B---3--:R-:W-:-:S07]  /*48a0*/  FADD.FTZ R9, R185, R6 ;  /* 0x00000006b9097221 */ /* 0x008fce0000010000 */
[----:B------:R-:W3:Y:S01]  /*48b0*/  MUFU.EX2 R20, R196 ;  /* 0x000000c400147308 */ /* 0x000ee20000000800 */
[C---:B--2---:R-:W-:Y:S01]  /*48c0*/  FADD.FTZ R5, R165.reuse, R10 ;  /* 0x0000000aa5057221 */ /* 0x044fe20000010000 */
[----:B------:R-:W-:Y:S02]  /*48d0*/  F2FP.BF16.F32.PACK_AB R172, R165, R172 ;  /* 0x000000aca5ac723e */ /* 0x000fe400000010ff */
[----:B------:R-:W-:-:S04]  /*48e0*/  F2FP.BF16.F32.PACK_AB R165, R178, R175 ;  /* 0x000000afb2a5723e */ /* 0x000fc800000010ff */
[----:B------:R-:W2:Y:S01]  /*48f0*/  MUFU.EX2 R198, R198 ;  /* 0x000000c600c67308 */ /* 0x000ea20000000800 */
[C---:B-1----:R-:W-:Y:S01]  /*4900*/  FADD.FTZ R9, R8.reuse, R9 ;  /* 0x0000000908097221 */ /* 0x042fe20000010000 */
[----:B------:R-:W-:-:S06]  /*4910*/  F2FP.BF16.F32.PACK_AB R173, R8, R185 ;  /* 0x000000b908ad723e */ /* 0x000fcc00000010ff */
[----:B------:R-:W1:Y:S01]  /*4920*/  MUFU.EX2 R13, R197 ;  /* 0x000000c5000d7308 */ /* 0x000e620000000800 */
[----:B---3--:R-:W-:-:S07]  /*4930*/  FADD.FTZ R10, R20, R5 ;  /* 0x00000005140a7221 */ /* 0x008fce0000010000 */
[----:B------:R-:W3:Y:S01]  /*4940*/  MUFU.EX2 R199, R199 ;  /* 0x000000c700c77308 */ /* 0x000ee20000000800 */
[----:B--2---:R-:W-:Y:S01]  /*4950*/  FADD.FTZ R6, R198, R9 ;  /* 0x00000009c6067221 */ /* 0x004fe20000010000 */
[C---:B-1----:R-:W-:Y:S01]  /*4960*/  FADD.FTZ R5, R13.reuse, R10 ;  /* 0x0000000a0d057221 */ /* 0x042fe20000010000 */
[----:B------:R-:W-:Y:S02]  /*4970*/  F2FP.BF16.F32.PACK_AB R174, R13, R20 ;  /* 0x000000140dae723e */ /* 0x000fe400000010ff */
[C---:B---3--:R-:W-:Y:S01]  /*4980*/  FADD.FTZ R6, R199.reuse, R6 ;  /* 0x00000006c7067221 */ /* 0x048fe20000010000 */
[----:B------:R-:W-:Y:S01]  /*4990*/  F2FP.BF16.F32.PACK_AB R175, R199, R198 ;  /* 0x000000c6c7af723e */ /* 0x000fe200000010ff */
[----:B0-----:R-:W-:Y:S06]  /*49a0*/  @!P0 BRA `(.L_x_28) ;  /* 0x0000000000048947 */ /* 0x001fec0003800000 */
[----:B------:R-:W-:Y:S01]  /*49b0*/  BPT.TRAP 0x1 ;  /* 0x000000040000795c */ /* 0x000fe20000300000 */
.L_x_28:
[----:B------:R-:W-:-:S04]  /*49c0*/  IMAD.U32 R8, RZ, RZ, UR25 ;  /* 0x00000019ff087e24 */ /* 0x000fc8000f8e00ff */
[----:B------:R0:W1:Y:S01]  /*49d0*/  SYNCS.PHASECHK.TRANS64.TRYWAIT P3, [UR26+0x22850], R8 ;  /* 0x02285008ff0075a7 */ /* 0x000062000806015a */
[----:B------:R-:W-:Y:S05]  /*49e0*/  @!P0 BRA `(.L_x_29) ;  /* 0x0000000000048947 */ /* 0x000fea0003800000 */
[----:B------:R-:W-:Y:S01]  /*49f0*/  BPT.TRAP 0x1 ;  /* 0x000000040000795c */ /* 0x000fe20000300000 */
.L_x_29:
[----:B-1----:R-:W-:Y:S05]  /*4a00*/  @P3 BRA `(.L_x_30) ;  /* 0x00000000000c3947 */ /* 0x002fea0003800000 */
[----:B0-----:R-:W-:-:S04]  /*4a10*/  IMAD.U32 R8, RZ, RZ, UR25 ;  /* 0x00000019ff087e24 */ /* 0x001fc8000f8e00ff */
[----:B------:R-:W0:Y:S02]  /*4a20*/  SYNCS.PHASECHK.TRANS64.TRYWAIT P3, [UR26+0x22850], R8 ;  /* 0x02285008ff0075a7 */ /* 0x000e24000806015a */
[----:B0-----:R-:W-:Y:S05]  /*4a30*/  @!P3 BRA `(.L_x_31) ;  /* 0x0000006c00a0b947 */ /* 0x001fea0003800000 */
.L_x_30:
[----:B------:R2:W-:Y:S01]  /*4a40*/  BAR.SYNC.DEFER_BLOCKING R0, 0x100 ;  /* 0x000400000000751d */ /* 0x0005e20000010000 */
[----:B------:R-:W-:Y:S01]  /*4a50*/  UIMAD UR10, UR5, 0xc00, UR24 ;  /* 0x00000c00050a78a4 */ /* 0x000fe2000f8e0218 */
[----:B0-----:R-:W-:Y:S02]  /*4a60*/  @!P1 VIADD R179, R179, 0x22860 ;  /* 0x00022860b3b39836 */ /* 0x001fe40000000000 */
[----:B------:R-:W-:Y:S01]  /*4a70*/  IMAD.MOV.U32 R13, RZ, RZ, R4 ;  /* 0x000000ffff0d7224 */ /* 0x000fe200078e0004 */
[----:B------:R-:W-:Y:S01]  /*4a80*/  UIADD3 UR14, UR10, 0x80, URZ ;  /* 0x000000800a0e7890 */ /* 0x000fe2000fffe03f */
[----:B------:R-:W-:Y:S01]  /*4a90*/  IMAD.MOV.U32 R8, RZ, RZ, R3 ;  /* 0x000000ffff087224 */ /* 0x000fe200078e0003 */
[----:B------:R-:W-:Y:S01]  /*4aa0*/  UMOV UR11, 0x40000040 ;  /* 0x40000040000b7882 */ /* 0x000fe20000000000 */
[----:B------:R-:W-:Y:S01]  /*4ab0*/  UMOV UR15, 0x40000040 ;  /* 0x40000040000f7882 */ /* 0x000fe20000000000 */
[----:B------:R-:W-:Y:S01]  /*4ac0*/  @!P1 PRMT R179, RZ, 0x654, R179 ;  /* 0x00000654ffb39816 */ /* 0x000fe200000000b3 */
[----:B------:R-:W-:-:S06]  /*4ad0*/  WARPGROUP.ARRIVE ;  /* 0x00000000000079c5 */ /* 0x000fcc0000000000 */
[----:B------:R-:W-:Y:S01]  /*4ae0*/  HGMMA.64x256x16.F32.BF16 R24, R152, gdesc[UR8].tnspB, R24, gsb0 ;  /* 0x43e0000898187df0 */ /* 0x000fe20008001818 */
[----:B------:R-:W-:Y:S02]  /*4af0*/  UMOV UR11, 0x40000040 ;  /* 0x40000040000b7882 */ /* 0x000fe40000000000 */
[----:B------:R-:W-:Y:S02]  /*4b00*/  WARPGROUP.DEPBAR.LE gsb0, 0x0 ;  /* 0x00008000000079c5 */ /* 0x000fe40000010000 */
[----:B------:R-:W-:-:S15]  /*4b10*/  WARPGROUP.ARRIVE ;  /* 0x00000000000079c5 */ /* 0x000fde0000000000 */
[----:B------:R-:W-:-:S08]  /*4b20*/  NOP ;  /* 0x0000000000007918 */ /* 0x000fd00000000000 */
[----:B------:R-:W-:Y:S01]  /*4b30*/  HGMMA.64x256x16.F32.BF16 R24, R156, gdesc[UR12].tnspB, R24, gsb0 ;  /* 0x43e0000c9c187df0 */ /* 0x000fe20008001818 */
[----:B------:R-:W-:Y:S01]  /*4b40*/  UIADD3 UR14, UR10, 0x100, URZ ;  /* 0x000001000a0e7890 */ /* 0x000fe2000fffe03f */
[----:B------:R-:W-:Y:S01]  /*4b50*/  UMOV UR15, 0x40000040 ;  /* 0x40000040000f7882 */ /* 0x000fe20000000000 */
        /* <DEDUP_REMOVED lines=12> */
[----:B------:R-:W-:Y:S01]  /*4c20*/  UIADD3 UR10, UR10, 0x280, URZ ;  /* 0x000002800a0a7890 */ /* 0x000fe2000fffe03f */
[----:B------:R-:W-:Y:S02]  /*4c30*/  WARPGROUP.DEPBAR.LE gsb0, 0x0 ;  /* 0x00008000000079c5 */ /* 0x000fe40000010000 */
[----:B------:R-:W-:-:S15]  /*4c40*/  WARPGROUP.ARRIVE ;  /* 0x00000000000079c5 */ /* 0x000fde0000000000 */
[----:B------:R-:W-:-:S07]  /*4c50*/  NOP ;  /* 0x0000000000007918 */ /* 0x000fce0000000000 */
[----:B------:R-:W-:Y:S03]  /*4c60*/  HGMMA.64x256x16.F32.BF16 R24, R168, gdesc[UR12].tnspB, R24, gsb0 ;  /* 0x43e0000ca8187df0 */ /* 0x000fe60008001818 */
[----:B------:R-:W-:Y:S02]  /*4c70*/  WARPGROUP.DEPBAR.LE gsb0, 0x0 ;  /* 0x00008000000079c5 */ /* 0x000fe40000010000 */
[----:B------:R-:W-:-:S15]  /*4c80*/  WARPGROUP.ARRIVE ;  /* 0x00000000000079c5 */ /* 0x000fde0000000000 */
[----:B------:R-:W-:-:S08]  /*4c90*/  NOP ;  /* 0x0000000000007918 */ /* 0x000fd00000000000 */
[----:B------:R-:W-:Y:S03]  /*4ca0*/  HGMMA.64x256x16.F32.BF16 R24, R172, gdesc[UR8].tnspB, R24, gsb0 ;  /* 0x43e00008ac187df0 */ /* 0x000fe60008001818 */
[----:B------:R-:W-:Y:S02]  /*4cb0*/  WARPGROUP.DEPBAR.LE gsb0, 0x0 ;  /* 0x00008000000079c5 */ /* 0x000fe40000010000 */
[----:B------:R2:W-:Y:S01]  /*4cc0*/  @!P1 SYNCS.ARRIVE.TRANS64.RED.A1T0 RZ, [R179+URZ], RZ ;  /* 0x000000ffb3ff99a7 */ /* 0x0005e2000810043f */
[----:B------:R-:W-:Y:S05]  /*4cd0*/  @P2 BRA `(.L_x_32) ;  /* 0xffffffe000d02947 */ /* 0x000fea000383ffff */
.L_x_23:
[----:B--23--:R-:W2:Y:S01]  /*4ce0*/  SHFL.BFLY PT, R0, R5, 0x2, 0x1f ;  /* 0x0c401f0005007f89 */ /* 0x00cea200000e0000 */
[----:B01----:R-:W-:Y:S01]  /*4cf0*/  IMAD.MOV.U32 R8, RZ, RZ, RZ ;  /* 0x000000ffff087224 */ /* 0x003fe200078e00ff */
[----:B------:R0:W-:Y:S08]  /*4d00*/  BAR.ARV R7, 0x100 ;  /* 0x000400070000751d */ /* 0x0001f00000002000 */
[----:B------:R-:W-:Y:S06]  /*4d10*/  BAR.ARV 0x8, 0x180 ;  /* 0x0206000000007b1d */ /* 0x000fec0000002000 */
[----:B------:R-:W-:Y:S01]  /*4d20*/  PLOP3.LUT P0, PT, PT, PT, PT, 0x8, 0x0 ;  /* 0x000000000000781c */ /* 0x000fe20003f0e170 */
[----:B------:R-:W1:Y:S01]  /*4d30*/  SHFL.BFLY PT, R11, R6, 0x2, 0x1f ;  /* 0x0c401f00060b7f89 */ /* 0x000e6200000e0000 */
[----:B--2---:R-:W-:Y:S01]  /*4d40*/  FADD.FTZ R2, R0, R5 ;  /* 0x0000000500027221 */ /* 0x004fe20000010000 */
[----:B------:R-:W-:-:S04]  /*4d50*/  IMAD.MOV.U32 R5, RZ, RZ, -0x800000 ;  /* 0xff800000ff057424 */ /* 0x000fc800078e00ff */
[----:B------:R-:W2:Y:S01]  /*4d60*/  SHFL.BFLY PT, R9, R2, 0x1, 0x1f ;  /* 0x0c201f0002097f89 */ /* 0x000ea200000e0000 */
[----:B-1----:R-:W-:Y:S01]  /*4d70*/  FADD.FTZ R11, R11, R6 ;  /* 0x000000060b0b7221 */ /* 0x002fe20000010000 */
[----:B------:R-:W-:-:S04]  /*4d80*/  MOV R6, 0xff800000 ;  /* 0xff80000000067802 */ /* 0x000fc80000000f00 */
[----:B------:R-:W1:Y:S01]  /*4d90*/  SHFL.BFLY PT, R0, R11, 0x1, 0x1f ;  /* 0x0c201f000b007f89 */ /* 0x000e6200000e0000 */
[----:B--2---:R-:W-:Y:S01]  /*4da0*/  FADD.FTZ R12, R2, R9 ;  /* 0x00000009020c7221 */ /* 0x004fe20000010000 */
[----:B------:R-:W-:-:S04]  /*4db0*/  IMAD.U32 R2, RZ, RZ, UR7 ;  /* 0x00000007ff027e24 */ /* 0x000fc8000f8e00ff */
[----:B------:R-:W-:-:S13]  /*4dc0*/  FSETP.NE.FTZ.AND P1, PT, R12, RZ, PT ;  /* 0x000000ff0c00720b */ /* 0x000fda0003f35000 */
[----:B------:R-:W2:Y:S01]  /*4dd0*/  @P1 MUFU.RCP R8, R12 ;  /* 0x0000000c00081308 */ /* 0x000ea20000001000 */
[----:B------:R-:W-:Y:S01]  /*4de0*/  @P1 FMUL.FTZ R2, R2, 0.69314718246459960938 ;  /* 0x3f31721802021820 */ /* 0x000fe20000410000 */
[----:B-1----:R-:W-:Y:S01]  /*4df0*/  FADD.FTZ R13, R11, R0 ;  /* 0x000000000b0d7221 */ /* 0x002fe20000010000 */
[----:B------:R-:W-:-:S04]  /*4e00*/  IMAD.MOV.U32 R0, RZ, RZ, RZ ;  /* 0x000000ffff007224 */ /* 0x000fc800078e00ff */
[----:B------:R-:W-:Y:S01]  /*4e10*/  FSETP.NE.FTZ.AND P2, PT, R13, RZ, PT ;  /* 0x000000ff0d00720b */ /* 0x000fe20003f55000 */
[----:B------:R-:W1:Y:S01]  /*4e20*/  @P1 MUFU.LG2 R9, R12 ;  /* 0x0000000c00091308 */ /* 0x000e620000000c00 */
[-C--:B--2---:R-:W-:Y:S01]  /*4e30*/  FMUL.FTZ R24, R24, R8.reuse ;  /* 0x0000000818187220 */ /* 0x084fe20000410000 */
[-C--:B------:R-:W-:Y:S01]  /*4e40*/  FMUL.FTZ R25, R25, R8.reuse ;  /* 0x0000000819197220 */ /* 0x080fe20000410000 */
[----:B------:R-:W-:-:S09]  /*4e50*/  FMUL.FTZ R28, R28, R8 ;  /* 0x000000081c1c7220 */ /* 0x000fd20000410000 */
[----:B------:R-:W0:Y:S01]  /*4e60*/  @P2 MUFU.LG2 R10, R13 ;  /* 0x0000000d000a2308 */ /* 0x000e220000000c00 */
[-C--:B------:R-:W-:Y:S01]  /*4e70*/  FMUL.FTZ R29, R29, R8.reuse ;  /* 0x000000081d1d7220 */ /* 0x080fe20000410000 */
[-C--:B------:R-:W-:Y:S01]  /*4e80*/  FMUL.FTZ R32, R32, R8.reuse ;  /* 0x0000000820207220 */ /* 0x080fe20000410000 */
[-C--:B------:R-:W-:Y:S01]  /*4e90*/  FMUL.FTZ R33, R33, R8.reuse ;  /* 0x0000000821217220 */ /* 0x080fe20000410000 */
[-C--:B------:R-:W-:Y:S01]  /*4ea0*/  FMUL.FTZ R36, R36, R8.reuse ;  /* 0x0000000824247220 */ /* 0x080fe20000410000 */
[-C--:B------:R-:W-:Y:S01]  /*4eb0*/  FMUL.FTZ R37, R37, R8.reuse ;  /* 0x0000000825257220 */ /* 0x080fe20000410000 */
[-C--:B------:R-:W-:Y:S01]  /*4ec0*/  FMUL.FTZ R40, R40, R8.reuse ;  /* 0x0000000828287220 */ /* 0x080fe20000410000 */
[-C--:B------:R-:W-:Y:S01]  /*4ed0*/  FMUL.FTZ R41, R41, R8.reuse ;  /* 0x0000000829297220 */ /* 0x080fe20000410000 */
[----:B------:R-:W2:Y:S01]  /*4ee0*/  @P2 MUFU.RCP R0, R13 ;  /* 0x0000000d00002308 */ /* 0x000ea20000001000 */
[-C--:B------:R-:W-:Y:S01]  /*4ef0*/  FMUL.FTZ R44, R44, R8.reuse ;  /* 0x000000082c2c7220 */ /* 0x080fe20000410000 */
        /* <DEDUP_REMOVED lines=52> */
[----:B------:R-:W-:Y:S01]  /*5240*/  FMUL.FTZ R149, R149, R8 ;  /* 0x0000000895957220 */ /* 0x000fe20000410000 */
[----:B------:R-:W-:-:S02]  /*5250*/  IMAD.U32 R8, RZ, RZ, UR7 ;  /* 0x00000007ff087e24 */ /* 0x000fc4000f8e00ff */
[----:B-1----:R-:W-:Y:S01]  /*5260*/  @P1 FMUL.FTZ R9, R9, 0.69314718246459960938 ;  /* 0x3f31721809091820 */ /* 0x002fe20000410000 */
[----:B0-----:R-:W-:Y:S01]  /*5270*/  @P2 FMUL.FTZ R7, R10, 0.69314718246459960938 ;  /* 0x3f3172180a072820 */ /* 0x001fe20000410000 */
[-C--:B--2---:R-:W-:Y:S01]  /*5280*/  FMUL.FTZ R26, R26, R0.reuse ;  /* 0x000000001a1a7220 */ /* 0x084fe20000410000 */
[----:B------:R-:W-:Y:S01]  /*5290*/  @P2 FMUL.FTZ R8, R8, 0.69314718246459960938 ;  /* 0x3f31721808082820 */ /* 0x000fe20000410000 */
        /* <DEDUP_REMOVED lines=63> */
[----:B------:R-:W-:Y:S01]  /*5690*/  @P1 FFMA.FTZ R6, R2, R3, R9 ;  /* 0x0000000302061223 */ /* 0x000fe20000010009 */
[----:B------:R-:W-:-:S07]  /*56a0*/  @P2 FFMA.FTZ R5, R8, R4, R7 ;  /* 0x0000000408052223 */ /* 0x000fce0000010007 */
.L_x_12:
[----:B------:R-:W-:Y:S05]  /*56b0*/  @P0 BRA `(.L_x_33) ;  /* 0x00000020004c0947 */ /* 0x000fea0003800000 */
[----:B------:R-:W0:Y:S01]  /*56c0*/  S2R R0, SR_TID.X ;  /* 0x0000000000007919 */ /* 0x000e220000002100 */
[----:B------:R-:W1:Y:S01]  /*56d0*/  LDC R8, c[0x0][0xbe8] ;  /* 0x0002fa00ff087b82 */ /* 0x000e620000000800 */
[----:B------:R-:W-:Y:S01]  /*56e0*/  USHF.R.S32.HI UR7, URZ, 0x1f, UR36 ;  /* 0x0000001f3f077899 */ /* 0x000fe20008011424 */
[----:B------:R-:W-:Y:S01]  /*56f0*/  BSSY B0, `(.L_x_34) ;  /* 0x000014b000007945 */ /* 0x000fe20003800000 */
[----:B------:R-:W2:Y:S01]  /*5700*/  S2R R16, SR_CTAID.X ;  /* 0x0000000000107919 */ /* 0x000ea20000002500 */
[----:B------:R-:W-:Y:S02]  /*5710*/  ULDC.64 UR8, c[0x0][0xbd0] ;  /* 0x0002f40000087ab9 */ /* 0x000fe40000000a00 */
[----:B------:R-:W-:Y:S02]  /*5720*/  UIMAD UR6, UR7, UR8, URZ ;  /* 0x00000008070672a4 */ /* 0x000fe4000f8e023f */
[----:B------:R-:W3:Y:S01]  /*5730*/  S2UR UR12, SR_CTAID.Z ;  /* 0x00000000000c79c3 */ /* 0x000ee20000002700 */
[----:B------:R-:W-:-:S02]  /*5740*/  UIMAD.WIDE.U32 UR4, UR36, UR8, URZ ;  /* 0x00000008240472a5 */ /* 0x000fc4000f8e003f */
[----:B------:R-:W-:-:S03]  /*5750*/  UIMAD UR6, UR36, UR9, UR6 ;  /* 0x00000009240672a4 */ /* 0x000fc6000f8e0206 */
[----:B------:R-:W-:Y:S01]  /*5760*/  ULDC.64 UR8, c[0x0][0xb38] ;  /* 0x0002ce0000087ab9 */ /* 0x000fe20000000a00 */
[----:B------:R-:W-:Y:S01]  /*5770*/  UIADD3 UR6, UR5, UR6, URZ ;  /* 0x0000000605067290 */ /* 0x000fe2000fffe03f */
[----:B------:R-:W4:Y:S01]  /*5780*/  LDC.64 R18, c[0x0][0xbd8] ;  /* 0x0002f600ff127b82 */ /* 0x000f220000000a00 */
[----:B------:R-:W-:-:S07]  /*5790*/  UIMAD UR7, UR7, UR8, URZ ;  /* 0x00000008070772a4 */ /* 0x000fce000f8e023f */
[----:B------:R-:W-:Y:S01]  /*57a0*/  BAR.SYNC.DEFER_BLOCKING 0x1, 0x100 ;  /* 0x0044000000007b1d */ /* 0x000fe20000010000 */
[----:B-1----:R-:W-:-:S07]  /*57b0*/  ISETP.NE.AND P0, PT, R8, 0x1, PT ;  /* 0x000000010800780c */ /* 0x002fce0003f05270 */
[----:B------:R-:W1:Y:S01]  /*57c0*/  S2UR UR11, SR_CTAID.Y ;  /* 0x00000000000b79c3 */ /* 0x000e620000002600 */
[----:B0-----:R-:W-:Y:S01]  /*57d0*/  VIADD R14, R0, 0xffffff80 ;  /* 0xffffff80000e7836 */ /* 0x001fe20000000000 */
[----:B---3--:R-:W-:-:S06]  /*57e0*/  USHF.R.S32.HI UR10, URZ, 0x1f, UR12 ;  /* 0x0000001f3f0a7899 */ /* 0x008fcc000801140c */
[----:B------:R-:W1:Y:S01]  /*57f0*/  LDC R23, c[0x0][0xc50] ;  /* 0x00031400ff177b82 */ /* 0x000e620000000800 */
[----:B------:R-:W-:-:S04]  /*5800*/  SHF.R.S32.HI R7, RZ, 0x1f, R14 ;  /* 0x0000001fff077819 */ /* 0x000fc8000001140e */
[----:B------:R-:W-:-:S03]  /*5810*/  LEA.HI R2, R7, R14, RZ, 0x7 ;  /* 0x0000000e07027211 */ /* 0x000fc600078f38ff */
[----:B------:R-:W0:Y:S01]  /*5820*/  LDC.64 R20, c[0x0][0xb40] ;  /* 0x0002d000ff147b82 */ /* 0x000e220000000a00 */
[----:B------:R-:W-:Y:S02]  /*5830*/  LEA.HI R7, R7, R14, RZ, 0x2 ;  /* 0x0000000e07077211 */ /* 0x000fe400078f10ff */
[----:B------:R-:W-:Y:S02]  /*5840*/  LOP3.LUT R3, R2, 0xffffff80, RZ, 0xc0, !PT ;  /* 0xffffff8002037812 */ /* 0x000fe400078ec0ff */
[----:B------:R-:W-:Y:S02]  /*5850*/  SHF.R.S32.HI R9, RZ, 0x7, R2 ;  /* 0x00000007ff097819 */ /* 0x000fe40000011402 */
[----:B------:R-:W-:Y:S01]  /*5860*/  LOP3.LUT R7, R7, 0xfffffffc, RZ, 0xc0, !PT ;  /* 0xfffffffc07077812 */ /* 0x000fe200078ec0ff */
[----:B------:R-:W-:Y:S01]  /*5870*/  IMAD.IADD R0, R14, 0x1, -R3 ;  /* 0x000000010e007824 */ /* 0x000fe200078e0a03 */
[----:B------:R-:W-:Y:S01]  /*5880*/  LEA.HI R2, R2, R9, RZ, 0x1 ;  /* 0x0000000902027211 */ /* 0x000fe200078f08ff */
[----:B------:R-:W3:Y:S02]  /*5890*/  @P0 LDC R17, c[0x0][0xbf0] ;  /* 0x0002fc00ff110b82 */ /* 0x000ee40000000800 */
[----:B------:R-:W-:Y:S01]  /*58a0*/  IMAD.IADD R7, R14, 0x1, -R7 ;  /* 0x000000010e077824 */ /* 0x000fe200078e0a07 */
[----:B------:R-:W-:-:S02]  /*58b0*/  SHF.R.S32.HI R11, RZ, 0x1f, R0 ;  /* 0x0000001fff0b7819 */ /* 0x000fc40000011400 */
[----:B------:R-:W-:Y:S02]  /*58c0*/  LOP3.LUT R2, R2, 0x3fffffe, RZ, 0xc0, !PT ;  /* 0x03fffffe02027812 */ /* 0x000fe400078ec0ff */
[----:B------:R-:W-:Y:S01]  /*58d0*/  LEA.HI R10, R11, R0, RZ, 0x2 ;  /* 0x000000000b0a7211 */ /* 0x000fe200078f10ff */
[----:B------:R-:W5:Y:S03]  /*58e0*/  @P0 LDC R14, c[0x0][0xbec] ;  /* 0x0002fb00ff0e0b82 */ /* 0x000f660000000800 */
[--C-:B------:R-:W-:Y:S02]  /*58f0*/  SHF.R.S32.HI R3, RZ, 0x2, R10.reuse ;  /* 0x00000002ff037819 */ /* 0x100fe4000001140a */
[----:B------:R-:W-:-:S03]  /*5900*/  SHF.R.S32.HI R4, RZ, 0x1f, R10 ;  /* 0x0000001fff047819 */ /* 0x000fc6000001140a */
[----:B------:R-:W3:Y:S01]  /*5910*/  @P0 LDC R22, c[0x0][0xbec] ;  /* 0x0002fb00ff160b82 */ /* 0x000ee20000000800 */
[----:B------:R-:W-:-:S04]  /*5920*/  LEA.HI R4, R4, R3, RZ, 0x3 ;  /* 0x0000000304047211 */ /* 0x000fc800078f18ff */
[----:B------:R-:W-:Y:S01]  /*5930*/  LOP3.LUT R12, R4, 0xfffffff8, RZ, 0xc0, !PT ;  /* 0xfffffff8040c7812 */ /* 0x000fe200078ec0ff */
[----:B------:R-:W-:Y:S01]  /*5940*/  IMAD.IADD R4, R9, 0x1, -R2 ;  /* 0x0000000109047824 */ /* 0x000fe200078e0a02 */
[----:B------:R-:W-:Y:S01]  /*5950*/  LEA.HI R9, R7, R7, RZ, 0x1 ;  /* 0x0000000707097211 */ /* 0x000fe200078f08ff */
[----:B------:R-:W3:Y:S01]  /*5960*/  @P0 LDC R153, c[0x0][0xbf0] ;  /* 0x0002fc00ff990b82 */ /* 0x000ee20000000800 */
[----:B------:R-:W-:Y:S01]  /*5970*/  LEA.HI R2, R11, R0, RZ, 0x5 ;  /* 0x000000000b027211 */ /* 0x000fe200078f28ff */
[----:B------:R-:W-:Y:S01]  /*5980*/  IMAD.IADD R3, R3, 0x1, -R12 ;  /* 0x0000000103037824 */ /* 0x000fe200078e0a0c */
[----:B------:R-:W-:Y:S02]  /*5990*/  LOP3.LUT R12, R9, 0x1ffffffe, RZ, 0xc0, !PT ;  /* 0x1ffffffe090c7812 */ /* 0x000fe400078ec0ff */
[----:B------:R-:W-:-:S03]  /*59a0*/  SHF.R.S32.HI R2, RZ, 0x5, R2 ;  /* 0x00000005ff027819 */ /* 0x000fc60000011402 */
[----:B------:R-:W-:Y:S02]  /*59b0*/  IMAD.IADD R12, R7, 0x1, -R12 ;  /* 0x00000001070c7824 */ /* 0x000fe400078e0a0c */
[----:B------:R-:W-:Y:S01]  /*59c0*/  IMAD R7, R2, 0x10, R3 ;  /* 0x0000001002077824 */ /* 0x000fe200078e0203 */
[----:B------:R-:W-:Y:S01]  /*59d0*/  MOV R3, UR5 ;  /* 0x0000000500037c02 */ /* 0x000fe20008000f00 */
[----:B------:R-:W-:Y:S01]  /*59e0*/  IMAD.U32 R2, RZ, RZ, UR4 ;  /* 0x00000004ff027e24 */ /* 0x000fe2000f8e00ff */
[----:B------:R-:W-:Y:S01]  /*59f0*/  UIMAD.WIDE.U32 UR4, UR36, UR8, URZ ;  /* 0x00000008240472a5 */ /* 0x000fe2000f8e003f */
[----:B------:R-:W-:Y:S02]  /*5a00*/  IMAD R9, R4, 0x40, R7 ;  /* 0x0000004004097824 */ /* 0x000fe400078e0207 */
[----:B------:R-:W-:Y:S01]  /*5a10*/  IMAD.U32 R3, RZ, RZ, UR6 ;  /* 0x00000006ff037e24 */ /* 0x000fe2000f8e00ff */
[----:B------:R-:W-:Y:S01]  /*5a20*/  UIMAD UR6, UR36, UR9, UR7 ;  /* 0x00000009240672a4 */ /* 0x000fe2000f8e0207 */
[----:B------:R-:W-:-:S02]  /*5a30*/  IMAD R12, R12, 0x8, R9 ;  /* 0x000000080c0c7824 */ /* 0x000fc400078e0209 */
[----:B----4-:R-:W-:Y:S01]  /*5a40*/  IMAD R4, R18, UR10, RZ ;  /* 0x0000000a12047c24 */ /* 0x010fe2000f8e02ff */
[----:B------:R-:W-:Y:S01]  /*5a50*/  UIADD3 UR6, UR5, UR6, URZ ;  /* 0x0000000605067290 */ /* 0x000fe2000fffe03f */
[----:B--2---:R-:W-:Y:S01]  /*5a60*/  IMAD R7, R16, 0x80, R12 ;  /* 0x0000008010077824 */ /* 0x004fe200078e020c */
[----:B------:R-:W-:Y:S01]  /*5a70*/  ULDC.64 UR8, c[0x0][0xb28] ;  /* 0x0002ca0000087ab9 */ /* 0x000fe20000000a00 */
[----:B------:R-:W-:-:S04]  /*5a80*/  IMAD.WIDE.U32 R2, R18, UR12, R2 ;  /* 0x0000000c12027c25 */ /* 0x000fc8000f8e0002 */
[----:B------:R-:W-:Y:S02]  /*5a90*/  IMAD R18, RZ, RZ, -UR36 ;  /* 0x80000024ff127e24 */ /* 0x000fe4000f8e02ff */
[----:B------:R-:W-:Y:S02]  /*5aa0*/  IMAD R15, R19, UR12, R4 ;  /* 0x0000000c130f7c24 */ /* 0x000fe4000f8e0204 */
[----:B-----5:R-:W-:-:S04]  /*5ab0*/  @P0 IMAD.HI.U32 R4, R7, R14, RZ ;  /* 0x0000000e07040227 */ /* 0x020fc800078e00ff */
[----:B------:R-:W-:Y:S02]  /*5ac0*/  IMAD.U32 R13, RZ, RZ, UR5 ;  /* 0x00000005ff0d7e24 */ /* 0x000fe4000f8e00ff */
[C---:B0-----:R-:W-:Y:S02]  /*5ad0*/  IMAD R14, R20.reuse, UR10, RZ ;  /* 0x0000000a140e7c24 */ /* 0x041fe4000f8e02ff */
[----:B-1----:R-:W-:Y:S02]  /*5ae0*/  IMAD R23, R23, R18, UR11 ;  /* 0x0000000b17177e24 */ /* 0x002fe4000f8e0212 */
[----:B------:R-:W-:Y:S01]  /*5af0*/  IMAD.U32 R12, RZ, RZ, UR4 ;  /* 0x00000004ff0c7e24 */ /* 0x000fe2000f8e00ff */
[----:B------:R-:W-:Y:S01]  /*5b00*/  ULDC.64 UR4, c[0x0][0xbe0] ;  /* 0x0002f80000047ab9 */ /* 0x000fe20000000a00 */
[----:B------:R-:W-:Y:S01]  /*5b10*/  IMAD.U32 R13, RZ, RZ, UR6 ;  /* 0x00000006ff0d7e24 */ /* 0x000fe2000f8e00ff */
[----:B------:R-:W-:Y:S01]  /*5b20*/  ULDC.64 UR6, c[0x0][0xb48] ;  /* 0x0002d20000067ab9 */ /* 0x000fe20000000a00 */
[----:B------:R-:W-:Y:S01]  /*5b30*/  IMAD.MOV.U32 R11, RZ, RZ, R7 ;  /* 0x000000ffff0b7224 */ /* 0x000fe200078e0007 */
[----:B---3--:R-:W-:Y:S01]  /*5b40*/  @P0 SHF.R.U32.HI R11, RZ, R17, R4 ;  /* 0x00000011ff0b0219 */ /* 0x008fe20000011604 */
[----:B------:R-:W-:Y:S01]  /*5b50*/  IMAD R17, R21, UR12, R14 ;  /* 0x0000000c15117c24 */ /* 0x000fe2000f8e020e */
[----:B------:R-:W-:Y:S01]  /*5b60*/  SHF.R.S32.HI R14, RZ, 0x1f, R23 ;  /* 0x0000001fff0e7819 */ /* 0x000fe20000011417 */
[----:B------:R-:W-:-:S04]  /*5b70*/  IMAD.WIDE.U32 R12, R20, UR12, R12 ;  /* 0x0000000c140c7c25 */ /* 0x000fc8000f8e000c */
[----:B------:R-:W-:Y:S01]  /*5b80*/  IMAD.IADD R3, R3, 0x1, R15 ;  /* 0x0000000103037824 */ /* 0x000fe200078e020f */
[----:B------:R-:W-:Y:S01]  /*5b90*/  MOV R15, R7 ;  /* 0x00000007000f7202 */ /* 0x000fe20000000f00 */
[----:B------:R-:W-:-:S04]  /*5ba0*/  @P0 IMAD.HI.U32 R22, R7, R22, RZ ;  /* 0x0000001607160227 */ /* 0x000fc800078e00ff */
[----:B------:R-:W-:Y:S01]  /*5bb0*/  IMAD.IADD R13, R13, 0x1, R17 ;  /* 0x000000010d0d7824 */ /* 0x000fe200078e0211 */
[----:B------:R-:W-:Y:S01]  /*5bc0*/  @P0 SHF.R.U32.HI R15, RZ, R153, R22 ;  /* 0x00000099ff0f0219 */ /* 0x000fe20000011616 */
[C---:B------:R-:W-:Y:S02]  /*5bd0*/  IMAD R4, R14.reuse, UR4, RZ ;  /* 0x000000040e047c24 */ /* 0x040fe4000f8e02ff */
[----:B------:R-:W-:Y:S02]  /*5be0*/  IMAD R17, R14, UR6, RZ ;  /* 0x000000060e117c24 */ /* 0x000fe4000f8e02ff */
[----:B------:R-:W-:-:S04]  /*5bf0*/  IMAD.WIDE.U32 R2, R23, UR4, R2 ;  /* 0x0000000417027c25 */ /* 0x000fc8000f8e0002 */
[----:B------:R-:W-:Y:S01]  /*5c00*/  IMAD R14, R23, UR5, R4 ;  /* 0x00000005170e7c24 */ /* 0x000fe2000f8e0204 */
[----:B------:R-:W-:Y:S01]  /*5c10*/  IADD3 R2, P0, R11, R2, RZ ;  /* 0x000000020b027210 */ /* 0x000fe20007f1e0ff */
[----:B------:R-:W-:Y:S01]  /*5c20*/  IMAD R19, R23, UR7, R17 ;  /* 0x0000000717137c24 */ /* 0x000fe2000f8e0211 */
[--C-:B------:R-:W-:Y:S01]  /*5c30*/  SHF.R.S32.HI R17, RZ, 0x1f, R11.reuse ;  /* 0x0000001fff117819 */ /* 0x100fe2000001140b */
[----:B------:R-:W-:Y:S01]  /*5c40*/  IMAD.MOV R11, RZ, RZ, -R11 ;  /* 0x000000ffff0b7224 */ /* 0x000fe200078e0a0b */
[--C-:B------:R-:W-:Y:S01]  /*5c50*/  SHF.R.S32.HI R4, RZ, 0x1f, R15.reuse ;  /* 0x0000001fff047819 */ /* 0x100fe2000001140f */
[----:B------:R-:W-:Y:S01]  /*5c60*/  ULDC.64 UR4, c[0x0][0xb30] ;  /* 0x0002cc0000047ab9 */ /* 0x000fe20000000a00 */
[----:B------:R-:W-:Y:S01]  /*5c70*/  IMAD.MOV R18, RZ, RZ, -R15 ;  /* 0x000000ffff127224 */ /* 0x000fe200078e0a0f */
[----:B------:R-:W-:Y:S01]  /*5c80*/  IADD3.X R3, R17, R3, R14, P0, !PT ;  /* 0x0000000311037210 */ /* 0x000fe200007fe40e */
[----:B------:R-:W-:Y:S02]  /*5c90*/  IMAD R11, R8, R11, R7 ;  /* 0x0000000b080b7224 */ /* 0x000fe400078e0207 */
[----:B------:R-:W-:-:S02]  /*5ca0*/  IMAD R4, R4, UR4, RZ ;  /* 0x0000000404047c24 */ /* 0x000fc4000f8e02ff */
[----:B------:R-:W-:Y:S01]  /*5cb0*/  IMAD.WIDE.U32 R12, R23, UR6, R12 ;  /* 0x00000006170c7c25 */ /* 0x000fe2000f8e000c */
[----:B------:R-:W-:-:S03]  /*5cc0*/  ULDC.64 UR6, c[0x0][0xbc8] ;  /* 0x0002f20000067ab9 */ /* 0x000fc60000000a00 */
[----:B------:R-:W-:Y:S02]  /*5cd0*/  IMAD R7, R8, R18, R7 ;  /* 0x0000001208077224 */ /* 0x000fe400078e0207 */
[----:B------:R-:W-:Y:S01]  /*5ce0*/  IMAD R17, R15, UR5, R4 ;  /* 0x000000050f117c24 */ /* 0x000fe2000f8e0204 */
[----:B------:R-:W-:Y:S01]  /*5cf0*/  SHF.R.S32.HI R4, RZ, 0x1f, R11 ;  /* 0x0000001fff047819 */ /* 0x000fe2000001140b */
[----:B------:R-:W-:Y:S01]  /*5d00*/  IMAD.IADD R13, R13, 0x1, R19 ;  /* 0x000000010d0d7824 */ /* 0x000fe200078e0213 */
[----:B------:R-:W-:Y:S01]  /*5d10*/  SHF.R.S32.HI R14, RZ, 0x1f, R7 ;  /* 0x0000001fff0e7819 */ /* 0x000fe20000011407 */
[----:B------:R-:W0:Y:S01]  /*5d20*/  S2UR UR5, SR_CgaCtaId ;  /* 0x00000000000579c3 */ /* 0x000e220000008800 */
[----:B------:R-:W-:-:S04]  /*5d30*/  IMAD.WIDE.U32 R2, R11, UR6, R2 ;  /* 0x000000060b027c25 */ /* 0x000fc8000f8e0002 */
[----:B------:R-:W-:Y:S01]  /*5d40*/  IMAD.WIDE.U32 R12, R15, UR4, R12 ;  /* 0x000000040f0c7c25 */ /* 0x000fe2000f8e000c */
[----:B------:R-:W-:-:S03]  /*5d50*/  UMOV UR4, 0x400 ;  /* 0x0000040000047882 */ /* 0x000fc60000000000 */
[----:B------:R-:W-:Y:S02]  /*5d60*/  IMAD R4, R4, UR6, RZ ;  /* 0x0000000604047c24 */ /* 0x000fe4000f8e02ff */
[----:B------:R-:W-:Y:S02]  /*5d70*/  IMAD.IADD R13, R13, 0x1, R17 ;  /* 0x000000010d0d7824 */ /* 0x000fe400078e0211 */
[----:B------:R-:W-:Y:S02]  /*5d80*/  IMAD R14, R14, UR8, RZ ;  /* 0x000000080e0e7c24 */ /* 0x000fe4000f8e02ff */
[----:B------:R-:W-:Y:S01]  /*5d90*/  IMAD R15, R11, UR7, R4 ;  /* 0x000000070b0f7c24 */ /* 0x000fe2000f8e0204 */
[----:B------:R-:W-:Y:S01]  /*5da0*/  ULDC.64 UR6, c[0x0][0xba8] ;  /* 0x0002ea0000067ab9 */ /* 0x000fe20000000a00 */
[C---:B------:R-:W-:Y:S01]  /*5db0*/  IMAD R11, R7.reuse, UR9, R14 ;  /* 0x00000009070b7c24 */ /* 0x040fe2000f8e020e */
[----:B------:R-:W-:Y:S01]  /*5dc0*/  LEA R17, P0, R2, UR6, 0x2 ;  /* 0x0000000602117c11 */ /* 0x000fe2000f8010ff */
[----:B------:R-:W-:Y:S01]  /*5dd0*/  IMAD.WIDE.U32 R12, R7, UR8, R12 ;  /* 0x00000008070c7c25 */ /* 0x000fe2000f8e000c */
[----:B------:R-:W-:Y:S01]  /*5de0*/  ULDC.64 UR8, c[0x0][0xb00] ;  /* 0x0002c00000087ab9 */ /* 0x000fe20000000a00 */
[----:B------:R-:W-:-:S02]  /*5df0*/  ULDC UR6, c[0x0][0xa88] ;  /* 0x0002a20000067ab9 */ /* 0x000fc40000000800 */
[----:B------:R-:W-:Y:S01]  /*5e00*/  IMAD.IADD R3, R3, 0x1, R15 ;  /* 0x0000000103037824 */ /* 0x000fe200078e020f */
[----:B------:R-:W-:Y:S01]  /*5e10*/  LEA R4, P1, R12, UR8, 0x2 ;  /* 0x000000080c047c11 */ /* 0x000fe2000f8210ff */
[----:B------:R-:W-:Y:S01]  /*5e20*/  IMAD.IADD R7, R13, 0x1, R11 ;  /* 0x000000010d077824 */ /* 0x000fe200078e020b */
[----:B------:R-:W-:Y:S01]  /*5e30*/  SHFL.IDX PT, R14, R17, 0x1, 0x1c1f ;  /* 0x003c1f00110e7f89 */ /* 0x000fe200000e0000 */
[----:B------:R-:W-:Y:S01]  /*5e40*/  IMAD R11, R16, 0x80, R9 ;  /* 0x00000080100b7824 */ /* 0x000fe200078e0209 */
[----:B------:R-:W-:Y:S01]  /*5e50*/  LEA.HI.X R18, R2, UR7, R3, 0x2, P0 ;  /* 0x0000000702127c11 */ /* 0x000fe200080f1403 */
[----:B0-----:R-:W-:Y:S01]  /*5e60*/  ULEA UR4, UR5, UR4, 0x18 ;  /* 0x0000000405047291 */ /* 0x001fe2000f8ec03f */
[----:B------:R-:W-:Y:S01]  /*5e70*/  LEA.HI.X R7, R12, UR9, R7, 0x2, P1 ;  /* 0x000000090c077c11 */ /* 0x000fe200088f1407 */
[----:B------:R-:W-:Y:S01]  /*5e80*/  IMAD R8, R8, UR6, RZ ;  /* 0x0000000608087c24 */ /* 0x000fe2000f8e02ff */
[----:B------:R0:W-:Y:S01]  /*5e90*/  SHFL.IDX PT, R12, R17, RZ, 0x1c1f ;  /* 0x001c1fff110c7589 */ /* 0x0001e200000e0000 */
[----:B------:R-:W-:Y:S01]  /*5ea0*/  LOP3.LUT P0, RZ, R0, 0x3, RZ, 0xc0, !PT ;  /* 0x0000000300ff7812 */ /* 0x000fe2000780c0ff */
[C---:B------:R-:W-:Y:S01]  /*5eb0*/  VIADD R9, R11.reuse, 0x8 ;  /* 0x000000080b097836 */ /* 0x040fe20000000000 */
[----:B------:R-:W-:Y:S01]  /*5ec0*/  UIADD3 UR4, UR4, 0x22820, URZ ;  /* 0x0002282004047890 */ /* 0x000fe2000fffe03f */
[----:B------:R-:W1:Y:S01]  /*5ed0*/  SHFL.IDX PT, R13, R18, RZ, 0x1c1f ;  /* 0x001c1fff120d7589 */ /* 0x000e6200000e0000 */
[----:B------:R-:W-:-:S02]  /*5ee0*/  ISETP.GE.OR P1, PT, R11, R8, P0 ;  /* 0x000000080b00720c */ /* 0x000fc40000726670 */
[-C--:B------:R-:W-:Y:S01]  /*5ef0*/  ISETP.GE.OR P0, PT, R9, R8.reuse, P0 ;  /* 0x000000080900720c */ /* 0x080fe20000706670 */
[----:B------:R-:W2:Y:S01]  /*5f00*/  SHFL.IDX PT, R15, R18, 0x1, 0x1c1f ;  /* 0x003c1f00120f7f89 */ /* 0x000ea200000e0000 */
[----:B------:R-:W-:Y:S01]  /*5f10*/  UPRMT UR4, URZ, 0x654, UR4 ;  /* 0x000006543f047896 */ /* 0x000fe20008000004 */
[----:B------:R-:W-:Y:S02]  /*5f20*/  ISETP.GE.AND P2, PT, R11, R8, PT ;  /* 0x000000080b00720c */ /* 0x000fe40003f46270 */
[----:B0-----:R-:W-:Y:S01]  /*5f30*/  LOP3.LUT R17, R10, 0x7ffffffc, RZ, 0xc0, !PT ;  /* 0x7ffffffc0a117812 */ /* 0x001fe200078ec0ff */
[----:B------:R0:W3:Y:S04]  /*5f40*/  SHFL.IDX PT, R2, R4, RZ, 0x1c1f ;  /* 0x001c1fff04027589 */ /* 0x0000e800000e0000 */
[----:B------:R-:W-:Y:S01]  /*5f50*/  IMAD.IADD R0, R0, 0x1, -R17 ;  /* 0x0000000100007824 */ /* 0x000fe200078e0a11 */
[----:B------:R-:W-:Y:S01]  /*5f60*/  SYNCS.ARRIVE.TRANS64.RED.A1T0 RZ, [UR4], RZ ;  /* 0x000000ffffff79a7 */ /* 0x000fe20008100404 */
[----:B------:R0:W4:Y:S03]  /*5f70*/  SHFL.IDX PT, R3, R7, RZ, 0x1c1f ;  /* 0x001c1fff07037589 */ /* 0x00012600000e0000 */
[----:B------:R-:W-:Y:S01]  /*5f80*/  SHF.L.U32 R0, R0, 0x1, RZ ;  /* 0x0000000100007819 */ /* 0x000fe200000006ff */
[----:B-1----:R0:W-:Y:S04]  /*5f90*/  @!P1 ST.E desc[UR44][R12.64], R6 ;  /* 0x000000060c009985 */ /* 0x0021e8000c10192c */
[----:B--2---:R0:W-:Y:S01]  /*5fa0*/  @!P0 ST.E desc[UR44][R14.64], R5 ;  /* 0x000000050e008985 */ /* 0x0041e2000c10192c */
[----:B------:R-:W-:Y:S05]  /*5fb0*/  @P2 BRA `(.L_x_35) ;  /* 0x0000000800f82947 */ /* 0x000fea0003800000 */
[C---:B0-----:R-:W-:Y:S01]  /*5fc0*/  VIADD R5, R0.reuse, 0x8 ;  /* 0x0000000800057836 */ /* 0x041fe20000000000 */
[----:B------:R-:W-:Y:S01]  /*5fd0*/  ULDC UR4, c[0x0][0xac8] ;  /* 0x0002b20000047ab9 */ /* 0x000fe20000000800 */
[C---:B------:R-:W-:Y:S01]  /*5fe0*/  VIADD R6, R0.reuse, 0x10 ;  /* 0x0000001000067836 */ /* 0x040fe20000000000 */
[C---:B------:R-:W-:Y:S01]  /*5ff0*/  ISETP.GE.AND P2, PT, R0.reuse, UR4, PT ;  /* 0x0000000400007c0c */ /* 0x040fe2000bf46270 */
[C---:B------:R-:W-:Y:S01]  /*6000*/  VIADD R10, R0.reuse, 0x18 ;  /* 0x00000018000a7836 */ /* 0x040fe20000000000 */
[----:B------:R-:W-:Y:S01]  /*6010*/  ISETP.GE.AND P3, PT, R5, UR4, PT ;  /* 0x0000000405007c0c */ /* 0x000fe2000bf66270 */
[----:B------:R-:W-:Y:S01]  /*6020*/  VIADD R18, R0, 0x20 ;  /* 0x0000002000127836 */ /* 0x000fe20000000000 */
[----:B------:R-:W-:Y:S01]  /*6030*/  ISETP.GE.AND P4, PT, R6, UR4, PT ;  /* 0x0000000406007c0c */ /* 0x000fe2000bf86270 */
[----:B------:R-:W-:Y:S01]  /*6040*/  VIADD R19, R0, 0x28 ;  /* 0x0000002800137836 */ /* 0x000fe20000000000 */
[----:B------:R-:W-:Y:S01]  /*6050*/  ISETP.GE.AND P5, PT, R10, UR4, PT ;  /* 0x000000040a007c0c */ /* 0x000fe2000bfa6270 */
[----:B------:R-:W-:Y:S01]  /*6060*/  VIADD R20, R0, 0x40 ;  /* 0x0000004000147836 */ /* 0x000fe20000000000 */
[----:B------:R-:W-:Y:S01]  /*6070*/  ISETP.GE.AND P0, PT, R18, UR4, PT ;  /* 0x0000000412007c0c */ /* 0x000fe2000bf06270 */
[C---:B------:R-:W-:Y:S01]  /*6080*/  VIADD R21, R0.reuse, 0x48 ;  /* 0x0000004800157836 */ /* 0x040fe20000000000 */
[----:B------:R-:W-:Y:S01]  /*6090*/  ISETP.GE.AND P1, PT, R19, UR4, PT ;  /* 0x0000000413007c0c */ /* 0x000fe2000bf26270 */
[C---:B------:R-:W-:Y:S01]  /*60a0*/  VIADD R22, R0.reuse, 0x50 ;  /* 0x0000005000167836 */ /* 0x040fe20000000000 */
[----:B------:R-:W-:-:S03]  /*60b0*/  IADD3 R23, R0, 0x58, RZ ;  /* 0x0000005800177810 */ /* 0x000fc60007ffe0ff */
[----:B------:R-:W-:Y:S02]  /*60c0*/  @!P3 LEA.HI R5, R5, R5, RZ, 0x1 ;  /* 0x000000050505b211 */ /* 0x000fe400078f08ff */
[----:B------:R-:W-:Y:S02]  /*60d0*/  @!P4 LEA.HI R6, R6, R6, RZ, 0x1 ;  /* 0x000000060606c211 */ /* 0x000fe400078f08ff */
[----:B------:R-:W-:Y:S02]  /*60e0*/  @!P5 LEA.HI R10, R10, R10, RZ, 0x1 ;  /* 0x0000000a0a0ad211 */ /* 0x000fe400078f08ff */
[----:B------:R-:W-:Y:S02]  /*60f0*/  @!P3 LOP3.LUT R5, R5, 0xfffffffe, RZ, 0xc0, !PT ;  /* 0xfffffffe0505b812 */ /* 0x000fe400078ec0ff */
[----:B------:R-:W-:Y:S01]  /*6100*/  @!P4 LOP3.LUT R15, R6, 0xfffffffe, RZ, 0xc0, !PT ;  /* 0xfffffffe060fc812 */ /* 0x000fe200078ec0ff */
[----:B------:R-:W-:Y:S01]  /*6110*/  VIADD R6, R0, 0x38 ;  /* 0x0000003800067836 */ /* 0x000fe20000000000 */
[----:B------:R-:W-:Y:S01]  /*6120*/  @!P5 LOP3.LUT R17, R10, 0xfffffffe, RZ, 0xc0, !PT ;  /* 0xfffffffe0a11d812 */ /* 0x000fe200078ec0ff */
[----:B---34-:R-:W-:Y:S01]  /*6130*/  @!P2 IMAD.WIDE R10, R0, 0x4, R2 ;  /* 0x00000004000aa825 */ /* 0x018fe200078e0202 */
[----:B------:R-:W-:-:S02]  /*6140*/  ISETP.GE.AND P6, PT, R22, UR4, PT ;  /* 0x0000000416007c0c */ /* 0x000fc4000bfc6270 */
[----:B------:R-:W-:Y:S01]  /*6150*/  @!P0 LEA.HI R18, R18, R18, RZ, 0x1 ;  /* 0x0000001212128211 */ /* 0x000fe200078f08ff */
[--C-:B------:R-:W-:Y:S01]  /*6160*/  @!P3 IMAD.WIDE R12, R5, 0x4, R2.reuse ;  /* 0x00000004050cb825 */ /* 0x100fe200078e0202 */
[----:B------:R0:W-:Y:S01]  /*6170*/  @!P2 ST.E.64 desc[UR44][R10.64], R24 ;  /* 0x000000180a00a985 */ /* 0x0001e2000c101b2c */
[----:B------:R-:W-:Y:S02]  /*6180*/  @!P1 LEA.HI R19, R19, R19, RZ, 0x1 ;  /* 0x0000001313139211 */ /* 0x000fe400078f08ff */
[----:B------:R-:W-:Y:S01]  /*6190*/  VIADD R5, R0, 0x30 ;  /* 0x0000003000057836 */ /* 0x000fe20000000000 */
[----:B------:R1:W-:Y:S01]  /*61a0*/  @!P3 ST.E.64 desc[UR44][R12.64], R28 ;  /* 0x0000001c0c00b985 */ /* 0x0003e2000c101b2c */
[--C-:B------:R-:W-:Y:S01]  /*61b0*/  @!P4 IMAD.WIDE R14, R15, 0x4, R2.reuse ;  /* 0x000000040f0ec825 */ /* 0x100fe200078e0202 */
[----:B------:R-:W-:Y:S02]  /*61c0*/  ISETP.GE.AND P3, PT, R6, UR4, PT ;  /* 0x0000000406007c0c */ /* 0x000fe4000bf66270 */
[----:B------:R-:W-:Y:S01]  /*61d0*/  ISETP.GE.AND P2, PT, R5, UR4, PT ;  /* 0x0000000405007c0c */ /* 0x000fe2000bf46270 */
[----:B------:R-:W-:Y:S01]  /*61e0*/  @!P5 IMAD.WIDE R16, R17, 0x4, R2 ;  /* 0x000000041110d825 */ /* 0x000fe200078e0202 */
[----:B------:R2:W-:Y:S01]  /*61f0*/  @!P4 ST.E.64 desc[UR44][R14.64], R32 ;  /* 0x000000200e00c985 */ /* 0x0005e2000c101b2c */
[----:B------:R-:W-:-:S02]  /*6200*/  ISETP.GE.AND P4, PT, R20, UR4, PT ;  /* 0x0000000414007c0c */ /* 0x000fc4000bf86270 */
[----:B------:R-:W-:Y:S01]  /*6210*/  @!P6 LEA.HI R22, R22, R22, RZ, 0x1 ;  /* 0x000000161616e211 */ /* 0x000fe200078f08ff */
[----:B------:R3:W-:Y:S01]  /*6220*/  @!P5 ST.E.64 desc[UR44][R16.64], R36 ;  /* 0x000000241000d985 */ /* 0x0007e2000c101b2c */
[----:B------:R-:W-:Y:S01]  /*6230*/  ISETP.GE.AND P5, PT, R21, UR4, PT ;  /* 0x0000000415007c0c */ /* 0x000fe2000bfa6270 */
[----:B0-----:R-:W-:Y:S01]  /*6240*/  VIADD R24, R0, 0x60 ;  /* 0x0000006000187836 */ /* 0x001fe20000000000 */
[----:B------:R-:W-:Y:S02]  /*6250*/  @!P0 LOP3.LUT R11, R18, 0xfffffffe, RZ, 0xc0, !PT ;  /* 0xfffffffe120b8812 */ /* 0x000fe400078ec0ff */
[----:B-1----:R-:W-:Y:S02]  /*6260*/  @!P1 LOP3.LUT R13, R19, 0xfffffffe, RZ, 0xc0, !PT ;  /* 0xfffffffe130d9812 */ /* 0x002fe400078ec0ff */
[----:B------:R-:W-:Y:S01]  /*6270*/  @!P2 LEA.HI R5, R5, R5, RZ, 0x1 ;  /* 0x000000050505a211 */ /* 0x000fe200078f08ff */
[----:B------:R-:W-:Y:S01]  /*6280*/  @!P0 IMAD.WIDE R10, R11, 0x4, R2 ;  /* 0x000000040b0a8825 */ /* 0x000fe200078e0202 */
[----:B------:R-:W-:-:S02]  /*6290*/  @!P3 LEA.HI R6, R6, R6, RZ, 0x1 ;  /* 0x000000060606b211 */ /* 0x000fc400078f08ff */
[----:B------:R-:W-:Y:S01]  /*62a0*/  @!P4 LEA.HI R20, R20, R20, RZ, 0x1 ;  /* 0x000000141414c211 */ /* 0x000fe200078f08ff */
[----:B------:R-:W-:Y:S01]  /*62b0*/  @!P1 IMAD.WIDE R12, R13, 0x4, R2 ;  /* 0x000000040d0c9825 */ /* 0x000fe200078e0202 */
[----:B------:R-:W-:Y:S01]  /*62c0*/  @!P2 LOP3.LUT R5, R5, 0xfffffffe, RZ, 0xc0, !PT ;  /* 0xfffffffe0505a812 */ /* 0x000fe200078ec0ff */
[----:B------:R0:W-:Y:S01]  /*62d0*/  @!P0 ST.E.64 desc[UR44][R10.64], R40 ;  /* 0x000000280a008985 */ /* 0x0001e2000c101b2c */
[----:B------:R-:W-:Y:S02]  /*62e0*/  @!P5 LEA.HI R21, R21, R21, RZ, 0x1 ;  /* 0x000000151515d211 */ /* 0x000fe400078f08ff */
[----:B--2---:R-:W-:Y:S01]  /*62f0*/  @!P3 LOP3.LUT R15, R6, 0xfffffffe, RZ, 0xc0, !PT ;  /* 0xfffffffe060fb812 */ /* 0x004fe200078ec0ff */
[----:B------:R1:W-:Y:S01]  /*6300*/  @!P1 ST.E.64 desc[UR44][R12.64], R44 ;  /* 0x0000002c0c009985 */ /* 0x0003e2000c101b2c */
[----:B---3--:R-:W-:Y:S01]  /*6310*/  @!P4 LOP3.LUT R17, R20, 0xfffffffe, RZ, 0xc0, !PT ;  /* 0xfffffffe1411c812 */ /* 0x008fe200078ec0ff */
[C---:B------:R-:W-:Y:S01]  /*6320*/  VIADD R6, R0.reuse, 0x70 ;  /* 0x0000007000067836 */ /* 0x040fe20000000000 */
[----:B------:R-:W-:Y:S01]  /*6330*/  @!P5 LOP3.LUT R21, R21, 0xfffffffe, RZ, 0xc0, !PT ;  /* 0xfffffffe1515d812 */ /* 0x000fe200078ec0ff */
[----:B------:R-:W-:Y:S01]  /*6340*/  VIADD R20, R0, 0x78 ;  /* 0x0000007800147836 */ /* 0x000fe20000000000 */
[----:B------:R-:W-:Y:S01]  /*6350*/  @!P6 LOP3.LUT R19, R22, 0xfffffffe, RZ, 0xc0, !PT ;  /* 0xfffffffe1613e812 */ /* 0x000fe200078ec0ff */
[----:B------:R-:W-:Y:S01]  /*6360*/  VIADD R22, R0, 0x88 ;  /* 0x0000008800167836 */ /* 0x000fe20000000000 */
[----:B------:R-:W-:-:S02]  /*6370*/  ISETP.GE.AND P1, PT, R23, UR4, PT ;  /* 0x0000000417007c0c */ /* 0x000fc4000bf26270 */
[----:B------:R-:W-:Y:S01]  /*6380*/  ISETP.GE.AND P0, PT, R24, UR4, PT ;  /* 0x0000000418007c0c */ /* 0x000fe2000bf06270 */
[----:B0-----:R-:W-:-:S04]  /*6390*/  @!P2 IMAD.WIDE R10, R5, 0x4, R2 ;  /* 0x00000004050aa825 */ /* 0x001fc800078e0202 */
[--C-:B-1----:R-:W-:Y:S01]  /*63a0*/  @!P3 IMAD.WIDE R12, R15, 0x4, R2.reuse ;  /* 0x000000040f0cb825 */ /* 0x102fe200078e0202 */
[----:B------:R0:W-:Y:S03]  /*63b0*/  @!P2 ST.E.64 desc[UR44][R10.64], R48 ;  /* 0x000000300a00a985 */ /* 0x0001e6000c101b2c */
[--C-:B------:R-:W-:Y:S01]  /*63c0*/  @!P4 IMAD.WIDE R14, R17, 0x4, R2.reuse ;  /* 0x00000004110ec825 */ /* 0x100fe200078e0202 */
[----:B------:R1:W-:Y:S01]  /*63d0*/  @!P3 ST.E.64 desc[UR44][R12.64], R52 ;  /* 0x000000340c00b985 */ /* 0x0003e2000c101b2c */
[----:B------:R-:W-:Y:S02]  /*63e0*/  ISETP.GE.AND P3, PT, R22, UR4, PT ;  /* 0x0000000416007c0c */ /* 0x000fe4000bf66270 */
[----:B------:R-:W-:Y:S01]  /*63f0*/  @!P5 IMAD.WIDE R16, R21, 0x4, R2 ;  /* 0x000000041510d825 */ /* 0x000fe200078e0202 */
[----:B------:R2:W-:Y:S01]  /*6400*/  @!P4 ST.E.64 desc[UR44][R14.64], R56 ;  /* 0x000000380e00c985 */ /* 0x0005e2000c101b2c */
[----:B------:R-:W-:-:S02]  /*6410*/  @!P1 LEA.HI R23, R23, R23, RZ, 0x1 ;  /* 0x0000001717179211 */ /* 0x000fc400078f08ff */
[----:B------:R-:W-:Y:S01]  /*6420*/  VIADD R5, R0, 0x68 ;  /* 0x0000006800057836 */ /* 0x000fe20000000000 */
[----:B------:R3:W-:Y:S01]  /*6430*/  @!P5 ST.E.64 desc[UR44][R16.64], R60 ;  /* 0x0000003c1000d985 */ /* 0x0007e2000c101b2c */
[----:B------:R-:W-:Y:S01]  /*6440*/  @!P6 IMAD.WIDE R18, R19, 0x4, R2 ;  /* 0x000000041312e825 */ /* 0x000fe200078e0202 */
[----:B------:R-:W-:Y:S02]  /*6450*/  ISETP.GE.AND P5, PT, R20, UR4, PT ;  /* 0x0000000414007c0c */ /* 0x000fe4000bfa6270 */
[----:B------:R-:W-:Y:S01]  /*6460*/  ISETP.GE.AND P2, PT, R5, UR4, PT ;  /* 0x0000000405007c0c */ /* 0x000fe2000bf46270 */
[----:B------:R-:W-:Y:S01]  /*6470*/  VIADD R21, R0, 0x80 ;  /* 0x0000008000157836 */ /* 0x000fe20000000000 */
[----:B------:R4:W-:Y:S01]  /*6480*/  @!P6 ST.E.64 desc[UR44][R18.64], R64 ;  /* 0x000000401200e985 */ /* 0x0009e2000c101b2c */
[----:B------:R-:W-:Y:S02]  /*6490*/  ISETP.GE.AND P6, PT, R6, UR4, PT ;  /* 0x0000000406007c0c */ /* 0x000fe4000bfc6270 */
[----:B------:R-:W-:-:S02]  /*64a0*/  @!P0 LEA.HI R24, R24, R24, RZ, 0x1 ;  /* 0x0000001818188211 */ /* 0x000fc400078f08ff */
[----:B------:R-:W-:Y:S02]  /*64b0*/  ISETP.GE.AND P4, PT, R21, UR4, PT ;  /* 0x0000000415007c0c */ /* 0x000fe4000bf86270 */
[----:B0-----:R-:W-:Y:S01]  /*64c0*/  @!P1 LOP3.LUT R11, R23, 0xfffffffe, RZ, 0xc0, !PT ;  /* 0xfffffffe170b9812 */ /* 0x001fe200078ec0ff */
[----:B------:R-:W-:Y:S01]  /*64d0*/  VIADD R23, R0, 0x90 ;  /* 0x0000009000177836 */ /* 0x000fe20000000000 */
[----:B-1----:R-:W-:Y:S01]  /*64e0*/  @!P0 LOP3.LUT R13, R24, 0xfffffffe, RZ, 0xc0, !PT ;  /* 0xfffffffe180d8812 */ /* 0x002fe200078ec0ff */
[----:B------:R-:W-:Y:S01]  /*64f0*/  VIADD R24, R0, 0x98 ;  /* 0x0000009800187836 */ /* 0x000fe20000000000 */
[----:B------:R-:W-:Y:S01]  /*6500*/  @!P2 LEA.HI R5, R5, R5, RZ, 0x1 ;  /* 0x000000050505a211 */ /* 0x000fe200078f08ff */
[--C-:B------:R-:W-:Y:S01]  /*6510*/  @!P1 IMAD.WIDE R10, R11, 0x4, R2.reuse ;  /* 0x000000040b0a9825 */ /* 0x100fe200078e0202 */
[----:B------:R-:W-:Y:S02]  /*6520*/  @!P5 LEA.HI R20, R20, R20, RZ, 0x1 ;  /* 0x000000141414d211 */ /* 0x000fe400078f08ff */
[----:B------:R-:W-:Y:S01]  /*6530*/  @!P6 LEA.HI R6, R6, R6, RZ, 0x1 ;  /* 0x000000060606e211 */ /* 0x000fe200078f08ff */
[----:B------:R-:W-:Y:S01]  /*6540*/  @!P0 IMAD.WIDE R12, R13, 0x4, R2 ;  /* 0x000000040d0c8825 */ /* 0x000fe200078e0202 */
[----:B------:R-:W-:Y:S01]  /*6550*/  @!P2 LOP3.LUT R5, R5, 0xfffffffe, RZ, 0xc0, !PT ;  /* 0xfffffffe0505a812 */ /* 0x000fe200078ec0ff */
[----:B------:R0:W-:Y:S01]  /*6560*/  @!P1 ST.E.64 desc[UR44][R10.64], R68 ;  /* 0x000000440a009985 */ /* 0x0001e2000c101b2c */
[----:B------:R-:W-:-:S02]  /*6570*/  @!P4 LEA.HI R21, R21, R21, RZ, 0x1 ;  /* 0x000000151515c211 */ /* 0x000fc400078f08ff */
[----:B------:R-:W-:Y:S01]  /*6580*/  @!P3 LEA.HI R22, R22, R22, RZ, 0x1 ;  /* 0x000000161616b211 */ /* 0x000fe200078f08ff */
[----:B------:R1:W-:Y:S01]  /*6590*/  @!P0 ST.E.64 desc[UR44][R12.64], R72 ;  /* 0x000000480c008985 */ /* 0x0003e2000c101b2c */
[----:B--2---:R-:W-:Y:S01]  /*65a0*/  @!P6 LOP3.LUT R15, R6, 0xfffffffe, RZ, 0xc0, !PT ;  /* 0xfffffffe060fe812 */ /* 0x004fe200078ec0ff */
[----:B------:R-:W-:Y:S01]  /*65b0*/  VIADD R6, R0, 0xa8 ;  /* 0x000000a800067836 */ /* 0x000fe20000000000 */
[----:B---3--:R-:W-:Y:S02]  /*65c0*/  @!P5 LOP3.LUT R17, R20, 0xfffffffe, RZ, 0xc0, !PT ;  /* 0xfffffffe1411d812 */ /* 0x008fe400078ec0ff */
[----:B------:R-:W-:Y:S02]  /*65d0*/  @!P4 LOP3.LUT R21, R21, 0xfffffffe, RZ, 0xc0, !PT ;  /* 0xfffffffe1515c812 */ /* 0x000fe400078ec0ff */
[----:B----4-:R-:W-:Y:S01]  /*65e0*/  @!P3 LOP3.LUT R19, R22, 0xfffffffe, RZ, 0xc0, !PT ;  /* 0xfffffffe1613b812 */ /* 0x010fe200078ec0ff */
[----:B------:R-:W-:Y:S01]  /*65f0*/  VIADD R22, R0, 0xc0 ;  /* 0x000000c000167836 */ /* 0x000fe20000000000 */
[----:B------:R-:W-:Y:S01]  /*6600*/  ISETP.GE.AND P0, PT, R23, UR4, PT ;  /* 0x0000000417007c0c */ /* 0x000fe2000bf06270 */
[----:B0-----:R-:W-:Y:S01]  /*6610*/  @!P2 IMAD.WIDE R10, R5, 0x4, R2 ;  /* 0x00000004050aa825 */ /* 0x001fe200078e0202 */
[----:B------:R-:W-:-:S02]  /*6620*/  ISETP.GE.AND P1, PT, R24, UR4, PT ;  /* 0x0000000418007c0c */ /* 0x000fc4000bf26270 */
[C---:B------:R-:W-:Y:S01]  /*6630*/  IADD3 R20, R0.reuse, 0xb0, RZ ;  /* 0x000000b000147810 */ /* 0x040fe20007ffe0ff */
[----:B------:R-:W-:Y:S01]  /*6640*/  VIADD R5, R0, 0xa0 ;  /* 0x000000a000057836 */ /* 0x000fe20000000000 */
[----:B------:R0:W-:Y:S01]  /*6650*/  @!P2 ST.E.64 desc[UR44][R10.64], R76 ;  /* 0x0000004c0a00a985 */ /* 0x0001e2000c101b2c */
[----:B-1----:R-:W-:-:S03]  /*6660*/  @!P6 IMAD.WIDE R12, R15, 0x4, R2 ;  /* 0x000000040f0ce825 */ /* 0x002fc600078e0202 */
[----:B------:R-:W-:Y:S01]  /*6670*/  ISETP.GE.AND P2, PT, R5, UR4, PT ;  /* 0x0000000405007c0c */ /* 0x000fe2000bf46270 */
[--C-:B------:R-:W-:Y:S01]  /*6680*/  @!P5 IMAD.WIDE R14, R17, 0x4, R2.reuse ;  /* 0x00000004110ed825 */ /* 0x100fe200078e0202 */
[----:B------:R1:W-:Y:S01]  /*6690*/  @!P6 ST.E.64 desc[UR44][R12.64], R80 ;  /* 0x000000500c00e985 */ /* 0x0003e2000c101b2c */
[----:B------:R-:W-:Y:S02]  /*66a0*/  ISETP.GE.AND P6, PT, R22, UR4, PT ;  /* 0x0000000416007c0c */ /* 0x000fe4000bfc6270 */
[--C-:B------:R-:W-:Y:S01]  /*66b0*/  @!P4 IMAD.WIDE R16, R21, 0x4, R2.reuse ;  /* 0x000000041510c825 */ /* 0x100fe200078e0202 */
[----:B------:R2:W-:Y:S01]  /*66c0*/  @!P5 ST.E.64 desc[UR44][R14.64], R84 ;  /* 0x000000540e00d985 */ /* 0x0005e2000c101b2c */
[----:B------:R-:W-:Y:S02]  /*66d0*/  @!P0 LEA.HI R23, R23, R23, RZ, 0x1 ;  /* 0x0000001717178211 */ /* 0x000fe400078f08ff */
[----:B------:R-:W-:Y:S01]  /*66e0*/  @!P3 IMAD.WIDE R18, R19, 0x4, R2 ;  /* 0x000000041312b825 */ /* 0x000fe200078e0202 */
[----:B------:R3:W-:Y:S01]  /*66f0*/  @!P4 ST.E.64 desc[UR44][R16.64], R88 ;  /* 0x000000581000c985 */ /* 0x0007e2000c101b2c */
[----:B------:R-:W-:-:S02]  /*6700*/  ISETP.GE.AND P4, PT, R20, UR4, PT ;  /* 0x0000000414007c0c */ /* 0x000fc4000bf86270 */
[----:B------:R-:W-:Y:S01]  /*6710*/  VIADD R21, R0, 0xb8 ;  /* 0x000000b800157836 */ /* 0x000fe20000000000 */
[----:B------:R4:W-:Y:S01]  /*6720*/  @!P3 ST.E.64 desc[UR44][R18.64], R92 ;  /* 0x0000005c1200b985 */ /* 0x0009e2000c101b2c */
[----:B------:R-:W-:Y:S02]  /*6730*/  ISETP.GE.AND P3, PT, R6, UR4, PT ;  /* 0x0000000406007c0c */ /* 0x000fe4000bf66270 */
[----:B------:R-:W-:Y:S02]  /*6740*/  @!P1 LEA.HI R24, R24, R24, RZ, 0x1 ;  /* 0x0000001818189211 */ /* 0x000fe400078f08ff */
[----:B------:R-:W-:Y:S02]  /*6750*/  ISETP.GE.AND P5, PT, R21, UR4, PT ;  /* 0x0000000415007c0c */ /* 0x000fe4000bfa6270 */
[----:B------:R-:W-:Y:S02]  /*6760*/  @!P2 LEA.HI R5, R5, R5, RZ, 0x1 ;  /* 0x000000050505a211 */ /* 0x000fe400078f08ff */
[----:B0-----:R-:W-:-:S02]  /*6770*/  @!P0 LOP3.LUT R11, R23, 0xfffffffe, RZ, 0xc0, !PT ;  /* 0xfffffffe170b8812 */ /* 0x001fc400078ec0ff */
[----:B-1----:R-:W-:Y:S02]  /*6780*/  @!P1 LOP3.LUT R13, R24, 0xfffffffe, RZ, 0xc0, !PT ;  /* 0xfffffffe180d9812 */ /* 0x002fe400078ec0ff */
[----:B------:R-:W-:Y:S01]  /*6790*/  @!P2 LOP3.LUT R5, R5, 0xfffffffe, RZ, 0xc0, !PT ;  /* 0xfffffffe0505a812 */ /* 0x000fe200078ec0ff */
[--C-:B------:R-:W-:Y:S01]  /*67a0*/  @!P0 IMAD.WIDE R10, R11, 0x4, R2.reuse ;  /* 0x000000040b0a8825 */ /* 0x100fe200078e0202 */
[----:B------:R-:W-:Y:S02]  /*67b0*/  @!P3 LEA.HI R6, R6, R6, RZ, 0x1 ;  /* 0x000000060606b211 */ /* 0x000fe400078f08ff */
[----:B------:R-:W-:Y:S01]  /*67c0*/  @!P4 LEA.HI R20, R20, R20, RZ, 0x1 ;  /* 0x000000141414c211 */ /* 0x000fe200078f08ff */
[--C-:B------:R-:W-:Y:S01]  /*67d0*/  @!P1 IMAD.WIDE R12, R13, 0x4, R2.reuse ;  /* 0x000000040d0c9825 */ /* 0x100fe200078e0202 */
[----:B------:R-:W-:Y:S01]  /*67e0*/  @!P6 LEA.HI R22, R22, R22, RZ, 0x1 ;  /* 0x000000161616e211 */ /* 0x000fe200078f08ff */
[----:B------:R0:W-:Y:S01]  /*67f0*/  @!P0 ST.E.64 desc[UR44][R10.64], R96 ;  /* 0x000000600a008985 */ /* 0x0001e2000c101b2c */
[----:B------:R-:W-:Y:S01]  /*6800*/  @!P5 LEA.HI R21, R21, R21, RZ, 0x1 ;  /* 0x000000151515d211 */ /* 0x000fe200078f08ff */
[--C-:B--2---:R-:W-:Y:S01]  /*6810*/  @!P2 IMAD.WIDE R14, R5, 0x4, R2.reuse ;  /* 0x00000004050ea825 */ /* 0x104fe200078e0202 */
[----:B---3--:R-:W-:Y:S01]  /*6820*/  @!P3 LOP3.LUT R17, R6, 0xfffffffe, RZ, 0xc0, !PT ;  /* 0xfffffffe0611b812 */ /* 0x008fe200078ec0ff */
[----:B------:R1:W-:Y:S01]  /*6830*/  @!P1 ST.E.64 desc[UR44][R12.64], R100 ;  /* 0x000000640c009985 */ /* 0x0003e2000c101b2c */
[----:B----4-:R-:W-:Y:S01]  /*6840*/  @!P4 LOP3.LUT R19, R20, 0xfffffffe, RZ, 0xc0, !PT ;  /* 0xfffffffe1413c812 */ /* 0x010fe200078ec0ff */
[----:B------:R-:W-:Y:S01]  /*6850*/  VIADD R6, R0, 0xd0 ;  /* 0x000000d000067836 */ /* 0x000fe20000000000 */
[----:B------:R-:W-:Y:S01]  /*6860*/  @!P6 LOP3.LUT R5, R22, 0xfffffffe, RZ, 0xc0, !PT ;  /* 0xfffffffe1605e812 */ /* 0x000fe200078ec0ff */
[----:B------:R2:W-:Y:S01]  /*6870*/  @!P2 ST.E.64 desc[UR44][R14.64], R104 ;  /* 0x000000680e00a985 */ /* 0x0005e2000c101b2c */
[----:B------:R-:W-:Y:S01]  /*6880*/  @!P5 LOP3.LUT R21, R21, 0xfffffffe, RZ, 0xc0, !PT ;  /* 0xfffffffe1515d812 */ /* 0x000fe200078ec0ff */
[----:B------:R-:W-:Y:S01]  /*6890*/  VIADD R20, R0, 0xd8 ;  /* 0x000000d800147836 */ /* 0x000fe20000000000 */
[----:B------:R-:W-:Y:S01]  /*68a0*/  ISETP.GE.AND P1, PT, R6, UR4, PT ;  /* 0x0000000406007c0c */ /* 0x000fe2000bf26270 */
[----:B0-----:R-:W-:-:S03]  /*68b0*/  @!P3 IMAD.WIDE R10, R17, 0x4, R2 ;  /* 0x00000004110ab825 */ /* 0x001fc600078e0202 */
[----:B------:R-:W-:Y:S01]  /*68c0*/  ISETP.GE.AND P2, PT, R20, UR4, PT ;  /* 0x0000000414007c0c */ /* 0x000fe2000bf46270 */
[--C-:B-1----:R-:W-:Y:S01]  /*68d0*/  @!P4 IMAD.WIDE R12, R19, 0x4, R2.reuse ;  /* 0x00000004130cc825 */ /* 0x102fe200078e0202 */
[----:B------:R0:W-:Y:S03]  /*68e0*/  @!P3 ST.E.64 desc[UR44][R10.64], R108 ;  /* 0x0000006c0a00b985 */ /* 0x0001e6000c101b2c */
[----:B------:R-:W-:Y:S01]  /*68f0*/  @!P6 IMAD.WIDE R18, R5, 0x4, R2 ;  /* 0x000000040512e825 */ /* 0x000fe200078e0202 */
[----:B------:R1:W-:Y:S03]  /*6900*/  @!P4 ST.E.64 desc[UR44][R12.64], R112 ;  /* 0x000000700c00c985 */ /* 0x0003e6000c101b2c */
[----:B------:R-:W-:Y:S01]  /*6910*/  @!P1 LEA.HI R6, R6, R6, RZ, 0x1 ;  /* 0x0000000606069211 */ /* 0x000fe200078f08ff */
[----:B------:R-:W-:-:S02]  /*6920*/  VIADD R5, R0, 0xc8 ;  /* 0x000000c800057836 */ /* 0x000fc40000000000 */
[----:B------:R-:W-:Y:S01]  /*6930*/  @!P5 IMAD.WIDE R16, R21, 0x4, R2 ;  /* 0x000000041510d825 */ /* 0x000fe200078e0202 */
[----:B------:R-:W-:Y:S02]  /*6940*/  @!P2 LEA.HI R20, R20, R20, RZ, 0x1 ;  /* 0x000000141414a211 */ /* 0x000fe400078f08ff */
[----:B------:R-:W-:Y:S01]  /*6950*/  ISETP.GE.AND P0, PT, R5, UR4, PT ;  /* 0x0000000405007c0c */ /* 0x000fe2000bf06270 */
[C---:B------:R-:W-:Y:S01]  /*6960*/  VIADD R21, R0.reuse, 0xe0 ;  /* 0x000000e000157836 */ /* 0x040fe20000000000 */
[----:B------:R3:W-:Y:S01]  /*6970*/  @!P5 ST.E.64 desc[UR44][R16.64], R116 ;  /* 0x000000741000d985 */ /* 0x0007e2000c101b2c */
[C---:B--2---:R-:W-:Y:S02]  /*6980*/  VIADD R14, R0.reuse, 0xe8 ;  /* 0x000000e8000e7836 */ /* 0x044fe40000000000 */
[C---:B------:R-:W-:Y:S01]  /*6990*/  VIADD R15, R0.reuse, 0xf0 ;  /* 0x000000f0000f7836 */ /* 0x040fe20000000000 */
[----:B------:R2:W-:Y:S01]  /*69a0*/  @!P6 ST.E.64 desc[UR44][R18.64], R120 ;  /* 0x000000781200e985 */ /* 0x0005e2000c101b2c */
[----:B0-----:R-:W-:Y:S01]  /*69b0*/  VIADD R11, R0, 0xf8 ;  /* 0x000000f8000b7836 */ /* 0x001fe20000000000 */
[----:B------:R-:W-:-:S02]  /*69c0*/  ISETP.GE.AND P3, PT, R21, UR4, PT ;  /* 0x0000000415007c0c */ /* 0x000fc4000bf66270 */
[----:B------:R-:W-:Y:S02]  /*69d0*/  ISETP.GE.AND P4, PT, R14, UR4, PT ;  /* 0x000000040e007c0c */ /* 0x000fe4000bf86270 */
[----:B------:R-:W-:Y:S02]  /*69e0*/  ISETP.GE.AND P5, PT, R15, UR4, PT ;  /* 0x000000040f007c0c */ /* 0x000fe4000bfa6270 */
[----:B------:R-:W-:Y:S02]  /*69f0*/  ISETP.GE.AND P6, PT, R11, UR4, PT ;  /* 0x000000040b007c0c */ /* 0x000fe4000bfc6270 */
[----:B------:R-:W-:Y:S02]  /*6a00*/  @!P0 LEA.HI R5, R5, R5, RZ, 0x1 ;  /* 0x0000000505058211 */ /* 0x000fe400078f08ff */
[----:B-1----:R-:W-:Y:S02]  /*6a10*/  @!P1 LOP3.LUT R13, R6, 0xfffffffe, RZ, 0xc0, !PT ;  /* 0xfffffffe060d9812 */ /* 0x002fe400078ec0ff */
[----:B------:R-:W-:-:S02]  /*6a20*/  @!P0 LOP3.LUT R5, R5, 0xfffffffe, RZ, 0xc0, !PT ;  /* 0xfffffffe05058812 */ /* 0x000fc400078ec0ff */
[----:B------:R-:W-:Y:S01]  /*6a30*/  @!P3 LEA.HI R21, R21, R21, RZ, 0x1 ;  /* 0x000000151515b211 */ /* 0x000fe200078f08ff */
[----:B------:R-:W-:Y:S01]  /*6a40*/  @!P1 IMAD.WIDE R12, R13, 0x4, R2 ;  /* 0x000000040d0c9825 */ /* 0x000fe200078e0202 */
[----:B------:R-:W-:Y:S02]  /*6a50*/  @!P4 LEA.HI R14, R14, R14, RZ, 0x1 ;  /* 0x0000000e0e0ec211 */ /* 0x000fe400078f08ff */
[----:B------:R-:W-:Y:S02]  /*6a60*/  @!P5 LEA.HI R10, R15, R15, RZ, 0x1 ;  /* 0x0000000f0f0ad211 */ /* 0x000fe400078f08ff */
[----:B------:R-:W-:Y:S02]  /*6a70*/  @!P6 LEA.HI R11, R11, R11, RZ, 0x1 ;  /* 0x0000000b0b0be211 */ /* 0x000fe400078f08ff */
[----:B------:R-:W-:Y:S02]  /*6a80*/  @!P2 LOP3.LUT R15, R20, 0xfffffffe, RZ, 0xc0, !PT ;  /* 0xfffffffe140fa812 */ /* 0x000fe400078ec0ff */
[----:B---3--:R-:W-:-:S02]  /*6a90*/  @!P3 LOP3.LUT R17, R21, 0xfffffffe, RZ, 0xc0, !PT ;  /* 0xfffffffe1511b812 */ /* 0x008fc400078ec0ff */
[----:B--2---:R-:W-:Y:S01]  /*6aa0*/  @!P4 LOP3.LUT R19, R14, 0xfffffffe, RZ, 0xc0, !PT ;  /* 0xfffffffe0e13c812 */ /* 0x004fe200078ec0ff */
[--C-:B------:R-:W-:Y:S01]  /*6ab0*/  @!P2 IMAD.WIDE R14, R15, 0x4, R2.reuse ;  /* 0x000000040f0ea825 */ /* 0x100fe200078e0202 */
[----:B------:R-:W-:Y:S02]  /*6ac0*/  @!P5 LOP3.LUT R21, R10, 0xfffffffe, RZ, 0xc0, !PT ;  /* 0xfffffffe0a15d812 */ /* 0x000fe400078ec0ff */
[----:B------:R-:W-:Y:S01]  /*6ad0*/  @!P6 LOP3.LUT R23, R11, 0xfffffffe, RZ, 0xc0, !PT ;  /* 0xfffffffe0b17e812 */ /* 0x000fe200078ec0ff */
[----:B------:R-:W-:-:S04]  /*6ae0*/  @!P0 IMAD.WIDE R10, R5, 0x4, R2 ;  /* 0x00000004050a8825 */ /* 0x000fc800078e0202 */
[--C-:B------:R-:W-:Y:S01]  /*6af0*/  @!P3 IMAD.WIDE R16, R17, 0x4, R2.reuse ;  /* 0x000000041110b825 */ /* 0x100fe200078e0202 */
[----:B------:R1:W-:Y:S03]  /*6b00*/  @!P0 ST.E.64 desc[UR44][R10.64], R124 ;  /* 0x0000007c0a008985 */ /* 0x0003e6000c101b2c */
[--C-:B------:R-:W-:Y:S01]  /*6b10*/  @!P4 IMAD.WIDE R18, R19, 0x4, R2.reuse ;  /* 0x000000041312c825 */ /* 0x100fe200078e0202 */
[----:B------:R1:W-:Y:S03]  /*6b20*/  @!P1 ST.E.64 desc[UR44][R12.64], R128 ;  /* 0x000000800c009985 */ /* 0x0003e6000c101b2c */
[--C-:B------:R-:W-:Y:S01]  /*6b30*/  @!P5 IMAD.WIDE R20, R21, 0x4, R2.reuse ;  /* 0x000000041514d825 */ /* 0x100fe200078e0202 */
[----:B------:R1:W-:Y:S03]  /*6b40*/  @!P2 ST.E.64 desc[UR44][R14.64], R132 ;  /* 0x000000840e00a985 */ /* 0x0003e6000c101b2c */
[----:B------:R-:W-:Y:S01]  /*6b50*/  @!P6 IMAD.WIDE R2, R23, 0x4, R2 ;  /* 0x000000041702e825 */ /* 0x000fe200078e0202 */
[----:B------:R1:W-:Y:S04]  /*6b60*/  @!P3 ST.E.64 desc[UR44][R16.64], R136 ;  /* 0x000000881000b985 */ /* 0x0003e8000c101b2c */
[----:B------:R1:W-:Y:S04]  /*6b70*/  @!P4 ST.E.64 desc[UR44][R18.64], R140 ;  /* 0x0000008c1200c985 */ /* 0x0003e8000c101b2c */
[----:B------:R1:W-:Y:S04]  /*6b80*/  @!P5 ST.E.64 desc[UR44][R20.64], R144 ;  /* 0x000000901400d985 */ /* 0x0003e8000c101b2c */
[----:B------:R1:W-:Y:S02]  /*6b90*/  @!P6 ST.E.64 desc[UR44][R2.64], R148 ;  /* 0x000000940200e985 */ /* 0x0003e4000c101b2c */
.L_x_35:
[----:B------:R-:W-:Y:S05]  /*6ba0*/  BSYNC B0 ;  /* 0x0000000000007941 */ /* 0x000fea0003800000 */
.L_x_34:
[----:B------:R-:W-:Y:S01]  /*6bb0*/  ISETP.GE.AND P0, PT, R9, R8, PT ;  /* 0x000000080900720c */ /* 0x000fe20003f06270 */
[----:B-1--4-:R1:W2:Y:S04]  /*6bc0*/  SHFL.IDX PT, R3, R7, 0x1, 0x1c1f ;  /* 0x003c1f0007037f89 */ /* 0x0122a800000e0000 */
[----:B---3--:R1:W3:Y:S08]  /*6bd0*/  SHFL.IDX PT, R2, R4, 0x1, 0x1c1f ;  /* 0x003c1f0004027f89 */ /* 0x0082f000000e0000 */
[----:B-1----:R-:W-:Y:S05]  /*6be0*/  @P0 BRA `(.L_x_10) ;  /* 0x0000004800cc0947 */ /* 0x002fea0003800000 */
[C---:B0-----:R-:W-:Y:S01]  /*6bf0*/  VIADD R4, R0.reuse, 0x8 ;  /* 0x0000000800047836 */ /* 0x041fe20000000000 */
[C---:B------:R-:W-:Y:S01]  /*6c00*/  IADD3 R5, R0.reuse, 0x10, RZ ;  /* 0x0000001000057810 */ /* 0x040fe20007ffe0ff */
[----:B------:R-:W-:Y:S01]  /*6c10*/  ULDC UR4, c[0x0][0xac8] ;  /* 0x0002b20000047ab9 */ /* 0x000fe20000000800 */
[C---:B------:R-:W-:Y:S01]  /*6c20*/  VIADD R10, R0.reuse, 0x18 ;  /* 0x00000018000a7836 */ /* 0x040fe20000000000 */
[C---:B------:R-:W-:Y:S01]  /*6c30*/  ISETP.GE.AND P0, PT, R0.reuse, UR4, PT ;  /* 0x0000000400007c0c */ /* 0x040fe2000bf06270 */
[----:B------:R-:W-:Y:S01]  /*6c40*/  VIADD R11, R0, 0x20 ;  /* 0x00000020000b7836 */ /* 0x000fe20000000000 */
[----:B------:R-:W-:Y:S01]  /*6c50*/  ISETP.GE.AND P1, PT, R4, UR4, PT ;  /* 0x0000000404007c0c */ /* 0x000fe2000bf26270 */
[C---:B------:R-:W-:Y:S01]  /*6c60*/  VIADD R12, R0.reuse, 0x28 ;  /* 0x00000028000c7836 */ /* 0x040fe20000000000 */
[----:B------:R-:W-:Y:S01]  /*6c70*/  ISETP.GE.AND P2, PT, R5, UR4, PT ;  /* 0x0000000405007c0c */ /* 0x000fe2000bf46270 */
[----:B------:R-:W-:Y:S01]  /*6c80*/  VIADD R13, R0, 0x30 ;  /* 0x00000030000d7836 */ /* 0x000fe20000000000 */
[----:B------:R-:W-:Y:S01]  /*6c90*/  ISETP.GE.AND P5, PT, R10, UR4, PT ;  /* 0x000000040a007c0c */ /* 0x000fe2000bfa6270 */
[C---:B------:R-:W-:Y:S01]  /*6ca0*/  VIADD R14, R0.reuse, 0x38 ;  /* 0x00000038000e7836 */ /* 0x040fe20000000000 */
[----:B------:R-:W-:Y:S01]  /*6cb0*/  ISETP.GE.AND P6, PT, R11, UR4, PT ;  /* 0x000000040b007c0c */ /* 0x000fe2000bfc6270 */
[----:B------:R-:W-:-:S02]  /*6cc0*/  VIADD R15, R0, 0x40 ;  /* 0x00000040000f7836 */ /* 0x000fc40000000000 */
[C---:B------:R-:W-:Y:S02]  /*6cd0*/  VIADD R16, R0.reuse, 0x48 ;  /* 0x0000004800107836 */ /* 0x040fe40000000000 */
[C---:B------:R-:W-:Y:S01]  /*6ce0*/  VIADD R18, R0.reuse, 0x50 ;  /* 0x0000005000127836 */ /* 0x040fe20000000000 */
[----:B------:R-:W-:Y:S01]  /*6cf0*/  ISETP.GE.AND P3, PT, R15, UR4, PT ;  /* 0x000000040f007c0c */ /* 0x000fe2000bf66270 */
[----:B------:R-:W-:Y:S01]  /*6d00*/  VIADD R19, R0, 0x58 ;  /* 0x0000005800137836 */ /* 0x000fe20000000000 */
[----:B------:R-:W-:Y:S01]  /*6d10*/  @!P1 LEA.HI R4, R4, R4, RZ, 0x1 ;  /* 0x0000000404049211 */ /* 0x000fe200078f08ff */
[----:B------:R-:W-:Y:S01]  /*6d20*/  VIADD R20, R0, 0x80 ;  /* 0x0000008000147836 */ /* 0x000fe20000000000 */
[----:B------:R-:W-:Y:S02]  /*6d30*/  @!P2 LEA.HI R5, R5, R5, RZ, 0x1 ;  /* 0x000000050505a211 */ /* 0x000fe400078f08ff */
[----:B------:R-:W-:Y:S02]  /*6d40*/  @!P1 LOP3.LUT R7, R4, 0xfffffffe, RZ, 0xc0, !PT ;  /* 0xfffffffe04079812 */ /* 0x000fe400078ec0ff */
[----:B------:R-:W-:Y:S01]  /*6d50*/  @!P2 LOP3.LUT R9, R5, 0xfffffffe, RZ, 0xc0, !PT ;  /* 0xfffffffe0509a812 */ /* 0x000fe200078ec0ff */
[----:B--23--:R-:W-:Y:S01]  /*6d60*/  @!P0 IMAD.WIDE R4, R0, 0x4, R2 ;  /* 0x0000000400048825 */ /* 0x00cfe200078e0202 */
[----:B------:R-:W-:-:S02]  /*6d70*/  ISETP.GE.AND P4, PT, R16, UR4, PT ;  /* 0x0000000410007c0c */ /* 0x000fc4000bf86270 */
[----:B------:R-:W-:Y:S01]  /*6d80*/  @!P5 LEA.HI R10, R10, R10, RZ, 0x1 ;  /* 0x0000000a0a0ad211 */ /* 0x000fe200078f08ff */
[--C-:B------:R-:W-:Y:S01]  /*6d90*/  @!P1 IMAD.WIDE R6, R7, 0x4, R2.reuse ;  /* 0x0000000407069825 */ /* 0x100fe200078e0202 */
[----:B------:R0:W-:Y:S01]  /*6da0*/  @!P0 ST.E.64 desc[UR44][R4.64], R26 ;  /* 0x0000001a04008985 */ /* 0x0001e2000c101b2c */
[----:B------:R-:W-:Y:S02]  /*6db0*/  ISETP.GE.AND P0, PT, R12, UR4, PT ;  /* 0x000000040c007c0c */ /* 0x000fe4000bf06270 */
[----:B------:R-:W-:Y:S01]  /*6dc0*/  @!P2 IMAD.WIDE R8, R9, 0x4, R2 ;  /* 0x000000040908a825 */ /* 0x000fe200078e0202 */
[----:B------:R1:W-:Y:S01]  /*6dd0*/  @!P1 ST.E.64 desc[UR44][R6.64], R30 ;  /* 0x0000001e06009985 */ /* 0x0003e2000c101b2c */
[----:B------:R-:W-:Y:S02]  /*6de0*/  ISETP.GE.AND P1, PT, R13, UR4, PT ;  /* 0x000000040d007c0c */ /* 0x000fe4000bf26270 */
[----:B------:R-:W-:Y:S01]  /*6df0*/  @!P6 LEA.HI R11, R11, R11, RZ, 0x1 ;  /* 0x0000000b0b0be211 */ /* 0x000fe200078f08ff */
[----:B------:R2:W-:Y:S01]  /*6e00*/  @!P2 ST.E.64 desc[UR44][R8.64], R34 ;  /* 0x000000220800a985 */ /* 0x0005e2000c101b2c */
[----:B------:R-:W-:-:S02]  /*6e10*/  ISETP.GE.AND P2, PT, R14, UR4, PT ;  /* 0x000000040e007c0c */ /* 0x000fc4000bf46270 */
[----:B------:R-:W-:Y:S02]  /*6e20*/  @!P3 LEA.HI R15, R15, R15, RZ, 0x1 ;  /* 0x0000000f0f0fb211 */ /* 0x000fe400078f08ff */
[----:B------:R-:W-:Y:S02]  /*6e30*/  @!P4 LEA.HI R16, R16, R16, RZ, 0x1 ;  /* 0x000000101010c211 */ /* 0x000fe400078f08ff */
[----:B0-----:R-:W-:Y:S02]  /*6e40*/  @!P5 LOP3.LUT R5, R10, 0xfffffffe, RZ, 0xc0, !PT ;  /* 0xfffffffe0a05d812 */ /* 0x001fe400078ec0ff */
[----:B------:R-:W-:Y:S02]  /*6e50*/  @!P0 LEA.HI R12, R12, R12, RZ, 0x1 ;  /* 0x0000000c0c0c8211 */ /* 0x000fe400078f08ff */
[----:B-1----:R-:W-:Y:S01]  /*6e60*/  @!P6 LOP3.LUT R7, R11, 0xfffffffe, RZ, 0xc0, !PT ;  /* 0xfffffffe0b07e812 */ /* 0x002fe200078ec0ff */
[----:B------:R-:W-:Y:S01]  /*6e70*/  @!P5 IMAD.WIDE R4, R5, 0x4, R2 ;  /* 0x000000040504d825 */ /* 0x000fe200078e0202 */
[----:B------:R-:W-:-:S02]  /*6e80*/  @!P1 LEA.HI R13, R13, R13, RZ, 0x1 ;  /* 0x0000000d0d0d9211 */ /* 0x000fc400078f08ff */
[----:B------:R-:W-:Y:S01]  /*6e90*/  @!P2 LEA.HI R14, R14, R14, RZ, 0x1 ;  /* 0x0000000e0e0ea211 */ /* 0x000fe200078f08ff */
[----:B------:R-:W-:Y:S01]  /*6ea0*/  @!P6 IMAD.WIDE R6, R7, 0x4, R2 ;  /* 0x000000040706e825 */ /* 0x000fe200078e0202 */
[----:B--2---:R-:W-:Y:S01]  /*6eb0*/  @!P0 LOP3.LUT R9, R12, 0xfffffffe, RZ, 0xc0, !PT ;  /* 0xfffffffe0c098812 */ /* 0x004fe200078ec0ff */
[----:B------:R0:W-:Y:S01]  /*6ec0*/  @!P5 ST.E.64 desc[UR44][R4.64], R38 ;  /* 0x000000260400d985 */ /* 0x0001e2000c101b2c */
[----:B------:R-:W-:Y:S02]  /*6ed0*/  @!P1 LOP3.LUT R13, R13, 0xfffffffe, RZ, 0xc0, !PT ;  /* 0xfffffffe0d0d9812 */ /* 0x000fe400078ec0ff */
[----:B------:R-:W-:Y:S01]  /*6ee0*/  @!P2 LOP3.LUT R11, R14, 0xfffffffe, RZ, 0xc0, !PT ;  /* 0xfffffffe0e0ba812 */ /* 0x000fe200078ec0ff */
[----:B------:R1:W-:Y:S01]  /*6ef0*/  @!P6 ST.E.64 desc[UR44][R6.64], R42 ;  /* 0x0000002a0600e985 */ /* 0x0003e2000c101b2c */
        /* <DEDUP_REMOVED lines=8> */
[----:B------:R0:W-:Y:S01]  /*6f80*/  @!P0 ST.E.64 desc[UR44][R4.64], R46 ;  /* 0x0000002e04008985 */ /* 0x0001e2000c101b2c */
[----:B------:R-:W-:Y:S02]  /*6f90*/  ISETP.GE.AND P0, PT, R20, UR4, PT ;  /* 0x0000000414007c0c */ /* 0x000fe4000bf06270 */
[--C-:B------:R-:W-:Y:S01]  /*6fa0*/  @!P2 IMAD.WIDE R8, R11, 0x4, R2.reuse ;  /* 0x000000040b08a825 */ /* 0x100fe200078e0202 */
[----:B------:R1:W-:Y:S01]  /*6fb0*/  @!P1 ST.E.64 desc[UR44][R6.64], R50 ;  /* 0x0000003206009985 */ /* 0x0003e2000c101b2c */
[----:B------:R-:W-:Y:S02]  /*6fc0*/  @!P5 LEA.HI R18, R18, R18, RZ, 0x1 ;  /* 0x000000121212d211 */ /* 0x000fe400078f08ff */
[----:B------:R-:W-:Y:S01]  /*6fd0*/  @!P3 IMAD.WIDE R10, R15, 0x4, R2 ;  /* 0x000000040f0ab825 */ /* 0x000fe200078e0202 */
[----:B------:R2:W-:Y:S01]  /*6fe0*/  @!P2 ST.E.64 desc[UR44][R8.64], R54 ;  /* 0x000000360800a985 */ /* 0x0005e2000c101b2c */
[----:B------:R-:W-:-:S02]  /*6ff0*/  IADD3 R15, R0, 0x68, RZ ;  /* 0x00000068000f7810 */ /* 0x000fc40007ffe0ff */
[----:B------:R-:W-:Y:S01]  /*7000*/  @!P4 IMAD.WIDE R12, R17, 0x4, R2 ;  /* 0x00000004110cc825 */ /* 0x000fe200078e0202 */
[----:B------:R3:W-:Y:S01]  /*7010*/  @!P3 ST.E.64 desc[UR44][R10.64], R58 ;  /* 0x0000003a0a00b985 */ /* 0x0007e2000c101b2c */
[----:B------:R-:W-:Y:S02]  /*7020*/  ISETP.GE.AND P3, PT, R15, UR4, PT ;  /* 0x000000040f007c0c */ /* 0x000fe4000bf66270 */
[----:B------:R-:W-:Y:S01]  /*7030*/  VIADD R17, R0, 0x78 ;  /* 0x0000007800117836 */ /* 0x000fe20000000000 */
[----:B------:R4:W-:Y:S01]  /*7040*/  @!P4 ST.E.64 desc[UR44][R12.64], R62 ;  /* 0x0000003e0c00c985 */ /* 0x0009e2000c101b2c */
[----:B------:R-:W-:Y:S02]  /*7050*/  ISETP.GE.AND P4, PT, R14, UR4, PT ;  /* 0x000000040e007c0c */ /* 0x000fe4000bf86270 */
[----:B------:R-:W-:Y:S02]  /*7060*/  ISETP.GE.AND P2, PT, R16, UR4, PT ;  /* 0x0000000410007c0c */ /* 0x000fe4000bf46270 */
[----:B------:R-:W-:-:S02]  /*7070*/  ISETP.GE.AND P1, PT, R17, UR4, PT ;  /* 0x0000000411007c0c */ /* 0x000fc4000bf26270 */
[----:B------:R-:W-:Y:S02]  /*7080*/  @!P6 LEA.HI R19, R19, R19, RZ, 0x1 ;  /* 0x000000131313e211 */ /* 0x000fe400078f08ff */
[----:B0-----:R-:W-:Y:S01]  /*7090*/  @!P5 LOP3.LUT R5, R18, 0xfffffffe, RZ, 0xc0, !PT ;  /* 0xfffffffe1205d812 */ /* 0x001fe200078ec0ff */
[C---:B------:R-:W-:Y:S01]  /*70a0*/  VIADD R18, R0.reuse, 0x88 ;  /* 0x0000008800127836 */ /* 0x040fe20000000000 */
[----:B-1----:R-:W-:Y:S01]  /*70b0*/  @!P6 LOP3.LUT R7, R19, 0xfffffffe, RZ, 0xc0, !PT ;  /* 0xfffffffe1307e812 */ /* 0x002fe200078ec0ff */
[----:B------:R-:W-:Y:S01]  /*70c0*/  VIADD R19, R0, 0x90 ;  /* 0x0000009000137836 */ /* 0x000fe20000000000 */
[----:B------:R-:W-:Y:S01]  /*70d0*/  @!P3 LEA.HI R15, R15, R15, RZ, 0x1 ;  /* 0x0000000f0f0fb211 */ /* 0x000fe200078f08ff */
[--C-:B------:R-:W-:Y:S01]  /*70e0*/  @!P5 IMAD.WIDE R4, R5, 0x4, R2.reuse ;  /* 0x000000040504d825 */ /* 0x100fe200078e0202 */
[----:B------:R-:W-:Y:S02]  /*70f0*/  @!P4 LEA.HI R14, R14, R14, RZ, 0x1 ;  /* 0x0000000e0e0ec211 */ /* 0x000fe400078f08ff */
[----:B------:R-:W-:Y:S01]  /*7100*/  @!P2 LEA.HI R16, R16, R16, RZ, 0x1 ;  /* 0x000000101010a211 */ /* 0x000fe200078f08ff */
[----:B------:R-:W-:Y:S01]  /*7110*/  @!P6 IMAD.WIDE R6, R7, 0x4, R2 ;  /* 0x000000040706e825 */ /* 0x000fe200078e0202 */
[----:B------:R-:W-:Y:S01]  /*7120*/  @!P1 LEA.HI R17, R17, R17, RZ, 0x1 ;  /* 0x0000001111119211 */ /* 0x000fe200078f08ff */
[----:B------:R0:W-:Y:S01]  /*7130*/  @!P5 ST.E.64 desc[UR44][R4.64], R66 ;  /* 0x000000420400d985 */ /* 0x0001e2000c101b2c */
[----:B------:R-:W-:-:S02]  /*7140*/  @!P0 LEA.HI R20, R20, R20, RZ, 0x1 ;  /* 0x0000001414148211 */ /* 0x000fc400078f08ff */
[----:B--2---:R-:W-:Y:S01]  /*7150*/  @!P4 LOP3.LUT R9, R14, 0xfffffffe, RZ, 0xc0, !PT ;  /* 0xfffffffe0e09c812 */ /* 0x004fe200078ec0ff */
[----:B------:R1:W-:Y:S01]  /*7160*/  @!P6 ST.E.64 desc[UR44][R6.64], R70 ;  /* 0x000000460600e985 */ /* 0x0003e2000c101b2c */
[----:B------:R-:W-:Y:S01]  /*7170*/  @!P3 LOP3.LUT R15, R15, 0xfffffffe, RZ, 0xc0, !PT ;  /* 0xfffffffe0f0fb812 */ /* 0x000fe200078ec0ff */
[----:B------:R-:W-:Y:S01]  /*7180*/  VIADD R14, R0, 0x98 ;  /* 0x00000098000e7836 */ /* 0x000fe20000000000 */
[----:B---3--:R-:W-:Y:S01]  /*7190*/  @!P2 LOP3.LUT R11, R16, 0xfffffffe, RZ, 0xc0, !PT ;  /* 0xfffffffe100ba812 */ /* 0x008fe200078ec0ff */
[----:B------:R-:W-:Y:S01]  /*71a0*/  VIADD R16, R0, 0xa8 ;  /* 0x000000a800107836 */ /* 0x000fe20000000000 */
[----:B------:R-:W-:Y:S02]  /*71b0*/  @!P1 LOP3.LUT R17, R17, 0xfffffffe, RZ, 0xc0, !PT ;  /* 0xfffffffe11119812 */ /* 0x000fe400078ec0ff */
[----:B----4-:R-:W-:Y:S01]  /*71c0*/  @!P0 LOP3.LUT R13, R20, 0xfffffffe, RZ, 0xc0, !PT ;  /* 0xfffffffe140d8812 */ /* 0x010fe200078ec0ff */
[----:B------:R-:W-:Y:S01]  /*71d0*/  VIADD R20, R0, 0xb8 ;  /* 0x000000b800147836 */ /* 0x000fe20000000000 */
[----:B------:R-:W-:Y:S01]  /*71e0*/  ISETP.GE.AND P6, PT, R18, UR4, PT ;  /* 0x0000000412007c0c */ /* 0x000fe2000bfc6270 */
[----:B0-----:R-:W-:Y:S01]  /*71f0*/  @!P4 IMAD.WIDE R4, R9, 0x4, R2 ;  /* 0x000000040904c825 */ /* 0x001fe200078e0202 */
[----:B------:R-:W-:-:S03]  /*7200*/  ISETP.GE.AND P5, PT, R19, UR4, PT ;  /* 0x0000000413007c0c */ /* 0x000fc6000bfa6270 */
        /* <DEDUP_REMOVED lines=8> */
[----:B------:R-:W-:Y:S01]  /*7290*/  @!P0 IMAD.WIDE R12, R13, 0x4, R2 ;  /* 0x000000040d0c8825 */ /* 0x000fe200078e0202 */
[----:B------:R3:W-:Y:S01]  /*72a0*/  @!P1 ST.E.64 desc[UR44][R10.64], R86 ;  /* 0x000000560a009985 */ /* 0x0007e2000c101b2c */
[----:B------:R-:W-:Y:S02]  /*72b0*/  ISETP.GE.AND P1, PT, R20, UR4, PT ;  /* 0x0000000414007c0c */ /* 0x000fe4000bf26270 */
[C---:B------:R-:W-:Y:S01]  /*72c0*/  VIADD R15, R0.reuse, 0xa0 ;  /* 0x000000a0000f7836 */ /* 0x040fe20000000000 */
[----:B------:R4:W-:Y:S01]  /*72d0*/  @!P0 ST.E.64 desc[UR44][R12.64], R90 ;  /* 0x0000005a0c008985 */ /* 0x0009e2000c101b2c */
[----:B------:R-:W-:Y:S01]  /*72e0*/  VIADD R17, R0, 0xb0 ;  /* 0x000000b000117836 */ /* 0x000fe20000000000 */
[----:B------:R-:W-:Y:S02]  /*72f0*/  ISETP.GE.AND P0, PT, R14, UR4, PT ;  /* 0x000000040e007c0c */ /* 0x000fe4000bf06270 */
[----:B------:R-:W-:Y:S02]  /*7300*/  ISETP.GE.AND P4, PT, R15, UR4, PT ;  /* 0x000000040f007c0c */ /* 0x000fe4000bf86270 */
[----:B------:R-:W-:-:S02]  /*7310*/  ISETP.GE.AND P2, PT, R17, UR4, PT ;  /* 0x0000000411007c0c */ /* 0x000fc4000bf46270 */
[----:B------:R-:W-:Y:S02]  /*7320*/  @!P5 LEA.HI R19, R19, R19, RZ, 0x1 ;  /* 0x000000131313d211 */ /* 0x000fe400078f08ff */
[----:B0-----:R-:W-:Y:S02]  /*7330*/  @!P6 LOP3.LUT R5, R18, 0xfffffffe, RZ, 0xc0, !PT ;  /* 0xfffffffe1205e812 */ /* 0x001fe400078ec0ff */
        /* <DEDUP_REMOVED lines=15> */
[C---:B------:R-:W-:Y:S01]  /*7430*/  VIADD R16, R0.reuse, 0xe0 ;  /* 0x000000e000107836 */ /* 0x040fe20000000000 */
[----:B------:R-:W-:Y:S02]  /*7440*/  @!P2 LOP3.LUT R17, R17, 0xfffffffe, RZ, 0xc0, !PT ;  /* 0xfffffffe1111a812 */ /* 0x000fe400078ec0ff */
[----:B------:R-:W-:Y:S02]  /*7450*/  IADD3 R18, R0, 0xc0, RZ ;  /* 0x000000c000127810 */ /* 0x000fe40007ffe0ff */
[----:B----4-:R-:W-:Y:S01]  /*7460*/  @!P1 LOP3.LUT R13, R20, 0xfffffffe, RZ, 0xc0, !PT ;  /* 0xfffffffe140d9812 */ /* 0x010fe200078ec0ff */
[----:B0-----:R-:W-:Y:S01]  /*7470*/  @!P0 IMAD.WIDE R4, R9, 0x4, R2 ;  /* 0x0000000409048825 */ /* 0x001fe200078e0202 */
[----:B------:R-:W-:-:S02]  /*7480*/  ISETP.GE.AND P5, PT, R18, UR4, PT ;  /* 0x0000000412007c0c */ /* 0x000fc4000bfa6270 */
[----:B------:R-:W-:Y:S01]  /*7490*/  ISETP.GE.AND P6, PT, R19, UR4, PT ;  /* 0x0000000413007c0c */ /* 0x000fe2000bfc6270 */
[--C-:B-1----:R-:W-:Y:S01]  /*74a0*/  @!P4 IMAD.WIDE R6, R15, 0x4, R2.reuse ;  /* 0x000000040f06c825 */ /* 0x102fe200078e0202 */
[----:B------:R0:W-:Y:S01]  /*74b0*/  @!P0 ST.E.64 desc[UR44][R4.64], R102 ;  /* 0x0000006604008985 */ /* 0x0001e2000c101b2c */
[----:B------:R-:W-:Y:S02]  /*74c0*/  ISETP.GE.AND P0, PT, R14, UR4, PT ;  /* 0x000000040e007c0c */ /* 0x000fe4000bf06270 */
[--C-:B------:R-:W-:Y:S01]  /*74d0*/  @!P3 IMAD.WIDE R8, R11, 0x4, R2.reuse ;  /* 0x000000040b08b825 */ /* 0x100fe200078e0202 */
[----:B------:R1:W-:Y:S03]  /*74e0*/  @!P4 ST.E.64 desc[UR44][R6.64], R106 ;  /* 0x0000006a0600c985 */ /* 0x0003e6000c101b2c */
        /* <DEDUP_REMOVED lines=8> */
[C---:B------:R-:W-:Y:S01]  /*7570*/  VIADD R17, R0.reuse, 0xe8 ;  /* 0x000000e800117836 */ /* 0x040fe20000000000 */
[----:B------:R-:W-:Y:S01]  /*7580*/  @!P6 LEA.HI R19, R19, R19, RZ, 0x1 ;  /* 0x000000131313e211 */ /* 0x000fe200078f08ff */
[C---:B------:R-:W-:Y:S01]  /*7590*/  VIADD R20, R0.reuse, 0xf0 ;  /* 0x000000f000147836 */ /* 0x040fe20000000000 */
[----:B------:R-:W-:Y:S01]  /*75a0*/  ISETP.GE.AND P1, PT, R15, UR4, PT ;  /* 0x000000040f007c0c */ /* 0x000fe2000bf26270 */
[----:B------:R-:W-:Y:S01]  /*75b0*/  VIADD R0, R0, 0xf8 ;  /* 0x000000f800007836 */ /* 0x000fe20000000000 */
[----:B------:R-:W-:-:S02]  /*75c0*/  ISETP.GE.AND P3, PT, R17, UR4, PT ;  /* 0x0000000411007c0c */ /* 0x000fc4000bf66270 */
[----:B------:R-:W-:Y:S02]  /*75d0*/  ISETP.GE.AND P4, PT, R20, UR4, PT ;  /* 0x0000000414007c0c */ /* 0x000fe4000bf86270 */
[----:B0-----:R-:W-:Y:S02]  /*75e0*/  @!P5 LOP3.LUT R5, R18, 0xfffffffe, RZ, 0xc0, !PT ;  /* 0xfffffffe1205d812 */ /* 0x001fe400078ec0ff */
[----:B-1----:R-:W-:Y:S02]  /*75f0*/  @!P6 LOP3.LUT R7, R19, 0xfffffffe, RZ, 0xc0, !PT ;  /* 0xfffffffe1307e812 */ /* 0x002fe400078ec0ff */
        /* <DEDUP_REMOVED lines=10> */
[----:B------:R-:W-:Y:S02]  /*76a0*/  @!P1 LOP3.LUT R15, R15, 0xfffffffe, RZ, 0xc0, !PT ;  /* 0xfffffffe0f0f9812 */ /* 0x000fe400078ec0ff */
[----:B---3--:R-:W-:Y:S02]  /*76b0*/  @!P2 LOP3.LUT R11, R16, 0xfffffffe, RZ, 0xc0, !PT ;  /* 0xfffffffe100ba812 */ /* 0x008fe400078ec0ff */
[----:B------:R-:W-:Y:S02]  /*76c0*/  @!P3 LOP3.LUT R17, R17, 0xfffffffe, RZ, 0xc0, !PT ;  /* 0xfffffffe1111b812 */ /* 0x000fe400078ec0ff */
[----:B----4-:R-:W-:Y:S01]  /*76d0*/  @!P4 LOP3.LUT R13, R20, 0xfffffffe, RZ, 0xc0, !PT ;  /* 0xfffffffe140dc812 */ /* 0x010fe200078ec0ff */
[----:B0-----:R-:W-:-:S04]  /*76e0*/  @!P0 IMAD.WIDE R4, R9, 0x4, R2 ;  /* 0x0000000409048825 */ /* 0x001fc800078e0202 */
[--C-:B-1----:R-:W-:Y:S01]  /*76f0*/  @!P1 IMAD.WIDE R6, R15, 0x4, R2.reuse ;  /* 0x000000040f069825 */ /* 0x102fe200078e0202 */
[----:B------:R0:W-:Y:S01]  /*7700*/  @!P0 ST.E.64 desc[UR44][R4.64], R130 ;  /* 0x0000008204008985 */ /* 0x0001e2000c101b2c */
[----:B------:R-:W-:Y:S02]  /*7710*/  ISETP.GE.AND P0, PT, R0, UR4, PT ;  /* 0x0000000400007c0c */ /* 0x000fe4000bf06270 */
[--C-:B------:R-:W-:Y:S01]  /*7720*/  @!P2 IMAD.WIDE R8, R11, 0x4, R2.reuse ;  /* 0x000000040b08a825 */ /* 0x100fe200078e0202 */
[----:B------:R0:W-:Y:S03]  /*7730*/  @!P1 ST.E.64 desc[UR44][R6.64], R134 ;  /* 0x0000008606009985 */ /* 0x0001e6000c101b2c */
[--C-:B------:R-:W-:Y:S01]  /*7740*/  @!P3 IMAD.WIDE R10, R17, 0x4, R2.reuse ;  /* 0x00000004110ab825 */ /* 0x100fe200078e0202 */
[----:B------:R0:W-:Y:S03]  /*7750*/  @!P2 ST.E.64 desc[UR44][R8.64], R138 ;  /* 0x0000008a0800a985 */ /* 0x0001e6000c101b2c */
[----:B------:R-:W-:Y:S01]  /*7760*/  @!P4 IMAD.WIDE R12, R13, 0x4, R2 ;  /* 0x000000040d0cc825 */ /* 0x000fe200078e0202 */
[----:B------:R0:W-:Y:S04]  /*7770*/  @!P3 ST.E.64 desc[UR44][R10.64], R142 ;  /* 0x0000008e0a00b985 */ /* 0x0001e8000c101b2c */
[----:B------:R0:W-:Y:S01]  /*7780*/  @!P4 ST.E.64 desc[UR44][R12.64], R146 ;  /* 0x000000920c00c985 */ /* 0x0001e2000c101b2c */
[----:B------:R-:W-:Y:S05]  /*7790*/  @P0 BRA `(.L_x_10) ;  /* 0x0000003c00e00947 */ /* 0x000fea0003800000 */
[----:B------:R-:W-:-:S04]  /*77a0*/  LEA.HI R0, R0, R0, RZ, 0x1 ;  /* 0x0000000000007211 */ /* 0x000fc800078f08ff */
[----:B0-----:R-:W-:-:S05]  /*77b0*/  LOP3.LUT R5, R0, 0xfffffffe, RZ, 0xc0, !PT ;  /* 0xfffffffe00057812 */ /* 0x001fca00078ec0ff */
[----:B------:R-:W-:-:S05]  /*77c0*/  IMAD.WIDE R2, R5, 0x4, R2 ;  /* 0x0000000405027825 */ /* 0x000fca00078e0202 */
[----:B------:R0:W-:Y:S01]  /*77d0*/  ST.E.64 desc[UR44][R2.64], R150 ;  /* 0x0000009602007985 */ /* 0x0001e2000c101b2c */
[----:B------:R-:W-:Y:S05]  /*77e0*/  BRA `(.L_x_10) ;  /* 0x0000003c00cc7947 */ /* 0x000fea0003800000 */
.L_x_33:
[----:B------:R-:W0:Y:S02]  /*77f0*/  S2R R0, SR_TID.X ;  /* 0x0000000000007919 */ /* 0x000e240000002100 */
[----:B0-----:R-:W-:-:S05]  /*7800*/  VIADD R2, R0, 0xffffff80 ;  /* 0xffffff8000027836 */ /* 0x001fca0000000000 */
[----:B------:R-:W-:-:S13]  /*7810*/  ISETP.GT.AND P0, PT, R2, 0x7f, PT ;  /* 0x0000007f0200780c */ /* 0x000fda0003f04270 */
[----:B------:R-:W-:Y:S05]  /*7820*/  @P0 BRA `(.L_x_10) ;  /* 0x0000003c00bc0947 */ /* 0x000fea0003800000 */
[----:B------:R-:W0:Y:S01]  /*7830*/  S2R R3, SR_CTAID.X ;  /* 0x0000000000037919 */ /* 0x000e220000002500 */
[----:B------:R-:W1:Y:S01]  /*7840*/  LDC R6, c[0x0][0xbe8] ;  /* 0x0002fa00ff067b82 */ /* 0x000e620000000800 */
[----:B------:R-:W-:Y:S01]  /*7850*/  ULDC UR4, c[0x0][0xa88] ;  /* 0x0002a20000047ab9 */ /* 0x000fe20000000800 */
[----:B0-----:R-:W-:Y:S02]  /*7860*/  IMAD R0, R3, 0x80, R0 ;  /* 0x0000008003007824 */ /* 0x001fe400078e0200 */
[----:B-1----:R-:W-:Y:S02]  /*7870*/  IMAD R3, R6, UR4, RZ ;  /* 0x0000000406037c24 */ /* 0x002fe4000f8e02ff */
[----:B------:R-:W-:-:S05]  /*7880*/  VIADD R0, R0, 0xffffff80 ;  /* 0xffffff8000007836 */ /* 0x000fca0000000000 */
[----:B------:R-:W-:-:S13]  /*7890*/  ISETP.GE.AND P0, PT, R0, R3, PT ;  /* 0x000000030000720c */ /* 0x000fda0003f06270 */
[----:B------:R-:W-:Y:S05]  /*78a0*/  @P0 BRA `(.L_x_10) ;  /* 0x0000003c009c0947 */ /* 0x000fea0003800000 */
[----:B------:R-:W-:Y:S01]  /*78b0*/  ISETP.NE.AND P0, PT, R6, 0x1, PT ;  /* 0x000000010600780c */ /* 0x000fe20003f05270 */
[----:B------:R-:W0:Y:S01]  /*78c0*/  S2UR UR7, SR_CTAID.Z ;  /* 0x00000000000779c3 */ /* 0x000e220000002700 */
[----:B------:R-:W-:Y:S01]  /*78d0*/  USHF.R.S32.HI UR6, URZ, 0x1f, UR36 ;  /* 0x0000001f3f067899 */ /* 0x000fe20008011424 */
[----:B------:R-:W-:Y:S01]  /*78e0*/  MOV R5, R0 ;  /* 0x0000000000057202 */ /* 0x000fe20000000f00 */
[----:B------:R-:W-:Y:S02]  /*78f0*/  ULDC.64 UR8, c[0x0][0xbd0] ;  /* 0x0002f40000087ab9 */ /* 0x000fe40000000a00 */
[----:B------:R-:W-:Y:S02]  /*7900*/  UIMAD UR6, UR6, UR8, URZ ;  /* 0x00000008060672a4 */ /* 0x000fe4000f8e023f */
[----:B------:R-:W-:Y:S01]  /*7910*/  UIMAD.WIDE.U32 UR4, UR36, UR8, URZ ;  /* 0x00000008240472a5 */ /* 0x000fe2000f8e003f */
[----:B------:R-:W1:Y:S01]  /*7920*/  LDC.64 R10, c[0x0][0xbd8] ;  /* 0x0002f600ff0a7b82 */ /* 0x000e620000000a00 */
[----:B------:R-:W-:-:S04]  /*7930*/  UIMAD UR6, UR36, UR9, UR6 ;  /* 0x00000009240672a4 */ /* 0x000fc8000f8e0206 */
[----:B------:R-:W-:Y:S02]  /*7940*/  UIADD3 UR6, UR5, UR6, URZ ;  /* 0x0000000605067290 */ /* 0x000fe4000fffe03f */
[----:B------:R-:W-:Y:S01]  /*7950*/  IMAD.U32 R3, RZ, RZ, UR5 ;  /* 0x00000005ff037e24 */ /* 0x000fe2000f8e00ff */
[----:B------:R-:W2:Y:S01]  /*7960*/  @P0 LDC R7, c[0x0][0xbec] ;  /* 0x0002fb00ff070b82 */ /* 0x000ea20000000800 */
[----:B------:R-:W-:Y:S01]  /*7970*/  IMAD.U32 R2, RZ, RZ, UR4 ;  /* 0x00000004ff027e24 */ /* 0x000fe2000f8e00ff */
[----:B------:R-:W-:Y:S01]  /*7980*/  ULDC.64 UR4, c[0x0][0xbe0] ;  /* 0x0002f80000047ab9 */ /* 0x000fe20000000a00 */
[----:B------:R-:W-:-:S05]  /*7990*/  IMAD.U32 R3, RZ, RZ, UR6 ;  /* 0x00000006ff037e24 */ /* 0x000fca000f8e00ff */
[----:B------:R-:W3:Y:S01]  /*79a0*/  @P0 LDC R9, c[0x0][0xbf0] ;  /* 0x0002fc00ff090b82 */ /* 0x000ee20000000800 */
[----:B0-----:R-:W-:-:S07]  /*79b0*/  USHF.R.S32.HI UR8, URZ, 0x1f, UR7 ;  /* 0x0000001f3f087899 */ /* 0x001fce0008011407 */
[----:B------:R-:W0:Y:S01]  /*79c0*/  S2UR UR10, SR_CTAID.Y ;  /* 0x00000000000a79c3 */ /* 0x000e220000002600 */
[C---:B-1----:R-:W-:Y:S02]  /*79d0*/  IMAD R12, R10.reuse, UR8, RZ ;  /* 0x000000080a0c7c24 */ /* 0x042fe4000f8e02ff */
[----:B------:R-:W-:-:S04]  /*79e0*/  IMAD.WIDE.U32 R2, R10, UR7, R2 ;  /* 0x000000070a027c25 */ /* 0x000fc8000f8e0002 */
[----:B------:R-:W-:Y:S01]  /*79f0*/  IMAD R11, R11, UR7, R12 ;  /* 0x000000070b0b7c24 */ /* 0x000fe2000f8e020c */
[----:B------:R-:W0:Y:S01]  /*7a00*/  LDC R8, c[0x0][0xc50] ;  /* 0x00031400ff087b82 */ /* 0x000e220000000800 */
[----:B--2---:R-:W-:-:S04]  /*7a10*/  @P0 IMAD.HI.U32 R4, R0, R7, RZ ;  /* 0x0000000700040227 */ /* 0x004fc800078e00ff */
[----:B------:R-:W-:Y:S02]  /*7a20*/  IMAD R7, RZ, RZ, -UR36 ;  /* 0x80000024ff077e24 */ /* 0x000fe4000f8e02ff */
[----:B------:R-:W-:Y:S01]  /*7a30*/  IMAD.IADD R3, R11, 0x1, R3 ;  /* 0x000000010b037824 */ /* 0x000fe200078e0203 */
[----:B---3--:R-:W-:Y:S01]  /*7a40*/  @P0 SHF.R.U32.HI R5, RZ, R9, R4 ;  /* 0x00000009ff050219 */ /* 0x008fe20000011604 */
[----:B0-----:R-:W-:-:S04]  /*7a50*/  IMAD R9, R8, R7, UR10 ;  /* 0x0000000a08097e24 */ /* 0x001fc8000f8e0207 */
[----:B------:R-:W-:Y:S02]  /*7a60*/  IMAD.MOV R7, RZ, RZ, -R5 ;  /* 0x000000ffff077224 */ /* 0x000fe400078e0a05 */
[----:B------:R-:W-:Y:S01]  /*7a70*/  IMAD.WIDE.U32 R2, R9, UR4, R2 ;  /* 0x0000000409027c25 */ /* 0x000fe2000f8e0002 */
[----:B------:R-:W-:-:S03]  /*7a80*/  SHF.R.S32.HI R4, RZ, 0x1f, R9 ;  /* 0x0000001fff047819 */ /* 0x000fc60000011409 */
[----:B------:R-:W-:Y:S01]  /*7a90*/  IMAD R7, R6, R7, R0 ;  /* 0x0000000706077224 */ /* 0x000fe200078e0200 */
[----:B------:R-:W-:Y:S01]  /*7aa0*/  IADD3 R2, P0, R5, R2, RZ ;  /* 0x0000000205027210 */ /* 0x000fe20007f1e0ff */
[----:B------:R-:W-:-:S03]  /*7ab0*/  IMAD R4, R4, UR4, RZ ;  /* 0x0000000404047c24 */ /* 0x000fc6000f8e02ff */
[----:B------:R-:W-:Y:S01]  /*7ac0*/  SHF.R.S32.HI R0, RZ, 0x1f, R7 ;  /* 0x0000001fff007819 */ /* 0x000fe20000011407 */
[----:B------:R-:W-:Y:S01]  /*7ad0*/  IMAD R4, R9, UR5, R4 ;  /* 0x0000000509047c24 */ /* 0x000fe2000f8e0204 */
[----:B------:R-:W-:Y:S01]  /*7ae0*/  SHF.R.S32.HI R9, RZ, 0x1f, R5 ;  /* 0x0000001fff097819 */ /* 0x000fe20000011405 */
[----:B------:R-:W-:Y:S02]  /*7af0*/  ULDC.64 UR4, c[0x0][0xbc8] ;  /* 0x0002f20000047ab9 */ /* 0x000fe40000000a00 */
[----:B------:R-:W-:Y:S01]  /*7b00*/  IMAD R0, R0, UR4, RZ ;  /* 0x0000000400007c24 */ /* 0x000fe2000f8e02ff */
[----:B------:R-:W-:-:S03]  /*7b10*/  IADD3.X R3, R9, R3, R4, P0, !PT ;  /* 0x0000000309037210 */ /* 0x000fc600007fe404 */
[C---:B------:R-:W-:Y:S02]  /*7b20*/  IMAD R5, R7.reuse, UR5, R0 ;  /* 0x0000000507057c24 */ /* 0x040fe4000f8e0200 */
[----:B------:R-:W-:Y:S01]  /*7b30*/  IMAD.WIDE.U32 R2, R7, UR4, R2 ;  /* 0x0000000407027c25 */ /* 0x000fe2000f8e0002 */
[----:B------:R-:W-:-:S03]  /*7b40*/  ULDC.64 UR4, c[0x0][0xba8] ;  /* 0x0002ea0000047ab9 */ /* 0x000fc60000000a00 */
[----:B------:R-:W-:Y:S01]  /*7b50*/  IMAD.IADD R3, R3, 0x1, R5 ;  /* 0x0000000103037824 */ /* 0x000fe200078e0205 */
[----:B------:R-:W-:-:S04]  /*7b60*/  LEA R4, P0, R2, UR4, 0x2 ;  /* 0x0000000402047c11 */ /* 0x000fc8000f8010ff */
[----:B------:R-:W-:Y:S01]  /*7b70*/  LEA.HI.X R5, R2, UR5, R3, 0x2, P0 ;  /* 0x0000000502057c11 */ /* 0x000fe200080f1403 */
[----:B------:R-:W-:-:S05]  /*7b80*/  IMAD.MOV.U32 R3, RZ, RZ, -0x800000 ;  /* 0xff800000ff037424 */ /* 0x000fca00078e00ff */
[----:B------:R4:W-:Y:S01]  /*7b90*/  STG.E desc[UR44][R4.64], R3 ;  /* 0x0000000304007986 */ /* 0x0009e2000c10192c */
[----:B------:R-:W-:Y:S05]  /*7ba0*/  BRA `(.L_x_10) ;  /* 0x0000003800dc7947 */ /* 0x000fea0003800000 */
.L_x_8:
[----:B------:R-:W-:-:S08]  /*7bb0*/  NOP ;  /* 0x0000000000007918 */ /* 0x000fd00000000000 */
[----:B------:R-:W0:-:S00]  /*7bc0*/  USETMAXREG.DEALLOC.CTAPOOL 0x18 ;  /* 0x00000018000079c8 */ /* 0x000e0000080e0500 */
[----:B0-----:R-:W-:Y:S01]  /*7bd0*/  LOP3.LUT R19, R0, 0x3, RZ, 0xc0, !PT ;  /* 0x0000000300137812 */ /* 0x001fe200078ec0ff */
[----:B------:R-:W0:Y:S05]  /*7be0*/  S2R R17, SR_CTAID.Z ;  /* 0x0000000000117919 */ /* 0x000e2a0000002700 */
[----:B------:R-:W1:Y:S01]  /*7bf0*/  S2UR UR6, SR_CTAID.Y ;  /* 0x00000000000679c3 */ /* 0x000e620000002600 */
[----:B------:R-:W2:Y:S02]  /*7c00*/  SHFL.IDX PT, R0, R19, RZ, 0x1f ;  /* 0x00001fff13007589 */ /* 0x000ea400000e0000 */
[----:B--2---:R-:W-:-:S13]  /*7c10*/  ISETP.NE.AND P0, PT, R0, RZ, PT ;  /* 0x000000ff0000720c */ /* 0x004fda0003f05270 */
[----:B01----:R-:W-:Y:S05]  /*7c20*/  @!P0 BRA `(.L_x_36) ;  /* 0x0000000000288947 */ /* 0x003fea0003800000 */
[----:B------:R-:W-:Y:S01]  /*7c30*/  ULDC UR7, c[0x0][0xc50] ;  /* 0x0003140000077ab9 */ /* 0x000fe20000000800 */
[----:B------:R-:W-:Y:S01]  /*7c40*/  UMOV UR36, UR6 ;  /* 0x0000000600247c82 */ /* 0x000fe20008000000 */
[----:B------:R-:W-:-:S06]  /*7c50*/  UISETP.NE.AND UP0, UPT, UR7, 0x1, UPT ;  /* 0x000000010700788c */ /* 0x000fcc000bf05270 */
[----:B------:R-:W-:-:S13]  /*7c60*/  PLOP3.LUT P0, PT, PT, PT, UP0, 0x80, 0x0 ;  /* 0x000000000000781c */ /* 0x000fda0003f0f008 */
[----:B------:R-:W-:Y:S05]  /*7c70*/  @!P0 BRA `(.L_x_37) ;  /* 0x0000000000308947 */ /* 0x000fea0003800000 */
[----:B------:R-:W-:Y:S01]  /*7c80*/  ULDC UR4, c[0x0][0xc54] ;  /* 0x0003150000047ab9 */ /* 0x000fe20000000800 */
[----:B------:R-:W-:Y:S01]  /*7c90*/  ULDC UR36, c[0x0][0xc58] ;  /* 0x0003160000247ab9 */ /* 0x000fe20000000800 */
[----:B------:R-:W-:-:S04]  /*7ca0*/  UIMAD.WIDE.U32 UR4, UR6, UR4, URZ ;  /* 0x00000004060472a5 */ /* 0x000fc8000f8e003f */
[----:B------:R-:W-:Y:S01]  /*7cb0*/  USHF.R.U32.HI UR36, URZ, UR36, UR5 ;  /* 0x000000243f247299 */ /* 0x000fe20008011605 */
[----:B------:R-:W-:Y:S11]  /*7cc0*/  BRA `(.L_x_37) ;  /* 0x00000000001c7947 */ /* 0x000ff60003800000 */
.L_x_36:
[----:B------:R-:W-:Y:S01]  /*7cd0*/  ULDC UR7, c[0x0][0xc50] ;  /* 0x0003140000077ab9 */ /* 0x000fe20000000800 */
[----:B------:R-:W-:Y:S01]  /*7ce0*/  UMOV UR36, UR6 ;  /* 0x0000000600247c82 */ /* 0x000fe20008000000 */
[----:B------:R-:W-:-:S11]  /*7cf0*/  UISETP.NE.AND UP0, UPT, UR7, 0x1, UPT ;  /* 0x000000010700788c */ /* 0x000fd6000bf05270 */
[----:B------:R-:W-:Y:S01]  /*7d00*/  @UP0 ULDC UR4, c[0x0][0xc54] ;  /* 0x0003150000040ab9 */ /* 0x000fe20000000800 */
[----:B------:R-:W-:Y:S01]  /*7d10*/  @UP0 ULDC UR8, c[0x0][0xc58] ;  /* 0x0003160000080ab9 */ /* 0x000fe20000000800 */
[----:B------:R-:W-:-:S04]  /*7d20*/  UIMAD.WIDE.U32 UR4, UR6, UR4, URZ ;  /* 0x00000004060472a5 */ /* 0x000fc8000f8e003f */
[----:B------:R-:W-:-:S12]  /*7d30*/  @UP0 USHF.R.U32.HI UR36, URZ, UR8, UR5 ;  /* 0x000000083f240299 */ /* 0x000fd80008011605 */
.L_x_37:
[----:B------:R-:W-:Y:S01]  /*7d40*/  ISETP.GE.AND P0, PT, R17, RZ, PT ;  /* 0x000000ff1100720c */ /* 0x000fe20003f06270 */
[----:B------:R-:W-:Y:S01]  /*7d50*/  UIADD3 UR4, -UR36, URZ, URZ ;  /* 0x0000003f24047290 */ /* 0x000fe2000fffe13f */
[----:B------:R-:W-:Y:S01]  /*7d60*/  IMAD.MOV.U32 R0, RZ, RZ, 0x1 ;  /* 0x00000001ff007424 */ /* 0x000fe200078e00ff */
[----:B------:R-:W-:Y:S01]  /*7d70*/  MOV R9, 0x1 ;  /* 0x0000000100097802 */ /* 0x000fe20000000f00 */
[----:B------:R-:W-:Y:S01]  /*7d80*/  IMAD.MOV.U32 R6, RZ, RZ, RZ ;  /* 0x000000ffff067224 */ /* 0x000fe200078e00ff */
[----:B------:R-:W-:-:S08]  /*7d90*/  UIMAD UR6, UR7, UR4, UR6 ;  /* 0x00000004070672a4 */ /* 0x000fd0000f8e0206 */
[----:B------:R-:W-:Y:S05]  /*7da0*/  @!P0 BRA `(.L_x_38) ;  /* 0x00000034009c8947 */ /* 0x000fea0003800000 */
[----:B------:R-:W-:Y:S01]  /*7db0*/  ULDC.64 UR4, c[0x0][0x418] ;  /* 0x0001060000047ab9 */ /* 0x000fe20000000a00 */
[----:B------:R-:W-:Y:S02]  /*7dc0*/  ULOP3.LUT UR41, UR6, 0xffff, URZ, 0xc0, !UPT ;  /* 0x0000ffff06297892 */ /* 0x000fe4000f8ec03f */
[----:B------:R-:W-:Y:S01]  /*7dd0*/  UISETP.NE.U32.AND UP0, UPT, UR4, URZ, UPT ;  /* 0x0000003f0400728c */ /* 0x000fe2000bf05070 */
[----:B------:R-:W-:Y:S02]  /*7de0*/  UMOV UR43, URZ ;  /* 0x0000003f002b7c82 */ /* 0x000fe40008000000 */
[----:B------:R-:W-:Y:S01]  /*7df0*/  ULDC UR4, c[0x0][0x424] ;  /* 0x0001090000047ab9 */ /* 0x000fe20000000800 */
[----:B------:R-:W-:-:S03]  /*7e00*/  UISETP.NE.AND.EX UP0, UPT, UR5, URZ, UPT, UP0 ;  /* 0x0000003f0500728c */ /* 0x000fc6000bf05300 */
[----:B------:R-:W-:Y:S01]  /*7e10*/  ULDC UR5, c[0x0][0x2f0] ;  /* 0x0000bc0000057ab9 */ /* 0x000fe20000000800 */
[----:B------:R-:W-:-:S04]  /*7e20*/  USEL UR4, UR4, 0x1, UP0 ;  /* 0x0000000104047887 */ /* 0x000fc80008000000 */
[----:B------:R-:W-:-:S04]  /*7e30*/  UIMAD UR4, UR4, UR5, URZ ;  /* 0x00000005040472a4 */ /* 0x000fc8000f8e023f */
[----:B------:R-:W-:Y:S02]  /*7e40*/  UISETP.GE.AND UP0, UPT, UR4, 0x1, UPT ;  /* 0x000000010400788c */ /* 0x000fe4000bf06270 */
[----:B------:R-:W-:-:S04]  /*7e50*/  UIADD3 UR5, UR4, 0x5f, URZ ;  /* 0x0000005f04057890 */ /* 0x000fc8000fffe03f */
[----:B------:R-:W-:Y:S01]  /*7e60*/  PLOP3.LUT P0, PT, PT, PT, UP0, 0x80, 0x0 ;  /* 0x000000000000781c */ /* 0x000fe20003f0f008 */
[----:B------:R-:W-:-:S04]  /*7e70*/  UIMAD.WIDE UR4, UR5, 0x2aaaaaab, URZ ;  /* 0x2aaaaaab050478a5 */ /* 0x000fc8000f8e023f */
[----:B------:R-:W-:-:S04]  /*7e80*/  USHF.R.U32.HI UR39, URZ, 0x1f, UR5 ;  /* 0x0000001f3f277899 */ /* 0x000fc80008011605 */
        /* <DEDUP_REMOVED lines=9> */
[----:B------:R-:W-:Y:S01]  /*7f20*/  IABS R5, R4 ;  /* 0x0000000400057213 */ /* 0x000fe20000000000 */
[----:B------:R-:W-:Y:S01]  /*7f30*/  IMAD.U32 R4, RZ, RZ, UR7 ;  /* 0x00000007ff047e24 */ /* 0x000fe2000f8e00ff */
[----:B------:R-:W-:Y:S01]  /*7f40*/  R2UR UR11, R2 ;  /* 0x00000000020b72ca */ /* 0x000fe200000e0000 */
[----:B------:R-:W-:Y:S02]  /*7f50*/  ULOP3.LUT UR7, UR7, UR6, URZ, 0x3c, !UPT ;  /* 0x0000000607077292 */ /* 0x000fe4000f8e3c3f */
[----:B------:R-:W-:-:S10]  /*7f60*/  IMAD.MOV R5, RZ, RZ, -R5 ;  /* 0x000000ffff057224 */ /* 0x000fd400078e0a05 */
[----:B------:R-:W0:Y:S08]  /*7f70*/  I2F.RP R2, UR11 ;  /* 0x0000000b00027d06 */ /* 0x000e300008209400 */
[----:B0-----:R-:W0:Y:S02]  /*7f80*/  MUFU.RCP R2, R2 ;  /* 0x0000000200027308 */ /* 0x001e240000001000 */
[----:B0-----:R-:W-:Y:S01]  /*7f90*/  VIADD R3, R2, 0xffffffe ;  /* 0x0ffffffe02037836 */ /* 0x001fe20000000000 */
[----:B------:R-:W-:Y:S01]  /*7fa0*/  IABS R2, R4 ;  /* 0x0000000400027213 */ /* 0x000fe20000000000 */
[----:B------:R-:W-:-:S03]  /*7fb0*/  IMAD.MOV.U32 R4, RZ, RZ, R5 ;  /* 0x000000ffff047224 */ /* 0x000fc600078e0005 */
[----:B------:R-:W-:Y:S01]  /*7fc0*/  R2UR UR9, R2 ;  /* 0x00000000020972ca */ /* 0x000fe200000e0000 */
[----:B------:R-:W0:Y:S01]  /*7fd0*/  F2I.FTZ.U32.TRUNC.NTZ R3, R3 ;  /* 0x0000000300037305 */ /* 0x000e22000021f000 */
[----:B------:R-:W-:Y:S02]  /*7fe0*/  R2UR UR10, R4 ;  /* 0x00000000040a72ca */ /* 0x000fe400000e0000 */
[----:B0-----:R-:W-:-:S13]  /*7ff0*/  R2UR UR5, R3 ;  /* 0x00000000030572ca */ /* 0x001fda00000e0000 */
[----:B------:R-:W-:-:S04]  /*8000*/  UIADD3 UR8, URZ, -UR5, URZ ;  /* 0x800000053f087290 */ /* 0x000fc8000fffe03f */
[----:B------:R-:W-:-:S04]  /*8010*/  UIMAD UR8, UR8, UR11, URZ ;  /* 0x0000000b080872a4 */ /* 0x000fc8000f8e023f */
[----:B------:R-:W-:-:S04]  /*8020*/  UIMAD.WIDE.U32 UR4, UR5, UR8, UR4 ;  /* 0x00000008050472a5 */ /* 0x000fc8000f8e0004 */
[----:B------:R-:W-:-:S04]  /*8030*/  UIMAD.WIDE.U32 UR4, UR5, UR9, URZ ;  /* 0x00000009050472a5 */ /* 0x000fc8000f8e003f */
[----:B------:R-:W-:-:S04]  /*8040*/  UIMAD UR4, UR5, UR10, UR9 ;  /* 0x0000000a050472a4 */ /* 0x000fc8000f8e0209 */
[----:B------:R-:W-:-:S11]  /*8050*/  UISETP.GT.U32.AND UP1, UPT, UR11, UR4, UPT ;  /* 0x000000040b00728c */ /* 0x000fd6000bf24070 */
[----:B------:R-:W-:Y:S02]  /*8060*/  @!UP1 UIADD3 UR4, UR4, -UR11, URZ ;  /* 0x8000000b04049290 */ /* 0x000fe4000fffe03f */
[----:B------:R-:W-:Y:S02]  /*8070*/  @!UP1 UIADD3 UR5, UR5, 0x1, URZ ;  /* 0x0000000105059890 */ /* 0x000fe4000fffe03f */
[----:B------:R-:W-:Y:S02]  /*8080*/  UISETP.GE.U32.AND UP0, UPT, UR4, UR11, UPT ;  /* 0x0000000b0400728c */ /* 0x000fe4000bf06070 */
[----:B------:R-:W-:-:S09]  /*8090*/  UISETP.GE.AND UP1, UPT, UR7, URZ, UPT ;  /* 0x0000003f0700728c */ /* 0x000fd2000bf26270 */
[----:B------:R-:W-:Y:S02]  /*80a0*/  @UP0 UIADD3 UR5, UR5, 0x1, URZ ;  /* 0x0000000105050890 */ /* 0x000fe4000fffe03f */
[----:B------:R-:W-:Y:S02]  /*80b0*/  UISETP.NE.AND UP0, UPT, UR6, URZ, UPT ;  /* 0x0000003f0600728c */ /* 0x000fe4000bf05270 */
[----:B------:R-:W-:-:S09]  /*80c0*/  @!UP1 UIADD3 UR5, -UR5, URZ, URZ ;  /* 0x0000003f05059290 */ /* 0x000fd2000fffe13f */
[----:B------:R-:W-:-:S07]  /*80d0*/  @!UP0 ULOP3.LUT UR5, URZ, UR6, URZ, 0x33, !UPT ;  /* 0x000000063f058292 */ /* 0x000fce000f8e333f */
[----:B------:R-:W-:-:S05]  /*80e0*/  UMOV UR43, UR5 ;  /* 0x00000005002b7c82 */ /* 0x000fca0008000000 */
.L_x_39:
[----:B------:R-:W-:Y:S01]  /*80f0*/  UIMAD UR40, UR41, UR43, URZ ;  /* 0x0000002b292872a4 */ /* 0x000fe2000f8e023f */
[----:B------:R-:W-:Y:S02]  /*8100*/  IMAD.U32 R2, RZ, RZ, UR39 ;  /* 0x00000027ff027e24 */ /* 0x000fe4000f8e00ff */
[----:B------:R-:W-:Y:S02]  /*8110*/  IMAD.MOV.U32 R6, RZ, RZ, RZ ;  /* 0x000000ffff067224 */ /* 0x000fe400078e00ff */
[----:B------:R-:W-:Y:S02]  /*8120*/  IMAD.MOV.U32 R9, RZ, RZ, 0x1 ;  /* 0x00000001ff097424 */ /* 0x000fe400078e00ff */
[----:B------:R-:W-:-:S05]  /*8130*/  IMAD.U32 R3, RZ, RZ, UR40 ;  /* 0x00000028ff037e24 */ /* 0x000fca000f8e00ff */
[----:B------:R-:W-:-:S04]  /*8140*/  VIADDMNMX R18, R3, UR43, R2, PT ;  /* 0x0000002b03127c46 */ /* 0x000fc8000b800102 */
[----:B------:R-:W-:Y:S01]  /*8150*/  ISETP.GT.AND P0, PT, R18, UR40, PT ;  /* 0x0000002812007c0c */ /* 0x000fe2000bf04270 */
[----:B------:R0:W-:-:S12]  /*8160*/  STL [R1+0x8], R18 ;  /* 0x0000081201007387 */ /* 0x0001d80000100800 */
[----:B0-----:R-:W-:Y:S05]  /*8170*/  @!P0 BRA `(.L_x_38) ;  /* 0x0000003000a88947 */ /* 0x001fea0003800000 */
[----:B------:R-:W0:Y:S01]  /*8180*/  S2UR UR4, SR_CgaCtaId ;  /* 0x00000000000479c3 */ /* 0x000e220000008800 */
[----:B------:R-:W-:Y:S02]  /*8190*/  UMOV UR38, 0x400 ;  /* 0x0000040000267882 */ /* 0x000fe40000000000 */
[----:B0-----:R-:W-:-:S04]  /*81a0*/  ULEA UR38, UR4, UR38, 0x18 ;  /* 0x0000002604267291 */ /* 0x001fc8000f8ec03f */
[----:B------:R-:W-:-:S04]  /*81b0*/  UIADD3 UR4, UR38, 0x1c400, URZ ;  /* 0x0001c40026047890 */ /* 0x000fc8000fffe03f */
[----:B------:R-:W-:-:S06]  /*81c0*/  ULOP3.LUT UP0, URZ, UR4, 0x3ff, URZ, 0xc0, !UPT ;  /* 0x000003ff043f7892 */ /* 0x000fcc000f80c03f */
[----:B------:R-:W-:-:S13]  /*81d0*/  PLOP3.LUT P0, PT, PT, PT, UP0, 0x80, 0x0 ;  /* 0x000000000000781c */ /* 0x000fda0003f0f008 */
[----:B------:R-:W-:Y:S05]  /*81e0*/  @!P0 BRA `(.L_x_40) ;  /* 0x0000000000408947 */ /* 0x000fea0003800000 */
[----:B------:R-:W-:Y:S01]  /*81f0*/  MOV R2, 0x0 ;  /* 0x0000000000027802 */ /* 0x000fe20000000f00 */
[----:B------:R-:W-:Y:S01]  /*8200*/  ULDC.64 UR6, c[0x4][0x98] ;  /* 0x0100260000067ab9 */ /* 0x000fe20000000a00 */
[----:B------:R-:W-:Y:S01]  /*8210*/  ULDC.64 UR8, c[0x4][0xa0] ;  /* 0x0100280000087ab9 */ /* 0x000fe20000000a00 */
[----:B------:R-:W-:Y:S01]  /*8220*/  ULDC.64 UR4, c[0x4][0x8] ;  /* 0x0100020000047ab9 */ /* 0x000fe20000000a00 */
[----:B------:R-:W-:Y:S01]  /*8230*/  MOV R4, UR6 ;  /* 0x0000000600047c02 */ /* 0x000fe20008000f00 */
[----:B------:R-:W-:Y:S01]  /*8240*/  IMAD.U32 R5, RZ, RZ, UR7 ;  /* 0x00000007ff057e24 */ /* 0x000fe2000f8e00ff */
[----:B------:R-:W0:Y:S01]  /*8250*/  LDC.64 R2, c[0x4][R2] ;  /* 0x0100000002027b82 */ /* 0x000e220000000a00 */
[----:B------:R-:W-:Y:S02]  /*8260*/  IMAD.U32 R6, RZ, RZ, UR8 ;  /* 0x00000008ff067e24 */ /* 0x000fe4000f8e00ff */
[----:B------:R-:W-:Y:S02]  /*8270*/  IMAD.U32 R7, RZ, RZ, UR9 ;  /* 0x00000009ff077e24 */ /* 0x000fe4000f8e00ff */
[----:B------:R-:W-:-:S02]  /*8280*/  IMAD.U32 R10, RZ, RZ, UR4 ;  /* 0x00000004ff0a7e24 */ /* 0x000fc4000f8e00ff */
[----:B------:R-:W-:Y:S02]  /*8290*/  IMAD.U32 R11, RZ, RZ, UR5 ;  /* 0x00000005ff0b7e24 */ /* 0x000fe4000f8e00ff */
[----:B------:R-:W-:Y:S02]  /*82a0*/  IMAD.MOV.U32 R8, RZ, RZ, 0x70 ;  /* 0x00000070ff087424 */ /* 0x000fe400078e00ff */
[----:B------:R-:W-:Y:S02]  /*82b0*/  IMAD.MOV.U32 R12, RZ, RZ, 0x1 ;  /* 0x00000001ff0c7424 */ /* 0x000fe400078e00ff */
[----:B------:R-:W-:-:S07]  /*82c0*/  IMAD.MOV.U32 R13, RZ, RZ, RZ ;  /* 0x000000ffff0d7224 */ /* 0x000fce00078e00ff */
[----:B------:R-:W-:-:S07]  /*82d0*/  LEPC R20, `(.L_x_40) ;  /* 0x000000001014794e */ /* 0x000fce0000000000 */
[----:B0-----:R-:W-:Y:S05]  /*82e0*/  CALL.ABS.NOINC R2 ;  /* 0x0000000002007343 */ /* 0x001fea0003c00000 */
.L_x_40:
        /* <DEDUP_REMOVED lines=8> */
[----:B------:R0:W1:Y:S01]  /*8370*/  LDC.64 R2, c[0x4][R16] ;  /* 0x0100000010027b82 */ /* 0x0000620000000a00 */
[----:B------:R-:W-:Y:S01]  /*8380*/  IMAD.U32 R4, RZ, RZ, UR6 ;  /* 0x00000006ff047e24 */ /* 0x000fe2000f8e00ff */
[----:B------:R-:W-:Y:S01]  /*8390*/  MOV R5, UR7 ;  /* 0x0000000700057c02 */ /* 0x000fe20008000f00 */
        /* <DEDUP_REMOVED lines=9> */
.L_x_42:
[----:B------:R0:W1:Y:S01]  /*8430*/  LDC.64 R2, c[0x4][R16] ;  /* 0x0100000010027b82 */ /* 0x0000620000000a00 */
[----:B------:R-:W-:Y:S01]  /*8440*/  ULDC.64 UR6, c[0x4][0x98] ;  /* 0x0100260000067ab9 */ /* 0x000fe20000000a00 */
[----:B------:R-:W-:Y:S01]  /*8450*/  ULDC.64 UR8, c[0x4][0xa0] ;  /* 0x0100280000087ab9 */ /* 0x000fe20000000a00 */
[----:B------:R-:W-:Y:S01]  /*8460*/  ULDC.64 UR4, c[0x4][0x18] ;  /* 0x0100060000047ab9 */ /* 0x000fe20000000a00 */
        /* <DEDUP_REMOVED lines=11> */
.L_x_41:
[----:B------:R-:W0:Y:S02]  /*8520*/  LDC.64 R2, c[0x0][0x9f8] ;  /* 0x00027e00ff027b82 */ /* 0x000e240000000a00 */
[----:B0-----:R-:W-:-:S04]  /*8530*/  ISETP.NE.U32.AND P0, PT, R2, RZ, PT ;  /* 0x000000ff0200720c */ /* 0x001fc80003f05070 */
[----:B------:R-:W-:-:S13]  /*8540*/  ISETP.NE.AND.EX P0, PT, R3, RZ, PT, P0 ;  /* 0x000000ff0300720c */ /* 0x000fda0003f05300 */
[----:B------:R-:W0:Y:S02]  /*8550*/  @P0 LDC.64 R2, c[0x0][0x9f8] ;  /* 0x00027e00ff020b82 */ /* 0x000e240000000a00 */
[----:B0-----:R-:W-:-:S05]  /*8560*/  @P0 IMAD.WIDE R2, R17, 0x4, R2 ;  /* 0x0000000411020825 */ /* 0x001fca00078e0202 */
[----:B------:R0:W2:Y:S01]  /*8570*/  @P0 LDG.E R17, desc[UR44][R2.64] ;  /* 0x0000002c02110981 */ /* 0x0000a2000c1e1900 */
[----:B------:R-:W-:Y:S01]  /*8580*/  UMOV UR4, 0xffffffff ;  /* 0xffffffff00047882 */ /* 0x000fe20000000000 */
[----:B------:R-:W-:Y:S01]  /*8590*/  VIADD R0, R18, 0xffffffff ;  /* 0xffffffff12007836 */ /* 0x000fe20000000000 */
[----:B0-----:R-:W0:Y:S02]  /*85a0*/  LDC.64 R2, c[0x0][0x418] ;  /* 0x00010600ff027b82 */ /* 0x001e240000000a00 */
[----:B0-----:R-:W-:-:S04]  /*85b0*/  ISETP.NE.U32.AND P0, PT, R2, RZ, PT ;  /* 0x000000ff0200720c */ /* 0x001fc80003f05070 */
[----:B------:R-:W-:-:S04]  /*85c0*/  ISETP.NE.AND.EX P1, PT, R3, RZ, PT, P0 ;  /* 0x000000ff0300720c */ /* 0x000fc80003f25300 */
[----:B------:R-:W-:-:S05]  /*85d0*/  P2R R4, PR, RZ, 0x2 ;  /* 0x00000002ff047803 */ /* 0x000fca0000000000 */
[----:B------:R0:W-:Y:S01]  /*85e0*/  STL [R1], R4 ;  /* 0x0000000401007387 */ /* 0x0001e20000100800 */
[----:B--2---:R-:W-:Y:S02]  /*85f0*/  SHF.R.S32.HI R18, RZ, 0x1f, R17 ;  /* 0x0000001fff127819 */ /* 0x004fe40000011411 */
[----:B------:R-:W-:Y:S01]  /*8600*/  SEL R16, R17, RZ, !P1 ;  /* 0x000000ff11107207 */ /* 0x000fe20004800000 */
[----:B0-----:R-:W-:Y:S06]  /*8610*/  BRA.DIV UR4, `(.L_x_43) ;  /* 0x0000003204c07947 */ /* 0x001fec000b800000 */
[----:B------:R0:W1:Y:S02]  /*8620*/  SHFL.IDX PT, R14, R19, RZ, 0x1f ;  /* 0x00001fff130e7589 */ /* 0x00006400000e0000 */
.L_x_122:
[----:B------:R2:W-:Y:S01]  /*8630*/  STL [R1+0x4], R0 ;  /* 0x0000040001007387 */ /* 0x0005e20000100800 */
[----:B-1----:R-:W-:Y:S02]  /*8640*/  ISETP.NE.AND P0, PT, R14, RZ, PT ;  /* 0x000000ff0e00720c */ /* 0x002fe40003f05270 */
[----:B------:R-:W-:-:S04]  /*8650*/  PLOP3.LUT P2, PT, PT, PT, PT, 0x8, 0x0 ;  /* 0x000000000000781c */ /* 0x000fc80003f4e170 */
[----:B0-----:R-:W-:-:S07]  /*8660*/  P2R R19, PR, RZ, 0x4 ;  /* 0x00000004ff137803 */ /* 0x001fce0000000000 */
[----:B--2---:R-:W-:Y:S05]  /*8670*/  @P0 BRA `(.L_x_44) ;  /* 0x0000000000e40947 */ /* 0x004fea0003800000 */
[----:B------:R-:W-:-:S03]  /*8680*/  UMOV UR4, 0xffffffff ;  /* 0xffffffff00047882 */ /* 0x000fc60000000000 */
[----:B------:R-:W-:Y:S05]  /*8690*/  BRA.DIV UR4, `(.L_x_45) ;  /* 0x0000003204c07947 */ /* 0x000fea000b800000 */
[----:B------:R-:W-:-:S13]  /*86a0*/  ELECT P6, URZ, PT ;  /* 0x00000000003f782f */ /* 0x000fda00038c0000 */
.L_x_125:
[----:B------:R-:W-:Y:S05]  /*86b0*/  @!P6 BRA `(.L_x_44) ;  /* 0x0000000000d4e947 */ /* 0x000fea0003800000 */
[----:B------:R-:W-:Y:S01]  /*86c0*/  IMAD.MOV.U32 R16, RZ, RZ, R17 ;  /* 0x000000ffff107224 */ /* 0x000fe200078e0011 */
[----:B------:R-:W-:Y:S06]  /*86d0*/  @!P1 BRA `(.L_x_46) ;  /* 0x0000000000509947 */ /* 0x000fec0003800000 */
[----:B------:R-:W-:Y:S01]  /*86e0*/  IMAD.MOV.U32 R9, RZ, RZ, R0 ;  /* 0x000000ffff097224 */ /* 0x000fe200078e0000 */
[----:B------:R-:W-:Y:S01]  /*86f0*/  ULDC.64 UR4, c[0x0][0x428] ;  /* 0x00010a0000047ab9 */ /* 0x000fe20000000a00 */
[----:B------:R-:W0:Y:S01]  /*8700*/  LDC R0, c[0x0][0x43c] ;  /* 0x00010f00ff007b82 */ /* 0x000e220000000800 */
[----:B------:R-:W-:Y:S02]  /*8710*/  IMAD R8, R18, UR4, RZ ;  /* 0x0000000412087c24 */ /* 0x000fe4000f8e02ff */
[----:B------:R-:W-:Y:S02]  /*8720*/  MOV R6, R9 ;  /* 0x0000000900067202 */ /* 0x000fe40000000f00 */
[----:B------:R-:W-:Y:S01]  /*8730*/  IMAD R7, R17, UR5, R8 ;  /* 0x0000000511077c24 */ /* 0x000fe2000f8e0208 */
[----:B0-----:R-:W-:-:S13]  /*8740*/  ISETP.NE.AND P0, PT, R0, 0x1, PT ;  /* 0x000000010000780c */ /* 0x001fda0003f05270 */
[----:B------:R-:W0:Y:S02]  /*8750*/  @P0 LDC.64 R4, c[0x0][0x440] ;  /* 0x00011000ff040b82 */ /* 0x000e240000000a00 */
[----:B0-----:R-:W-:-:S05]  /*8760*/  @P0 IMAD.HI.U32 R4, R9, R4, RZ ;  /* 0x0000000409040227 */ /* 0x001fca00078e00ff */
[----:B------:R-:W-:-:S04]  /*8770*/  @P0 SHF.R.U32.HI R6, RZ, R5, R4 ;  /* 0x00000005ff060219 */ /* 0x000fc80000011604 */
[--C-:B------:R-:W-:Y:S01]  /*8780*/  SHF.R.S32.HI R5, RZ, 0x1f, R6.reuse ;  /* 0x0000001fff057819 */ /* 0x100fe20000011406 */
[----:B------:R-:W-:-:S04]  /*8790*/  IMAD.MOV.U32 R4, RZ, RZ, R6 ;  /* 0x000000ffff047224 */ /* 0x000fc800078e0006 */
[----:B------:R-:W-:-:S04]  /*87a0*/  IMAD.WIDE.U32 R4, R17, UR4, R4 ;  /* 0x0000000411047c25 */ /* 0x000fc8000f8e0004 */
[----:B------:R-:W-:Y:S01]  /*87b0*/  IMAD.IADD R5, R5, 0x1, R7 ;  /* 0x0000000105057824 */ /* 0x000fe200078e0207 */
[----:B------:R-:W-:-:S04]  /*87c0*/  LEA R2, P0, R4, R2, 0x2 ;  /* 0x0000000204027211 */ /* 0x000fc800078010ff */
[----:B------:R-:W-:-:S05]  /*87d0*/  LEA.HI.X R3, R4, R3, R5, 0x2, P0 ;  /* 0x0000000304037211 */ /* 0x000fca00000f1405 */
[----:B------:R0:W5:Y:S01]  /*87e0*/  LDG.E R16, desc[UR44][R2.64] ;  /* 0x0000002c02107981 */ /* 0x000162000c1e1900 */
[----:B------:R-:W-:-:S04]  /*87f0*/  IMAD.MOV R5, RZ, RZ, -R6 ;  /* 0x000000ffff057224 */ /* 0x000fc800078e0a06 */
[----:B------:R-:W-:-:S05]  /*8800*/  IMAD R9, R0, R5, R9 ;  /* 0x0000000500097224 */ /* 0x000fca00078e0209 */
[----:B------:R0:W-:Y:S02]  /*8810*/  STL [R1+0x4], R9 ;  /* 0x0000040901007387 */ /* 0x0001e40000100800 */
.L_x_46:
[----:B------:R-:W-:Y:S01]  /*8820*/  IMAD.MOV.U32 R0, RZ, RZ, 0x1 ;  /* 0x00000001ff007424 */ /* 0x000fe200078e00ff */
[----:B0-----:R-:W0:Y:S04]  /*8830*/  S2R R9, SR_TID.X ;  /* 0x0000000000097919 */ /* 0x001e280000002100 */
[----:B------:R-:W-:-:S04]  /*8840*/  SHF.L.U32 R0, R0, 0x1f, RZ ;  /* 0x0000001f00007819 */ /* 0x000fc800000006ff */
[----:B------:R-:W1:Y:S01]  /*8850*/  SYNCS.PHASECHK.TRANS64.TRYWAIT P0, [UR38+0x22840], R0 ;  /* 0x02284000ff0075a7 */ /* 0x000e620008000166 */
[----:B0-----:R-:W-:-:S04]  /*8860*/  LOP3.LUT R2, R9, 0x7f, RZ, 0xc0, !PT ;  /* 0x0000007f09027812 */ /* 0x001fc800078ec0ff */
[----:B------:R-:W-:Y:S01]  /*8870*/  ISETP.NE.AND P1, PT, R2, RZ, PT ;  /* 0x000000ff0200720c */ /* 0x000fe20003f25270 */
[----:B-1----:R-:W-:-:S12]  /*8880*/  @!P0 BRA `(.L_x_47) ;  /* 0x0000003000648947 */ /* 0x002fd80003800000 */
.L_x_126:
[----:B------:R-:W-:Y:S05]  /*8890*/  @P1 BRA `(.L_x_48) ;  /* 0x0000000000181947 */ /* 0x000fea0003800000 */
[----:B------:R-:W1:Y:S01]  /*88a0*/  S2R R2, SR_TID.X ;  /* 0x0000000000027919 */ /* 0x000e620000002100 */
[----:B0-----:R-:W-:-:S04]  /*88b0*/  IMAD.MOV.U32 R0, RZ, RZ, 0x3000 ;  /* 0x00003000ff007424 */ /* 0x001fc800078e00ff */
[----:B------:R2:W-:Y:S01]  /*88c0*/  SYNCS.ARRIVE.TRANS64 RZ, [UR38+0x22830], R0 ;  /* 0x02283000ffff79a7 */ /* 0x0005e20008000026 */
[----:B-1----:R-:W-:-:S13]  /*88d0*/  LOP3.LUT P0, RZ, R2, 0x1f, RZ, 0xc0, !PT ;  /* 0x0000001f02ff7812 */ /* 0x002fda000780c0ff */
[----:B--2---:R-:W-:Y:S05]  /*88e0*/  @!P0 BRA `(.L_x_48) ;  /* 0x0000000000048947 */ /* 0x004fea0003800000 */
[----:B------:R-:W-:Y:S01]  /*88f0*/  BPT.TRAP 0x1 ;  /* 0x000000040000795c */ /* 0x000fe20000300000 */
.L_x_48:
[----:B0-----:R-:W2:Y:S01]  /*8900*/  LDL R0, [R1+0x4] ;  /* 0x0000040001007983 */ /* 0x001ea20000100800 */
[----:B------:R-:W-:Y:S01]  /*8910*/  ULDC.64 UR4, c[0x0][0x198] ;  /* 0x0000660000047ab9 */ /* 0x000fe20000000a00 */
[----:B-----5:R-:W-:Y:S01]  /*8920*/  R2UR UR13, R16 ;  /* 0x00000000100d72ca */ /* 0x020fe200000e0000 */
[----:B------:R-:W-:Y:S01]  /*8930*/  UIADD3 UR4, UP0, UR4, 0x370, URZ ;  /* 0x0000037004047890 */ /* 0x000fe2000ff1e03f */
[----:B------:R-:W-:Y:S01]  /*8940*/  PLOP3.LUT P0, PT, PT, PT, PT, 0x80, 0x0 ;  /* 0x000000000000781c */ /* 0x000fe20003f0f070 */
[----:B------:R-:W-:Y:S02]  /*8950*/  UIADD3 UR8, UR38, 0x1c400, URZ ;  /* 0x0001c40026087890 */ /* 0x000fe4000fffe03f */
[----:B------:R-:W-:Y:S01]  /*8960*/  UIADD3 UR9, UR38, 0x22830, URZ ;  /* 0x0002283026097890 */ /* 0x000fe2000fffe03f */
[----:B------:R-:W-:Y:S01]  /*8970*/  P2R R19, PR, RZ, 0x1 ;  /* 0x00000001ff137803 */ /* 0x000fe20000000000 */
[----:B------:R-:W-:Y:S01]  /*8980*/  UIADD3.X UR5, URZ, UR5, URZ, UP0, !UPT ;  /* 0x000000053f057290 */ /* 0x000fe200087fe43f */
[----:B------:R-:W-:Y:S01]  /*8990*/  UMOV UR6, 0x0 ;  /* 0x0000000000067882 */ /* 0x000fe20000000000 */
[----:B------:R-:W-:Y:S01]  /*89a0*/  UMOV UR7, 0x14f00000 ;  /* 0x14f0000000077882 */ /* 0x000fe20000000000 */
[----:B------:R-:W-:Y:S01]  /*89b0*/  UMOV UR10, URZ ;  /* 0x0000003f000a7c82 */ /* 0x000fe20008000000 */
[----:B------:R-:W-:Y:S01]  /*89c0*/  UMOV UR12, UR36 ;  /* 0x00000024000c7c82 */ /* 0x000fe20008000000 */
[----:B--2---:R-:W-:-:S13]  /*89d0*/  R2UR UR11, R0 ;  /* 0x00000000000b72ca */ /* 0x004fda00000e0000 */
[----:B------:R-:W-:-:S09]  /*89e0*/  UIMAD UR11, UR11, 0x60, URZ ;  /* 0x000000600b0b78a4 */ /* 0x000fd2000f8e023f */
[----:B------:R0:W-:Y:S02]  /*89f0*/  UTMALDG.4D [UR8], [UR4], desc[UR6] ;  /* 0x00000608040075b4 */ /* 0x0001e40008019000 */
[----:B0-----:R-:W-:Y:S01]  /*8a00*/  NOP ;  /* 0x0000000000007918 */ /* 0x001fe20000000000 */
.L_x_44:
[----:B------:R-:W-:Y:S05]  /*8a10*/  WARPSYNC.ALL ;  /* 0x0000000000007948 */ /* 0x000fea0003800000 */
[----:B------:R-:W-:Y:S01]  /*8a20*/  UIADD3 UR4, UR38, 0x18400, URZ ;  /* 0x0001840026047890 */ /* 0x000fe2000fffe03f */
[----:B------:R-:W-:Y:S03]  /*8a30*/  BAR.SYNC.DEFER_BLOCKING 0x8, 0x180 ;  /* 0x0206000000007b1d */ /* 0x000fe60000010000 */
[----:B------:R-:W-:-:S06]  /*8a40*/  ULOP3.LUT UP0, URZ, UR4, 0x3ff, URZ, 0xc0, !UPT ;  /* 0x000003ff043f7892 */ /* 0x000fcc000f80c03f */
[----:B------:R-:W-:-:S13]  /*8a50*/  PLOP3.LUT P0, PT, PT, PT, UP0, 0x80, 0x0 ;  /* 0x000000000000781c */ /* 0x000fda0003f0f008 */
[----:B------:R-:W-:Y:S05]  /*8a60*/  @!P0 BRA `(.L_x_49) ;  /* 0x0000000000408947 */ /* 0x000fea0003800000 */
[----:B------:R-:W-:Y:S01]  /*8a70*/  MOV R2, 0x0 ;  /* 0x0000000000027802 */ /* 0x000fe20000000f00 */
[----:B------:R-:W-:Y:S01]  /*8a80*/  ULDC.64 UR6, c[0x4][0x98] ;  /* 0x0100260000067ab9 */ /* 0x000fe20000000a00 */
[----:B------:R-:W-:Y:S01]  /*8a90*/  ULDC.64 UR8, c[0x4][0xa0] ;  /* 0x0100280000087ab9 */ /* 0x000fe20000000a00 */
[----:B------:R-:W-:Y:S01]  /*8aa0*/  ULDC.64 UR4, c[0x4][0x20] ;  /* 0x0100080000047ab9 */ /* 0x000fe20000000a00 */
[----:B------:R-:W-:Y:S01]  /*8ab0*/  IMAD.U32 R4, RZ, RZ, UR6 ;  /* 0x00000006ff047e24 */ /* 0x000fe2000f8e00ff */
[----:B------:R-:W-:Y:S01]  /*8ac0*/  MOV R10, UR4 ;  /* 0x00000004000a7c02 */ /* 0x000fe20008000f00 */
        /* <DEDUP_REMOVED lines=10> */
.L_x_49:
[----:B------:R-:W0:Y:S01]  /*8b70*/  LDC R4, c[0x0][0x448] ;  /* 0x00011200ff047b82 */ /* 0x000e220000000800 */
[----:B------:R-:W1:Y:S01]  /*8b80*/  S2R R12, SR_TID.X ;  /* 0x00000000000c7919 */ /* 0x000e620000002100 */
[----:B------:R-:W-:Y:S01]  /*8b90*/  USHF.R.S32.HI UR6, URZ, 0x1f, UR36 ;  /* 0x0000001f3f067899 */ /* 0x000fe20008011424 */
[----:B------:R-:W-:Y:S01]  /*8ba0*/  ULDC.64 UR8, c[0x0][0x2d8] ;  /* 0x0000b60000087ab9 */ /* 0x000fe20000000a00 */
[----:B------:R-:W2:Y:S02]  /*8bb0*/  S2R R13, SR_CTAID.Z ;  /* 0x00000000000d7919 */ /* 0x000ea40000002700 */
[----:B------:R-:W-:Y:S02]  /*8bc0*/  UIMAD UR6, UR6, UR8, URZ ;  /* 0x00000008060672a4 */ /* 0x000fe4000f8e023f */
[----:B------:R-:W3:Y:S01]  /*8bd0*/  LDC.64 R2, c[0x0][0x2e0] ;  /* 0x0000b800ff027b82 */ /* 0x000ee20000000a00 */
[----:B------:R-:W4:Y:S01]  /*8be0*/  S2R R10, SR_CTAID.X ;  /* 0x00000000000a7919 */ /* 0x000f220000002500 */
[----:B------:R-:W-:-:S02]  /*8bf0*/  UIMAD.WIDE.U32 UR4, UR36, UR8, URZ ;  /* 0x00000008240472a5 */ /* 0x000fc4000f8e003f */
[----:B------:R-:W-:-:S04]  /*8c00*/  UIMAD UR6, UR36, UR9, UR6 ;  /* 0x00000009240672a4 */ /* 0x000fc8000f8e0206 */
[----:B------:R-:W-:Y:S01]  /*8c10*/  UIADD3 UR5, UR5, UR6, URZ ;  /* 0x0000000605057290 */ /* 0x000fe2000fffe03f */
[----:B0-----:R-:W-:Y:S02]  /*8c20*/  ISETP.NE.AND P0, PT, R4, 0x1, PT ;  /* 0x000000010400780c */ /* 0x001fe40003f05270 */
[C---:B-1----:R-:W-:Y:S01]  /*8c30*/  LOP3.LUT R11, R12.reuse, 0x7f, RZ, 0xc0, !PT ;  /* 0x0000007f0c0b7812 */ /* 0x042fe200078ec0ff */
[----:B------:R-:W-:-:S10]  /*8c40*/  IMAD.SHL.U32 R0, R12, 0x10, RZ ;  /* 0x000000100c007824 */ /* 0x000fd400078e00ff */
[----:B------:R-:W0:Y:S01]  /*8c50*/  @P0 LDC R5, c[0x0][0x44c] ;  /* 0x00011300ff050b82 */ /* 0x000e220000000800 */
[----:B------:R-:W-:Y:S02]  /*8c60*/  SHF.R.U32.HI R7, RZ, 0x3, R11 ;  /* 0x00000003ff077819 */ /* 0x000fe4000001160b */
[----:B--2---:R-:W-:Y:S02]  /*8c70*/  SHF.R.S32.HI R9, RZ, 0x1f, R13 ;  /* 0x0000001fff097819 */ /* 0x004fe4000001140d */
[----:B------:R-:W-:-:S03]  /*8c80*/  LOP3.LUT R0, R7, 0x70, R0, 0xf8, !PT ;  /* 0x0000007007007812 */ /* 0x000fc600078ef800 */
[----:B------:R-:W1:Y:S01]  /*8c90*/  @P0 LDC R6, c[0x0][0x450] ;  /* 0x00011400ff060b82 */ /* 0x000e620000000800 */
[----:B---3--:R-:W-:Y:S02]  /*8ca0*/  IMAD R8, R9, R2, RZ ;  /* 0x0000000209087224 */ /* 0x008fe400078e02ff */
[----:B----4-:R-:W-:Y:S02]  /*8cb0*/  IMAD R0, R10, 0x80, R0 ;  /* 0x000000800a007824 */ /* 0x010fe400078e0200 */
[----:B------:R-:W-:Y:S02]  /*8cc0*/  IMAD R9, R13, R3, R8 ;  /* 0x000000030d097224 */ /* 0x000fe400078e0208 */
[----:B0-----:R-:W-:-:S04]  /*8cd0*/  @P0 IMAD.HI.U32 R3, R0, R5, RZ ;  /* 0x0000000500030227 */ /* 0x001fc800078e00ff */
[----:B------:R-:W-:Y:S01]  /*8ce0*/  IMAD.MOV.U32 R5, RZ, RZ, R0 ;  /* 0x000000ffff057224 */ /* 0x000fe200078e0000 */
[----:B-1----:R-:W-:Y:S01]  /*8cf0*/  @P0 SHF.R.U32.HI R5, RZ, R6, R3 ;  /* 0x00000006ff050219 */ /* 0x002fe20000011603 */
[----:B------:R-:W-:Y:S01]  /*8d00*/  IMAD.WIDE.U32 R2, R13, R2, UR4 ;  /* 0x000000040d027e25 */ /* 0x000fe2000f8e0002 */
[----:B------:R-:W-:Y:S02]  /*8d10*/  ULDC.64 UR4, c[0x0][0x2d0] ;  /* 0x0000b40000047ab9 */ /* 0x000fe40000000a00 */
[----:B------:R-:W-:Y:S01]  /*8d20*/  SHF.R.S32.HI R6, RZ, 0x1f, R5 ;  /* 0x0000001fff067819 */ /* 0x000fe20000011405 */
[----:B------:R-:W-:Y:S02]  /*8d30*/  IMAD.IADD R3, R3, 0x1, R9 ;  /* 0x0000000103037824 */ /* 0x000fe400078e0209 */
[----:B------:R-:W-:Y:S02]  /*8d40*/  IMAD.MOV R9, RZ, RZ, -R5 ;  /* 0x000000ffff097224 */ /* 0x000fe400078e0a05 */
[----:B------:R-:W-:-:S02]  /*8d50*/  IMAD R6, R6, UR4, RZ ;  /* 0x0000000406067c24 */ /* 0x000fc4000f8e02ff */
[----:B------:R-:W-:Y:S02]  /*8d60*/  IMAD R0, R4, R9, R0 ;  /* 0x0000000904007224 */ /* 0x000fe400078e0200 */
[C---:B------:R-:W-:Y:S02]  /*8d70*/  IMAD R9, R5.reuse, UR5, R6 ;  /* 0x0000000505097c24 */ /* 0x040fe4000f8e0206 */
[----:B------:R-:W-:Y:S01]  /*8d80*/  IMAD.WIDE.U32 R2, R5, UR4, R2 ;  /* 0x0000000405027c25 */ /* 0x000fe2000f8e0002 */
[----:B------:R-:W-:Y:S01]  /*8d90*/  SHF.R.S32.HI R5, RZ, 0x1f, R0 ;  /* 0x0000001fff057819 */ /* 0x000fe20000011400 */
[----:B------:R-:W-:Y:S02]  /*8da0*/  ULDC.64 UR4, c[0x0][0x2c8] ;  /* 0x0000b20000047ab9 */ /* 0x000fe40000000a00 */
[----:B------:R-:W-:Y:S01]  /*8db0*/  IMAD.SHL.U32 R6, R11, 0x8, RZ ;  /* 0x000000080b067824 */ /* 0x000fe200078e00ff */
[----:B------:R-:W-:Y:S01]  /*8dc0*/  IADD3 R3, R3, R9, RZ ;  /* 0x0000000903037210 */ /* 0x000fe20007ffe0ff */
[----:B------:R-:W-:-:S04]  /*8dd0*/  IMAD R5, R5, UR4, RZ ;  /* 0x0000000405057c24 */ /* 0x000fc8000f8e02ff */
[C---:B------:R-:W-:Y:S02]  /*8de0*/  IMAD R5, R0.reuse, UR5, R5 ;  /* 0x0000000500057c24 */ /* 0x040fe4000f8e0205 */
[----:B------:R-:W-:Y:S01]  /*8df0*/  IMAD.WIDE.U32 R2, R0, UR4, R2 ;  /* 0x0000000400027c25 */ /* 0x000fe2000f8e0002 */
[----:B------:R-:W-:-:S03]  /*8e00*/  ULDC.64 UR4, c[0x0][0x280] ;  /* 0x0000a00000047ab9 */ /* 0x000fc60000000a00 */
[----:B------:R-:W-:Y:S01]  /*8e10*/  IMAD.IADD R5, R3, 0x1, R5 ;  /* 0x0000000103057824 */ /* 0x000fe200078e0205 */
[----:B------:R-:W-:Y:S01]  /*8e20*/  LEA R0, P0, R2, UR4, 0x1 ;  /* 0x0000000402007c11 */ /* 0x000fe2000f8008ff */
[----:B------:R-:W-:-:S03]  /*8e30*/  ULDC UR4, c[0x0][0x2b8] ;  /* 0x0000ae0000047ab9 */ /* 0x000fc60000000800 */
[----:B------:R-:W-:Y:S01]  /*8e40*/  LEA.HI.X R5, R2, UR5, R5, 0x1, P0 ;  /* 0x0000000502057c11 */ /* 0x000fe200080f0c05 */
[----:B------:R-:W-:-:S05]  /*8e50*/  IMAD.SHL.U32 R2, R12, 0x8, RZ ;  /* 0x000000080c027824 */ /* 0x000fca00078e00ff */
[C---:B------:R-:W-:Y:S02]  /*8e60*/  LOP3.LUT R8, R2.reuse, 0x38, RZ, 0xc0, !PT ;  /* 0x0000003802087812 */ /* 0x040fe400078ec0ff */
[----:B------:R-:W-:Y:S02]  /*8e70*/  LOP3.LUT R2, R2, 0x1f8, RZ, 0xc0, !PT ;  /* 0x000001f802027812 */ /* 0x000fe400078ec0ff */
[----:B------:R-:W-:Y:S01]  /*8e80*/  ISETP.GE.AND P0, PT, R8, UR4, PT ;  /* 0x0000000408007c0c */ /* 0x000fe2000bf06270 */
[----:B------:R-:W-:Y:S01]  /*8e90*/  UMOV UR4, 0xffffffff ;  /* 0xffffffff00047882 */ /* 0x000fe20000000000 */
[----:B------:R-:W-:-:S04]  /*8ea0*/  LOP3.LUT R3, R2, 0x38, R12, 0x78, !PT ;  /* 0x0000003802037812 */ /* 0x000fc800078e780c */
[----:B------:R-:W-:Y:S01]  /*8eb0*/  LOP3.LUT R6, R3, 0x200, R6, 0xf8, !PT ;  /* 0x0000020003067812 */ /* 0x000fe200078ef806 */
[----:B------:R-:W-:Y:S06]  /*8ec0*/  BRA.DIV UR4, `(.L_x_50) ;  /* 0x0000002a04ec7947 */ /* 0x000fec000b800000 */
[----:B------:R-:W0:Y:S01]  /*8ed0*/  SHFL.IDX PT, R14, R0, RZ, 0x181f ;  /* 0x00181fff000e7589 */ /* 0x000e2200000e0000 */
[----:B------:R-:W-:Y:S01]  /*8ee0*/  ULDC UR4, c[0x0][0x288] ;  /* 0x0000a20000047ab9 */ /* 0x000fe20000000800 */
[----:B------:R-:W-:Y:S02]  /*8ef0*/  IMAD R7, R10, 0x80, R7 ;  /* 0x000000800a077824 */ /* 0x000fe400078e0207 */
[----:B------:R-:W1:Y:S01]  /*8f00*/  SHFL.IDX PT, R2, R5, RZ, 0x181f ;  /* 0x00181fff05027589 */ /* 0x000e6200000e0000 */
[----:B------:R-:W-:Y:S02]  /*8f10*/  IMAD R4, R4, UR4, RZ ;  /* 0x0000000404047c24 */ /* 0x000fe4000f8e02ff */
[----:B------:R-:W-:-:S03]  /*8f20*/  VIADD R11, R7, 0x10 ;  /* 0x00000010070b7836 */ /* 0x000fc60000000000 */
[----:B------:R-:W-:-:S13]  /*8f30*/  ISETP.GE.AND P1, PT, R7, R4, PT ;  /* 0x000000040700720c */ /* 0x000fda0003f26270 */
[----:B------:R-:W-:Y:S02]  /*8f40*/  @!P1 LEA R9, R6, UR38, 0x1 ;  /* 0x0000002606099c11 */ /* 0x000fe4000f8e08ff */
[----:B0-----:R-:W-:-:S05]  /*8f50*/  @!P1 LEA R14, P2, R8, R14, 0x1 ;  /* 0x0000000e080e9211 */ /* 0x001fca00078408ff */
[----:B-1----:R-:W-:Y:S02]  /*8f60*/  @!P1 IMAD.X R3, RZ, RZ, R2, P2 ;  /* 0x000000ffff039224 */ /* 0x002fe400010e0602 */
[----:B------:R-:W-:Y:S02]  /*8f70*/  @!P1 IMAD.MOV.U32 R2, RZ, RZ, R14 ;  /* 0x000000ffff029224 */ /* 0x000fe400078e000e */
[----:B------:R-:W0:Y:S04]  /*8f80*/  SHFL.IDX PT, R14, R0, 0x1, 0x181f ;  /* 0x00381f00000e7f89 */ /* 0x000e2800000e0000 */
[----:B------:R1:W-:Y:S01]  /*8f90*/  @!P1 LDGSTS.E.BYPASS.LTC128B.128 [R9+0x18400], desc[UR44][R2.64], !P0 ;  /* 0x1840000002099fae */ /* 0x0003e2000c101d6c */
[----:B------:R-:W-:Y:S01]  /*8fa0*/  ISETP.GE.AND P1, PT, R11, R4, PT ;  /* 0x000000040b00720c */ /* 0x000fe20003f26270 */
[----:B------:R-:W-:-:S02]  /*8fb0*/  VIADD R11, R7, 0x30 ;  /* 0x00000030070b7836 */ /* 0x000fc40000000000 */
[----:B-1----:R-:W1:Y:S01]  /*8fc0*/  SHFL.IDX PT, R2, R5, 0x1, 0x181f ;  /* 0x00381f0005027f89 */ /* 0x002e6200000e0000 */
[----:B------:R-:W-:-:S09]  /*8fd0*/  IADD3 R9, R7, 0x20, RZ ;  /* 0x0000002007097810 */ /* 0x000fd20007ffe0ff */
[----:B------:R-:W-:Y:S02]  /*8fe0*/  @!P1 LEA R21, R6, UR38, 0x1 ;  /* 0x0000002606159c11 */ /* 0x000fe4000f8e08ff */
[----:B0-----:R-:W-:-:S05]  /*8ff0*/  @!P1 LEA R14, P2, R8, R14, 0x1 ;  /* 0x0000000e080e9211 */ /* 0x001fca00078408ff */
[----:B-1----:R-:W-:Y:S02]  /*9000*/  @!P1 IMAD.X R3, RZ, RZ, R2, P2 ;  /* 0x000000ffff039224 */ /* 0x002fe400010e0602 */
[----:B------:R-:W-:Y:S02]  /*9010*/  @!P1 IMAD.MOV.U32 R2, RZ, RZ, R14 ;  /* 0x000000ffff029224 */ /* 0x000fe400078e000e */
[----:B------:R-:W0:Y:S04]  /*9020*/  SHFL.IDX PT, R14, R0, 0x2, 0x181f ;  /* 0x00581f00000e7f89 */ /* 0x000e2800000e0000 */
[----:B------:R1:W-:Y:S01]  /*9030*/  @!P1 LDGSTS.E.BYPASS.LTC128B.128 [R21+0x18c00], desc[UR44][R2.64], !P0 ;  /* 0x18c0000002159fae */ /* 0x0003e2000c101d6c */
[----:B------:R-:W-:-:S03]  /*9040*/  ISETP.GE.AND P1, PT, R9, R4, PT ;  /* 0x000000040900720c */ /* 0x000fc60003f26270 */
[----:B-1----:R-:W1:Y:S10]  /*9050*/  SHFL.IDX PT, R2, R5, 0x2, 0x181f ;  /* 0x00581f0005027f89 */ /* 0x002e7400000e0000 */
[----:B------:R-:W-:-:S02]  /*9060*/  @!P1 LEA R9, R6, UR38, 0x1 ;  /* 0x0000002606099c11 */ /* 0x000fc4000f8e08ff */
        /* <DEDUP_REMOVED lines=8> */
[----:B------:R-:W-:-:S09]  /*90f0*/  VIADD R9, R7, 0x40 ;  /* 0x0000004007097836 */ /* 0x000fd20000000000 */
        /* <DEDUP_REMOVED lines=14> */
[----:B------:R-:W-:-:S03]  /*91e0*/  ISETP.GE.AND P1, PT, R11, R4, PT ;  /* 0x000000040b00720c */ /* 0x000fc60003f26270 */
[----:B-1----:R-:W1:Y:S01]  /*91f0*/  SHFL.IDX PT, R2, R5, 0x5, 0x181f ;  /* 0x00b81f0005027f89 */ /* 0x002e6200000e0000 */
[----:B------:R-:W-:-:S09]  /*9200*/  VIADD R9, R7, 0x60 ;  /* 0x0000006007097836 */ /* 0x000fd20000000000 */
[----:B------:R-:W-:Y:S02]  /*9210*/  @!P1 LEA R21, R6, UR38, 0x1 ;  /* 0x0000002606159c11 */ /* 0x000fe4000f8e08ff */
[----:B0-----:R-:W-:-:S04]  /*9220*/  @!P1 LEA R14, P2, R8, R14, 0x1 ;  /* 0x0000000e080e9211 */ /* 0x001fc800078408ff */
[----:B-1----:R-:W-:Y:S01]  /*9230*/  @!P1 IADD3.X R3, RZ, R2, RZ, P2, !PT ;  /* 0x00000002ff039210 */ /* 0x002fe200017fe4ff */
[----:B------:R-:W-:Y:S02]  /*9240*/  @!P1 IMAD.MOV.U32 R2, RZ, RZ, R14 ;  /* 0x000000ffff029224 */ /* 0x000fe400078e000e */
[----:B------:R-:W0:Y:S04]  /*9250*/  SHFL.IDX PT, R14, R0, 0x6, 0x181f ;  /* 0x00d81f00000e7f89 */ /* 0x000e2800000e0000 */
[----:B------:R1:W-:Y:S01]  /*9260*/  @!P1 LDGSTS.E.BYPASS.LTC128B.128 [R21+0x1ac00], desc[UR44][R2.64], !P0 ;  /* 0x1ac0000002159fae */ /* 0x0003e2000c101d6c */
[----:B------:R-:W-:-:S03]  /*9270*/  ISETP.GE.AND P1, PT, R9, R4, PT ;  /* 0x000000040900720c */ /* 0x000fc60003f26270 */
[----:B-1----:R-:W1:Y:S10]  /*9280*/  SHFL.IDX PT, R2, R5, 0x6, 0x181f ;  /* 0x00d81f0005027f89 */ /* 0x002e7400000e0000 */
[----:B------:R-:W-:Y:S01]  /*9290*/  @!P1 LEA R9, R6, UR38, 0x1 ;  /* 0x0000002606099c11 */ /* 0x000fe2000f8e08ff */
[----:B------:R-:W2:Y:S01]  /*92a0*/  SHFL.IDX PT, R5, R5, 0x7, 0x181f ;  /* 0x00f81f0005057f89 */ /* 0x000ea200000e0000 */
[----:B0-----:R-:W-:-:S05]  /*92b0*/  @!P1 LEA R14, P2, R8, R14, 0x1 ;  /* 0x0000000e080e9211 */ /* 0x001fca00078408ff */
[----:B-1----:R-:W-:Y:S02]  /*92c0*/  @!P1 IMAD.X R3, RZ, RZ, R2, P2 ;  /* 0x000000ffff039224 */ /* 0x002fe400010e0602 */
[----:B------:R-:W-:Y:S02]  /*92d0*/  @!P1 IMAD.MOV.U32 R2, RZ, RZ, R14 ;  /* 0x000000ffff029224 */ /* 0x000fe400078e000e */
[----:B------:R0:W1:Y:S04]  /*92e0*/  SHFL.IDX PT, R14, R0, 0x7, 0x181f ;  /* 0x00f81f00000e7f89 */ /* 0x00006800000e0000 */
[----:B--2---:R0:W-:Y:S02]  /*92f0*/  @!P1 LDGSTS.E.BYPASS.LTC128B.128 [R9+0x1b400], desc[UR44][R2.64], !P0 ;  /* 0x1b40000002099fae */ /* 0x0041e4000c101d6c */
.L_x_143:
[----:B------:R-:W-:-:S05]  /*9300*/  VIADD R7, R7, 0x70 ;  /* 0x0000007007077836 */ /* 0x000fca0000000000 */
[----:B------:R-:W-:Y:S01]  /*9310*/  ISETP.GE.AND P1, PT, R7, R4, PT ;  /* 0x000000040700720c */ /* 0x000fe20003f26270 */
[----:B------:R-:W-:-:S05]  /*9320*/  IMAD.MOV.U32 R4, RZ, RZ, 0x1 ;  /* 0x00000001ff047424 */ /* 0x000fca00078e00ff */
[----:B------:R-:W-:-:S07]  /*9330*/  SHF.L.U32 R4, R4, 0x1f, RZ ;  /* 0x0000001f04047819 */ /* 0x000fce00000006ff */
[----:B01----:R-:W-:-:S05]  /*9340*/  @!P1 LEA R2, P2, R8, R14, 0x1 ;  /* 0x0000000e08029211 */ /* 0x003fca00078408ff */
[----:B------:R-:W-:Y:S01]  /*9350*/  @!P1 IMAD.X R3, RZ, RZ, R5, P2 ;  /* 0x000000ffff039224 */ /* 0x000fe200010e0605 */
[----:B------:R-:W-:-:S05]  /*9360*/  @!P1 LEA R5, R6, UR38, 0x1 ;  /* 0x0000002606059c11 */ /* 0x000fca000f8e08ff */
[----:B------:R-:W-:Y:S01]  /*9370*/  @!PT LDS RZ, [RZ] ;  /* 0x00000000fffff984 */ /* 0x000fe20000000800 */
[----:B------:R-:W-:Y:S01]  /*9380*/  @!PT LDS RZ, [RZ] ;  /* 0x00000000fffff984 */ /* 0x000fe20000000800 */
[----:B------:R-:W-:Y:S01]  /*9390*/  @!PT LDS RZ, [RZ] ;  /* 0x00000000fffff984 */ /* 0x000fe20000000800 */
[----:B------:R0:W-:Y:S01]  /*93a0*/  @!P1 LDGSTS.E.BYPASS.LTC128B.128 [R5+0x1bc00], desc[UR44][R2.64], !P0 ;  /* 0x1bc0000002059fae */ /* 0x0001e2000c101d6c */
[----:B------:R-:W-:Y:S01]  /*93b0*/  NOP ;  /* 0x0000000000007918 */ /* 0x000fe20000000000 */
[----:B------:R-:W-:Y:S02]  /*93c0*/  SYNCS.ARRIVE.TRANS64.RED.A0T1 RZ, [UR38+0x22800], RZ ;  /* 0x022800ffffff79a7 */ /* 0x000fe40008200426 */
[----:B------:R-:W-:Y:S01]  /*93d0*/  ARRIVES.LDGSTSBAR.64.TRANSCNT [UR38+0x22800] ;  /* 0x02280000ff0079b0 */ /* 0x000fe20008000aa6 */
[----:B------:R-:W-:Y:S01]  /*93e0*/  NOP ;  /* 0x0000000000007918 */ /* 0x000fe20000000000 */
[----:B------:R-:W-:Y:S01]  /*93f0*/  SYNCS.ARRIVE.TRANS64.A1T0 RZ, [UR38+0x22800], RZ ;  /* 0x022800ffffff79a7 */ /* 0x000fe20008100026 */
[----:B------:R-:W1:Y:S02]  /*9400*/  SYNCS.PHASECHK.TRANS64.TRYWAIT P0, [UR38+0x22820], R4 ;  /* 0x02282004ff0075a7 */ /* 0x000e640008000166 */
[----:B01----:R-:W-:Y:S05]  /*9410*/  @!P0 BRA `(.L_x_51) ;  /* 0x0000003000048947 */ /* 0x003fea0003800000 */
.L_x_144:
[----:B------:R-:W-:Y:S01]  /*9420*/  ISETP.NE.AND P0, PT, R19, RZ, PT ;  /* 0x000000ff1300720c */ /* 0x000fe20003f05270 */
[----:B------:R-:W-:Y:S01]  /*9430*/  BSSY B0, `(.L_x_52) ;  /* 0x000004b000007945 */ /* 0x000fe20003800000 */
[----:B------:R-:W-:-:S11]  /*9440*/  IMAD.MOV.U32 R0, RZ, RZ, 0x1 ;  /* 0x00000001ff007424 */ /* 0x000fd600078e00ff */
[----:B------:R-:W-:Y:S05]  /*9450*/  @!P0 BRA `(.L_x_53) ;  /* 0x0000000400208947 */ /* 0x000fea0003800000 */
[----:B------:R-:W1:Y:S01]  /*9460*/  SYNCS.PHASECHK.TRANS64.TRYWAIT P0, [UR38+0x22860], R4 ;  /* 0x02286004ff0075a7 */ /* 0x000e620008000166 */
[----:B------:R-:W2:Y:S02]  /*9470*/  S2R R2, SR_TID.X ;  /* 0x0000000000027919 */ /* 0x000ea40000002100 */
[----:B--2---:R-:W-:-:S04]  /*9480*/  LOP3.LUT R2, R2, 0x7f, RZ, 0xc0, !PT ;  /* 0x0000007f02027812 */ /* 0x004fc800078ec0ff */
[----:B------:R-:W-:Y:S01]  /*9490*/  ISETP.NE.AND P1, PT, R2, RZ, PT ;  /* 0x000000ff0200720c */ /* 0x000fe20003f25270 */
[----:B-1----:R-:W-:-:S12]  /*94a0*/  @!P0 BRA `(.L_x_54) ;  /* 0x0000002c00f88947 */ /* 0x002fd80003800000 */
.L_x_145:
[----:B------:R-:W-:Y:S04]  /*94b0*/  BSSY B1, `(.L_x_55) ;  /* 0x0000008000017945 */ /* 0x000fe80003800000 */
[----:B------:R-:W-:Y:S05]  /*94c0*/  @P1 BRA `(.L_x_56) ;  /* 0x0000000000181947 */ /* 0x000fea0003800000 */
[----:B0-----:R-:W0:Y:S01]  /*94d0*/  S2R R3, SR_TID.X ;  /* 0x0000000000037919 */ /* 0x001e220000002100 */
[----:B------:R-:W-:-:S04]  /*94e0*/  IMAD.MOV.U32 R2, RZ, RZ, 0xc000 ;  /* 0x0000c000ff027424 */ /* 0x000fc800078e00ff */
[----:B------:R1:W-:Y:S01]  /*94f0*/  SYNCS.ARRIVE.TRANS64 RZ, [UR38+0x22850], R2 ;  /* 0x02285002ffff79a7 */ /* 0x0003e20008000026 */
[----:B0-----:R-:W-:-:S13]  /*9500*/  LOP3.LUT P0, RZ, R3, 0x1f, RZ, 0xc0, !PT ;  /* 0x0000001f03ff7812 */ /* 0x001fda000780c0ff */
[----:B-1----:R-:W-:Y:S05]  /*9510*/  @!P0 BRA `(.L_x_56) ;  /* 0x0000000000048947 */ /* 0x002fea0003800000 */
[----:B------:R-:W-:Y:S01]  /*9520*/  BPT.TRAP 0x1 ;  /* 0x000000040000795c */ /* 0x000fe20000300000 */
.L_x_56:
[----:B------:R-:W-:Y:S05]  /*9530*/  BSYNC B1 ;  /* 0x0000000000017941 */ /* 0x000fea0003800000 */
.L_x_55:
[----:B------:R-:W2:Y:S01]  /*9540*/  LDL.LU R2, [R1+0x4] ;  /* 0x0000040001027983 */ /* 0x000ea20000300800 */
[----:B------:R-:W-:Y:S01]  /*9550*/  ULDC.64 UR4, c[0x0][0x198] ;  /* 0x0000660000047ab9 */ /* 0x000fe20000000a00 */
[----:B------:R-:W-:Y:S01]  /*9560*/  PLOP3.LUT P0, PT, PT, PT, PT, 0x80, 0x0 ;  /* 0x000000000000781c */ /* 0x000fe20003f0f070 */
[----:B------:R-:W-:Y:S02]  /*9570*/  UIADD3 UR4, UP0, UR4, 0x470, URZ ;  /* 0x0000047004047890 */ /* 0x000fe4000ff1e03f */
[----:B------:R-:W-:Y:S02]  /*9580*/  UIADD3 UR8, UR38, 0x400, URZ ;  /* 0x0000040026087890 */ /* 0x000fe4000fffe03f */
[----:B------:R-:W-:Y:S02]  /*9590*/  UIADD3 UR9, UR38, 0x22850, URZ ;  /* 0x0002285026097890 */ /* 0x000fe4000fffe03f */
[----:B------:R-:W-:Y:S01]  /*95a0*/  UIADD3.X UR5, URZ, UR5, URZ, UP0, !UPT ;  /* 0x000000053f057290 */ /* 0x000fe200087fe43f */
[----:B------:R-:W-:Y:S01]  /*95b0*/  UMOV UR6, 0x0 ;  /* 0x0000000000067882 */ /* 0x000fe20000000000 */
[----:B------:R-:W-:Y:S01]  /*95c0*/  UMOV UR7, 0x14f00000 ;  /* 0x14f0000000077882 */ /* 0x000fe20000000000 */
[----:B------:R-:W-:Y:S01]  /*95d0*/  UMOV UR10, URZ ;  /* 0x0000003f000a7c82 */ /* 0x000fe20008000000 */
[----:B--2---:R-:W-:-:S08]  /*95e0*/  IMAD R2, R2, 0x60, RZ ;  /* 0x0000006002027824 */ /* 0x004fd000078e02ff */
.L_x_57:
[----:B------:R-:W-:-:S13]  /*95f0*/  @P0 ELECT P1, URZ, PT ;  /* 0x00000000003f082f */ /* 0x000fda0003820000 */
[----:B------:R-:W-:Y:S01]  /*9600*/  @P1 R2UR UR13, R16 ;  /* 0x00000000100d12ca */ /* 0x000fe200000e0000 */
[----:B------:R-:W-:Y:S01]  /*9610*/  UMOV UR12, UR36 ;  /* 0x00000024000c7c82 */ /* 0x000fe20008000000 */
[----:B------:R-:W-:Y:S02]  /*9620*/  @P1 R2UR UR11, R2 ;  /* 0x00000000020b12ca */ /* 0x000fe400000e0000 */
[----:B------:R-:W-:Y:S02]  /*9630*/  @P1 PLOP3.LUT P0, PT, P1, PT, PT, 0x8, 0x0 ;  /* 0x000000000000181c */ /* 0x000fe40000f0e170 */
[----:B------:R-:W-:-:S09]  /*9640*/  PLOP3.LUT P1, PT, PT, PT, PT, 0x8, 0x0 ;  /* 0x000000000000781c */ /* 0x000fd20003f2e170 */
[----:B------:R1:W-:Y:S02]  /*9650*/  UTMALDG.4D [UR8], [UR4], desc[UR6] ;  /* 0x00000608040075b4 */ /* 0x0003e40008019000 */
[----:B-1----:R-:W-:Y:S05]  /*9660*/  @P0 BRA.U.ANY `(.L_x_57) ;  /* 0xfffffffd00e00947 */ /* 0x002fea000393ffff */
[----:B------:R-:W-:Y:S01]  /*9670*/  PLOP3.LUT P0, PT, PT, PT, PT, 0x80, 0x0 ;  /* 0x000000000000781c */ /* 0x000fe20003f0f070 */
[----:B------:R-:W-:Y:S01]  /*9680*/  UIADD3 UR8, UR38, 0x3400, URZ ;  /* 0x0000340026087890 */ /* 0x000fe2000fffe03f */
[----:B------:R-:W-:Y:S01]  /*9690*/  UMOV UR6, 0x0 ;  /* 0x0000000000067882 */ /* 0x000fe20000000000 */
[----:B------:R-:W-:Y:S01]  /*96a0*/  UMOV UR7, 0x14f00000 ;  /* 0x14f0000000077882 */ /* 0x000fe20000000000 */
[----:B------:R-:W-:-:S09]  /*96b0*/  UMOV UR10, 0x40 ;  /* 0x00000040000a7882 */ /* 0x000fd20000000000 */
.L_x_58:
        /* <DEDUP_REMOVED lines=13> */
.L_x_59:
        /* <DEDUP_REMOVED lines=13> */
.L_x_60:
        /* <DEDUP_REMOVED lines=8> */
.L_x_53:
[----:B------:R-:W-:Y:S05]  /*98e0*/  BSYNC B0 ;  /* 0x0000000000007941 */ /* 0x000fea0003800000 */
.L_x_52:
[----:B0-----:R-:W2:Y:S01]  /*98f0*/  LDL.LU R3, [R1+0x8] ;  /* 0x0000080001037983 */ /* 0x001ea20000300800 */
[----:B------:R-:W-:Y:S02]  /*9900*/  IMAD.MOV.U32 R9, RZ, RZ, RZ ;  /* 0x000000ffff097224 */ /* 0x000fe400078e00ff */
[----:B------:R-:W-:Y:S01]  /*9910*/  IMAD.MOV.U32 R6, RZ, RZ, 0x1 ;  /* 0x00000001ff067424 */ /* 0x000fe200078e00ff */
[----:B--2---:R-:W-:-:S04]  /*9920*/  IADD3 R7, R3, -0x2, RZ ;  /* 0xfffffffe03077810 */ /* 0x004fc80007ffe0ff */
[----:B------:R-:W-:-:S13]  /*9930*/  ISETP.GE.AND P0, PT, R7, UR40, PT ;  /* 0x0000002807007c0c */ /* 0x000fda000bf06270 */
[----:B------:R-:W-:Y:S05]  /*9940*/  @!P0 BRA `(.L_x_38) ;  /* 0x0000001800b48947 */ /* 0x000fea0003800000 */
[----:B------:R-:W-:Y:S01]  /*9950*/  UIADD3 UR4, UR41, 0x1, URZ ;  /* 0x0000000129047890 */ /* 0x000fe2000fffe03f */
[----:B------:R-:W-:Y:S01]  /*9960*/  LOP3.LUT R0, RZ, UR40, RZ, 0x33, !PT ;  /* 0x00000028ff007c12 */ /* 0x000fe2000f8e33ff */
[----:B------:R-:W0:Y:S01]  /*9970*/  S2R R4, SR_TID.X ;  /* 0x0000000000047919 */ /* 0x000e220000002100 */
[----:B------:R-:W-:Y:S01]  /*9980*/  IMAD.MOV.U32 R6, RZ, RZ, 0x1 ;  /* 0x00000001ff067424 */ /* 0x000fe200078e00ff */
[----:B------:R-:W-:-:S04]  /*9990*/  UIMAD UR4, UR4, UR43, URZ ;  /* 0x0000002b040472a4 */ /* 0x000fc8000f8e023f */
[----:B------:R-:W-:-:S04]  /*99a0*/  UISETP.LT.AND UP0, UPT, UR39, UR4, UPT ;  /* 0x000000042700728c */ /* 0x000fc8000bf01270 */
[----:B------:R-:W-:-:S06]  /*99b0*/  USEL UR4, UR39, UR4, UP0 ;  /* 0x0000000427047287 */ /* 0x000fcc0008000000 */
[----:B------:R-:W-:-:S05]  /*99c0*/  IMAD R3, RZ, RZ, -UR4 ;  /* 0x80000004ff037e24 */ /* 0x000fca000f8e02ff */
[----:B------:R-:W-:-:S04]  /*99d0*/  VIADDMNMX R0, R3, 0x1, R0, !PT ;  /* 0x0000000103007846 */ /* 0x000fc80007800100 */
[----:B------:R-:W-:Y:S02]  /*99e0*/  R2UR UR5, R0 ;  /* 0x00000000000572ca */ /* 0x000fe400000e0000 */
[----:B------:R-:W-:Y:S02]  /*99f0*/  LOP3.LUT R0, RZ, UR4, RZ, 0x33, !PT ;  /* 0x00000004ff007c12 */ /* 0x000fe4000f8e33ff */
[----:B0-----:R-:W-:-:S09]  /*9a00*/  LOP3.LUT R10, R4, 0x1f, RZ, 0xc0, !PT ;  /* 0x0000001f040a7812 */ /* 0x001fd200078ec0ff */
[----:B------:R-:W-:Y:S02]  /*9a10*/  UIADD3 UR6, UR5, -0x2, URZ ;  /* 0xfffffffe05067890 */ /* 0x000fe4000fffe03f */
[----:B------:R-:W-:-:S04]  /*9a20*/  UIADD3 UR5, UR4, UR5, URZ ;  /* 0x0000000504057290 */ /* 0x000fc8000fffe03f */
[----:B------:R-:W-:Y:S01]  /*9a30*/  ISETP.NE.AND P0, PT, R0, UR6, PT ;  /* 0x0000000600007c0c */ /* 0x000fe2000bf05270 */
[----:B------:R-:W-:Y:S02]  /*9a40*/  IMAD.MOV.U32 R0, RZ, RZ, 0x1 ;  /* 0x00000001ff007424 */ /* 0x000fe400078e00ff */
[----:B------:R-:W-:-:S05]  /*9a50*/  IMAD.U32 R11, RZ, RZ, UR5 ;  /* 0x00000005ff0b7e24 */ /* 0x000fca000f8e00ff */
[----:B------:R-:W-:-:S05]  /*9a60*/  LOP3.LUT R11, R11, 0x1, RZ, 0xc0, !PT ;  /* 0x000000010b0b7812 */ /* 0x000fca00078ec0ff */
[----:B------:R-:W-:Y:S05]  /*9a70*/  @!P0 BRA `(.L_x_61) ;  /* 0x0000001000488947 */ /* 0x000fea0003800000 */
[----:B------:R-:W-:Y:S01]  /*9a80*/  R2UR UR4, R11 ;  /* 0x000000000b0472ca */ /* 0x000fe200000e0000 */
[----:B------:R-:W-:Y:S01]  /*9a90*/  BSSY B0, `(.L_x_61) ;  /* 0x0000110000007945 */ /* 0x000fe20003800000 */
[----:B------:R-:W-:-:S11]  /*9aa0*/  IMAD.MOV.U32 R0, RZ, RZ, 0x1 ;  /* 0x00000001ff007424 */ /* 0x000fd600078e00ff */
[----:B------:R-:W-:-:S06]  /*9ab0*/  UIADD3 UR4, UR5, -UR4, URZ ;  /* 0x8000000405047290 */ /* 0x000fcc000fffe03f */
[----:B------:R-:W-:-:S07]  /*9ac0*/  IMAD.U32 R8, RZ, RZ, UR4 ;  /* 0x00000004ff087e24 */ /* 0x000fce000f8e00ff */
.L_x_94:
[----:B------:R-:W-:Y:S01]  /*9ad0*/  ISETP.NE.AND P0, PT, R19, RZ, PT ;  /* 0x000000ff1300720c */ /* 0x000fe20003f05270 */
[----:B------:R-:W-:Y:S01]  /*9ae0*/  VIADD R8, R8, 0xfffffffe ;  /* 0xfffffffe08087836 */ /* 0x000fe20000000000 */
[----:B------:R-:W-:Y:S04]  /*9af0*/  BSSY B1, `(.L_x_62) ;  /* 0x0000082000017945 */ /* 0x000fe80003800000 */
[----:B------:R-:W-:-:S07]  /*9b00*/  ISETP.NE.AND P1, PT, R8, RZ, PT ;  /* 0x000000ff0800720c */ /* 0x000fce0003f25270 */
[----:B------:R-:W-:Y:S06]  /*9b10*/  @!P0 BRA `(.L_x_63) ;  /* 0x0000000400fc8947 */ /* 0x000fec0003800000 */
[----:B------:R-:W2:Y:S01]  /*9b20*/  LDL R2, [R1] ;  /* 0x0000000001027983 */ /* 0x000ea20000100800 */
[----:B------:R-:W-:Y:S02]  /*9b30*/  MOV R13, R7 ;  /* 0x00000007000d7202 */ /* 0x000fe40000000f00 */
[----:B--2---:R-:W-:-:S13]  /*9b40*/  ISETP.NE.AND P0, PT, R2, RZ, PT ;  /* 0x000000ff0200720c */ /* 0x004fda0003f05270 */
[----:B------:R-:W-:Y:S05]  /*9b50*/  @!P0 BRA `(.L_x_64) ;  /* 0x00000000004c8947 */ /* 0x000fea0003800000 */
[----:B------:R-:W0:Y:S01]  /*9b60*/  LDC R13, c[0x0][0x43c] ;  /* 0x00010f00ff0d7b82 */ /* 0x000e220000000800 */
[----:B------:R-:W-:Y:S01]  /*9b70*/  IMAD.MOV.U32 R12, RZ, RZ, R7 ;  /* 0x000000ffff0c7224 */ /* 0x000fe200078e0007 */
[----:B------:R-:W-:Y:S01]  /*9b80*/  ULDC.64 UR4, c[0x0][0x428] ;  /* 0x00010a0000047ab9 */ /* 0x000fe20000000a00 */
[----:B0-----:R-:W-:-:S13]  /*9b90*/  ISETP.NE.AND P0, PT, R13, 0x1, PT ;  /* 0x000000010d00780c */ /* 0x001fda0003f05270 */
[----:B------:R-:W0:Y:S02]  /*9ba0*/  @P0 LDC.64 R2, c[0x0][0x440] ;  /* 0x00011000ff020b82 */ /* 0x000e240000000a00 */
[----:B0-----:R-:W-:-:S05]  /*9bb0*/  @P0 IMAD.HI.U32 R2, R7, R2, RZ ;  /* 0x0000000207020227 */ /* 0x001fca00078e00ff */
[----:B------:R-:W-:Y:S01]  /*9bc0*/  @P0 SHF.R.U32.HI R12, RZ, R3, R2 ;  /* 0x00000003ff0c0219 */ /* 0x000fe20000011602 */
[----:B------:R-:W-:-:S03]  /*9bd0*/  IMAD R2, R18, UR4, RZ ;  /* 0x0000000412027c24 */ /* 0x000fc6000f8e02ff */
[----:B------:R-:W-:Y:S01]  /*9be0*/  SHF.R.S32.HI R3, RZ, 0x1f, R12 ;  /* 0x0000001fff037819 */ /* 0x000fe2000001140c */
[----:B------:R-:W-:Y:S02]  /*9bf0*/  IMAD R5, R17, UR5, R2 ;  /* 0x0000000511057c24 */ /* 0x000fe4000f8e0202 */
[----:B------:R-:W-:-:S04]  /*9c00*/  IMAD.MOV.U32 R2, RZ, RZ, R12 ;  /* 0x000000ffff027224 */ /* 0x000fc800078e000c */
[----:B------:R-:W-:Y:S01]  /*9c10*/  IMAD.WIDE.U32 R2, R17, UR4, R2 ;  /* 0x0000000411027c25 */ /* 0x000fe2000f8e0002 */
[----:B------:R-:W-:-:S03]  /*9c20*/  ULDC.64 UR4, c[0x0][0x418] ;  /* 0x0001060000047ab9 */ /* 0x000fc60000000a00 */
[----:B------:R-:W-:Y:S01]  /*9c30*/  IMAD.IADD R3, R5, 0x1, R3 ;  /* 0x0000000105037824 */ /* 0x000fe200078e0203 */
[----:B------:R-:W-:-:S04]  /*9c40*/  LEA R4, P0, R2, UR4, 0x2 ;  /* 0x0000000402047c11 */ /* 0x000fc8000f8010ff */
[----:B------:R-:W-:-:S05]  /*9c50*/  LEA.HI.X R5, R2, UR5, R3, 0x2, P0 ;  /* 0x0000000502057c11 */ /* 0x000fca00080f1403 */
[----:B------:R0:W5:Y:S01]  /*9c60*/  LDG.E R16, desc[UR44][R4.64] ;  /* 0x0000002c04107981 */ /* 0x000162000c1e1900 */
[----:B------:R-:W-:-:S04]  /*9c70*/  IMAD.MOV R2, RZ, RZ, -R12 ;  /* 0x000000ffff027224 */ /* 0x000fc800078e0a0c */
[----:B------:R-:W-:-:S07]  /*9c80*/  IMAD R13, R13, R2, R7 ;  /* 0x000000020d0d7224 */ /* 0x000fce00078e0207 */
.L_x_64:
[----:B------:R-:W1:Y:S01]  /*9c90*/  S2R R2, SR_TID.X ;  /* 0x0000000000027919 */ /* 0x000e620000002100 */
[----:B------:R-:W-:Y:S01]  /*9ca0*/  BSSY B2, `(.L_x_65) ;  /* 0x0000006000027945 */ /* 0x000fe20003800000 */
[----:B-1----:R-:W-:Y:S02]  /*9cb0*/  LOP3.LUT R3, R2, 0x7f, RZ, 0xc0, !PT ;  /* 0x0000007f02037812 */ /* 0x002fe400078ec0ff */
[----:B------:R-:W-:Y:S02]  /*9cc0*/  SHF.L.U32 R2, R0, 0x1f, RZ ;  /* 0x0000001f00027819 */ /* 0x000fe400000006ff */
[----:B------:R-:W-:Y:S02]  /*9cd0*/  ISETP.NE.AND P2, PT, R3, RZ, PT ;  /* 0x000000ff0300720c */ /* 0x000fe40003f45270 */
[----:B------:R-:W1:Y:S02]  /*9ce0*/  SYNCS.PHASECHK.TRANS64.TRYWAIT P0, [UR38+0x22848], R2 ;  /* 0x02284802ff0075a7 */ /* 0x000e640008000166 */
[----:B-1----:R-:W-:Y:S09]  /*9cf0*/  @!P0 BRA `(.L_x_66) ;  /* 0x0000002400fc8947 */ /* 0x002ff20003800000 */
.L_x_146:
[----:B------:R-:W-:Y:S05]  /*9d00*/  BSYNC B2 ;  /* 0x0000000000027941 */ /* 0x000fea0003800000 */
.L_x_65:
[----:B------:R-:W-:Y:S04]  /*9d10*/  BSSY B2, `(.L_x_67) ;  /* 0x0000007000027945 */ /* 0x000fe80003800000 */
[----:B------:R-:W-:Y:S05]  /*9d20*/  @P2 BRA `(.L_x_68) ;  /* 0x0000000000142947 */ /* 0x000fea0003800000 */
[----:B------:R-:W-:Y:S01]  /*9d30*/  ISETP.NE.AND P0, PT, R10, RZ, PT ;  /* 0x000000ff0a00720c */ /* 0x000fe20003f05270 */
[----:B-1----:R-:W-:-:S04]  /*9d40*/  IMAD.MOV.U32 R3, RZ, RZ, 0x3000 ;  /* 0x00003000ff037424 */ /* 0x002fc800078e00ff */
[----:B------:R2:W-:Y:S08]  /*9d50*/  SYNCS.ARRIVE.TRANS64 RZ, [UR38+0x22838], R3 ;  /* 0x02283803ffff79a7 */ /* 0x0005f00008000026 */
[----:B--2---:R-:W-:Y:S05]  /*9d60*/  @!P0 BRA `(.L_x_68) ;  /* 0x0000000000048947 */ /* 0x004fea0003800000 */
[----:B------:R-:W-:Y:S01]  /*9d70*/  BPT.TRAP 0x1 ;  /* 0x000000040000795c */ /* 0x000fe20000300000 */
.L_x_68:
[----:B------:R-:W-:Y:S05]  /*9d80*/  BSYNC B2 ;  /* 0x0000000000027941 */ /* 0x000fea0003800000 */
.L_x_67:
[----:B0-----:R-:W-:Y:S01]  /*9d90*/  IMAD.MOV.U32 R4, RZ, RZ, RZ ;  /* 0x000000ffff047224 */ /* 0x001fe200078e00ff */
[----:B------:R-:W-:Y:S01]  /*9da0*/  ULDC.64 UR4, c[0x0][0x198] ;  /* 0x0000660000047ab9 */ /* 0x000fe20000000a00 */
[----:B------:R-:W-:Y:S01]  /*9db0*/  PLOP3.LUT P0, PT, PT, PT, PT, 0x80, 0x0 ;  /* 0x000000000000781c */ /* 0x000fe20003f0f070 */
[----:B------:R-:W-:Y:S01]  /*9dc0*/  UIADD3 UR4, UP0, UR4, 0x370, URZ ;  /* 0x0000037004047890 */ /* 0x000fe2000ff1e03f */
[----:B------:R-:W-:Y:S01]  /*9dd0*/  IMAD R5, R13, 0x60, RZ ;  /* 0x000000600d057824 */ /* 0x000fe200078e02ff */
[----:B------:R-:W-:Y:S01]  /*9de0*/  R2UR UR34, R4 ;  /* 0x00000000042272ca */ /* 0x000fe200000e0000 */
[----:B------:R-:W-:Y:S02]  /*9df0*/  UIADD3 UR32, UR38, 0x1f400, URZ ;  /* 0x0001f40026207890 */ /* 0x000fe4000fffe03f */
[----:B------:R-:W-:Y:S02]  /*9e00*/  UIADD3 UR33, UR38, 0x22838, URZ ;  /* 0x0002283826217890 */ /* 0x000fe4000fffe03f */
[----:B------:R-:W-:Y:S01]  /*9e10*/  UIADD3.X UR5, URZ, UR5, URZ, UP0, !UPT ;  /* 0x000000053f057290 */ /* 0x000fe200087fe43f */
[----:B------:R-:W-:Y:S01]  /*9e20*/  UMOV UR6, 0x0 ;  /* 0x0000000000067882 */ /* 0x000fe20000000000 */
[----:B------:R-:W-:-:S10]  /*9e30*/  UMOV UR7, 0x14f00000 ;  /* 0x14f0000000077882 */ /* 0x000fd40000000000 */
.L_x_69:
[----:B------:R-:W-:-:S13]  /*9e40*/  @P0 ELECT P3, URZ, PT ;  /* 0x00000000003f082f */ /* 0x000fda0003860000 */
[----:B-----5:R-:W-:Y:S02]  /*9e50*/  @P3 R2UR UR37, R16 ;  /* 0x00000000102532ca */ /* 0x020fe400000e0000 */
[----:B------:R-:W-:Y:S02]  /*9e60*/  @P3 R2UR UR35, R5 ;  /* 0x00000000052332ca */ /* 0x000fe400000e0000 */
[----:B------:R-:W-:Y:S02]  /*9e70*/  @P3 PLOP3.LUT P0, PT, P3, PT, PT, 0x8, 0x0 ;  /* 0x000000000000381c */ /* 0x000fe40001f0e170 */
[----:B------:R-:W-:-:S09]  /*9e80*/  PLOP3.LUT P3, PT, PT, PT, PT, 0x8, 0x0 ;  /* 0x000000000000781c */ /* 0x000fd20003f6e170 */
[----:B------:R0:W-:Y:S02]  /*9e90*/  UTMALDG.4D [UR32], [UR4], desc[UR6] ;  /* 0x00000620040075b4 */ /* 0x0001e40008019000 */
[----:B0-----:R-:W-:Y:S05]  /*9ea0*/  @P0 BRA.U.ANY `(.L_x_69) ;  /* 0xfffffffd00e40947 */ /* 0x001fea000393ffff */
[----:B------:R-:W0:Y:S01]  /*9eb0*/  SYNCS.PHASECHK.TRANS64.TRYWAIT P0, [UR38+0x22868], R2 ;  /* 0x02286802ff0075a7 */ /* 0x000e220008000166 */
[----:B------:R-:W-:Y:S04]  /*9ec0*/  BSSY B2, `(.L_x_70) ;  /* 0x0000002000027945 */ /* 0x000fe80003800000 */
[----:B0-----:R-:W-:Y:S05]  /*9ed0*/  @!P0 BRA `(.L_x_71) ;  /* 0x00000024009c8947 */ /* 0x001fea0003800000 */
.L_x_147:
[----:B------:R-:W-:Y:S05]  /*9ee0*/  BSYNC B2 ;  /* 0x0000000000027941 */ /* 0x000fea0003800000 */
.L_x_70:
[----:B------:R-:W-:Y:S01]  /*9ef0*/  BSSY B2, `(.L_x_72) ;  /* 0x0000009000027945 */ /* 0x000fe20003800000 */
[----:B01----:R-:W-:Y:S02]  /*9f00*/  IMAD.MOV.U32 R2, RZ, RZ, 0x0 ;  /* 0x00000000ff027424 */ /* 0x003fe400078e00ff */
[----:B------:R-:W-:Y:S01]  /*9f10*/  IMAD.MOV.U32 R3, RZ, RZ, 0x14f00000 ;  /* 0x14f00000ff037424 */ /* 0x000fe200078e00ff */
[----:B------:R-:W-:Y:S06]  /*9f20*/  @P2 BRA `(.L_x_73) ;  /* 0x0000000000142947 */ /* 0x000fec0003800000 */
[----:B------:R-:W-:Y:S01]  /*9f30*/  ISETP.NE.AND P0, PT, R10, RZ, PT ;  /* 0x000000ff0a00720c */ /* 0x000fe20003f05270 */
[----:B------:R-:W-:-:S04]  /*9f40*/  IMAD.MOV.U32 R12, RZ, RZ, 0xc000 ;  /* 0x0000c000ff0c7424 */ /* 0x000fc800078e00ff */
[----:B------:R0:W-:Y:S08]  /*9f50*/  SYNCS.ARRIVE.TRANS64 RZ, [UR38+0x22858], R12 ;  /* 0x0228580cffff79a7 */ /* 0x0001f00008000026 */
[----:B0-----:R-:W-:Y:S05]  /*9f60*/  @!P0 BRA `(.L_x_73) ;  /* 0x0000000000048947 */ /* 0x001fea0003800000 */
[----:B------:R-:W-:Y:S01]  /*9f70*/  BPT.TRAP 0x1 ;  /* 0x000000040000795c */ /* 0x000fe20000300000 */
.L_x_73:
[----:B------:R-:W-:Y:S05]  /*9f80*/  BSYNC B2 ;  /* 0x0000000000027941 */ /* 0x000fea0003800000 */
.L_x_72:
[----:B------:R-:W-:Y:S01]  /*9f90*/  R2UR UR10, R4 ;  /* 0x00000000040a72ca */ /* 0x000fe200000e0000 */
[----:B------:R-:W-:Y:S01]  /*9fa0*/  ULDC.64 UR4, c[0x0][0x198] ;  /* 0x0000660000047ab9 */ /* 0x000fe20000000a00 */
[----:B------:R-:W-:Y:S01]  /*9fb0*/  R2UR UR6, R2 ;  /* 0x00000000020672ca */ /* 0x000fe200000e0000 */
[----:B------:R-:W-:Y:S01]  /*9fc0*/  UIADD3 UR4, UP0, UR4, 0x470, URZ ;  /* 0x0000047004047890 */ /* 0x000fe2000ff1e03f */
[----:B------:R-:W-:Y:S01]  /*9fd0*/  R2UR UR7, R3 ;  /* 0x00000000030772ca */ /* 0x000fe200000e0000 */
[----:B------:R-:W-:Y:S01]  /*9fe0*/  UIADD3 UR8, UR38, 0xc400, URZ ;  /* 0x0000c40026087890 */ /* 0x000fe2000fffe03f */
[----:B------:R-:W-:Y:S01]  /*9ff0*/  PLOP3.LUT P0, PT, PT, PT, PT, 0x80, 0x0 ;  /* 0x000000000000781c */ /* 0x000fe20003f0f070 */
[----:B------:R-:W-:Y:S02]  /*a000*/  UIADD3 UR9, UR38, 0x22858, URZ ;  /* 0x0002285826097890 */ /* 0x000fe4000fffe03f */
[----:B------:R-:W-:-:S12]  /*a010*/  UIADD3.X UR5, URZ, UR5, URZ, UP0, !UPT ;  /* 0x000000053f057290 */ /* 0x000fd800087fe43f */
.L_x_74:
[----:B------:R-:W-:-:S13]  /*a020*/  @P0 ELECT P2, URZ, PT ;  /* 0x00000000003f082f */ /* 0x000fda0003840000 */
[----:B------:R-:W-:Y:S01]  /*a030*/  @P2 R2UR UR13, R16 ;  /* 0x00000000100d22ca */ /* 0x000fe200000e0000 */
[----:B------:R-:W-:Y:S01]  /*a040*/  UMOV UR12, UR36 ;  /* 0x00000024000c7c82 */ /* 0x000fe20008000000 */
[----:B------:R-:W-:Y:S02]  /*a050*/  @P2 R2UR UR11, R5 ;  /* 0x00000000050b22ca */ /* 0x000fe400000e0000 */
[----:B------:R-:W-:Y:S02]  /*a060*/  @P2 PLOP3.LUT P0, PT, P2, PT, PT, 0x8, 0x0 ;  /* 0x000000000000281c */ /* 0x000fe4000170e170 */
[----:B------:R-:W-:-:S09]  /*a070*/  PLOP3.LUT P2, PT, PT, PT, PT, 0x8, 0x0 ;  /* 0x000000000000781c */ /* 0x000fd20003f4e170 */
[----:B------:R0:W-:Y:S02]  /*a080*/  UTMALDG.4D [UR8], [UR4], desc[UR6] ;  /* 0x00000608040075b4 */ /* 0x0001e40008019000 */
[----:B0-----:R-:W-:Y:S05]  /*a090*/  @P0 BRA.U.ANY `(.L_x_74) ;  /* 0xfffffffd00e00947 */ /* 0x001fea000393ffff */
[----:B------:R-:W-:Y:S01]  /*a0a0*/  R2UR UR6, R2 ;  /* 0x00000000020672ca */ /* 0x000fe200000e0000 */
[----:B------:R-:W-:Y:S01]  /*a0b0*/  UIADD3 UR8, UR38, 0xf400, URZ ;  /* 0x0000f40026087890 */ /* 0x000fe2000fffe03f */
[----:B------:R-:W-:Y:S01]  /*a0c0*/  R2UR UR7, R3 ;  /* 0x00000000030772ca */ /* 0x000fe200000e0000 */
[----:B------:R-:W-:Y:S01]  /*a0d0*/  UMOV UR10, 0x40 ;  /* 0x00000040000a7882 */ /* 0x000fe20000000000 */
[----:B------:R-:W-:-:S13]  /*a0e0*/  PLOP3.LUT P0, PT, PT, PT, PT, 0x80, 0x0 ;  /* 0x000000000000781c */ /* 0x000fda0003f0f070 */
.L_x_75:
        /* <DEDUP_REMOVED lines=13> */
.L_x_76:
        /* <DEDUP_REMOVED lines=13> */
.L_x_77:
        /* <DEDUP_REMOVED lines=8> */
.L_x_63:
[----:B------:R-:W-:Y:S05]  /*a310*/  BSYNC B1 ;  /* 0x0000000000017941 */ /* 0x000fea0003800000 */
.L_x_62:
[----:B------:R-:W-:Y:S01]  /*a320*/  ISETP.NE.AND P3, PT, R19, RZ, PT ;  /* 0x000000ff1300720c */ /* 0x000fe20003f65270 */
[----:B------:R-:W-:Y:S01]  /*a330*/  BSSY B1, `(.L_x_78) ;  /* 0x0000083000017945 */ /* 0x000fe20003800000 */
[----:B------:R-:W-:-:S11]  /*a340*/  LOP3.LUT R0, R0, 0x1, RZ, 0x3c, !PT ;  /* 0x0000000100007812 */ /* 0x000fd600078e3cff */
[----:B------:R-:W-:Y:S05]  /*a350*/  @!P3 BRA `(.L_x_79) ;  /* 0x000000080000b947 */ /* 0x000fea0003800000 */
[----:B------:R-:W2:Y:S01]  /*a360*/  LDL R2, [R1] ;  /* 0x0000000001027983 */ /* 0x000ea20000100800 */
[----:B------:R-:W-:Y:S02]  /*a370*/  IADD3 R12, R7, -0x1, RZ ;  /* 0xffffffff070c7810 */ /* 0x000fe40007ffe0ff */
        /* <DEDUP_REMOVED lines=10> */
[--C-:B------:R-:W-:Y:S01]  /*a420*/  SHF.R.S32.HI R3, RZ, 0x1f, R13.reuse ;  /* 0x0000001fff037819 */ /* 0x100fe2000001140d */
        /* <DEDUP_REMOVED lines=10> */
.L_x_80:
[----:B------:R-:W1:Y:S01]  /*a4d0*/  S2R R2, SR_TID.X ;  /* 0x0000000000027919 */ /* 0x000e620000002100 */
[----:B------:R-:W-:Y:S01]  /*a4e0*/  BSSY B2, `(.L_x_81) ;  /* 0x0000006000027945 */ /* 0x000fe20003800000 */
[----:B-1----:R-:W-:Y:S02]  /*a4f0*/  LOP3.LUT R3, R2, 0x7f, RZ, 0xc0, !PT ;  /* 0x0000007f02037812 */ /* 0x002fe400078ec0ff */
[----:B------:R-:W-:Y:S02]  /*a500*/  SHF.L.U32 R2, R0, 0x1f, RZ ;  /* 0x0000001f00027819 */ /* 0x000fe400000006ff */
[----:B------:R-:W-:Y:S02]  /*a510*/  ISETP.NE.AND P2, PT, R3, RZ, PT ;  /* 0x000000ff0300720c */ /* 0x000fe40003f45270 */
[----:B------:R-:W1:Y:S02]  /*a520*/  SYNCS.PHASECHK.TRANS64.TRYWAIT P0, [UR38+0x22840], R2 ;  /* 0x02284002ff0075a7 */ /* 0x000e640008000166 */
[----:B-1----:R-:W-:Y:S09]  /*a530*/  @!P0 BRA `(.L_x_82) ;  /* 0x00000020001c8947 */ /* 0x002ff20003800000 */
.L_x_148:
[----:B------:R-:W-:Y:S05]  /*a540*/  BSYNC B2 ;  /* 0x0000000000027941 */ /* 0x000fea0003800000 */
.L_x_81:
[----:B------:R-:W-:Y:S04]  /*a550*/  BSSY B2, `(.L_x_83) ;  /* 0x0000007000027945 */ /* 0x000fe80003800000 */
[----:B------:R-:W-:Y:S05]  /*a560*/  @P2 BRA `(.L_x_84) ;  /* 0x0000000000142947 */ /* 0x000fea0003800000 */
[----:B------:R-:W-:Y:S01]  /*a570*/  ISETP.NE.AND P0, PT, R10, RZ, PT ;  /* 0x000000ff0a00720c */ /* 0x000fe20003f05270 */
[----:B-1----:R-:W-:-:S04]  /*a580*/  IMAD.MOV.U32 R3, RZ, RZ, 0x3000 ;  /* 0x00003000ff037424 */ /* 0x002fc800078e00ff */
[----:B------:R2:W-:Y:S08]  /*a590*/  SYNCS.ARRIVE.TRANS64 RZ, [UR38+0x22830], R3 ;  /* 0x02283003ffff79a7 */ /* 0x0005f00008000026 */
[----:B--2---:R-:W-:Y:S05]  /*a5a0*/  @!P0 BRA `(.L_x_84) ;  /* 0x0000000000048947 */ /* 0x004fea0003800000 */
[----:B------:R-:W-:Y:S01]  /*a5b0*/  BPT.TRAP 0x1 ;  /* 0x000000040000795c */ /* 0x000fe20000300000 */
.L_x_84:
[----:B------:R-:W-:Y:S05]  /*a5c0*/  BSYNC B2 ;  /* 0x0000000000027941 */ /* 0x000fea0003800000 */
.L_x_83:
        /* <DEDUP_REMOVED lines=11> */
.L_x_85:
[----:B------:R-:W-:-:S13]  /*a680*/  @P0 ELECT P3, URZ, PT ;  /* 0x00000000003f082f */ /* 0x000fda0003860000 */
[----:B-----5:R-:W-:Y:S01]  /*a690*/  @P3 R2UR UR13, R16 ;  /* 0x00000000100d32ca */ /* 0x020fe200000e0000 */
[----:B------:R-:W-:Y:S01]  /*a6a0*/  UMOV UR12, UR36 ;  /* 0x00000024000c7c82 */ /* 0x000fe20008000000 */
        /* <DEDUP_REMOVED lines=8> */
.L_x_149:
[----:B------:R-:W-:Y:S05]  /*a730*/  BSYNC B2 ;  /* 0x0000000000027941 */ /* 0x000fea0003800000 */
.L_x_86:
        /* <DEDUP_REMOVED lines=9> */
.L_x_89:
[----:B------:R-:W-:Y:S05]  /*a7d0*/  BSYNC B2 ;  /* 0x0000000000027941 */ /* 0x000fea0003800000 */
.L_x_88:
        /* <DEDUP_REMOVED lines=9> */
.L_x_90:
        /* <DEDUP_REMOVED lines=13> */
.L_x_91:
        /* <DEDUP_REMOVED lines=13> */
.L_x_92:
        /* <DEDUP_REMOVED lines=13> */
.L_x_93:
        /* <DEDUP_REMOVED lines=8> */
.L_x_79:
[----:B------:R-:W-:Y:S05]  /*ab60*/  BSYNC B1 ;  /* 0x0000000000017941 */ /* 0x000fea0003800000 */
.L_x_78:
[----:B------:R-:W-:Y:S01]  /*ab70*/  IADD3 R7, R7, -0x2, RZ ;  /* 0xfffffffe07077810 */ /* 0x000fe20007ffe0ff */
[----:B------:R-:W-:Y:S06]  /*ab80*/  @P1 BRA `(.L_x_94) ;  /* 0xffffffec00d01947 */ /* 0x000fec000383ffff */
[----:B------:R-:W-:Y:S05]  /*ab90*/  BSYNC B0 ;  /* 0x0000000000007941 */ /* 0x000fea0003800000 */
.L_x_61:
[----:B------:R-:W-:-:S13]  /*aba0*/  ISETP.NE.AND P0, PT, R11, RZ, PT ;  /* 0x000000ff0b00720c */ /* 0x000fda0003f05270 */
[----:B------:R-:W-:Y:S05]  /*abb0*/  @!P0 BRA `(.L_x_38) ;  /* 0x0000000800188947 */ /* 0x000fea0003800000 */
[----:B------:R-:W-:Y:S01]  /*abc0*/  ISETP.NE.AND P1, PT, R19, RZ, PT ;  /* 0x000000ff1300720c */ /* 0x000fe20003f25270 */
[----:B------:R-:W-:-:S12]  /*abd0*/  BSSY B0, `(.L_x_95) ;  /* 0x0000081000007945 */ /* 0x000fd80003800000 */
[----:B------:R-:W-:Y:S05]  /*abe0*/  @!P1 BRA `(.L_x_96) ;  /* 0x0000000400fc9947 */ /* 0x000fea0003800000 */
[----:B------:R-:W2:Y:S02]  /*abf0*/  LDL.LU R2, [R1] ;  /* 0x0000000001027983 */ /* 0x000ea40000300800 */
[----:B--2---:R-:W-:-:S13]  /*ac00*/  ISETP.NE.AND P1, PT, R2, RZ, PT ;  /* 0x000000ff0200720c */ /* 0x004fda0003f25270 */
[----:B------:R-:W-:Y:S05]  /*ac10*/  @!P1 BRA `(.L_x_97) ;  /* 0x00000000004c9947 */ /* 0x000fea0003800000 */
[----:B------:R-:W0:Y:S01]  /*ac20*/  LDC R4, c[0x0][0x43c] ;  /* 0x00010f00ff047b82 */ /* 0x000e220000000800 */
[----:B------:R-:W-:Y:S01]  /*ac30*/  IMAD.MOV.U32 R5, RZ, RZ, R7 ;  /* 0x000000ffff057224 */ /* 0x000fe200078e0007 */
[----:B------:R-:W-:Y:S02]  /*ac40*/  ULDC.64 UR4, c[0x0][0x428] ;  /* 0x00010a0000047ab9 */ /* 0x000fe40000000a00 */
[----:B------:R-:W-:-:S04]  /*ac50*/  IMAD R18, R18, UR4, RZ ;  /* 0x0000000412127c24 */ /* 0x000fc8000f8e02ff */
[----:B------:R-:W-:Y:S01]  /*ac60*/  IMAD R9, R17, UR5, R18 ;  /* 0x0000000511097c24 */ /* 0x000fe2000f8e0212 */
[----:B0-----:R-:W-:-:S13]  /*ac70*/  ISETP.NE.AND P0, PT, R4, 0x1, PT ;  /* 0x000000010400780c */ /* 0x001fda0003f05270 */
[----:B------:R-:W0:Y:S02]  /*ac80*/  @P0 LDC.64 R2, c[0x0][0x440] ;  /* 0x00011000ff020b82 */ /* 0x000e240000000a00 */
[----:B0-----:R-:W-:-:S05]  /*ac90*/  @P0 IMAD.HI.U32 R2, R7, R2, RZ ;  /* 0x0000000207020227 */ /* 0x001fca00078e00ff */
[----:B------:R-:W-:-:S04]  /*aca0*/  @P0 SHF.R.U32.HI R5, RZ, R3, R2 ;  /* 0x00000003ff050219 */ /* 0x000fc80000011602 */
[--C-:B------:R-:W-:Y:S01]  /*acb0*/  SHF.R.S32.HI R3, RZ, 0x1f, R5.reuse ;  /* 0x0000001fff037819 */ /* 0x100fe20000011405 */
        /* <DEDUP_REMOVED lines=9> */
.L_x_97:
[----:B------:R-:W1:Y:S01]  /*ad50*/  S2R R2, SR_TID.X ;  /* 0x0000000000027919 */ /* 0x000e620000002100 */
[----:B------:R-:W-:Y:S01]  /*ad60*/  BSSY B1, `(.L_x_98) ;  /* 0x0000006000017945 */ /* 0x000fe20003800000 */
[----:B-1----:R-:W-:Y:S02]  /*ad70*/  LOP3.LUT R3, R2, 0x7f, RZ, 0xc0, !PT ;  /* 0x0000007f02037812 */ /* 0x002fe400078ec0ff */
[----:B------:R-:W-:Y:S02]  /*ad80*/  SHF.L.U32 R2, R0, 0x1f, RZ ;  /* 0x0000001f00027819 */ /* 0x000fe400000006ff */
[----:B------:R-:W-:Y:S02]  /*ad90*/  ISETP.NE.AND P1, PT, R3, RZ, PT ;  /* 0x000000ff0300720c */ /* 0x000fe40003f25270 */
[----:B------:R-:W1:Y:S02]  /*ada0*/  SYNCS.PHASECHK.TRANS64.TRYWAIT P0, [UR38+0x22848], R2 ;  /* 0x02284802ff0075a7 */ /* 0x000e640008000166 */
[----:B-1----:R-:W-:Y:S09]  /*adb0*/  @!P0 BRA `(.L_x_99) ;  /* 0x00000018002c8947 */ /* 0x002ff20003800000 */
.L_x_150:
[----:B------:R-:W-:Y:S05]  /*adc0*/  BSYNC B1 ;  /* 0x0000000000017941 */ /* 0x000fea0003800000 */
.L_x_98:
[----:B------:R-:W-:Y:S04]  /*add0*/  BSSY B1, `(.L_x_100) ;  /* 0x0000007000017945 */ /* 0x000fe80003800000 */
[----:B------:R-:W-:Y:S05]  /*ade0*/  @P1 BRA `(.L_x_101) ;  /* 0x0000000000141947 */ /* 0x000fea0003800000 */
[----:B------:R-:W-:Y:S01]  /*adf0*/  ISETP.NE.AND P0, PT, R10, RZ, PT ;  /* 0x000000ff0a00720c */ /* 0x000fe20003f05270 */
[----:B-1----:R-:W-:-:S04]  /*ae00*/  IMAD.MOV.U32 R3, RZ, RZ, 0x3000 ;  /* 0x00003000ff037424 */ /* 0x002fc800078e00ff */
[----:B------:R2:W-:Y:S08]  /*ae10*/  SYNCS.ARRIVE.TRANS64 RZ, [UR38+0x22838], R3 ;  /* 0x02283803ffff79a7 */ /* 0x0005f00008000026 */
[----:B--2---:R-:W-:Y:S05]  /*ae20*/  @!P0 BRA `(.L_x_101) ;  /* 0x0000000000048947 */ /* 0x004fea0003800000 */
[----:B------:R-:W-:Y:S01]  /*ae30*/  BPT.TRAP 0x1 ;  /* 0x000000040000795c */ /* 0x000fe20000300000 */
.L_x_101:
[----:B------:R-:W-:Y:S05]  /*ae40*/  BSYNC B1 ;  /* 0x0000000000017941 */ /* 0x000fea0003800000 */
.L_x_100:
[----:B------:R-:W-:Y:S01]  /*ae50*/  IMAD.MOV.U32 R4, RZ, RZ, RZ ;  /* 0x000000ffff047224 */ /* 0x000fe200078e00ff */
        /* <DEDUP_REMOVED lines=10> */
.L_x_102:
[----:B------:R-:W-:-:S13]  /*af00*/  @P0 ELECT P2, URZ, PT ;  /* 0x00000000003f082f */ /* 0x000fda0003840000 */
[----:B-----5:R-:W-:Y:S01]  /*af10*/  @P2 R2UR UR13, R16 ;  /* 0x00000000100d22ca */ /* 0x020fe200000e0000 */
[----:B------:R-:W-:Y:S01]  /*af20*/  UMOV UR12, UR36 ;  /* 0x00000024000c7c82 */ /* 0x000fe20008000000 */
[----:B------:R-:W-:Y:S02]  /*af30*/  @P2 R2UR UR11, R7 ;  /* 0x00000000070b22ca */ /* 0x000fe400000e0000 */
[----:B------:R-:W-:Y:S02]  /*af40*/  @P2 PLOP3.LUT P0, PT, P2, PT, PT, 0x8, 0x0 ;  /* 0x000000000000281c */ /* 0x000fe4000170e170 */
[----:B------:R-:W-:-:S09]  /*af50*/  PLOP3.LUT P2, PT, PT, PT, PT, 0x8, 0x0 ;  /* 0x000000000000781c */ /* 0x000fd20003f4e170 */
[----:B------:R2:W-:Y:S02]  /*af60*/  UTMALDG.4D [UR8], [UR4], desc[UR6] ;  /* 0x00000608040075b4 */ /* 0x0005e40008019000 */
[----:B--2---:R-:W-:Y:S05]  /*af70*/  @P0 BRA.U.ANY `(.L_x_102) ;  /* 0xfffffffd00e00947 */ /* 0x004fea000393ffff */
[----:B------:R-:W2:Y:S01]  /*af80*/  SYNCS.PHASECHK.TRANS64.TRYWAIT P0, [UR38+0x22868], R2 ;  /* 0x02286802ff0075a7 */ /* 0x000ea20008000166 */
[----:B------:R-:W-:Y:S04]  /*af90*/  BSSY B1, `(.L_x_103) ;  /* 0x0000002000017945 */ /* 0x000fe80003800000 */
[----:B--2---:R-:W-:Y:S05]  /*afa0*/  @!P0 BRA `(.L_x_104) ;  /* 0x0000001400c88947 */ /* 0x004fea0003800000 */
.L_x_151:
[----:B------:R-:W-:Y:S05]  /*afb0*/  BSYNC B1 ;  /* 0x0000000000017941 */ /* 0x000fea0003800000 */
.L_x_103:
[----:B------:R-:W-:Y:S01]  /*afc0*/  BSSY B1, `(.L_x_105) ;  /* 0x0000009000017945 */ /* 0x000fe20003800000 */
[----:B-1----:R-:W-:Y:S02]  /*afd0*/  IMAD.MOV.U32 R2, RZ, RZ, 0x0 ;  /* 0x00000000ff027424 */ /* 0x002fe400078e00ff */
[----:B------:R-:W-:Y:S01]  /*afe0*/  IMAD.MOV.U32 R3, RZ, RZ, 0x14f00000 ;  /* 0x14f00000ff037424 */ /* 0x000fe200078e00ff */
[----:B------:R-:W-:Y:S06]  /*aff0*/  @P1 BRA `(.L_x_106) ;  /* 0x0000000000141947 */ /* 0x000fec0003800000 */
[----:B------:R-:W-:Y:S01]  /*b000*/  ISETP.NE.AND P0, PT, R10, RZ, PT ;  /* 0x000000ff0a00720c */ /* 0x000fe20003f05270 */
[----:B------:R-:W-:-:S04]  /*b010*/  IMAD.MOV.U32 R5, RZ, RZ, 0xc000 ;  /* 0x0000c000ff057424 */ /* 0x000fc800078e00ff */
[----:B------:R1:W-:Y:S08]  /*b020*/  SYNCS.ARRIVE.TRANS64 RZ, [UR38+0x22858], R5 ;  /* 0x02285805ffff79a7 */ /* 0x0003f00008000026 */
[----:B-1----:R-:W-:Y:S05]  /*b030*/  @!P0 BRA `(.L_x_106) ;  /* 0x0000000000048947 */ /* 0x002fea0003800000 */
[----:B------:R-:W-:Y:S01]  /*b040*/  BPT.TRAP 0x1 ;  /* 0x000000040000795c */ /* 0x000fe20000300000 */
.L_x_106:
[----:B------:R-:W-:Y:S05]  /*b050*/  BSYNC B1 ;  /* 0x0000000000017941 */ /* 0x000fea0003800000 */
.L_x_105:
        /* <DEDUP_REMOVED lines=9> */
.L_x_107:
        /* <DEDUP_REMOVED lines=8> */
[----:B------:R-:W-:Y:S01]  /*b170*/  R2UR UR6, R2 ;  /* 0x00000000020672ca */ /* 0x000fe200000e0000 */
[----:B------:R-:W-:Y:S01]  /*b180*/  UIADD3 UR8, UR38, 0xf400, URZ ;  /* 0x0000f40026087890 */ /* 0x000fe2000fffe03f */
[----:B------:R-:W-:Y:S01]  /*b190*/  R2UR UR7, R3 ;  /* 0x00000000030772ca */ /* 0x000fe200000e0000 */
[----:B------:R-:W-:Y:S01]  /*b1a0*/  UMOV UR10, 0x40 ;  /* 0x00000040000a7882 */ /* 0x000fe20000000000 */
[----:B------:R-:W-:-:S13]  /*b1b0*/  PLOP3.LUT P0, PT, PT, PT, PT, 0x80, 0x0 ;  /* 0x000000000000781c */ /* 0x000fda0003f0f070 */
.L_x_108:
        /* <DEDUP_REMOVED lines=13> */
.L_x_109:
        /* <DEDUP_REMOVED lines=13> */
.L_x_110:
        /* <DEDUP_REMOVED lines=8> */
.L_x_96:
[----:B------:R-:W-:Y:S05]  /*b3e0*/  BSYNC B0 ;  /* 0x0000000000007941 */ /* 0x000fea0003800000 */
.L_x_95:
[----:B------:R-:W-:Y:S01]  /*b3f0*/  LOP3.LUT R0, R0, 0x1, RZ, 0x3c, !PT ;  /* 0x0000000100007812 */ /* 0x000fe200078e3cff */
[----:B------:R-:W-:Y:S01]  /*b400*/  IMAD.MOV.U32 R9, RZ, RZ, RZ ;  /* 0x000000ffff097224 */ /* 0x000fe200078e00ff */
[----:B------:R-:W-:-:S07]  /*b410*/  MOV R6, RZ ;  /* 0x000000ff00067202 */ /* 0x000fce0000000f00 */
.L_x_38:
[----:B------:R-:W1:Y:S01]  /*b420*/  S2R R3, SR_CgaCtaId ;  /* 0x0000000000037919 */ /* 0x000e620000008800 */
[----:B------:R-:W-:Y:S02]  /*b430*/  MOV R2, 0x400 ;  /* 0x0000040000027802 */ /* 0x000fe40000000f00 */
[----:B------:R-:W-:Y:S02]  /*b440*/  SHF.L.U32 R9, R9, 0x1f, RZ ;  /* 0x0000001f09097819 */ /* 0x000fe400000006ff */
[----:B-1----:R-:W-:-:S04]  /*b450*/  LEA R2, R3, R2, 0x18 ;  /* 0x0000000203027211 */ /* 0x002fc800078ec0ff */
[----:B------:R-:W1:Y:S02]  /*b460*/  SYNCS.PHASECHK.TRANS64.TRYWAIT P0, [R2+URZ+0x22820], R9 ;  /* 0x02282009020075a7 */ /* 0x000e64000800017f */
[----:B-1----:R-:W-:Y:S05]  /*b470*/  @!P0 BRA `(.L_x_111) ;  /* 0x0000001000ac8947 */ /* 0x002fea0003800000 */
.L_x_152:
[----:B------:R-:W-:-:S03]  /*b480*/  UMOV UR4, 0xffffffff ;  /* 0xffffffff00047882 */ /* 0x000fc60000000000 */
[----:B------:R-:W-:Y:S05]  /*b490*/  BRA.DIV UR4, `(.L_x_112) ;  /* 0x0000001204b87947 */ /* 0x000fea000b800000 */
[----:B------:R-:W2:Y:S02]  /*b4a0*/  S2R R3, SR_TID.X ;  /* 0x0000000000037919 */ /* 0x000ea40000002100 */
[----:B--2---:R-:W-:-:S04]  /*b4b0*/  SHF.R.U32.HI R3, RZ, 0x5, R3 ;  /* 0x00000005ff037819 */ /* 0x004fc80000011603 */
[----:B------:R-:W-:-:S05]  /*b4c0*/  LOP3.LUT R3, R3, 0x3, RZ, 0xc0, !PT ;  /* 0x0000000303037812 */ /* 0x000fca00078ec0ff */
[----:B------:R2:W3:Y:S02]  /*b4d0*/  SHFL.IDX PT, R14, R3, RZ, 0x1f ;  /* 0x00001fff030e7589 */ /* 0x0004e400000e0000 */
.L_x_155:
[----:B---3--:R-:W-:-:S13]  /*b4e0*/  ISETP.NE.AND P0, PT, R14, RZ, PT ;  /* 0x000000ff0e00720c */ /* 0x008fda0003f05270 */
[----:B------:R-:W-:Y:S05]  /*b4f0*/  @P0 BRA `(.L_x_10) ;  /* 0x0000000000880947 */ /* 0x000fea0003800000 */
[----:B------:R-:W-:-:S03]  /*b500*/  UMOV UR4, 0xffffffff ;  /* 0xffffffff00047882 */ /* 0x000fc60000000000 */
[----:B------:R-:W-:Y:S05]  /*b510*/  BRA.DIV UR4, `(.L_x_113) ;  /* 0x0000001204cc7947 */ /* 0x000fea000b800000 */
[----:B------:R-:W-:-:S13]  /*b520*/  ELECT P6, URZ, PT ;  /* 0x00000000003f782f */ /* 0x000fda00038c0000 */
.L_x_158:
[----:B------:R-:W-:Y:S05]  /*b530*/  @!P6 BRA `(.L_x_10) ;  /* 0x000000000078e947 */ /* 0x000fea0003800000 */
[----:B------:R-:W-:-:S06]  /*b540*/  ULOP3.LUT UR4, UR42, 0x2, URZ, 0xfc, !UPT ;  /* 0x000000022a047892 */ /* 0x000fcc000f8efc3f */
[----:B--2---:R-:W-:-:S05]  /*b550*/  IMAD.U32 R3, RZ, RZ, UR4 ;  /* 0x00000004ff037e24 */ /* 0x004fca000f8e00ff */
[----:B------:R-:W-:-:S13]  /*b560*/  ISETP.NE.AND P2, PT, R3, 0x3, PT ;  /* 0x000000030300780c */ /* 0x000fda0003f45270 */
[----:B------:R-:W-:Y:S05]  /*b570*/  @!P2 BRA `(.L_x_114) ;  /* 0x000000000004a947 */ /* 0x000fea0003800000 */
[----:B------:R-:W-:Y:S01]  /*b580*/  BPT.TRAP 0x1 ;  /* 0x000000040000795c */ /* 0x000fe20000300000 */
.L_x_114:
[----:B------:R-:W-:Y:S01]  /*b590*/  VIADD R8, R2, 0x22840 ;  /* 0x0002284002087836 */ /* 0x000fe20000000000 */
[----:B------:R-:W-:Y:S01]  /*b5a0*/  SHF.L.U32 R4, R0, 0x1f, RZ ;  /* 0x0000001f00047819 */ /* 0x000fe200000006ff */
[C---:B------:R-:W-:Y:S02]  /*b5b0*/  VIADD R3, R6.reuse, 0x1 ;  /* 0x0000000106037836 */ /* 0x040fe40000000000 */
[----:B------:R-:W-:-:S03]  /*b5c0*/  IMAD R7, R6, 0x8, R8 ;  /* 0x0000000806077824 */ /* 0x000fc600078e0208 */
[C---:B------:R-:W-:Y:S01]  /*b5d0*/  ISETP.NE.AND P1, PT, R3.reuse, 0x2, PT ;  /* 0x000000020300780c */ /* 0x040fe20003f25270 */
[----:B------:R-:W2:Y:S03]  /*b5e0*/  SYNCS.PHASECHK.TRANS64.TRYWAIT P0, [R7+URZ], R4 ;  /* 0x00000004070075a7 */ /* 0x000ea6000800017f */
[----:B------:R-:W-:Y:S02]  /*b5f0*/  SEL R5, RZ, 0x1, P1 ;  /* 0x00000001ff057807 */ /* 0x000fe40000800000 */
[----:B------:R-:W-:Y:S02]  /*b600*/  SEL R3, R3, RZ, P1 ;  /* 0x000000ff03037207 */ /* 0x000fe40000800000 */
[----:B------:R-:W-:-:S03]  /*b610*/  LOP3.LUT R0, R0, R5, RZ, 0x3c, !PT ;  /* 0x0000000500007212 */ /* 0x000fc600078e3cff */
[----:B------:R-:W-:Y:S01]  /*b620*/  IMAD R5, R3, 0x8, R8 ;  /* 0x0000000803057824 */ /* 0x000fe200078e0208 */
[----:B------:R-:W-:Y:S01]  /*b630*/  SHF.L.U32 R0, R0, 0x1f, RZ ;  /* 0x0000001f00007819 */ /* 0x000fe200000006ff */
[----:B--2---:R-:W-:Y:S06]  /*b640*/  @!P0 BRA `(.L_x_115) ;  /* 0x0000001000a08947 */ /* 0x004fec0003800000 */
.L_x_159:
[----:B------:R-:W3:Y:S02]  /*b650*/  SYNCS.PHASECHK.TRANS64.TRYWAIT P0, [R5+URZ], R0 ;  /* 0x00000000050075a7 */ /* 0x000ee4000800017f */
[----:B---3--:R-:W-:Y:S05]  /*b660*/  @!P0 BRA `(.L_x_116) ;  /* 0x0000001000ac8947 */ /* 0x008fea0003800000 */
.L_x_160:
[----:B------:R-:W-:Y:S05]  /*b670*/  @!P2 BRA `(.L_x_117) ;  /* 0x000000000004a947 */ /* 0x000fea0003800000 */
[----:B------:R-:W-:Y:S01]  /*b680*/  BPT.TRAP 0x1 ;  /* 0x000000040000795c */ /* 0x000fe20000300000 */
.L_x_117:
[----:B-1----:R-:W-:-:S04]  /*b690*/  VIADD R2, R2, 0x22860 ;  /* 0x0002286002027836 */ /* 0x002fc80000000000 */
[----:B---3--:R-:W-:-:S04]  /*b6a0*/  IMAD R5, R6, 0x8, R2 ;  /* 0x0000000806057824 */ /* 0x008fc800078e0202 */
[----:B------:R-:W1:Y:S02]  /*b6b0*/  SYNCS.PHASECHK.TRANS64.TRYWAIT P0, [R5+URZ], R4 ;  /* 0x00000004050075a7 */ /* 0x000e64000800017f */
[----:B-1----:R-:W-:Y:S05]  /*b6c0*/  @!P0 BRA `(.L_x_118) ;  /* 0x0000001000a88947 */ /* 0x002fea0003800000 */
.L_x_161:
[----:B------:R-:W-:-:S07]  /*b6d0*/  IMAD R3, R3, 0x8, R2 ;  /* 0x0000000803037824 */ /* 0x000fce00078e0202 */
.L_x_119:
[----:B---3--:R3:W4:Y:S02]  /*b6e0*/  SYNCS.PHASECHK.TRANS64.TRYWAIT P0, [R3+URZ], R0 ;  /* 0x00000000030075a7 */ /* 0x008724000800017f */
[----:B----4-:R-:W-:Y:S05]  /*b6f0*/  @!P0 NANOSLEEP.SYNCS 0x989680 ;  /* 0x009896800000895d */ /* 0x010fea0003900000 */
[----:B------:R-:W4:Y:S02]  /*b700*/  @!P0 SYNCS.PHASECHK.TRANS64 P0, [R3+URZ], R0 ;  /* 0x00000000030085a7 */ /* 0x000f24000800007f */
[----:B----4-:R-:W-:Y:S05]  /*b710*/  @!P0 BRA `(.L_x_119) ;  /* 0xfffffffc00f08947 */ /* 0x010fea000383ffff */
.L_x_10:
[----:B------:R-:W-:Y:S05]  /*b720*/  BSYNC B6 ;  /* 0x0000000000067941 */ /* 0x000fea0003800000 */
.L_x_7:
[----:B------:R-:W-:Y:S05]  /*b730*/  EXIT ;  /* 0x000000000000794d */ /* 0x000fea0003800000 */
.L_x_14:
[----:B0-----:R-:W-:-:S04]  /*b740*/  MOV R3, UR38 ;  /* 0x0000002600037c02 */ /* 0x001fc80008000f00 */
[----:B------:R0:W1:Y:S03]  /*b750*/  SYNCS.PHASECHK.TRANS64.TRYWAIT P0, [R3+URZ+0x22800], R8 ;  /* 0x02280008030075a7 */ /* 0x000066000800017f */
[----:B-1----:R-:W-:Y:S05]  /*b760*/  @!P0 NANOSLEEP.SYNCS 0x989680 ;  /* 0x009896800000895d */ /* 0x002fea0003900000 */
[----:B------:R-:W1:Y:S02]  /*b770*/  @!P0 SYNCS.PHASECHK.TRANS64 P0, [R3+URZ+0x22800], R8 ;  /* 0x02280008030085a7 */ /* 0x000e64000800007f */
[----:B-1----:R-:W-:Y:S05]  /*b780*/  @!P0 BRA `(.L_x_14) ;  /* 0xfffffffc00ec8947 */ /* 0x002fea000383ffff */
[----:B------:R-:W-:Y:S05]  /*b790*/  BRA `(.L_x_120) ;  /* 0xffffff5c00647947 */ /* 0x000fea000383ffff */
.L_x_18:
[----:B0-----:R-:W-:-:S04]  /*b7a0*/  IMAD.U32 R3, RZ, RZ, UR38 ;  /* 0x00000026ff037e24 */ /* 0x001fc8000f8e00ff */
[----:B------:R0:W2:Y:S03]  /*b7b0*/  SYNCS.PHASECHK.TRANS64.TRYWAIT P1, [R3+URZ+0x22830], R8 ;  /* 0x02283008030075a7 */ /* 0x0000a6000802017f */
[----:B--2---:R-:W-:Y:S05]  /*b7c0*/  @!P1 NANOSLEEP.SYNCS 0x989680 ;  /* 0x009896800000995d */ /* 0x004fea0003900000 */
[----:B------:R-:W2:Y:S02]  /*b7d0*/  @!P1 SYNCS.PHASECHK.TRANS64 P1, [R3+URZ+0x22830], R8 ;  /* 0x02283008030095a7 */ /* 0x000ea4000802007f */
[----:B--2---:R-:W-:Y:S05]  /*b7e0*/  @!P1 BRA `(.L_x_18) ;  /* 0xfffffffc00ec9947 */ /* 0x004fea000383ffff */
[----:B------:R-:W-:Y:S05]  /*b7f0*/  BRA `(.L_x_17) ;  /* 0xffffff5c00807947 */ /* 0x000fea000383ffff */
.L_x_22:
[----:B--2---:R2:W3:Y:S02]  /*b800*/  SYNCS.PHASECHK.TRANS64.TRYWAIT P2, [R9+URZ+0x22850], R8 ;  /* 0x02285008090075a7 */ /* 0x0044e4000804017f */
[----:B---3--:R-:W-:Y:S05]  /*b810*/  @!P2 NANOSLEEP.SYNCS 0x989680 ;  /* 0x009896800000a95d */ /* 0x008fea0003900000 */
[----:B------:R-:W3:Y:S02]  /*b820*/  @!P2 SYNCS.PHASECHK.TRANS64 P2, [R9+URZ+0x22850], R8 ;  /* 0x022850080900a5a7 */ /* 0x000ee4000804007f */
[----:B---3--:R-:W-:Y:S05]  /*b830*/  @!P2 BRA `(.L_x_22) ;  /* 0xfffffffc00f0a947 */ /* 0x008fea000383ffff */
[----:B------:R-:W-:Y:S05]  /*b840*/  BRA `(.L_x_21) ;  /* 0xffffff7400107947 */ /* 0x000fea000383ffff */
.L_x_27:
[----:B0-----:R-:W-:Y:S02]  /*b850*/  IMAD.U32 R3, RZ, RZ, UR26 ;  /* 0x0000001aff037e24 */ /* 0x001fe4000f8e00ff */
[----:B------:R-:W-:-:S04]  /*b860*/  IMAD.U32 R4, RZ, RZ, UR25 ;  /* 0x00000019ff047e24 */ /* 0x000fc8000f8e00ff */
[----:B------:R0:W1:Y:S03]  /*b870*/  SYNCS.PHASECHK.TRANS64.TRYWAIT P3, [R3+URZ+0x22830], R4 ;  /* 0x02283004030075a7 */ /* 0x000066000806017f */
[----:B-1----:R-:W-:Y:S05]  /*b880*/  @!P3 NANOSLEEP.SYNCS 0x989680 ;  /* 0x009896800000b95d */ /* 0x002fea0003900000 */
[----:B------:R-:W1:Y:S02]  /*b890*/  @!P3 SYNCS.PHASECHK.TRANS64 P3, [R3+URZ+0x22830], R4 ;  /* 0x022830040300b5a7 */ /* 0x000e64000806007f */
[----:B-1----:R-:W-:Y:S05]  /*b8a0*/  @!P3 BRA `(.L_x_27) ;  /* 0xfffffffc00e8b947 */ /* 0x002fea000383ffff */
[----:B------:R-:W-:Y:S05]  /*b8b0*/  BRA `(.L_x_26) ;  /* 0xffffff7800307947 */ /* 0x000fea000383ffff */
.L_x_31:
[----:B0-----:R-:W-:-:S04]  /*b8c0*/  IMAD.U32 R8, RZ, RZ, UR25 ;  /* 0x00000019ff087e24 */ /* 0x001fc8000f8e00ff */
[----:B------:R0:W1:Y:S03]  /*b8d0*/  SYNCS.PHASECHK.TRANS64.TRYWAIT P3, [R179+URZ+0x22850], R8 ;  /* 0x02285008b30075a7 */ /* 0x000066000806017f */
[----:B-1----:R-:W-:Y:S05]  /*b8e0*/  @!P3 NANOSLEEP.SYNCS 0x989680 ;  /* 0x009896800000b95d */ /* 0x002fea0003900000 */
[----:B------:R-:W1:Y:S02]  /*b8f0*/  @!P3 SYNCS.PHASECHK.TRANS64 P3, [R179+URZ+0x22850], R8 ;  /* 0x02285008b300b5a7 */ /* 0x000e64000806007f */
[----:B-1----:R-:W-:Y:S05]  /*b900*/  @!P3 BRA `(.L_x_31) ;  /* 0xfffffffc00ecb947 */ /* 0x002fea000383ffff */
[----:B------:R-:W-:Y:S05]  /*b910*/  BRA `(.L_x_30) ;  /* 0xffffff9000487947 */ /* 0x000fea000383ffff */
.L_x_43:
[----:B------:R-:W-:Y:S02]  /*b920*/  IMAD.MOV.U32 R13, RZ, RZ, R19 ;  /* 0x000000ffff0d7224 */ /* 0x000fe400078e0013 */
[----:B------:R-:W-:Y:S02]  /*b930*/  IMAD.MOV.U32 R12, RZ, RZ, RZ ;  /* 0x000000ffff0c7224 */ /* 0x000fe400078e00ff */
[----:B------:R-:W-:Y:S02]  /*b940*/  IMAD.MOV.U32 R11, RZ, RZ, 0x1f ;  /* 0x0000001fff0b7424 */ /* 0x000fe400078e00ff */
[----:B------:R-:W-:-:S07]  /*b950*/  IMAD.MOV.U32 R15, RZ, RZ, -0x1 ;  /* 0xffffffffff0f7424 */ /* 0x000fce00078e00ff */
[----:B------:R-:W-:Y:S05]  /*b960*/  WARPSYNC.COLLECTIVE R15, `(.L_x_121) ;  /* 0x000000000f087348 */ /* 0x000fea0003c00000 */
[----:B------:R0:W1:Y:S02]  /*b970*/  SHFL.IDX P6, R14, R13, R12, R11 ;  /* 0x0000000c0d0e7389 */ /* 0x00006400000c000b */
[----:B01----:R-:W-:Y:S01]  /*b980*/  ENDCOLLECTIVE ;  /* 0x000000000000791b */ /* 0x003fe20003800000 */
.L_x_121:
[----:B------:R-:W-:Y:S05]  /*b990*/  BRA `(.L_x_122) ;  /* 0xffffffcc00247947 */ /* 0x000fea000383ffff */
.L_x_45:
[----:B------:R-:W-:Y:S01]  /*b9a0*/  BSSY B0, `(.L_x_123) ;  /* 0x0000006000007945 */ /* 0x000fe20003800000 */
[----:B------:R-:W-:-:S07]  /*b9b0*/  IMAD.MOV.U32 R15, RZ, RZ, -0x1 ;  /* 0xffffffffff0f7424 */ /* 0x000fce00078e00ff */
[----:B------:R-:W-:Y:S05]  /*b9c0*/  WARPSYNC.COLLECTIVE R15, `(.L_x_124) ;  /* 0x000000000f0c7348 */ /* 0x000fea0003c00000 */
[----:B------:R-:W-:Y:S02]  /*b9d0*/  ELECT P6, UR62, PT ;  /* 0x00000000003e782f */ /* 0x000fe400038c0000 */
[----:B------:R-:W-:Y:S01]  /*b9e0*/  MOV R14, UR62 ;  /* 0x0000003e000e7c02 */ /* 0x000fe20008000f00 */
[----:B------:R-:W-:Y:S10]  /*b9f0*/  ENDCOLLECTIVE ;  /* 0x000000000000791b */ /* 0x000ff40003800000 */
.L_x_124:
[----:B------:R-:W-:Y:S05]  /*ba00*/  BSYNC B0 ;  /* 0x0000000000007941 */ /* 0x000fea0003800000 */
.L_x_123:
[----:B------:R-:W-:Y:S05]  /*ba10*/  BRA `(.L_x_125) ;  /* 0xffffffcc00247947 */ /* 0x000fea000383ffff */
.L_x_47:
[----:B0-----:R-:W-:-:S04]  /*ba20*/  MOV R3, UR38 ;  /* 0x0000002600037c02 */ /* 0x001fc80008000f00 */
[----:B------:R0:W1:Y:S03]  /*ba30*/  SYNCS.PHASECHK.TRANS64.TRYWAIT P0, [R3+URZ+0x22840], R0 ;  /* 0x02284000030075a7 */ /* 0x000066000800017f */
[----:B-1----:R-:W-:Y:S05]  /*ba40*/  @!P0 NANOSLEEP.SYNCS 0x989680 ;  /* 0x009896800000895d */ /* 0x002fea0003900000 */
[----:B------:R-:W1:Y:S02]  /*ba50*/  @!P0 SYNCS.PHASECHK.TRANS64 P0, [R3+URZ+0x22840], R0 ;  /* 0x02284000030085a7 */ /* 0x000e64000800007f */
[----:B-1----:R-:W-:Y:S05]  /*ba60*/  @!P0 BRA `(.L_x_47) ;  /* 0xfffffffc00ec8947 */ /* 0x002fea000383ffff */
[----:B------:R-:W-:Y:S05]  /*ba70*/  BRA `(.L_x_126) ;  /* 0xffffffcc00847947 */ /* 0x000fea000383ffff */
.L_x_50:
[----:B------:R-:W-:Y:S02]  /*ba80*/  IMAD.MOV.U32 R13, RZ, RZ, R5 ;  /* 0x000000ffff0d7224 */ /* 0x000fe400078e0005 */
[----:B------:R-:W-:Y:S02]  /*ba90*/  IMAD.MOV.U32 R12, RZ, RZ, RZ ;  /* 0x000000ffff0c7224 */ /* 0x000fe400078e00ff */
[----:B------:R-:W-:Y:S02]  /*baa0*/  IMAD.MOV.U32 R11, RZ, RZ, 0x181f ;  /* 0x0000181fff0b7424 */ /* 0x000fe400078e00ff */
[----:B------:R-:W-:Y:S02]  /*bab0*/  IMAD.MOV.U32 R15, RZ, RZ, -0x1 ;  /* 0xffffffffff0f7424 */ /* 0x000fe400078e00ff */
[----:B------:R-:W-:-:S07]  /*bac0*/  IMAD R7, R10, 0x80, R7 ;  /* 0x000000800a077824 */ /* 0x000fce00078e0207 */
[----:B------:R-:W-:Y:S05]  /*bad0*/  WARPSYNC.COLLECTIVE R15, `(.L_x_127) ;  /* 0x000000000f087348 */ /* 0x000fea0003c00000 */
[----:B------:R0:W1:Y:S02]  /*bae0*/  SHFL.IDX P6, R14, R13, R12, R11 ;  /* 0x0000000c0d0e7389 */ /* 0x00006400000c000b */
[----:B01----:R-:W-:Y:S01]  /*baf0*/  ENDCOLLECTIVE ;  /* 0x000000000000791b */ /* 0x003fe20003800000 */
.L_x_127:
[----:B------:R-:W-:Y:S01]  /*bb00*/  IADD3 R21, R7, 0x10, RZ ;  /* 0x0000001007157810 */ /* 0x000fe20007ffe0ff */
[----:B------:R-:W-:Y:S02]  /*bb10*/  IMAD.MOV.U32 R13, RZ, RZ, R0 ;  /* 0x000000ffff0d7224 */ /* 0x000fe400078e0000 */
[----:B------:R-:W-:-:S07]  /*bb20*/  IMAD.MOV.U32 R2, RZ, RZ, R14 ;  /* 0x000000ffff027224 */ /* 0x000fce00078e000e */
[----:B------:R-:W-:Y:S05]  /*bb30*/  WARPSYNC.COLLECTIVE R15, `(.L_x_128) ;  /* 0x000000000f087348 */ /* 0x000fea0003c00000 */
[----:B------:R0:W1:Y:S02]  /*bb40*/  SHFL.IDX P6, R14, R13, R12, R11 ;  /* 0x0000000c0d0e7389 */ /* 0x00006400000c000b */
[----:B01----:R-:W-:Y:S01]  /*bb50*/  ENDCOLLECTIVE ;  /* 0x000000000000791b */ /* 0x003fe20003800000 */
.L_x_128:
[----:B------:R-:W-:Y:S02]  /*bb60*/  ULDC UR4, c[0x0][0x288] ;  /* 0x0000a20000047ab9 */ /* 0x000fe40000000800 */
[----:B------:R-:W-:-:S05]  /*bb70*/  IMAD R4, R4, UR4, RZ ;  /* 0x0000000404047c24 */ /* 0x000fca000f8e02ff */
[----:B------:R-:W-:Y:S01]  /*bb80*/  ISETP.GE.AND P1, PT, R7, R4, PT ;  /* 0x000000040700720c */ /* 0x000fe20003f26270 */
[----:B------:R-:W-:Y:S02]  /*bb90*/  IMAD.MOV.U32 R13, RZ, RZ, R5 ;  /* 0x000000ffff0d7224 */ /* 0x000fe400078e0005 */
[----:B------:R-:W-:-:S10]  /*bba0*/  IMAD.MOV.U32 R12, RZ, RZ, 0x1 ;  /* 0x00000001ff0c7424 */ /* 0x000fd400078e00ff */
[----:B------:R-:W-:Y:S02]  /*bbb0*/  @!P1 LEA R9, R6, UR38, 0x1 ;  /* 0x0000002606099c11 */ /* 0x000fe4000f8e08ff */
[----:B------:R-:W-:-:S05]  /*bbc0*/  @!P1 LEA R14, P2, R8, R14, 0x1 ;  /* 0x0000000e080e9211 */ /* 0x000fca00078408ff */
[----:B------:R-:W-:Y:S02]  /*bbd0*/  @!P1 IMAD.X R3, RZ, RZ, R2, P2 ;  /* 0x000000ffff039224 */ /* 0x000fe400010e0602 */
[----:B------:R-:W-:-:S07]  /*bbe0*/  @!P1 IMAD.MOV.U32 R2, RZ, RZ, R14 ;  /* 0x000000ffff029224 */ /* 0x000fce00078e000e */
[----:B------:R-:W-:Y:S05]  /*bbf0*/  WARPSYNC.COLLECTIVE R15, `(.L_x_129) ;  /* 0x000000000f087348 */ /* 0x000fea0003c00000 */
[----:B------:R0:W1:Y:S02]  /*bc00*/  SHFL.IDX P6, R14, R13, R12, R11 ;  /* 0x0000000c0d0e7389 */ /* 0x00006400000c000b */
[----:B01----:R-:W-:Y:S01]  /*bc10*/  ENDCOLLECTIVE ;  /* 0x000000000000791b */ /* 0x003fe20003800000 */
.L_x_129:
[----:B------:R-:W-:Y:S01]  /*bc20*/  @!PT LDS RZ, [RZ] ;  /* 0x00000000fffff984 */ /* 0x000fe20000000800 */
[----:B------:R-:W-:Y:S01]  /*bc30*/  @!PT LDS RZ, [RZ] ;  /* 0x00000000fffff984 */ /* 0x000fe20000000800 */
[----:B------:R-:W-:Y:S01]  /*bc40*/  @!PT LDS RZ, [RZ] ;  /* 0x00000000fffff984 */ /* 0x000fe20000000800 */
[----:B------:R0:W-:Y:S01]  /*bc50*/  @!P1 LDGSTS.E.BYPASS.LTC128B.128 [R9+0x18400], desc[UR44][R2.64], !P0 ;  /* 0x1840000002099fae */ /* 0x0001e2000c101d6c */
[----:B------:R-:W-:Y:S01]  /*bc60*/  ISETP.GE.AND P1, PT, R21, R4, PT ;  /* 0x000000041500720c */ /* 0x000fe20003f26270 */
[----:B------:R-:W-:Y:S02]  /*bc70*/  IMAD.MOV.U32 R13, RZ, RZ, R0 ;  /* 0x000000ffff0d7224 */ /* 0x000fe400078e0000 */
[----:B0-----:R-:W-:-:S10]  /*bc80*/  VIADD R9, R7, 0x20 ;  /* 0x0000002007097836 */ /* 0x001fd40000000000 */
[----:B------:R-:W-:Y:S01]  /*bc90*/  @!P1 LEA R21, R6, UR38, 0x1 ;  /* 0x0000002606159c11 */ /* 0x000fe2000f8e08ff */
[----:B------:R-:W-:-:S07]  /*bca0*/  IMAD.MOV.U32 R2, RZ, RZ, R14 ;  /* 0x000000ffff027224 */ /* 0x000fce00078e000e */
[----:B------:R-:W-:Y:S05]  /*bcb0*/  WARPSYNC.COLLECTIVE R15, `(.L_x_130) ;  /* 0x000000000f087348 */ /* 0x000fea0003c00000 */
[----:B------:R0:W1:Y:S02]  /*bcc0*/  SHFL.IDX P6, R14, R13, R12, R11 ;  /* 0x0000000c0d0e7389 */ /* 0x00006400000c000b */
[----:B01----:R-:W-:Y:S01]  /*bcd0*/  ENDCOLLECTIVE ;  /* 0x000000000000791b */ /* 0x003fe20003800000 */
.L_x_130:
[----:B------:R-:W-:Y:S02]  /*bce0*/  IMAD.MOV.U32 R13, RZ, RZ, R5 ;  /* 0x000000ffff0d7224 */ /* 0x000fe400078e0005 */
[----:B------:R-:W-:Y:S01]  /*bcf0*/  IMAD.MOV.U32 R12, RZ, RZ, 0x2 ;  /* 0x00000002ff0c7424 */ /* 0x000fe200078e00ff */
[----:B------:R-:W-:-:S05]  /*bd00*/  @!P1 LEA R14, P2, R8, R14, 0x1 ;  /* 0x0000000e080e9211 */ /* 0x000fca00078408ff */
[----:B------:R-:W-:Y:S02]  /*bd10*/  @!P1 IMAD.X R3, RZ, RZ, R2, P2 ;  /* 0x000000ffff039224 */ /* 0x000fe400010e0602 */
[----:B------:R-:W-:-:S07]  /*bd20*/  @!P1 IMAD.MOV.U32 R2, RZ, RZ, R14 ;  /* 0x000000ffff029224 */ /* 0x000fce00078e000e */
[----:B------:R-:W-:Y:S05]  /*bd30*/  WARPSYNC.COLLECTIVE R15, `(.L_x_131) ;  /* 0x000000000f087348 */ /* 0x000fea0003c00000 */
[----:B------:R0:W1:Y:S02]  /*bd40*/  SHFL.IDX P6, R14, R13, R12, R11 ;  /* 0x0000000c0d0e7389 */ /* 0x00006400000c000b */
[----:B01----:R-:W-:Y:S01]  /*bd50*/  ENDCOLLECTIVE ;  /* 0x000000000000791b */ /* 0x003fe20003800000 */
.L_x_131:
[----:B------:R-:W-:Y:S01]  /*bd60*/  @!PT LDS RZ, [RZ] ;  /* 0x00000000fffff984 */ /* 0x000fe20000000800 */
[----:B------:R-:W-:Y:S01]  /*bd70*/  @!PT LDS RZ, [RZ] ;  /* 0x00000000fffff984 */ /* 0x000fe20000000800 */
[----:B------:R-:W-:Y:S01]  /*bd80*/  @!PT LDS RZ, [RZ] ;  /* 0x00000000fffff984 */ /* 0x000fe20000000800 */
[----:B------:R0:W-:Y:S01]  /*bd90*/  @!P1 LDGSTS.E.BYPASS.LTC128B.128 [R21+0x18c00], desc[UR44][R2.64], !P0 ;  /* 0x18c0000002159fae */ /* 0x0001e2000c101d6c */
[----:B------:R-:W-:Y:S01]  /*bda0*/  ISETP.GE.AND P1, PT, R9, R4, PT ;  /* 0x000000040900720c */ /* 0x000fe20003f26270 */
[----:B------:R-:W-:Y:S02]  /*bdb0*/  IMAD.MOV.U32 R13, RZ, RZ, R0 ;  /* 0x000000ffff0d7224 */ /* 0x000fe400078e0000 */
[----:B0-----:R-:W-:-:S10]  /*bdc0*/  VIADD R21, R7, 0x30 ;  /* 0x0000003007157836 */ /* 0x001fd40000000000 */
[----:B------:R-:W-:Y:S02]  /*bdd0*/  @!P1 LEA R9, R6, UR38, 0x1 ;  /* 0x0000002606099c11 */ /* 0x000fe4000f8e08ff */
[----:B------:R-:W-:-:S07]  /*bde0*/  MOV R2, R14 ;  /* 0x0000000e00027202 */ /* 0x000fce0000000f00 */
[----:B------:R-:W-:Y:S05]  /*bdf0*/  WARPSYNC.COLLECTIVE R15, `(.L_x_132) ;  /* 0x000000000f087348 */ /* 0x000fea0003c00000 */
[----:B------:R0:W1:Y:S02]  /*be00*/  SHFL.IDX P6, R14, R13, R12, R11 ;  /* 0x0000000c0d0e7389 */ /* 0x00006400000c000b */
[----:B01----:R-:W-:Y:S01]  /*be10*/  ENDCOLLECTIVE ;  /* 0x000000000000791b */ /* 0x003fe20003800000 */
.L_x_132:
        /* <DEDUP_REMOVED lines=8> */
.L_x_133:
        /* <DEDUP_REMOVED lines=12> */
.L_x_134:
[----:B------:R-:W-:Y:S02]  /*bf60*/  IMAD.MOV.U32 R13, RZ, RZ, R5 ;  /* 0x000000ffff0d7224 */ /* 0x000fe400078e0005 */
[----:B------:R-:W-:Y:S01]  /*bf70*/  IMAD.MOV.U32 R12, RZ, RZ, 0x4 ;  /* 0x00000004ff0c7424 */ /* 0x000fe200078e00ff */
[----:B------:R-:W-:-:S05]  /*bf80*/  @!P1 LEA R14, P2, R8, R14, 0x1 ;  /* 0x0000000e080e9211 */ /* 0x000fca00078408ff */
[----:B------:R-:W-:Y:S01]  /*bf90*/  @!P1 IMAD.X R3, RZ, RZ, R2, P2 ;  /* 0x000000ffff039224 */ /* 0x000fe200010e0602 */
[----:B------:R-:W-:-:S07]  /*bfa0*/  @!P1 MOV R2, R14 ;  /* 0x0000000e00029202 */ /* 0x000fce0000000f00 */
[----:B------:R-:W-:Y:S05]  /*bfb0*/  WARPSYNC.COLLECTIVE R15, `(.L_x_135) ;  /* 0x000000000f087348 */ /* 0x000fea0003c00000 */
[----:B------:R0:W1:Y:S02]  /*bfc0*/  SHFL.IDX P6, R14, R13, R12, R11 ;  /* 0x0000000c0d0e7389 */ /* 0x00006400000c000b */
[----:B01----:R-:W-:Y:S01]  /*bfd0*/  ENDCOLLECTIVE ;  /* 0x000000000000791b */ /* 0x003fe20003800000 */
.L_x_135:
        /* <DEDUP_REMOVED lines=12> */
.L_x_136:
[----:B------:R-:W-:Y:S01]  /*c0a0*/  IMAD.MOV.U32 R13, RZ, RZ, R5 ;  /* 0x000000ffff0d7224 */ /* 0x000fe200078e0005 */
[----:B------:R-:W-:Y:S02]  /*c0b0*/  MOV R12, 0x5 ;  /* 0x00000005000c7802 */ /* 0x000fe40000000f00 */
[----:B------:R-:W-:-:S05]  /*c0c0*/  @!P1 LEA R14, P2, R8, R14, 0x1 ;  /* 0x0000000e080e9211 */ /* 0x000fca00078408ff */
[----:B------:R-:W-:Y:S02]  /*c0d0*/  @!P1 IMAD.X R3, RZ, RZ, R2, P2 ;  /* 0x000000ffff039224 */ /* 0x000fe400010e0602 */
[----:B------:R-:W-:-:S07]  /*c0e0*/  @!P1 IMAD.MOV.U32 R2, RZ, RZ, R14 ;  /* 0x000000ffff029224 */ /* 0x000fce00078e000e */
[----:B------:R-:W-:Y:S05]  /*c0f0*/  WARPSYNC.COLLECTIVE R15, `(.L_x_137) ;  /* 0x000000000f087348 */ /* 0x000fea0003c00000 */
[----:B------:R0:W1:Y:S02]  /*c100*/  SHFL.IDX P6, R14, R13, R12, R11 ;  /* 0x0000000c0d0e7389 */ /* 0x00006400000c000b */
[----:B01----:R-:W-:Y:S01]  /*c110*/  ENDCOLLECTIVE ;  /* 0x000000000000791b */ /* 0x003fe20003800000 */
.L_x_137:
[----:B------:R-:W-:Y:S01]  /*c120*/  @!PT LDS RZ, [RZ] ;  /* 0x00000000fffff984 */ /* 0x000fe20000000800 */
[----:B------:R-:W-:Y:S01]  /*c130*/  @!PT LDS RZ, [RZ] ;  /* 0x00000000fffff984 */ /* 0x000fe20000000800 */
[----:B------:R-:W-:Y:S01]  /*c140*/  @!PT LDS RZ, [RZ] ;  /* 0x00000000fffff984 */ /* 0x000fe20000000800 */
[----:B------:R0:W-:Y:S01]  /*c150*/  @!P1 LDGSTS.E.BYPASS.LTC128B.128 [R9+0x1a400], desc[UR44][R2.64], !P0 ;  /* 0x1a40000002099fae */ /* 0x0001e2000c101d6c */
[----:B------:R-:W-:Y:S01]  /*c160*/  ISETP.GE.AND P1, PT, R21, R4, PT ;  /* 0x000000041500720c */ /* 0x000fe20003f26270 */
[----:B------:R-:W-:-:S12]  /*c170*/  IMAD.MOV.U32 R13, RZ, RZ, R0 ;  /* 0x000000ffff0d7224 */ /* 0x000fd800078e0000 */
[----:B------:R-:W-:Y:S01]  /*c180*/  @!P1 LEA R21, R6, UR38, 0x1 ;  /* 0x0000002606159c11 */ /* 0x000fe2000f8e08ff */
[----:B0-----:R-:W-:-:S07]  /*c190*/  IMAD.MOV.U32 R2, RZ, RZ, R14 ;  /* 0x000000ffff027224 */ /* 0x001fce00078e000e */
[----:B------:R-:W-:Y:S05]  /*c1a0*/  WARPSYNC.COLLECTIVE R15, `(.L_x_138) ;  /* 0x000000000f087348 */ /* 0x000fea0003c00000 */
[----:B------:R0:W1:Y:S02]  /*c1b0*/  SHFL.IDX P6, R14, R13, R12, R11 ;  /* 0x0000000c0d0e7389 */ /* 0x00006400000c000b */
[----:B01----:R-:W-:Y:S01]  /*c1c0*/  ENDCOLLECTIVE ;  /* 0x000000000000791b */ /* 0x003fe20003800000 */
.L_x_138:
        /* <DEDUP_REMOVED lines=8> */
.L_x_139:
[----:B------:R-:W-:Y:S01]  /*c250*/  @!PT LDS RZ, [RZ] ;  /* 0x00000000fffff984 */ /* 0x000fe20000000800 */
[----:B------:R-:W-:Y:S01]  /*c260*/  @!PT LDS RZ, [RZ] ;  /* 0x00000000fffff984 */ /* 0x000fe20000000800 */
[----:B------:R-:W-:Y:S01]  /*c270*/  @!PT LDS RZ, [RZ] ;  /* 0x00000000fffff984 */ /* 0x000fe20000000800 */
[----:B------:R0:W-:Y:S01]  /*c280*/  @!P1 LDGSTS.E.BYPASS.LTC128B.128 [R21+0x1ac00], desc[UR44][R2.64], !P0 ;  /* 0x1ac0000002159fae */ /* 0x0001e2000c101d6c */
[----:B------:R-:W-:Y:S02]  /*c290*/  IMAD.MOV.U32 R13, RZ, RZ, R0 ;  /* 0x000000ffff0d7224 */ /* 0x000fe400078e0000 */
[----:B0-----:R-:W-:-:S05]  /*c2a0*/  VIADD R3, R7, 0x60 ;  /* 0x0000006007037836 */ /* 0x001fca0000000000 */
[----:B------:R-:W-:Y:S01]  /*c2b0*/  ISETP.GE.AND P1, PT, R3, R4, PT ;  /* 0x000000040300720c */ /* 0x000fe20003f26270 */
[----:B------:R-:W-:-:S12]  /*c2c0*/  IMAD.MOV.U32 R2, RZ, RZ, R14 ;  /* 0x000000ffff027224 */ /* 0x000fd800078e000e */
[----:B------:R-:W-:Y:S05]  /*c2d0*/  WARPSYNC.COLLECTIVE R15, `(.L_x_140) ;  /* 0x000000000f087348 */ /* 0x000fea0003c00000 */
[----:B------:R0:W1:Y:S02]  /*c2e0*/  SHFL.IDX P6, R14, R13, R12, R11 ;  /* 0x0000000c0d0e7389 */ /* 0x00006400000c000b */
[----:B01----:R-:W-:Y:S01]  /*c2f0*/  ENDCOLLECTIVE ;  /* 0x000000000000791b */ /* 0x003fe20003800000 */
.L_x_140:
[----:B------:R-:W-:Y:S01]  /*c300*/  @!P1 LEA R9, R6, UR38, 0x1 ;  /* 0x0000002606099c11 */ /* 0x000fe2000f8e08ff */
[----:B------:R-:W-:Y:S02]  /*c310*/  IMAD.MOV.U32 R13, RZ, RZ, R5 ;  /* 0x000000ffff0d7224 */ /* 0x000fe400078e0005 */
[----:B------:R-:W-:Y:S01]  /*c320*/  IMAD.MOV.U32 R12, RZ, RZ, 0x7 ;  /* 0x00000007ff0c7424 */ /* 0x000fe200078e00ff */
[----:B------:R-:W-:-:S04]  /*c330*/  @!P1 LEA R14, P2, R8, R14, 0x1 ;  /* 0x0000000e080e9211 */ /* 0x000fc800078408ff */
[----:B------:R-:W-:Y:S01]  /*c340*/  @!P1 IADD3.X R3, RZ, R2, RZ, P2, !PT ;  /* 0x00000002ff039210 */ /* 0x000fe200017fe4ff */
[----:B------:R-:W-:-:S08]  /*c350*/  @!P1 IMAD.MOV.U32 R2, RZ, RZ, R14 ;  /* 0x000000ffff029224 */ /* 0x000fd000078e000e */
[----:B------:R-:W-:Y:S05]  /*c360*/  WARPSYNC.COLLECTIVE R15, `(.L_x_141) ;  /* 0x000000000f087348 */ /* 0x000fea0003c00000 */
[----:B------:R0:W1:Y:S02]  /*c370*/  SHFL.IDX P6, R14, R13, R12, R11 ;  /* 0x0000000c0d0e7389 */ /* 0x00006400000c000b */
[----:B01----:R-:W-:Y:S01]  /*c380*/  ENDCOLLECTIVE ;  /* 0x000000000000791b */ /* 0x003fe20003800000 */
.L_x_141:
[----:B------:R-:W-:Y:S01]  /*c390*/  @!PT LDS RZ, [RZ] ;  /* 0x00000000fffff984 */ /* 0x000fe20000000800 */
[----:B------:R-:W-:Y:S01]  /*c3a0*/  @!PT LDS RZ, [RZ] ;  /* 0x00000000fffff984 */ /* 0x000fe20000000800 */
[----:B------:R-:W-:Y:S01]  /*c3b0*/  @!PT LDS RZ, [RZ] ;  /* 0x00000000fffff984 */ /* 0x000fe20000000800 */
[----:B------:R0:W-:Y:S01]  /*c3c0*/  @!P1 LDGSTS.E.BYPASS.LTC128B.128 [R9+0x1b400], desc[UR44][R2.64], !P0 ;  /* 0x1b40000002099fae */ /* 0x0001e2000c101d6c */
[----:B------:R-:W-:Y:S02]  /*c3d0*/  IMAD.MOV.U32 R13, RZ, RZ, R0 ;  /* 0x000000ffff0d7224 */ /* 0x000fe400078e0000 */
[----:B------:R-:W-:-:S07]  /*c3e0*/  IMAD.MOV.U32 R5, RZ, RZ, R14 ;  /* 0x000000ffff057224 */ /* 0x000fce00078e000e */
[----:B0-----:R-:W-:Y:S05]  /*c3f0*/  WARPSYNC.COLLECTIVE R15, `(.L_x_142) ;  /* 0x000000000f087348 */ /* 0x001fea0003c00000 */
[----:B------:R1:W2:Y:S02]  /*c400*/  SHFL.IDX P6, R14, R13, R12, R11 ;  /* 0x0000000c0d0e7389 */ /* 0x0002a400000c000b */
[----:B012---:R-:W-:Y:S01]  /*c410*/  ENDCOLLECTIVE ;  /* 0x000000000000791b */ /* 0x007fe20003800000 */
.L_x_142:
[----:B------:R-:W-:Y:S05]  /*c420*/  BRA `(.L_x_143) ;  /* 0xffffffcc00b47947 */ /* 0x000fea000383ffff */
.L_x_51:
[----:B0-----:R-:W-:-:S04]  /*c430*/  IMAD.U32 R3, RZ, RZ, UR38 ;  /* 0x00000026ff037e24 */ /* 0x001fc8000f8e00ff */
[----:B------:R0:W1:Y:S03]  /*c440*/  SYNCS.PHASECHK.TRANS64.TRYWAIT P0, [R3+URZ+0x22820], R4 ;  /* 0x02282004030075a7 */ /* 0x000066000800017f */
[----:B-1----:R-:W-:Y:S05]  /*c450*/  @!P0 NANOSLEEP.SYNCS 0x989680 ;  /* 0x009896800000895d */ /* 0x002fea0003900000 */
[----:B------:R-:W1:Y:S02]  /*c460*/  @!P0 SYNCS.PHASECHK.TRANS64 P0, [R3+URZ+0x22820], R4 ;  /* 0x02282004030085a7 */ /* 0x000e64000800007f */
[----:B-1----:R-:W-:Y:S05]  /*c470*/  @!P0 BRA `(.L_x_51) ;  /* 0xfffffffc00ec8947 */ /* 0x002fea000383ffff */
[----:B------:R-:W-:Y:S05]  /*c480*/  BRA `(.L_x_144) ;  /* 0xffffffcc00e47947 */ /* 0x000fea000383ffff */
.L_x_54:
[----:B0-----:R-:W-:-:S04]  /*c490*/  IMAD.U32 R3, RZ, RZ, UR38 ;  /* 0x00000026ff037e24 */ /* 0x001fc8000f8e00ff */
[----:B------:R0:W1:Y:S03]  /*c4a0*/  SYNCS.PHASECHK.TRANS64.TRYWAIT P0, [R3+URZ+0x22860], R4 ;  /* 0x02286004030075a7 */ /* 0x000066000800017f */
[----:B-1----:R-:W-:Y:S05]  /*c4b0*/  @!P0 NANOSLEEP.SYNCS 0x989680 ;  /* 0x009896800000895d */ /* 0x002fea0003900000 */
[----:B------:R-:W1:Y:S02]  /*c4c0*/  @!P0 SYNCS.PHASECHK.TRANS64 P0, [R3+URZ+0x22860], R4 ;  /* 0x02286004030085a7 */ /* 0x000e64000800007f */
[----:B-1----:R-:W-:Y:S05]  /*c4d0*/  @!P0 BRA `(.L_x_54) ;  /* 0xfffffffc00ec8947 */ /* 0x002fea000383ffff */
[----:B------:R-:W-:Y:S05]  /*c4e0*/  BRA `(.L_x_145) ;  /* 0xffffffcc00f07947 */ /* 0x000fea000383ffff */
.L_x_66:
[----:B-1----:R-:W-:-:S04]  /*c4f0*/  IMAD.U32 R3, RZ, RZ, UR38 ;  /* 0x00000026ff037e24 */ /* 0x002fc8000f8e00ff */
[----:B------:R1:W2:Y:S03]  /*c500*/  SYNCS.PHASECHK.TRANS64.TRYWAIT P0, [R3+URZ+0x22848], R2 ;  /* 0x02284802030075a7 */ /* 0x0002a6000800017f */
[----:B--2---:R-:W-:Y:S05]  /*c510*/  @!P0 NANOSLEEP.SYNCS 0x989680 ;  /* 0x009896800000895d */ /* 0x004fea0003900000 */
[----:B------:R-:W2:Y:S02]  /*c520*/  @!P0 SYNCS.PHASECHK.TRANS64 P0, [R3+URZ+0x22848], R2 ;  /* 0x02284802030085a7 */ /* 0x000ea4000800007f */
[----:B--2---:R-:W-:Y:S05]  /*c530*/  @!P0 BRA `(.L_x_66) ;  /* 0xfffffffc00ec8947 */ /* 0x004fea000383ffff */
[----:B------:R-:W-:Y:S05]  /*c540*/  BRA `(.L_x_146) ;  /* 0xffffffd400ec7947 */ /* 0x000fea000383ffff */
.L_x_71:
[----:B01----:R-:W-:-:S04]  /*c550*/  IMAD.U32 R3, RZ, RZ, UR38 ;  /* 0x00000026ff037e24 */ /* 0x003fc8000f8e00ff */
[----:B------:R0:W1:Y:S03]  /*c560*/  SYNCS.PHASECHK.TRANS64.TRYWAIT P0, [R3+URZ+0x22868], R2 ;  /* 0x02286802030075a7 */ /* 0x000066000800017f */
[----:B-1----:R-:W-:Y:S05]  /*c570*/  @!P0 NANOSLEEP.SYNCS 0x989680 ;  /* 0x009896800000895d */ /* 0x002fea0003900000 */
[----:B------:R-:W1:Y:S02]  /*c580*/  @!P0 SYNCS.PHASECHK.TRANS64 P0, [R3+URZ+0x22868], R2 ;  /* 0x02286802030085a7 */ /* 0x000e64000800007f */
[----:B-1----:R-:W-:Y:S05]  /*c590*/  @!P0 BRA `(.L_x_71) ;  /* 0xfffffffc00ec8947 */ /* 0x002fea000383ffff */
[----:B------:R-:W-:Y:S05]  /*c5a0*/  BRA `(.L_x_147) ;  /* 0xffffffd8004c7947 */ /* 0x000fea000383ffff */
.L_x_82:
[----:B-1----:R-:W-:-:S04]  /*c5b0*/  MOV R3, UR38 ;  /* 0x0000002600037c02 */ /* 0x002fc80008000f00 */
[----:B------:R1:W2:Y:S03]  /*c5c0*/  SYNCS.PHASECHK.TRANS64.TRYWAIT P0, [R3+URZ+0x22840], R2 ;  /* 0x02284002030075a7 */ /* 0x0002a6000800017f */
[----:B--2---:R-:W-:Y:S05]  /*c5d0*/  @!P0 NANOSLEEP.SYNCS 0x989680 ;  /* 0x009896800000895d */ /* 0x004fea0003900000 */
[----:B------:R-:W2:Y:S02]  /*c5e0*/  @!P0 SYNCS.PHASECHK.TRANS64 P0, [R3+URZ+0x22840], R2 ;  /* 0x02284002030085a7 */ /* 0x000ea4000800007f */
[----:B--2---:R-:W-:Y:S05]  /*c5f0*/  @!P0 BRA `(.L_x_82) ;  /* 0xfffffffc00ec8947 */ /* 0x004fea000383ffff */
[----:B------:R-:W-:Y:S05]  /*c600*/  BRA `(.L_x_148) ;  /* 0xffffffdc00cc7947 */ /* 0x000fea000383ffff */
.L_x_87:
[----:B01----:R-:W-:-:S04]  /*c610*/  IMAD.U32 R3, RZ, RZ, UR38 ;  /* 0x00000026ff037e24 */ /* 0x003fc8000f8e00ff */
[----:B------:R0:W1:Y:S03]  /*c620*/  SYNCS.PHASECHK.TRANS64.TRYWAIT P0, [R3+URZ+0x22860], R2 ;  /* 0x02286002030075a7 */ /* 0x000066000800017f */
[----:B-1----:R-:W-:Y:S05]  /*c630*/  @!P0 NANOSLEEP.SYNCS 0x989680 ;  /* 0x009896800000895d */ /* 0x002fea0003900000 */
[----:B------:R-:W1:Y:S02]  /*c640*/  @!P0 SYNCS.PHASECHK.TRANS64 P0, [R3+URZ+0x22860], R2 ;  /* 0x02286002030085a7 */ /* 0x000e64000800007f */
[----:B-1----:R-:W-:Y:S05]  /*c650*/  @!P0 BRA `(.L_x_87) ;  /* 0xfffffffc00ec8947 */ /* 0x002fea000383ffff */
[----:B------:R-:W-:Y:S05]  /*c660*/  BRA `(.L_x_149) ;  /* 0xffffffe000307947 */ /* 0x000fea000383ffff */
.L_x_99:
[----:B-1----:R-:W-:-:S04]  /*c670*/  IMAD.U32 R3, RZ, RZ, UR38 ;  /* 0x00000026ff037e24 */ /* 0x002fc8000f8e00ff */
[----:B------:R1:W2:Y:S03]  /*c680*/  SYNCS.PHASECHK.TRANS64.TRYWAIT P0, [R3+URZ+0x22848], R2 ;  /* 0x02284802030075a7 */ /* 0x0002a6000800017f */
[----:B--2---:R-:W-:Y:S05]  /*c690*/  @!P0 NANOSLEEP.SYNCS 0x989680 ;  /* 0x009896800000895d */ /* 0x004fea0003900000 */
[----:B------:R-:W2:Y:S02]  /*c6a0*/  @!P0 SYNCS.PHASECHK.TRANS64 P0, [R3+URZ+0x22848], R2 ;  /* 0x02284802030085a7 */ /* 0x000ea4000800007f */
[----:B--2---:R-:W-:Y:S05]  /*c6b0*/  @!P0 BRA `(.L_x_99) ;  /* 0xfffffffc00ec8947 */ /* 0x004fea000383ffff */
[----:B------:R-:W-:Y:S05]  /*c6c0*/  BRA `(.L_x_150) ;  /* 0xffffffe400bc7947 */ /* 0x000fea000383ffff */
.L_x_104:
[----:B-1----:R-:W-:-:S04]  /*c6d0*/  IMAD.U32 R3, RZ, RZ, UR38 ;  /* 0x00000026ff037e24 */ /* 0x002fc8000f8e00ff */
[----:B------:R1:W2:Y:S03]  /*c6e0*/  SYNCS.PHASECHK.TRANS64.TRYWAIT P0, [R3+URZ+0x22868], R2 ;  /* 0x02286802030075a7 */ /* 0x0002a6000800017f */
[----:B--2---:R-:W-:Y:S05]  /*c6f0*/  @!P0 NANOSLEEP.SYNCS 0x989680 ;  /* 0x009896800000895d */ /* 0x004fea0003900000 */
[----:B------:R-:W2:Y:S02]  /*c700*/  @!P0 SYNCS.PHASECHK.TRANS64 P0, [R3+URZ+0x22868], R2 ;  /* 0x02286802030085a7 */ /* 0x000ea4000800007f */
[----:B--2---:R-:W-:Y:S05]  /*c710*/  @!P0 BRA `(.L_x_104) ;  /* 0xfffffffc00ec8947 */ /* 0x004fea000383ffff */
[----:B------:R-:W-:Y:S05]  /*c720*/  BRA `(.L_x_151) ;  /* 0xffffffe800207947 */ /* 0x000fea000383ffff */
.L_x_111:
[----:B-1----:R1:W2:Y:S02]  /*c730*/  SYNCS.PHASECHK.TRANS64.TRYWAIT P0, [R2+URZ+0x22820], R9 ;  /* 0x02282009020075a7 */ /* 0x0022a4000800017f */
[----:B--2---:R-:W-:Y:S05]  /*c740*/  @!P0 NANOSLEEP.SYNCS 0x989680 ;  /* 0x009896800000895d */ /* 0x004fea0003900000 */
[----:B------:R-:W2:Y:S02]  /*c750*/  @!P0 SYNCS.PHASECHK.TRANS64 P0, [R2+URZ+0x22820], R9 ;  /* 0x02282009020085a7 */ /* 0x000ea4000800007f */
[----:B--2---:R-:W-:Y:S05]  /*c760*/  @!P0 BRA `(.L_x_111) ;  /* 0xfffffffc00f08947 */ /* 0x004fea000383ffff */
[----:B------:R-:W-:Y:S05]  /*c770*/  BRA `(.L_x_152) ;  /* 0xffffffec00407947 */ /* 0x000fea000383ffff */
.L_x_112:
[----:B------:R-:W2:Y:S01]  /*c780*/  S2R R3, SR_TID.X ;  /* 0x0000000000037919 */ /* 0x000ea20000002100 */
[----:B------:R-:W-:Y:S01]  /*c790*/  BSSY B0, `(.L_x_153) ;  /* 0x000000a000007945 */ /* 0x000fe20003800000 */
[----:B------:R-:W-:Y:S02]  /*c7a0*/  IMAD.MOV.U32 R12, RZ, RZ, RZ ;  /* 0x000000ffff0c7224 */ /* 0x000fe400078e00ff */
[----:B------:R-:W-:Y:S02]  /*c7b0*/  IMAD.MOV.U32 R11, RZ, RZ, 0x1f ;  /* 0x0000001fff0b7424 */ /* 0x000fe400078e00ff */
[----:B------:R-:W-:Y:S01]  /*c7c0*/  IMAD.MOV.U32 R15, RZ, RZ, -0x1 ;  /* 0xffffffffff0f7424 */ /* 0x000fe200078e00ff */
[----:B--2---:R-:W-:-:S04]  /*c7d0*/  SHF.R.U32.HI R3, RZ, 0x5, R3 ;  /* 0x00000005ff037819 */ /* 0x004fc80000011603 */
[----:B------:R-:W-:-:S05]  /*c7e0*/  LOP3.LUT R3, R3, 0x3, RZ, 0xc0, !PT ;  /* 0x0000000303037812 */ /* 0x000fca00078ec0ff */
[----:B------:R-:W-:-:S07]  /*c7f0*/  IMAD.MOV.U32 R13, RZ, RZ, R3 ;  /* 0x000000ffff0d7224 */ /* 0x000fce00078e0003 */
[----:B01----:R-:W-:Y:S05]  /*c800*/  WARPSYNC.COLLECTIVE R15, `(.L_x_154) ;  /* 0x000000000f087348 */ /* 0x003fea0003c00000 */
[----:B------:R2:W3:Y:S02]  /*c810*/  SHFL.IDX P6, R14, R13, R12, R11 ;  /* 0x0000000c0d0e7389 */ /* 0x0004e400000c000b */
[----:B0123--:R-:W-:Y:S01]  /*c820*/  ENDCOLLECTIVE ;  /* 0x000000000000791b */ /* 0x00ffe20003800000 */
.L_x_154:
[----:B------:R-:W-:Y:S05]  /*c830*/  BSYNC B0 ;  /* 0x0000000000007941 */ /* 0x000fea0003800000 */
.L_x_153:
[----:B------:R-:W-:Y:S05]  /*c840*/  BRA `(.L_x_155) ;  /* 0xffffffec00247947 */ /* 0x000fea000383ffff */
.L_x_113:
[----:B------:R-:W-:Y:S01]  /*c850*/  BSSY B0, `(.L_x_156) ;  /* 0x0000006000007945 */ /* 0x000fe20003800000 */
[----:B------:R-:W-:-:S07]  /*c860*/  IMAD.MOV.U32 R15, RZ, RZ, -0x1 ;  /* 0xffffffffff0f7424 */ /* 0x000fce00078e00ff */
[----:B012---:R-:W-:Y:S05]  /*c870*/  WARPSYNC.COLLECTIVE R15, `(.L_x_157) ;  /* 0x000000000f0c7348 */ /* 0x007fea0003c00000 */
[----:B------:R-:W-:Y:S02]  /*c880*/  ELECT P6, UR62, PT ;  /* 0x00000000003e782f */ /* 0x000fe400038c0000 */
[----:B------:R-:W-:Y:S01]  /*c890*/  MOV R14, UR62 ;  /* 0x0000003e000e7c02 */ /* 0x000fe20008000f00 */
[----:B012---:R-:W-:Y:S10]  /*c8a0*/  ENDCOLLECTIVE ;  /* 0x000000000000791b */ /* 0x007ff40003800000 */
.L_x_157:
[----:B------:R-:W-:Y:S05]  /*c8b0*/  BSYNC B0 ;  /* 0x0000000000007941 */ /* 0x000fea0003800000 */
.L_x_156:
[----:B------:R-:W-:Y:S05]  /*c8c0*/  BRA `(.L_x_158) ;  /* 0xffffffec00187947 */ /* 0x000fea000383ffff */
.L_x_115:
[----:B--2---:R2:W3:Y:S02]  /*c8d0*/  SYNCS.PHASECHK.TRANS64.TRYWAIT P0, [R7+URZ], R4 ;  /* 0x00000004070075a7 */ /* 0x0044e4000800017f */
[----:B---3--:R-:W-:Y:S05]  /*c8e0*/  @!P0 NANOSLEEP.SYNCS 0x989680 ;  /* 0x009896800000895d */ /* 0x008fea0003900000 */
[----:B------:R-:W3:Y:S02]  /*c8f0*/  @!P0 SYNCS.PHASECHK.TRANS64 P0, [R7+URZ], R4 ;  /* 0x00000004070085a7 */ /* 0x000ee4000800007f */
[----:B---3--:R-:W-:Y:S05]  /*c900*/  @!P0 BRA `(.L_x_115) ;  /* 0xfffffffc00f08947 */ /* 0x008fea000383ffff */
[----:B------:R-:W-:Y:S05]  /*c910*/  BRA `(.L_x_159) ;  /* 0xffffffec004c7947 */ /* 0x000fea000383ffff */
.L_x_116:
[----:B---3--:R3:W4:Y:S02]  /*c920*/  SYNCS.PHASECHK.TRANS64.TRYWAIT P0, [R5+URZ], R0 ;  /* 0x00000000050075a7 */ /* 0x008724000800017f */
[----:B----4-:R-:W-:Y:S05]  /*c930*/  @!P0 NANOSLEEP.SYNCS 0x989680 ;  /* 0x009896800000895d */ /* 0x010fea0003900000 */
[----:B------:R-:W4:Y:S02]  /*c940*/  @!P0 SYNCS.PHASECHK.TRANS64 P0, [R5+URZ], R0 ;  /* 0x00000000050085a7 */ /* 0x000f24000800007f */
[----:B----4-:R-:W-:Y:S05]  /*c950*/  @!P0 BRA `(.L_x_116) ;  /* 0xfffffffc00f08947 */ /* 0x010fea000383ffff */
[----:B------:R-:W-:Y:S05]  /*c960*/  BRA `(.L_x_160) ;  /* 0xffffffec00407947 */ /* 0x000fea000383ffff */
.L_x_118:
[----:B-1----:R1:W3:Y:S02]  /*c970*/  SYNCS.PHASECHK.TRANS64.TRYWAIT P0, [R5+URZ], R4 ;  /* 0x00000004050075a7 */ /* 0x0022e4000800017f */
[----:B---3--:R-:W-:Y:S05]  /*c980*/  @!P0 NANOSLEEP.SYNCS 0x989680 ;  /* 0x009896800000895d */ /* 0x008fea0003900000 */
[----:B------:R-:W3:Y:S02]  /*c990*/  @!P0 SYNCS.PHASECHK.TRANS64 P0, [R5+URZ], R4 ;  /* 0x00000004050085a7 */ /* 0x000ee4000800007f */
[----:B---3--:R-:W-:Y:S05]  /*c9a0*/  @!P0 BRA `(.L_x_118) ;  /* 0xfffffffc00f08947 */ /* 0x008fea000383ffff */
[----:B------:R-:W-:Y:S05]  /*c9b0*/  BRA `(.L_x_161) ;  /* 0xffffffec00447947 */ /* 0x000fea000383ffff */
.L_x_162:
[----:B------:R-:W-:-:S00]  /*c9c0*/  BRA `(.L_x_162) ;  /* 0xfffffffc00fc7947 */ /* 0x000fc0000383ffff */
[----:B------:R-:W-:-:S00]  /*c9d0*/  NOP ;  /* 0x0000000000007918 */ /* 0x000fc00000000000 */
        /* <DEDUP_REMOVED lines=10> */
.L_x_6128:


//--------------------- .text._ZN7cutlass13device_kernelIN5flash11enable_sm90INS1_16FlashAttnFwdSm90INS1_25CollectiveMainloopFwdSm90ILi2EN4cute5tupleIJNS5_1CILi1EEES8_S8_EEENS6_IJNS7_ILi128EEENS7_ILi96EEENS7_ILi64EEEEEELi256ENS_10bfloat16_tEfNS_4arch4Sm90ELb0ELb0ELb0ELb0ELb0ELb0ELb1ELb1ELb0ELb1ELb1ELb0EEENS1_21CollectiveEpilogueFwdINS6_IJSA_NS7_ILi256EEESB_EEES9_SE_SG_Li256ELb0ELb1ELb1ELb0EEENS1_19SingleTileSchedulerILb0ELb1ELb1ELi128EEEEEEEEEvNT_6ParamsE --------------------------
	.section	.text._ZN7cutlass13device_kernelIN5flash11enable_sm90INS1_16FlashAttnFwdSm90INS1_25CollectiveMainloopFwdSm90ILi2EN4cute5tupleIJNS5_1CILi1EEES8_S8_EEENS6_IJNS7_ILi128EEENS7_ILi96EEENS7_ILi64EEEEEELi256ENS_10bfloat16_tEfNS_4arch4Sm90ELb0ELb0ELb0ELb0ELb0ELb0ELb1ELb1ELb0ELb1ELb1ELb0EEENS1_21CollectiveEpilogueFwdINS6_IJSA_NS7_ILi256EEESB_EEES9_SE_SG_Li256ELb0ELb1ELb1ELb0EEENS1_19SingleTileSchedulerILb0ELb1ELb1ELi128EEEEEEEEEvNT_6ParamsE,"ax",@progbits
	.align	128
.text._ZN7cutlass13device_kernelIN5flash11enable_sm90INS1_16FlashAttnFwdSm90INS1_25CollectiveMainloopFwdSm90ILi2EN4cute5tupleIJNS5_1CILi1EEES8_S8_EEENS6_IJNS7_ILi128EEENS7_ILi96EEENS7_ILi64EEEEEELi256ENS_10bfloat16_tEfNS_4arch4Sm90ELb0ELb0ELb0ELb0ELb0ELb0ELb1ELb1ELb0ELb1ELb1ELb0EEENS1_21CollectiveEpilogueFwdINS6_IJSA_NS7_ILi256EEESB_EEES9_SE_SG_Li256ELb0ELb1ELb1ELb0EEENS1_19SingleTileSchedulerILb0ELb1ELb1ELi128EEEEEEEEEvNT_6ParamsE:
        .type           _ZN7cutlass13device_kernelIN5flash11enable_sm90INS1_16FlashAttnFwdSm90INS1_25CollectiveMainloopFwdSm90ILi2EN4cute5tupleIJNS5_1CILi1EEES8_S8_EEENS6_IJNS7_ILi128EEENS7_ILi96EEENS7_ILi64EEEEEELi256ENS_10bfloat16_tEfNS_4arch4Sm90ELb0ELb0ELb0ELb0ELb0ELb0ELb1ELb1ELb0ELb1ELb1ELb0EEENS1_21CollectiveEpilogueFwdINS6_IJSA_NS7_ILi256EEESB_EEES9_SE_SG_Li256ELb0ELb1ELb1ELb0EEENS1_19SingleTileSchedulerILb0ELb1ELb1ELi128EEEEEEEEEvNT_6ParamsE,@function
        .size           _ZN7cutlass13device_kernelIN5flash11enable_sm90INS1_16FlashAttnFwdSm90INS1_25CollectiveMainloopFwdSm90ILi2EN4cute5tupleIJNS5_1CILi1EEES8_S8_EEENS6_IJNS7_ILi128EEENS7_ILi96EEENS7_ILi64EEEEEELi256ENS_10bfloat16_tEfNS_4arch4Sm90ELb0ELb0ELb0ELb0ELb0ELb0ELb1ELb1ELb0ELb1ELb1ELb0EEENS1_21CollectiveEpilogueFwdINS6_IJSA_NS7_ILi256EEESB_EEES9_SE_SG_Li256ELb0ELb1ELb1ELb0EEENS1_19SingleTileSchedulerILb0ELb1ELb1ELi128EEEEEEEEEvNT_6ParamsE,(.L_x_6129 - _ZN7cutlass13device_kernelIN5flash11enable_sm90INS1_16FlashAttnFwdSm90INS1_25CollectiveMainloopFwdSm90ILi2EN4cute5tupleIJNS5_1CILi1EEES8_S8_EEENS6_IJNS7_ILi128EEENS7_ILi96EEENS7_ILi64EEEEEELi256ENS_10bfloat16_tEfNS_4arch4Sm90ELb0ELb0ELb0ELb0ELb0ELb0ELb1ELb1ELb0ELb1ELb1ELb0EEENS1_21CollectiveEpilogueFwdINS6_IJSA_NS7_ILi256EEESB_EEES9_SE_SG_Li256ELb0ELb1ELb1ELb0EEENS1_19SingleTileSchedulerILb0ELb1ELb1ELi128EEEEEEEEEvNT_6ParamsE)
        .other          _ZN7cutlass13device_kernelIN5flash11enable_sm90INS1_16FlashAttnFwdSm90INS1_25CollectiveMainloopFwdSm90ILi2EN4cute5tupleIJNS5_1CILi1EEES8_S8_EEENS6_IJNS7_ILi128EEENS7_ILi96EEENS7_ILi64EEEEEELi256ENS_10bfloat16_tEfNS_4arch4Sm90ELb0ELb0ELb0ELb0ELb0ELb0ELb1ELb1ELb0ELb1ELb1ELb0EEENS1_21CollectiveEpilogueFwdINS6_IJSA_NS7_ILi256EEESB_EEES9_SE_SG_Li256ELb0ELb1ELb1ELb0EEENS1_19SingleTileSchedulerILb0ELb1ELb1ELi128EEEEEEEEEvNT_6ParamsE,@"STO_CUDA_ENTRY STV_DEFAULT"
_ZN7cutlass13device_kernelIN5flash11enable_sm90INS1_16FlashAttnFwdSm90INS1_25CollectiveMainloopFwdSm90ILi2EN4cute5tupleIJNS5_1CILi1EEES8_S8_EEENS6_IJNS7_ILi128EEENS7_ILi96EEENS7_ILi64EEEEEELi256ENS_10bfloat16_tEfNS_4arch4Sm90ELb0ELb0ELb0ELb0ELb0ELb0ELb1ELb1ELb0ELb1ELb1ELb0EEENS1_21CollectiveEpilogueFwdINS6_IJSA_NS7_ILi256EEESB_EEES9_SE_SG_Li256ELb0ELb1ELb1ELb0EEENS1_19SingleTileSchedulerILb0ELb1ELb1ELi128EEEEEEEEEvNT_6ParamsE:
[----:B------:R-:W0:Y:S02]  /*0000*/  LDC R1, c[0x0][0x28] ;  /* 0x00000a00ff017b82 */ /* 0x000e240000000800 */
[----:B0-----:R-:W-:Y:S01]  /*0010*/  VIADD R1, R1, 0xffffffc8 ;  /* 0xffffffc801017836 */ /* 0x001fe20000000000 */
[----:B------:R-:W0:Y:S01]  /*0020*/  S2R R3, SR_TID.X ;  /* 0x0000000000037919 */ /* 0x000e220000002100 */
[----:B------:R-:W-:Y:S01]  /*0030*/  ELECT P0, URZ, PT ;  /* 0x00000000003f782f */ /* 0x000fe20003800000 */
[----:B------:R-:W-:Y:S01]  /*0040*/  BSSY B0, `(.L_x_163) ;  /* 0x000000e000007945 */ /* 0x000fe20003800000 */
[--C-:B0-----:R-:W-:Y:S02]  /*0050*/  SHF.R.U32.HI R0, RZ, 0x5, R3.reuse ;  /* 0x00000005ff007819 */ /* 0x101fe40000011603 */
[----:B------:R-:W-:-:S03]  /*0060*/  SHF.R.U32.HI R19, RZ, 0x7, R3 ;  /* 0x00000007ff137819 */ /* 0x000fc60000011603 */
[----:B------:R-:W0:Y:S02]  /*0070*/  SHFL.IDX PT, R2, R0, RZ, 0x1f ;  /* 0x00001fff00027589 */ /* 0x000e2400000e0000 */
[----:B0-----:R-:W-:-:S13]  /*0080*/  ISETP.EQ.AND P0, PT, R2, RZ, P0 ;  /* 0x000000ff0200720c */ /* 0x001fda0000702270 */
        /* <DEDUP_REMOVED lines=9> */
.L_x_164:
[----:B------:R-:W-:Y:S05]  /*0120*/  BSYNC B0 ;  /* 0x0000000000007941 */ /* 0x000fea0003800000 */
.L_x_163:
        /* <DEDUP_REMOVED lines=21> */
[----:B0-----:R0:W1:Y:S01]  /*0280*/  @UP1 SYNCS.EXCH.64 URZ, [UR8+0x32400], UR4 ;  /* 0x03240004083f15b2 */ /* 0x0010620008000100 */
[----:B------:R0:W2:Y:S04]  /*0290*/  @UP2 SYNCS.EXCH.64 URZ, [UR8+0x32410], UR4 ;  /* 0x03241004083f25b2 */ /* 0x0000a80008000100 */
[----:B------:R0:W3:Y:S01]  /*02a0*/  @UP3 SYNCS.EXCH.64 URZ, [UR8+0x32420], UR6 ;  /* 0x03242006083f35b2 */ /* 0x0000e20008000100 */
        /* <DEDUP_REMOVED lines=18> */
[----:B----4-:R-:W-:Y:S01]  /*03d0*/  NOP ;  /* 0x0000000000007918 */ /* 0x010fe20000000000 */
.L_x_165:
[----:B------:R-:W4:Y:S01]  /*03e0*/  SHFL.IDX PT, R2, R0, RZ, 0x1f ;  /* 0x00001fff00027589 */ /* 0x000f2200000e0000 */
[----:B------:R-:W-:Y:S01]  /*03f0*/  NOP ;  /* 0x0000000000007918 */ /* 0x000fe20000000000 */
[----:B----4-:R-:W-:-:S13]  /*0400*/  ISETP.NE.AND P0, PT, R2, RZ, PT ;  /* 0x000000ff0200720c */ /* 0x010fda0003f05270 */
        /* <DEDUP_REMOVED lines=19> */
.L_x_166:
[----:B------:R-:W4:Y:S01]  /*0540*/  SHFL.IDX PT, R2, R0, RZ, 0x1f ;  /* 0x00001fff00027589 */ /* 0x000f2200000e0000 */
[----:B------:R-:W-:Y:S01]  /*0550*/  NOP ;  /* 0x0000000000007918 */ /* 0x000fe20000000000 */
[----:B----4-:R-:W-:-:S13]  /*0560*/  ISETP.NE.AND P0, PT, R2, RZ, PT ;  /* 0x000000ff0200720c */ /* 0x010fda0003f05270 */
        /* <DEDUP_REMOVED lines=14> */
[----:B----4-:R-:W-:Y:S01]  /*0650*/  NOP ;  /* 0x0000000000007918 */ /* 0x010fe20000000000 */
.L_x_167:
        /* <DEDUP_REMOVED lines=22> */
.L_x_168:
        /* <DEDUP_REMOVED lines=22> */
.L_x_169:
[----:B0-----:R-:W-:Y:S01]  /*0920*/  UMOV UR4, 0x1 ;  /* 0x0000000100047882 */ /* 0x001fe20000000000 */
[----:B------:R-:W-:Y:S01]  /*0930*/  PLOP3.LUT P0, PT, PT, PT, UP0, 0x80, 0x0 ;  /* 0x000000000000781c */ /* 0x000fe20003f0f008 */
[----:B------:R-:W-:Y:S01]  /*0940*/  USEL UR4, UR4, 0x2, !UP0 ;  /* 0x0000000204047887 */ /* 0x000fe2000c000000 */
[----:B------:R-:W-:Y:S01]  /*0950*/  NOP ;  /* 0x0000000000007918 */ /* 0x000fe20000000000 */
[----:B------:R-:W-:Y:S04]  /*0960*/  BSSY B6, `(.L_x_170) ;  /* 0x0000cfb000067945 */ /* 0x000fe80003800000 */
[----:B------:R-:W-:-:S05]  /*0970*/  IMAD.U32 R2, RZ, RZ, UR4 ;  /* 0x00000004ff027e24 */ /* 0x000fca000f8e00ff */
[----:B------:R0:W-:Y:S01]  /*0980*/  STL [R1+0x30], R2 ;  /* 0x0000300201007387 */ /* 0x0001e20000100800 */
[----:B-123--:R-:W-:Y:S06]  /*0990*/  BAR.SYNC.DEFER_BLOCKING 0x0 ;  /* 0x0000000000007b1d */ /* 0x00efec0000010000 */
[----:B------:R-:W-:Y:S05]  /*09a0*/  @!P0 BRA `(.L_x_171) ;  /* 0x0000008000ec8947 */ /* 0x000fea0003800000 */
.L_x_172:
[----:B------:R-:W-:-:S08]  /*09b0*/  NOP ;  /* 0x0000000000007918 */ /* 0x000fd00000000000 */
[----:B------:R-:W1:Y:S02]  /*09c0*/  USETMAXREG.TRY_ALLOC.CTAPOOL UP0, 0xf0 ;  /* 0x000000f0000079c8 */ /* 0x000e640008000600 */
[----:B-1----:R-:W-:-:S13]  /*09d0*/  PLOP3.LUT P0, PT, PT, PT, UP0, 0x80, 0x0 ;  /* 0x000000000000781c */ /* 0x002fda0003f0f008 */
[----:B------:R-:W-:Y:S05]  /*09e0*/  @!P0 BRA `(.L_x_172) ;  /* 0xfffffffc00f08947 */ /* 0x000fea000383ffff */
[----:B------:R-:W1:Y:S01]  /*09f0*/  S2UR UR6, SR_CTAID.Y ;  /* 0x00000000000679c3 */ /* 0x000e620000002600 */
[----:B------:R-:W-:-:S07]  /*0a00*/  ULDC UR7, c[0x0][0xd50] ;  /* 0x0003540000077ab9 */ /* 0x000fce0000000800 */
[----:B------:R-:W-:Y:S08]  /*0a10*/  BAR.ARV 0x8, 0x180 ;  /* 0x0206000000007b1d */ /* 0x000ff00000002000 */
[----:B------:R-:W2:Y:S01]  /*0a20*/  S2UR UR8, SR_CTAID.Z ;  /* 0x00000000000879c3 */ /* 0x000ea20000002700 */
[----:B------:R-:W-:Y:S01]  /*0a30*/  ISETP.NE.AND P0, PT, R19, 0x1, PT ;  /* 0x000000011300780c */ /* 0x000fe20003f05270 */
[----:B------:R-:W-:-:S11]  /*0a40*/  UISETP.NE.AND UP0, UPT, UR7, 0x1, UPT ;  /* 0x000000010700788c */ /* 0x000fd6000bf05270 */
[----:B------:R-:W-:Y:S01]  /*0a50*/  @UP0 ULDC UR4, c[0x0][0xd54] ;  /* 0x0003550000040ab9 */ /* 0x000fe20000000800 */
[----:B------:R-:W-:Y:S06]  /*0a60*/  @!P0 BAR.ARV 0x9, 0x100 ;  /* 0x0244000000008b1d */ /* 0x000fec0000002000 */
[----:B-1----:R-:W-:Y:S01]  /*0a70*/  UIMAD.WIDE.U32 UR4, UR6, UR4, URZ ;  /* 0x00000004060472a5 */ /* 0x002fe2000f8e003f */
[----:B------:R-:W-:Y:S01]  /*0a80*/  @UP0 ULDC UR9, c[0x0][0xd58] ;  /* 0x0003560000090ab9 */ /* 0x000fe20000000800 */
[----:B------:R-:W-:Y:S01]  /*0a90*/  UMOV UR10, UR6 ;  /* 0x00000006000a7c82 */ /* 0x000fe20008000000 */
[----:B--2---:R-:W-:Y:S01]  /*0aa0*/  ISETP.LE.AND P0, PT, RZ, UR8, PT ;  /* 0x00000008ff007c0c */ /* 0x004fe2000bf03270 */
[----:B------:R-:W-:-:S04]  /*0ab0*/  @UP0 USHF.R.U32.HI UR10, URZ, UR9, UR5 ;  /* 0x000000093f0a0299 */ /* 0x000fc80008011605 */
[----:B------:R-:W-:Y:S02]  /*0ac0*/  UIADD3 UR4, -UR10, URZ, URZ ;  /* 0x0000003f0a047290 */ /* 0x000fe4000fffe13f */
[----:B------:R-:W-:Y:S02]  /*0ad0*/  IMAD.U32 R18, RZ, RZ, UR10 ;  /* 0x0000000aff127e24 */ /* 0x000fe4000f8e00ff */
        /* <DEDUP_REMOVED lines=32> */
[----:B------:R-:W1:Y:S08]  /*0ce0*/  I2F.RP R0, UR12 ;  /* 0x0000000c00007d06 */ /* 0x000e700008209400 */
[----:B-1----:R-:W0:Y:S02]  /*0cf0*/  MUFU.RCP R0, R0 ;  /* 0x0000000000007308 */ /* 0x002e240000001000 */
        /* <DEDUP_REMOVED lines=20> */
.L_x_174:
[----:B------:R-:W-:Y:S01]  /*0e40*/  UIMAD UR5, UR9, UR4, URZ ;  /* 0x00000004090572a4 */ /* 0x000fe2000f8e023f */
[----:B------:R-:W-:Y:S01]  /*0e50*/  IMAD.U32 R0, RZ, RZ, UR6 ;  /* 0x00000006ff007e24 */ /* 0x000fe2000f8e00ff */
[----:B0-----:R-:W0:Y:S01]  /*0e60*/  S2R R2, SR_TID.X ;  /* 0x0000000000027919 */ /* 0x001e220000002100 */
[----:B------:R-:W-:Y:S01]  /*0e70*/  IMAD.U32 R3, RZ, RZ, UR4 ;  /* 0x00000004ff037e24 */ /* 0x000fe2000f8e00ff */
[----:B------:R-:W-:Y:S02]  /*0e80*/  PLOP3.LUT P0, PT, PT, PT, PT, 0x80, 0x0 ;  /* 0x000000000000781c */ /* 0x000fe40003f0f070 */
[----:B------:R-:W-:Y:S01]  /*0e90*/  CS2R R150, SRZ ;  /* 0x0000000000967805 */ /* 0x000fe2000001ff00 */
[----:B------:R-:W-:Y:S01]  /*0ea0*/  IMAD.U32 R17, RZ, RZ, UR5 ;  /* 0x00000005ff117e24 */ /* 0x000fe2000f8e00ff */
        /* <DEDUP_REMOVED lines=77> */
[----:B------:R-:W-:Y:S02]  /*1380*/  UIADD3 UR6, UR7, 0x18400, URZ ;  /* 0x0001840007067890 */ /* 0x000fe4000fffe03f */
[----:B------:R-:W-:Y:S02]  /*1390*/  IMAD.U32 R16, RZ, RZ, UR7 ;  /* 0x00000007ff107e24 */ /* 0x000fe4000f8e00ff */
[----:B------:R-:W-:Y:S01]  /*13a0*/  ULOP3.LUT UP0, URZ, UR6, 0x1bf, URZ, 0xc0, !UPT ;  /* 0x000001bf063f7892 */ /* 0x000fe2000f80c03f */
[----:B-1----:R-:W-:-:S05]  /*13b0*/  R2UR UR4, R0 ;  /* 0x00000000000472ca */ /* 0x002fca00000e0000 */
[----:B------:R-:W-:-:S08]  /*13c0*/  PLOP3.LUT P0, PT, PT, PT, UP0, 0x80, 0x0 ;  /* 0x000000000000781c */ /* 0x000fd00003f0f008 */
[----:B------:R-:W-:-:S04]  /*13d0*/  ULEA.HI UR5, UR4, UR4, URZ, 0x1 ;  /* 0x0000000404057291 */ /* 0x000fc8000f8f083f */
[----:B------:R-:W-:-:S04]  /*13e0*/  ULOP3.LUT UR5, UR5, 0xffffe, URZ, 0xc0, !UPT ;  /* 0x000ffffe05057892 */ /* 0x000fc8000f8ec03f */
[----:B------:R-:W-:Y:S01]  /*13f0*/  UIADD3 UR36, UR4, -UR5, URZ ;  /* 0x8000000504247290 */ /* 0x000fe2000fffe03f */
        /* <DEDUP_REMOVED lines=17> */
.L_x_176:
[----:B------:R-:W-:Y:S01]  /*1510*/  R2UR UR4, R16 ;  /* 0x00000000100472ca */ /* 0x000fe200000e0000 */
[----:B------:R-:W-:Y:S01]  /*1520*/  VIADD R15, R19, 0x8 ;  /* 0x00000008130f7836 */ /* 0x000fe20000000000 */
[----:B------:R-:W-:-:S11]  /*1530*/  SHF.L.U32 R10, RZ, 0x1f, RZ ;  /* 0x0000001fff0a7819 */ /* 0x000fd600000006ff */
[----:B------:R-:W0:Y:S02]  /*1540*/  SYNCS.PHASECHK.TRANS64.TRYWAIT P0, [UR4+0x32400], R10 ;  /* 0x0324000aff0075a7 */ /* 0x000e240008000144 */
[----:B0-----:R-:W-:Y:S05]  /*1550*/  @!P0 BRA `(.L_x_177) ;  /* 0x000000c000f48947 */ /* 0x001fea0003800000 */
.L_x_288:
[----:B------:R-:W-:Y:S05]  /*1560*/  WARPSYNC.ALL ;  /* 0x0000000000007948 */ /* 0x000fea0003800000 */
[----:B------:R-:W2:Y:S01]  /*1570*/  LDL R0, [R1+0x30] ;  /* 0x0000300001007983 */ /* 0x000ea20000100800 */
[----:B------:R1:W-:Y:S01]  /*1580*/  BAR.SYNC.DEFER_BLOCKING R15, 0x100 ;  /* 0x0004000f0000751d */ /* 0x0003e20000010000 */
[----:B--2---:R-:W-:-:S13]  /*1590*/  R2UR UR4, R0 ;  /* 0x00000000000472ca */ /* 0x004fda00000e0000 */
[----:B------:R-:W-:-:S04]  /*15a0*/  ULOP3.LUT UR4, UR4, 0x1, URZ, 0xfc, !UPT ;  /* 0x0000000104047892 */ /* 0x000fc8000f8efc3f */
[----:B------:R-:W-:-:S06]  /*15b0*/  UISETP.NE.AND UP0, UPT, UR4, 0x3, UPT ;  /* 0x000000030400788c */ /* 0x000fcc000bf05270 */
[----:B------:R-:W-:-:S13]  /*15c0*/  PLOP3.LUT P0, PT, PT, PT, UP0, 0x80, 0x0 ;  /* 0x000000000000781c */ /* 0x000fda0003f0f008 */
[----:B-1----:R-:W-:Y:S05]  /*15d0*/  @!P0 BRA `(.L_x_178) ;  /* 0x0000000000048947 */ /* 0x002fea0003800000 */
[----:B------:R-:W-:Y:S01]  /*15e0*/  BPT.TRAP 0x1 ;  /* 0x000000040000795c */ /* 0x000fe20000300000 */
.L_x_178:
[----:B------:R-:W-:-:S13]  /*15f0*/  R2UR UR4, R16 ;  /* 0x00000000100472ca */ /* 0x000fda00000e0000 */
[----:B------:R1:W2:Y:S01]  /*1600*/  SYNCS.PHASECHK.TRANS64.TRYWAIT P1, [UR4+0x32430], R10 ;  /* 0x0324300aff0075a7 */ /* 0x0002a20008020144 */
[----:B------:R-:W-:Y:S05]  /*1610*/  @!P0 BRA `(.L_x_179) ;  /* 0x0000000000048947 */ /* 0x000fea0003800000 */
[----:B------:R-:W-:Y:S01]  /*1620*/  BPT.TRAP 0x1 ;  /* 0x000000040000795c */ /* 0x000fe20000300000 */
.L_x_179:
[----:B--2---:R-:W-:Y:S05]  /*1630*/  @P1 BRA `(.L_x_180) ;  /* 0x00000000000c1947 */ /* 0x004fea0003800000 */
[----:B------:R-:W-:-:S13]  /*1640*/  R2UR UR4, R16 ;  /* 0x00000000100472ca */ /* 0x000fda00000e0000 */
[----:B------:R-:W2:Y:S02]  /*1650*/  SYNCS.PHASECHK.TRANS64.TRYWAIT P1, [UR4+0x32430], R10 ;  /* 0x0324300aff0075a7 */ /* 0x000ea40008020144 */
[----:B--2---:R-:W-:Y:S05]  /*1660*/  @!P1 BRA `(.L_x_181) ;  /* 0x000000c000cc9947 */ /* 0x004fea0003800000 */
.L_x_180:
[----:B------:R-:W-:Y:S01]  /*1670*/  R2UR UR9, R16 ;  /* 0x00000000100972ca */ /* 0x000fe200000e0000 */
[----:B------:R-:W-:Y:S01]  /*1680*/  WARPGROUP.ARRIVE ;  /* 0x00000000000079c5 */ /* 0x000fe20000000000 */
[----:B------:R-:W-:Y:S01]  /*1690*/  UMOV UR7, 0x40000040 ;  /* 0x4000004000077882 */ /* 0x000fe20000000000 */
[----:B------:R-:W-:Y:S01]  /*16a0*/  UMOV UR13, 0x40000040 ;  /* 0x40000040000d7882 */ /* 0x000fe20000000000 */
[----:B0-----:R-:W-:Y:S02]  /*16b0*/  IMAD.U32 R3, RZ, RZ, UR7 ;  /* 0x00000007ff037e24 */ /* 0x001fe4000f8e00ff */
[----:B------:R-:W-:-:S07]  /*16c0*/  IMAD.U32 R5, RZ, RZ, UR13 ;  /* 0x0000000dff057e24 */ /* 0x000fce000f8e00ff */
[----:B------:R-:W-:Y:S02]  /*16d0*/  ULEA UR36, UR36, UR9, 0xd ;  /* 0x0000000924247291 */ /* 0x000fe4000f8e683f */
[----:B------:R-:W-:Y:S02]  /*16e0*/  UIADD3 UR5, UR9, 0x1c400, URZ ;  /* 0x0001c40009057890 */ /* 0x000fe4000fffe03f */
[----:B------:R-:W-:Y:S02]  /*16f0*/  UIADD3 UR4, UR36, 0x18400, URZ ;  /* 0x0001840024047890 */ /* 0x000fe4000fffe03f */
[----:B------:R-:W-:Y:S02]  /*1700*/  USHF.R.U32.HI UR5, URZ, 0x4, UR5 ;  /* 0x000000043f057899 */ /* 0x000fe40008011605 */
[----:B------:R-:W-:Y:S02]  /*1710*/  USHF.R.U32.HI UR4, URZ, 0x4, UR4 ;  /* 0x000000043f047899 */ /* 0x000fe40008011604 */
[----:B------:R-:W-:-:S02]  /*1720*/  ULOP3.LUT UR5, UR5, 0x3fff, URZ, 0xc0, !UPT ;  /* 0x00003fff05057892 */ /* 0x000fc4000f8ec03f */
[----:B------:R-:W-:Y:S02]  /*1730*/  ULOP3.LUT UR4, UR4, 0x3fff, URZ, 0xc0, !UPT ;  /* 0x00003fff04047892 */ /* 0x000fe4000f8ec03f */
[----:B------:R-:W-:Y:S02]  /*1740*/  ULOP3.LUT UR10, UR5, 0x10000, URZ, 0xfc, !UPT ;  /* 0x00010000050a7892 */ /* 0x000fe4000f8efc3f */
[----:B------:R-:W-:Y:S01]  /*1750*/  ULOP3.LUT UR8, UR4, 0x10000, URZ, 0xfc, !UPT ;  /* 0x0001000004087892 */ /* 0x000fe2000f8efc3f */
[----:B------:R-:W-:-:S03]  /*1760*/  UMOV UR5, UR7 ;  /* 0x0000000700057c82 */ /* 0x000fc60008000000 */
[----:B------:R-:W-:-:S03]  /*1770*/  IMAD.U32 R0, RZ, RZ, UR10 ;  /* 0x0000000aff007e24 */ /* 0x000fc6000f8e00ff */
[----:B------:R-:W-:Y:S02]  /*1780*/  UMOV UR6, UR8 ;  /* 0x0000000800067c82 */ /* 0x000fe40008000000 */
[----:B------:R-:W-:Y:S01]  /*1790*/  IMAD.U32 R2, RZ, RZ, UR6 ;  /* 0x00000006ff027e24 */ /* 0x000fe2000f8e00ff */
[----:B------:R-:W-:Y:S01]  /*17a0*/  UMOV UR4, UR6 ;  /* 0x0000000600047c82 */ /* 0x000fe20008000000 */
[----:B------:R-:W-:Y:S02]  /*17b0*/  UMOV UR6, UR10 ;  /* 0x0000000a00067c82 */ /* 0x000fe40008000000 */
[----:B------:R-:W-:Y:S01]  /*17c0*/  HGMMA.64x96x16.F32.BF16 R24, gdesc[UR4], RZ, !UPT, gsb0 ;  /* 0x01600000041879f0 */ /* 0x000fe2000c0018ff */
[----:B------:R-:W-:Y:S02]  /*17d0*/  UIADD3 UR4, UR8, 0x2, URZ ;  /* 0x0000000208047890 */ /* 0x000fe4000fffe03f */
[----:B------:R-:W-:Y:S01]  /*17e0*/  UIADD3 UR6, UR10, 0x2, URZ ;  /* 0x000000020a067890 */ /* 0x000fe2000fffe03f */
[----:B------:R-:W-:Y:S01]  /*17f0*/  UMOV UR5, UR13 ;  /* 0x0000000d00057c82 */ /* 0x000fe20008000000 */
[----:B------:R-:W-:Y:S01]  /*1800*/  UMOV UR7, 0x40000040 ;  /* 0x4000004000077882 */ /* 0x000fe20000000000 */
[----:B------:R-:W-:-:S02]  /*1810*/  UMOV UR13, 0x40000040 ;  /* 0x40000040000d7882 */ /* 0x000fc40000000000 */
[----:B------:R-:W-:Y:S01]  /*1820*/  UMOV UR12, UR4 ;  /* 0x00000004000c7c82 */ /* 0x000fe20008000000 */
[----:B------:R-:W-:Y:S01]  /*1830*/  IMAD.U32 R7, RZ, RZ, UR13 ;  /* 0x0000000dff077e24 */ /* 0x000fe2000f8e00ff */
[----:B------:R-:W-:Y:S01]  /*1840*/  UMOV UR4, UR12 ;  /* 0x0000000c00047c82 */ /* 0x000fe20008000000 */
[----:B------:R-:W-:Y:S01]  /*1850*/  IMAD.U32 R4, RZ, RZ, UR12 ;  /* 0x0000000cff047e24 */ /* 0x000fe2000f8e00ff */
[----:B------:R-:W-:Y:S02]  /*1860*/  WARPGROUP.DEPBAR.LE gsb0, 0x0 ;  /* 0x00008000000079c5 */ /* 0x000fe40000010000 */
[----:B------:R-:W-:-:S06]  /*1870*/  WARPGROUP.ARRIVE ;  /* 0x00000000000079c5 */ /* 0x000fcc0000000000 */
[----:B------:R-:W-:Y:S01]  /*1880*/  HGMMA.64x96x16.F32.BF16 R24, gdesc[UR4], R24, gsb0 ;  /* 0x01600000041879f0 */ /* 0x000fe20008001818 */
[----:B------:R-:W-:Y:S02]  /*1890*/  UIADD3 UR4, UR8, 0x4, URZ ;  /* 0x0000000408047890 */ /* 0x000fe4000fffe03f */
[----:B------:R-:W-:Y:S01]  /*18a0*/  UIADD3 UR6, UR10, 0x4, URZ ;  /* 0x000000040a067890 */ /* 0x000fe2000fffe03f */
[----:B------:R-:W-:Y:S01]  /*18b0*/  UMOV UR5, UR13 ;  /* 0x0000000d00057c82 */ /* 0x000fe20008000000 */
[----:B------:R-:W-:-:S03]  /*18c0*/  UMOV UR7, 0x40000040 ;  /* 0x4000004000077882 */ /* 0x000fc60000000000 */
[----:B------:R-:W-:Y:S02]  /*18d0*/  UMOV UR12, UR4 ;  /* 0x00000004000c7c82 */ /* 0x000fe40008000000 */
[----:B------:R-:W-:Y:S01]  /*18e0*/  UMOV UR4, UR12 ;  /* 0x0000000c00047c82 */ /* 0x000fe20008000000 */
[----:B------:R-:W-:Y:S01]  /*18f0*/  IMAD.U32 R6, RZ, RZ, UR12 ;  /* 0x0000000cff067e24 */ /* 0x000fe2000f8e00ff */
[----:B------:R-:W-:Y:S02]  /*1900*/  WARPGROUP.DEPBAR.LE gsb0, 0x0 ;  /* 0x00008000000079c5 */ /* 0x000fe40000010000 */
[----:B------:R-:W-:-:S06]  /*1910*/  WARPGROUP.ARRIVE ;  /* 0x00000000000079c5 */ /* 0x000fcc0000000000 */
[----:B------:R-:W-:Y:S01]  /*1920*/  HGMMA.64x96x16.F32.BF16 R24, gdesc[UR4], R24, gsb0 ;  /* 0x01600000041879f0 */ /* 0x000fe20008001818 */
[----:B------:R-:W-:Y:S02]  /*1930*/  UIADD3 UR4, UR8, 0x6, URZ ;  /* 0x0000000608047890 */ /* 0x000fe4000fffe03f */
[----:B------:R-:W-:Y:S01]  /*1940*/  UIADD3 UR6, UR10, 0x6, URZ ;  /* 0x000000060a067890 */ /* 0x000fe2000fffe03f */
[----:B------:R-:W-:Y:S01]  /*1950*/  UMOV UR5, 0x40000040 ;  /* 0x4000004000057882 */ /* 0x000fe20000000000 */
[----:B------:R-:W-:Y:S02]  /*1960*/  UMOV UR7, 0x40000040 ;  /* 0x4000004000077882 */ /* 0x000fe40000000000 */
[----:B------:R-:W-:Y:S02]  /*1970*/  IMAD.U32 R8, RZ, RZ, UR4 ;  /* 0x00000004ff087e24 */ /* 0x000fe4000f8e00ff */
[----:B------:R-:W-:Y:S01]  /*1980*/  IMAD.U32 R9, RZ, RZ, UR5 ;  /* 0x00000005ff097e24 */ /* 0x000fe2000f8e00ff */
[----:B------:R-:W-:-:S02]  /*1990*/  WARPGROUP.DEPBAR.LE gsb0, 0x0 ;  /* 0x00008000000079c5 */ /* 0x000fc40000010000 */
[----:B------:R-:W-:-:S06]  /*19a0*/  WARPGROUP.ARRIVE ;  /* 0x00000000000079c5 */ /* 0x000fcc0000000000 */
[----:B------:R-:W-:Y:S03]  /*19b0*/  HGMMA.64x96x16.F32.BF16 R24, gdesc[UR4], R24, gsb0 ;  /* 0x01600000041879f0 */ /* 0x000fe60008001818 */
[----:B------:R-:W-:Y:S02]  /*19c0*/  WARPGROUP.DEPBAR.LE gsb0, 0x0 ;  /* 0x00008000000079c5 */ /* 0x000fe40000010000 */
[----:B------:R-:W0:Y:S02]  /*19d0*/  SYNCS.PHASECHK.TRANS64.TRYWAIT P1, [UR9+0x32410], R10 ;  /* 0x0324100aff0075a7 */ /* 0x000e240008020149 */
[----:B0-----:R-:W-:Y:S05]  /*19e0*/  @!P1 BRA `(.L_x_182) ;  /* 0x000000c000089947 */ /* 0x001fea0003800000 */
.L_x_289:
[----:B------:R-:W-:Y:S05]  /*19f0*/  @!P0 BRA `(.L_x_183) ;  /* 0x0000000000048947 */ /* 0x000fea0003800000 */
[----:B------:R-:W-:Y:S01]  /*1a00*/  BPT.TRAP 0x1 ;  /* 0x000000040000795c */ /* 0x000fe20000300000 */
.L_x_183:
[----:B------:R-:W-:-:S13]  /*1a10*/  R2UR UR4, R16 ;  /* 0x00000000100472ca */ /* 0x000fda00000e0000 */
[----:B------:R2:W3:Y:S01]  /*1a20*/  SYNCS.PHASECHK.TRANS64.TRYWAIT P1, [UR4+0x32450], R10 ;  /* 0x0324500aff0075a7 */ /* 0x0004e20008020144 */
[----:B------:R-:W-:Y:S05]  /*1a30*/  @!P0 BRA `(.L_x_184) ;  /* 0x0000000000048947 */ /* 0x000fea0003800000 */
[----:B------:R-:W-:Y:S01]  /*1a40*/  BPT.TRAP 0x1 ;  /* 0x000000040000795c */ /* 0x000fe20000300000 */
.L_x_184:
[----:B---3--:R-:W-:Y:S05]  /*1a50*/  @P1 BRA `(.L_x_185) ;  /* 0x00000000000c1947 */ /* 0x008fea0003800000 */
[----:B------:R-:W-:-:S13]  /*1a60*/  R2UR UR4, R16 ;  /* 0x00000000100472ca */ /* 0x000fda00000e0000 */
[----:B------:R-:W3:Y:S02]  /*1a70*/  SYNCS.PHASECHK.TRANS64.TRYWAIT P1, [UR4+0x32450], R10 ;  /* 0x0324500aff0075a7 */ /* 0x000ee40008020144 */
[----:B---3--:R-:W-:Y:S05]  /*1a80*/  @!P1 BRA `(.L_x_186) ;  /* 0x000000bc00fc9947 */ /* 0x008fea0003800000 */
.L_x_185:
[----:B------:R-:W-:Y:S01]  /*1a90*/  R2UR UR57, R16 ;  /* 0x00000000103972ca */ /* 0x000fe200000e0000 */
[----:B------:R-:W-:Y:S01]  /*1aa0*/  UIADD3 UR36, UR36, 0x22400, URZ ;  /* 0x0002240024247890 */ /* 0x000fe2000fffe03f */
[----:B------:R-:W-:Y:S01]  /*1ab0*/  WARPGROUP.ARRIVE ;  /* 0x00000000000079c5 */ /* 0x000fe20000000000 */
[----:B------:R-:W-:Y:S01]  /*1ac0*/  UMOV UR9, 0x40000040 ;  /* 0x4000004000097882 */ /* 0x000fe20000000000 */
[----:B------:R-:W-:Y:S01]  /*1ad0*/  UMOV UR11, 0x40000040 ;  /* 0x40000040000b7882 */ /* 0x000fe20000000000 */
[----:B------:R-:W-:Y:S01]  /*1ae0*/  USHF.R.U32.HI UR36, URZ, 0x4, UR36 ;  /* 0x000000043f247899 */ /* 0x000fe20008011624 */
[----:B0-----:R-:W-:Y:S01]  /*1af0*/  IMAD.U32 R11, RZ, RZ, UR9 ;  /* 0x00000009ff0b7e24 */ /* 0x001fe2000f8e00ff */
[----:B------:R-:W-:Y:S01]  /*1b00*/  UMOV UR13, 0x40000040 ;  /* 0x40000040000d7882 */ /* 0x000fe20000000000 */
[----:B------:R-:W-:Y:S01]  /*1b10*/  UMOV UR5, 0x40000040 ;  /* 0x4000004000057882 */ /* 0x000fe20000000000 */
[----:B------:R-:W-:Y:S01]  /*1b20*/  ULOP3.LUT UR6, UR36, 0x3fff, URZ, 0xc0, !UPT ;  /* 0x00003fff24067892 */ /* 0x000fe2000f8ec03f */
[----:B------:R-:W-:Y:S01]  /*1b30*/  IMAD.U32 R13, RZ, RZ, UR13 ;  /* 0x0000000dff0d7e24 */ /* 0x000fe2000f8e00ff */
[----:B------:R-:W-:Y:S01]  /*1b40*/  UMOV UR15, 0x40000040 ;  /* 0x40000040000f7882 */ /* 0x000fe20000000000 */
[----:B------:R-:W-:Y:S01]  /*1b50*/  UMOV UR17, 0x40000040 ;  /* 0x4000004000117882 */ /* 0x000fe20000000000 */
[----:B------:R-:W-:Y:S01]  /*1b60*/  UIADD3 UR4, UR57, 0x400, URZ ;  /* 0x0000040039047890 */ /* 0x000fe2000fffe03f */
[----:B------:R-:W-:Y:S01]  /*1b70*/  LOP3.LUT R23, R23, 0xffffff80, RZ, 0xc0, !PT ;  /* 0xffffff8017177812 */ /* 0x000fe200078ec0ff */
[----:B------:R-:W-:Y:S01]  /*1b80*/  ULOP3.LUT UR6, UR6, 0x10000, URZ, 0xfc, !UPT ;  /* 0x0001000006067892 */ /* 0x000fe2000f8efc3f */
[----:B------:R-:W0:Y:S01]  /*1b90*/  S2R R72, SR_TID.X ;  /* 0x0000000000487919 */ /* 0x000e220000002100 */
[----:B------:R-:W-:-:S02]  /*1ba0*/  USHF.R.U32.HI UR4, URZ, 0x4, UR4 ;  /* 0x000000043f047899 */ /* 0x000fc40008011604 */
[----:B------:R-:W-:Y:S01]  /*1bb0*/  UIADD3 UR16, UR6, 0x402, URZ ;  /* 0x0000040206107890 */ /* 0x000fe2000fffe03f */
[----:B------:R-:W-:Y:S01]  /*1bc0*/  IMAD.IADD R23, R22, 0x1, -R23 ;  /* 0x0000000116177824 */ /* 0x000fe200078e0a17 */
[----:B------:R-:W-:Y:S01]  /*1bd0*/  ULOP3.LUT UR7, UR4, 0x3fff, URZ, 0xc0, !UPT ;  /* 0x00003fff04077892 */ /* 0x000fe2000f8ec03f */
[----:B------:R-:W-:Y:S01]  /*1be0*/  UMOV UR8, UR6 ;  /* 0x0000000600087c82 */ /* 0x000fe20008000000 */
[----:B------:R-:W-:Y:S01]  /*1bf0*/  UIADD3 UR4, UR6, 0x2, URZ ;  /* 0x0000000206047890 */ /* 0x000fe2000fffe03f */
[----:B-12---:R-:W-:Y:S01]  /*1c00*/  IMAD.U32 R10, RZ, RZ, UR8 ;  /* 0x00000008ff0a7e24 */ /* 0x006fe2000f8e00ff */
[----:B------:R-:W-:Y:S01]  /*1c10*/  ULOP3.LUT UR58, UR7, 0x10000, URZ, 0xfc, !UPT ;  /* 0x00010000073a7892 */ /* 0x000fe2000f8efc3f */
[----:B------:R-:W-:Y:S01]  /*1c20*/  SHF.R.S32.HI R20, RZ, 0x1f, R23 ;  /* 0x0000001fff147819 */ /* 0x000fe20000011417 */
[----:B------:R-:W-:Y:S01]  /*1c30*/  UMOV UR19, 0x40000040 ;  /* 0x4000004000137882 */ /* 0x000fe20000000000 */
[----:B------:R-:W-:Y:S02]  /*1c40*/  UIADD3 UR20, UR6, 0x404, URZ ;  /* 0x0000040406147890 */ /* 0x000fe4000fffe03f */
[----:B------:R-:W-:Y:S01]  /*1c50*/  UMOV UR12, UR4 ;  /* 0x00000004000c7c82 */ /* 0x000fe20008000000 */
[----:B------:R-:W-:Y:S01]  /*1c60*/  UIADD3 UR4, UR6, 0x4, URZ ;  /* 0x0000000406047890 */ /* 0x000fe2000fffe03f */
[----:B------:R-:W-:Y:S01]  /*1c70*/  IMAD.U32 R12, RZ, RZ, UR12 ;  /* 0x0000000cff0c7e24 */ /* 0x000fe2000f8e00ff */
[----:B------:R-:W-:Y:S01]  /*1c80*/  UMOV UR10, UR58 ;  /* 0x0000003a000a7c82 */ /* 0x000fe20008000000 */
[----:B------:R-:W-:Y:S01]  /*1c90*/  UIADD3 UR14, UR58, 0x300, URZ ;  /* 0x000003003a0e7890 */ /* 0x000fe2000fffe03f */
[----:B------:R-:W-:Y:S01]  /*1ca0*/  HGMMA.64x96x16.F32.BF16 R24, gdesc[UR8], R24, gsb0 ;  /* 0x01600000081879f0 */ /* 0x000fe20008001818 */
[----:B------:R-:W-:-:S02]  /*1cb0*/  UIADD3 UR10, UR58, 0x2, URZ ;  /* 0x000000023a0a7890 */ /* 0x000fc4000fffe03f */
[----:B------:R-:W-:Y:S01]  /*1cc0*/  IMAD.U32 R14, RZ, RZ, UR58 ;  /* 0x0000003aff0e7e24 */ /* 0x000fe2000f8e00ff */
[----:B------:R-:W-:Y:S01]  /*1cd0*/  UMOV UR8, UR12 ;  /* 0x0000000c00087c82 */ /* 0x000fe20008000000 */
[----:B------:R-:W-:Y:S01]  /*1ce0*/  UMOV UR9, UR13 ;  /* 0x0000000d00097c82 */ /* 0x000fe20008000000 */
[----:B------:R-:W-:Y:S01]  /*1cf0*/  UMOV UR11, 0x40000040 ;  /* 0x40000040000b7882 */ /* 0x000fe20000000000 */
[----:B------:R-:W-:Y:S01]  /*1d00*/  UIADD3 UR12, UR6, 0x400, URZ ;  /* 0x00000400060c7890 */ /* 0x000fe2000fffe03f */
[----:B------:R-:W-:Y:S01]  /*1d10*/  LEA.HI R20, R20, R23, RZ, 0x2 ;  /* 0x0000001714147211 */ /* 0x000fe200078f10ff */
[----:B------:R-:W-:Y:S01]  /*1d20*/  UMOV UR13, 0x40000040 ;  /* 0x40000040000d7882 */ /* 0x000fe20000000000 */
[----:B------:R-:W-:Y:S02]  /*1d30*/  UIADD3 UR18, UR58, 0x302, URZ ;  /* 0x000003023a127890 */ /* 0x000fe4000fffe03f */
[----:B------:R-:W-:Y:S01]  /*1d40*/  UIADD3 UR22, UR58, 0x304, URZ ;  /* 0x000003043a167890 */ /* 0x000fe2000fffe03f */
[----:B------:R-:W-:Y:S01]  /*1d50*/  LOP3.LUT R20, R20, 0x7ffffffc, RZ, 0xc0, !PT ;  /* 0x7ffffffc14147812 */ /* 0x000fe200078ec0ff */
[----:B------:R-:W-:Y:S01]  /*1d60*/  UMOV UR21, 0x40000040 ;  /* 0x4000004000157882 */ /* 0x000fe20000000000 */
[----:B------:R-:W-:Y:S01]  /*1d70*/  UMOV UR23, 0x40000040 ;  /* 0x4000004000177882 */ /* 0x000fe20000000000 */
[----:B------:R-:W-:Y:S01]  /*1d80*/  UIADD3 UR24, UR6, 0x406, URZ ;  /* 0x0000040606187890 */ /* 0x000fe2000fffe03f */
[----:B0-----:R-:W-:Y:S01]  /*1d90*/  LOP3.LUT R72, R72, 0x7f, RZ, 0xc0, !PT ;  /* 0x0000007f48487812 */ /* 0x001fe200078ec0ff */
[----:B------:R-:W-:Y:S01]  /*1da0*/  UIADD3 UR26, UR58, 0x306, URZ ;  /* 0x000003063a1a7890 */ /* 0x000fe2000fffe03f */
[----:B------:R-:W-:Y:S01]  /*1db0*/  IMAD.IADD R20, R23, 0x1, -R20 ;  /* 0x0000000117147824 */ /* 0x000fe200078e0a14 */
[----:B------:R-:W-:Y:S01]  /*1dc0*/  UMOV UR25, 0x40000040 ;  /* 0x4000004000197882 */ /* 0x000fe20000000000 */
[----:B------:R-:W-:Y:S01]  /*1dd0*/  UMOV UR27, 0x40000040 ;  /* 0x40000040001b7882 */ /* 0x000fe20000000000 */
[----:B------:R-:W-:-:S02]  /*1de0*/  UIADD3 UR28, UR6, 0x800, URZ ;  /* 0x00000800061c7890 */ /* 0x000fc4000fffe03f */
[----:B------:R-:W-:Y:S01]  /*1df0*/  UIADD3 UR30, UR58, 0x600, URZ ;  /* 0x000006003a1e7890 */ /* 0x000fe2000fffe03f */
[----:B------:R-:W-:Y:S01]  /*1e00*/  UMOV UR29, 0x40000040 ;  /* 0x40000040001d7882 */ /* 0x000fe20000000000 */
[----:B------:R-:W-:Y:S01]  /*1e10*/  UMOV UR31, 0x40000040 ;  /* 0x40000040001f7882 */ /* 0x000fe20000000000 */
[----:B------:R-:W-:Y:S02]  /*1e20*/  UIADD3 UR32, UR6, 0x802, URZ ;  /* 0x0000080206207890 */ /* 0x000fe4000fffe03f */
[----:B------:R-:W-:Y:S01]  /*1e30*/  UIADD3 UR34, UR58, 0x602, URZ ;  /* 0x000006023a227890 */ /* 0x000fe2000fffe03f */
[----:B------:R-:W-:Y:S01]  /*1e40*/  UMOV UR33, 0x40000040 ;  /* 0x4000004000217882 */ /* 0x000fe20000000000 */
[----:B------:R-:W-:Y:S01]  /*1e50*/  UMOV UR35, 0x40000040 ;  /* 0x4000004000237882 */ /* 0x000fe20000000000 */
[----:B------:R-:W-:Y:S02]  /*1e60*/  UIADD3 UR36, UR6, 0x804, URZ ;  /* 0x0000080406247890 */ /* 0x000fe4000fffe03f */
[----:B------:R-:W-:Y:S01]  /*1e70*/  UIADD3 UR38, UR58, 0x604, URZ ;  /* 0x000006043a267890 */ /* 0x000fe2000fffe03f */
        /* <DEDUP_REMOVED lines=18> */
[----:B------:R-:W-:Y:S01]  /*1fa0*/  UIADD3 UR56, UR6, 0xc06, URZ ;  /* 0x00000c0606387890 */ /* 0x000fe2000fffe03f */
[----:B------:R-:W-:Y:S01]  /*1fb0*/  UMOV UR59, 0x40000040 ;  /* 0x40000040003b7882 */ /* 0x000fe20000000000 */
[----:B------:R-:W-:Y:S02]  /*1fc0*/  UIMAD UR61, UR60, -0x60, UR61 ;  /* 0xffffffa03c3d78a4 */ /* 0x000fe4000f8e023d */
[----:B------:R-:W-:Y:S02]  /*1fd0*/  ULOP3.LUT UR7, UR7, 0x3000000, URZ, 0xfc, !UPT ;  /* 0x0300000007077892 */ /* 0x000fe4000f8efc3f */
[----:B------:R-:W-:Y:S02]  /*1fe0*/  UIADD3 UR61, UR61, 0x60, URZ ;  /* 0x000000603d3d7890 */ /* 0x000fe4000fffe03f */
[----:B------:R-:W-:-:S02]  /*1ff0*/  UIADD3 UR60, UR60, -0x2, URZ ;  /* 0xfffffffe3c3c7890 */ /* 0x000fc4000fffe03f */
[----:B------:R-:W-:Y:S02]  /*2000*/  IMAD.U32 R206, RZ, RZ, UR7 ;  /* 0x00000007ffce7e24 */ /* 0x000fe4000f8e00ff */
[----:B------:R-:W-:-:S04]  /*2010*/  IMAD.U32 R21, RZ, RZ, UR61 ;  /* 0x0000003dff157e24 */ /* 0x000fc8000f8e00ff */
        /* <DEDUP_REMOVED lines=9> */
[----:B------:R-:W-:Y:S01]  /*20b0*/  HGMMA.64x96x16.F32.BF16 R24, gdesc[UR8], R24, gsb0 ;  /* 0x01600000081879f0 */ /* 0x000fe20008001818 */
[----:B------:R-:W-:Y:S01]  /*20c0*/  UIADD3 UR10, UR58, 0x4, URZ ;  /* 0x000000043a0a7890 */ /* 0x000fe2000fffe03f */
[----:B------:R-:W-:Y:S01]  /*20d0*/  UMOV UR8, UR4 ;  /* 0x0000000400087c82 */ /* 0x000fe20008000000 */
[----:B------:R-:W-:Y:S01]  /*20e0*/  UMOV UR9, UR5 ;  /* 0x0000000500097c82 */ /* 0x000fe20008000000 */
[----:B------:R-:W-:Y:S01]  /*20f0*/  UMOV UR11, 0x40000040 ;  /* 0x40000040000b7882 */ /* 0x000fe20000000000 */
[----:B------:R-:W-:Y:S02]  /*2100*/  WARPGROUP.DEPBAR.LE gsb0, 0x0 ;  /* 0x00008000000079c5 */ /* 0x000fe40000010000 */
[----:B------:R-:W-:-:S06]  /*2110*/  WARPGROUP.ARRIVE ;  /* 0x00000000000079c5 */ /* 0x000fcc0000000000 */
[----:B------:R-:W-:Y:S01]  /*2120*/  HGMMA.64x96x16.F32.BF16 R24, gdesc[UR8], R24, gsb0 ;  /* 0x01600000081879f0 */ /* 0x000fe20008001818 */
[----:B------:R-:W-:Y:S02]  /*2130*/  UIADD3 UR8, UR6, 0x6, URZ ;  /* 0x0000000606087890 */ /* 0x000fe4000fffe03f */
[----:B------:R-:W-:Y:S01]  /*2140*/  UIADD3 UR10, UR58, 0x6, URZ ;  /* 0x000000063a0a7890 */ /* 0x000fe2000fffe03f */
[----:B------:R-:W-:Y:S01]  /*2150*/  UMOV UR9, 0x40000040 ;  /* 0x4000004000097882 */ /* 0x000fe20000000000 */
[----:B------:R-:W-:Y:S01]  /*2160*/  UMOV UR11, 0x40000040 ;  /* 0x40000040000b7882 */ /* 0x000fe20000000000 */
[----:B------:R-:W-:Y:S01]  /*2170*/  UIADD3 UR58, UR58, 0x906, URZ ;  /* 0x000009063a3a7890 */ /* 0x000fe2000fffe03f */
[----:B------:R-:W-:Y:S01]  /*2180*/  ULDC UR6, c[0x0][0xa80] ;  /* 0x0002a00000067ab9 */ /* 0x000fe20000000800 */
[----:B------:R-:W-:Y:S02]  /*2190*/  WARPGROUP.DEPBAR.LE gsb0, 0x0 ;  /* 0x00008000000079c5 */ /* 0x000fe40000010000 */
[----:B------:R-:W-:-:S06]  /*21a0*/  WARPGROUP.ARRIVE ;  /* 0x00000000000079c5 */ /* 0x000fcc0000000000 */
[----:B------:R-:W-:Y:S01]  /*21b0*/  HGMMA.64x96x16.F32.BF16 R24, gdesc[UR8], R24, gsb0 ;  /* 0x01600000081879f0 */ /* 0x000fe20008001818 */
[----:B------:R-:W-:Y:S01]  /*21c0*/  UMOV UR11, UR57 ;  /* 0x00000039000b7c82 */ /* 0x000fe20008000000 */
[----:B------:R-:W-:Y:S01]  /*21d0*/  UMOV UR57, 0x40000040 ;  /* 0x4000004000397882 */ /* 0x000fe20000000000 */
[----:B------:R-:W-:Y:S01]  /*21e0*/  IMAD.U32 R198, RZ, RZ, UR11 ;  /* 0x0000000bffc67e24 */ /* 0x000fe2000f8e00ff */
[----:B------:R-:W-:Y:S01]  /*21f0*/  UMOV UR10, UR7 ;  /* 0x00000007000a7c82 */ /* 0x000fe20008000000 */
[----:B------:R-:W-:Y:S01]  /*2200*/  UMOV UR11, 0x40000040 ;  /* 0x40000040000b7882 */ /* 0x000fe20000000000 */
[----:B------:R-:W-:Y:S02]  /*2210*/  WARPGROUP.DEPBAR.LE gsb0, 0x0 ;  /* 0x00008000000079c5 */ /* 0x000fe40000010000 */
        /* <DEDUP_REMOVED lines=41> */
[----:B------:R-:W-:Y:S02]  /*24b0*/  FSEL R26, R29, -INF , P5 ;  /* 0xff8000001d1a7808 */ /* 0x000fe40002800000 */
[----:B------:R-:W-:Y:S02]  /*24c0*/  FMNMX.FTZ R21, R28, R21, !PT ;  /* 0x000000151c157209 */ /* 0x000fe40007810000 */
[----:B------:R-:W-:Y:S02]  /*24d0*/  FSEL R156, R32, -INF , P4 ;  /* 0xff800000209c7808 */ /* 0x000fe40002000000 */
[----:B------:R-:W-:Y:S02]  /*24e0*/  FMNMX.FTZ R21, R26, R21, !PT ;  /* 0x000000151a157209 */ /* 0x000fe40007810000 */
[----:B------:R-:W-:-:S02]  /*24f0*/  ISETP.GT.AND P2, PT, R20, 0x18, PT ;  /* 0x000000181400780c */ /* 0x000fc40003f44270 */
[----:B------:R-:W-:Y:S02]  /*2500*/  FSEL R158, R33, -INF , P3 ;  /* 0xff800000219e7808 */ /* 0x000fe40001800000 */
[----:B------:R-:W-:Y:S02]  /*2510*/  FMNMX.FTZ R21, R156, R21, !PT ;  /* 0x000000159c157209 */ /* 0x000fe40007810000 */
[----:B------:R-:W-:Y:S02]  /*2520*/  FSEL R27, R27, -INF , P1 ;  /* 0xff8000001b1b7808 */ /* 0x000fe40000800000 */
[----:B------:R-:W-:Y:S02]  /*2530*/  ISETP.GT.AND P1, PT, R20, 0x19, PT ;  /* 0x000000191400780c */ /* 0x000fe40003f24270 */
[----:B------:R-:W-:Y:S02]  /*2540*/  FSEL R25, R30, -INF , P6 ;  /* 0xff8000001e197808 */ /* 0x000fe40003000000 */
[----:B------:R-:W-:-:S02]  /*2550*/  FSEL R161, R36, -INF , P2 ;  /* 0xff80000024a17808 */ /* 0x000fc40001000000 */
[----:B------:R-:W-:Y:S02]  /*2560*/  FMNMX.FTZ R32, R158, R21, !PT ;  /* 0x000000159e207209 */ /* 0x000fe40007810000 */
[----:B------:R-:W-:Y:S02]  /*2570*/  FMNMX.FTZ R30, R73, R27, !PT ;  /* 0x0000001b491e7209 */ /* 0x000fe40007810000 */
[----:B------:R-:W-:Y:S02]  /*2580*/  ISETP.GT.AND P6, PT, R20, 0x20, PT ;  /* 0x000000201400780c */ /* 0x000fe40003fc4270 */
[----:B------:R-:W-:Y:S02]  /*2590*/  FSEL R165, R37, -INF , P1 ;  /* 0xff80000025a57808 */ /* 0x000fe40000800000 */
[----:B------:R-:W-:Y:S02]  /*25a0*/  FMNMX.FTZ R32, R161, R32, !PT ;  /* 0x00000020a1207209 */ /* 0x000fe40007810000 */
[----:B------:R-:W-:-:S02]  /*25b0*/  FSEL R31, R31, -INF , P5 ;  /* 0xff8000001f1f7808 */ /* 0x000fc40002800000 */
[----:B------:R-:W-:Y:S02]  /*25c0*/  FMNMX.FTZ R30, R25, R30, !PT ;  /* 0x0000001e191e7209 */ /* 0x000fe40007810000 */
[----:B------:R-:W-:Y:S02]  /*25d0*/  ISETP.GT.AND P5, PT, R20, 0x21, PT ;  /* 0x000000211400780c */ /* 0x000fe40003fa4270 */
[----:B------:R-:W-:Y:S02]  /*25e0*/  FSEL R162, R40, -INF , P6 ;  /* 0xff80000028a27808 */ /* 0x000fe40003000000 */
[----:B------:R-:W-:Y:S02]  /*25f0*/  FMNMX.FTZ R21, R165, R32, !PT ;  /* 0x00000020a5157209 */ /* 0x000fe40007810000 */
[----:B------:R-:W-:Y:S02]  /*2600*/  FSEL R23, R34, -INF , P4 ;  /* 0xff80000022177808 */ /* 0x000fe40002000000 */
[----:B------:R-:W-:-:S02]  /*2610*/  FMNMX.FTZ R30, R31, R30, !PT ;  /* 0x0000001e1f1e7209 */ /* 0x000fc40007810000 */
[----:B------:R-:W-:Y:S02]  /*2620*/  ISETP.GT.AND P4, PT, R20, 0x28, PT ;  /* 0x000000281400780c */ /* 0x000fe40003f84270 */
        /* <DEDUP_REMOVED lines=8> */
[----:B------:R-:W-:Y:S02]  /*26b0*/  FMNMX.FTZ R30, R157, R30, !PT ;  /* 0x0000001e9d1e7209 */ /* 0x000fe40007810000 */
[----:B------:R-:W-:Y:S02]  /*26c0*/  ISETP.GT.AND P2, PT, R20, 0x30, PT ;  /* 0x000000301400780c */ /* 0x000fe40003f44270 */
[----:B------:R-:W-:-:S02]  /*26d0*/  FSEL R173, R45, -INF , P3 ;  /* 0xff8000002dad7808 */ /* 0x000fc40001800000 */
[----:B------:R-:W-:Y:S02]  /*26e0*/  FMNMX.FTZ R32, R169, R32, !PT ;  /* 0x00000020a9207209 */ /* 0x000fe40007810000 */
[----:B------:R-:W-:Y:S02]  /*26f0*/  FSEL R163, R39, -INF , P1 ;  /* 0xff80000027a37808 */ /* 0x000fe40000800000 */
[----:B------:R-:W-:Y:S02]  /*2700*/  FMNMX.FTZ R30, R159, R30, !PT ;  /* 0x0000001e9f1e7209 */ /* 0x000fe40007810000 */
[----:B------:R-:W-:Y:S02]  /*2710*/  ISETP.GT.AND P1, PT, R20, 0x31, PT ;  /* 0x000000311400780c */ /* 0x000fe40003f24270 */
[----:B------:R-:W-:Y:S02]  /*2720*/  FSEL R170, R48, -INF , P2 ;  /* 0xff80000030aa7808 */ /* 0x000fe40001000000 */
[----:B------:R-:W-:-:S02]  /*2730*/  FMNMX.FTZ R29, R173, R32, !PT ;  /* 0x00000020ad1d7209 */ /* 0x000fc40007810000 */
[----:B------:R-:W-:Y:S02]  /*2740*/  FSEL R160, R42, -INF , P6 ;  /* 0xff8000002aa07808 */ /* 0x000fe40003000000 */
        /* <DEDUP_REMOVED lines=11> */
[C---:B------:R-:W-:Y:S02]  /*2800*/  ISETP.GT.AND P4, PT, R20.reuse, 0x40, PT ;  /* 0x000000401400780c */ /* 0x040fe40003f84270 */
        /* <DEDUP_REMOVED lines=14> */
[----:B------:R-:W-:Y:S02]  /*28f0*/  FSEL R176, R54, -INF , P6 ;  /* 0xff80000036b07808 */ /* 0x000fe40003000000 */
[----:B------:R-:W-:Y:S02]  /*2900*/  ISETP.GT.AND P6, PT, R20, 0x49, PT ;  /* 0x000000491400780c */ /* 0x000fe40003fc4270 */
        /* <DEDUP_REMOVED lines=13> */
[----:B------:R-:W-:Y:S02]  /*29e0*/  FSEL R187, R59, -INF , P3 ;  /* 0xff8000003bbb7808 */ /* 0x000fe40001800000 */
[C---:B------:R-:W-:Y:S02]  /*29f0*/  ISETP.GT.AND P4, PT, R20.reuse, 0x58, PT ;  /* 0x000000581400780c */ /* 0x040fe40003f84270 */
[----:B------:R-:W-:Y:S02]  /*2a00*/  FSEL R183, R65, -INF , P5 ;  /* 0xff80000041b77808 */ /* 0x000fe40002800000 */
[----:B------:R-:W-:Y:S02]  /*2a10*/  FMNMX.FTZ R30, R179, R30, !PT ;  /* 0x0000001eb31e7209 */ /* 0x000fe40007810000 */
[----:B------:R-:W-:Y:S02]  /*2a20*/  ISETP.GT.AND P3, PT, R20, 0x59, PT ;  /* 0x000000591400780c */ /* 0x000fe40003f64270 */
[----:B------:R-:W-:-:S02]  /*2a30*/  FMNMX.FTZ R20, R182, R21, !PT ;  /* 0x00000015b6147209 */ /* 0x000fc40007810000 */
[----:B------:R-:W-:Y:S02]  /*2a40*/  FSEL R186, R68, -INF , P4 ;  /* 0xff80000044ba7808 */ /* 0x000fe40002000000 */
[----:B------:R-:W-:Y:S02]  /*2a50*/  FMNMX.FTZ R21, R183, R30, !PT ;  /* 0x0000001eb7157209 */ /* 0x000fe40007810000 */
[----:B------:R-:W-:Y:S02]  /*2a60*/  FSEL R199, R62, -INF , P2 ;  /* 0xff8000003ec77808 */ /* 0x000fe40001000000 */
[----:B------:R-:W-:Y:S02]  /*2a70*/  FMNMX.FTZ R20, R187, R20, !PT ;  /* 0x00000014bb147209 */ /* 0x000fe40007810000 */
[----:B------:R-:W-:Y:S02]  /*2a80*/  FMNMX.FTZ R29, R186, R21, !PT ;  /* 0x00000015ba1d7209 */ /* 0x000fe40007810000 */
[----:B------:R-:W-:-:S02]  /*2a90*/  FSEL R202, R63, -INF , P6 ;  /* 0xff8000003fca7808 */ /* 0x000fc40003000000 */
[----:B------:R-:W-:Y:S02]  /*2aa0*/  FMNMX.FTZ R21, R199, R20, !PT ;  /* 0x00000014c7157209 */ /* 0x000fe40007810000 */
[----:B------:R-:W-:Y:S02]  /*2ab0*/  FSEL R197, R66, -INF , P1 ;  /* 0xff80000042c57808 */ /* 0x000fe40000800000 */
[----:B------:R-:W-:Y:S02]  /*2ac0*/  FMNMX.FTZ R20, R202, R21, !PT ;  /* 0x00000015ca147209 */ /* 0x000fe40007810000 */
[----:B------:R-:W-:Y:S02]  /*2ad0*/  FSEL R200, R67, -INF , P5 ;  /* 0xff80000043c87808 */ /* 0x000fe40002800000 */
[----:B------:R-:W-:Y:S02]  /*2ae0*/  FMNMX.FTZ R21, R197, R20, !PT ;  /* 0x00000014c5157209 */ /* 0x000fe40007810000 */
[----:B------:R-:W-:-:S02]  /*2af0*/  FSEL R188, R69, -INF , P3 ;  /* 0xff80000045bc7808 */ /* 0x000fc40001800000 */
[----:B------:R-:W-:Y:S02]  /*2b00*/  FSEL R201, R70, -INF , P4 ;  /* 0xff80000046c97808 */ /* 0x000fe40002000000 */
[----:B------:R-:W-:Y:S02]  /*2b10*/  FMNMX.FTZ R20, R200, R21, !PT ;  /* 0x00000015c8147209 */ /* 0x000fe40007810000 */
[----:B------:R-:W-:Y:S02]  /*2b20*/  FMNMX.FTZ R29, R188, R29, !PT ;  /* 0x0000001dbc1d7209 */ /* 0x000fe40007810000 */
[----:B------:R-:W-:Y:S02]  /*2b30*/  FSEL R205, R71, -INF , P3 ;  /* 0xff80000047cd7808 */ /* 0x000fe40001800000 */
[----:B------:R-:W-:Y:S01]  /*2b40*/  FMNMX.FTZ R20, R201, R20, !PT ;  /* 0x00000014c9147209 */ /* 0x000fe20007810000 */
[----:B------:R-:W0:Y:S03]  /*2b50*/  SHFL.BFLY PT, R30, R29, 0x2, 0x1f ;  /* 0x0c401f001d1e7f89 */ /* 0x000e2600000e0000 */
[----:B------:R-:W-:-:S05]  /*2b60*/  FMNMX.FTZ R21, R205, R20, !PT ;  /* 0x00000014cd157209 */ /* 0x000fca0007810000 */
[----:B------:R-:W1:Y:S01]  /*2b70*/  SHFL.BFLY PT, R20, R21, 0x2, 0x1f ;  /* 0x0c401f0015147f89 */ /* 0x000e6200000e0000 */
[----:B0-----:R-:W-:-:S05]  /*2b80*/  FMNMX.FTZ R30, R29, R30, !PT ;  /* 0x0000001e1d1e7209 */ /* 0x001fca0007810000 */
[----:B------:R-:W0:Y:S01]  /*2b90*/  SHFL.BFLY PT, R33, R30, 0x1, 0x1f ;  /* 0x0c201f001e217f89 */ /* 0x000e2200000e0000 */
[----:B-1----:R-:W-:-:S05]  /*2ba0*/  FMNMX.FTZ R29, R21, R20, !PT ;  /* 0x00000014151d7209 */ /* 0x002fca0007810000 */
[----:B------:R-:W1:Y:S01]  /*2bb0*/  SHFL.BFLY PT, R32, R29, 0x1, 0x1f ;  /* 0x0c201f001d207f89 */ /* 0x000e6200000e0000 */
[----:B0-----:R-:W-:-:S04]  /*2bc0*/  FMNMX.FTZ R20, R30, R33, !PT ;  /* 0x000000211e147209 */ /* 0x001fc80007810000 */
[C---:B------:R-:W-:Y:S01]  /*2bd0*/  FSETP.NEU.FTZ.AND P1, PT, R20.reuse, -INF , PT ;  /* 0xff8000001400780b */ /* 0x040fe20003f3d000 */
[----:B------:R-:W-:Y:S01]  /*2be0*/  FMUL.FTZ R203, R20, UR6 ;  /* 0x0000000614cb7c20 */ /* 0x000fe20008410000 */
[----:B-1----:R-:W-:-:S04]  /*2bf0*/  FMNMX.FTZ R21, R29, R32, !PT ;  /* 0x000000201d157209 */ /* 0x002fc80007810000 */
[----:B------:R-:W-:Y:S02]  /*2c00*/  FSEL R203, R203, RZ, P1 ;  /* 0x000000ffcbcb7208 */ /* 0x000fe40000800000 */
[C---:B------:R-:W-:Y:S01]  /*2c10*/  FSETP.NEU.FTZ.AND P1, PT, R21.reuse, -INF , PT ;  /* 0xff8000001500780b */ /* 0x040fe20003f3d000 */
[----:B------:R-:W-:Y:S02]  /*2c20*/  FMUL.FTZ R204, R21, UR6 ;  /* 0x0000000615cc7c20 */ /* 0x000fe40008410000 */
[--C-:B------:R-:W-:Y:S01]  /*2c30*/  FFMA.FTZ R190, R24, UR6, -R203.reuse ;  /* 0x0000000618be7c23 */ /* 0x100fe200080108cb */
[--C-:B------:R-:W-:Y:S01]  /*2c40*/  FFMA.FTZ R189, R22, UR6, -R203.reuse ;  /* 0x0000000616bd7c23 */ /* 0x100fe200080108cb */
[----:B------:R-:W-:Y:S01]  /*2c50*/  IADD3 R22, -R19, 0xb, RZ ;  /* 0x0000000b13167810 */ /* 0x000fe20007ffe1ff */
[--C-:B------:R-:W-:Y:S01]  /*2c60*/  FFMA.FTZ R192, R28, UR6, -R203.reuse ;  /* 0x000000061cc07c23 */ /* 0x100fe200080108cb */
[----:B------:R-:W-:Y:S01]  /*2c70*/  FSEL R204, R204, RZ, P1 ;  /* 0x000000ffcccc7208 */ /* 0x000fe20000800000 */
[--C-:B------:R-:W-:Y:S01]  /*2c80*/  FFMA.FTZ R193, R26, UR6, -R203.reuse ;  /* 0x000000061ac17c23 */ /* 0x100fe200080108cb */
[----:B------:R-:W-:Y:S01]  /*2c90*/  ISETP.NE.AND P1, PT, R72, RZ, PT ;  /* 0x000000ff4800720c */ /* 0x000fe20003f25270 */
[----:B------:R-:W-:Y:S01]  /*2ca0*/  MUFU.EX2 R190, R190 ;  /* 0x000000be00be7308 */ /* 0x000fe20000000800 */
[--C-:B------:R-:W-:Y:S01]  /*2cb0*/  FFMA.FTZ R207, R158, UR6, -R203.reuse ;  /* 0x000000069ecf7c23 */ /* 0x100fe200080108cb */
[--C-:B------:R-:W-:Y:S01]  /*2cc0*/  FFMA.FTZ R191, R73, UR6, -R204.reuse ;  /* 0x0000000649bf7c23 */ /* 0x100fe200080108cc */
[--C-:B------:R-:W-:Y:S01]  /*2cd0*/  FFMA.FTZ R196, R27, UR6, -R204.reuse ;  /* 0x000000061bc47c23 */ /* 0x100fe200080108cc */
[--C-:B------:R-:W-:Y:S01]  /*2ce0*/  FFMA.FTZ R194, R25, UR6, -R204.reuse ;  /* 0x0000000619c27c23 */ /* 0x100fe200080108cc */
[--C-:B------:R-:W-:Y:S01]  /*2cf0*/  FFMA.FTZ R195, R31, UR6, -R204.reuse ;  /* 0x000000061fc37c23 */ /* 0x100fe200080108cc */
[--C-:B------:R-:W-:Y:S01]  /*2d00*/  FFMA.FTZ R158, R161, UR6, -R203.reuse ;  /* 0x00000006a19e7c23 */ /* 0x100fe200080108cb */
[--C-:B------:R-:W-:Y:S01]  /*2d10*/  FFMA.FTZ R208, R157, UR6, -R204.reuse ;  /* 0x000000069dd07c23 */ /* 0x100fe200080108cc */
[----:B------:R-:W0:Y:S01]  /*2d20*/  MUFU.EX2 R189, R189 ;  /* 0x000000bd00bd7308 */ /* 0x000e220000000800 */
[--C-:B------:R-:W-:Y:S01]  /*2d30*/  FFMA.FTZ R156, R156, UR6, -R203.reuse ;  /* 0x000000069c9c7c23 */ /* 0x100fe200080108cb */
[----:B------:R-:W-:Y:S01]  /*2d40*/  FFMA.FTZ R161, R165, UR6, -R203 ;  /* 0x00000006a5a17c23 */ /* 0x000fe200080108cb */
[----:B------:R-:W-:Y:S01]  /*2d50*/  FFMA.FTZ R23, R23, UR6, -R204 ;  /* 0x0000000617177c23 */ /* 0x000fe200080108cc */
[----:B------:R-:W-:-:S02]  /*2d60*/  @!P1 VIADD R24, R198, 0x32440 ;  /* 0x00032440c6189836 */ /* 0x000fc40000000000 */
[--C-:B------:R-:W-:Y:S01]  /*2d70*/  FFMA.FTZ R157, R159, UR6, -R204.reuse ;  /* 0x000000069f9d7c23 */ /* 0x100fe200080108cc */
[----:B------:R-:W-:Y:S01]  /*2d80*/  FFMA.FTZ R210, R163, UR6, -R204 ;  /* 0x00000006a3d27c23 */ /* 0x000fe200080108cc */
[--C-:B------:R-:W-:Y:S01]  /*2d90*/  FFMA.FTZ R159, R162, UR6, -R203.reuse ;  /* 0x00000006a29f7c23 */ /* 0x100fe200080108cb */
[----:B------:R-:W-:Y:S01]  /*2da0*/  MUFU.EX2 R192, R192 ;  /* 0x000000c000c07308 */ /* 0x000fe20000000800 */
[----:B------:R-:W-:Y:S01]  /*2db0*/  @!P1 PRMT R24, RZ, 0x654, R24 ;  /* 0x00000654ff189816 */ /* 0x000fe20000000018 */
[----:B------:R1:W-:Y:S06]  /*2dc0*/  BAR.ARV R22, 0x100 ;  /* 0x000400160000751d */ /* 0x0003ec0000002000 */
[----:B------:R2:W-:Y:S01]  /*2dd0*/  @!P1 SYNCS.ARRIVE.TRANS64.RED.A1T0 RZ, [R24+URZ], RZ ;  /* 0x000000ff18ff99a7 */ /* 0x0005e2000810043f */
[----:B------:R-:W3:Y:S01]  /*2de0*/  MUFU.EX2 R193, R193 ;  /* 0x000000c100c17308 */ /* 0x000ee20000000800 */
[----:B0-----:R-:W-:Y:S01]  /*2df0*/  F2FP.BF16.F32.PACK_AB R152, R189, R190 ;  /* 0x000000bebd98723e */ /* 0x001fe200000010ff */
[--C-:B------:R-:W-:Y:S01]  /*2e00*/  FFMA.FTZ R165, R164, UR6, -R204.reuse ;  /* 0x00000006a4a57c23 */ /* 0x100fe200080108cc */
[--C-:B------:R-:W-:Y:S01]  /*2e10*/  FFMA.FTZ R162, R166, UR6, -R203.reuse ;  /* 0x00000006a6a27c23 */ /* 0x100fe200080108cb */
[--C-:B------:R-:W-:Y:S01]  /*2e20*/  FFMA.FTZ R164, R167, UR6, -R204.reuse ;  /* 0x00000006a7a47c23 */ /* 0x100fe200080108cc */
[--C-:B------:R-:W-:Y:S01]  /*2e30*/  FFMA.FTZ R163, R169, UR6, -R203.reuse ;  /* 0x00000006a9a37c23 */ /* 0x100fe200080108cb */
[--C-:B------:R-:W-:Y:S01]  /*2e40*/  FFMA.FTZ R166, R173, UR6, -R203.reuse ;  /* 0x00000006ada67c23 */ /* 0x100fe200080108cb */
[--C-:B------:R-:W-:Y:S01]  /*2e50*/  FFMA.FTZ R160, R160, UR6, -R204.reuse ;  /* 0x00000006a0a07c23 */ /* 0x100fe200080108cc */
        /* <DEDUP_REMOVED lines=9> */
[----:B---3--:R-:W-:Y:S01]  /*2ef0*/  F2FP.BF16.F32.PACK_AB R154, R193, R192 ;  /* 0x000000c0c19a723e */ /* 0x008fe200000010ff */
        /* <DEDUP_REMOVED lines=14> */
[----:B------:R-:W3:Y:S01]  /*2fe0*/  MUFU.EX2 R195, R195 ;  /* 0x000000c300c37308 */ /* 0x000ee20000000800 */
[----:B0-----:R-:W-:Y:S01]  /*2ff0*/  F2FP.BF16.F32.PACK_AB R153, R196, R191 ;  /* 0x000000bfc499723e */ /* 0x001fe200000010ff */
[--C-:B------:R-:W-:Y:S01]  /*3000*/  FFMA.FTZ R188, R197, UR6, -R204.reuse ;  /* 0x00000006c5bc7c23 */ /* 0x100fe200080108cc */
[--C-:B------:R-:W-:Y:S01]  /*3010*/  FFMA.FTZ R197, R200, UR6, -R204.reuse ;  /* 0x00000006c8c57c23 */ /* 0x100fe200080108cc */
[----:B------:R-:W-:Y:S01]  /*3020*/  FFMA.FTZ R179, R179, UR6, -R203 ;  /* 0x00000006b3b37c23 */ /* 0x000fe200080108cb */
[--C-:B------:R-:W-:Y:S01]  /*3030*/  FFMA.FTZ R199, R201, UR6, -R204.reuse ;  /* 0x00000006c9c77c23 */ /* 0x100fe200080108cc */
[----:B------:R-:W-:Y:S01]  /*3040*/  FFMA.FTZ R200, R205, UR6, -R204 ;  /* 0x00000006cdc87c23 */ /* 0x000fe200080108cc */
[----:B------:R-:W-:Y:S01]  /*3050*/  FADD.FTZ R189, R190, R189 ;  /* 0x000000bdbebd7221 */ /* 0x000fe20000010000 */
[----:B------:R-:W-:Y:S01]  /*3060*/  MUFU.EX2 R156, R156 ;  /* 0x0000009c009c7308 */ /* 0x000fe20000000800 */
[----:B------:R-:W-:Y:S01]  /*3070*/  FADD.FTZ R191, R191, R196 ;  /* 0x000000c4bfbf7221 */ /* 0x000fe20000010000 */
[----:B------:R-:W-:-:S02]  /*3080*/  @!P1 VIADD R198, R198, 0x32460 ;  /* 0x00032460c6c69836 */ /* 0x000fc40000000000 */
[----:B------:R-:W-:-:S04]  /*3090*/  FADD.FTZ R192, R192, R189 ;  /* 0x000000bdc0c07221 */ /* 0x000fc80000010000 */
[----:B------:R-:W-:Y:S01]  /*30a0*/  FADD.FTZ R193, R193, R192 ;  /* 0x000000c0c1c17221 */ /* 0x000fe20000010000 */
[----:B------:R-:W0:Y:S01]  /*30b0*/  MUFU.EX2 R207, R207 ;  /* 0x000000cf00cf7308 */ /* 0x000e220000000800 */
[----:B---3--:R-:W-:Y:S01]  /*30c0*/  F2FP.BF16.F32.PACK_AB R155, R195, R194 ;  /* 0x000000c2c39b723e */ /* 0x008fe200000010ff */
[----:B------:R1:W-:Y:S01]  /*30d0*/  BAR.SYNC.DEFER_BLOCKING R15, 0x100 ;  /* 0x0004000f0000751d */ /* 0x0003e20000010000 */
[----:B------:R-:W-:Y:S01]  /*30e0*/  FADD.FTZ R194, R194, R191 ;  /* 0x000000bfc2c27221 */ /* 0x000fe20000010000 */
[----:B------:R-:W-:-:S03]  /*30f0*/  @!P1 PRMT R198, RZ, 0x654, R198 ;  /* 0x00000654ffc69816 */ /* 0x000fc600000000c6 */
[----:B------:R-:W-:Y:S01]  /*3100*/  FADD.FTZ R194, R195, R194 ;  /* 0x000000c2c3c27221 */ /* 0x000fe20000010000 */
[----:B------:R-:W-:Y:S08]  /*3110*/  MUFU.EX2 R158, R158 ;  /* 0x0000009e009e7308 */ /* 0x000ff00000000800 */
[----:B------:R-:W-:Y:S08]  /*3120*/  MUFU.EX2 R161, R161 ;  /* 0x000000a100a17308 */ /* 0x000ff00000000800 */
[----:B------:R-:W-:Y:S01]  /*3130*/  MUFU.EX2 R23, R23 ;  /* 0x0000001700177308 */ /* 0x000fe20000000800 */
[----:B--2---:R-:W-:-:S06]  /*3140*/  WARPGROUP.ARRIVE ;  /* 0x00000000000079c5 */ /* 0x004fcc0000000000 */
[----:B------:R-:W-:Y:S01]  /*3150*/  HGMMA.64x256x16.F32.BF16 R24, R152, gdesc[UR8].tnspB, RZ, !UPT, gsb0 ;  /* 0x43e0000898187df0 */ /* 0x000fe2000c0018ff */
[----:B------:R-:W2:Y:S01]  /*3160*/  MUFU.EX2 R208, R208 ;  /* 0x000000d000d07308 */ /* 0x000ea20000000800 */
[----:B------:R-:W-:Y:S01]  /*3170*/  UIADD3 UR10, UR7, 0x80, URZ ;  /* 0x00000080070a7890 */ /* 0x000fe2000fffe03f */
[----:B------:R-:W-:-:S06]  /*3180*/  UMOV UR11, 0x40000040 ;  /* 0x40000040000b7882 */ /* 0x000fcc0000000000 */
[----:B------:R-:W-:Y:S08]  /*3190*/  MUFU.EX2 R157, R157 ;  /* 0x0000009d009d7308 */ /* 0x000ff00000000800 */
[----:B------:R-:W3:Y:S08]  /*31a0*/  MUFU.EX2 R210, R210 ;  /* 0x000000d200d27308 */ /* 0x000ef00000000800 */
[----:B------:R-:W-:Y:S08]  /*31b0*/  MUFU.EX2 R159, R159 ;  /* 0x0000009f009f7308 */ /* 0x000ff00000000800 */
[----:B------:R-:W4:Y:S08]  /*31c0*/  MUFU.EX2 R162, R162 ;  /* 0x000000a200a27308 */ /* 0x000f300000000800 */
[----:B------:R-:W-:Y:S08]  /*31d0*/  MUFU.EX2 R163, R163 ;  /* 0x000000a300a37308 */ /* 0x000ff00000000800 */
[----:B------:R-:W-:Y:S08]  /*31e0*/  MUFU.EX2 R166, R166 ;  /* 0x000000a600a67308 */ /* 0x000ff00000000800 */
[----:B------:R-:W-:Y:S08]  /*31f0*/  MUFU.EX2 R160, R160 ;  /* 0x000000a000a07308 */ /* 0x000ff00000000800 */
[----:B------:R-:W5:Y:S08]  /*3200*/  MUFU.EX2 R165, R165 ;  /* 0x000000a500a57308 */ /* 0x000f700000000800 */
[----:B------:R-:W-:Y:S08]  /*3210*/  MUFU.EX2 R164, R164 ;  /* 0x000000a400a47308 */ /* 0x000ff00000000800 */
[----:B------:R-:W1:Y:S08]  /*3220*/  MUFU.EX2 R167, R167 ;  /* 0x000000a700a77308 */ /* 0x000e700000000800 */
[----:B------:R-:W-:Y:S08]  /*3230*/  MUFU.EX2 R169, R169 ;  /* 0x000000a900a97308 */ /* 0x000ff00000000800 */
[----:B------:R-:W1:Y:S08]  /*3240*/  MUFU.EX2 R170, R170 ;  /* 0x000000aa00aa7308 */ /* 0x000e700000000800 */
[----:B------:R-:W-:Y:S08]  /*3250*/  MUFU.EX2 R171, R171 ;  /* 0x000000ab00ab7308 */ /* 0x000ff00000000800 */
[----:B------:R-:W-:Y:S08]  /*3260*/  MUFU.EX2 R174, R174 ;  /* 0x000000ae00ae7308 */ /* 0x000ff00000000800 */
[----:B------:R-:W-:Y:S08]  /*3270*/  MUFU.EX2 R168, R168 ;  /* 0x000000a800a87308 */ /* 0x000ff00000000800 */
[----:B------:R-:W1:Y:S08]  /*3280*/  MUFU.EX2 R173, R173 ;  /* 0x000000ad00ad7308 */ /* 0x000e700000000800 */
        /* <DEDUP_REMOVED lines=16> */
[----:B------:R-:W-:Y:S01]  /*3390*/  MUFU.EX2 R199, R199 ;  /* 0x000000c700c77308 */ /* 0x000fe20000000800 */
[----:B------:R-:W-:-:S02]  /*33a0*/  WARPGROUP.DEPBAR.LE gsb0, 0x0 ;  /* 0x00008000000079c5 */ /* 0x000fc40000010000 */
[----:B0-----:R-:W-:-:S05]  /*33b0*/  F2FP.BF16.F32.PACK_AB R152, R207, R156 ;  /* 0x0000009ccf98723e */ /* 0x001fca00000010ff */
[----:B------:R-:W0:Y:S01]  /*33c0*/  MUFU.EX2 R200, R200 ;  /* 0x000000c800c87308 */ /* 0x000e220000000800 */
[----:B--2---:R-:W-:Y:S01]  /*33d0*/  F2FP.BF16.F32.PACK_AB R153, R208, R23 ;  /* 0x00000017d099723e */ /* 0x004fe200000010ff */
[----:B------:R-:W-:Y:S01]  /*33e0*/  FADD.FTZ R156, R156, R193 ;  /* 0x000000c19c9c7221 */ /* 0x000fe20000010000 */
[----:B------:R-:W-:Y:S01]  /*33f0*/  F2FP.BF16.F32.PACK_AB R154, R161, R158 ;  /* 0x0000009ea19a723e */ /* 0x000fe200000010ff */
[----:B------:R-:W-:Y:S01]  /*3400*/  FADD.FTZ R23, R23, R194 ;  /* 0x000000c217177221 */ /* 0x000fe20000010000 */
[----:B---3--:R-:W-:Y:S01]  /*3410*/  F2FP.BF16.F32.PACK_AB R155, R210, R157 ;  /* 0x0000009dd29b723e */ /* 0x008fe200000010ff */
[----:B------:R-:W-:Y:S02]  /*3420*/  FADD.FTZ R207, R207, R156 ;  /* 0x0000009ccfcf7221 */ /* 0x000fe40000010000 */
[----:B------:R-:W-:Y:S01]  /*3430*/  FADD.FTZ R208, R208, R23 ;  /* 0x00000017d0d07221 */ /* 0x000fe20000010000 */
[----:B------:R-:W-:Y:S01]  /*3440*/  WARPGROUP.ARRIVE ;  /* 0x00000000000079c5 */ /* 0x000fe20000000000 */
[----:B------:R-:W-:-:S02]  /*3450*/  FADD.FTZ R158, R158, R207 ;  /* 0x000000cf9e9e7221 */ /* 0x000fc40000010000 */
[----:B------:R-:W-:Y:S02]  /*3460*/  FADD.FTZ R157, R157, R208 ;  /* 0x000000d09d9d7221 */ /* 0x000fe40000010000 */
[----:B------:R-:W-:Y:S01]  /*3470*/  FADD.FTZ R158, R161, R158 ;  /* 0x0000009ea19e7221 */ /* 0x000fe20000010000 */
[----:B------:R-:W-:Y:S01]  /*3480*/  HGMMA.64x256x16.F32.BF16 R24, R152, gdesc[UR8].tnspB, R24, gsb0 ;  /* 0x43e0000898187df0 */ /* 0x000fe20008001818 */
[----:B------:R-:W-:Y:S01]  /*3490*/  UIADD3 UR10, UR7, 0x100, URZ ;  /* 0x00000100070a7890 */ /* 0x000fe2000fffe03f */
[----:B------:R-:W-:Y:S01]  /*34a0*/  FADD.FTZ R157, R210, R157 ;  /* 0x0000009dd29d7221 */ /* 0x000fe20000010000 */
[----:B------:R-:W-:Y:S01]  /*34b0*/  UMOV UR11, 0x40000040 ;  /* 0x40000040000b7882 */ /* 0x000fe20000000000 */
[----:B------:R-:W-:Y:S02]  /*34c0*/  WARPGROUP.DEPBAR.LE gsb0, 0x0 ;  /* 0x00008000000079c5 */ /* 0x000fe40000010000 */
[----:B----4-:R-:W-:Y:S01]  /*34d0*/  F2FP.BF16.F32.PACK_AB R152, R162, R159 ;  /* 0x0000009fa298723e */ /* 0x010fe200000010ff */
[----:B------:R-:W-:Y:S01]  /*34e0*/  FADD.FTZ R159, R159, R158 ;  /* 0x0000009e9f9f7221 */ /* 0x000fe20000010000 */
[----:B-----5:R-:W-:Y:S01]  /*34f0*/  F2FP.BF16.F32.PACK_AB R153, R165, R160 ;  /* 0x000000a0a599723e */ /* 0x020fe200000010ff */
[----:B------:R-:W-:Y:S01]  /*3500*/  FADD.FTZ R160, R160, R157 ;  /* 0x0000009da0a07221 */ /* 0x000fe20000010000 */
[----:B------:R-:W-:Y:S01]  /*3510*/  F2FP.BF16.F32.PACK_AB R154, R166, R163 ;  /* 0x000000a3a69a723e */ /* 0x000fe200000010ff */
[----:B------:R-:W-:Y:S01]  /*3520*/  FADD.FTZ R162, R162, R159 ;  /* 0x0000009fa2a27221 */ /* 0x000fe20000010000 */
[----:B-1----:R-:W-:Y:S01]  /*3530*/  F2FP.BF16.F32.PACK_AB R155, R167, R164 ;  /* 0x000000a4a79b723e */ /* 0x002fe200000010ff */
[----:B------:R-:W-:-:S02]  /*3540*/  FADD.FTZ R165, R165, R160 ;  /* 0x000000a0a5a57221 */ /* 0x000fc40000010000 */
[----:B------:R-:W-:Y:S01]  /*3550*/  FADD.FTZ R163, R163, R162 ;  /* 0x000000a2a3a37221 */ /* 0x000fe20000010000 */
[----:B------:R-:W-:Y:S01]  /*3560*/  WARPGROUP.ARRIVE ;  /* 0x00000000000079c5 */ /* 0x000fe20000000000 */
[----:B------:R-:W-:Y:S02]  /*3570*/  FADD.FTZ R164, R164, R165 ;  /* 0x000000a5a4a47221 */ /* 0x000fe40000010000 */
[----:B------:R-:W-:Y:S02]  /*3580*/  FADD.FTZ R166, R166, R163 ;  /* 0x000000a3a6a67221 */ /* 0x000fe40000010000 */
[----:B------:R-:W-:-:S07]  /*3590*/  FADD.FTZ R167, R167, R164 ;  /* 0x000000a4a7a77221 */ /* 0x000fce0000010000 */
[----:B------:R-:W-:Y:S01]  /*35a0*/  HGMMA.64x256x16.F32.BF16 R24, R152, gdesc[UR8].tnspB, R24, gsb0 ;  /* 0x43e0000898187df0 */ /* 0x000fe20008001818 */
[----:B------:R-:W-:Y:S01]  /*35b0*/  UIADD3 UR10, UR7, 0x180, URZ ;  /* 0x00000180070a7890 */ /* 0x000fe2000fffe03f */
[----:B------:R-:W-:Y:S01]  /*35c0*/  UMOV UR11, 0x40000040 ;  /* 0x40000040000b7882 */ /* 0x000fe20000000000 */
[----:B------:R-:W-:Y:S02]  /*35d0*/  WARPGROUP.DEPBAR.LE gsb0, 0x0 ;  /* 0x00008000000079c5 */ /* 0x000fe40000010000 */
[----:B------:R-:W-:Y:S01]  /*35e0*/  F2FP.BF16.F32.PACK_AB R152, R170, R169 ;  /* 0x000000a9aa98723e */ /* 0x000fe200000010ff */
[----:B------:R-:W-:Y:S01]  /*35f0*/  FADD.FTZ R169, R169, R166 ;  /* 0x000000a6a9a97221 */ /* 0x000fe20000010000 */
[----:B------:R-:W-:Y:S01]  /*3600*/  F2FP.BF16.F32.PACK_AB R153, R173, R168 ;  /* 0x000000a8ad99723e */ /* 0x000fe200000010ff */
[----:B------:R-:W-:Y:S01]  /*3610*/  FADD.FTZ R168, R168, R167 ;  /* 0x000000a7a8a87221 */ /* 0x000fe20000010000 */
[----:B------:R-:W-:Y:S01]  /*3620*/  F2FP.BF16.F32.PACK_AB R154, R174, R171 ;  /* 0x000000abae9a723e */ /* 0x000fe200000010ff */
[----:B------:R-:W-:Y:S01]  /*3630*/  FADD.FTZ R170, R170, R169 ;  /* 0x000000a9aaaa7221 */ /* 0x000fe20000010000 */
[----:B------:R-:W-:Y:S01]  /*3640*/  F2FP.BF16.F32.PACK_AB R155, R177, R172 ;  /* 0x000000acb19b723e */ /* 0x000fe200000010ff */
[----:B------:R-:W-:-:S02]  /*3650*/  FADD.FTZ R173, R173, R168 ;  /* 0x000000a8adad7221 */ /* 0x000fc40000010000 */
[----:B------:R-:W-:Y:S01]  /*3660*/  FADD.FTZ R171, R171, R170 ;  /* 0x000000aaabab7221 */ /* 0x000fe20000010000 */
[----:B------:R-:W-:Y:S01]  /*3670*/  WARPGROUP.ARRIVE ;  /* 0x00000000000079c5 */ /* 0x000fe20000000000 */
[----:B------:R-:W-:Y:S02]  /*3680*/  FADD.FTZ R172, R172, R173 ;  /* 0x000000adacac7221 */ /* 0x000fe40000010000 */
[----:B------:R-:W-:Y:S02]  /*3690*/  FADD.FTZ R174, R174, R171 ;  /* 0x000000abaeae7221 */ /* 0x000fe40000010000 */
[----:B------:R-:W-:-:S08]  /*36a0*/  FADD.FTZ R177, R177, R172 ;  /* 0x000000acb1b17221 */ /* 0x000fd00000010000 */
        /* <DEDUP_REMOVED lines=19> */
[----:B------:R-:W-:Y:S01]  /*37e0*/  R2UR UR7, R17 ;  /* 0x00000000110772ca */ /* 0x000fe200000e0000 */
[----:B------:R-:W-:-:S12]  /*37f0*/  UMOV UR11, 0x40000040 ;  /* 0x40000040000b7882 */ /* 0x000fd80000000000 */
[----:B------:R-:W-:-:S06]  /*3800*/  UISETP.GE.AND UP0, UPT, UR60, UR7, UPT ;  /* 0x000000073c00728c */ /* 0x000fcc000bf06270 */
[----:B------:R-:W-:Y:S01]  /*3810*/  PLOP3.LUT P2, PT, PT, PT, UP0, 0x80, 0x0 ;  /* 0x000000000000781c */ /* 0x000fe20003f4f008 */
[----:B------:R-:W-:Y:S02]  /*3820*/  WARPGROUP.DEPBAR.LE gsb0, 0x0 ;  /* 0x00008000000079c5 */ /* 0x000fe40000010000 */
[----:B------:R-:W-:Y:S01]  /*3830*/  F2FP.BF16.F32.PACK_AB R152, R184, R179 ;  /* 0x000000b3b898723e */ /* 0x000fe200000010ff */
[----:B------:R-:W-:Y:S01]  /*3840*/  FADD.FTZ R179, R179, R178 ;  /* 0x000000b2b3b37221 */ /* 0x000fe20000010000 */
[C---:B------:R-:W-:Y:S01]  /*3850*/  F2FP.BF16.F32.PACK_AB R153, R197.reuse, R188 ;  /* 0x000000bcc599723e */ /* 0x040fe200000010ff */
[----:B------:R-:W-:Y:S01]  /*3860*/  FADD.FTZ R188, R188, R187 ;  /* 0x000000bbbcbc7221 */ /* 0x000fe20000010000 */
[----:B------:R-:W-:Y:S01]  /*3870*/  F2FP.BF16.F32.PACK_AB R154, R186, R183 ;  /* 0x000000b7ba9a723e */ /* 0x000fe200000010ff */
[----:B------:R-:W-:Y:S01]  /*3880*/  FADD.FTZ R184, R184, R179 ;  /* 0x000000b3b8b87221 */ /* 0x000fe20000010000 */
[----:B0-----:R-:W-:Y:S01]  /*3890*/  F2FP.BF16.F32.PACK_AB R155, R200, R199 ;  /* 0x000000c7c89b723e */ /* 0x001fe200000010ff */
[----:B------:R-:W-:-:S02]  /*38a0*/  FADD.FTZ R188, R197, R188 ;  /* 0x000000bcc5bc7221 */ /* 0x000fc40000010000 */
[----:B------:R-:W-:Y:S01]  /*38b0*/  FADD.FTZ R23, R183, R184 ;  /* 0x000000b8b7177221 */ /* 0x000fe20000010000 */
[----:B------:R-:W-:Y:S01]  /*38c0*/  WARPGROUP.ARRIVE ;  /* 0x00000000000079c5 */ /* 0x000fe20000000000 */
[----:B------:R-:W-:Y:S02]  /*38d0*/  FADD.FTZ R199, R199, R188 ;  /* 0x000000bcc7c77221 */ /* 0x000fe40000010000 */
[----:B------:R-:W-:Y:S02]  /*38e0*/  FADD.FTZ R23, R186, R23 ;  /* 0x00000017ba177221 */ /* 0x000fe40000010000 */
[----:B------:R-:W-:Y:S01]  /*38f0*/  FADD.FTZ R201, R200, R199 ;  /* 0x000000c7c8c97221 */ /* 0x000fe20000010000 */
[----:B------:R-:W-:Y:S03]  /*3900*/  HGMMA.64x256x16.F32.BF16 R24, R152, gdesc[UR8].tnspB, R24, gsb0 ;  /* 0x43e0000898187df0 */ /* 0x000fe60008001818 */
[----:B------:R-:W-:-:S02]  /*3910*/  WARPGROUP.DEPBAR.LE gsb0, 0x0 ;  /* 0x00008000000079c5 */ /* 0x000fc40000010000 */
[----:B------:R0:W-:Y:S01]  /*3920*/  @!P1 SYNCS.ARRIVE.TRANS64.RED.A1T0 RZ, [R198+URZ], RZ ;  /* 0x000000ffc6ff99a7 */ /* 0x0001e2000810043f */
[----:B------:R-:W-:Y:S05]  /*3930*/  @!P2 BRA `(.L_x_187) ;  /* 0x000000240038a947 */ /* 0x000fea0003800000 */
[----:B------:R-:W-:Y:S01]  /*3940*/  UMOV UR6, URZ ;  /* 0x0000003f00067c82 */ /* 0x000fe20008000000 */
[----:B------:R-:W-:Y:S02]  /*3950*/  IMAD.MOV.U32 R204, RZ, RZ, R21 ;  /* 0x000000ffffcc7224 */ /* 0x000fe400078e0015 */
[----:B------:R-:W-:Y:S02]  /*3960*/  IMAD.MOV.U32 R203, RZ, RZ, R20 ;  /* 0x000000ffffcb7224 */ /* 0x000fe400078e0014 */
[----:B------:R-:W-:Y:S02]  /*3970*/  IMAD.U32 R210, RZ, RZ, UR6 ;  /* 0x00000006ffd27e24 */ /* 0x000fe4000f8e00ff */
[----:B------:R-:W-:Y:S01]  /*3980*/  IMAD.U32 R209, RZ, RZ, UR60 ;  /* 0x0000003cffd17e24 */ /* 0x000fe2000f8e00ff */
[----:B------:R-:W-:-:S06]  /*3990*/  UMOV UR60, URZ ;  /* 0x0000003f003c7c82 */ /* 0x000fcc0008000000 */
.L_x_196:
[----:B------:R-:W-:Y:S01]  /*39a0*/  R2UR UR6, R209 ;  /* 0x00000000d10672ca */ /* 0x000fe200000e0000 */
[----:B------:R-:W-:Y:S01]  /*39b0*/  UIADD3 UR60, UR60, 0x1, URZ ;  /* 0x000000013c3c7890 */ /* 0x000fe2000fffe03f */
[----:B------:R-:W-:Y:S02]  /*39c0*/  R2UR UR7, R210 ;  /* 0x00000000d20772ca */ /* 0x000fe400000e0000 */
[----:B------:R-:W-:Y:S01]  /*39d0*/  R2UR UR10, R17 ;  /* 0x00000000110a72ca */ /* 0x000fe200000e0000 */
[----:B------:R-:W-:-:S04]  /*39e0*/  UISETP.NE.AND UP0, UPT, UR60, 0x2, UPT ;  /* 0x000000023c00788c */ /* 0x000fc8000bf05270 */
[----:B------:R-:W-:-:S04]  /*39f0*/  USEL UR60, UR60, URZ, UP0 ;  /* 0x0000003f3c3c7287 */ /* 0x000fc80008000000 */
[----:B------:R-:W-:Y:S01]  /*3a00*/  IMAD.U32 R20, RZ, RZ, UR6 ;  /* 0x00000006ff147e24 */ /* 0x000fe2000f8e00ff */
[----:B------:R-:W-:-:S04]  /*3a10*/  UIADD3 UR6, UR6, -0x1, URZ ;  /* 0xffffffff06067890 */ /* 0x000fc8000fffe03f */
[----:B------:R-:W-:Y:S02]  /*3a20*/  ISETP.GT.AND P2, PT, R20, UR10, PT ;  /* 0x0000000a14007c0c */ /* 0x000fe4000bf44270 */
[----:B------:R-:W-:Y:S01]  /*3a30*/  IMAD.U32 R209, RZ, RZ, UR6 ;  /* 0x00000006ffd17e24 */ /* 0x000fe2000f8e00ff */
[----:B------:R-:W-:-:S04]  /*3a40*/  USEL UR6, URZ, 0x1, UP0 ;  /* 0x000000013f067887 */ /* 0x000fc80008000000 */
[----:B------:R-:W-:-:S06]  /*3a50*/  ULOP3.LUT UR7, UR7, UR6, URZ, 0x3c, !UPT ;  /* 0x0000000607077292 */ /* 0x000fcc000f8e3c3f */
[----:B------:R-:W-:Y:S01]  /*3a60*/  IMAD.U32 R210, RZ, RZ, UR7 ;  /* 0x00000007ffd27e24 */ /* 0x000fe2000f8e00ff */
[----:B-1----:R-:W-:Y:S06]  /*3a70*/  @!P0 BRA `(.L_x_188) ;  /* 0x0000000000048947 */ /* 0x002fec0003800000 */
[----:B------:R-:W-:Y:S01]  /*3a80*/  BPT.TRAP 0x1 ;  /* 0x000000040000795c */ /* 0x000fe20000300000 */
.L_x_188:
[----:B------:R-:W-:Y:S02]  /*3a90*/  R2UR UR7, R16 ;  /* 0x00000000100772ca */ /* 0x000fe400000e0000 */
[----:B------:R-:W-:-:S11]  /*3aa0*/  R2UR UR6, R210 ;  /* 0x00000000d20672ca */ /* 0x000fd600000e0000 */
[----:B------:R-:W-:Y:S02]  /*3ab0*/  ULEA UR61, UR60, UR7, 0x3 ;  /* 0x000000073c3d7291 */ /* 0x000fe4000f8e183f */
[----:B------:R-:W-:-:S05]  /*3ac0*/  IMAD.U32 R20, RZ, RZ, UR6 ;  /* 0x00000006ff147e24 */ /* 0x000fca000f8e00ff */
[----:B------:R-:W-:-:S04]  /*3ad0*/  SHF.L.U32 R20, R20, 0x1f, RZ ;  /* 0x0000001f14147819 */ /* 0x000fc800000006ff */
[----:B------:R1:W2:Y:S01]  /*3ae0*/  SYNCS.PHASECHK.TRANS64.TRYWAIT P3, [UR61+0x32430], R20 ;  /* 0x03243014ff0075a7 */ /* 0x0002a2000806017d */
[----:B------:R-:W-:Y:S05]  /*3af0*/  @!P0 BRA `(.L_x_189) ;  /* 0x0000000000048947 */ /* 0x000fea0003800000 */
[----:B------:R-:W-:Y:S01]  /*3b00*/  BPT.TRAP 0x1 ;  /* 0x000000040000795c */ /* 0x000fe20000300000 */
.L_x_189:
[----:B--2---:R-:W-:Y:S05]  /*3b10*/  @P3 BRA `(.L_x_190) ;  /* 0x0000000000083947 */ /* 0x004fea0003800000 */
[----:B------:R-:W2:Y:S02]  /*3b20*/  SYNCS.PHASECHK.TRANS64.TRYWAIT P3, [UR61+0x32430], R20 ;  /* 0x03243014ff0075a7 */ /* 0x000ea4000806017d */
[----:B--2---:R-:W-:Y:S05]  /*3b30*/  @!P3 BRA `(.L_x_191) ;  /* 0x0000009c00ecb947 */ /* 0x004fea0003800000 */
.L_x_190:
[----:B------:R-:W-:Y:S01]  /*3b40*/  R2UR UR6, R0 ;  /* 0x00000000000672ca */ /* 0x000fe200000e0000 */
[----:B0-----:R-:W-:Y:S01]  /*3b50*/  WARPGROUP.ARRIVE ;  /* 0x00000000000079c5 */ /* 0x001fe20000000000 */
[----:B--2---:R-:W-:Y:S01]  /*3b60*/  MOV R21, UR21 ;  /* 0x0000001500157c02 */ /* 0x004fe20008000f00 */
[----:B------:R-:W-:Y:S01]  /*3b70*/  UMOV UR23, 0x40000040 ;  /* 0x4000004000177882 */ /* 0x000fe20000000000 */
[----:B------:R-:W-:Y:S01]  /*3b80*/  MOV R22, UR20 ;  /* 0x0000001400167c02 */ /* 0x000fe20008000f00 */
[----:B------:R-:W-:Y:S01]  /*3b90*/  UMOV UR19, 0x40000040 ;  /* 0x4000004000137882 */ /* 0x000fe20000000000 */
[----:B------:R-:W-:Y:S01]  /*3ba0*/  R2UR UR20, R2 ;  /* 0x00000000021472ca */ /* 0x000fe200000e0000 */
[----:B------:R-:W-:Y:S01]  /*3bb0*/  UMOV UR15, 0x40000040 ;  /* 0x40000040000f7882 */ /* 0x000fe20000000000 */
[----:B------:R-:W-:Y:S01]  /*3bc0*/  R2UR UR21, R3 ;  /* 0x00000000031572ca */ /* 0x000fe200000e0000 */
[----:B------:R-:W-:Y:S01]  /*3bd0*/  UMOV UR11, 0x40000040 ;  /* 0x40000040000b7882 */ /* 0x000fe20000000000 */
[----:B------:R-:W-:-:S02]  /*3be0*/  MOV R200, UR17 ;  /* 0x0000001100c87c02 */ /* 0x000fc40008000f00 */
[----:B------:R-:W-:Y:S01]  /*3bf0*/  MOV R202, UR16 ;  /* 0x0000001000ca7c02 */ /* 0x000fe20008000f00 */
[----:B------:R-:W-:Y:S01]  /*3c00*/  UIMAD UR6, UR60, 0x300, UR6 ;  /* 0x000003003c0678a4 */ /* 0x000fe2000f8e0206 */
[----:B------:R-:W-:Y:S02]  /*3c10*/  R2UR UR16, R4 ;  /* 0x00000000041072ca */ /* 0x000fe400000e0000 */
[----:B------:R-:W-:Y:S01]  /*3c20*/  R2UR UR17, R5 ;  /* 0x00000000051172ca */ /* 0x000fe200000e0000 */
[----:B------:R-:W-:Y:S01]  /*3c30*/  UIADD3 UR7, UR6, 0x2, URZ ;  /* 0x0000000206077890 */ /* 0x000fe2000fffe03f */
[----:B------:R-:W-:Y:S02]  /*3c40*/  MOV R205, UR13 ;  /* 0x0000000d00cd7c02 */ /* 0x000fe40008000f00 */
[----:B------:R-:W-:Y:S01]  /*3c50*/  UMOV UR22, UR6 ;  /* 0x0000000600167c82 */ /* 0x000fe20008000000 */
[----:B------:R-:W-:Y:S01]  /*3c60*/  MOV R207, UR12 ;  /* 0x0000000c00cf7c02 */ /* 0x000fe20008000f00 */
[----:B------:R-:W-:Y:S01]  /*3c70*/  HGMMA.64x96x16.F32.BF16 R152, gdesc[UR20], RZ, !UPT, gsb0 ;  /* 0x01600000149879f0 */ /* 0x000fe2000c0018ff */
[----:B------:R-:W-:Y:S01]  /*3c80*/  R2UR UR12, R6 ;  /* 0x00000000060c72ca */ /* 0x000fe200000e0000 */
[----:B------:R-:W-:Y:S01]  /*3c90*/  UMOV UR18, UR7 ;  /* 0x0000000700127c82 */ /* 0x000fe20008000000 */
[----:B------:R-:W-:Y:S01]  /*3ca0*/  R2UR UR13, R7 ;  /* 0x00000000070d72ca */ /* 0x000fe200000e0000 */
[----:B------:R-:W-:Y:S01]  /*3cb0*/  UIADD3 UR7, UR6, 0x4, URZ ;  /* 0x0000000406077890 */ /* 0x000fe2000fffe03f */
[----:B------:R-:W-:Y:S01]  /*3cc0*/  MOV R208, UR9 ;  /* 0x0000000900d07c02 */ /* 0x000fe20008000f00 */
[----:B------:R-:W-:Y:S01]  /*3cd0*/  UIADD3 UR6, UR6, 0x6, URZ ;  /* 0x0000000606067890 */ /* 0x000fe2000fffe03f */
[----:B------:R-:W-:-:S02]  /*3ce0*/  MOV R211, UR8 ;  /* 0x0000000800d37c02 */ /* 0x000fc40008000f00 */
[----:B------:R-:W-:Y:S02]  /*3cf0*/  R2UR UR8, R8 ;  /* 0x00000000080872ca */ /* 0x000fe400000e0000 */
[----:B------:R-:W-:Y:S01]  /*3d00*/  UMOV UR14, UR7 ;  /* 0x00000007000e7c82 */ /* 0x000fe20008000000 */
[----:B------:R-:W-:Y:S01]  /*3d10*/  R2UR UR9, R9 ;  /* 0x00000000090972ca */ /* 0x000fe200000e0000 */
[----:B------:R-:W-:Y:S01]  /*3d20*/  UMOV UR10, UR6 ;  /* 0x00000006000a7c82 */ /* 0x000fe20008000000 */
[----:B------:R-:W-:Y:S02]  /*3d30*/  R2UR UR21, R21 ;  /* 0x00000000151572ca */ /* 0x000fe400000e0000 */
[----:B------:R-:W-:Y:S01]  /*3d40*/  R2UR UR20, R22 ;  /* 0x00000000161472ca */ /* 0x000fe200000e0000 */
[----:B------:R-:W-:Y:S02]  /*3d50*/  WARPGROUP.DEPBAR.LE gsb0, 0x0 ;  /* 0x00008000000079c5 */ /* 0x000fe40000010000 */
[----:B------:R-:W-:-:S06]  /*3d60*/  WARPGROUP.ARRIVE ;  /* 0x00000000000079c5 */ /* 0x000fcc0000000000 */
[----:B------:R-:W-:Y:S01]  /*3d70*/  HGMMA.64x96x16.F32.BF16 R152, gdesc[UR16], R152, gsb0 ;  /* 0x01600000109879f0 */ /* 0x000fe20008001898 */
        /* <DEDUP_REMOVED lines=13> */
[----:B------:R-:W-:-:S12]  /*3e50*/  @!P0 BRA `(.L_x_192) ;  /* 0x0000000000048947 */ /* 0x000fd80003800000 */
[----:B------:R-:W-:Y:S01]  /*3e60*/  BPT.TRAP 0x1 ;  /* 0x000000040000795c */ /* 0x000fe20000300000 */
.L_x_192:
[----:B------:R0:W2:Y:S01]  /*3e70*/  SYNCS.PHASECHK.TRANS64.TRYWAIT P3, [UR61+0x32450], R20 ;  /* 0x03245014ff0075a7 */ /* 0x0000a2000806017d */
[----:B------:R-:W-:Y:S05]  /*3e80*/  @!P0 BRA `(.L_x_193) ;  /* 0x0000000000048947 */ /* 0x000fea0003800000 */
[----:B------:R-:W-:Y:S01]  /*3e90*/  BPT.TRAP 0x1 ;  /* 0x000000040000795c */ /* 0x000fe20000300000 */
.L_x_193:
[----:B--2---:R-:W-:Y:S05]  /*3ea0*/  @P3 BRA `(.L_x_194) ;  /* 0x0000000000083947 */ /* 0x004fea0003800000 */
[----:B------:R-:W2:Y:S02]  /*3eb0*/  SYNCS.PHASECHK.TRANS64.TRYWAIT P3, [UR61+0x32450], R20 ;  /* 0x03245014ff0075a7 */ /* 0x000ea4000806017d */
[----:B--2---:R-:W-:Y:S05]  /*3ec0*/  @!P3 BRA `(.L_x_195) ;  /* 0x0000009c0020b947 */ /* 0x004fea0003800000 */
.L_x_194:
[----:B------:R-:W-:Y:S01]  /*3ed0*/  R2UR UR6, R14 ;  /* 0x000000000e0672ca */ /* 0x000fe200000e0000 */
[----:B------:R-:W-:Y:S01]  /*3ee0*/  WARPGROUP.ARRIVE ;  /* 0x00000000000079c5 */ /* 0x000fe20000000000 */
[----:B012---:R-:W-:Y:S01]  /*3ef0*/  MOV R20, UR49 ;  /* 0x0000003100147c02 */ /* 0x007fe20008000f00 */
[----:B------:R-:W-:Y:S01]  /*3f00*/  UMOV UR51, 0x40000040 ;  /* 0x4000004000337882 */ /* 0x000fe20000000000 */
[----:B------:R-:W-:Y:S01]  /*3f10*/  MOV R21, UR48 ;  /* 0x0000003000157c02 */ /* 0x000fe20008000f00 */
[----:B------:R-:W-:Y:S01]  /*3f20*/  UMOV UR55, 0x40000040 ;  /* 0x4000004000377882 */ /* 0x000fe20000000000 */
[----:B------:R-:W-:Y:S01]  /*3f30*/  R2UR UR48, R10 ;  /* 0x000000000a3072ca */ /* 0x000fe200000e0000 */
[----:B------:R-:W-:Y:S01]  /*3f40*/  UMOV UR7, 0x40000040 ;  /* 0x4000004000077882 */ /* 0x000fe20000000000 */
[----:B------:R-:W-:Y:S01]  /*3f50*/  R2UR UR49, R11 ;  /* 0x000000000b3172ca */ /* 0x000fe200000e0000 */
[----:B------:R-:W-:Y:S01]  /*3f60*/  UMOV UR11, 0x40000040 ;  /* 0x40000040000b7882 */ /* 0x000fe20000000000 */
[----:B------:R-:W-:Y:S01]  /*3f70*/  MOV R22, UR53 ;  /* 0x0000003500167c02 */ /* 0x000fe20008000f00 */
[----:B------:R-:W-:Y:S01]  /*3f80*/  UMOV UR15, 0x40000040 ;  /* 0x40000040000f7882 */ /* 0x000fe20000000000 */
[----:B------:R-:W-:Y:S01]  /*3f90*/  MOV R200, UR52 ;  /* 0x0000003400c87c02 */ /* 0x000fe20008000f00 */
[----:B------:R-:W-:Y:S01]  /*3fa0*/  UIMAD UR58, UR60, 0xc00, UR6 ;  /* 0x00000c003c3a78a4 */ /* 0x000fe2000f8e0206 */
[----:B------:R-:W-:Y:S01]  /*3fb0*/  R2UR UR52, R12 ;  /* 0x000000000c3472ca */ /* 0x000fe200000e0000 */
[----:B------:R-:W-:Y:S01]  /*3fc0*/  UMOV UR19, 0x40000040 ;  /* 0x4000004000137882 */ /* 0x000fe20000000000 */
[----:B------:R-:W-:Y:S01]  /*3fd0*/  R2UR UR53, R13 ;  /* 0x000000000d3572ca */ /* 0x000fe200000e0000 */
[----:B------:R-:W-:Y:S01]  /*3fe0*/  UIADD3 UR6, UR58, 0x2, URZ ;  /* 0x000000023a067890 */ /* 0x000fe2000fffe03f */
[----:B------:R-:W-:Y:S01]  /*3ff0*/  IMAD.U32 R211, RZ, RZ, UR61 ;  /* 0x0000003dffd37e24 */ /* 0x000fe2000f8e00ff */
[----:B------:R-:W-:-:S02]  /*4000*/  UIADD3 UR10, UR58, 0x6, URZ ;  /* 0x000000063a0a7890 */ /* 0x000fc4000fffe03f */
[----:B------:R-:W-:Y:S01]  /*4010*/  UMOV UR50, UR58 ;  /* 0x0000003a00327c82 */ /* 0x000fe20008000000 */
[----:B------:R-:W-:Y:S01]  /*4020*/  UIADD3 UR14, UR58, 0x300, URZ ;  /* 0x000003003a0e7890 */ /* 0x000fe2000fffe03f */
[----:B------:R-:W-:Y:S01]  /*4030*/  HGMMA.64x96x16.F32.BF16 R152, gdesc[UR48], R152, gsb0 ;  /* 0x01600000309879f0 */ /* 0x000fe20008001898 */
[----:B------:R-:W-:Y:S01]  /*4040*/  UMOV UR54, UR6 ;  /* 0x0000000600367c82 */ /* 0x000fe20008000000 */
[----:B------:R-:W-:Y:S01]  /*4050*/  UIADD3 UR6, UR58, 0x4, URZ ;  /* 0x000000043a067890 */ /* 0x000fe2000fffe03f */
[----:B------:R-:W-:Y:S01]  /*4060*/  R2UR UR49, R20 ;  /* 0x00000000143172ca */ /* 0x000fe200000e0000 */
[----:B------:R-:W-:Y:S01]  /*4070*/  UIADD3 UR18, UR58, 0x302, URZ ;  /* 0x000003023a127890 */ /* 0x000fe2000fffe03f */
[----:B------:R-:W-:Y:S01]  /*4080*/  R2UR UR48, R21 ;  /* 0x00000000153072ca */ /* 0x000fe200000e0000 */
[----:B------:R-:W-:Y:S01]  /*4090*/  UIADD3 UR22, UR58, 0x304, URZ ;  /* 0x000003043a167890 */ /* 0x000fe2000fffe03f */
[----:B------:R-:W-:Y:S01]  /*40a0*/  UMOV UR23, 0x40000040 ;  /* 0x4000004000177882 */ /* 0x000fe20000000000 */
        /* <DEDUP_REMOVED lines=14> */
[----:B------:R-:W-:Y:S01]  /*4190*/  UMOV UR59, 0x40000040 ;  /* 0x40000040003b7882 */ /* 0x000fe20000000000 */
[----:B------:R-:W-:-:S02]  /*41a0*/  WARPGROUP.DEPBAR.LE gsb0, 0x0 ;  /* 0x00008000000079c5 */ /* 0x000fc40000010000 */
[----:B------:R-:W-:-:S06]  /*41b0*/  WARPGROUP.ARRIVE ;  /* 0x00000000000079c5 */ /* 0x000fcc0000000000 */
[----:B------:R-:W-:Y:S01]  /*41c0*/  HGMMA.64x96x16.F32.BF16 R152, gdesc[UR52], R152, gsb0 ;  /* 0x01600000349879f0 */ /* 0x000fe20008001898 */
[----:B------:R-:W-:Y:S01]  /*41d0*/  R2UR UR53, R22 ;  /* 0x00000000163572ca */ /* 0x000fe200000e0000 */
[----:B------:R-:W-:Y:S01]  /*41e0*/  UIADD3 UR54, UR58, 0x904, URZ ;  /* 0x000009043a367890 */ /* 0x000fe2000fffe03f */
[----:B------:R-:W-:Y:S01]  /*41f0*/  R2UR UR52, R200 ;  /* 0x00000000c83472ca */ /* 0x000fe200000e0000 */
[----:B------:R-:W-:Y:S01]  /*4200*/  UMOV UR55, 0x40000040 ;  /* 0x4000004000377882 */ /* 0x000fe20000000000 */
[----:B------:R-:W-:Y:S01]  /*4210*/  UIADD3 UR58, UR58, 0x906, URZ ;  /* 0x000009063a3a7890 */ /* 0x000fe2000fffe03f */
[----:B------:R-:W-:Y:S02]  /*4220*/  WARPGROUP.DEPBAR.LE gsb0, 0x0 ;  /* 0x00008000000079c5 */ /* 0x000fe40000010000 */
[----:B------:R-:W-:-:S06]  /*4230*/  WARPGROUP.ARRIVE ;  /* 0x00000000000079c5 */ /* 0x000fcc0000000000 */
[----:B------:R-:W-:Y:S01]  /*4240*/  HGMMA.64x96x16.F32.BF16 R152, gdesc[UR4], R152, gsb0 ;  /* 0x01600000049879f0 */ /* 0x000fe20008001898 */
[----:B------:R-:W-:Y:S01]  /*4250*/  ULDC UR6, c[0x0][0xa80] ;  /* 0x0002a00000067ab9 */ /* 0x000fe20000000800 */
[----:B------:R-:W-:-:S13]  /*4260*/  R2UR UR7, R206 ;  /* 0x00000000ce0772ca */ /* 0x000fda00000e0000 */
[----:B------:R-:W-:Y:S01]  /*4270*/  UIMAD UR7, UR60, 0xc00, UR7 ;  /* 0x00000c003c0778a4 */ /* 0x000fe2000f8e0207 */
[----:B------:R-:W-:Y:S02]  /*4280*/  WARPGROUP.DEPBAR.LE gsb0, 0x0 ;  /* 0x00008000000079c5 */ /* 0x000fe40000010000 */
[----:B------:R-:W-:-:S06]  /*4290*/  WARPGROUP.ARRIVE ;  /* 0x00000000000079c5 */ /* 0x000fcc0000000000 */
[----:B------:R-:W-:Y:S01]  /*42a0*/  HGMMA.64x96x16.F32.BF16 R152, gdesc[UR8], R152, gsb0 ;  /* 0x01600000089879f0 */ /* 0x000fe20008001898 */
        /* <DEDUP_REMOVED lines=39> */
[----:B------:R-:W-:-:S04]  /*4520*/  FMNMX.FTZ R20, R152, R203, !PT ;  /* 0x000000cb98147209 */ /* 0x000fc80007810000 */
[----:B------:R-:W-:-:S04]  /*4530*/  FMNMX.FTZ R21, R153, R20, !PT ;  /* 0x0000001499157209 */ /* 0x000fc80007810000 */
[----:B------:R-:W-:-:S04]  /*4540*/  FMNMX.FTZ R20, R156, R21, !PT ;  /* 0x000000159c147209 */ /* 0x000fc80007810000 */
[----:B------:R-:W-:-:S04]  /*4550*/  FMNMX.FTZ R21, R157, R20, !PT ;  /* 0x000000149d157209 */ /* 0x000fc80007810000 */
[----:B------:R-:W-:-:S04]  /*4560*/  FMNMX.FTZ R20, R160, R21, !PT ;  /* 0x00000015a0147209 */ /* 0x000fc80007810000 */
[----:B------:R-:W-:Y:S02]  /*4570*/  FMNMX.FTZ R21, R161, R20, !PT ;  /* 0x00000014a1157209 */ /* 0x000fe40007810000 */
[----:B------:R-:W-:Y:S02]  /*4580*/  FMNMX.FTZ R20, R154, R204, !PT ;  /* 0x000000cc9a147209 */ /* 0x000fe40007810000 */
[----:B------:R-:W-:Y:S02]  /*4590*/  FMNMX.FTZ R22, R164, R21, !PT ;  /* 0x00000015a4167209 */ /* 0x000fe40007810000 */
[----:B------:R-:W-:Y:S02]  /*45a0*/  FMNMX.FTZ R21, R155, R20, !PT ;  /* 0x000000149b157209 */ /* 0x000fe40007810000 */
[----:B------:R-:W-:Y:S02]  /*45b0*/  FMNMX.FTZ R205, R165, R22, !PT ;  /* 0x00000016a5cd7209 */ /* 0x000fe40007810000 */
[----:B------:R-:W-:-:S02]  /*45c0*/  FMNMX.FTZ R20, R158, R21, !PT ;  /* 0x000000159e147209 */ /* 0x000fc40007810000 */
        /* <DEDUP_REMOVED lines=31> */
[----:B------:R-:W-:-:S03]  /*47c0*/  FMNMX.FTZ R20, R190, R21, !PT ;  /* 0x00000015be147209 */ /* 0x000fc60007810000 */
[----:B------:R-:W0:Y:S01]  /*47d0*/  SHFL.BFLY PT, R205, R22, 0x2, 0x1f ;  /* 0x0c401f0016cd7f89 */ /* 0x000e2200000e0000 */
[----:B------:R-:W-:-:S04]  /*47e0*/  FMNMX.FTZ R21, R191, R20, !PT ;  /* 0x00000014bf157209 */ /* 0x000fc80007810000 */
[----:B------:R-:W-:-:S04]  /*47f0*/  FMNMX.FTZ R20, R194, R21, !PT ;  /* 0x00000015c2147209 */ /* 0x000fc80007810000 */
[----:B------:R-:W-:-:S04]  /*4800*/  FMNMX.FTZ R21, R195, R20, !PT ;  /* 0x00000014c3157209 */ /* 0x000fc80007810000 */
[----:B------:R-:W-:-:S04]  /*4810*/  FMNMX.FTZ R20, R198, R21, !PT ;  /* 0x00000015c6147209 */ /* 0x000fc80007810000 */
[----:B------:R-:W-:-:S05]  /*4820*/  FMNMX.FTZ R21, R199, R20, !PT ;  /* 0x00000014c7157209 */ /* 0x000fca0007810000 */
[----:B------:R-:W1:Y:S01]  /*4830*/  SHFL.BFLY PT, R20, R21, 0x2, 0x1f ;  /* 0x0c401f0015147f89 */ /* 0x000e6200000e0000 */
[----:B0-----:R-:W-:-:S05]  /*4840*/  FMNMX.FTZ R202, R22, R205, !PT ;  /* 0x000000cd16ca7209 */ /* 0x001fca0007810000 */
[----:B------:R-:W0:Y:S01]  /*4850*/  SHFL.BFLY PT, R205, R202, 0x1, 0x1f ;  /* 0x0c201f00cacd7f89 */ /* 0x000e2200000e0000 */
[----:B-1----:R-:W-:-:S05]  /*4860*/  FMNMX.FTZ R207, R21, R20, !PT ;  /* 0x0000001415cf7209 */ /* 0x002fca0007810000 */
[----:B------:R-:W1:Y:S01]  /*4870*/  SHFL.BFLY PT, R22, R207, 0x1, 0x1f ;  /* 0x0c201f00cf167f89 */ /* 0x000e6200000e0000 */
[----:B0-----:R-:W-:-:S05]  /*4880*/  FMNMX.FTZ R20, R202, R205, !PT ;  /* 0x000000cdca147209 */ /* 0x001fca0007810000 */
[C---:B------:R-:W-:Y:S01]  /*4890*/  FMUL.FTZ R205, R20.reuse, UR6 ;  /* 0x0000000614cd7c20 */ /* 0x040fe20008410000 */
[----:B------:R-:W-:-:S03]  /*48a0*/  FADD.FTZ R200, -R20, R203 ;  /* 0x000000cb14c87221 */ /* 0x000fc60000010100 */
[--C-:B------:R-:W-:Y:S01]  /*48b0*/  FFMA.FTZ R203, R152, UR6, -R205.reuse ;  /* 0x0000000698cb7c23 */ /* 0x100fe200080108cd */
[----:B------:R-:W-:Y:S02]  /*48c0*/  @!P1 VIADD R152, R211, 0x32440 ;  /* 0x00032440d3989836 */ /* 0x000fe40000000000 */
[----:B------:R-:W-:Y:S01]  /*48d0*/  FMUL.FTZ R200, R200, UR6 ;  /* 0x00000006c8c87c20 */ /* 0x000fe20008410000 */
[--C-:B------:R-:W-:Y:S01]  /*48e0*/  FFMA.FTZ R202, R153, UR6, -R205.reuse ;  /* 0x0000000699ca7c23 */ /* 0x100fe200080108cd */
[--C-:B------:R-:W-:Y:S01]  /*48f0*/  FFMA.FTZ R156, R156, UR6, -R205.reuse ;  /* 0x000000069c9c7c23 */ /* 0x100fe200080108cd */
[--C-:B------:R-:W-:Y:S01]  /*4900*/  FFMA.FTZ R157, R157, UR6, -R205.reuse ;  /* 0x000000069d9d7c23 */ /* 0x100fe200080108cd */
[----:B------:R-:W-:Y:S01]  /*4910*/  @!P1 PRMT R152, RZ, 0x654, R152 ;  /* 0x00000654ff989816 */ /* 0x000fe20000000098 */
[----:B------:R-:W-:Y:S01]  /*4920*/  MUFU.EX2 R203, R203 ;  /* 0x000000cb00cb7308 */ /* 0x000fe20000000800 */
[--C-:B------:R-:W-:Y:S01]  /*4930*/  FFMA.FTZ R160, R160, UR6, -R205.reuse ;  /* 0x00000006a0a07c23 */ /* 0x100fe200080108cd */
[--C-:B------:R-:W-:Y:S01]  /*4940*/  FFMA.FTZ R161, R161, UR6, -R205.reuse ;  /* 0x00000006a1a17c23 */ /* 0x100fe200080108cd */
[--C-:B------:R-:W-:Y:S01]  /*4950*/  FFMA.FTZ R164, R164, UR6, -R205.reuse ;  /* 0x00000006a4a47c23 */ /* 0x100fe200080108cd */
[--C-:B------:R-:W-:Y:S01]  /*4960*/  FFMA.FTZ R165, R165, UR6, -R205.reuse ;  /* 0x00000006a5a57c23 */ /* 0x100fe200080108cd */
[--C-:B------:R-:W-:Y:S01]  /*4970*/  FFMA.FTZ R168, R168, UR6, -R205.reuse ;  /* 0x00000006a8a87c23 */ /* 0x100fe200080108cd */
[----:B-1----:R-:W-:Y:S01]  /*4980*/  FMNMX.FTZ R21, R207, R22, !PT ;  /* 0x00000016cf157209 */ /* 0x002fe20007810000 */
[--C-:B------:R-:W-:Y:S01]  /*4990*/  FFMA.FTZ R169, R169, UR6, -R205.reuse ;  /* 0x00000006a9a97c23 */ /* 0x100fe200080108cd */
[----:B------:R-:W0:Y:S01]  /*49a0*/  MUFU.EX2 R200, R200 ;  /* 0x000000c800c87308 */ /* 0x000e220000000800 */
[--C-:B------:R-:W-:Y:S01]  /*49b0*/  FFMA.FTZ R172, R172, UR6, -R205.reuse ;  /* 0x00000006acac7c23 */ /* 0x100fe200080108cd */
[--C-:B------:R-:W-:Y:S01]  /*49c0*/  FFMA.FTZ R173, R173, UR6, -R205.reuse ;  /* 0x00000006adad7c23 */ /* 0x100fe200080108cd */
[C---:B------:R-:W-:Y:S01]  /*49d0*/  FADD.FTZ R22, -R21.reuse, R204 ;  /* 0x000000cc15167221 */ /* 0x040fe20000010100 */
[----:B------:R-:W-:Y:S01]  /*49e0*/  FMUL.FTZ R212, R21, UR6 ;  /* 0x0000000615d47c20 */ /* 0x000fe20008410000 */
[--C-:B------:R-:W-:Y:S01]  /*49f0*/  FFMA.FTZ R176, R176, UR6, -R205.reuse ;  /* 0x00000006b0b07c23 */ /* 0x100fe200080108cd */
[--C-:B------:R-:W-:Y:S01]  /*4a00*/  FFMA.FTZ R177, R177, UR6, -R205.reuse ;  /* 0x00000006b1b17c23 */ /* 0x100fe200080108cd */
[----:B------:R-:W-:Y:S01]  /*4a10*/  FMUL.FTZ R204, R22, UR6 ;  /* 0x0000000616cc7c20 */ /* 0x000fe20008410000 */
[----:B------:R-:W-:Y:S01]  /*4a20*/  IADD3 R22, -R19, 0xb, RZ ;  /* 0x0000000b13167810 */ /* 0x000fe20007ffe1ff */
[--C-:B------:R-:W-:Y:S01]  /*4a30*/  FFMA.FTZ R207, R154, UR6, -R212.reuse ;  /* 0x000000069acf7c23 */ /* 0x100fe200080108d4 */
[--C-:B------:R-:W-:Y:S01]  /*4a40*/  FFMA.FTZ R208, R155, UR6, -R212.reuse ;  /* 0x000000069bd07c23 */ /* 0x100fe200080108d4 */
[--C-:B------:R-:W-:Y:S01]  /*4a50*/  FFMA.FTZ R158, R158, UR6, -R212.reuse ;  /* 0x000000069e9e7c23 */ /* 0x100fe200080108d4 */
[--C-:B------:R-:W-:Y:S01]  /*4a60*/  FFMA.FTZ R159, R159, UR6, -R212.reuse ;  /* 0x000000069f9f7c23 */ /* 0x100fe200080108d4 */
[----:B------:R1:W-:Y:S06]  /*4a70*/  BAR.ARV R22, 0x100 ;  /* 0x000400160000751d */ /* 0x0003ec0000002000 */
[----:B------:R2:W-:Y:S01]  /*4a80*/  @!P1 SYNCS.ARRIVE.TRANS64.RED.A1T0 RZ, [R152+URZ], RZ ;  /* 0x000000ff98ff99a7 */ /* 0x0005e2000810043f */
[----:B------:R-:W3:Y:S01]  /*4a90*/  MUFU.EX2 R204, R204 ;  /* 0x000000cc00cc7308 */ /* 0x000ee20000000800 */
[-C--:B0-----:R-:W-:Y:S01]  /*4aa0*/  FMUL.FTZ R24, R24, R200.reuse ;  /* 0x000000c818187220 */ /* 0x081fe20000410000 */
[-C--:B------:R-:W-:Y:S01]  /*4ab0*/  FMUL.FTZ R25, R25, R200.reuse ;  /* 0x000000c819197220 */ /* 0x080fe20000410000 */
[-C--:B------:R-:W-:Y:S01]  /*4ac0*/  FMUL.FTZ R28, R28, R200.reuse ;  /* 0x000000c81c1c7220 */ /* 0x080fe20000410000 */
[-C--:B------:R-:W-:Y:S01]  /*4ad0*/  FMUL.FTZ R29, R29, R200.reuse ;  /* 0x000000c81d1d7220 */ /* 0x080fe20000410000 */
[-C--:B------:R-:W-:Y:S01]  /*4ae0*/  FMUL.FTZ R32, R32, R200.reuse ;  /* 0x000000c820207220 */ /* 0x080fe20000410000 */
[-C--:B------:R-:W-:Y:S01]  /*4af0*/  FMUL.FTZ R33, R33, R200.reuse ;  /* 0x000000c821217220 */ /* 0x080fe20000410000 */
[-C--:B------:R-:W-:Y:S01]  /*4b00*/  FMUL.FTZ R36, R36, R200.reuse ;  /* 0x000000c824247220 */ /* 0x080fe20000410000 */
[----:B------:R-:W2:Y:S01]  /*4b10*/  MUFU.EX2 R202, R202 ;  /* 0x000000ca00ca7308 */ /* 0x000ea20000000800 */
        /* <DEDUP_REMOVED lines=15> */
[----:B------:R-:W0:Y:S01]  /*4c10*/  MUFU.EX2 R157, R157 ;  /* 0x0000009d009d7308 */ /* 0x000e220000000800 */
        /* <DEDUP_REMOVED lines=15> */
[----:B------:R-:W4:Y:S01]  /*4d10*/  MUFU.EX2 R208, R208 ;  /* 0x000000d000d07308 */ /* 0x000f220000000800 */
        /* <DEDUP_REMOVED lines=15> */
[----:B------:R-:W5:Y:S01]  /*4e10*/  MUFU.EX2 R159, R159 ;  /* 0x0000009f009f7308 */ /* 0x000f620000000800 */
        /* <DEDUP_REMOVED lines=15> */
[-C--:B---3--:R-:W-:Y:S01]  /*4f10*/  FMUL.FTZ R26, R26, R204.reuse ;  /* 0x000000cc1a1a7220 */ /* 0x088fe20000410000 */
        /* <DEDUP_REMOVED lines=63> */
[----:B--2---:R-:W-:Y:S01]  /*5310*/  F2FP.BF16.F32.PACK_AB R152, R202, R203 ;  /* 0x000000cbca98723e */ /* 0x004fe200000010ff */
[--C-:B------:R-:W-:Y:S01]  /*5320*/  FFMA.FTZ R162, R162, UR6, -R212.reuse ;  /* 0x00000006a2a27c23 */ /* 0x100fe200080108d4 */
[----:B0-----:R-:W-:Y:S01]  /*5330*/  F2FP.BF16.F32.PACK_AB R154, R157, R156 ;  /* 0x0000009c9d9a723e */ /* 0x001fe200000010ff */
[--C-:B------:R-:W-:Y:S01]  /*5340*/  FFMA.FTZ R163, R163, UR6, -R212.reuse ;  /* 0x00000006a3a37c23 */ /* 0x100fe200080108d4 */
[----:B----4-:R-:W-:Y:S01]  /*5350*/  F2FP.BF16.F32.PACK_AB R153, R208, R207 ;  /* 0x000000cfd099723e */ /* 0x010fe200000010ff */
[--C-:B------:R-:W-:Y:S01]  /*5360*/  FFMA.FTZ R166, R166, UR6, -R212.reuse ;  /* 0x00000006a6a67c23 */ /* 0x100fe200080108d4 */
[----:B-----5:R-:W-:Y:S01]  /*5370*/  F2FP.BF16.F32.PACK_AB R155, R159, R158 ;  /* 0x0000009e9f9b723e */ /* 0x020fe200000010ff */
[----:B------:R1:W-:Y:S01]  /*5380*/  BAR.SYNC.DEFER_BLOCKING R15, 0x100 ;  /* 0x0004000f0000751d */ /* 0x0003e20000010000 */
        /* <DEDUP_REMOVED lines=23> */
[----:B------:R-:W-:Y:S01]  /*5500*/  WARPGROUP.ARRIVE ;  /* 0x00000000000079c5 */ /* 0x000fe20000000000 */
[--C-:B------:R-:W-:Y:S01]  /*5510*/  FFMA.FTZ R193, R193, UR6, -R205.reuse ;  /* 0x00000006c1c17c23 */ /* 0x100fe200080108cd */
[--C-:B------:R-:W-:Y:S01]  /*5520*/  FFMA.FTZ R196, R196, UR6, -R205.reuse ;  /* 0x00000006c4c47c23 */ /* 0x100fe200080108cd */
[----:B------:R-:W-:Y:S01]  /*5530*/  FFMA.FTZ R197, R197, UR6, -R205 ;  /* 0x00000006c5c57c23 */ /* 0x000fe200080108cd */
[--C-:B------:R-:W-:Y:S01]  /*5540*/  FFMA.FTZ R194, R194, UR6, -R212.reuse ;  /* 0x00000006c2c27c23 */ /* 0x100fe200080108d4 */
[--C-:B------:R-:W-:Y:S01]  /*5550*/  FFMA.FTZ R195, R195, UR6, -R212.reuse ;  /* 0x00000006c3c37c23 */ /* 0x100fe200080108d4 */
[----:B------:R-:W-:Y:S01]  /*5560*/  HGMMA.64x256x16.F32.BF16 R24, R152, gdesc[UR8].tnspB, R24, gsb0 ;  /* 0x43e0000898187df0 */ /* 0x000fe20008001818 */
[----:B------:R-:W-:Y:S01]  /*5570*/  MUFU.EX2 R165, R165 ;  /* 0x000000a500a57308 */ /* 0x000fe20000000800 */
[----:B------:R-:W-:Y:S01]  /*5580*/  UIADD3 UR10, UR7, 0x80, URZ ;  /* 0x00000080070a7890 */ /* 0x000fe2000fffe03f */
[--C-:B------:R-:W-:Y:S01]  /*5590*/  FFMA.FTZ R198, R198, UR6, -R212.reuse ;  /* 0x00000006c6c67c23 */ /* 0x100fe200080108d4 */
[----:B------:R-:W-:Y:S01]  /*55a0*/  UMOV UR11, 0x40000040 ;  /* 0x40000040000b7882 */ /* 0x000fe20000000000 */
[----:B------:R-:W-:Y:S01]  /*55b0*/  FFMA.FTZ R199, R199, UR6, -R212 ;  /* 0x00000006c7c77c23 */ /* 0x000fe200080108d4 */
[----:B------:R-:W-:Y:S01]  /*55c0*/  FFMA.FTZ R23, R200, R23, R203 ;  /* 0x00000017c8177223 */ /* 0x000fe200000100cb */
[----:B------:R-:W-:Y:S01]  /*55d0*/  FFMA.FTZ R201, R204, R201, R207 ;  /* 0x000000c9ccc97223 */ /* 0x000fe200000100cf */
[----:B------:R-:W-:Y:S01]  /*55e0*/  @!P1 VIADD R211, R211, 0x32460 ;  /* 0x00032460d3d39836 */ /* 0x000fe20000000000 */
[----:B------:R-:W-:Y:S01]  /*55f0*/  MUFU.EX2 R162, R162 ;  /* 0x000000a200a27308 */ /* 0x000fe20000000800 */
[----:B------:R-:W-:Y:S01]  /*5600*/  FADD.FTZ R23, R202, R23 ;  /* 0x00000017ca177221 */ /* 0x000fe20000010000 */
[----:B------:R-:W-:Y:S01]  /*5610*/  FADD.FTZ R201, R208, R201 ;  /* 0x000000c9d0c97221 */ /* 0x000fe20000010000 */
[----:B------:R-:W-:Y:S01]  /*5620*/  IMAD.MOV.U32 R204, RZ, RZ, R21 ;  /* 0x000000ffffcc7224 */ /* 0x000fe200078e0015 */
[----:B------:R-:W-:Y:S01]  /*5630*/  @!P1 PRMT R211, RZ, 0x654, R211 ;  /* 0x00000654ffd39816 */ /* 0x000fe200000000d3 */
[----:B------:R-:W-:Y:S01]  /*5640*/  FADD.FTZ R156, R156, R23 ;  /* 0x000000179c9c7221 */ /* 0x000fe20000010000 */
[----:B------:R-:W-:Y:S01]  /*5650*/  FADD.FTZ R158, R158, R201 ;  /* 0x000000c99e9e7221 */ /* 0x000fe20000010000 */
[----:B------:R-:W-:Y:S01]  /*5660*/  IMAD.MOV.U32 R203, RZ, RZ, R20 ;  /* 0x000000ffffcb7224 */ /* 0x000fe200078e0014 */
[----:B------:R-:W2:Y:S01]  /*5670*/  MUFU.EX2 R163, R163 ;  /* 0x000000a300a37308 */ /* 0x000ea20000000800 */
[----:B------:R-:W-:Y:S01]  /*5680*/  FADD.FTZ R157, R157, R156 ;  /* 0x0000009c9d9d7221 */ /* 0x000fe20000010000 */
[----:B------:R-:W-:-:S06]  /*5690*/  FADD.FTZ R159, R159, R158 ;  /* 0x0000009e9f9f7221 */ /* 0x000fcc0000010000 */
        /* <DEDUP_REMOVED lines=40> */
[----:B------:R-:W-:Y:S01]  /*5920*/  MUFU.EX2 R198, R198 ;  /* 0x000000c600c67308 */ /* 0x000fe20000000800 */
[----:B------:R-:W-:Y:S01]  /*5930*/  WARPGROUP.ARRIVE ;  /* 0x00000000000079c5 */ /* 0x000fe20000000000 */
[----:B------:R-:W-:Y:S01]  /*5940*/  FADD.FTZ R163, R163, R162 ;  /* 0x000000a2a3a37221 */ /* 0x000fe20000010000 */
[----:B------:R-:W-:-:S03]  /*5950*/  FADD.FTZ R164, R164, R161 ;  /* 0x000000a1a4a47221 */ /* 0x000fc60000010000 */
[----:B------:R-:W-:Y:S01]  /*5960*/  FADD.FTZ R166, R166, R163 ;  /* 0x000000a3a6a67221 */ /* 0x000fe20000010000 */
[----:B------:R-:W-:Y:S01]  /*5970*/  HGMMA.64x256x16.F32.BF16 R24, R152, gdesc[UR8].tnspB, R24, gsb0 ;  /* 0x43e0000898187df0 */ /* 0x000fe20008001818 */
[----:B------:R-:W-:Y:S01]  /*5980*/  UIADD3 UR10, UR7, 0x100, URZ ;  /* 0x00000100070a7890 */ /* 0x000fe2000fffe03f */
[----:B------:R-:W2:Y:S01]  /*5990*/  MUFU.EX2 R199, R199 ;  /* 0x000000c700c77308 */ /* 0x000ea20000000800 */
[----:B------:R-:W-:Y:S01]  /*59a0*/  UMOV UR11, 0x40000040 ;  /* 0x40000040000b7882 */ /* 0x000fe20000000000 */
[----:B------:R-:W-:Y:S01]  /*59b0*/  FADD.FTZ R165, R165, R164 ;  /* 0x000000a4a5a57221 */ /* 0x000fe20000010000 */
[----:B------:R-:W-:Y:S01]  /*59c0*/  FADD.FTZ R167, R167, R166 ;  /* 0x000000a6a7a77221 */ /* 0x000fe20000010000 */
        /* <DEDUP_REMOVED lines=13> */
[----:B------:R-:W-:-:S05]  /*5aa0*/  FADD.FTZ R175, R175, R174 ;  /* 0x000000aeafaf7221 */ /* 0x000fca0000010000 */
        /* <DEDUP_REMOVED lines=40> */
[----:B0-----:R-:W-:Y:S01]  /*5d30*/  F2FP.BF16.F32.PACK_AB R153, R195, R194 ;  /* 0x000000c2c399723e */ /* 0x001fe200000010ff */
[----:B------:R-:W-:Y:S01]  /*5d40*/  FADD.FTZ R194, R194, R191 ;  /* 0x000000bfc2c27221 */ /* 0x000fe20000010000 */
[----:B------:R-:W-:Y:S01]  /*5d50*/  F2FP.BF16.F32.PACK_AB R154, R197, R196 ;  /* 0x000000c4c59a723e */ /* 0x000fe200000010ff */
[----:B------:R-:W-:Y:S01]  /*5d60*/  FADD.FTZ R193, R193, R192 ;  /* 0x000000c0c1c17221 */ /* 0x000fe20000010000 */
[----:B--2---:R-:W-:Y:S01]  /*5d70*/  F2FP.BF16.F32.PACK_AB R155, R199, R198 ;  /* 0x000000c6c79b723e */ /* 0x004fe200000010ff */
[----:B------:R-:W-:-:S02]  /*5d80*/  FADD.FTZ R195, R195, R194 ;  /* 0x000000c2c3c37221 */ /* 0x000fc40000010000 */
[----:B------:R-:W-:Y:S01]  /*5d90*/  FADD.FTZ R196, R196, R193 ;  /* 0x000000c1c4c47221 */ /* 0x000fe20000010000 */
[----:B------:R-:W-:Y:S01]  /*5da0*/  WARPGROUP.ARRIVE ;  /* 0x00000000000079c5 */ /* 0x000fe20000000000 */
[----:B------:R-:W-:Y:S02]  /*5db0*/  FADD.FTZ R198, R198, R195 ;  /* 0x000000c3c6c67221 */ /* 0x000fe40000010000 */
[----:B------:R-:W-:Y:S02]  /*5dc0*/  FADD.FTZ R23, R197, R196 ;  /* 0x000000c4c5177221 */ /* 0x000fe40000010000 */
[----:B------:R-:W-:-:S08]  /*5dd0*/  FADD.FTZ R201, R199, R198 ;  /* 0x000000c6c7c97221 */ /* 0x000fd00000010000 */
[----:B------:R-:W-:Y:S03]  /*5de0*/  HGMMA.64x256x16.F32.BF16 R24, R152, gdesc[UR8].tnspB, R24, gsb0 ;  /* 0x43e0000898187df0 */ /* 0x000fe60008001818 */
[----:B------:R-:W-:Y:S02]  /*5df0*/  WARPGROUP.DEPBAR.LE gsb0, 0x0 ;  /* 0x00008000000079c5 */ /* 0x000fe40000010000 */
[----:B------:R1:W-:Y:S01]  /*5e00*/  @!P1 SYNCS.ARRIVE.TRANS64.RED.A1T0 RZ, [R211+URZ], RZ ;  /* 0x000000ffd3ff99a7 */ /* 0x0003e2000810043f */
[----:B------:R-:W-:Y:S05]  /*5e10*/  @P2 BRA `(.L_x_196) ;  /* 0xffffffd800e02947 */ /* 0x000fea000383ffff */
.L_x_187:
[----:B------:R-:W2:Y:S01]  /*5e20*/  SHFL.BFLY PT, R0, R23, 0x2, 0x1f ;  /* 0x0c401f0017007f89 */ /* 0x000ea200000e0000 */
[----:B------:R3:W-:Y:S08]  /*5e30*/  BAR.ARV R22, 0x100 ;  /* 0x000400160000751d */ /* 0x0007f00000002000 */
[----:B------:R-:W-:Y:S06]  /*5e40*/  BAR.ARV 0x8, 0x180 ;  /* 0x0206000000007b1d */ /* 0x000fec0000002000 */
[----:B------:R-:W-:Y:S01]  /*5e50*/  PLOP3.LUT P0, PT, PT, PT, PT, 0x8, 0x0 ;  /* 0x000000000000781c */ /* 0x000fe20003f0e170 */
[----:B------:R-:W4:Y:S01]  /*5e60*/  SHFL.BFLY PT, R4, R201, 0x2, 0x1f ;  /* 0x0c401f00c9047f89 */ /* 0x000f2200000e0000 */
[----:B--2---:R-:W-:Y:S01]  /*5e70*/  FADD.FTZ R2, R0, R23 ;  /* 0x0000001700027221 */ /* 0x004fe20000010000 */
[----:B------:R-:W-:-:S04]  /*5e80*/  IMAD.MOV.U32 R0, RZ, RZ, RZ ;  /* 0x000000ffff007224 */ /* 0x000fc800078e00ff */
[----:B------:R-:W2:Y:S01]  /*5e90*/  SHFL.BFLY PT, R3, R2, 0x1, 0x1f ;  /* 0x0c201f0002037f89 */ /* 0x000ea200000e0000 */
[----:B----4-:R-:W-:-:S05]  /*5ea0*/  FADD.FTZ R4, R4, R201 ;  /* 0x000000c904047221 */ /* 0x010fca0000010000 */
[----:B------:R-:W4:Y:S01]  /*5eb0*/  SHFL.BFLY PT, R5, R4, 0x1, 0x1f ;  /* 0x0c201f0004057f89 */ /* 0x000f2200000e0000 */
[----:B--2---:R-:W-:Y:S01]  /*5ec0*/  FADD.FTZ R7, R2, R3 ;  /* 0x0000000302077221 */ /* 0x004fe20000010000 */
[----:B------:R-:W-:Y:S02]  /*5ed0*/  IMAD.MOV.U32 R3, RZ, RZ, RZ ;  /* 0x000000ffff037224 */ /* 0x000fe400078e00ff */
[----:B------:R-:W-:Y:S02]  /*5ee0*/  IMAD.MOV.U32 R2, RZ, RZ, -0x800000 ;  /* 0xff800000ff027424 */ /* 0x000fe400078e00ff */
[----:B------:R-:W-:-:S13]  /*5ef0*/  FSETP.NE.FTZ.AND P1, PT, R7, RZ, PT ;  /* 0x000000ff0700720b */ /* 0x000fda0003f35000 */
[----:B------:R-:W2:Y:S01]  /*5f00*/  @P1 MUFU.LG2 R6, R7 ;  /* 0x0000000700061308 */ /* 0x000ea20000000c00 */
[----:B----4-:R-:W-:-:S05]  /*5f10*/  FADD.FTZ R5, R4, R5 ;  /* 0x0000000504057221 */ /* 0x010fca0000010000 */
[----:B------:R-:W-:Y:S02]  /*5f20*/  FSETP.NE.FTZ.AND P2, PT, R5, RZ, PT ;  /* 0x000000ff0500720b */ /* 0x000fe40003f55000 */
[----:B------:R4:W5:Y:S02]  /*5f30*/  @P1 MUFU.RCP R3, R7 ;  /* 0x0000000700031308 */ /* 0x0009640000001000 */
[----:B----4-:R-:W-:Y:S02]  /*5f40*/  IMAD.U32 R7, RZ, RZ, UR6 ;  /* 0x00000006ff077e24 */ /* 0x010fe4000f8e00ff */
[----:B--2---:R-:W-:-:S07]  /*5f50*/  @P1 FMUL.FTZ R6, R6, 0.69314718246459960938 ;  /* 0x3f31721806061820 */ /* 0x004fce0000410000 */
[----:B------:R-:W2:Y:S01]  /*5f60*/  @P2 MUFU.LG2 R4, R5 ;  /* 0x0000000500042308 */ /* 0x000ea20000000c00 */
[----:B------:R-:W-:Y:S01]  /*5f70*/  @P2 FMUL.FTZ R7, R7, 0.69314718246459960938 ;  /* 0x3f31721807072820 */ /* 0x000fe20000410000 */
[-C--:B-----5:R-:W-:Y:S01]  /*5f80*/  FMUL.FTZ R24, R24, R3.reuse ;  /* 0x0000000318187220 */ /* 0x0a0fe20000410000 */
[-C--:B------:R-:W-:Y:S01]  /*5f90*/  FMUL.FTZ R25, R25, R3.reuse ;  /* 0x0000000319197220 */ /* 0x080fe20000410000 */
[----:B------:R-:W-:-:S04]  /*5fa0*/  FMUL.FTZ R28, R28, R3 ;  /* 0x000000031c1c7220 */ /* 0x000fc80000410000 */
[----:B------:R4:W5:Y:S01]  /*5fb0*/  @P2 MUFU.RCP R0, R5 ;  /* 0x0000000500002308 */ /* 0x0009620000001000 */
        /* <DEDUP_REMOVED lines=8> */
[----:B----4-:R-:W-:Y:S02]  /*6040*/  IMAD.U32 R5, RZ, RZ, UR6 ;  /* 0x00000006ff057e24 */ /* 0x010fe4000f8e00ff */
[----:B--2---:R-:W-:Y:S01]  /*6050*/  @P2 FMUL.FTZ R4, R4, 0.69314718246459960938 ;  /* 0x3f31721804042820 */ /* 0x004fe20000410000 */
[-C--:B------:R-:W-:Y:S01]  /*6060*/  FMUL.FTZ R45, R45, R3.reuse ;  /* 0x000000032d2d7220 */ /* 0x080fe20000410000 */
[-C--:B------:R-:W-:Y:S01]  /*6070*/  FMUL.FTZ R48, R48, R3.reuse ;  /* 0x0000000330307220 */ /* 0x080fe20000410000 */
        /* <DEDUP_REMOVED lines=52> */
[----:B------:R-:W-:-:S02]  /*63c0*/  IMAD.MOV.U32 R3, RZ, RZ, -0x800000 ;  /* 0xff800000ff037424 */ /* 0x000fc400078e00ff */
[-C--:B-----5:R-:W-:Y:S01]  /*63d0*/  FMUL.FTZ R26, R26, R0.reuse ;  /* 0x000000001a1a7220 */ /* 0x0a0fe20000410000 */
        /* <DEDUP_REMOVED lines=64> */
[----:B---3--:R-:W-:-:S07]  /*67e0*/  @P2 FFMA.FTZ R2, R7, R21, R4 ;  /* 0x0000001507022223 */ /* 0x008fce0000010004 */
.L_x_175:
[----:B------:R-:W-:Y:S05]  /*67f0*/  @P0 BRA `(.L_x_197) ;  /* 0x0000002000600947 */ /* 0x000fea0003800000 */
[----:B------:R-:W2:Y:S01]  /*6800*/  S2R R0, SR_TID.X ;  /* 0x0000000000007919 */ /* 0x000ea20000002100 */
[----:B------:R-:W3:Y:S01]  /*6810*/  LDC R8, c[0x0][0xce8] ;  /* 0x00033a00ff087b82 */ /* 0x000ee20000000800 */
[----:B------:R-:W-:Y:S01]  /*6820*/  R2UR UR13, R18 ;  /* 0x00000000120d72ca */ /* 0x000fe200000e0000 */
[----:B------:R-:W-:Y:S01]  /*6830*/  ULDC.64 UR8, c[0x0][0xcd0] ;  /* 0x0003340000087ab9 */ /* 0x000fe20000000a00 */
[----:B------:R-:W4:Y:S01]  /*6840*/  S2R R16, SR_CTAID.X ;  /* 0x0000000000107919 */ /* 0x000f220000002500 */
[----:B------:R-:W-:Y:S01]  /*6850*/  ULDC.64 UR14, c[0x0][0x208] ;  /* 0x00008200000e7ab9 */ /* 0x000fe20000000a00 */
[----:B------:R-:W-:Y:S03]  /*6860*/  BSSY B0, `(.L_x_198) ;  /* 0x000014b000007945 */ /* 0x000fe60003800000 */
[----:B------:R-:W5:Y:S06]  /*6870*/  S2UR UR12, SR_CTAID.Z ;  /* 0x00000000000c79c3 */ /* 0x000f6c0000002700 */
[----:B------:R-:W-:-:S02]  /*6880*/  USHF.R.S32.HI UR7, URZ, 0x1f, UR13 ;  /* 0x0000001f3f077899 */ /* 0x000fc4000801140d */
[----:B------:R-:W-:Y:S01]  /*6890*/  IMAD R19, RZ, RZ, -UR13 ;  /* 0x8000000dff137e24 */ /* 0x000fe2000f8e02ff */
[----:B------:R-:W0:Y:S01]  /*68a0*/  LDC.64 R20, c[0x0][0xcd8] ;  /* 0x00033600ff147b82 */ /* 0x000e220000000a00 */
[----:B------:R-:W-:Y:S02]  /*68b0*/  UIMAD.WIDE.U32 UR4, UR13, UR8, URZ ;  /* 0x000000080d0472a5 */ /* 0x000fe4000f8e003f */
[----:B------:R-:W-:-:S04]  /*68c0*/  UIMAD UR6, UR7, UR8, URZ ;  /* 0x00000008070672a4 */ /* 0x000fc8000f8e023f */
[----:B------:R-:W-:Y:S01]  /*68d0*/  UIMAD UR6, UR13, UR9, UR6 ;  /* 0x000000090d0672a4 */ /* 0x000fe2000f8e0206 */
[----:B---3--:R-:W-:Y:S01]  /*68e0*/  ISETP.NE.AND P0, PT, R8, 0x1, PT ;  /* 0x000000010800780c */ /* 0x008fe20003f05270 */
[----:B------:R-:W3:Y:S01]  /*68f0*/  S2UR UR11, SR_CTAID.Y ;  /* 0x00000000000b79c3 */ /* 0x000ee20000002600 */
[----:B------:R-:W-:Y:S01]  /*6900*/  ULDC.64 UR8, c[0x0][0xc38] ;  /* 0x00030e0000087ab9 */ /* 0x000fe20000000a00 */
[----:B------:R-:W-:Y:S02]  /*6910*/  UIADD3 UR6, UR5, UR6, URZ ;  /* 0x0000000605067290 */ /* 0x000fe4000fffe03f */
[----:B------:R-:W-:Y:S01]  /*6920*/  UIMAD UR7, UR7, UR8, URZ ;  /* 0x00000008070772a4 */ /* 0x000fe2000f8e023f */
[----:B--2---:R-:W-:Y:S01]  /*6930*/  VIADD R14, R0, 0xffffff80 ;  /* 0xffffff80000e7836 */ /* 0x004fe20000000000 */
[----:B-----5:R-:W-:Y:S02]  /*6940*/  USHF.R.S32.HI UR10, URZ, 0x1f, UR12 ;  /* 0x0000001f3f0a7899 */ /* 0x020fe4000801140c */
[----:B------:R-:W3:Y:S02]  /*6950*/  LDC R152, c[0x0][0xd50] ;  /* 0x00035400ff987b82 */ /* 0x000ee40000000800 */
[----:B------:R-:W-:-:S04]  /*6960*/  SHF.R.S32.HI R7, RZ, 0x1f, R14 ;  /* 0x0000001fff077819 */ /* 0x000fc8000001140e */
[CC--:B------:R-:W-:Y:S02]  /*6970*/  LEA.HI R4, R7.reuse, R14.reuse, RZ, 0x7 ;  /* 0x0000000e07047211 */ /* 0x0c0fe400078f38ff */
[----:B------:R-:W2:Y:S01]  /*6980*/  LDC.64 R22, c[0x0][0xc40] ;  /* 0x00031000ff167b82 */ /* 0x000ea20000000a00 */
[----:B------:R-:W-:Y:S02]  /*6990*/  LEA.HI R7, R7, R14, RZ, 0x2 ;  /* 0x0000000e07077211 */ /* 0x000fe400078f10ff */
[----:B------:R-:W-:Y:S02]  /*69a0*/  LOP3.LUT R5, R4, 0xffffff80, RZ, 0xc0, !PT ;  /* 0xffffff8004057812 */ /* 0x000fe400078ec0ff */
[----:B------:R-:W-:Y:S02]  /*69b0*/  SHF.R.S32.HI R9, RZ, 0x7, R4 ;  /* 0x00000007ff097819 */ /* 0x000fe40000011404 */
[----:B------:R-:W-:Y:S01]  /*69c0*/  LOP3.LUT R7, R7, 0xfffffffc, RZ, 0xc0, !PT ;  /* 0xfffffffc07077812 */ /* 0x000fe200078ec0ff */
[----:B------:R-:W-:Y:S01]  /*69d0*/  IMAD.IADD R0, R14, 0x1, -R5 ;  /* 0x000000010e007824 */ /* 0x000fe200078e0a05 */
[----:B------:R-:W-:Y:S01]  /*69e0*/  LEA.HI R4, R4, R9, RZ, 0x1 ;  /* 0x0000000904047211 */ /* 0x000fe200078f08ff */
[----:B------:R-:W5:Y:S02]  /*69f0*/  @P0 LDC R17, c[0x0][0xcf0] ;  /* 0x00033c00ff110b82 */ /* 0x000f640000000800 */
[----:B------:R-:W-:Y:S01]  /*6a00*/  IMAD.IADD R7, R14, 0x1, -R7 ;  /* 0x000000010e077824 */ /* 0x000fe200078e0a07 */
[----:B------:R-:W-:-:S02]  /*6a10*/  SHF.R.S32.HI R11, RZ, 0x1f, R0 ;  /* 0x0000001fff0b7819 */ /* 0x000fc40000011400 */
[----:B------:R-:W-:Y:S02]  /*6a20*/  LOP3.LUT R4, R4, 0x3fffffe, RZ, 0xc0, !PT ;  /* 0x03fffffe04047812 */ /* 0x000fe400078ec0ff */
[----:B------:R-:W-:Y:S01]  /*6a30*/  LEA.HI R10, R11, R0, RZ, 0x2 ;  /* 0x000000000b0a7211 */ /* 0x000fe200078f10ff */
[----:B------:R-:W1:Y:S03]  /*6a40*/  @P0 LDC R14, c[0x0][0xcec] ;  /* 0x00033b00ff0e0b82 */ /* 0x000e660000000800 */
[--C-:B------:R-:W-:Y:S02]  /*6a50*/  SHF.R.S32.HI R5, RZ, 0x2, R10.reuse ;  /* 0x00000002ff057819 */ /* 0x100fe4000001140a */
[----:B------:R-:W-:-:S03]  /*6a60*/  SHF.R.S32.HI R6, RZ, 0x1f, R10 ;  /* 0x0000001fff067819 */ /* 0x000fc6000001140a */
[----:B------:R-:W5:Y:S01]  /*6a70*/  @P0 LDC R154, c[0x0][0xcec] ;  /* 0x00033b00ff9a0b82 */ /* 0x000f620000000800 */
[----:B------:R-:W-:-:S04]  /*6a80*/  LEA.HI R6, R6, R5, RZ, 0x3 ;  /* 0x0000000506067211 */ /* 0x000fc800078f18ff */
[----:B------:R-:W-:Y:S01]  /*6a90*/  LOP3.LUT R12, R6, 0xfffffff8, RZ, 0xc0, !PT ;  /* 0xfffffff8060c7812 */ /* 0x000fe200078ec0ff */
[----:B------:R-:W-:Y:S01]  /*6aa0*/  IMAD.IADD R6, R9, 0x1, -R4 ;  /* 0x0000000109067824 */ /* 0x000fe200078e0a04 */
[----:B------:R-:W-:Y:S01]  /*6ab0*/  LEA.HI R9, R7, R7, RZ, 0x1 ;  /* 0x0000000707097211 */ /* 0x000fe200078f08ff */
[----:B------:R-:W5:Y:S01]  /*6ac0*/  @P0 LDC R153, c[0x0][0xcf0] ;  /* 0x00033c00ff990b82 */ /* 0x000f620000000800 */
[----:B------:R-:W-:Y:S01]  /*6ad0*/  LEA.HI R4, R11, R0, RZ, 0x5 ;  /* 0x000000000b047211 */ /* 0x000fe200078f28ff */
[----:B------:R-:W-:Y:S01]  /*6ae0*/  IMAD.IADD R5, R5, 0x1, -R12 ;  /* 0x0000000105057824 */ /* 0x000fe200078e0a0c */
[----:B------:R-:W-:Y:S02]  /*6af0*/  LOP3.LUT R12, R9, 0x1ffffffe, RZ, 0xc0, !PT ;  /* 0x1ffffffe090c7812 */ /* 0x000fe400078ec0ff */
[----:B------:R-:W-:-:S03]  /*6b00*/  SHF.R.S32.HI R4, RZ, 0x5, R4 ;  /* 0x00000005ff047819 */ /* 0x000fc60000011404 */
[----:B------:R-:W-:Y:S02]  /*6b10*/  IMAD.IADD R12, R7, 0x1, -R12 ;  /* 0x00000001070c7824 */ /* 0x000fe400078e0a0c */
[----:B------:R-:W-:Y:S02]  /*6b20*/  IMAD R7, R4, 0x10, R5 ;  /* 0x0000001004077824 */ /* 0x000fe400078e0205 */
[----:B------:R-:W-:Y:S02]  /*6b30*/  IMAD.U32 R5, RZ, RZ, UR5 ;  /* 0x00000005ff057e24 */ /* 0x000fe4000f8e00ff */
[----:B------:R-:W-:Y:S02]  /*6b40*/  IMAD R9, R6, 0x40, R7 ;  /* 0x0000004006097824 */ /* 0x000fe400078e0207 */
[----:B------:R-:W-:Y:S01]  /*6b50*/  IMAD.U32 R4, RZ, RZ, UR4 ;  /* 0x00000004ff047e24 */ /* 0x000fe2000f8e00ff */
[----:B------:R-:W-:Y:S01]  /*6b60*/  UIMAD.WIDE.U32 UR4, UR13, UR8, URZ ;  /* 0x000000080d0472a5 */ /* 0x000fe2000f8e003f */
[----:B------:R-:W-:Y:S01]  /*6b70*/  IMAD.U32 R5, RZ, RZ, UR6 ;  /* 0x00000006ff057e24 */ /* 0x000fe2000f8e00ff */
[----:B------:R-:W-:Y:S01]  /*6b80*/  UIMAD UR6, UR13, UR9, UR7 ;  /* 0x000000090d0672a4 */ /* 0x000fe2000f8e0207 */
[----:B------:R-:W-:-:S02]  /*6b90*/  IMAD R12, R12, 0x8, R9 ;  /* 0x000000080c0c7824 */ /* 0x000fc400078e0209 */
[----:B0-----:R-:W-:Y:S01]  /*6ba0*/  IMAD R6, R20, UR10, RZ ;  /* 0x0000000a14067c24 */ /* 0x001fe2000f8e02ff */
[----:B------:R-:W-:Y:S01]  /*6bb0*/  UIADD3 UR6, UR5, UR6, URZ ;  /* 0x0000000605067290 */ /* 0x000fe2000fffe03f */
[----:B----4-:R-:W-:Y:S01]  /*6bc0*/  IMAD R11, R16, 0x80, R12 ;  /* 0x00000080100b7824 */ /* 0x010fe200078e020c */
[----:B------:R-:W-:Y:S01]  /*6bd0*/  ULDC.64 UR8, c[0x0][0xc28] ;  /* 0x00030a0000087ab9 */ /* 0x000fe20000000a00 */
[----:B------:R-:W-:Y:S02]  /*6be0*/  IMAD R15, R21, UR12, R6 ;  /* 0x0000000c150f7c24 */ /* 0x000fe4000f8e0206 */
[----:B-1----:R-:W-:-:S04]  /*6bf0*/  @P0 IMAD.HI.U32 R12, R11, R14, RZ ;  /* 0x0000000e0b0c0227 */ /* 0x002fc800078e00ff */
[----:B------:R-:W-:Y:S02]  /*6c00*/  IMAD.U32 R7, RZ, RZ, UR5 ;  /* 0x00000005ff077e24 */ /* 0x000fe4000f8e00ff */
[----:B--2---:R-:W-:Y:S02]  /*6c10*/  IMAD R14, R22, UR10, RZ ;  /* 0x0000000a160e7c24 */ /* 0x004fe4000f8e02ff */
[----:B---3--:R-:W-:Y:S02]  /*6c20*/  IMAD R21, R152, R19, UR11 ;  /* 0x0000000b98157e24 */ /* 0x008fe4000f8e0213 */
[----:B------:R-:W-:Y:S01]  /*6c30*/  IMAD.U32 R6, RZ, RZ, UR4 ;  /* 0x00000004ff067e24 */ /* 0x000fe2000f8e00ff */
[----:B------:R-:W-:Y:S01]  /*6c40*/  ULDC.64 UR4, c[0x0][0xce0] ;  /* 0x0003380000047ab9 */ /* 0x000fe20000000a00 */
[----:B------:R-:W-:Y:S01]  /*6c50*/  IMAD.U32 R7, RZ, RZ, UR6 ;  /* 0x00000006ff077e24 */ /* 0x000fe2000f8e00ff */
[----:B------:R-:W-:Y:S01]  /*6c60*/  ULDC.64 UR6, c[0x0][0xc48] ;  /* 0x0003120000067ab9 */ /* 0x000fe20000000a00 */
[----:B------:R-:W-:-:S04]  /*6c70*/  IMAD.WIDE.U32 R4, R20, UR12, R4 ;  /* 0x0000000c14047c25 */ /* 0x000fc8000f8e0004 */
[----:B------:R-:W-:Y:S01]  /*6c80*/  IMAD.MOV.U32 R13, RZ, RZ, R11 ;  /* 0x000000ffff0d7224 */ /* 0x000fe200078e000b */
[----:B-----5:R-:W-:Y:S01]  /*6c90*/  @P0 SHF.R.U32.HI R13, RZ, R17, R12 ;  /* 0x00000011ff0d0219 */ /* 0x020fe2000001160c */
[----:B------:R-:W-:Y:S01]  /*6ca0*/  IMAD R17, R23, UR12, R14 ;  /* 0x0000000c17117c24 */ /* 0x000fe2000f8e020e */
[----:B------:R-:W-:Y:S01]  /*6cb0*/  SHF.R.S32.HI R14, RZ, 0x1f, R21 ;  /* 0x0000001fff0e7819 */ /* 0x000fe20000011415 */
[----:B------:R-:W-:-:S04]  /*6cc0*/  IMAD.WIDE.U32 R6, R22, UR12, R6 ;  /* 0x0000000c16067c25 */ /* 0x000fc8000f8e0006 */
[----:B------:R-:W-:Y:S02]  /*6cd0*/  IMAD.IADD R5, R5, 0x1, R15 ;  /* 0x0000000105057824 */ /* 0x000fe400078e020f */
[----:B------:R-:W-:-:S04]  /*6ce0*/  @P0 IMAD.HI.U32 R154, R11, R154, RZ ;  /* 0x0000009a0b9a0227 */ /* 0x000fc800078e00ff */
[----:B------:R-:W-:Y:S02]  /*6cf0*/  IMAD.IADD R7, R7, 0x1, R17 ;  /* 0x0000000107077824 */ /* 0x000fe400078e0211 */
[----:B------:R-:W-:Y:S01]  /*6d00*/  IMAD.MOV.U32 R15, RZ, RZ, R11 ;  /* 0x000000ffff0f7224 */ /* 0x000fe200078e000b */
[----:B------:R-:W-:Y:S01]  /*6d10*/  @P0 SHF.R.U32.HI R15, RZ, R153, R154 ;  /* 0x00000099ff0f0219 */ /* 0x000fe2000001169a */
[C---:B------:R-:W-:Y:S02]  /*6d20*/  IMAD R12, R14.reuse, UR4, RZ ;  /* 0x000000040e0c7c24 */ /* 0x040fe4000f8e02ff */
[----:B------:R-:W-:Y:S02]  /*6d30*/  IMAD R17, R14, UR6, RZ ;  /* 0x000000060e117c24 */ /* 0x000fe4000f8e02ff */
[----:B------:R-:W-:-:S04]  /*6d40*/  IMAD.WIDE.U32 R4, R21, UR4, R4 ;  /* 0x0000000415047c25 */ /* 0x000fc8000f8e0004 */
[C---:B------:R-:W-:Y:S01]  /*6d50*/  IMAD R14, R21.reuse, UR5, R12 ;  /* 0x00000005150e7c24 */ /* 0x040fe2000f8e020c */
[----:B------:R-:W-:Y:S01]  /*6d60*/  BAR.SYNC.DEFER_BLOCKING 0x1, 0x100 ;  /* 0x0044000000007b1d */ /* 0x000fe20000010000 */
[----:B------:R-:W-:Y:S01]  /*6d70*/  IMAD R19, R21, UR7, R17 ;  /* 0x0000000715137c24 */ /* 0x000fe2000f8e0211 */
[----:B------:R-:W-:Y:S01]  /*6d80*/  SHF.R.S32.HI R17, RZ, 0x1f, R13 ;  /* 0x0000001fff117819 */ /* 0x000fe2000001140d */
[----:B------:R-:W-:Y:S01]  /*6d90*/  IMAD.MOV R20, RZ, RZ, -R15 ;  /* 0x000000ffff147224 */ /* 0x000fe200078e0a0f */
[----:B------:R-:W-:Y:S01]  /*6da0*/  IADD3 R4, P0, R13, R4, RZ ;  /* 0x000000040d047210 */ /* 0x000fe20007f1e0ff */
[----:B------:R-:W-:Y:S01]  /*6db0*/  IMAD.MOV R13, RZ, RZ, -R13 ;  /* 0x000000ffff0d7224 */ /* 0x000fe200078e0a0d */
[----:B------:R-:W-:Y:S01]  /*6dc0*/  SHF.R.S32.HI R12, RZ, 0x1f, R15 ;  /* 0x0000001fff0c7819 */ /* 0x000fe2000001140f */
[----:B------:R-:W-:Y:S01]  /*6dd0*/  ULDC.64 UR4, c[0x0][0xc30] ;  /* 0x00030c0000047ab9 */ /* 0x000fe20000000a00 */
[----:B------:R-:W-:Y:S01]  /*6de0*/  IMAD.WIDE.U32 R6, R21, UR6, R6 ;  /* 0x0000000615067c25 */ /* 0x000fe2000f8e0006 */
[----:B------:R-:W-:Y:S01]  /*6df0*/  IADD3.X R5, R17, R5, R14, P0, !PT ;  /* 0x0000000511057210 */ /* 0x000fe200007fe40e */
[----:B------:R-:W-:-:S02]  /*6e00*/  ULDC.64 UR6, c[0x0][0xcc8] ;  /* 0x0003320000067ab9 */ /* 0x000fc40000000a00 */
[----:B------:R-:W-:Y:S02]  /*6e10*/  IMAD R12, R12, UR4, RZ ;  /* 0x000000040c0c7c24 */ /* 0x000fe4000f8e02ff */
[C-C-:B------:R-:W-:Y:S02]  /*6e20*/  IMAD R13, R8.reuse, R13, R11.reuse ;  /* 0x0000000d080d7224 */ /* 0x140fe400078e020b */
        /* <DEDUP_REMOVED lines=28> */
[----:B------:R-:W-:Y:S01]  /*6ff0*/  SHFL.IDX PT, R12, R19, RZ, 0x1c1f ;  /* 0x001c1fff130c7589 */ /* 0x000fe200000e0000 */
[----:B------:R-:W-:Y:S01]  /*7000*/  LOP3.LUT P0, RZ, R0, 0x3, RZ, 0xc0, !PT ;  /* 0x0000000300ff7812 */ /* 0x000fe2000780c0ff */
[C---:B------:R-:W-:Y:S01]  /*7010*/  VIADD R9, R11.reuse, 0x8 ;  /* 0x000000080b097836 */ /* 0x040fe20000000000 */
[----:B------:R-:W-:Y:S01]  /*7020*/  UIADD3 UR4, UR4, 0x32420, URZ ;  /* 0x0003242004047890 */ /* 0x000fe2000fffe03f */
[----:B------:R-:W0:Y:S01]  /*7030*/  SHFL.IDX PT, R13, R17, RZ, 0x1c1f ;  /* 0x001c1fff110d7589 */ /* 0x000e2200000e0000 */
[----:B------:R-:W-:-:S02]  /*7040*/  ISETP.GE.OR P1, PT, R11, R8, P0 ;  /* 0x000000080b00720c */ /* 0x000fc40000726670 */
[-C--:B------:R-:W-:Y:S01]  /*7050*/  ISETP.GE.OR P0, PT, R9, R8.reuse, P0 ;  /* 0x000000080900720c */ /* 0x080fe20000706670 */
[----:B------:R1:W2:Y:S01]  /*7060*/  SHFL.IDX PT, R15, R17, 0x1, 0x1c1f ;  /* 0x003c1f00110f7f89 */ /* 0x0002a200000e0000 */
[----:B------:R-:W-:Y:S01]  /*7070*/  ISETP.GE.AND P2, PT, R11, R8, PT ;  /* 0x000000080b00720c */ /* 0x000fe20003f46270 */
[----:B------:R-:W-:Y:S02]  /*7080*/  UPRMT UR4, URZ, 0x654, UR4 ;  /* 0x000006543f047896 */ /* 0x000fe40008000004 */
[----:B------:R3:W4:Y:S01]  /*7090*/  SHFL.IDX PT, R4, R6, RZ, 0x1c1f ;  /* 0x001c1fff06047589 */ /* 0x00072200000e0000 */
[----:B-1----:R-:W-:-:S03]  /*70a0*/  LOP3.LUT R17, R10, 0x7ffffffc, RZ, 0xc0, !PT ;  /* 0x7ffffffc0a117812 */ /* 0x002fc600078ec0ff */
[----:B------:R3:W1:Y:S03]  /*70b0*/  SHFL.IDX PT, R5, R7, RZ, 0x1c1f ;  /* 0x001c1fff07057589 */ /* 0x00066600000e0000 */
[----:B------:R-:W-:Y:S01]  /*70c0*/  SYNCS.ARRIVE.TRANS64.RED.A1T0 RZ, [UR4], RZ ;  /* 0x000000ffffff79a7 */ /* 0x000fe20008100404 */
[----:B------:R-:W-:-:S04]  /*70d0*/  IMAD.IADD R0, R0, 0x1, -R17 ;  /* 0x0000000100007824 */ /* 0x000fc800078e0a11 */
[----:B------:R-:W-:Y:S01]  /*70e0*/  IMAD.SHL.U32 R0, R0, 0x2, RZ ;  /* 0x0000000200007824 */ /* 0x000fe200078e00ff */
[----:B0-----:R3:W-:Y:S04]  /*70f0*/  @!P1 ST.E desc[UR14][R12.64], R3 ;  /* 0x000000030c009985 */ /* 0x0017e8000c10190e */
[----:B--2---:R3:W-:Y:S01]  /*7100*/  @!P0 ST.E desc[UR14][R14.64], R2 ;  /* 0x000000020e008985 */ /* 0x0047e2000c10190e */
[----:B------:R-:W-:Y:S05]  /*7110*/  @P2 BRA `(.L_x_199) ;  /* 0x0000000800fc2947 */ /* 0x000fea0003800000 */
[C---:B---3--:R-:W-:Y:S01]  /*7120*/  VIADD R2, R0.reuse, 0x8 ;  /* 0x0000000800027836 */ /* 0x048fe20000000000 */
        /* <DEDUP_REMOVED lines=9> */
[----:B------:R-:W-:Y:S01]  /*71c0*/  VIADD R19, R0, 0x30 ;  /* 0x0000003000137836 */ /* 0x000fe20000000000 */
[----:B------:R-:W-:Y:S01]  /*71d0*/  ISETP.GE.AND P0, PT, R16, UR4, PT ;  /* 0x0000000410007c0c */ /* 0x000fe2000bf06270 */
[C---:B------:R-:W-:Y:S01]  /*71e0*/  VIADD R20, R0.reuse, 0x38 ;  /* 0x0000003800147836 */ /* 0x040fe20000000000 */
[----:B------:R-:W-:Y:S01]  /*71f0*/  ISETP.GE.AND P1, PT, R17, UR4, PT ;  /* 0x0000000411007c0c */ /* 0x000fe2000bf26270 */
[----:B------:R-:W-:Y:S01]  /*7200*/  ULDC.64 UR6, c[0x0][0x208] ;  /* 0x0000820000067ab9 */ /* 0x000fe20000000a00 */
[----:B------:R-:W-:-:S02]  /*7210*/  VIADD R21, R0, 0x40 ;  /* 0x0000004000157836 */ /* 0x000fc40000000000 */
[----:B------:R-:W-:Y:S01]  /*7220*/  VIADD R22, R0, 0x48 ;  /* 0x0000004800167836 */ /* 0x000fe20000000000 */
[----:B------:R-:W-:Y:S01]  /*7230*/  @!P3 LEA.HI R2, R2, R2, RZ, 0x1 ;  /* 0x000000020202b211 */ /* 0x000fe200078f08ff */
[----:B------:R-:W-:Y:S01]  /*7240*/  VIADD R23, R0, 0x50 ;  /* 0x0000005000177836 */ /* 0x000fe20000000000 */
[----:B------:R-:W-:Y:S02]  /*7250*/  @!P4 LEA.HI R3, R3, R3, RZ, 0x1 ;  /* 0x000000030303c211 */ /* 0x000fe400078f08ff */
[----:B------:R-:W-:Y:S02]  /*7260*/  @!P5 LEA.HI R10, R10, R10, RZ, 0x1 ;  /* 0x0000000a0a0ad211 */ /* 0x000fe400078f08ff */
[----:B------:R-:W-:Y:S02]  /*7270*/  @!P3 LOP3.LUT R11, R2, 0xfffffffe, RZ, 0xc0, !PT ;  /* 0xfffffffe020bb812 */ /* 0x000fe400078ec0ff */
[----:B------:R-:W-:Y:S01]  /*7280*/  @!P4 LOP3.LUT R13, R3, 0xfffffffe, RZ, 0xc0, !PT ;  /* 0xfffffffe030dc812 */ /* 0x000fe200078ec0ff */
[----:B-1--4-:R-:W-:Y:S01]  /*7290*/  @!P2 IMAD.WIDE R2, R0, 0x4, R4 ;  /* 0x000000040002a825 */ /* 0x012fe200078e0204 */
[----:B------:R-:W-:-:S02]  /*72a0*/  @!P5 LOP3.LUT R15, R10, 0xfffffffe, RZ, 0xc0, !PT ;  /* 0xfffffffe0a0fd812 */ /* 0x000fc400078ec0ff */
[----:B------:R-:W-:Y:S01]  /*72b0*/  ISETP.GE.AND P6, PT, R23, UR4, PT ;  /* 0x0000000417007c0c */ /* 0x000fe2000bfc6270 */
[--C-:B------:R-:W-:Y:S01]  /*72c0*/  @!P3 IMAD.WIDE R10, R11, 0x4, R4.reuse ;  /* 0x000000040b0ab825 */ /* 0x100fe200078e0204 */
[----:B------:R0:W-:Y:S01]  /*72d0*/  @!P2 ST.E.64 desc[UR6][R2.64], R24 ;  /* 0x000000180200a985 */ /* 0x0001e2000c101b06 */
[----:B------:R-:W-:Y:S02]  /*72e0*/  ISETP.GE.AND P2, PT, R19, UR4, PT ;  /* 0x0000000413007c0c */ /* 0x000fe4000bf46270 */
[--C-:B------:R-:W-:Y:S01]  /*72f0*/  @!P4 IMAD.WIDE R12, R13, 0x4, R4.reuse ;  /* 0x000000040d0cc825 */ /* 0x100fe200078e0204 */
[----:B------:R1:W-:Y:S01]  /*7300*/  @!P3 ST.E.64 desc[UR6][R10.64], R28 ;  /* 0x0000001c0a00b985 */ /* 0x0003e2000c101b06 */
[----:B------:R-:W-:Y:S02]  /*7310*/  ISETP.GE.AND P3, PT, R20, UR4, PT ;  /* 0x0000000414007c0c */ /* 0x000fe4000bf66270 */
[----:B------:R-:W-:Y:S01]  /*7320*/  @!P5 IMAD.WIDE R14, R15, 0x4, R4 ;  /* 0x000000040f0ed825 */ /* 0x000fe200078e0204 */
[----:B------:R2:W-:Y:S01]  /*7330*/  @!P4 ST.E.64 desc[UR6][R12.64], R32 ;  /* 0x000000200c00c985 */ /* 0x0005e2000c101b06 */
[----:B------:R-:W-:-:S02]  /*7340*/  ISETP.GE.AND P4, PT, R21, UR4, PT ;  /* 0x0000000415007c0c */ /* 0x000fc4000bf86270 */
[----:B------:R-:W-:Y:S01]  /*7350*/  @!P0 LEA.HI R16, R16, R16, RZ, 0x1 ;  /* 0x0000001010108211 */ /* 0x000fe200078f08ff */
[----:B------:R3:W-:Y:S01]  /*7360*/  @!P5 ST.E.64 desc[UR6][R14.64], R36 ;  /* 0x000000240e00d985 */ /* 0x0007e2000c101b06 */
[----:B------:R-:W-:Y:S01]  /*7370*/  ISETP.GE.AND P5, PT, R22, UR4, PT ;  /* 0x0000000416007c0c */ /* 0x000fe2000bfa6270 */
[C---:B0-----:R-:W-:Y:S01]  /*7380*/  VIADD R24, R0.reuse, 0x58 ;  /* 0x0000005800187836 */ /* 0x041fe20000000000 */
[----:B------:R-:W-:Y:S01]  /*7390*/  @!P1 LEA.HI R17, R17, R17, RZ, 0x1 ;  /* 0x0000001111119211 */ /* 0x000fe200078f08ff */
[----:B------:R-:W-:Y:S01]  /*73a0*/  VIADD R25, R0, 0x60 ;  /* 0x0000006000197836 */ /* 0x000fe20000000000 */
[----:B------:R-:W-:Y:S02]  /*73b0*/  @!P0 LOP3.LUT R3, R16, 0xfffffffe, RZ, 0xc0, !PT ;  /* 0xfffffffe10038812 */ /* 0x000fe400078ec0ff */
[----:B-1----:R-:W-:Y:S02]  /*73c0*/  @!P1 LOP3.LUT R11, R17, 0xfffffffe, RZ, 0xc0, !PT ;  /* 0xfffffffe110b9812 */ /* 0x002fe400078ec0ff */
[----:B------:R-:W-:Y:S01]  /*73d0*/  @!P2 LEA.HI R19, R19, R19, RZ, 0x1 ;  /* 0x000000131313a211 */ /* 0x000fe200078f08ff */
[----:B------:R-:W-:Y:S01]  /*73e0*/  @!P0 IMAD.WIDE R2, R3, 0x4, R4 ;  /* 0x0000000403028825 */ /* 0x000fe200078e0204 */
[----:B------:R-:W-:-:S02]  /*73f0*/  @!P3 LEA.HI R20, R20, R20, RZ, 0x1 ;  /* 0x000000141414b211 */ /* 0x000fc400078f08ff */
[----:B------:R-:W-:Y:S01]  /*7400*/  @!P4 LEA.HI R21, R21, R21, RZ, 0x1 ;  /* 0x000000151515c211 */ /* 0x000fe200078f08ff */
[----:B------:R-:W-:Y:S01]  /*7410*/  @!P1 IMAD.WIDE R10, R11, 0x4, R4 ;  /* 0x000000040b0a9825 */ /* 0x000fe200078e0204 */
[----:B------:R-:W-:Y:S01]  /*7420*/  @!P5 LEA.HI R22, R22, R22, RZ, 0x1 ;  /* 0x000000161616d211 */ /* 0x000fe200078f08ff */
[----:B------:R0:W-:Y:S01]  /*7430*/  @!P0 ST.E.64 desc[UR6][R2.64], R40 ;  /* 0x0000002802008985 */ /* 0x0001e2000c101b06 */
[----:B------:R-:W-:Y:S02]  /*7440*/  @!P6 LEA.HI R23, R23, R23, RZ, 0x1 ;  /* 0x000000171717e211 */ /* 0x000fe400078f08ff */
[----:B------:R-:W-:Y:S01]  /*7450*/  @!P2 LOP3.LUT R19, R19, 0xfffffffe, RZ, 0xc0, !PT ;  /* 0xfffffffe1313a812 */ /* 0x000fe200078ec0ff */
[----:B------:R1:W-:Y:S01]  /*7460*/  @!P1 ST.E.64 desc[UR6][R10.64], R44 ;  /* 0x0000002c0a009985 */ /* 0x0003e2000c101b06 */
[----:B--2---:R-:W-:Y:S01]  /*7470*/  @!P3 LOP3.LUT R13, R20, 0xfffffffe, RZ, 0xc0, !PT ;  /* 0xfffffffe140db812 */ /* 0x004fe200078ec0ff */
[----:B------:R-:W-:Y:S01]  /*7480*/  VIADD R20, R0, 0x70 ;  /* 0x0000007000147836 */ /* 0x000fe20000000000 */
[----:B------:R-:W-:-:S02]  /*7490*/  @!P4 LOP3.LUT R21, R21, 0xfffffffe, RZ, 0xc0, !PT ;  /* 0xfffffffe1515c812 */ /* 0x000fc400078ec0ff */
[----:B---3--:R-:W-:Y:S01]  /*74a0*/  @!P5 LOP3.LUT R15, R22, 0xfffffffe, RZ, 0xc0, !PT ;  /* 0xfffffffe160fd812 */ /* 0x008fe200078ec0ff */
[C---:B------:R-:W-:Y:S01]  /*74b0*/  VIADD R22, R0.reuse, 0x80 ;  /* 0x0000008000167836 */ /* 0x040fe20000000000 */
[----:B------:R-:W-:Y:S01]  /*74c0*/  @!P6 LOP3.LUT R17, R23, 0xfffffffe, RZ, 0xc0, !PT ;  /* 0xfffffffe1711e812 */ /* 0x000fe200078ec0ff */
        /* <DEDUP_REMOVED lines=11> */
[----:B------:R-:W-:-:S02]  /*7580*/  ISETP.GE.AND P4, PT, R22, UR4, PT ;  /* 0x0000000416007c0c */ /* 0x000fc4000bf86270 */
[----:B------:R-:W-:Y:S01]  /*7590*/  @!P6 IMAD.WIDE R16, R17, 0x4, R4 ;  /* 0x000000041110e825 */ /* 0x000fe200078e0204 */
[----:B------:R3:W-:Y:S01]  /*75a0*/  @!P5 ST.E.64 desc[UR6][R14.64], R60 ;  /* 0x0000003c0e00d985 */ /* 0x0007e2000c101b06 */
[----:B------:R-:W-:Y:S02]  /*75b0*/  @!P1 LEA.HI R24, R24, R24, RZ, 0x1 ;  /* 0x0000001818189211 */ /* 0x000fe400078f08ff */
[C---:B------:R-:W-:Y:S01]  /*75c0*/  VIADD R19, R0.reuse, 0x68 ;  /* 0x0000006800137836 */ /* 0x040fe20000000000 */
[----:B------:R4:W-:Y:S01]  /*75d0*/  @!P6 ST.E.64 desc[UR6][R16.64], R64 ;  /* 0x000000401000e985 */ /* 0x0009e2000c101b06 */
[----:B------:R-:W-:Y:S01]  /*75e0*/  VIADD R21, R0, 0x78 ;  /* 0x0000007800157836 */ /* 0x000fe20000000000 */
        /* <DEDUP_REMOVED lines=16> */
[----:B------:R-:W-:Y:S01]  /*76f0*/  @!P2 LOP3.LUT R19, R19, 0xfffffffe, RZ, 0xc0, !PT ;  /* 0xfffffffe1313a812 */ /* 0x000fe200078ec0ff */
[----:B------:R1:W-:Y:S01]  /*7700*/  @!P0 ST.E.64 desc[UR6][R10.64], R72 ;  /* 0x000000480a008985 */ /* 0x0003e2000c101b06 */
[----:B--2---:R-:W-:Y:S01]  /*7710*/  @!P6 LOP3.LUT R13, R20, 0xfffffffe, RZ, 0xc0, !PT ;  /* 0xfffffffe140de812 */ /* 0x004fe200078ec0ff */
[----:B------:R-:W-:Y:S01]  /*7720*/  VIADD R20, R0, 0xa8 ;  /* 0x000000a800147836 */ /* 0x000fe20000000000 */
[----:B------:R-:W-:Y:S02]  /*7730*/  @!P5 LOP3.LUT R21, R21, 0xfffffffe, RZ, 0xc0, !PT ;  /* 0xfffffffe1515d812 */ /* 0x000fe400078ec0ff */
[----:B---3--:R-:W-:Y:S01]  /*7740*/  @!P4 LOP3.LUT R15, R22, 0xfffffffe, RZ, 0xc0, !PT ;  /* 0xfffffffe160fc812 */ /* 0x008fe200078ec0ff */
[C---:B------:R-:W-:Y:S01]  /*7750*/  VIADD R22, R0.reuse, 0xb8 ;  /* 0x000000b800167836 */ /* 0x040fe20000000000 */
        /* <DEDUP_REMOVED lines=24> */
[----:B-1----:R-:W-:Y:S02]  /*78e0*/  @!P1 LOP3.LUT R11, R25, 0xfffffffe, RZ, 0xc0, !PT ;  /* 0xfffffffe190b9812 */ /* 0x002fe400078ec0ff */
[----:B------:R-:W-:Y:S01]  /*78f0*/  @!P5 LEA.HI R22, R22, R22, RZ, 0x1 ;  /* 0x000000161616d211 */ /* 0x000fe200078f08ff */
[--C-:B------:R-:W-:Y:S01]  /*7900*/  @!P0 IMAD.WIDE R2, R3, 0x4, R4.reuse ;  /* 0x0000000403028825 */ /* 0x100fe200078e0204 */
[----:B------:R-:W-:Y:S02]  /*7910*/  @!P3 LEA.HI R20, R20, R20, RZ, 0x1 ;  /* 0x000000141414b211 */ /* 0x000fe400078f08ff */
[----:B------:R-:W-:Y:S01]  /*7920*/  @!P2 LEA.HI R19, R19, R19, RZ, 0x1 ;  /* 0x000000131313a211 */ /* 0x000fe200078f08ff */
[--C-:B------:R-:W-:Y:S01]  /*7930*/  @!P1 IMAD.WIDE R10, R11, 0x4, R4.reuse ;  /* 0x000000040b0a9825 */ /* 0x100fe200078e0204 */
[----:B------:R-:W-:Y:S01]  /*7940*/  @!P4 LEA.HI R21, R21, R21, RZ, 0x1 ;  /* 0x000000151515c211 */ /* 0x000fe200078f08ff */
[----:B------:R0:W-:Y:S01]  /*7950*/  @!P0 ST.E.64 desc[UR6][R2.64], R96 ;  /* 0x0000006002008985 */ /* 0x0001e2000c101b06 */
[----:B--2---:R-:W-:Y:S01]  /*7960*/  @!P2 LOP3.LUT R13, R19, 0xfffffffe, RZ, 0xc0, !PT ;  /* 0xfffffffe130da812 */ /* 0x004fe200078ec0ff */
[----:B------:R-:W-:Y:S01]  /*7970*/  VIADD R19, R0, 0xc8 ;  /* 0x000000c800137836 */ /* 0x000fe20000000000 */
[----:B---3--:R-:W-:Y:S01]  /*7980*/  @!P3 LOP3.LUT R15, R20, 0xfffffffe, RZ, 0xc0, !PT ;  /* 0xfffffffe140fb812 */ /* 0x008fe200078ec0ff */
[----:B------:R1:W-:Y:S01]  /*7990*/  @!P1 ST.E.64 desc[UR6][R10.64], R100 ;  /* 0x000000640a009985 */ /* 0x0003e2000c101b06 */
[----:B------:R-:W-:Y:S01]  /*79a0*/  @!P6 LEA.HI R23, R23, R23, RZ, 0x1 ;  /* 0x000000171717e211 */ /* 0x000fe200078f08ff */
[----:B------:R-:W-:Y:S01]  /*79b0*/  @!P2 IMAD.WIDE R12, R13, 0x4, R4 ;  /* 0x000000040d0ca825 */ /* 0x000fe200078e0204 */
[----:B------:R-:W-:-:S02]  /*79c0*/  @!P4 LOP3.LUT R21, R21, 0xfffffffe, RZ, 0xc0, !PT ;  /* 0xfffffffe1515c812 */ /* 0x000fc400078ec0ff */
[----:B----4-:R-:W-:Y:S01]  /*79d0*/  @!P5 LOP3.LUT R17, R22, 0xfffffffe, RZ, 0xc0, !PT ;  /* 0xfffffffe1611d812 */ /* 0x010fe200078ec0ff */
[C---:B------:R-:W-:Y:S01]  /*79e0*/  VIADD R20, R0.reuse, 0xd0 ;  /* 0x000000d000147836 */ /* 0x040fe20000000000 */
[----:B------:R-:W-:Y:S01]  /*79f0*/  @!P6 LOP3.LUT R23, R23, 0xfffffffe, RZ, 0xc0, !PT ;  /* 0xfffffffe1717e812 */ /* 0x000fe200078ec0ff */
[----:B------:R2:W-:Y:S01]  /*7a00*/  @!P2 ST.E.64 desc[UR6][R12.64], R104 ;  /* 0x000000680c00a985 */ /* 0x0005e2000c101b06 */
[----:B------:R-:W-:Y:S01]  /*7a10*/  VIADD R22, R0, 0xe0 ;  /* 0x000000e000167836 */ /* 0x000fe20000000000 */
[----:B------:R-:W-:Y:S01]  /*7a20*/  ISETP.GE.AND P0, PT, R19, UR4, PT ;  /* 0x0000000413007c0c */ /* 0x000fe2000bf06270 */
[----:B0-----:R-:W-:Y:S01]  /*7a30*/  @!P3 IMAD.WIDE R2, R15, 0x4, R4 ;  /* 0x000000040f02b825 */ /* 0x001fe200078e0204 */
[----:B------:R-:W-:-:S03]  /*7a40*/  ISETP.GE.AND P1, PT, R20, UR4, PT ;  /* 0x0000000414007c0c */ /* 0x000fc6000bf26270 */
        /* <DEDUP_REMOVED lines=8> */
[C---:B------:R-:W-:Y:S01]  /*7ad0*/  VIADD R21, R0.reuse, 0xd8 ;  /* 0x000000d800157836 */ /* 0x040fe20000000000 */
[----:B------:R4:W-:Y:S01]  /*7ae0*/  @!P6 ST.E.64 desc[UR6][R16.64], R120 ;  /* 0x000000781000e985 */ /* 0x0009e2000c101b06 */
[----:B--2---:R-:W-:Y:S01]  /*7af0*/  VIADD R12, R0, 0xe8 ;  /* 0x000000e8000c7836 */ /* 0x004fe20000000000 */
[----:B------:R-:W-:Y:S01]  /*7b00*/  @!P1 LEA.HI R20, R20, R20, RZ, 0x1 ;  /* 0x0000001414149211 */ /* 0x000fe200078f08ff */
[C---:B0-----:R-:W-:Y:S01]  /*7b10*/  VIADD R3, R0.reuse, 0xf8 ;  /* 0x000000f800037836 */ /* 0x041fe20000000000 */
[----:B------:R-:W-:Y:S01]  /*7b20*/  ISETP.GE.AND P2, PT, R21, UR4, PT ;  /* 0x0000000415007c0c */ /* 0x000fe2000bf46270 */
[----:B------:R-:W-:Y:S01]  /*7b30*/  VIADD R13, R0, 0xf0 ;  /* 0x000000f0000d7836 */ /* 0x000fe20000000000 */
[----:B------:R-:W-:Y:S02]  /*7b40*/  ISETP.GE.AND P4, PT, R12, UR4, PT ;  /* 0x000000040c007c0c */ /* 0x000fe4000bf86270 */
[----:B------:R-:W-:Y:S02]  /*7b50*/  ISETP.GE.AND P6, PT, R3, UR4, PT ;  /* 0x0000000403007c0c */ /* 0x000fe4000bfc6270 */
[----:B------:R-:W-:-:S02]  /*7b60*/  ISETP.GE.AND P5, PT, R13, UR4, PT ;  /* 0x000000040d007c0c */ /* 0x000fc4000bfa6270 */
[----:B------:R-:W-:Y:S02]  /*7b70*/  @!P3 LEA.HI R22, R22, R22, RZ, 0x1 ;  /* 0x000000161616b211 */ /* 0x000fe400078f08ff */
[----:B-1----:R-:W-:Y:S02]  /*7b80*/  @!P1 LOP3.LUT R11, R20, 0xfffffffe, RZ, 0xc0, !PT ;  /* 0xfffffffe140b9812 */ /* 0x002fe400078ec0ff */
[----:B---3--:R-:W-:Y:S02]  /*7b90*/  @!P3 LOP3.LUT R15, R22, 0xfffffffe, RZ, 0xc0, !PT ;  /* 0xfffffffe160fb812 */ /* 0x008fe400078ec0ff */
[----:B------:R-:W-:Y:S02]  /*7ba0*/  @!P2 LEA.HI R21, R21, R21, RZ, 0x1 ;  /* 0x000000151515a211 */ /* 0x000fe400078f08ff */
[----:B------:R-:W-:Y:S01]  /*7bb0*/  @!P4 LEA.HI R12, R12, R12, RZ, 0x1 ;  /* 0x0000000c0c0cc211 */ /* 0x000fe200078f08ff */
[----:B------:R-:W-:Y:S01]  /*7bc0*/  @!P3 IMAD.WIDE R14, R15, 0x4, R4 ;  /* 0x000000040f0eb825 */ /* 0x000fe200078e0204 */
[----:B------:R-:W-:-:S02]  /*7bd0*/  @!P6 LEA.HI R10, R3, R3, RZ, 0x1 ;  /* 0x00000003030ae211 */ /* 0x000fc400078f08ff */
[----:B------:R-:W-:Y:S02]  /*7be0*/  @!P5 LEA.HI R2, R13, R13, RZ, 0x1 ;  /* 0x0000000d0d02d211 */ /* 0x000fe400078f08ff */
[----:B------:R-:W-:Y:S02]  /*7bf0*/  @!P0 LOP3.LUT R3, R19, 0xfffffffe, RZ, 0xc0, !PT ;  /* 0xfffffffe13038812 */ /* 0x000fe400078ec0ff */
[----:B------:R-:W-:Y:S02]  /*7c00*/  @!P2 LOP3.LUT R13, R21, 0xfffffffe, RZ, 0xc0, !PT ;  /* 0xfffffffe150da812 */ /* 0x000fe400078ec0ff */
[----:B----4-:R-:W-:Y:S02]  /*7c10*/  @!P4 LOP3.LUT R17, R12, 0xfffffffe, RZ, 0xc0, !PT ;  /* 0xfffffffe0c11c812 */ /* 0x010fe400078ec0ff */
[----:B------:R-:W-:Y:S01]  /*7c20*/  @!P5 LOP3.LUT R21, R2, 0xfffffffe, RZ, 0xc0, !PT ;  /* 0xfffffffe0215d812 */ /* 0x000fe200078ec0ff */
[----:B------:R-:W-:Y:S01]  /*7c30*/  @!P0 IMAD.WIDE R2, R3, 0x4, R4 ;  /* 0x0000000403028825 */ /* 0x000fe200078e0204 */
[----:B------:R-:W-:-:S03]  /*7c40*/  @!P6 LOP3.LUT R19, R10, 0xfffffffe, RZ, 0xc0, !PT ;  /* 0xfffffffe0a13e812 */ /* 0x000fc600078ec0ff */
[--C-:B------:R-:W-:Y:S01]  /*7c50*/  @!P1 IMAD.WIDE R10, R11, 0x4, R4.reuse ;  /* 0x000000040b0a9825 */ /* 0x100fe200078e0204 */
[----:B------:R0:W-:Y:S03]  /*7c60*/  @!P0 ST.E.64 desc[UR6][R2.64], R124 ;  /* 0x0000007c02008985 */ /* 0x0001e6000c101b06 */
        /* <DEDUP_REMOVED lines=9> */
[----:B------:R0:W-:Y:S02]  /*7d00*/  @!P6 ST.E.64 desc[UR6][R4.64], R148 ;  /* 0x000000940400e985 */ /* 0x0001e4000c101b06 */
.L_x_199:
[----:B------:R-:W-:Y:S05]  /*7d10*/  BSYNC B0 ;  /* 0x0000000000007941 */ /* 0x000fea0003800000 */
.L_x_198:
[----:B------:R-:W-:Y:S01]  /*7d20*/  ISETP.GE.AND P0, PT, R9, R8, PT ;  /* 0x000000080900720c */ /* 0x000fe20003f06270 */
[----:B0--3--:R2:W3:Y:S04]  /*7d30*/  SHFL.IDX PT, R3, R7, 0x1, 0x1c1f ;  /* 0x003c1f0007037f89 */ /* 0x0094e800000e0000 */
[----:B------:R2:W0:Y:S08]  /*7d40*/  SHFL.IDX PT, R2, R6, 0x1, 0x1c1f ;  /* 0x003c1f0006027f89 */ /* 0x00043000000e0000 */
[----:B--2---:R-:W-:Y:S05]  /*7d50*/  @P0 BRA `(.L_x_173) ;  /* 0x0000005800ec0947 */ /* 0x004fea0003800000 */
[C---:B----4-:R-:W-:Y:S01]  /*7d60*/  VIADD R4, R0.reuse, 0x8 ;  /* 0x0000000800047836 */ /* 0x050fe20000000000 */
[----:B------:R-:W-:Y:S01]  /*7d70*/  ULDC UR4, c[0x0][0xbc8] ;  /* 0x0002f20000047ab9 */ /* 0x000fe20000000800 */
[C---:B-1----:R-:W-:Y:S01]  /*7d80*/  VIADD R5, R0.reuse, 0x10 ;  /* 0x0000001000057836 */ /* 0x042fe20000000000 */
        /* <DEDUP_REMOVED lines=9> */
[----:B------:R-:W-:Y:S01]  /*7e20*/  ULDC.64 UR6, c[0x0][0x208] ;  /* 0x0000820000067ab9 */ /* 0x000fe20000000a00 */
[----:B------:R-:W-:-:S02]  /*7e30*/  VIADD R14, R0, 0x38 ;  /* 0x00000038000e7836 */ /* 0x000fc40000000000 */
[C---:B------:R-:W-:Y:S02]  /*7e40*/  VIADD R15, R0.reuse, 0x40 ;  /* 0x00000040000f7836 */ /* 0x040fe40000000000 */
[----:B------:R-:W-:Y:S01]  /*7e50*/  VIADD R16, R0, 0x48 ;  /* 0x0000004800107836 */ /* 0x000fe20000000000 */
[----:B------:R-:W-:Y:S01]  /*7e60*/  @!P1 LEA.HI R4, R4, R4, RZ, 0x1 ;  /* 0x0000000404049211 */ /* 0x000fe200078f08ff */
[C---:B------:R-:W-:Y:S01]  /*7e70*/  VIADD R19, R0.reuse, 0x50 ;  /* 0x0000005000137836 */ /* 0x040fe20000000000 */
[----:B------:R-:W-:Y:S01]  /*7e80*/  @!P2 LEA.HI R5, R5, R5, RZ, 0x1 ;  /* 0x000000050505a211 */ /* 0x000fe200078f08ff */
[----:B------:R-:W-:Y:S01]  /*7e90*/  VIADD R20, R0, 0x58 ;  /* 0x0000005800147836 */ /* 0x000fe20000000000 */
[----:B------:R-:W-:Y:S01]  /*7ea0*/  @!P1 LOP3.LUT R7, R4, 0xfffffffe, RZ, 0xc0, !PT ;  /* 0xfffffffe04079812 */ /* 0x000fe200078ec0ff */
[C---:B------:R-:W-:Y:S01]  /*7eb0*/  VIADD R21, R0.reuse, 0x80 ;  /* 0x0000008000157836 */ /* 0x040fe20000000000 */
[----:B------:R-:W-:Y:S01]  /*7ec0*/  @!P2 LOP3.LUT R9, R5, 0xfffffffe, RZ, 0xc0, !PT ;  /* 0xfffffffe0509a812 */ /* 0x000fe200078ec0ff */
[----:B0--3--:R-:W-:Y:S01]  /*7ed0*/  @!P0 IMAD.WIDE R4, R0, 0x4, R2 ;  /* 0x0000000400048825 */ /* 0x009fe200078e0202 */
[----:B------:R-:W-:-:S02]  /*7ee0*/  ISETP.GE.AND P3, PT, R15, UR4, PT ;  /* 0x000000040f007c0c */ /* 0x000fc4000bf66270 */
[----:B------:R-:W-:Y:S01]  /*7ef0*/  ISETP.GE.AND P4, PT, R16, UR4, PT ;  /* 0x0000000410007c0c */ /* 0x000fe2000bf86270 */
        /* <DEDUP_REMOVED lines=18> */
[----:B------:R-:W-:Y:S01]  /*8020*/  @!P4 LEA.HI R16, R16, R16, RZ, 0x1 ;  /* 0x000000101010c211 */ /* 0x000fe200078f08ff */
[----:B------:R0:W-:Y:S01]  /*8030*/  @!P5 ST.E.64 desc[UR6][R4.64], R38 ;  /* 0x000000260400d985 */ /* 0x0001e2000c101b06 */
[----:B--2---:R-:W-:Y:S02]  /*8040*/  @!P0 LOP3.LUT R9, R12, 0xfffffffe, RZ, 0xc0, !PT ;  /* 0xfffffffe0c098812 */ /* 0x004fe400078ec0ff */
[----:B------:R-:W-:Y:S01]  /*8050*/  @!P1 LOP3.LUT R13, R13, 0xfffffffe, RZ, 0xc0, !PT ;  /* 0xfffffffe0d0d9812 */ /* 0x000fe200078ec0ff */
[----:B------:R1:W-:Y:S01]  /*8060*/  @!P6 ST.E.64 desc[UR6][R6.64], R42 ;  /* 0x0000002a0600e985 */ /* 0x0003e2000c101b06 */
[----:B------:R-:W-:Y:S01]  /*8070*/  @!P2 LOP3.LUT R11, R14, 0xfffffffe, RZ, 0xc0, !PT ;  /* 0xfffffffe0e0ba812 */ /* 0x000fe200078ec0ff */
[----:B------:R-:W-:Y:S01]  /*8080*/  VIADD R14, R0, 0x60 ;  /* 0x00000060000e7836 */ /* 0x000fe20000000000 */
[----:B------:R-:W-:-:S02]  /*8090*/  @!P3 LOP3.LUT R15, R15, 0xfffffffe, RZ, 0xc0, !PT ;  /* 0xfffffffe0f0fb812 */ /* 0x000fc400078ec0ff */
[----:B------:R-:W-:Y:S01]  /*80a0*/  @!P4 LOP3.LUT R17, R16, 0xfffffffe, RZ, 0xc0, !PT ;  /* 0xfffffffe1011c812 */ /* 0x000fe200078ec0ff */
[----:B------:R-:W-:Y:S01]  /*80b0*/  VIADD R16, R0, 0x70 ;  /* 0x0000007000107836 */ /* 0x000fe20000000000 */
[----:B------:R-:W-:Y:S02]  /*80c0*/  ISETP.GE.AND P5, PT, R19, UR4, PT ;  /* 0x0000000413007c0c */ /* 0x000fe4000bfa6270 */
        /* <DEDUP_REMOVED lines=53> */
[----:B------:R-:W-:Y:S01]  /*8420*/  @!P1 ST.E.64 desc[UR6][R10.64], R86 ;  /* 0x000000560a009985 */ /* 0x000fe2000c101b06 */
[----:B------:R-:W-:Y:S02]  /*8430*/  @!P5 LEA.HI R20, R20, R20, RZ, 0x1 ;  /* 0x000000141414d211 */ /* 0x000fe400078f08ff */
[----:B------:R-:W-:Y:S01]  /*8440*/  VIADD R15, R0, 0xa0 ;  /* 0x000000a0000f7836 */ /* 0x000fe20000000000 */
[----:B------:R-:W-:Y:S01]  /*8450*/  @!P0 ST.E.64 desc[UR6][R12.64], R90 ;  /* 0x0000005a0c008985 */ /* 0x000fe2000c101b06 */
[----:B------:R-:W-:Y:S01]  /*8460*/  ISETP.GE.AND P0, PT, R14, UR4, PT ;  /* 0x000000040e007c0c */ /* 0x000fe2000bf06270 */
[C---:B------:R-:W-:Y:S01]  /*8470*/  VIADD R17, R0.reuse, 0xb0 ;  /* 0x000000b000117836 */ /* 0x040fe20000000000 */
[----:B0-----:R-:W-:Y:S01]  /*8480*/  @!P6 LOP3.LUT R5, R19, 0xfffffffe, RZ, 0xc0, !PT ;  /* 0xfffffffe1305e812 */ /* 0x001fe200078ec0ff */
[----:B------:R-:W-:Y:S01]  /*8490*/  VIADD R19, R0, 0xc0 ;  /* 0x000000c000137836 */ /* 0x000fe20000000000 */
[----:B------:R-:W-:-:S02]  /*84a0*/  ISETP.GE.AND P4, PT, R15, UR4, PT ;  /* 0x000000040f007c0c */ /* 0x000fc4000bf86270 */
[----:B------:R-:W-:Y:S01]  /*84b0*/  ISETP.GE.AND P2, PT, R17, UR4, PT ;  /* 0x0000000411007c0c */ /* 0x000fe2000bf46270 */
[--C-:B------:R-:W-:Y:S01]  /*84c0*/  @!P6 IMAD.WIDE R4, R5, 0x4, R2.reuse ;  /* 0x000000040504e825 */ /* 0x100fe200078e0202 */
[----:B------:R-:W-:Y:S02]  /*84d0*/  ISETP.GE.AND P1, PT, R21, UR4, PT ;  /* 0x0000000415007c0c */ /* 0x000fe4000bf26270 */
[----:B-1----:R-:W-:Y:S01]  /*84e0*/  @!P5 LOP3.LUT R7, R20, 0xfffffffe, RZ, 0xc0, !PT ;  /* 0xfffffffe1407d812 */ /* 0x002fe200078ec0ff */
[----:B------:R-:W-:Y:S01]  /*84f0*/  VIADD R20, R0, 0xc8 ;  /* 0x000000c800147836 */ /* 0x000fe20000000000 */
[----:B------:R0:W-:Y:S01]  /*8500*/  @!P6 ST.E.64 desc[UR6][R4.64], R94 ;  /* 0x0000005e0400e985 */ /* 0x0001e2000c101b06 */
[----:B------:R-:W-:Y:S02]  /*8510*/  @!P0 LEA.HI R14, R14, R14, RZ, 0x1 ;  /* 0x0000000e0e0e8211 */ /* 0x000fe400078f08ff */
[----:B------:R-:W-:Y:S01]  /*8520*/  @!P5 IMAD.WIDE R6, R7, 0x4, R2 ;  /* 0x000000040706d825 */ /* 0x000fe200078e0202 */
[----:B------:R-:W-:-:S02]  /*8530*/  @!P3 LEA.HI R16, R16, R16, RZ, 0x1 ;  /* 0x000000101010b211 */ /* 0x000fc400078f08ff */
[----:B--2---:R-:W-:Y:S01]  /*8540*/  @!P0 LOP3.LUT R9, R14, 0xfffffffe, RZ, 0xc0, !PT ;  /* 0xfffffffe0e098812 */ /* 0x004fe200078ec0ff */
[----:B------:R-:W-:Y:S01]  /*8550*/  VIADD R14, R0, 0xd0 ;  /* 0x000000d0000e7836 */ /* 0x000fe20000000000 */
[----:B------:R-:W-:Y:S01]  /*8560*/  @!P4 LEA.HI R15, R15, R15, RZ, 0x1 ;  /* 0x0000000f0f0fc211 */ /* 0x000fe200078f08ff */
[----:B------:R1:W-:Y:S01]  /*8570*/  @!P5 ST.E.64 desc[UR6][R6.64], R98 ;  /* 0x000000620600d985 */ /* 0x0003e2000c101b06 */
[----:B------:R-:W-:Y:S02]  /*8580*/  ISETP.GE.AND P5, PT, R19, UR4, PT ;  /* 0x0000000413007c0c */ /* 0x000fe4000bfa6270 */
[----:B------:R-:W-:Y:S01]  /*8590*/  @!P2 LEA.HI R17, R17, R17, RZ, 0x1 ;  /* 0x000000111111a211 */ /* 0x000fe200078f08ff */
[----:B0-----:R-:W-:Y:S01]  /*85a0*/  @!P0 IMAD.WIDE R4, R9, 0x4, R2 ;  /* 0x0000000409048825 */ /* 0x001fe200078e0202 */
[----:B------:R-:W-:Y:S02]  /*85b0*/  @!P1 LEA.HI R21, R21, R21, RZ, 0x1 ;  /* 0x0000001515159211 */ /* 0x000fe400078f08ff */
[----:B------:R-:W-:-:S02]  /*85c0*/  @!P4 LOP3.LUT R15, R15, 0xfffffffe, RZ, 0xc0, !PT ;  /* 0xfffffffe0f0fc812 */ /* 0x000fc400078ec0ff */
[----:B------:R-:W-:Y:S01]  /*85d0*/  @!P3 LOP3.LUT R11, R16, 0xfffffffe, RZ, 0xc0, !PT ;  /* 0xfffffffe100bb812 */ /* 0x000fe200078ec0ff */
[----:B------:R0:W-:Y:S01]  /*85e0*/  @!P0 ST.E.64 desc[UR6][R4.64], R102 ;  /* 0x0000006604008985 */ /* 0x0001e2000c101b06 */
[----:B------:R-:W-:Y:S01]  /*85f0*/  @!P2 LOP3.LUT R17, R17, 0xfffffffe, RZ, 0xc0, !PT ;  /* 0xfffffffe1111a812 */ /* 0x000fe200078ec0ff */
[----:B------:R-:W-:Y:S01]  /*8600*/  VIADD R16, R0, 0xe0 ;  /* 0x000000e000107836 */ /* 0x000fe20000000000 */
[----:B------:R-:W-:Y:S01]  /*8610*/  ISETP.GE.AND P6, PT, R20, UR4, PT ;  /* 0x0000000414007c0c */ /* 0x000fe2000bfc6270 */
[--C-:B-1----:R-:W-:Y:S01]  /*8620*/  @!P4 IMAD.WIDE R6, R15, 0x4, R2.reuse ;  /* 0x000000040f06c825 */ /* 0x102fe200078e0202 */
[----:B------:R-:W-:Y:S02]  /*8630*/  @!P1 LOP3.LUT R13, R21, 0xfffffffe, RZ, 0xc0, !PT ;  /* 0xfffffffe150d9812 */ /* 0x000fe400078ec0ff */
[----:B------:R-:W-:Y:S01]  /*8640*/  ISETP.GE.AND P0, PT, R14, UR4, PT ;  /* 0x000000040e007c0c */ /* 0x000fe2000bf06270 */
[----:B------:R-:W-:Y:S01]  /*8650*/  @!P3 IMAD.WIDE R8, R11, 0x4, R2 ;  /* 0x000000040b08b825 */ /* 0x000fe200078e0202 */
[----:B------:R1:W-:Y:S01]  /*8660*/  @!P4 ST.E.64 desc[UR6][R6.64], R106 ;  /* 0x0000006a0600c985 */ /* 0x0003e2000c101b06 */
[----:B------:R-:W-:-:S02]  /*8670*/  @!P5 LEA.HI R19, R19, R19, RZ, 0x1 ;  /* 0x000000131313d211 */ /* 0x000fc400078f08ff */
[--C-:B------:R-:W-:Y:S01]  /*8680*/  @!P2 IMAD.WIDE R10, R17, 0x4, R2.reuse ;  /* 0x00000004110aa825 */ /* 0x100fe200078e0202 */
[----:B------:R2:W-:Y:S01]  /*8690*/  @!P3 ST.E.64 desc[UR6][R8.64], R110 ;  /* 0x0000006e0800b985 */ /* 0x0005e2000c101b06 */
[----:B0-----:R-:W-:Y:S02]  /*86a0*/  @!P5 LOP3.LUT R5, R19, 0xfffffffe, RZ, 0xc0, !PT ;  /* 0xfffffffe1305d812 */ /* 0x001fe400078ec0ff */
[--C-:B------:R-:W-:Y:S01]  /*86b0*/  @!P1 IMAD.WIDE R12, R13, 0x4, R2.reuse ;  /* 0x000000040d0c9825 */ /* 0x100fe200078e0202 */
[----:B------:R-:W-:Y:S01]  /*86c0*/  @!P2 ST.E.64 desc[UR6][R10.64], R114 ;  /* 0x000000720a00a985 */ /* 0x000fe2000c101b06 */
[----:B------:R-:W-:Y:S02]  /*86d0*/  ISETP.GE.AND P2, PT, R16, UR4, PT ;  /* 0x0000000410007c0c */ /* 0x000fe4000bf46270 */
[C---:B------:R-:W-:Y:S01]  /*86e0*/  VIADD R15, R0.reuse, 0xd8 ;  /* 0x000000d8000f7836 */ /* 0x040fe20000000000 */
[----:B------:R-:W-:Y:S01]  /*86f0*/  @!P1 ST.E.64 desc[UR6][R12.64], R118 ;  /* 0x000000760c009985 */ /* 0x000fe2000c101b06 */
[----:B------:R-:W-:Y:S01]  /*8700*/  VIADD R17, R0, 0xe8 ;  /* 0x000000e800117836 */ /* 0x000fe20000000000 */
[----:B------:R-:W-:Y:S01]  /*8710*/  @!P6 LEA.HI R20, R20, R20, RZ, 0x1 ;  /* 0x000000141414e211 */ /* 0x000fe200078f08ff */
[----:B------:R-:W-:Y:S01]  /*8720*/  VIADD R21, R0, 0xf0 ;  /* 0x000000f000157836 */ /* 0x000fe20000000000 */
[----:B------:R-:W-:Y:S01]  /*8730*/  ISETP.GE.AND P1, PT, R15, UR4, PT ;  /* 0x000000040f007c0c */ /* 0x000fe2000bf26270 */
[----:B------:R-:W-:Y:S01]  /*8740*/  @!P5 IMAD.WIDE R4, R5, 0x4, R2 ;  /* 0x000000040504d825 */ /* 0x000fe200078e0202 */
[----:B------:R-:W-:-:S02]  /*8750*/  ISETP.GE.AND P3, PT, R17, UR4, PT ;  /* 0x0000000411007c0c */ /* 0x000fc4000bf66270 */
[----:B------:R-:W-:Y:S01]  /*8760*/  ISETP.GE.AND P4, PT, R21, UR4, PT ;  /* 0x0000000415007c0c */ /* 0x000fe2000bf86270 */
[----:B------:R-:W-:Y:S01]  /*8770*/  VIADD R0, R0, 0xf8 ;  /* 0x000000f800007836 */ /* 0x000fe20000000000 */
[----:B------:R-:W-:Y:S01]  /*8780*/  @!P0 LEA.HI R14, R14, R14, RZ, 0x1 ;  /* 0x0000000e0e0e8211 */ /* 0x000fe200078f08ff */
[----:B------:R0:W-:Y:S01]  /*8790*/  @!P5 ST.E.64 desc[UR6][R4.64], R122 ;  /* 0x0000007a0400d985 */ /* 0x0001e2000c101b06 */
[----:B-1----:R-:W-:Y:S02]  /*87a0*/  @!P6 LOP3.LUT R7, R20, 0xfffffffe, RZ, 0xc0, !PT ;  /* 0xfffffffe1407e812 */ /* 0x002fe400078ec0ff */
[----:B--2---:R-:W-:Y:S02]  /*87b0*/  @!P0 LOP3.LUT R9, R14, 0xfffffffe, RZ, 0xc0, !PT ;  /* 0xfffffffe0e098812 */ /* 0x004fe400078ec0ff */
[----:B------:R-:W-:Y:S01]  /*87c0*/  @!P2 LEA.HI R16, R16, R16, RZ, 0x1 ;  /* 0x000000101010a211 */ /* 0x000fe200078f08ff */
[----:B------:R-:W-:Y:S01]  /*87d0*/  @!P6 IMAD.WIDE R6, R7, 0x4, R2 ;  /* 0x000000040706e825 */ /* 0x000fe200078e0202 */
[----:B------:R-:W-:-:S02]  /*87e0*/  @!P1 LEA.HI R15, R15, R15, RZ, 0x1 ;  /* 0x0000000f0f0f9211 */ /* 0x000fc400078f08ff */
[----:B------:R-:W-:Y:S02]  /*87f0*/  @!P3 LEA.HI R17, R17, R17, RZ, 0x1 ;  /* 0x000000111111b211 */ /* 0x000fe400078f08ff */
[----:B------:R1:W-:Y:S01]  /*8800*/  @!P6 ST.E.64 desc[UR6][R6.64], R126 ;  /* 0x0000007e0600e985 */ /* 0x0003e2000c101b06 */
[----:B------:R-:W-:Y:S01]  /*8810*/  @!P4 LEA.HI R21, R21, R21, RZ, 0x1 ;  /* 0x000000151515c211 */ /* 0x000fe200078f08ff */
[----:B0-----:R-:W-:Y:S01]  /*8820*/  @!P0 IMAD.WIDE R4, R9, 0x4, R2 ;  /* 0x0000000409048825 */ /* 0x001fe200078e0202 */
[----:B------:R-:W-:Y:S02]  /*8830*/  @!P1 LOP3.LUT R15, R15, 0xfffffffe, RZ, 0xc0, !PT ;  /* 0xfffffffe0f0f9812 */ /* 0x000fe400078ec0ff */
[----:B------:R-:W-:Y:S02]  /*8840*/  @!P2 LOP3.LUT R11, R16, 0xfffffffe, RZ, 0xc0, !PT ;  /* 0xfffffffe100ba812 */ /* 0x000fe400078ec0ff */
[----:B------:R2:W-:Y:S01]  /*8850*/  @!P0 ST.E.64 desc[UR6][R4.64], R130 ;  /* 0x0000008204008985 */ /* 0x0005e2000c101b06 */
[----:B------:R-:W-:-:S02]  /*8860*/  ISETP.GE.AND P0, PT, R0, UR4, PT ;  /* 0x0000000400007c0c */ /* 0x000fc4000bf06270 */
[----:B------:R-:W-:Y:S01]  /*8870*/  @!P3 LOP3.LUT R17, R17, 0xfffffffe, RZ, 0xc0, !PT ;  /* 0xfffffffe1111b812 */ /* 0x000fe200078ec0ff */
[----:B------:R-:W-:Y:S01]  /*8880*/  @!P2 IMAD.WIDE R8, R11, 0x4, R2 ;  /* 0x000000040b08a825 */ /* 0x000fe200078e0202 */
[----:B------:R-:W-:-:S03]  /*8890*/  @!P4 LOP3.LUT R13, R21, 0xfffffffe, RZ, 0xc0, !PT ;  /* 0xfffffffe150dc812 */ /* 0x000fc600078ec0ff */
[----:B-1----:R-:W-:-:S04]  /*88a0*/  @!P1 IMAD.WIDE R6, R15, 0x4, R2 ;  /* 0x000000040f069825 */ /* 0x002fc800078e0202 */
[--C-:B------:R-:W-:Y:S01]  /*88b0*/  @!P3 IMAD.WIDE R10, R17, 0x4, R2.reuse ;  /* 0x00000004110ab825 */ /* 0x100fe200078e0202 */
[----:B------:R2:W-:Y:S03]  /*88c0*/  @!P1 ST.E.64 desc[UR6][R6.64], R134 ;  /* 0x0000008606009985 */ /* 0x0005e6000c101b06 */
[----:B------:R-:W-:Y:S01]  /*88d0*/  @!P4 IMAD.WIDE R12, R13, 0x4, R2 ;  /* 0x000000040d0cc825 */ /* 0x000fe200078e0202 */
[----:B------:R2:W-:Y:S04]  /*88e0*/  @!P2 ST.E.64 desc[UR6][R8.64], R138 ;  /* 0x0000008a0800a985 */ /* 0x0005e8000c101b06 */
[----:B------:R2:W-:Y:S04]  /*88f0*/  @!P3 ST.E.64 desc[UR6][R10.64], R142 ;  /* 0x0000008e0a00b985 */ /* 0x0005e8000c101b06 */
[----:B------:R2:W-:Y:S01]  /*8900*/  @!P4 ST.E.64 desc[UR6][R12.64], R146 ;  /* 0x000000920c00c985 */ /* 0x0005e2000c101b06 */
[----:B------:R-:W-:Y:S05]  /*8910*/  @P0 BRA `(.L_x_173) ;  /* 0x0000004c00fc0947 */ /* 0x000fea0003800000 */
[----:B------:R-:W-:Y:S01]  /*8920*/  LEA.HI R0, R0, R0, RZ, 0x1 ;  /* 0x0000000000007211 */ /* 0x000fe200078f08ff */
[----:B------:R-:W-:-:S03]  /*8930*/  ULDC.64 UR4, c[0x0][0x208] ;  /* 0x0000820000047ab9 */ /* 0x000fc60000000a00 */
[----:B--2---:R-:W-:-:S05]  /*8940*/  LOP3.LUT R5, R0, 0xfffffffe, RZ, 0xc0, !PT ;  /* 0xfffffffe00057812 */ /* 0x004fca00078ec0ff */
[----:B------:R-:W-:-:S05]  /*8950*/  IMAD.WIDE R2, R5, 0x4, R2 ;  /* 0x0000000405027825 */ /* 0x000fca00078e0202 */
[----:B------:R0:W-:Y:S01]  /*8960*/  ST.E.64 desc[UR4][R2.64], R150 ;  /* 0x0000009602007985 */ /* 0x0001e2000c101b04 */
[----:B------:R-:W-:Y:S05]  /*8970*/  BRA `(.L_x_173) ;  /* 0x0000004c00e47947 */ /* 0x000fea0003800000 */
.L_x_197:
[----:B------:R-:W2:Y:S02]  /*8980*/  S2R R0, SR_TID.X ;  /* 0x0000000000007919 */ /* 0x000ea40000002100 */
[----:B--2---:R-:W-:-:S05]  /*8990*/  VIADD R2, R0, 0xffffff80 ;  /* 0xffffff8000027836 */ /* 0x004fca0000000000 */
[----:B------:R-:W-:-:S13]  /*89a0*/  ISETP.GT.AND P0, PT, R2, 0x7f, PT ;  /* 0x0000007f0200780c */ /* 0x000fda0003f04270 */
[----:B------:R-:W-:Y:S05]  /*89b0*/  @P0 BRA `(.L_x_173) ;  /* 0x0000004c00d40947 */ /* 0x000fea0003800000 */
[----:B------:R-:W2:Y:S01]  /*89c0*/  S2R R3, SR_CTAID.X ;  /* 0x0000000000037919 */ /* 0x000ea20000002500 */
[----:B------:R-:W3:Y:S01]  /*89d0*/  LDC R6, c[0x0][0xce8] ;  /* 0x00033a00ff067b82 */ /* 0x000ee20000000800 */
[----:B------:R-:W-:Y:S01]  /*89e0*/  ULDC UR4, c[0x0][0xb88] ;  /* 0x0002e20000047ab9 */ /* 0x000fe20000000800 */
[----:B--2---:R-:W-:Y:S02]  /*89f0*/  IMAD R0, R3, 0x80, R0 ;  /* 0x0000008003007824 */ /* 0x004fe400078e0200 */
[----:B---3--:R-:W-:Y:S02]  /*8a00*/  IMAD R3, R6, UR4, RZ ;  /* 0x0000000406037c24 */ /* 0x008fe4000f8e02ff */
[----:B------:R-:W-:-:S05]  /*8a10*/  VIADD R0, R0, 0xffffff80 ;  /* 0xffffff8000007836 */ /* 0x000fca0000000000 */
[----:B------:R-:W-:-:S13]  /*8a20*/  ISETP.GE.AND P0, PT, R0, R3, PT ;  /* 0x000000030000720c */ /* 0x000fda0003f06270 */
[----:B------:R-:W-:Y:S05]  /*8a30*/  @P0 BRA `(.L_x_173) ;  /* 0x0000004c00b40947 */ /* 0x000fea0003800000 */
[----:B------:R-:W-:Y:S01]  /*8a40*/  ISETP.NE.AND P0, PT, R6, 0x1, PT ;  /* 0x000000010600780c */ /* 0x000fe20003f05270 */
[----:B------:R-:W2:Y:S01]  /*8a50*/  S2UR UR7, SR_CTAID.Z ;  /* 0x00000000000779c3 */ /* 0x000ea20000002700 */
[----:B------:R-:W-:Y:S01]  /*8a60*/  R2UR UR11, R18 ;  /* 0x00000000120b72ca */ /* 0x000fe200000e0000 */
[----:B------:R-:W-:Y:S01]  /*8a70*/  ULDC.64 UR8, c[0x0][0xcd0] ;  /* 0x0003340000087ab9 */ /* 0x000fe20000000a00 */
[----:B------:R-:W-:Y:S01]  /*8a80*/  IMAD.MOV.U32 R5, RZ, RZ, R0 ;  /* 0x000000ffff057224 */ /* 0x000fe200078e0000 */
[----:B------:R-:W-:-:S04]  /*8a90*/  ULDC.64 UR12, c[0x0][0x208] ;  /* 0x00008200000c7ab9 */ /* 0x000fc80000000a00 */
[----:B------:R-:W3:Y:S06]  /*8aa0*/  LDC.64 R10, c[0x0][0xcd8] ;  /* 0x00033600ff0a7b82 */ /* 0x000eec0000000a00 */
[----:B------:R-:W-:Y:S02]  /*8ab0*/  USHF.R.S32.HI UR6, URZ, 0x1f, UR11 ;  /* 0x0000001f3f067899 */ /* 0x000fe4000801140b */
[----:B------:R-:W4:Y:S01]  /*8ac0*/  @P0 LDC R7, c[0x0][0xcec] ;  /* 0x00033b00ff070b82 */ /* 0x000f220000000800 */
[----:B------:R-:W-:Y:S02]  /*8ad0*/  UIMAD.WIDE.U32 UR4, UR11, UR8, URZ ;  /* 0x000000080b0472a5 */ /* 0x000fe4000f8e003f */
[----:B------:R-:W-:-:S04]  /*8ae0*/  UIMAD UR6, UR6, UR8, URZ ;  /* 0x00000008060672a4 */ /* 0x000fc8000f8e023f */
[----:B------:R-:W-:Y:S01]  /*8af0*/  UIMAD UR6, UR11, UR9, UR6 ;  /* 0x000000090b0672a4 */ /* 0x000fe2000f8e0206 */
[----:B------:R-:W5:Y:S01]  /*8b00*/  @P0 LDC R9, c[0x0][0xcf0] ;  /* 0x00033c00ff090b82 */ /* 0x000f620000000800 */
[----:B--2---:R-:W-:Y:S01]  /*8b10*/  USHF.R.S32.HI UR8, URZ, 0x1f, UR7 ;  /* 0x0000001f3f087899 */ /* 0x004fe20008011407 */
[----:B------:R-:W-:Y:S01]  /*8b20*/  IMAD.U32 R3, RZ, RZ, UR5 ;  /* 0x00000005ff037e24 */ /* 0x000fe2000f8e00ff */
[----:B------:R-:W-:Y:S01]  /*8b30*/  UIADD3 UR6, UR5, UR6, URZ ;  /* 0x0000000605067290 */ /* 0x000fe2000fffe03f */
[----:B------:R-:W-:Y:S02]  /*8b40*/  IMAD.U32 R2, RZ, RZ, UR4 ;  /* 0x00000004ff027e24 */ /* 0x000fe4000f8e00ff */
[----:B------:R-:W-:Y:S02]  /*8b50*/  ULDC.64 UR4, c[0x0][0xce0] ;  /* 0x0003380000047ab9 */ /* 0x000fe40000000a00 */
[----:B------:R-:W2:Y:S01]  /*8b60*/  S2UR UR10, SR_CTAID.Y ;  /* 0x00000000000a79c3 */ /* 0x000ea20000002600 */
[----:B------:R-:W-:-:S02]  /*8b70*/  IMAD.U32 R3, RZ, RZ, UR6 ;  /* 0x00000006ff037e24 */ /* 0x000fc4000f8e00ff */
[C---:B---3--:R-:W-:Y:S02]  /*8b80*/  IMAD R12, R10.reuse, UR8, RZ ;  /* 0x000000080a0c7c24 */ /* 0x048fe4000f8e02ff */
[----:B------:R-:W-:-:S03]  /*8b90*/  IMAD.WIDE.U32 R2, R10, UR7, R2 ;  /* 0x000000070a027c25 */ /* 0x000fc6000f8e0002 */
[----:B------:R-:W2:Y:S01]  /*8ba0*/  LDC R8, c[0x0][0xd50] ;  /* 0x00035400ff087b82 */ /* 0x000ea20000000800 */
[----:B----4-:R-:W-:-:S04]  /*8bb0*/  @P0 IMAD.HI.U32 R4, R0, R7, RZ ;  /* 0x0000000700040227 */ /* 0x010fc800078e00ff */
[----:B------:R-:W-:Y:S02]  /*8bc0*/  IMAD R7, RZ, RZ, -UR11 ;  /* 0x8000000bff077e24 */ /* 0x000fe4000f8e02ff */
[----:B------:R-:W-:Y:S01]  /*8bd0*/  IMAD R11, R11, UR7, R12 ;  /* 0x000000070b0b7c24 */ /* 0x000fe2000f8e020c */
[----:B-----5:R-:W-:-:S03]  /*8be0*/  @P0 SHF.R.U32.HI R5, RZ, R9, R4 ;  /* 0x00000009ff050219 */ /* 0x020fc60000011604 */
[----:B------:R-:W-:Y:S02]  /*8bf0*/  IMAD.IADD R3, R11, 0x1, R3 ;  /* 0x000000010b037824 */ /* 0x000fe400078e0203 */
[----:B--2---:R-:W-:Y:S02]  /*8c00*/  IMAD R9, R8, R7, UR10 ;  /* 0x0000000a08097e24 */ /* 0x004fe4000f8e0207 */
        /* <DEDUP_REMOVED lines=21> */
.L_x_171:
[----:B------:R-:W-:-:S08]  /*8d60*/  NOP ;  /* 0x0000000000007918 */ /* 0x000fd00000000000 */
[----:B0-----:R-:W0:-:S00]  /*8d70*/  USETMAXREG.DEALLOC.CTAPOOL 0x18 ;  /* 0x00000018000079c8 */ /* 0x001e0000080e0500 */
[----:B0-----:R-:W-:-:S06]  /*8d80*/  LOP3.LUT R0, R0, 0x3, RZ, 0xc0, !PT ;  /* 0x0000000300007812 */ /* 0x001fcc00078ec0ff */
[----:B------:R-:W0:Y:S01]  /*8d90*/  S2UR UR6, SR_CTAID.Y ;  /* 0x00000000000679c3 */ /* 0x000e220000002600 */
[----:B------:R-:W1:Y:S07]  /*8da0*/  SHFL.IDX PT, R0, R0, RZ, 0x1f ;  /* 0x00001fff00007589 */ /* 0x000e6e00000e0000 */
[----:B------:R-:W2:Y:S01]  /*8db0*/  S2UR UR45, SR_CTAID.Z ;  /* 0x00000000002d79c3 */ /* 0x000ea20000002700 */
[----:B-1----:R-:W-:-:S13]  /*8dc0*/  ISETP.NE.AND P0, PT, R0, RZ, PT ;  /* 0x000000ff0000720c */ /* 0x002fda0003f05270 */
[----:B0-2---:R-:W-:Y:S05]  /*8dd0*/  @!P0 BRA `(.L_x_200) ;  /* 0x0000000000288947 */ /* 0x005fea0003800000 */
        /* <DEDUP_REMOVED lines=10> */
.L_x_200:
[----:B------:R-:W-:Y:S01]  /*8e80*/  ULDC UR7, c[0x0][0xd50] ;  /* 0x0003540000077ab9 */ /* 0x000fe20000000800 */
[----:B------:R-:W-:Y:S01]  /*8e90*/  UMOV UR36, UR6 ;  /* 0x0000000600247c82 */ /* 0x000fe20008000000 */
[----:B------:R-:W-:-:S11]  /*8ea0*/  UISETP.NE.AND UP0, UPT, UR7, 0x1, UPT ;  /* 0x000000010700788c */ /* 0x000fd6000bf05270 */
[----:B------:R-:W-:Y:S01]  /*8eb0*/  @UP0 ULDC UR4, c[0x0][0xd54] ;  /* 0x0003550000040ab9 */ /* 0x000fe20000000800 */
[----:B------:R-:W-:Y:S01]  /*8ec0*/  @UP0 ULDC UR8, c[0x0][0xd58] ;  /* 0x0003560000080ab9 */ /* 0x000fe20000000800 */
[----:B------:R-:W-:-:S04]  /*8ed0*/  UIMAD.WIDE.U32 UR4, UR6, UR4, URZ ;  /* 0x00000004060472a5 */ /* 0x000fc8000f8e003f */
[----:B------:R-:W-:-:S12]  /*8ee0*/  @UP0 USHF.R.U32.HI UR36, URZ, UR8, UR5 ;  /* 0x000000083f240299 */ /* 0x000fd80008011605 */
.L_x_201:
[----:B------:R-:W-:Y:S01]  /*8ef0*/  ISETP.LE.AND P0, PT, RZ, UR45, PT ;  /* 0x0000002dff007c0c */ /* 0x000fe2000bf03270 */
[----:B------:R-:W-:Y:S01]  /*8f00*/  UIADD3 UR4, -UR36, URZ, URZ ;  /* 0x0000003f24047290 */ /* 0x000fe2000fffe13f */
[----:B------:R-:W-:Y:S02]  /*8f10*/  IMAD.MOV.U32 R0, RZ, RZ, 0x1 ;  /* 0x00000001ff007424 */ /* 0x000fe400078e00ff */
[----:B------:R-:W-:Y:S01]  /*8f20*/  IMAD.MOV.U32 R6, RZ, RZ, RZ ;  /* 0x000000ffff067224 */ /* 0x000fe200078e00ff */
[----:B------:R-:W-:Y:S01]  /*8f30*/  UIMAD UR6, UR7, UR4, UR6 ;  /* 0x00000004070672a4 */ /* 0x000fe2000f8e0206 */
[----:B------:R-:W-:-:S07]  /*8f40*/  IMAD.MOV.U32 R7, RZ, RZ, 0x1 ;  /* 0x00000001ff077424 */ /* 0x000fce00078e00ff */
        /* <DEDUP_REMOVED lines=53> */
.L_x_203:
[----:B------:R-:W-:Y:S01]  /*92a0*/  UIMAD UR39, UR44, UR42, URZ ;  /* 0x0000002a2c2772a4 */ /* 0x000fe2000f8e023f */
[----:B------:R-:W-:Y:S02]  /*92b0*/  IMAD.U32 R2, RZ, RZ, UR41 ;  /* 0x00000029ff027e24 */ /* 0x000fe4000f8e00ff */
[----:B------:R-:W-:Y:S02]  /*92c0*/  IMAD.MOV.U32 R6, RZ, RZ, RZ ;  /* 0x000000ffff067224 */ /* 0x000fe400078e00ff */
[----:B------:R-:W-:Y:S02]  /*92d0*/  IMAD.MOV.U32 R7, RZ, RZ, 0x1 ;  /* 0x00000001ff077424 */ /* 0x000fe400078e00ff */
[----:B------:R-:W-:-:S05]  /*92e0*/  IMAD.U32 R3, RZ, RZ, UR39 ;  /* 0x00000027ff037e24 */ /* 0x000fca000f8e00ff */
[----:B------:R-:W-:-:S04]  /*92f0*/  VIADDMNMX R2, R3, UR42, R2, PT ;  /* 0x0000002a03027c46 */ /* 0x000fc8000b800102 */
[----:B------:R-:W-:-:S13]  /*9300*/  R2UR UR40, R2 ;  /* 0x00000000022872ca */ /* 0x000fda00000e0000 */
[----:B------:R-:W-:-:S06]  /*9310*/  UISETP.GT.AND UP0, UPT, UR40, UR39, UPT ;  /* 0x000000272800728c */ /* 0x000fcc000bf04270 */
[----:B------:R-:W-:-:S13]  /*9320*/  PLOP3.LUT P0, PT, PT, PT, UP0, 0x80, 0x0 ;  /* 0x000000000000781c */ /* 0x000fda0003f0f008 */
[----:B------:R-:W-:Y:S05]  /*9330*/  @!P0 BRA `(.L_x_202) ;  /* 0x0000004000ac8947 */ /* 0x000fea0003800000 */
        /* <DEDUP_REMOVED lines=11> */
[----:B------:R-:W-:Y:S02]  /*93f0*/  IMAD.U32 R4, RZ, RZ, UR6 ;  /* 0x00000006ff047e24 */ /* 0x000fe4000f8e00ff */
[----:B------:R-:W0:Y:S01]  /*9400*/  LDC.64 R2, c[0x4][R2] ;  /* 0x0100000002027b82 */ /* 0x000e220000000a00 */
[----:B------:R-:W-:Y:S02]  /*9410*/  IMAD.U32 R5, RZ, RZ, UR7 ;  /* 0x00000007ff057e24 */ /* 0x000fe4000f8e00ff */
[----:B------:R-:W-:Y:S02]  /*9420*/  IMAD.U32 R6, RZ, RZ, UR8 ;  /* 0x00000008ff067e24 */ /* 0x000fe4000f8e00ff */
[----:B------:R-:W-:-:S02]  /*9430*/  IMAD.U32 R7, RZ, RZ, UR9 ;  /* 0x00000009ff077e24 */ /* 0x000fc4000f8e00ff */
[----:B------:R-:W-:Y:S02]  /*9440*/  IMAD.U32 R10, RZ, RZ, UR4 ;  /* 0x00000004ff0a7e24 */ /* 0x000fe4000f8e00ff */
[----:B------:R-:W-:Y:S02]  /*9450*/  IMAD.U32 R11, RZ, RZ, UR5 ;  /* 0x00000005ff0b7e24 */ /* 0x000fe4000f8e00ff */
[----:B------:R-:W-:Y:S02]  /*9460*/  IMAD.MOV.U32 R8, RZ, RZ, 0x70 ;  /* 0x00000070ff087424 */ /* 0x000fe400078e00ff */
[----:B------:R-:W-:Y:S02]  /*9470*/  IMAD.MOV.U32 R12, RZ, RZ, 0x1 ;  /* 0x00000001ff0c7424 */ /* 0x000fe400078e00ff */
[----:B------:R-:W-:-:S07]  /*9480*/  IMAD.MOV.U32 R13, RZ, RZ, RZ ;  /* 0x000000ffff0d7224 */ /* 0x000fce00078e00ff */
[----:B------:R-:W-:-:S07]  /*9490*/  LEPC R20, `(.L_x_204) ;  /* 0x000000001014794e */ /* 0x000fce0000000000 */
[----:B0-----:R-:W-:Y:S05]  /*94a0*/  CALL.ABS.NOINC R2 ;  /* 0x0000000002007343 */ /* 0x001fea0003c00000 */
.L_x_204:
        /* <DEDUP_REMOVED lines=9> */
[----:B------:R-:W-:Y:S02]  /*9540*/  IMAD.U32 R4, RZ, RZ, UR6 ;  /* 0x00000006ff047e24 */ /* 0x000fe4000f8e00ff */
[----:B------:R-:W-:Y:S02]  /*9550*/  IMAD.U32 R5, RZ, RZ, UR7 ;  /* 0x00000007ff057e24 */ /* 0x000fe4000f8e00ff */
[----:B------:R-:W-:Y:S02]  /*9560*/  IMAD.U32 R6, RZ, RZ, UR8 ;  /* 0x00000008ff067e24 */ /* 0x000fe4000f8e00ff */
[----:B------:R-:W-:-:S02]  /*9570*/  IMAD.U32 R7, RZ, RZ, UR9 ;  /* 0x00000009ff077e24 */ /* 0x000fc4000f8e00ff */
[----:B------:R-:W-:Y:S02]  /*9580*/  IMAD.U32 R10, RZ, RZ, UR4 ;  /* 0x00000004ff0a7e24 */ /* 0x000fe4000f8e00ff */
[----:B------:R-:W-:Y:S02]  /*9590*/  IMAD.U32 R11, RZ, RZ, UR5 ;  /* 0x00000005ff0b7e24 */ /* 0x000fe4000f8e00ff */
[----:B------:R-:W-:Y:S02]  /*95a0*/  IMAD.MOV.U32 R8, RZ, RZ, 0x70 ;  /* 0x00000070ff087424 */ /* 0x000fe400078e00ff */
[----:B------:R-:W-:Y:S02]  /*95b0*/  IMAD.MOV.U32 R12, RZ, RZ, 0x1 ;  /* 0x00000001ff0c7424 */ /* 0x000fe400078e00ff */
[----:B0-----:R-:W-:-:S07]  /*95c0*/  IMAD.MOV.U32 R13, RZ, RZ, RZ ;  /* 0x000000ffff0d7224 */ /* 0x001fce00078e00ff */
[----:B------:R-:W-:-:S07]  /*95d0*/  LEPC R20, `(.L_x_206) ;  /* 0x000000001014794e */ /* 0x000fce0000000000 */
[----:B-1----:R-:W-:Y:S05]  /*95e0*/  CALL.ABS.NOINC R2 ;  /* 0x0000000002007343 */ /* 0x002fea0003c00000 */
.L_x_206:
[----:B------:R0:W1:Y:S01]  /*95f0*/  LDC.64 R2, c[0x4][R16] ;  /* 0x0100000010027b82 */ /* 0x0000620000000a00 */
[----:B------:R-:W-:Y:S01]  /*9600*/  ULDC.64 UR6, c[0x4][0x98] ;  /* 0x0100260000067ab9 */ /* 0x000fe20000000a00 */
[----:B------:R-:W-:Y:S01]  /*9610*/  ULDC.64 UR8, c[0x4][0xa0] ;  /* 0x0100280000087ab9 */ /* 0x000fe20000000a00 */
[----:B------:R-:W-:Y:S01]  /*9620*/  ULDC.64 UR4, c[0x4][0x18] ;  /* 0x0100060000047ab9 */ /* 0x000fe20000000a00 */
        /* <DEDUP_REMOVED lines=11> */
.L_x_205:
[----:B------:R-:W-:Y:S01]  /*96e0*/  ULDC.64 UR4, c[0x0][0xaf0] ;  /* 0x0002bc0000047ab9 */ /* 0x000fe20000000a00 */
[----:B------:R-:W-:Y:S01]  /*96f0*/  IMAD.U32 R18, RZ, RZ, UR45 ;  /* 0x0000002dff127e24 */ /* 0x000fe2000f8e00ff */
[----:B------:R-:W-:Y:S01]  /*9700*/  UISETP.NE.U32.AND UP0, UPT, UR4, URZ, UPT ;  /* 0x0000003f0400728c */ /* 0x000fe2000bf05070 */
[----:B------:R-:W0:Y:S01]  /*9710*/  LDC.64 R4, c[0x0][0x418] ;  /* 0x00010600ff047b82 */ /* 0x000e220000000a00 */
[----:B------:R-:W-:Y:S02]  /*9720*/  ULDC.64 UR6, c[0x0][0x208] ;  /* 0x0000820000067ab9 */ /* 0x000fe40000000a00 */
[----:B------:R-:W-:-:S06]  /*9730*/  UISETP.NE.AND.EX UP0, UPT, UR5, URZ, UPT, UP0 ;  /* 0x0000003f0500728c */ /* 0x000fcc000bf05300 */
[----:B------:R-:W-:-:S05]  /*9740*/  PLOP3.LUT P0, PT, PT, PT, UP0, 0x80, 0x0 ;  /* 0x000000000000781c */ /* 0x000fca0003f0f008 */
[----:B------:R-:W-:Y:S02]  /*9750*/  @UP0 ULDC.64 UR4, c[0x0][0xaf0] ;  /* 0x0002bc0000040ab9 */ /* 0x000fe40000000a00 */
[----:B------:R-:W-:-:S06]  /*9760*/  @UP0 UIMAD.WIDE UR4, UR45, 0x4, UR4 ;  /* 0x000000042d0408a5 */ /* 0x000fcc000f8e0204 */
[----:B------:R-:W-:Y:S02]  /*9770*/  IMAD.U32 R2, RZ, RZ, UR4 ;  /* 0x00000004ff027e24 */ /* 0x000fe4000f8e00ff */
[----:B------:R-:W-:-:S05]  /*9780*/  IMAD.U32 R3, RZ, RZ, UR5 ;  /* 0x00000005ff037e24 */ /* 0x000fca000f8e00ff */
[----:B------:R-:W2:Y:S01]  /*9790*/  @P0 LDG.E R18, desc[UR6][R2.64] ;  /* 0x0000000602120981 */ /* 0x000ea2000c1e1900 */
[----:B0-----:R-:W-:Y:S01]  /*97a0*/  ISETP.NE.U32.AND P0, PT, R4, RZ, PT ;  /* 0x000000ff0400720c */ /* 0x001fe20003f05070 */
[----:B------:R-:W-:Y:S01]  /*97b0*/  UMOV UR4, 0xffffffff ;  /* 0xffffffff00047882 */ /* 0x000fe20000000000 */
[----:B------:R-:W-:Y:S01]  /*97c0*/  IMAD.U32 R0, RZ, RZ, UR40 ;  /* 0x00000028ff007e24 */ /* 0x000fe2000f8e00ff */
[----:B------:R-:W0:Y:S01]  /*97d0*/  S2R R16, SR_TID.X ;  /* 0x0000000000107919 */ /* 0x000e220000002100 */
[----:B------:R-:W-:Y:S02]  /*97e0*/  ISETP.NE.AND.EX P1, PT, R5, RZ, PT, P0 ;  /* 0x000000ff0500720c */ /* 0x000fe40003f25300 */
[----:B------:R-:W-:Y:S01]  /*97f0*/  LOP3.LUT R17, R17, 0xfffffffe, RZ, 0xc0, !PT ;  /* 0xfffffffe11117812 */ /* 0x000fe200078ec0ff */
[----:B------:R-:W-:-:S10]  /*9800*/  VIADD R0, R0, 0xffffffff ;  /* 0xffffffff00007836 */ /* 0x000fd40000000000 */
[----:B------:R-:W-:Y:S02]  /*9810*/  @P1 LOP3.LUT R17, R17, 0x1, RZ, 0xfc, !PT ;  /* 0x0000000111111812 */ /* 0x000fe400078efcff */
[----:B0-----:R-:W-:-:S04]  /*9820*/  SHF.R.U32.HI R6, RZ, 0x5, R16 ;  /* 0x00000005ff067819 */ /* 0x001fc80000011610 */
[----:B------:R-:W-:Y:S02]  /*9830*/  LOP3.LUT R6, R6, 0x3, RZ, 0xc0, !PT ;  /* 0x0000000306067812 */ /* 0x000fe400078ec0ff */
[----:B--2---:R-:W-:Y:S02]  /*9840*/  SHF.R.S32.HI R19, RZ, 0x1f, R18 ;  /* 0x0000001fff137819 */ /* 0x004fe40000011412 */
[----:B------:R-:W-:Y:S01]  /*9850*/  SEL R16, R18, RZ, !P1 ;  /* 0x000000ff12107207 */ /* 0x000fe20004800000 */
[----:B------:R-:W-:Y:S06]  /*9860*/  BRA.DIV UR4, `(.L_x_207) ;  /* 0x0000004204d07947 */ /* 0x000fec000b800000 */
[----:B------:R0:W1:Y:S02]  /*9870*/  SHFL.IDX PT, R14, R6, RZ, 0x1f ;  /* 0x00001fff060e7589 */ /* 0x00006400000e0000 */
.L_x_291:
[----:B------:R2:W-:Y:S01]  /*9880*/  STL [R1+0x8], R0 ;  /* 0x0000080001007387 */ /* 0x0005e20000100800 */
[----:B-1----:R-:W-:Y:S02]  /*9890*/  ISETP.NE.AND P0, PT, R14, RZ, PT ;  /* 0x000000ff0e00720c */ /* 0x002fe40003f05270 */
[----:B------:R-:W-:Y:S02]  /*98a0*/  PLOP3.LUT P2, PT, PT, PT, PT, 0x8, 0x0 ;  /* 0x000000000000781c */ /* 0x000fe40003f4e170 */
[----:B------:R-:W-:-:S11]  /*98b0*/  LOP3.LUT R17, R17, 0xfffffffd, RZ, 0xc0, !PT ;  /* 0xfffffffd11117812 */ /* 0x000fd600078ec0ff */
[----:B------:R-:W-:Y:S01]  /*98c0*/  @P2 LOP3.LUT R17, R17, 0x2, RZ, 0xfc, !PT ;  /* 0x0000000211112812 */ /* 0x000fe200078efcff */
[----:B--2---:R-:W-:Y:S06]  /*98d0*/  @P0 BRA `(.L_x_208) ;  /* 0x0000000000ec0947 */ /* 0x004fec0003800000 */
[----:B------:R-:W-:-:S03]  /*98e0*/  UMOV UR4, 0xffffffff ;  /* 0xffffffff00047882 */ /* 0x000fc60000000000 */
[----:B------:R-:W-:Y:S05]  /*98f0*/  BRA.DIV UR4, `(.L_x_209) ;  /* 0x0000004204cc7947 */ /* 0x000fea000b800000 */
[----:B------:R-:W-:-:S13]  /*9900*/  ELECT P6, URZ, PT ;  /* 0x00000000003f782f */ /* 0x000fda00038c0000 */
.L_x_294:
[----:B------:R-:W-:Y:S05]  /*9910*/  @!P6 BRA `(.L_x_208) ;  /* 0x0000000000dce947 */ /* 0x000fea0003800000 */
[----:B------:R-:W-:Y:S01]  /*9920*/  IMAD.MOV.U32 R16, RZ, RZ, R18 ;  /* 0x000000ffff107224 */ /* 0x000fe200078e0012 */
[----:B------:R-:W-:Y:S06]  /*9930*/  @!P1 BRA `(.L_x_210) ;  /* 0x0000000000549947 */ /* 0x000fec0003800000 */
[----:B0-----:R-:W-:Y:S01]  /*9940*/  IMAD.MOV.U32 R6, RZ, RZ, R0 ;  /* 0x000000ffff067224 */ /* 0x001fe200078e0000 */
[----:B------:R-:W-:Y:S01]  /*9950*/  ULDC.64 UR4, c[0x0][0x428] ;  /* 0x00010a0000047ab9 */ /* 0x000fe20000000a00 */
[----:B------:R-:W0:Y:S01]  /*9960*/  LDC R0, c[0x0][0x43c] ;  /* 0x00010f00ff007b82 */ /* 0x000e220000000800 */
[----:B------:R-:W-:Y:S01]  /*9970*/  IMAD R9, R19, UR4, RZ ;  /* 0x0000000413097c24 */ /* 0x000fe2000f8e02ff */
[----:B------:R-:W-:Y:S01]  /*9980*/  ULDC.64 UR6, c[0x0][0x208] ;  /* 0x0000820000067ab9 */ /* 0x000fe20000000a00 */
[----:B------:R-:W-:Y:S02]  /*9990*/  IMAD.MOV.U32 R7, RZ, RZ, R6 ;  /* 0x000000ffff077224 */ /* 0x000fe400078e0006 */
        /* <DEDUP_REMOVED lines=15> */
.L_x_210:
[----:B------:R-:W-:Y:S01]  /*9a90*/  IMAD.MOV.U32 R0, RZ, RZ, 0x1 ;  /* 0x00000001ff007424 */ /* 0x000fe200078e00ff */
[----:B01----:R-:W0:Y:S04]  /*9aa0*/  S2R R6, SR_TID.X ;  /* 0x0000000000067919 */ /* 0x003e280000002100 */
[----:B------:R-:W-:-:S04]  /*9ab0*/  SHF.L.U32 R0, R0, 0x1f, RZ ;  /* 0x0000001f00007819 */ /* 0x000fc800000006ff */
[----:B------:R-:W1:Y:S01]  /*9ac0*/  SYNCS.PHASECHK.TRANS64.TRYWAIT P0, [UR38+0x32440], R0 ;  /* 0x03244000ff0075a7 */ /* 0x000e620008000166 */
[----:B0-----:R-:W-:-:S04]  /*9ad0*/  LOP3.LUT R2, R6, 0x7f, RZ, 0xc0, !PT ;  /* 0x0000007f06027812 */ /* 0x001fc800078ec0ff */
[----:B------:R-:W-:Y:S01]  /*9ae0*/  ISETP.NE.AND P1, PT, R2, RZ, PT ;  /* 0x000000ff0200720c */ /* 0x000fe20003f25270 */
[----:B-1----:R-:W-:-:S12]  /*9af0*/  @!P0 BRA `(.L_x_211) ;  /* 0x00000040006c8947 */ /* 0x002fd80003800000 */
.L_x_295:
[----:B------:R-:W-:Y:S05]  /*9b00*/  @P1 BRA `(.L_x_212) ;  /* 0x0000000000181947 */ /* 0x000fea0003800000 */
[----:B------:R-:W1:Y:S01]  /*9b10*/  S2R R2, SR_TID.X ;  /* 0x0000000000027919 */ /* 0x000e620000002100 */
[----:B0-----:R-:W-:-:S04]  /*9b20*/  IMAD.MOV.U32 R0, RZ, RZ, 0x3000 ;  /* 0x00003000ff007424 */ /* 0x001fc800078e00ff */
[----:B------:R2:W-:Y:S01]  /*9b30*/  SYNCS.ARRIVE.TRANS64 RZ, [UR38+0x32430], R0 ;  /* 0x03243000ffff79a7 */ /* 0x0005e20008000026 */
[----:B-1----:R-:W-:-:S13]  /*9b40*/  LOP3.LUT P0, RZ, R2, 0x1f, RZ, 0xc0, !PT ;  /* 0x0000001f02ff7812 */ /* 0x002fda000780c0ff */
[----:B--2---:R-:W-:Y:S05]  /*9b50*/  @!P0 BRA `(.L_x_212) ;  /* 0x0000000000048947 */ /* 0x004fea0003800000 */
[----:B------:R-:W-:Y:S01]  /*9b60*/  BPT.TRAP 0x1 ;  /* 0x000000040000795c */ /* 0x000fe20000300000 */
.L_x_212:
[----:B0-----:R-:W2:Y:S01]  /*9b70*/  LDL R0, [R1+0x8] ;  /* 0x0000080001007983 */ /* 0x001ea20000100800 */
[----:B------:R-:W-:Y:S01]  /*9b80*/  ULDC.64 UR4, c[0x0][0x198] ;  /* 0x0000660000047ab9 */ /* 0x000fe20000000a00 */
[----:B-----5:R-:W-:Y:S01]  /*9b90*/  R2UR UR13, R16 ;  /* 0x00000000100d72ca */ /* 0x020fe200000e0000 */
[----:B------:R-:W-:Y:S01]  /*9ba0*/  UIADD3 UR4, UP0, UR4, 0x370, URZ ;  /* 0x0000037004047890 */ /* 0x000fe2000ff1e03f */
[----:B------:R-:W-:Y:S01]  /*9bb0*/  PLOP3.LUT P0, PT, PT, PT, PT, 0x80, 0x0 ;  /* 0x000000000000781c */ /* 0x000fe20003f0f070 */
[----:B------:R-:W-:Y:S01]  /*9bc0*/  UIADD3 UR8, UR38, 0x1c400, URZ ;  /* 0x0001c40026087890 */ /* 0x000fe2000fffe03f */
[----:B------:R-:W-:Y:S01]  /*9bd0*/  LOP3.LUT R17, R17, 0xfffffffd, RZ, 0xc0, !PT ;  /* 0xfffffffd11117812 */ /* 0x000fe200078ec0ff */
[----:B------:R-:W-:Y:S02]  /*9be0*/  UIADD3 UR9, UR38, 0x32430, URZ ;  /* 0x0003243026097890 */ /* 0x000fe4000fffe03f */
[----:B------:R-:W-:Y:S01]  /*9bf0*/  UIADD3.X UR5, URZ, UR5, URZ, UP0, !UPT ;  /* 0x000000053f057290 */ /* 0x000fe200087fe43f */
[----:B------:R-:W-:Y:S01]  /*9c00*/  UMOV UR6, 0x0 ;  /* 0x0000000000067882 */ /* 0x000fe20000000000 */
[----:B------:R-:W-:Y:S01]  /*9c10*/  UMOV UR7, 0x14f00000 ;  /* 0x14f0000000077882 */ /* 0x000fe20000000000 */
[----:B------:R-:W-:Y:S01]  /*9c20*/  UMOV UR10, URZ ;  /* 0x0000003f000a7c82 */ /* 0x000fe20008000000 */
[----:B------:R-:W-:-:S04]  /*9c30*/  UMOV UR12, UR36 ;  /* 0x00000024000c7c82 */ /* 0x000fc80008000000 */
[----:B------:R-:W-:Y:S02]  /*9c40*/  @P0 LOP3.LUT R17, R17, 0x2, RZ, 0xfc, !PT ;  /* 0x0000000211110812 */ /* 0x000fe400078efcff */
[----:B--2---:R-:W-:-:S13]  /*9c50*/  R2UR UR11, R0 ;  /* 0x00000000000b72ca */ /* 0x004fda00000e0000 */
[----:B------:R-:W-:-:S09]  /*9c60*/  UIMAD UR11, UR11, 0x60, URZ ;  /* 0x000000600b0b78a4 */ /* 0x000fd2000f8e023f */
[----:B------:R1:W-:Y:S02]  /*9c70*/  UTMALDG.4D [UR8], [UR4], desc[UR6] ;  /* 0x00000608040075b4 */ /* 0x0003e40008019000 */
[----:B-1----:R-:W-:Y:S01]  /*9c80*/  NOP ;  /* 0x0000000000007918 */ /* 0x002fe20000000000 */
.L_x_208:
[----:B------:R-:W-:Y:S05]  /*9c90*/  WARPSYNC.ALL ;  /* 0x0000000000007948 */ /* 0x000fea0003800000 */
[----:B------:R-:W-:Y:S01]  /*9ca0*/  UIADD3 UR4, UR38, 0x18400, URZ ;  /* 0x0001840026047890 */ /* 0x000fe2000fffe03f */
[----:B------:R-:W-:Y:S01]  /*9cb0*/  BAR.SYNC.DEFER_BLOCKING 0x8, 0x180 ;  /* 0x0206000000007b1d */ /* 0x000fe20000010000 */
[----:B------:R-:W-:Y:S02]  /*9cc0*/  USHF.R.S32.HI UR43, URZ, 0x1f, UR36 ;  /* 0x0000001f3f2b7899 */ /* 0x000fe40008011424 */
[----:B------:R-:W-:Y:S02]  /*9cd0*/  ULOP3.LUT UP0, URZ, UR4, 0x3ff, URZ, 0xc0, !UPT ;  /* 0x000003ff043f7892 */ /* 0x000fe4000f80c03f */
[----:B------:R-:W-:-:S04]  /*9ce0*/  USHF.R.S32.HI UR46, URZ, 0x1f, UR45 ;  /* 0x0000001f3f2e7899 */ /* 0x000fc8000801142d */
[----:B------:R-:W-:-:S13]  /*9cf0*/  PLOP3.LUT P0, PT, PT, PT, UP0, 0x80, 0x0 ;  /* 0x000000000000781c */ /* 0x000fda0003f0f008 */
[----:B------:R-:W-:Y:S05]  /*9d00*/  @!P0 BRA `(.L_x_213) ;  /* 0x0000000000408947 */ /* 0x000fea0003800000 */
[----:B------:R-:W-:Y:S01]  /*9d10*/  MOV R2, 0x0 ;  /* 0x0000000000027802 */ /* 0x000fe20000000f00 */
[----:B------:R-:W-:Y:S01]  /*9d20*/  ULDC.64 UR6, c[0x4][0x98] ;  /* 0x0100260000067ab9 */ /* 0x000fe20000000a00 */
[----:B------:R-:W-:Y:S01]  /*9d30*/  ULDC.64 UR8, c[0x4][0xa0] ;  /* 0x0100280000087ab9 */ /* 0x000fe20000000a00 */
[----:B------:R-:W-:Y:S01]  /*9d40*/  ULDC.64 UR4, c[0x4][0x20] ;  /* 0x0100080000047ab9 */ /* 0x000fe20000000a00 */
[----:B------:R-:W-:Y:S02]  /*9d50*/  IMAD.U32 R4, RZ, RZ, UR6 ;  /* 0x00000006ff047e24 */ /* 0x000fe4000f8e00ff */
[----:B------:R-:W1:Y:S01]  /*9d60*/  LDC.64 R2, c[0x4][R2] ;  /* 0x0100000002027b82 */ /* 0x000e620000000a00 */
[----:B------:R-:W-:Y:S02]  /*9d70*/  IMAD.U32 R5, RZ, RZ, UR7 ;  /* 0x00000007ff057e24 */ /* 0x000fe4000f8e00ff */
[----:B0-----:R-:W-:Y:S02]  /*9d80*/  IMAD.U32 R6, RZ, RZ, UR8 ;  /* 0x00000008ff067e24 */ /* 0x001fe4000f8e00ff */
[----:B------:R-:W-:-:S02]  /*9d90*/  IMAD.U32 R7, RZ, RZ, UR9 ;  /* 0x00000009ff077e24 */ /* 0x000fc4000f8e00ff */
[----:B------:R-:W-:Y:S02]  /*9da0*/  IMAD.U32 R10, RZ, RZ, UR4 ;  /* 0x00000004ff0a7e24 */ /* 0x000fe4000f8e00ff */
[----:B------:R-:W-:Y:S02]  /*9db0*/  IMAD.U32 R11, RZ, RZ, UR5 ;  /* 0x00000005ff0b7e24 */ /* 0x000fe4000f8e00ff */
[----:B------:R-:W-:Y:S02]  /*9dc0*/  IMAD.MOV.U32 R8, RZ, RZ, 0x70 ;  /* 0x00000070ff087424 */ /* 0x000fe400078e00ff */
[----:B------:R-:W-:Y:S02]  /*9dd0*/  IMAD.MOV.U32 R12, RZ, RZ, 0x1 ;  /* 0x00000001ff0c7424 */ /* 0x000fe400078e00ff */
[----:B------:R-:W-:-:S07]  /*9de0*/  IMAD.MOV.U32 R13, RZ, RZ, RZ ;  /* 0x000000ffff0d7224 */ /* 0x000fce00078e00ff */
[----:B------:R-:W-:-:S07]  /*9df0*/  LEPC R20, `(.L_x_213) ;  /* 0x000000001014794e */ /* 0x000fce0000000000 */
[----:B-1----:R-:W-:Y:S05]  /*9e00*/  CALL.ABS.NOINC R2 ;  /* 0x0000000002007343 */ /* 0x002fea0003c00000 */
.L_x_213:
[----:B------:R-:W1:Y:S01]  /*9e10*/  LDC R7, c[0x0][0x448] ;  /* 0x00011200ff077b82 */ /* 0x000e620000000800 */
[----:B------:R-:W2:Y:S01]  /*9e20*/  S2R R3, SR_TID.X ;  /* 0x0000000000037919 */ /* 0x000ea20000002100 */
[----:B------:R-:W-:Y:S02]  /*9e30*/  ULDC.64 UR8, c[0x0][0x2d8] ;  /* 0x0000b60000087ab9 */ /* 0x000fe40000000a00 */
[----:B------:R-:W-:Y:S01]  /*9e40*/  UIMAD UR6, UR43, UR8, URZ ;  /* 0x000000082b0672a4 */ /* 0x000fe2000f8e023f */
[----:B------:R-:W3:Y:S01]  /*9e50*/  S2R R12, SR_CTAID.X ;  /* 0x00000000000c7919 */ /* 0x000ee20000002500 */
[----:B------:R-:W-:Y:S02]  /*9e60*/  UIMAD.WIDE.U32 UR4, UR36, UR8, URZ ;  /* 0x00000008240472a5 */ /* 0x000fe4000f8e003f */
[----:B------:R-:W-:-:S03]  /*9e70*/  UIMAD UR6, UR36, UR9, UR6 ;  /* 0x00000009240672a4 */ /* 0x000fc6000f8e0206 */
[----:B------:R-:W-:Y:S01]  /*9e80*/  ULDC.64 UR8, c[0x0][0x2e0] ;  /* 0x0000b80000087ab9 */ /* 0x000fe20000000a00 */
[----:B------:R-:W-:Y:S02]  /*9e90*/  UIADD3 UR5, UR5, UR6, URZ ;  /* 0x0000000605057290 */ /* 0x000fe4000fffe03f */
[----:B------:R-:W-:Y:S02]  /*9ea0*/  UIMAD UR7, UR46, UR8, URZ ;  /* 0x000000082e0772a4 */ /* 0x000fe4000f8e023f */
[----:B------:R-:W-:Y:S02]  /*9eb0*/  UIMAD.WIDE.U32 UR4, UR45, UR8, UR4 ;  /* 0x000000082d0472a5 */ /* 0x000fe4000f8e0004 */
[----:B------:R-:W-:-:S04]  /*9ec0*/  UIMAD UR6, UR45, UR9, UR7 ;  /* 0x000000092d0672a4 */ /* 0x000fc8000f8e0207 */
[----:B------:R-:W-:Y:S01]  /*9ed0*/  IMAD.U32 R4, RZ, RZ, UR4 ;  /* 0x00000004ff047e24 */ /* 0x000fe2000f8e00ff */
[----:B------:R-:W-:Y:S01]  /*9ee0*/  UIADD3 UR6, UR5, UR6, URZ ;  /* 0x0000000605067290 */ /* 0x000fe2000fffe03f */
[----:B-1----:R-:W-:Y:S02]  /*9ef0*/  ISETP.NE.AND P0, PT, R7, 0x1, PT ;  /* 0x000000010700780c */ /* 0x002fe40003f05270 */
[----:B------:R-:W-:Y:S01]  /*9f00*/  IMAD.MOV.U32 R2, RZ, RZ, R4 ;  /* 0x000000ffff027224 */ /* 0x000fe200078e0004 */
[C---:B--2---:R-:W-:Y:S01]  /*9f10*/  LOP3.LUT R10, R3.reuse, 0x7f, RZ, 0xc0, !PT ;  /* 0x0000007f030a7812 */ /* 0x044fe200078ec0ff */
[----:B------:R-:W-:-:S09]  /*9f20*/  IMAD.SHL.U32 R3, R3, 0x10, RZ ;  /* 0x0000001003037824 */ /* 0x000fd200078e00ff */
[----:B------:R-:W1:Y:S01]  /*9f30*/  @P0 LDC R0, c[0x0][0x44c] ;  /* 0x00011300ff000b82 */ /* 0x000e620000000800 */
[----:B0-----:R-:W-:-:S04]  /*9f40*/  SHF.R.U32.HI R6, RZ, 0x3, R10 ;  /* 0x00000003ff067819 */ /* 0x001fc8000001160a */
[----:B------:R-:W-:-:S03]  /*9f50*/  LOP3.LUT R3, R6, 0x70, R3, 0xf8, !PT ;  /* 0x0000007006037812 */ /* 0x000fc600078ef803 */
[----:B------:R-:W0:Y:S02]  /*9f60*/  @P0 LDC R5, c[0x0][0x450] ;  /* 0x00011400ff050b82 */ /* 0x000e240000000800 */
[----:B---3--:R-:W-:Y:S02]  /*9f70*/  IMAD R8, R12, 0x80, R3 ;  /* 0x000000800c087824 */ /* 0x008fe400078e0203 */
[----:B------:R-:W-:Y:S02]  /*9f80*/  IMAD.U32 R3, RZ, RZ, UR6 ;  /* 0x00000006ff037e24 */ /* 0x000fe4000f8e00ff */
[----:B------:R-:W-:Y:S02]  /*9f90*/  IMAD.MOV.U32 R9, RZ, RZ, R8 ;  /* 0x000000ffff097224 */ /* 0x000fe400078e0008 */
[----:B-1----:R-:W-:-:S05]  /*9fa0*/  @P0 IMAD.HI.U32 R0, R8, R0, RZ ;  /* 0x0000000008000227 */ /* 0x002fca00078e00ff */
[----:B0-----:R-:W-:Y:S01]  /*9fb0*/  @P0 SHF.R.U32.HI R9, RZ, R5, R0 ;  /* 0x00000005ff090219 */ /* 0x001fe20000011600 */
[----:B------:R-:W-:Y:S01]  /*9fc0*/  IMAD.U32 R5, RZ, RZ, UR5 ;  /* 0x00000005ff057e24 */ /* 0x000fe2000f8e00ff */
[----:B------:R-:W-:Y:S02]  /*9fd0*/  ULDC.64 UR4, c[0x0][0x2d0] ;  /* 0x0000b40000047ab9 */ /* 0x000fe40000000a00 */
[--C-:B------:R-:W-:Y:S01]  /*9fe0*/  SHF.R.S32.HI R0, RZ, 0x1f, R9.reuse ;  /* 0x0000001fff007819 */ /* 0x100fe20000011409 */
[----:B------:R-:W-:Y:S02]  /*9ff0*/  IMAD.MOV R4, RZ, RZ, -R9 ;  /* 0x000000ffff047224 */ /* 0x000fe400078e0a09 */
[----:B------:R-:W-:-:S04]  /*a000*/  IMAD.WIDE.U32 R2, R9, UR4, R2 ;  /* 0x0000000409027c25 */ /* 0x000fc8000f8e0002 */
[----:B------:R-:W-:Y:S02]  /*a010*/  IMAD R0, R0, UR4, RZ ;  /* 0x0000000400007c24 */ /* 0x000fe4000f8e02ff */
[----:B------:R-:W-:Y:S02]  /*a020*/  IMAD R5, R7, R4, R8 ;  /* 0x0000000407057224 */ /* 0x000fe400078e0208 */
[----:B------:R-:W-:Y:S01]  /*a030*/  IMAD R11, R9, UR5, R0 ;  /* 0x00000005090b7c24 */ /* 0x000fe2000f8e0200 */
[----:B------:R-:W-:Y:S02]  /*a040*/  ULDC.64 UR4, c[0x0][0x2c8] ;  /* 0x0000b20000047ab9 */ /* 0x000fe40000000a00 */
[----:B------:R-:W-:Y:S01]  /*a050*/  SHF.R.S32.HI R0, RZ, 0x1f, R5 ;  /* 0x0000001fff007819 */ /* 0x000fe20000011405 */
[----:B------:R-:W-:-:S04]  /*a060*/  IMAD.IADD R3, R3, 0x1, R11 ;  /* 0x0000000103037824 */ /* 0x000fc800078e020b */
[----:B------:R-:W-:Y:S02]  /*a070*/  IMAD R0, R0, UR4, RZ ;  /* 0x0000000400007c24 */ /* 0x000fe4000f8e02ff */
[----:B------:R-:W-:-:S04]  /*a080*/  IMAD.WIDE.U32 R2, R5, UR4, R2 ;  /* 0x0000000405027c25 */ /* 0x000fc8000f8e0002 */
[----:B------:R-:W-:Y:S01]  /*a090*/  IMAD R9, R5, UR5, R0 ;  /* 0x0000000505097c24 */ /* 0x000fe2000f8e0200 */
[----:B------:R-:W-:Y:S02]  /*a0a0*/  ULDC.64 UR4, c[0x0][0x280] ;  /* 0x0000a00000047ab9 */ /* 0x000fe40000000a00 */
[C---:B------:R-:W-:Y:S01]  /*a0b0*/  LEA R0, P0, R2.reuse, UR4, 0x1 ;  /* 0x0000000402007c11 */ /* 0x040fe2000f8008ff */
[----:B------:R-:W-:Y:S01]  /*a0c0*/  IMAD.IADD R3, R3, 0x1, R9 ;  /* 0x0000000103037824 */ /* 0x000fe200078e0209 */
[----:B------:R-:W-:Y:S01]  /*a0d0*/  ULDC UR4, c[0x0][0x2b8] ;  /* 0x0000ae0000047ab9 */ /* 0x000fe20000000800 */
[----:B------:R-:W0:Y:S03]  /*a0e0*/  S2R R9, SR_TID.X ;  /* 0x0000000000097919 */ /* 0x000e260000002100 */
[----:B------:R-:W-:Y:S01]  /*a0f0*/  LEA.HI.X R3, R2, UR5, R3, 0x1, P0 ;  /* 0x0000000502037c11 */ /* 0x000fe200080f0c03 */
[----:B0-----:R-:W-:-:S05]  /*a100*/  IMAD.SHL.U32 R2, R9, 0x8, RZ ;  /* 0x0000000809027824 */ /* 0x001fca00078e00ff */
[C---:B------:R-:W-:Y:S02]  /*a110*/  LOP3.LUT R8, R2.reuse, 0x38, RZ, 0xc0, !PT ;  /* 0x0000003802087812 */ /* 0x040fe400078ec0ff */
[----:B------:R-:W-:Y:S02]  /*a120*/  LOP3.LUT R2, R2, 0x1f8, RZ, 0xc0, !PT ;  /* 0x000001f802027812 */ /* 0x000fe400078ec0ff */
[----:B------:R-:W-:Y:S01]  /*a130*/  ISETP.GE.AND P0, PT, R8, UR4, PT ;  /* 0x0000000408007c0c */ /* 0x000fe2000bf06270 */
[----:B------:R-:W-:Y:S01]  /*a140*/  UMOV UR4, 0xffffffff ;  /* 0xffffffff00047882 */ /* 0x000fe20000000000 */
[----:B------:R-:W-:Y:S01]  /*a150*/  LOP3.LUT R5, R2, 0x38, R9, 0x78, !PT ;  /* 0x0000003802057812 */ /* 0x000fe200078e7809 */
[----:B------:R-:W-:-:S05]  /*a160*/  IMAD.SHL.U32 R2, R10, 0x8, RZ ;  /* 0x000000080a027824 */ /* 0x000fca00078e00ff */
[----:B------:R-:W-:-:S05]  /*a170*/  LOP3.LUT R10, R5, 0x200, R2, 0xf8, !PT ;  /* 0x00000200050a7812 */ /* 0x000fca00078ef802 */
[----:B------:R0:W-:Y:S01]  /*a180*/  STL [R1], R10 ;  /* 0x0000000a01007387 */ /* 0x0001e20000100800 */
[----:B------:R-:W-:Y:S05]  /*a190*/  BRA.DIV UR4, `(.L_x_214) ;  /* 0x0000003a04dc7947 */ /* 0x000fea000b800000 */
[----:B------:R-:W1:Y:S01]  /*a1a0*/  S2R R4, SR_CTAID.X ;  /* 0x0000000000047919 */ /* 0x000e620000002500 */
[----:B------:R-:W-:Y:S01]  /*a1b0*/  ULDC UR4, c[0x0][0x288] ;  /* 0x0000a20000047ab9 */ /* 0x000fe20000000800 */
[----:B------:R-:W-:Y:S01]  /*a1c0*/  ULDC.64 UR6, c[0x0][0x208] ;  /* 0x0000820000067ab9 */ /* 0x000fe20000000a00 */
[----:B------:R-:W-:Y:S01]  /*a1d0*/  IMAD R2, R7, UR4, RZ ;  /* 0x0000000407027c24 */ /* 0x000fe2000f8e02ff */
[----:B------:R-:W2:Y:S01]  /*a1e0*/  S2R R8, SR_TID.X ;  /* 0x0000000000087919 */ /* 0x000ea20000002100 */
[----:B------:R-:W3:Y:S04]  /*a1f0*/  SHFL.IDX PT, R5, R0, RZ, 0x181f ;  /* 0x00181fff00057589 */ /* 0x000ee800000e0000 */
[----:B------:R-:W-:Y:S04]  /*a200*/  SHFL.IDX PT, R7, R0, 0x1, 0x181f ;  /* 0x00381f0000077f89 */ /* 0x000fe800000e0000 */
[----:B------:R-:W-:Y:S01]  /*a210*/  SHFL.IDX PT, R14, R0, 0x2, 0x181f ;  /* 0x00581f00000e7f89 */ /* 0x000fe200000e0000 */
[----:B-1----:R-:W-:-:S03]  /*a220*/  IMAD R12, R4, 0x80, R6 ;  /* 0x00000080040c7824 */ /* 0x002fc600078e0206 */
[----:B------:R-:W1:Y:S01]  /*a230*/  SHFL.IDX PT, R4, R3, RZ, 0x181f ;  /* 0x00181fff03047589 */ /* 0x000e6200000e0000 */
[----:B--2---:R-:W-:Y:S01]  /*a240*/  IMAD.SHL.U32 R11, R8, 0x8, RZ ;  /* 0x00000008080b7824 */ /* 0x004fe200078e00ff */
[CC--:B------:R-:W-:Y:S02]  /*a250*/  ISETP.GE.AND P1, PT, R12.reuse, R2.reuse, PT ;  /* 0x000000020c00720c */ /* 0x0c0fe40003f26270 */
[----:B------:R-:W2:Y:S01]  /*a260*/  SHFL.IDX PT, R6, R3, 0x1, 0x181f ;  /* 0x00381f0003067f89 */ /* 0x000ea200000e0000 */
[C---:B------:R-:W-:Y:S01]  /*a270*/  VIADD R8, R12.reuse, 0x10 ;  /* 0x000000100c087836 */ /* 0x040fe20000000000 */
[----:B------:R-:W-:Y:S02]  /*a280*/  LOP3.LUT R11, R11, 0x38, RZ, 0xc0, !PT ;  /* 0x000000380b0b7812 */ /* 0x000fe400078ec0ff */
[----:B------:R-:W-:Y:S01]  /*a290*/  STL [R1+0x4], R12 ;  /* 0x0000040c01007387 */ /* 0x000fe20000100800 */
[----:B------:R-:W-:Y:S01]  /*a2a0*/  VIADD R13, R12, 0x20 ;  /* 0x000000200c0d7836 */ /* 0x000fe20000000000 */
[----:B------:R-:W-:-:S02]  /*a2b0*/  ISETP.GE.AND P2, PT, R8, R2, PT ;  /* 0x000000020800720c */ /* 0x000fc40003f46270 */
[----:B------:R4:W-:Y:S03]  /*a2c0*/  STL [R1+0xc], R8 ;  /* 0x00000c0801007387 */ /* 0x0009e60000100800 */
[----:B---3--:R-:W-:Y:S01]  /*a2d0*/  @!P1 LEA R5, P3, R11, R5, 0x1 ;  /* 0x000000050b059211 */ /* 0x008fe200078608ff */
[----:B------:R-:W-:Y:S01]  /*a2e0*/  STL [R1+0x10], R13 ;  /* 0x0000100d01007387 */ /* 0x000fe20000100800 */
[----:B----4-:R-:W-:-:S03]  /*a2f0*/  @!P1 LEA R8, R10, UR38, 0x1 ;  /* 0x000000260a089c11 */ /* 0x010fc6000f8e08ff */
[----:B-1----:R-:W-:-:S03]  /*a300*/  @!P1 IMAD.X R4, RZ, RZ, R4, P3 ;  /* 0x000000ffff049224 */ /* 0x002fc600018e0604 */
[----:B------:R-:W-:Y:S02]  /*a310*/  @!P2 LEA R9, R10, UR38, 0x1 ;  /* 0x000000260a09ac11 */ /* 0x000fe4000f8e08ff */
[----:B------:R-:W-:-:S04]  /*a320*/  @!P1 LOP3.LUT R5, R5, R4, RZ, 0x3c, !PT ;  /* 0x0000000405059212 */ /* 0x000fc800078e3cff */
[----:B------:R-:W-:-:S04]  /*a330*/  @!P1 LOP3.LUT R4, R5, R4, RZ, 0x3c, !PT ;  /* 0x0000000405049212 */ /* 0x000fc800078e3cff */
[----:B------:R-:W-:-:S05]  /*a340*/  @!P1 LOP3.LUT R5, R5, R4, RZ, 0x3c, !PT ;  /* 0x0000000405059212 */ /* 0x000fca00078e3cff */
[----:B------:R1:W-:Y:S02]  /*a350*/  @!P1 LDGSTS.E.BYPASS.LTC128B.128 [R8+0x18400], desc[UR6][R4.64], !P0 ;  /* 0x1840000004089fae */ /* 0x0003e4000c101d46 */
[----:B-1----:R-:W-:Y:S01]  /*a360*/  @!P2 LEA R4, P1, R11, R7, 0x1 ;  /* 0x000000070b04a211 */ /* 0x002fe200078208ff */
[----:B------:R-:W-:-:S04]  /*a370*/  VIADD R8, R12, 0x30 ;  /* 0x000000300c087836 */ /* 0x000fc80000000000 */
[----:B--2---:R-:W-:Y:S01]  /*a380*/  @!P2 IMAD.X R5, RZ, RZ, R6, P1 ;  /* 0x000000ffff05a224 */ /* 0x004fe200008e0606 */
[----:B------:R-:W-:Y:S01]  /*a390*/  ISETP.GE.AND P1, PT, R13, R2, PT ;  /* 0x000000020d00720c */ /* 0x000fe20003f26270 */
[----:B------:R-:W-:Y:S04]  /*a3a0*/  STL [R1+0x14], R8 ;  /* 0x0000140801007387 */ /* 0x000fe80000100800 */
[----:B------:R1:W-:Y:S08]  /*a3b0*/  @!P2 LDGSTS.E.BYPASS.LTC128B.128 [R9+0x18c00], desc[UR6][R4.64], !P0 ;  /* 0x18c000000409afae */ /* 0x0003f0000c101d46 */
[----:B------:R-:W-:-:S02]  /*a3c0*/  @!P1 LEA R6, P2, R11, R14, 0x1 ;  /* 0x0000000e0b069211 */ /* 0x000fc400078408ff */
[----:B------:R-:W-:Y:S01]  /*a3d0*/  @!P1 LEA R7, R10, UR38, 0x1 ;  /* 0x000000260a079c11 */ /* 0x000fe2000f8e08ff */
[----:B------:R-:W-:Y:S04]  /*a3e0*/  SHFL.IDX PT, R14, R0, 0x3, 0x181f ;  /* 0x00781f00000e7f89 */ /* 0x000fe800000e0000 */
[----:B-1----:R-:W1:Y:S02]  /*a3f0*/  SHFL.IDX PT, R4, R3, 0x2, 0x181f ;  /* 0x00581f0003047f89 */ /* 0x002e6400000e0000 */
[----:B-1----:R-:W-:Y:S02]  /*a400*/  @!P1 IMAD.X R5, RZ, RZ, R4, P2 ;  /* 0x000000ffff059224 */ /* 0x002fe400010e0604 */
[----:B------:R-:W-:-:S05]  /*a410*/  @!P1 IMAD.MOV.U32 R4, RZ, RZ, R6 ;  /* 0x000000ffff049224 */ /* 0x000fca00078e0006 */
[----:B------:R1:W-:Y:S01]  /*a420*/  @!P1 LDGSTS.E.BYPASS.LTC128B.128 [R7+0x19400], desc[UR6][R4.64], !P0 ;  /* 0x1940000004079fae */ /* 0x0003e2000c101d46 */
[----:B------:R-:W-:-:S03]  /*a430*/  ISETP.GE.AND P1, PT, R8, R2, PT ;  /* 0x000000020800720c */ /* 0x000fc60003f26270 */
[----:B-1----:R-:W1:Y:S01]  /*a440*/  SHFL.IDX PT, R4, R3, 0x3, 0x181f ;  /* 0x00781f0003047f89 */ /* 0x002e6200000e0000 */
[----:B------:R-:W-:-:S09]  /*a450*/  VIADD R7, R12, 0x40 ;  /* 0x000000400c077836 */ /* 0x000fd20000000000 */
[----:B------:R-:W-:Y:S02]  /*a460*/  @!P1 LEA R5, P2, R11, R14, 0x1 ;  /* 0x0000000e0b059211 */ /* 0x000fe400078408ff */
[----:B------:R-:W-:Y:S01]  /*a470*/  @!P1 LEA R6, R10, UR38, 0x1 ;  /* 0x000000260a069c11 */ /* 0x000fe2000f8e08ff */
[----:B------:R2:W-:Y:S02]  /*a480*/  STL [R1+0x18], R7 ;  /* 0x0000180701007387 */ /* 0x0005e40000100800 */
[----:B-1----:R-:W-:-:S05]  /*a490*/  @!P1 IMAD.X R4, RZ, RZ, R4, P2 ;  /* 0x000000ffff049224 */ /* 0x002fca00010e0604 */
[----:B------:R-:W-:-:S04]  /*a4a0*/  @!P1 LOP3.LUT R5, R5, R4, RZ, 0x3c, !PT ;  /* 0x0000000405059212 */ /* 0x000fc800078e3cff */
[----:B------:R-:W-:-:S04]  /*a4b0*/  @!P1 LOP3.LUT R4, R5, R4, RZ, 0x3c, !PT ;  /* 0x0000000405049212 */ /* 0x000fc800078e3cff */
[----:B------:R-:W-:-:S05]  /*a4c0*/  @!P1 LOP3.LUT R5, R5, R4, RZ, 0x3c, !PT ;  /* 0x0000000405059212 */ /* 0x000fca00078e3cff */
[----:B------:R1:W-:Y:S01]  /*a4d0*/  @!P1 LDGSTS.E.BYPASS.LTC128B.128 [R6+0x19c00], desc[UR6][R4.64], !P0 ;  /* 0x19c0000004069fae */ /* 0x0003e2000c101d46 */
[----:B------:R-:W-:Y:S01]  /*a4e0*/  ISETP.GE.AND P1, PT, R7, R2, PT ;  /* 0x000000020700720c */ /* 0x000fe20003f26270 */
[----:B--2---:R-:W-:-:S05]  /*a4f0*/  VIADD R7, R12, 0x50 ;  /* 0x000000500c077836 */ /* 0x004fca0000000000 */
[----:B------:R-:W-:Y:S04]  /*a500*/  STL [R1+0x1c], R7 ;  /* 0x00001c0701007387 */ /* 0x000fe80000100800 */
[----:B-1----:R-:W1:Y:S03]  /*a510*/  SHFL.IDX PT, R5, R0, 0x4, 0x181f ;  /* 0x00981f0000057f89 */ /* 0x002e6600000e0000 */
[----:B------:R-:W-:Y:S01]  /*a520*/  @!P1 LEA R6, R10, UR38, 0x1 ;  /* 0x000000260a069c11 */ /* 0x000fe2000f8e08ff */
[----:B------:R-:W2:Y:S01]  /*a530*/  SHFL.IDX PT, R4, R3, 0x4, 0x181f ;  /* 0x00981f0003047f89 */ /* 0x000ea200000e0000 */
[----:B-1----:R-:W-:-:S05]  /*a540*/  @!P1 LEA R5, P2, R11, R5, 0x1 ;  /* 0x000000050b059211 */ /* 0x002fca00078408ff */
[----:B--2---:R-:W-:-:S05]  /*a550*/  @!P1 IMAD.X R4, RZ, RZ, R4, P2 ;  /* 0x000000ffff049224 */ /* 0x004fca00010e0604 */
[----:B------:R-:W-:-:S04]  /*a560*/  @!P1 LOP3.LUT R5, R5, R4, RZ, 0x3c, !PT ;  /* 0x0000000405059212 */ /* 0x000fc800078e3cff */
[----:B------:R-:W-:-:S04]  /*a570*/  @!P1 LOP3.LUT R4, R5, R4, RZ, 0x3c, !PT ;  /* 0x0000000405049212 */ /* 0x000fc800078e3cff */
[----:B------:R-:W-:-:S05]  /*a580*/  @!P1 LOP3.LUT R5, R5, R4, RZ, 0x3c, !PT ;  /* 0x0000000405059212 */ /* 0x000fca00078e3cff */
[----:B------:R1:W-:Y:S01]  /*a590*/  @!P1 LDGSTS.E.BYPASS.LTC128B.128 [R6+0x1a400], desc[UR6][R4.64], !P0 ;  /* 0x1a40000004069fae */ /* 0x0003e2000c101d46 */
[----:B------:R-:W-:Y:S01]  /*a5a0*/  ISETP.GE.AND P1, PT, R7, R2, PT ;  /* 0x000000020700720c */ /* 0x000fe20003f26270 */
[----:B------:R-:W-:-:S05]  /*a5b0*/  VIADD R7, R12, 0x60 ;  /* 0x000000600c077836 */ /* 0x000fca0000000000 */
        /* <DEDUP_REMOVED lines=10> */
[----:B------:R-:W-:-:S03]  /*a660*/  ISETP.GE.AND P1, PT, R7, R2, PT ;  /* 0x000000020700720c */ /* 0x000fc60003f26270 */
[----:B-1----:R-:W1:Y:S10]  /*a670*/  SHFL.IDX PT, R5, R0, 0x6, 0x181f ;  /* 0x00d81f0000057f89 */ /* 0x002e7400000e0000 */
[----:B------:R-:W-:Y:S01]  /*a680*/  @!P1 LEA R6, R10, UR38, 0x1 ;  /* 0x000000260a069c11 */ /* 0x000fe2000f8e08ff */
[----:B------:R-:W2:Y:S04]  /*a690*/  SHFL.IDX PT, R4, R3, 0x6, 0x181f ;  /* 0x00d81f0003047f89 */ /* 0x000ea800000e0000 */
[----:B------:R-:W3:Y:S04]  /*a6a0*/  SHFL.IDX PT, R3, R3, 0x7, 0x181f ;  /* 0x00f81f0003037f89 */ /* 0x000ee800000e0000 */
[----:B------:R-:W4:Y:S01]  /*a6b0*/  SHFL.IDX PT, R0, R0, 0x7, 0x181f ;  /* 0x00f81f0000007f89 */ /* 0x000f2200000e0000 */
[----:B-1----:R-:W-:-:S05]  /*a6c0*/  @!P1 LEA R5, P2, R11, R5, 0x1 ;  /* 0x000000050b059211 */ /* 0x002fca00078408ff */
[----:B--2---:R-:W-:-:S05]  /*a6d0*/  @!P1 IMAD.X R4, RZ, RZ, R4, P2 ;  /* 0x000000ffff049224 */ /* 0x004fca00010e0604 */
[----:B------:R-:W-:-:S04]  /*a6e0*/  @!P1 LOP3.LUT R5, R5, R4, RZ, 0x3c, !PT ;  /* 0x0000000405059212 */ /* 0x000fc800078e3cff */
[----:B------:R-:W-:-:S04]  /*a6f0*/  @!P1 LOP3.LUT R4, R5, R4, RZ, 0x3c, !PT ;  /* 0x0000000405049212 */ /* 0x000fc800078e3cff */
[----:B------:R-:W-:-:S05]  /*a700*/  @!P1 LOP3.LUT R5, R5, R4, RZ, 0x3c, !PT ;  /* 0x0000000405059212 */ /* 0x000fca00078e3cff */
[----:B---34-:R1:W-:Y:S02]  /*a710*/  @!P1 LDGSTS.E.BYPASS.LTC128B.128 [R6+0x1b400], desc[UR6][R4.64], !P0 ;  /* 0x1b40000004069fae */ /* 0x0183e4000c101d46 */
.L_x_312:
[----:B-1----:R-:W2:Y:S01]  /*a720*/  LDL R5, [R1+0x4] ;  /* 0x0000040001057983 */ /* 0x002ea20000100800 */
[----:B------:R-:W-:Y:S01]  /*a730*/  ULDC.64 UR4, c[0x0][0x208] ;  /* 0x0000820000047ab9 */ /* 0x000fe20000000a00 */
[----:B------:R-:W1:Y:S02]  /*a740*/  S2R R4, SR_TID.X ;  /* 0x0000000000047919 */ /* 0x000e640000002100 */
[----:B-1----:R-:W-:-:S05]  /*a750*/  IMAD.SHL.U32 R4, R4, 0x8, RZ ;  /* 0x0000000804047824 */ /* 0x002fca00078e00ff */
[----:B------:R-:W-:Y:S01]  /*a760*/  LOP3.LUT R4, R4, 0x38, RZ, 0xc0, !PT ;  /* 0x0000003804047812 */ /* 0x000fe200078ec0ff */
[----:B--2---:R-:W-:-:S05]  /*a770*/  VIADD R5, R5, 0x70 ;  /* 0x0000007005057836 */ /* 0x004fca0000000000 */
[----:B------:R-:W-:Y:S01]  /*a780*/  ISETP.GE.AND P1, PT, R5, R2, PT ;  /* 0x000000020500720c */ /* 0x000fe20003f26270 */
[----:B------:R1:W-:-:S12]  /*a790*/  STL [R1+0x24], R5 ;  /* 0x0000240501007387 */ /* 0x0003d80000100800 */
[----:B------:R-:W-:Y:S02]  /*a7a0*/  @!P1 LEA R2, P2, R4, R0, 0x1 ;  /* 0x0000000004029211 */ /* 0x000fe400078408ff */
[----:B------:R-:W-:-:S03]  /*a7b0*/  @!P1 LEA R0, R10, UR38, 0x1 ;  /* 0x000000260a009c11 */ /* 0x000fc6000f8e08ff */
[----:B------:R-:W-:-:S05]  /*a7c0*/  @!P1 IMAD.X R3, RZ, RZ, R3, P2 ;  /* 0x000000ffff039224 */ /* 0x000fca00010e0603 */
[----:B------:R-:W-:Y:S01]  /*a7d0*/  @!PT LDS RZ, [RZ] ;  /* 0x00000000fffff984 */ /* 0x000fe20000000800 */
[----:B------:R-:W-:Y:S01]  /*a7e0*/  @!PT LDS RZ, [RZ] ;  /* 0x00000000fffff984 */ /* 0x000fe20000000800 */
[----:B------:R-:W-:Y:S01]  /*a7f0*/  @!PT LDS RZ, [RZ] ;  /* 0x00000000fffff984 */ /* 0x000fe20000000800 */
[----:B------:R2:W-:Y:S01]  /*a800*/  @!P1 LDGSTS.E.BYPASS.LTC128B.128 [R0+0x1bc00], desc[UR4][R2.64], !P0 ;  /* 0x1bc0000002009fae */ /* 0x0005e2000c101d44 */
[----:B------:R-:W-:Y:S01]  /*a810*/  NOP ;  /* 0x0000000000007918 */ /* 0x000fe20000000000 */
[----:B------:R-:W-:Y:S02]  /*a820*/  SYNCS.ARRIVE.TRANS64.RED.A0T1 RZ, [UR38+0x32400], RZ ;  /* 0x032400ffffff79a7 */ /* 0x000fe40008200426 */
[----:B------:R-:W-:Y:S01]  /*a830*/  ARRIVES.LDGSTSBAR.64.TRANSCNT [UR38+0x32400] ;  /* 0x03240000ff0079b0 */ /* 0x000fe20008000aa6 */
[----:B--2---:R-:W2:Y:S01]  /*a840*/  LDC.64 R2, c[0x0][0x3d8] ;  /* 0x0000f600ff027b82 */ /* 0x004ea20000000a00 */
[----:B------:R-:W-:Y:S01]  /*a850*/  NOP ;  /* 0x0000000000007918 */ /* 0x000fe20000000000 */
[C---:B--2---:R-:W-:Y:S01]  /*a860*/  IMAD R0, R2.reuse, UR43, RZ ;  /* 0x0000002b02007c24 */ /* 0x044fe2000f8e02ff */
[----:B------:R-:W-:Y:S01]  /*a870*/  UIADD3 UR4, UR38, 0x22400, URZ ;  /* 0x0002240026047890 */ /* 0x000fe2000fffe03f */
[----:B-1----:R-:W-:Y:S01]  /*a880*/  IMAD.WIDE.U32 R4, R2, UR36, RZ ;  /* 0x0000002402047c25 */ /* 0x002fe2000f8e00ff */
[----:B------:R-:W-:Y:S02]  /*a890*/  SYNCS.ARRIVE.TRANS64.A1T0 RZ, [UR38+0x32400], RZ ;  /* 0x032400ffffff79a7 */ /* 0x000fe40008100026 */
[----:B------:R-:W-:Y:S01]  /*a8a0*/  ULOP3.LUT UP0, URZ, UR4, 0x3ff, URZ, 0xc0, !UPT ;  /* 0x000003ff043f7892 */ /* 0x000fe2000f80c03f */
[----:B------:R-:W-:Y:S01]  /*a8b0*/  IMAD R3, R3, UR36, R0 ;  /* 0x0000002403037c24 */ /* 0x000fe2000f8e0200 */
[----:B------:R1:W-:Y:S03]  /*a8c0*/  STL.64 [R1+0x28], R4 ;  /* 0x0000280401007387 */ /* 0x0003e60000100a00 */
[----:B------:R-:W-:Y:S01]  /*a8d0*/  IMAD.IADD R0, R5, 0x1, R3 ;  /* 0x0000000105007824 */ /* 0x000fe200078e0203 */
[----:B------:R-:W-:-:S04]  /*a8e0*/  PLOP3.LUT P0, PT, PT, PT, UP0, 0x80, 0x0 ;  /* 0x000000000000781c */ /* 0x000fc80003f0f008 */
[----:B------:R1:W-:Y:S09]  /*a8f0*/  STL [R1+0x34], R0 ;  /* 0x0000340001007387 */ /* 0x0003f20000100800 */
[----:B------:R-:W-:Y:S05]  /*a900*/  @!P0 BRA `(.L_x_215) ;  /* 0x0000000000408947 */ /* 0x000fea0003800000 */
[----:B------:R-:W-:Y:S01]  /*a910*/  MOV R2, 0x0 ;  /* 0x0000000000027802 */ /* 0x000fe20000000f00 */
[----:B------:R-:W-:Y:S01]  /*a920*/  ULDC.64 UR6, c[0x4][0x98] ;  /* 0x0100260000067ab9 */ /* 0x000fe20000000a00 */
[----:B------:R-:W-:Y:S01]  /*a930*/  ULDC.64 UR8, c[0x4][0xa0] ;  /* 0x0100280000087ab9 */ /* 0x000fe20000000a00 */
[----:B------:R-:W-:Y:S01]  /*a940*/  ULDC.64 UR4, c[0x4][0x28] ;  /* 0x01000a0000047ab9 */ /* 0x000fe20000000a00 */
[----:B-1----:R-:W-:Y:S02]  /*a950*/  IMAD.U32 R4, RZ, RZ, UR6 ;  /* 0x00000006ff047e24 */ /* 0x002fe4000f8e00ff */
[----:B------:R-:W1:Y:S01]  /*a960*/  LDC.64 R2, c[0x4][R2] ;  /* 0x0100000002027b82 */ /* 0x000e620000000a00 */
[----:B------:R-:W-:Y:S02]  /*a970*/  IMAD.U32 R5, RZ, RZ, UR7 ;  /* 0x00000007ff057e24 */ /* 0x000fe4000f8e00ff */
[----:B------:R-:W-:Y:S02]  /*a980*/  IMAD.U32 R6, RZ, RZ, UR8 ;  /* 0x00000008ff067e24 */ /* 0x000fe4000f8e00ff */
[----:B------:R-:W-:-:S02]  /*a990*/  IMAD.U32 R7, RZ, RZ, UR9 ;  /* 0x00000009ff077e24 */ /* 0x000fc4000f8e00ff */
[----:B0-----:R-:W-:Y:S02]  /*a9a0*/  IMAD.U32 R10, RZ, RZ, UR4 ;  /* 0x00000004ff0a7e24 */ /* 0x001fe4000f8e00ff */
[----:B------:R-:W-:Y:S02]  /*a9b0*/  IMAD.U32 R11, RZ, RZ, UR5 ;  /* 0x00000005ff0b7e24 */ /* 0x000fe4000f8e00ff */
[----:B------:R-:W-:Y:S02]  /*a9c0*/  IMAD.MOV.U32 R8, RZ, RZ, 0x70 ;  /* 0x00000070ff087424 */ /* 0x000fe400078e00ff */
[----:B------:R-:W-:Y:S02]  /*a9d0*/  IMAD.MOV.U32 R12, RZ, RZ, 0x1 ;  /* 0x00000001ff0c7424 */ /* 0x000fe400078e00ff */
[----:B------:R-:W-:-:S07]  /*a9e0*/  IMAD.MOV.U32 R13, RZ, RZ, RZ ;  /* 0x000000ffff0d7224 */ /* 0x000fce00078e00ff */
[----:B------:R-:W-:-:S07]  /*a9f0*/  LEPC R20, `(.L_x_215) ;  /* 0x000000001014794e */ /* 0x000fce0000000000 */
[----:B-1----:R-:W-:Y:S05]  /*aa00*/  CALL.ABS.NOINC R2 ;  /* 0x0000000002007343 */ /* 0x002fea0003c00000 */
.L_x_215:
[----:B-1----:R-:W2:Y:S01]  /*aa10*/  LDL.LU.64 R4, [R1+0x28] ;  /* 0x0000280001047983 */ /* 0x002ea20000300a00 */
[----:B------:R-:W1:Y:S01]  /*aa20*/  LDC R6, c[0x0][0x448] ;  /* 0x00011200ff067b82 */ /* 0x000e620000000800 */
[----:B------:R-:W-:Y:S02]  /*aa30*/  ULDC.64 UR8, c[0x0][0x3e0] ;  /* 0x0000f80000087ab9 */ /* 0x000fe40000000a00 */
[----:B------:R-:W3:Y:S01]  /*aa40*/  LDL.LU R2, [R1+0x34] ;  /* 0x0000340001027983 */ /* 0x000ee20000300800 */
[----:B------:R-:W-:Y:S01]  /*aa50*/  UIMAD UR6, UR46, UR8, URZ ;  /* 0x000000082e0672a4 */ /* 0x000fe2000f8e023f */
[----:B------:R-:W4:Y:S03]  /*aa60*/  S2R R3, SR_TID.X ;  /* 0x0000000000037919 */ /* 0x000f260000002100 */
[----:B------:R-:W-:Y:S01]  /*aa70*/  UIMAD UR6, UR45, UR9, UR6 ;  /* 0x000000092d0672a4 */ /* 0x000fe2000f8e0206 */
[----:B-1----:R-:W-:-:S02]  /*aa80*/  ISETP.NE.AND P0, PT, R6, 0x1, PT ;  /* 0x000000010600780c */ /* 0x002fc40003f05270 */
[C---:B----4-:R-:W-:Y:S01]  /*aa90*/  LOP3.LUT R0, R3.reuse, 0x7f, RZ, 0xc0, !PT ;  /* 0x0000007f03007812 */ /* 0x050fe200078ec0ff */
[----:B------:R-:W-:-:S10]  /*aaa0*/  IMAD.SHL.U32 R15, R3, 0x10, RZ ;  /* 0x00000010030f7824 */ /* 0x000fd400078e00ff */
[----:B------:R-:W1:Y:S01]  /*aab0*/  @P0 LDC R3, c[0x0][0x44c] ;  /* 0x00011300ff030b82 */ /* 0x000e620000000800 */
[----:B--2---:R-:W-:Y:S02]  /*aac0*/  R2UR UR5, R5 ;  /* 0x00000000050572ca */ /* 0x004fe400000e0000 */
[----:B------:R-:W-:Y:S01]  /*aad0*/  R2UR UR4, R4 ;  /* 0x00000000040472ca */ /* 0x000fe200000e0000 */
[----:B------:R-:W2:Y:S01]  /*aae0*/  S2R R5, SR_TID.X ;  /* 0x0000000000057919 */ /* 0x000ea20000002100 */
[----:B---3--:R-:W-:Y:S02]  /*aaf0*/  R2UR UR5, R2 ;  /* 0x00000000020572ca */ /* 0x008fe400000e0000 */
[----:B------:R-:W-:Y:S01]  /*ab00*/  SHF.R.U32.HI R4, RZ, 0x3, R0 ;  /* 0x00000003ff047819 */ /* 0x000fe20000011600 */
[----:B------:R-:W3:Y:S01]  /*ab10*/  S2R R2, SR_CTAID.X ;  /* 0x0000000000027919 */ /* 0x000ee20000002500 */
[----:B------:R-:W4:Y:S02]  /*ab20*/  @P0 LDC R0, c[0x0][0x450] ;  /* 0x00011400ff000b82 */ /* 0x000f240000000800 */
[----:B------:R-:W-:-:S07]  /*ab30*/  LOP3.LUT R4, R4, 0x70, R15, 0xf8, !PT ;  /* 0x0000007004047812 */ /* 0x000fce00078ef80f */
[----:B------:R-:W-:-:S03]  /*ab40*/  UIMAD.WIDE.U32 UR4, UR45, UR8, UR4 ;  /* 0x000000082d0472a5 */ /* 0x000fc6000f8e0004 */
[----:B------:R-:W-:Y:S01]  /*ab50*/  ULDC.64 UR8, c[0x0][0x3d0] ;  /* 0x0000f40000087ab9 */ /* 0x000fe20000000a00 */
[----:B------:R-:W-:Y:S01]  /*ab60*/  UIADD3 UR5, UR5, UR6, URZ ;  /* 0x0000000605057290 */ /* 0x000fe2000fffe03f */
[----:B--2---:R-:W-:Y:S02]  /*ab70*/  IMAD.SHL.U32 R8, R5, 0x8, RZ ;  /* 0x0000000805087824 */ /* 0x004fe400078e00ff */
[----:B---3--:R-:W-:-:S03]  /*ab80*/  IMAD R4, R2, 0x80, R4 ;  /* 0x0000008002047824 */ /* 0x008fc600078e0204 */
[----:B------:R-:W-:Y:S01]  /*ab90*/  LOP3.LUT R8, R8, 0x38, RZ, 0xc0, !PT ;  /* 0x0000003808087812 */ /* 0x000fe200078ec0ff */
[----:B-1----:R-:W-:-:S04]  /*aba0*/  @P0 IMAD.HI.U32 R3, R4, R3, RZ ;  /* 0x0000000304030227 */ /* 0x002fc800078e00ff */
[----:B------:R-:W-:Y:S01]  /*abb0*/  IMAD.MOV.U32 R2, RZ, RZ, R4 ;  /* 0x000000ffff027224 */ /* 0x000fe200078e0004 */
[----:B----4-:R-:W-:Y:S01]  /*abc0*/  @P0 SHF.R.U32.HI R2, RZ, R0, R3 ;  /* 0x00000000ff020219 */ /* 0x010fe20000011603 */
[----:B------:R-:W-:-:S04]  /*abd0*/  IMAD.U32 R3, RZ, RZ, UR8 ;  /* 0x00000008ff037e24 */ /* 0x000fc8000f8e00ff */
[----:B------:R-:W-:-:S04]  /*abe0*/  IMAD.MOV R0, RZ, RZ, -R2 ;  /* 0x000000ffff007224 */ /* 0x000fc800078e0a02 */
[----:B------:R-:W-:Y:S01]  /*abf0*/  IMAD R0, R6, R0, R4 ;  /* 0x0000000006007224 */ /* 0x000fe200078e0204 */
[----:B------:R-:W-:-:S05]  /*ac00*/  SHF.R.S32.HI R4, RZ, 0x1f, R2 ;  /* 0x0000001fff047819 */ /* 0x000fca0000011402 */
[----:B------:R-:W-:-:S04]  /*ac10*/  IMAD R4, R4, UR8, RZ ;  /* 0x0000000804047c24 */ /* 0x000fc8000f8e02ff */
[C---:B------:R-:W-:Y:S02]  /*ac20*/  IMAD R4, R2.reuse, UR9, R4 ;  /* 0x0000000902047c24 */ /* 0x040fe4000f8e0204 */
[----:B------:R-:W-:Y:S01]  /*ac30*/  IMAD.WIDE.U32 R2, R2, R3, UR4 ;  /* 0x0000000402027e25 */ /* 0x000fe2000f8e0003 */
[----:B------:R-:W-:-:S03]  /*ac40*/  ULDC.64 UR4, c[0x0][0x3c8] ;  /* 0x0000f20000047ab9 */ /* 0x000fc60000000a00 */
[----:B------:R-:W-:Y:S01]  /*ac50*/  IMAD.IADD R3, R3, 0x1, R4 ;  /* 0x0000000103037824 */ /* 0x000fe200078e0204 */
[----:B------:R-:W-:Y:S01]  /*ac60*/  SHF.R.S32.HI R4, RZ, 0x1f, R0 ;  /* 0x0000001fff047819 */ /* 0x000fe20000011400 */
[----:B------:R-:W-:-:S04]  /*ac70*/  IMAD.WIDE.U32 R2, R0, UR4, R2 ;  /* 0x0000000400027c25 */ /* 0x000fc8000f8e0002 */
[----:B------:R-:W-:-:S04]  /*ac80*/  IMAD R4, R4, UR4, RZ ;  /* 0x0000000404047c24 */ /* 0x000fc8000f8e02ff */
[----:B------:R-:W-:Y:S01]  /*ac90*/  IMAD R4, R0, UR5, R4 ;  /* 0x0000000500047c24 */ /* 0x000fe2000f8e0204 */
[----:B------:R-:W-:Y:S01]  /*aca0*/  ULDC.64 UR4, c[0x0][0x390] ;  /* 0x0000e40000047ab9 */ /* 0x000fe20000000a00 */
[----:B------:R-:W-:Y:S02]  /*acb0*/  LOP3.LUT R0, R8, 0x40, RZ, 0xfc, !PT ;  /* 0x0000004008007812 */ /* 0x000fe400078efcff */
[----:B------:R-:W-:Y:S01]  /*acc0*/  IMAD.IADD R4, R3, 0x1, R4 ;  /* 0x0000000103047824 */ /* 0x000fe200078e0204 */
[----:B------:R-:W-:Y:S01]  /*acd0*/  LEA R5, P0, R2, UR4, 0x1 ;  /* 0x0000000402057c11 */ /* 0x000fe2000f8008ff */
[----:B------:R-:W-:Y:S02]  /*ace0*/  ULDC UR4, c[0x0][0x3b8] ;  /* 0x0000ee0000047ab9 */ /* 0x000fe40000000800 */
[----:B------:R-:W-:Y:S02]  /*acf0*/  ISETP.GE.AND P3, PT, R8, UR4, PT ;  /* 0x0000000408007c0c */ /* 0x000fe4000bf66270 */
[----:B------:R-:W-:-:S02]  /*ad00*/  LEA.HI.X R4, R2, UR5, R4, 0x1, P0 ;  /* 0x0000000502047c11 */ /* 0x000fc400080f0c04 */
[----:B------:R-:W-:Y:S02]  /*ad10*/  ISETP.GE.AND P0, PT, R0, UR4, PT ;  /* 0x0000000400007c0c */ /* 0x000fe4000bf06270 */
[----:B------:R-:W-:-:S04]  /*ad20*/  LOP3.LUT R0, R8, 0x80, RZ, 0xfc, !PT ;  /* 0x0000008008007812 */ /* 0x000fc800078efcff */
[----:B------:R-:W-:Y:S02]  /*ad30*/  ISETP.GE.AND P1, PT, R0, UR4, PT ;  /* 0x0000000400007c0c */ /* 0x000fe4000bf26270 */
[----:B------:R-:W-:-:S04]  /*ad40*/  LOP3.LUT R0, R8, 0xc0, RZ, 0xfc, !PT ;  /* 0x000000c008007812 */ /* 0x000fc800078efcff */
[----:B------:R-:W-:Y:S01]  /*ad50*/  ISETP.GE.AND P2, PT, R0, UR4, PT ;  /* 0x0000000400007c0c */ /* 0x000fe2000bf46270 */
[----:B------:R-:W-:-:S03]  /*ad60*/  UMOV UR4, 0xffffffff ;  /* 0xffffffff00047882 */ /* 0x000fc60000000000 */
[----:B------:R-:W-:Y:S09]  /*ad70*/  BRA.DIV UR4, `(.L_x_216) ;  /* 0x0000003a04dc7947 */ /* 0x000ff2000b800000 */
[----:B------:R-:W2:Y:S01]  /*ad80*/  LDL.LU R3, [R1+0x4] ;  /* 0x0000040001037983 */ /* 0x000ea20000300800 */
[----:B------:R-:W-:-:S03]  /*ad90*/  ULDC UR4, c[0x0][0x288] ;  /* 0x0000a20000047ab9 */ /* 0x000fc60000000800 */
[----:B------:R-:W3:Y:S01]  /*ada0*/  LDL.LU R2, [R1+0xc] ;  /* 0x00000c0001027983 */ /* 0x000ee20000300800 */
[----:B------:R-:W-:-:S03]  /*adb0*/  IMAD R0, R6, UR4, RZ ;  /* 0x0000000406007c24 */ /* 0x000fc6000f8e02ff */
[----:B------:R-:W4:Y:S01]  /*adc0*/  LDL.LU R13, [R1+0x10] ;  /* 0x00001000010d7983 */ /* 0x000f220000300800 */
[----:B0-----:R-:W0:Y:S01]  /*add0*/  S2R R10, SR_TID.X ;  /* 0x00000000000a7919 */ /* 0x001e220000002100 */
[----:B------:R-:W1:Y:S02]  /*ade0*/  S2R R7, SR_TID.X ;  /* 0x0000000000077919 */ /* 0x000e640000002100 */
[----:B------:R-:W5:Y:S01]  /*adf0*/  LDL.LU R8, [R1+0x14] ;  /* 0x0000140001087983 */ /* 0x000f620000300800 */
[----:B0-----:R-:W-:Y:S01]  /*ae00*/  LOP3.LUT R10, R10, 0x7f, RZ, 0xc0, !PT ;  /* 0x0000007f0a0a7812 */ /* 0x001fe200078ec0ff */
[----:B-1----:R-:W-:-:S04]  /*ae10*/  IMAD.SHL.U32 R12, R7, 0x8, RZ ;  /* 0x00000008070c7824 */ /* 0x002fc800078e00ff */
[----:B------:R-:W-:Y:S02]  /*ae20*/  IMAD.SHL.U32 R11, R10, 0x8, RZ ;  /* 0x000000080a0b7824 */ /* 0x000fe400078e00ff */
[----:B------:R-:W-:Y:S01]  /*ae30*/  IMAD.SHL.U32 R10, R7, 0x8, RZ ;  /* 0x00000008070a7824 */ /* 0x000fe200078e00ff */
[----:B------:R-:W-:-:S04]  /*ae40*/  LOP3.LUT R12, R12, 0x38, RZ, 0xc0, !PT ;  /* 0x000000380c0c7812 */ /* 0x000fc800078ec0ff */
[----:B------:R-:W-:-:S04]  /*ae50*/  LOP3.LUT R10, R10, 0x1f8, RZ, 0xc0, !PT ;  /* 0x000001f80a0a7812 */ /* 0x000fc800078ec0ff */
[----:B------:R-:W-:Y:S02]  /*ae60*/  LOP3.LUT R10, R10, 0x38, R7, 0x78, !PT ;  /* 0x000000380a0a7812 */ /* 0x000fe400078e7807 */
[----:B------:R-:W5:Y:S02]  /*ae70*/  LDL.LU R7, [R1+0x18] ;  /* 0x0000180001077983 */ /* 0x000f640000300800 */
[----:B------:R-:W-:Y:S01]  /*ae80*/  LOP3.LUT R10, R10, 0x200, R11, 0xf8, !PT ;  /* 0x000002000a0a7812 */ /* 0x000fe200078ef80b */
[----:B------:R-:W-:Y:S01]  /*ae90*/  ULDC.64 UR6, c[0x0][0x208] ;  /* 0x0000820000067ab9 */ /* 0x000fe20000000a00 */
[----:B------:R-:W-:Y:S04]  /*aea0*/  SHFL.IDX PT, R6, R4, 0x1, 0x181f ;  /* 0x00381f0004067f89 */ /* 0x000fe800000e0000 */
[----:B------:R-:W5:Y:S01]  /*aeb0*/  LDL.LU R15, [R1+0x1c] ;  /* 0x00001c00010f7983 */ /* 0x000f620000300800 */
[----:B--2---:R-:W-:-:S03]  /*aec0*/  ISETP.GE.AND P5, PT, R3, R0, PT ;  /* 0x000000000300720c */ /* 0x004fc60003fa6270 */
[----:B------:R-:W0:Y:S01]  /*aed0*/  SHFL.IDX PT, R3, R5, RZ, 0x181f ;  /* 0x00181fff05037589 */ /* 0x000e2200000e0000 */
[----:B---3--:R-:W-:-:S03]  /*aee0*/  ISETP.GE.AND P4, PT, R2, R0, PT ;  /* 0x000000000200720c */ /* 0x008fc60003f86270 */
[----:B------:R-:W1:Y:S06]  /*aef0*/  SHFL.IDX PT, R2, R4, RZ, 0x181f ;  /* 0x00181fff04027589 */ /* 0x000e6c00000e0000 */
[----:B0-----:R-:W-:-:S05]  /*af00*/  @!P5 LEA R3, P6, R12, R3, 0x1 ;  /* 0x000000030c03d211 */ /* 0x001fca00078c08ff */
[----:B-1----:R-:W-:-:S05]  /*af10*/  @!P5 IMAD.X R2, RZ, RZ, R2, P6 ;  /* 0x000000ffff02d224 */ /* 0x002fca00030e0602 */
[----:B------:R-:W-:-:S04]  /*af20*/  @!P5 LOP3.LUT R3, R3, R2, RZ, 0x3c, !PT ;  /* 0x000000020303d212 */ /* 0x000fc800078e3cff */
[C---:B------:R-:W-:Y:S02]  /*af30*/  @!P5 LOP3.LUT R2, R3.reuse, R2, RZ, 0x3c, !PT ;  /* 0x000000020302d212 */ /* 0x040fe400078e3cff */
[----:B------:R-:W-:Y:S02]  /*af40*/  @!P5 LEA R21, R10, UR38, 0x1 ;  /* 0x000000260a15dc11 */ /* 0x000fe4000f8e08ff */
[----:B------:R-:W-:-:S05]  /*af50*/  @!P5 LOP3.LUT R3, R3, R2, RZ, 0x3c, !PT ;  /* 0x000000020303d212 */ /* 0x000fca00078e3cff */
[----:B------:R-:W-:Y:S04]  /*af60*/  @!P5 LDGSTS.E.BYPASS.LTC128B.128 [R21+0x22400], desc[UR6][R2.64], !P3 ;  /* 0x224000000215dfae */ /* 0x000fe8000d901d46 */
[----:B------:R-:W-:Y:S04]  /*af70*/  @!P5 LDGSTS.E.BYPASS.LTC128B.128 [R21+0x26400], desc[UR6][R2.64+0x80], !P0 ;  /* 0x264000800215dfae */ /* 0x000fe8000c101d46 */
[----:B------:R-:W-:Y:S04]  /*af80*/  @!P5 LDGSTS.E.BYPASS.LTC128B.128 [R21+0x2a400], desc[UR6][R2.64+0x100], !P1 ;  /* 0x2a4001000215dfae */ /* 0x000fe8000c901d46 */
[----:B------:R0:W-:Y:S04]  /*af90*/  @!P5 LDGSTS.E.BYPASS.LTC128B.128 [R21+0x2e400], desc[UR6][R2.64+0x180], !P2 ;  /* 0x2e4001800215dfae */ /* 0x0001e8000d101d46 */
[----:B0-----:R-:W0:Y:S01]  /*afa0*/  SHFL.IDX PT, R2, R5, 0x1, 0x181f ;  /* 0x00381f0005027f89 */ /* 0x001e2200000e0000 */
[----:B------:R-:W-:-:S02]  /*afb0*/  @!P4 LEA R9, R10, UR38, 0x1 ;  /* 0x000000260a09cc11 */ /* 0x000fc4000f8e08ff */
[----:B0-----:R-:W-:-:S05]  /*afc0*/  @!P4 LEA R2, P6, R12, R2, 0x1 ;  /* 0x000000020c02c211 */ /* 0x001fca00078c08ff */
[----:B------:R-:W-:-:S05]  /*afd0*/  @!P4 IMAD.X R3, RZ, RZ, R6, P6 ;  /* 0x000000ffff03c224 */ /* 0x000fca00030e0606 */
[----:B------:R-:W-:Y:S04]  /*afe0*/  @!P4 LDGSTS.E.BYPASS.LTC128B.128 [R9+0x22c00], desc[UR6][R2.64], !P3 ;  /* 0x22c000000209cfae */ /* 0x000fe8000d901d46 */
[----:B------:R-:W-:Y:S04]  /*aff0*/  @!P4 LDGSTS.E.BYPASS.LTC128B.128 [R9+0x26c00], desc[UR6][R2.64+0x80], !P0 ;  /* 0x26c000800209cfae */ /* 0x000fe8000c101d46 */
[----:B------:R-:W-:Y:S04]  /*b000*/  @!P4 LDGSTS.E.BYPASS.LTC128B.128 [R9+0x2ac00], desc[UR6][R2.64+0x100], !P1 ;  /* 0x2ac001000209cfae */ /* 0x000fe8000c901d46 */
[----:B------:R0:W-:Y:S01]  /*b010*/  @!P4 LDGSTS.E.BYPASS.LTC128B.128 [R9+0x2ec00], desc[UR6][R2.64+0x180], !P2 ;  /* 0x2ec001800209cfae */ /* 0x0001e2000d101d46 */
[----:B----4-:R-:W-:-:S03]  /*b020*/  ISETP.GE.AND P4, PT, R13, R0, PT ;  /* 0x000000000d00720c */ /* 0x010fc60003f86270 */
[----:B------:R-:W2:Y:S04]  /*b030*/  LDL.LU R13, [R1+0x20] ;  /* 0x00002000010d7983 */ /* 0x000ea80000300800 */
[----:B0-----:R-:W0:Y:S04]  /*b040*/  SHFL.IDX PT, R2, R5, 0x2, 0x181f ;  /* 0x00581f0005027f89 */ /* 0x001e2800000e0000 */
[----:B------:R-:W1:Y:S02]  /*b050*/  SHFL.IDX PT, R6, R4, 0x2, 0x181f ;  /* 0x00581f0004067f89 */ /* 0x000e6400000e0000 */
[----:B------:R-:W-:-:S02]  /*b060*/  @!P4 LEA R21, R10, UR38, 0x1 ;  /* 0x000000260a15cc11 */ /* 0x000fc4000f8e08ff */
[----:B------:R-:W3:Y:S01]  /*b070*/  SHFL.IDX PT, R14, R5, 0x3, 0x181f ;  /* 0x00781f00050e7f89 */ /* 0x000ee200000e0000 */
[----:B0-----:R-:W-:-:S05]  /*b080*/  @!P4 LEA R2, P6, R12, R2, 0x1 ;  /* 0x000000020c02c211 */ /* 0x001fca00078c08ff */
[----:B-1----:R-:W-:Y:S02]  /*b090*/  @!P4 IMAD.X R3, RZ, RZ, R6, P6 ;  /* 0x000000ffff03c224 */ /* 0x002fe400030e0606 */
[----:B------:R-:W0:Y:S04]  /*b0a0*/  SHFL.IDX PT, R6, R4, 0x3, 0x181f ;  /* 0x00781f0004067f89 */ /* 0x000e2800000e0000 */
[----:B------:R-:W-:Y:S04]  /*b0b0*/  @!P4 LDGSTS.E.BYPASS.LTC128B.128 [R21+0x23400], desc[UR6][R2.64], !P3 ;  /* 0x234000000215cfae */ /* 0x000fe8000d901d46 */
[----:B------:R-:W-:Y:S04]  /*b0c0*/  @!P4 LDGSTS.E.BYPASS.LTC128B.128 [R21+0x27400], desc[UR6][R2.64+0x80], !P0 ;  /* 0x274000800215cfae */ /* 0x000fe8000c101d46 */
[----:B------:R-:W-:Y:S04]  /*b0d0*/  @!P4 LDGSTS.E.BYPASS.LTC128B.128 [R21+0x2b400], desc[UR6][R2.64+0x100], !P1 ;  /* 0x2b4001000215cfae */ /* 0x000fe8000c901d46 */
[----:B------:R3:W-:Y:S01]  /*b0e0*/  @!P4 LDGSTS.E.BYPASS.LTC128B.128 [R21+0x2f400], desc[UR6][R2.64+0x180], !P2 ;  /* 0x2f4001800215cfae */ /* 0x0007e2000d101d46 */
[----:B-----5:R-:W-:-:S13]  /*b0f0*/  ISETP.GE.AND P4, PT, R8, R0, PT ;  /* 0x000000000800720c */ /* 0x020fda0003f86270 */
[----:B---3--:R-:W-:Y:S02]  /*b100*/  @!P4 LEA R2, P6, R12, R14, 0x1 ;  /* 0x0000000e0c02c211 */ /* 0x008fe400078c08ff */
[----:B------:R-:W1:Y:S01]  /*b110*/  SHFL.IDX PT, R14, R5, 0x4, 0x181f ;  /* 0x00981f00050e7f89 */ /* 0x000e6200000e0000 */
[----:B------:R-:W-:Y:S02]  /*b120*/  @!P4 LEA R9, R10, UR38, 0x1 ;  /* 0x000000260a09cc11 */ /* 0x000fe4000f8e08ff */
[----:B0-----:R-:W-:Y:S02]  /*b130*/  @!P4 IMAD.X R3, RZ, RZ, R6, P6 ;  /* 0x000000ffff03c224 */ /* 0x001fe400030e0606 */
[----:B------:R-:W0:Y:S04]  /*b140*/  SHFL.IDX PT, R6, R4, 0x4, 0x181f ;  /* 0x00981f0004067f89 */ /* 0x000e2800000e0000 */
[----:B------:R-:W-:Y:S04]  /*b150*/  @!P4 LDGSTS.E.BYPASS.LTC128B.128 [R9+0x23c00], desc[UR6][R2.64], !P3 ;  /* 0x23c000000209cfae */ /* 0x000fe8000d901d46 */
[----:B------:R-:W-:Y:S04]  /*b160*/  @!P4 LDGSTS.E.BYPASS.LTC128B.128 [R9+0x27c00], desc[UR6][R2.64+0x80], !P0 ;  /* 0x27c000800209cfae */ /* 0x000fe8000c101d46 */
[----:B------:R-:W-:Y:S04]  /*b170*/  @!P4 LDGSTS.E.BYPASS.LTC128B.128 [R9+0x2bc00], desc[UR6][R2.64+0x100], !P1 ;  /* 0x2bc001000209cfae */ /* 0x000fe8000c901d46 */
[----:B------:R3:W-:Y:S01]  /*b180*/  @!P4 LDGSTS.E.BYPASS.LTC128B.128 [R9+0x2fc00], desc[UR6][R2.64+0x180], !P2 ;  /* 0x2fc001800209cfae */ /* 0x0007e2000d101d46 */
[----:B------:R-:W-:-:S13]  /*b190*/  ISETP.GE.AND P4, PT, R7, R0, PT ;  /* 0x000000000700720c */ /* 0x000fda0003f86270 */
[----:B-1----:R-:W-:Y:S02]  /*b1a0*/  @!P4 LEA R8, P6, R12, R14, 0x1 ;  /* 0x0000000e0c08c211 */ /* 0x002fe400078c08ff */
[----:B------:R-:W1:Y:S03]  /*b1b0*/  SHFL.IDX PT, R14, R5, 0x5, 0x181f ;  /* 0x00b81f00050e7f89 */ /* 0x000e6600000e0000 */
[----:B0-----:R-:W-:Y:S01]  /*b1c0*/  @!P4 IMAD.X R21, RZ, RZ, R6, P6 ;  /* 0x000000ffff15c224 */ /* 0x001fe200030e0606 */
[----:B------:R-:W-:Y:S01]  /*b1d0*/  @!P4 LEA R7, R10, UR38, 0x1 ;  /* 0x000000260a07cc11 */ /* 0x000fe2000f8e08ff */
[----:B---3--:R-:W-:Y:S02]  /*b1e0*/  @!P4 IMAD.MOV.U32 R2, RZ, RZ, R8 ;  /* 0x000000ffff02c224 */ /* 0x008fe400078e0008 */
[----:B------:R-:W-:Y:S01]  /*b1f0*/  @!P4 IMAD.MOV.U32 R3, RZ, RZ, R21 ;  /* 0x000000ffff03c224 */ /* 0x000fe200078e0015 */
[----:B------:R-:W0:Y:S04]  /*b200*/  SHFL.IDX PT, R6, R4, 0x5, 0x181f ;  /* 0x00b81f0004067f89 */ /* 0x000e2800000e0000 */
[----:B------:R-:W-:Y:S04]  /*b210*/  @!P4 LDGSTS.E.BYPASS.LTC128B.128 [R7+0x24400], desc[UR6][R2.64], !P3 ;  /* 0x244000000207cfae */ /* 0x000fe8000d901d46 */
[----:B------:R-:W-:Y:S04]  /*b220*/  @!P4 LDGSTS.E.BYPASS.LTC128B.128 [R7+0x28400], desc[UR6][R2.64+0x80], !P0 ;  /* 0x284000800207cfae */ /* 0x000fe8000c101d46 */
[----:B------:R-:W-:Y:S04]  /*b230*/  @!P4 LDGSTS.E.BYPASS.LTC128B.128 [R7+0x2c400], desc[UR6][R2.64+0x100], !P1 ;  /* 0x2c4001000207cfae */ /* 0x000fe8000c901d46 */
[----:B------:R3:W-:Y:S01]  /*b240*/  @!P4 LDGSTS.E.BYPASS.LTC128B.128 [R7+0x30400], desc[UR6][R2.64+0x180], !P2 ;  /* 0x304001800207cfae */ /* 0x0007e2000d101d46 */
[----:B------:R-:W-:-:S13]  /*b250*/  ISETP.GE.AND P4, PT, R15, R0, PT ;  /* 0x000000000f00720c */ /* 0x000fda0003f86270 */
[----:B-1----:R-:W-:-:S05]  /*b260*/  @!P4 LEA R14, P6, R12, R14, 0x1 ;  /* 0x0000000e0c0ec211 */ /* 0x002fca00078c08ff */
[----:B0-----:R-:W-:Y:S02]  /*b270*/  @!P4 IMAD.X R9, RZ, RZ, R6, P6 ;  /* 0x000000ffff09c224 */ /* 0x001fe400030e0606 */
[----:B---3--:R-:W-:Y:S02]  /*b280*/  @!P4 IMAD.MOV.U32 R2, RZ, RZ, R14 ;  /* 0x000000ffff02c224 */ /* 0x008fe400078e000e */
[----:B------:R-:W0:Y:S01]  /*b290*/  SHFL.IDX PT, R14, R5, 0x6, 0x181f ;  /* 0x00d81f00050e7f89 */ /* 0x000e2200000e0000 */
[----:B------:R-:W-:Y:S01]  /*b2a0*/  @!P4 LEA R21, R10, UR38, 0x1 ;  /* 0x000000260a15cc11 */ /* 0x000fe2000f8e08ff */
[----:B------:R-:W-:Y:S02]  /*b2b0*/  @!P4 IMAD.MOV.U32 R3, RZ, RZ, R9 ;  /* 0x000000ffff03c224 */ /* 0x000fe400078e0009 */
[----:B------:R-:W1:Y:S04]  /*b2c0*/  SHFL.IDX PT, R6, R4, 0x6, 0x181f ;  /* 0x00d81f0004067f89 */ /* 0x000e6800000e0000 */
[----:B------:R-:W-:Y:S04]  /*b2d0*/  @!P4 LDGSTS.E.BYPASS.LTC128B.128 [R21+0x24c00], desc[UR6][R2.64], !P3 ;  /* 0x24c000000215cfae */ /* 0x000fe8000d901d46 */
[----:B------:R-:W-:Y:S04]  /*b2e0*/  @!P4 LDGSTS.E.BYPASS.LTC128B.128 [R21+0x28c00], desc[UR6][R2.64+0x80], !P0 ;  /* 0x28c000800215cfae */ /* 0x000fe8000c101d46 */
[----:B------:R-:W-:Y:S04]  /*b2f0*/  @!P4 LDGSTS.E.BYPASS.LTC128B.128 [R21+0x2cc00], desc[UR6][R2.64+0x100], !P1 ;  /* 0x2cc001000215cfae */ /* 0x000fe8000c901d46 */
[----:B------:R3:W-:Y:S01]  /*b300*/  @!P4 LDGSTS.E.BYPASS.LTC128B.128 [R21+0x30c00], desc[UR6][R2.64+0x180], !P2 ;  /* 0x30c001800215cfae */ /* 0x0007e2000d101d46 */
[----:B--2---:R-:W-:-:S13]  /*b310*/  ISETP.GE.AND P4, PT, R13, R0, PT ;  /* 0x000000000d00720c */ /* 0x004fda0003f86270 */
[----:B0-----:R-:W-:-:S05]  /*b320*/  @!P4 LEA R14, P6, R12, R14, 0x1 ;  /* 0x0000000e0c0ec211 */ /* 0x001fca00078c08ff */
[----:B-1----:R-:W-:Y:S01]  /*b330*/  @!P4 IMAD.X R7, RZ, RZ, R6, P6 ;  /* 0x000000ffff07c224 */ /* 0x002fe200030e0606 */
[----:B------:R-:W-:Y:S01]  /*b340*/  @!P4 LEA R9, R10, UR38, 0x1 ;  /* 0x000000260a09cc11 */ /* 0x000fe2000f8e08ff */
[----:B---3--:R-:W-:Y:S02]  /*b350*/  @!P4 IMAD.MOV.U32 R2, RZ, RZ, R14 ;  /* 0x000000ffff02c224 */ /* 0x008fe400078e000e */
[----:B------:R-:W-:Y:S01]  /*b360*/  @!P4 IMAD.MOV.U32 R3, RZ, RZ, R7 ;  /* 0x000000ffff03c224 */ /* 0x000fe200078e0007 */
[----:B------:R0:W1:Y:S04]  /*b370*/  SHFL.IDX PT, R6, R4, 0x7, 0x181f ;  /* 0x00f81f0004067f89 */ /* 0x00006800000e0000 */
[----:B------:R0:W-:Y:S04]  /*b380*/  @!P4 LDGSTS.E.BYPASS.LTC128B.128 [R9+0x25400], desc[UR6][R2.64], !P3 ;  /* 0x254000000209cfae */ /* 0x0001e8000d901d46 */
[----:B------:R0:W-:Y:S04]  /*b390*/  @!P4 LDGSTS.E.BYPASS.LTC128B.128 [R9+0x29400], desc[UR6][R2.64+0x80], !P0 ;  /* 0x294000800209cfae */ /* 0x0001e8000c101d46 */
[----:B------:R0:W-:Y:S04]  /*b3a0*/  @!P4 LDGSTS.E.BYPASS.LTC128B.128 [R9+0x2d400], desc[UR6][R2.64+0x100], !P1 ;  /* 0x2d4001000209cfae */ /* 0x0001e8000c901d46 */
[----:B------:R0:W-:Y:S04]  /*b3b0*/  @!P4 LDGSTS.E.BYPASS.LTC128B.128 [R9+0x31400], desc[UR6][R2.64+0x180], !P2 ;  /* 0x314001800209cfae */ /* 0x0001e8000d101d46 */
[----:B------:R0:W2:Y:S02]  /*b3c0*/  SHFL.IDX PT, R14, R5, 0x7, 0x181f ;  /* 0x00f81f00050e7f89 */ /* 0x0000a400000e0000 */
.L_x_330:
[----:B------:R-:W3:Y:S01]  /*b3d0*/  LDL.LU R10, [R1+0x24] ;  /* 0x00002400010a7983 */ /* 0x000ee20000300800 */
[----:B------:R-:W-:Y:S01]  /*b3e0*/  BSSY B0, `(.L_x_217) ;  /* 0x0000018000007945 */ /* 0x000fe20003800000 */
[----:B---3--:R-:W-:-:S13]  /*b3f0*/  ISETP.GE.AND P4, PT, R10, R0, PT ;  /* 0x000000000a00720c */ /* 0x008fda0003f86270 */
[----:B------:R-:W-:Y:S05]  /*b400*/  @P4 BRA `(.L_x_218) ;  /* 0x0000000000544947 */ /* 0x000fea0003800000 */
[----:B------:R-:W3:Y:S01]  /*b410*/  S2R R10, SR_TID.X ;  /* 0x00000000000a7919 */ /* 0x000ee20000002100 */
[----:B------:R-:W-:Y:S01]  /*b420*/  ULDC.64 UR4, c[0x0][0x208] ;  /* 0x0000820000047ab9 */ /* 0x000fe20000000a00 */
[----:B0-----:R-:W0:Y:S01]  /*b430*/  S2R R3, SR_TID.X ;  /* 0x0000000000037919 */ /* 0x001e220000002100 */
[----:B---3--:R-:W-:Y:S01]  /*b440*/  LOP3.LUT R10, R10, 0x7f, RZ, 0xc0, !PT ;  /* 0x0000007f0a0a7812 */ /* 0x008fe200078ec0ff */
[----:B0-----:R-:W-:-:S04]  /*b450*/  IMAD.SHL.U32 R2, R3, 0x8, RZ ;  /* 0x0000000803027824 */ /* 0x001fc800078e00ff */
[----:B------:R-:W-:Y:S02]  /*b460*/  IMAD.SHL.U32 R4, R10, 0x8, RZ ;  /* 0x000000080a047824 */ /* 0x000fe400078e00ff */
[----:B------:R-:W-:Y:S01]  /*b470*/  IMAD.SHL.U32 R10, R3, 0x8, RZ ;  /* 0x00000008030a7824 */ /* 0x000fe200078e00ff */
[----:B------:R-:W-:-:S04]  /*b480*/  LOP3.LUT R2, R2, 0x38, RZ, 0xc0, !PT ;  /* 0x0000003802027812 */ /* 0x000fc800078ec0ff */
[----:B------:R-:W-:Y:S02]  /*b490*/  LOP3.LUT R10, R10, 0x1f8, RZ, 0xc0, !PT ;  /* 0x000001f80a0a7812 */ /* 0x000fe400078ec0ff */
[----:B--2---:R-:W-:Y:S02]  /*b4a0*/  LEA R2, P4, R2, R14, 0x1 ;  /* 0x0000000e02027211 */ /* 0x004fe400078808ff */
[----:B------:R-:W-:-:S03]  /*b4b0*/  LOP3.LUT R10, R10, 0x38, R3, 0x78, !PT ;  /* 0x000000380a0a7812 */ /* 0x000fc600078e7803 */
[----:B-1----:R-:W-:Y:S01]  /*b4c0*/  IMAD.X R3, RZ, RZ, R6, P4 ;  /* 0x000000ffff037224 */ /* 0x002fe200020e0606 */
[----:B------:R-:W-:-:S04]  /*b4d0*/  LOP3.LUT R10, R10, 0x200, R4, 0xf8, !PT ;  /* 0x000002000a0a7812 */ /* 0x000fc800078ef804 */
[----:B------:R-:W-:-:S05]  /*b4e0*/  LEA R5, R10, UR38, 0x1 ;  /* 0x000000260a057c11 */ /* 0x000fca000f8e08ff */
[----:B------:R-:W-:Y:S01]  /*b4f0*/  @!PT LDS RZ, [RZ] ;  /* 0x00000000fffff984 */ /* 0x000fe20000000800 */
[----:B------:R-:W-:Y:S01]  /*b500*/  @!PT LDS RZ, [RZ] ;  /* 0x00000000fffff984 */ /* 0x000fe20000000800 */
[----:B------:R-:W-:Y:S01]  /*b510*/  @!PT LDS RZ, [RZ] ;  /* 0x00000000fffff984 */ /* 0x000fe20000000800 */
[----:B------:R3:W-:Y:S04]  /*b520*/  LDGSTS.E.BYPASS.LTC128B.128 [R5+0x25c00], desc[UR4][R2.64], !P3 ;  /* 0x25c0000002057fae */ /* 0x0007e8000d901d44 */
[----:B------:R3:W-:Y:S04]  /*b530*/  LDGSTS.E.BYPASS.LTC128B.128 [R5+0x29c00], desc[UR4][R2.64+0x80], !P0 ;  /* 0x29c0008002057fae */ /* 0x0007e8000c101d44 */
[----:B------:R3:W-:Y:S04]  /*b540*/  LDGSTS.E.BYPASS.LTC128B.128 [R5+0x2dc00], desc[UR4][R2.64+0x100], !P1 ;  /* 0x2dc0010002057fae */ /* 0x0007e8000c901d44 */
[----:B------:R3:W-:Y:S02]  /*b550*/  LDGSTS.E.BYPASS.LTC128B.128 [R5+0x31c00], desc[UR4][R2.64+0x180], !P2 ;  /* 0x31c0018002057fae */ /* 0x0007e4000d101d44 */
.L_x_218:
[----:B------:R-:W-:Y:S05]  /*b560*/  BSYNC B0 ;  /* 0x0000000000007941 */ /* 0x000fea0003800000 */
.L_x_217:
[----:B------:R-:W-:Y:S01]  /*b570*/  NOP ;  /* 0x0000000000007918 */ /* 0x000fe20000000000 */
[----:B------:R-:W-:Y:S01]  /*b580*/  SYNCS.ARRIVE.TRANS64.RED.A0T1 RZ, [UR38+0x32410], RZ ;  /* 0x032410ffffff79a7 */ /* 0x000fe20008200426 */
[----:B0--3--:R-:W-:Y:S01]  /*b590*/  IMAD.MOV.U32 R2, RZ, RZ, 0x1 ;  /* 0x00000001ff027424 */ /* 0x009fe200078e00ff */
[----:B------:R-:W-:Y:S04]  /*b5a0*/  ARRIVES.LDGSTSBAR.64.TRANSCNT [UR38+0x32410] ;  /* 0x03241000ff0079b0 */ /* 0x000fe80008000aa6 */
[----:B------:R-:W-:Y:S01]  /*b5b0*/  SHF.L.U32 R2, R2, 0x1f, RZ ;  /* 0x0000001f02027819 */ /* 0x000fe200000006ff */
[----:B------:R-:W-:Y:S01]  /*b5c0*/  NOP ;  /* 0x0000000000007918 */ /* 0x000fe20000000000 */
[----:B------:R-:W-:Y:S02]  /*b5d0*/  SYNCS.ARRIVE.TRANS64.A1T0 RZ, [UR38+0x32410], RZ ;  /* 0x032410ffffff79a7 */ /* 0x000fe40008100026 */
[----:B------:R-:W0:Y:S02]  /*b5e0*/  SYNCS.PHASECHK.TRANS64.TRYWAIT P0, [UR38+0x32420], R2 ;  /* 0x03242002ff0075a7 */ /* 0x000e240008000166 */
[----:B0-----:R-:W-:Y:S05]  /*b5f0*/  @!P0 BRA `(.L_x_219) ;  /* 0x0000004000208947 */ /* 0x001fea0003800000 */
.L_x_331:
[----:B------:R-:W-:Y:S01]  /*b600*/  LOP3.LUT P0, RZ, R17, 0x2, RZ, 0xc0, !PT ;  /* 0x0000000211ff7812 */ /* 0x000fe2000780c0ff */
[----:B------:R-:W-:Y:S01]  /*b610*/  BSSY B0, `(.L_x_220) ;  /* 0x000004b000007945 */ /* 0x000fe20003800000 */
[----:B------:R-:W-:-:S11]  /*b620*/  IMAD.MOV.U32 R0, RZ, RZ, 0x1 ;  /* 0x00000001ff007424 */ /* 0x000fd600078e00ff */
[----:B------:R-:W-:Y:S05]  /*b630*/  @!P0 BRA `(.L_x_221) ;  /* 0x0000000400208947 */ /* 0x000fea0003800000 */
[----:B------:R-:W3:Y:S01]  /*b640*/  SYNCS.PHASECHK.TRANS64.TRYWAIT P0, [UR38+0x32460], R2 ;  /* 0x03246002ff0075a7 */ /* 0x000ee20008000166 */
[----:B0-----:R-:W0:Y:S02]  /*b650*/  S2R R3, SR_TID.X ;  /* 0x0000000000037919 */ /* 0x001e240000002100 */
[----:B0-----:R-:W-:-:S04]  /*b660*/  LOP3.LUT R3, R3, 0x7f, RZ, 0xc0, !PT ;  /* 0x0000007f03037812 */ /* 0x001fc800078ec0ff */
[----:B------:R-:W-:Y:S01]  /*b670*/  ISETP.NE.AND P1, PT, R3, RZ, PT ;  /* 0x000000ff0300720c */ /* 0x000fe20003f25270 */
[----:B---3--:R-:W-:-:S12]  /*b680*/  @!P0 BRA `(.L_x_222) ;  /* 0x0000004000148947 */ /* 0x008fd80003800000 */
.L_x_332:
[----:B------:R-:W-:Y:S04]  /*b690*/  BSSY B1, `(.L_x_223) ;  /* 0x0000008000017945 */ /* 0x000fe80003800000 */
[----:B------:R-:W-:Y:S05]  /*b6a0*/  @P1 BRA `(.L_x_224) ;  /* 0x0000000000181947 */ /* 0x000fea0003800000 */
[----:B0-----:R-:W0:Y:S01]  /*b6b0*/  S2R R3, SR_TID.X ;  /* 0x0000000000037919 */ /* 0x001e220000002100 */
[----:B------:R-:W-:-:S04]  /*b6c0*/  IMAD.MOV.U32 R2, RZ, RZ, 0xc000 ;  /* 0x0000c000ff027424 */ /* 0x000fc800078e00ff */
[----:B------:R3:W-:Y:S01]  /*b6d0*/  SYNCS.ARRIVE.TRANS64 RZ, [UR38+0x32450], R2 ;  /* 0x03245002ffff79a7 */ /* 0x0007e20008000026 */
[----:B0-----:R-:W-:-:S13]  /*b6e0*/  LOP3.LUT P0, RZ, R3, 0x1f, RZ, 0xc0, !PT ;  /* 0x0000001f03ff7812 */ /* 0x001fda000780c0ff */
[----:B---3--:R-:W-:Y:S05]  /*b6f0*/  @!P0 BRA `(.L_x_224) ;  /* 0x0000000000048947 */ /* 0x008fea0003800000 */
[----:B------:R-:W-:Y:S01]  /*b700*/  BPT.TRAP 0x1 ;  /* 0x000000040000795c */ /* 0x000fe20000300000 */
.L_x_224:
[----:B------:R-:W-:Y:S05]  /*b710*/  BSYNC B1 ;  /* 0x0000000000017941 */ /* 0x000fea0003800000 */
.L_x_223:
[----:B0-----:R-:W3:Y:S01]  /*b720*/  LDL.LU R2, [R1+0x8] ;  /* 0x0000080001027983 */ /* 0x001ee20000300800 */
        /* <DEDUP_REMOVED lines=9> */
[----:B---3--:R-:W-:-:S08]  /*b7c0*/  IMAD R2, R2, 0x60, RZ ;  /* 0x0000006002027824 */ /* 0x008fd000078e02ff */
.L_x_225:
        /* <DEDUP_REMOVED lines=8> */
[----:B------:R-:W-:Y:S01]  /*b850*/  PLOP3.LUT P0, PT, PT, PT, PT, 0x80, 0x0 ;  /* 0x000000000000781c */ /* 0x000fe20003f0f070 */
[----:B------:R-:W-:Y:S01]  /*b860*/  UIADD3 UR8, UR38, 0x3400, URZ ;  /* 0x0000340026087890 */ /* 0x000fe2000fffe03f */
[----:B------:R-:W-:Y:S01]  /*b870*/  UMOV UR6, 0x0 ;  /* 0x0000000000067882 */ /* 0x000fe20000000000 */
[----:B------:R-:W-:Y:S01]  /*b880*/  UMOV UR7, 0x14f00000 ;  /* 0x14f0000000077882 */ /* 0x000fe20000000000 */
[----:B------:R-:W-:-:S09]  /*b890*/  UMOV UR10, 0x40 ;  /* 0x00000040000a7882 */ /* 0x000fd20000000000 */
.L_x_226:
        /* <DEDUP_REMOVED lines=13> */
.L_x_227:
        /* <DEDUP_REMOVED lines=13> */
.L_x_228:
[----:B------:R-:W-:-:S13]  /*ba40*/  @P0 ELECT P1, URZ, PT ;  /* 0x00000000003f082f */ /* 0x000fda0003820000 */
[----:B------:R-:W-:Y:S01]  /*ba50*/  @P1 R2UR UR13, R16 ;  /* 0x00000000100d12ca */ /* 0x000fe200000e0000 */
[----:B------:R-:W-:Y:S01]  /*ba60*/  UMOV UR12, UR36 ;  /* 0x00000024000c7c82 */ /* 0x000fe20008000000 */
[----:B------:R-:W-:Y:S02]  /*ba70*/  @P1 R2UR UR11, R2 ;  /* 0x00000000020b12ca */ /* 0x000fe400000e0000 */
[----:B------:R-:W-:Y:S02]  /*ba80*/  @P1 PLOP3.LUT P0, PT, P1, PT, PT, 0x8, 0x0 ;  /* 0x000000000000181c */ /* 0x000fe40000f0e170 */
[----:B------:R-:W-:-:S09]  /*ba90*/  PLOP3.LUT P1, PT, PT, PT, PT, 0x8, 0x0 ;  /* 0x000000000000781c */ /* 0x000fd20003f2e170 */
[----:B------:R3:W-:Y:S02]  /*baa0*/  UTMALDG.4D [UR8], [UR4], desc[UR6] ;  /* 0x00000608040075b4 */ /* 0x0007e40008019000 */
[----:B---3--:R-:W-:Y:S05]  /*bab0*/  @P0 BRA.U.ANY `(.L_x_228) ;  /* 0xfffffffd00e00947 */ /* 0x008fea000393ffff */
.L_x_221:
[----:B------:R-:W-:Y:S05]  /*bac0*/  BSYNC B0 ;  /* 0x0000000000007941 */ /* 0x000fea0003800000 */
.L_x_220:
[----:B------:R-:W-:Y:S01]  /*bad0*/  UIADD3 UR6, UR40, -0x2, URZ ;  /* 0xfffffffe28067890 */ /* 0x000fe2000fffe03f */
[----:B------:R-:W-:Y:S02]  /*bae0*/  IMAD.MOV.U32 R7, RZ, RZ, RZ ;  /* 0x000000ffff077224 */ /* 0x000fe400078e00ff */
[----:B-1----:R-:W-:Y:S01]  /*baf0*/  IMAD.MOV.U32 R6, RZ, RZ, 0x1 ;  /* 0x00000001ff067424 */ /* 0x002fe200078e00ff */
[----:B------:R-:W-:-:S06]  /*bb00*/  UISETP.GE.AND UP0, UPT, UR6, UR39, UPT ;  /* 0x000000270600728c */ /* 0x000fcc000bf06270 */
[----:B------:R-:W-:-:S13]  /*bb10*/  PLOP3.LUT P0, PT, PT, PT, UP0, 0x80, 0x0 ;  /* 0x000000000000781c */ /* 0x000fda0003f0f008 */
[----:B------:R-:W-:Y:S05]  /*bb20*/  @!P0 BRA `(.L_x_202) ;  /* 0x0000001800b08947 */ /* 0x000fea0003800000 */
[----:B------:R-:W-:Y:S01]  /*bb30*/  UIADD3 UR4, UR44, 0x1, URZ ;  /* 0x000000012c047890 */ /* 0x000fe2000fffe03f */
[----:B------:R-:W-:Y:S01]  /*bb40*/  LOP3.LUT R0, RZ, UR39, RZ, 0x33, !PT ;  /* 0x00000027ff007c12 */ /* 0x000fe2000f8e33ff */
[----:B------:R-:W1:Y:S01]  /*bb50*/  S2R R4, SR_TID.X ;  /* 0x0000000000047919 */ /* 0x000e620000002100 */
[----:B------:R-:W-:Y:S01]  /*bb60*/  IMAD.U32 R8, RZ, RZ, UR6 ;  /* 0x00000006ff087e24 */ /* 0x000fe2000f8e00ff */
[----:B------:R-:W-:Y:S01]  /*bb70*/  UIMAD UR4, UR4, UR42, URZ ;  /* 0x0000002a040472a4 */ /* 0x000fe2000f8e023f */
[----:B------:R-:W-:-:S03]  /*bb80*/  IMAD.MOV.U32 R6, RZ, RZ, 0x1 ;  /* 0x00000001ff067424 */ /* 0x000fc600078e00ff */
[----:B------:R-:W-:-:S04]  /*bb90*/  UISETP.LT.AND UP0, UPT, UR41, UR4, UPT ;  /* 0x000000042900728c */ /* 0x000fc8000bf01270 */
[----:B------:R-:W-:-:S06]  /*bba0*/  USEL UR4, UR41, UR4, UP0 ;  /* 0x0000000429047287 */ /* 0x000fcc0008000000 */
[----:B0-----:R-:W-:-:S05]  /*bbb0*/  IMAD R3, RZ, RZ, -UR4 ;  /* 0x80000004ff037e24 */ /* 0x001fca000f8e02ff */
[----:B------:R-:W-:-:S04]  /*bbc0*/  VIADDMNMX R0, R3, 0x1, R0, !PT ;  /* 0x0000000103007846 */ /* 0x000fc80007800100 */
[----:B------:R-:W-:Y:S02]  /*bbd0*/  R2UR UR5, R0 ;  /* 0x00000000000572ca */ /* 0x000fe400000e0000 */
[----:B------:R-:W-:Y:S02]  /*bbe0*/  LOP3.LUT R0, RZ, UR4, RZ, 0x33, !PT ;  /* 0x00000004ff007c12 */ /* 0x000fe4000f8e33ff */
[----:B-1----:R-:W-:-:S09]  /*bbf0*/  LOP3.LUT R10, R4, 0x1f, RZ, 0xc0, !PT ;  /* 0x0000001f040a7812 */ /* 0x002fd200078ec0ff */
        /* <DEDUP_REMOVED lines=12> */
.L_x_262:
[----:B------:R-:W-:Y:S01]  /*bcc0*/  LOP3.LUT P0, RZ, R17, 0x2, RZ, 0xc0, !PT ;  /* 0x0000000211ff7812 */ /* 0x000fe2000780c0ff */
[----:B------:R-:W-:Y:S01]  /*bcd0*/  VIADD R9, R9, 0xfffffffe ;  /* 0xfffffffe09097836 */ /* 0x000fe20000000000 */
[----:B------:R-:W-:Y:S04]  /*bce0*/  BSSY B1, `(.L_x_230) ;  /* 0x0000082000017945 */ /* 0x000fe80003800000 */
[----:B------:R-:W-:-:S07]  /*bcf0*/  ISETP.NE.AND P1, PT, R9, RZ, PT ;  /* 0x000000ff0900720c */ /* 0x000fce0003f25270 */
[----:B------:R-:W-:Y:S06]  /*bd00*/  @!P0 BRA `(.L_x_231) ;  /* 0x0000000400fc8947 */ /* 0x000fec0003800000 */
[----:B------:R-:W-:Y:S01]  /*bd10*/  LOP3.LUT P0, RZ, R17, 0x1, RZ, 0xc0, !PT ;  /* 0x0000000111ff7812 */ /* 0x000fe2000780c0ff */
[----:B------:R-:W-:-:S12]  /*bd20*/  IMAD.MOV.U32 R13, RZ, RZ, R8 ;  /* 0x000000ffff0d7224 */ /* 0x000fd800078e0008 */
[----:B------:R-:W-:Y:S05]  /*bd30*/  @!P0 BRA `(.L_x_232) ;  /* 0x0000000000508947 */ /* 0x000fea0003800000 */
[----:B------:R-:W0:Y:S01]  /*bd40*/  LDC R13, c[0x0][0x43c] ;  /* 0x00010f00ff0d7b82 */ /* 0x000e220000000800 */
[----:B------:R-:W-:Y:S01]  /*bd50*/  IMAD.MOV.U32 R12, RZ, RZ, R8 ;  /* 0x000000ffff0c7224 */ /* 0x000fe200078e0008 */
[----:B------:R-:W-:Y:S01]  /*bd60*/  ULDC.64 UR4, c[0x0][0x428] ;  /* 0x00010a0000047ab9 */ /* 0x000fe20000000a00 */
[----:B------:R-:W-:Y:S01]  /*bd70*/  ULDC.64 UR6, c[0x0][0x208] ;  /* 0x0000820000067ab9 */ /* 0x000fe20000000a00 */
        /* <DEDUP_REMOVED lines=16> */
.L_x_232:
[----:B------:R-:W1:Y:S01]  /*be80*/  S2R R2, SR_TID.X ;  /* 0x0000000000027919 */ /* 0x000e620000002100 */
[----:B------:R-:W-:Y:S01]  /*be90*/  BSSY B2, `(.L_x_233) ;  /* 0x0000006000027945 */ /* 0x000fe20003800000 */
[----:B-1----:R-:W-:Y:S02]  /*bea0*/  LOP3.LUT R3, R2, 0x7f, RZ, 0xc0, !PT ;  /* 0x0000007f02037812 */ /* 0x002fe400078ec0ff */
[----:B------:R-:W-:Y:S02]  /*beb0*/  SHF.L.U32 R2, R0, 0x1f, RZ ;  /* 0x0000001f00027819 */ /* 0x000fe400000006ff */
[----:B------:R-:W-:Y:S02]  /*bec0*/  ISETP.NE.AND P2, PT, R3, RZ, PT ;  /* 0x000000ff0300720c */ /* 0x000fe40003f45270 */
[----:B------:R-:W1:Y:S02]  /*bed0*/  SYNCS.PHASECHK.TRANS64.TRYWAIT P0, [UR38+0x32448], R2 ;  /* 0x03244802ff0075a7 */ /* 0x000e640008000166 */
[----:B-1----:R-:W-:Y:S09]  /*bee0*/  @!P0 BRA `(.L_x_234) ;  /* 0x0000003800148947 */ /* 0x002ff20003800000 */
.L_x_333:
[----:B------:R-:W-:Y:S05]  /*bef0*/  BSYNC B2 ;  /* 0x0000000000027941 */ /* 0x000fea0003800000 */
.L_x_233:
[----:B------:R-:W-:Y:S04]  /*bf00*/  BSSY B2, `(.L_x_235) ;  /* 0x0000007000027945 */ /* 0x000fe80003800000 */
[----:B------:R-:W-:Y:S05]  /*bf10*/  @P2 BRA `(.L_x_236) ;  /* 0x0000000000142947 */ /* 0x000fea0003800000 */
[----:B------:R-:W-:Y:S01]  /*bf20*/  ISETP.NE.AND P0, PT, R10, RZ, PT ;  /* 0x000000ff0a00720c */ /* 0x000fe20003f05270 */
[----:B-1----:R-:W-:-:S04]  /*bf30*/  IMAD.MOV.U32 R3, RZ, RZ, 0x3000 ;  /* 0x00003000ff037424 */ /* 0x002fc800078e00ff */
[----:B------:R3:W-:Y:S08]  /*bf40*/  SYNCS.ARRIVE.TRANS64 RZ, [UR38+0x32438], R3 ;  /* 0x03243803ffff79a7 */ /* 0x0007f00008000026 */
[----:B---3--:R-:W-:Y:S05]  /*bf50*/  @!P0 BRA `(.L_x_236) ;  /* 0x0000000000048947 */ /* 0x008fea0003800000 */
[----:B------:R-:W-:Y:S01]  /*bf60*/  BPT.TRAP 0x1 ;  /* 0x000000040000795c */ /* 0x000fe20000300000 */
.L_x_236:
[----:B------:R-:W-:Y:S05]  /*bf70*/  BSYNC B2 ;  /* 0x0000000000027941 */ /* 0x000fea0003800000 */
.L_x_235:
        /* <DEDUP_REMOVED lines=11> */
.L_x_237:
        /* <DEDUP_REMOVED lines=10> */
.L_x_334:
[----:B------:R-:W-:Y:S05]  /*c0d0*/  BSYNC B2 ;  /* 0x0000000000027941 */ /* 0x000fea0003800000 */
.L_x_238:
        /* <DEDUP_REMOVED lines=9> */
.L_x_241:
[----:B------:R-:W-:Y:S05]  /*c170*/  BSYNC B2 ;  /* 0x0000000000027941 */ /* 0x000fea0003800000 */
.L_x_240:
        /* <DEDUP_REMOVED lines=9> */
.L_x_242:
        /* <DEDUP_REMOVED lines=13> */
.L_x_243:
        /* <DEDUP_REMOVED lines=13> */
.L_x_244:
        /* <DEDUP_REMOVED lines=13> */
.L_x_245:
        /* <DEDUP_REMOVED lines=8> */
.L_x_231:
[----:B------:R-:W-:Y:S05]  /*c500*/  BSYNC B1 ;  /* 0x0000000000017941 */ /* 0x000fea0003800000 */
.L_x_230:
[----:B------:R-:W-:Y:S01]  /*c510*/  LOP3.LUT P3, RZ, R17, 0x2, RZ, 0xc0, !PT ;  /* 0x0000000211ff7812 */ /* 0x000fe2000786c0ff */
[----:B------:R-:W-:Y:S01]  /*c520*/  BSSY B1, `(.L_x_246) ;  /* 0x0000083000017945 */ /* 0x000fe20003800000 */
[----:B------:R-:W-:-:S11]  /*c530*/  LOP3.LUT R0, R0, 0x1, RZ, 0x3c, !PT ;  /* 0x0000000100007812 */ /* 0x000fd600078e3cff */
[----:B------:R-:W-:Y:S05]  /*c540*/  @!P3 BRA `(.L_x_247) ;  /* 0x000000080000b947 */ /* 0x000fea0003800000 */
[----:B------:R-:W-:Y:S01]  /*c550*/  LOP3.LUT P3, RZ, R17, 0x1, RZ, 0xc0, !PT ;  /* 0x0000000111ff7812 */ /* 0x000fe2000786c0ff */
[----:B------:R-:W-:-:S12]  /*c560*/  VIADD R12, R8, 0xffffffff ;  /* 0xffffffff080c7836 */ /* 0x000fd80000000000 */
[----:B------:R-:W-:Y:S05]  /*c570*/  @!P3 BRA `(.L_x_248) ;  /* 0x000000000050b947 */ /* 0x000fea0003800000 */
[----:B--2---:R-:W0:Y:S01]  /*c580*/  LDC R14, c[0x0][0x43c] ;  /* 0x00010f00ff0e7b82 */ /* 0x004e220000000800 */
        /* <DEDUP_REMOVED lines=19> */
.L_x_248:
[----:B------:R-:W1:Y:S01]  /*c6c0*/  S2R R2, SR_TID.X ;  /* 0x0000000000027919 */ /* 0x000e620000002100 */
[----:B------:R-:W-:Y:S01]  /*c6d0*/  BSSY B2, `(.L_x_249) ;  /* 0x0000006000027945 */ /* 0x000fe20003800000 */
[----:B-1----:R-:W-:Y:S02]  /*c6e0*/  LOP3.LUT R3, R2, 0x7f, RZ, 0xc0, !PT ;  /* 0x0000007f02037812 */ /* 0x002fe400078ec0ff */
[----:B------:R-:W-:Y:S02]  /*c6f0*/  SHF.L.U32 R2, R0, 0x1f, RZ ;  /* 0x0000001f00027819 */ /* 0x000fe400000006ff */
[----:B------:R-:W-:Y:S02]  /*c700*/  ISETP.NE.AND P2, PT, R3, RZ, PT ;  /* 0x000000ff0300720c */ /* 0x000fe40003f45270 */
[----:B------:R-:W1:Y:S02]  /*c710*/  SYNCS.PHASECHK.TRANS64.TRYWAIT P0, [UR38+0x32440], R2 ;  /* 0x03244002ff0075a7 */ /* 0x000e640008000166 */
[----:B-1----:R-:W-:Y:S09]  /*c720*/  @!P0 BRA `(.L_x_250) ;  /* 0x0000003000348947 */ /* 0x002ff20003800000 */
.L_x_335:
[----:B------:R-:W-:Y:S05]  /*c730*/  BSYNC B2 ;  /* 0x0000000000027941 */ /* 0x000fea0003800000 */
.L_x_249:
[----:B------:R-:W-:Y:S04]  /*c740*/  BSSY B2, `(.L_x_251) ;  /* 0x0000007000027945 */ /* 0x000fe80003800000 */
[----:B------:R-:W-:Y:S05]  /*c750*/  @P2 BRA `(.L_x_252) ;  /* 0x0000000000142947 */ /* 0x000fea0003800000 */
[----:B------:R-:W-:Y:S01]  /*c760*/  ISETP.NE.AND P0, PT, R10, RZ, PT ;  /* 0x000000ff0a00720c */ /* 0x000fe20003f05270 */
[----:B-1----:R-:W-:-:S04]  /*c770*/  IMAD.MOV.U32 R3, RZ, RZ, 0x3000 ;  /* 0x00003000ff037424 */ /* 0x002fc800078e00ff */
[----:B------:R3:W-:Y:S08]  /*c780*/  SYNCS.ARRIVE.TRANS64 RZ, [UR38+0x32430], R3 ;  /* 0x03243003ffff79a7 */ /* 0x0007f00008000026 */
[----:B---3--:R-:W-:Y:S05]  /*c790*/  @!P0 BRA `(.L_x_252) ;  /* 0x0000000000048947 */ /* 0x008fea0003800000 */
[----:B------:R-:W-:Y:S01]  /*c7a0*/  BPT.TRAP 0x1 ;  /* 0x000000040000795c */ /* 0x000fe20000300000 */
.L_x_252:
[----:B------:R-:W-:Y:S05]  /*c7b0*/  BSYNC B2 ;  /* 0x0000000000027941 */ /* 0x000fea0003800000 */
.L_x_251:
        /* <DEDUP_REMOVED lines=11> */
.L_x_253:
        /* <DEDUP_REMOVED lines=11> */
.L_x_336:
[----:B------:R-:W-:Y:S05]  /*c920*/  BSYNC B2 ;  /* 0x0000000000027941 */ /* 0x000fea0003800000 */
.L_x_254:
        /* <DEDUP_REMOVED lines=9> */
.L_x_257:
[----:B------:R-:W-:Y:S05]  /*c9c0*/  BSYNC B2 ;  /* 0x0000000000027941 */ /* 0x000fea0003800000 */
.L_x_256:
        /* <DEDUP_REMOVED lines=9> */
.L_x_258:
        /* <DEDUP_REMOVED lines=13> */
.L_x_259:
        /* <DEDUP_REMOVED lines=13> */
.L_x_260:
        /* <DEDUP_REMOVED lines=13> */
.L_x_261:
        /* <DEDUP_REMOVED lines=8> */
.L_x_247:
[----:B------:R-:W-:Y:S05]  /*cd50*/  BSYNC B1 ;  /* 0x0000000000017941 */ /* 0x000fea0003800000 */
.L_x_246:
[----:B------:R-:W-:Y:S01]  /*cd60*/  VIADD R8, R8, 0xfffffffe ;  /* 0xfffffffe08087836 */ /* 0x000fe20000000000 */
[----:B------:R-:W-:Y:S06]  /*cd70*/  @P1 BRA `(.L_x_262) ;  /* 0xffffffec00d01947 */ /* 0x000fec000383ffff */
[----:B------:R-:W-:Y:S05]  /*cd80*/  BSYNC B0 ;  /* 0x0000000000007941 */ /* 0x000fea0003800000 */
.L_x_229:
[----:B------:R-:W-:-:S13]  /*cd90*/  ISETP.NE.AND P0, PT, R11, RZ, PT ;  /* 0x000000ff0b00720c */ /* 0x000fda0003f05270 */
[----:B------:R-:W-:Y:S05]  /*cda0*/  @!P0 BRA `(.L_x_202) ;  /* 0x0000000800108947 */ /* 0x000fea0003800000 */
[----:B------:R-:W-:Y:S01]  /*cdb0*/  LOP3.LUT P1, RZ, R17, 0x2, RZ, 0xc0, !PT ;  /* 0x0000000211ff7812 */ /* 0x000fe2000782c0ff */
[----:B------:R-:W-:-:S12]  /*cdc0*/  BSSY B0, `(.L_x_263) ;  /* 0x0000080000007945 */ /* 0x000fd80003800000 */
[----:B------:R-:W-:Y:S05]  /*cdd0*/  @!P1 BRA `(.L_x_264) ;  /* 0x0000000400f89947 */ /* 0x000fea0003800000 */
[----:B------:R-:W-:-:S13]  /*cde0*/  LOP3.LUT P1, RZ, R17, 0x1, RZ, 0xc0, !PT ;  /* 0x0000000111ff7812 */ /* 0x000fda000782c0ff */
[----:B------:R-:W-:Y:S05]  /*cdf0*/  @!P1 BRA `(.L_x_265) ;  /* 0x00000000004c9947 */ /* 0x000fea0003800000 */
[----:B------:R-:W0:Y:S01]  /*ce00*/  LDC R5, c[0x0][0x43c] ;  /* 0x00010f00ff057b82 */ /* 0x000e220000000800 */
[----:B------:R-:W-:Y:S01]  /*ce10*/  ULDC.64 UR4, c[0x0][0x428] ;  /* 0x00010a0000047ab9 */ /* 0x000fe20000000a00 */
[----:B------:R-:W-:Y:S01]  /*ce20*/  ULDC.64 UR6, c[0x0][0x208] ;  /* 0x0000820000067ab9 */ /* 0x000fe20000000a00 */
[----:B------:R-:W-:-:S04]  /*ce30*/  IMAD R19, R19, UR4, RZ ;  /* 0x0000000413137c24 */ /* 0x000fc8000f8e02ff */
[----:B------:R-:W-:Y:S01]  /*ce40*/  IMAD R7, R18, UR5, R19 ;  /* 0x0000000512077c24 */ /* 0x000fe2000f8e0213 */
[----:B0-----:R-:W-:-:S13]  /*ce50*/  ISETP.NE.AND P0, PT, R5, 0x1, PT ;  /* 0x000000010500780c */ /* 0x001fda0003f05270 */
[----:B------:R-:W0:Y:S02]  /*ce60*/  @P0 LDC.64 R2, c[0x0][0x440] ;  /* 0x00011000ff020b82 */ /* 0x000e240000000a00 */
[----:B0-----:R-:W-:-:S04]  /*ce70*/  @P0 IMAD.HI.U32 R4, R8, R2, RZ ;  /* 0x0000000208040227 */ /* 0x001fc800078e00ff */
[----:B------:R-:W-:Y:S01]  /*ce80*/  IMAD.MOV.U32 R2, RZ, RZ, R8 ;  /* 0x000000ffff027224 */ /* 0x000fe200078e0008 */
[----:B------:R-:W-:-:S04]  /*ce90*/  @P0 SHF.R.U32.HI R2, RZ, R3, R4 ;  /* 0x00000003ff020219 */ /* 0x000fc80000011604 */
[----:B------:R-:W-:-:S03]  /*cea0*/  SHF.R.S32.HI R3, RZ, 0x1f, R2 ;  /* 0x0000001fff037819 */ /* 0x000fc60000011402 */
        /* <DEDUP_REMOVED lines=8> */
.L_x_265:
[----:B------:R-:W1:Y:S01]  /*cf30*/  S2R R2, SR_TID.X ;  /* 0x0000000000027919 */ /* 0x000e620000002100 */
[----:B------:R-:W-:Y:S01]  /*cf40*/  BSSY B1, `(.L_x_266) ;  /* 0x0000006000017945 */ /* 0x000fe20003800000 */
[----:B-1----:R-:W-:Y:S02]  /*cf50*/  LOP3.LUT R3, R2, 0x7f, RZ, 0xc0, !PT ;  /* 0x0000007f02037812 */ /* 0x002fe400078ec0ff */
[----:B------:R-:W-:Y:S02]  /*cf60*/  SHF.L.U32 R2, R0, 0x1f, RZ ;  /* 0x0000001f00027819 */ /* 0x000fe400000006ff */
[----:B------:R-:W-:Y:S02]  /*cf70*/  ISETP.NE.AND P1, PT, R3, RZ, PT ;  /* 0x000000ff0300720c */ /* 0x000fe40003f25270 */
[----:B------:R-:W1:Y:S02]  /*cf80*/  SYNCS.PHASECHK.TRANS64.TRYWAIT P0, [UR38+0x32448], R2 ;  /* 0x03244802ff0075a7 */ /* 0x000e640008000166 */
[----:B-1----:R-:W-:Y:S09]  /*cf90*/  @!P0 BRA `(.L_x_267) ;  /* 0x0000002800488947 */ /* 0x002ff20003800000 */
.L_x_337:
[----:B------:R-:W-:Y:S05]  /*cfa0*/  BSYNC B1 ;  /* 0x0000000000017941 */ /* 0x000fea0003800000 */
.L_x_266:
[----:B------:R-:W-:Y:S04]  /*cfb0*/  BSSY B1, `(.L_x_268) ;  /* 0x0000007000017945 */ /* 0x000fe80003800000 */
[----:B------:R-:W-:Y:S05]  /*cfc0*/  @P1 BRA `(.L_x_269) ;  /* 0x0000000000141947 */ /* 0x000fea0003800000 */
[----:B------:R-:W-:Y:S01]  /*cfd0*/  ISETP.NE.AND P0, PT, R10, RZ, PT ;  /* 0x000000ff0a00720c */ /* 0x000fe20003f05270 */
[----:B-1----:R-:W-:-:S04]  /*cfe0*/  IMAD.MOV.U32 R3, RZ, RZ, 0x3000 ;  /* 0x00003000ff037424 */ /* 0x002fc800078e00ff */
[----:B------:R3:W-:Y:S08]  /*cff0*/  SYNCS.ARRIVE.TRANS64 RZ, [UR38+0x32438], R3 ;  /* 0x03243803ffff79a7 */ /* 0x0007f00008000026 */
[----:B---3--:R-:W-:Y:S05]  /*d000*/  @!P0 BRA `(.L_x_269) ;  /* 0x0000000000048947 */ /* 0x008fea0003800000 */
[----:B------:R-:W-:Y:S01]  /*d010*/  BPT.TRAP 0x1 ;  /* 0x000000040000795c */ /* 0x000fe20000300000 */
.L_x_269:
[----:B------:R-:W-:Y:S05]  /*d020*/  BSYNC B1 ;  /* 0x0000000000017941 */ /* 0x000fea0003800000 */
.L_x_268:
        /* <DEDUP_REMOVED lines=11> */
.L_x_270:
[----:B------:R-:W-:-:S13]  /*d0e0*/  @P0 ELECT P2, URZ, PT ;  /* 0x00000000003f082f */ /* 0x000fda0003840000 */
[----:B-----5:R-:W-:Y:S01]  /*d0f0*/  @P2 R2UR UR13, R16 ;  /* 0x00000000100d22ca */ /* 0x020fe200000e0000 */
[----:B------:R-:W-:Y:S01]  /*d100*/  UMOV UR12, UR36 ;  /* 0x00000024000c7c82 */ /* 0x000fe20008000000 */
[----:B------:R-:W-:Y:S02]  /*d110*/  @P2 R2UR UR11, R8 ;  /* 0x00000000080b22ca */ /* 0x000fe400000e0000 */
[----:B------:R-:W-:Y:S02]  /*d120*/  @P2 PLOP3.LUT P0, PT, P2, PT, PT, 0x8, 0x0 ;  /* 0x000000000000281c */ /* 0x000fe4000170e170 */
[----:B------:R-:W-:-:S09]  /*d130*/  PLOP3.LUT P2, PT, PT, PT, PT, 0x8, 0x0 ;  /* 0x000000000000781c */ /* 0x000fd20003f4e170 */
[----:B------:R3:W-:Y:S02]  /*d140*/  UTMALDG.4D [UR8], [UR4], desc[UR6] ;  /* 0x00000608040075b4 */ /* 0x0007e40008019000 */
[----:B---3--:R-:W-:Y:S05]  /*d150*/  @P0 BRA.U.ANY `(.L_x_270) ;  /* 0xfffffffd00e00947 */ /* 0x008fea000393ffff */
[----:B------:R-:W3:Y:S01]  /*d160*/  SYNCS.PHASECHK.TRANS64.TRYWAIT P0, [UR38+0x32468], R2 ;  /* 0x03246802ff0075a7 */ /* 0x000ee20008000166 */
[----:B------:R-:W-:Y:S04]  /*d170*/  BSSY B1, `(.L_x_271) ;  /* 0x0000002000017945 */ /* 0x000fe80003800000 */
[----:B---3--:R-:W-:Y:S05]  /*d180*/  @!P0 BRA `(.L_x_272) ;  /* 0x0000002400e48947 */ /* 0x008fea0003800000 */
.L_x_338:
[----:B------:R-:W-:Y:S05]  /*d190*/  BSYNC B1 ;  /* 0x0000000000017941 */ /* 0x000fea0003800000 */
.L_x_271:
        /* <DEDUP_REMOVED lines=9> */
.L_x_274:
[----:B------:R-:W-:Y:S05]  /*d230*/  BSYNC B1 ;  /* 0x0000000000017941 */ /* 0x000fea0003800000 */
.L_x_273:
        /* <DEDUP_REMOVED lines=9> */
.L_x_275:
        /* <DEDUP_REMOVED lines=13> */
.L_x_276:
        /* <DEDUP_REMOVED lines=13> */
.L_x_277:
        /* <DEDUP_REMOVED lines=13> */
.L_x_278:
        /* <DEDUP_REMOVED lines=8> */
.L_x_264:
[----:B------:R-:W-:Y:S05]  /*d5c0*/  BSYNC B0 ;  /* 0x0000000000007941 */ /* 0x000fea0003800000 */
.L_x_263:
[----:B------:R-:W-:Y:S02]  /*d5d0*/  LOP3.LUT R0, R0, 0x1, RZ, 0x3c, !PT ;  /* 0x0000000100007812 */ /* 0x000fe400078e3cff */
[----:B------:R-:W-:-:S07]  /*d5e0*/  CS2R R6, SRZ ;  /* 0x0000000000067805 */ /* 0x000fce000001ff00 */
.L_x_202:
[----:B0-----:R-:W0:Y:S01]  /*d5f0*/  S2R R3, SR_CgaCtaId ;  /* 0x0000000000037919 */ /* 0x001e220000008800 */
[----:B------:R-:W-:Y:S02]  /*d600*/  MOV R2, 0x400 ;  /* 0x0000040000027802 */ /* 0x000fe40000000f00 */
[----:B------:R-:W-:Y:S02]  /*d610*/  SHF.L.U32 R7, R7, 0x1f, RZ ;  /* 0x0000001f07077819 */ /* 0x000fe400000006ff */
[----:B0-----:R-:W-:-:S04]  /*d620*/  LEA R2, R3, R2, 0x18 ;  /* 0x0000000203027211 */ /* 0x001fc800078ec0ff */
[----:B------:R-:W0:Y:S02]  /*d630*/  SYNCS.PHASECHK.TRANS64.TRYWAIT P0, [R2+URZ+0x32420], R7 ;  /* 0x03242007020075a7 */ /* 0x000e24000800017f */
[----:B0-----:R-:W-:Y:S05]  /*d640*/  @!P0 BRA `(.L_x_279) ;  /* 0x0000002000cc8947 */ /* 0x001fea0003800000 */
.L_x_339:
[----:B------:R-:W-:-:S03]  /*d650*/  UMOV UR4, 0xffffffff ;  /* 0xffffffff00047882 */ /* 0x000fc60000000000 */
[----:B------:R-:W-:Y:S05]  /*d660*/  BRA.DIV UR4, `(.L_x_280) ;  /* 0x0000002204d87947 */ /* 0x000fea000b800000 */
[----:B------:R-:W1:Y:S02]  /*d670*/  S2R R3, SR_TID.X ;  /* 0x0000000000037919 */ /* 0x000e640000002100 */
[----:B-1----:R-:W-:-:S04]  /*d680*/  SHF.R.U32.HI R3, RZ, 0x5, R3 ;  /* 0x00000005ff037819 */ /* 0x002fc80000011603 */
[----:B------:R-:W-:-:S05]  /*d690*/  LOP3.LUT R3, R3, 0x3, RZ, 0xc0, !PT ;  /* 0x0000000303037812 */ /* 0x000fca00078ec0ff */
[----:B--2---:R1:W2:Y:S02]  /*d6a0*/  SHFL.IDX PT, R14, R3, RZ, 0x1f ;  /* 0x00001fff030e7589 */ /* 0x0042a400000e0000 */
.L_x_342:
[----:B--2---:R-:W-:-:S13]  /*d6b0*/  ISETP.NE.AND P0, PT, R14, RZ, PT ;  /* 0x000000ff0e00720c */ /* 0x004fda0003f05270 */
[----:B------:R-:W-:Y:S05]  /*d6c0*/  @P0 BRA `(.L_x_173) ;  /* 0x0000000000900947 */ /* 0x000fea0003800000 */
[----:B------:R-:W-:-:S03]  /*d6d0*/  UMOV UR4, 0xffffffff ;  /* 0xffffffff00047882 */ /* 0x000fc60000000000 */
[----:B------:R-:W-:Y:S05]  /*d6e0*/  BRA.DIV UR4, `(.L_x_281) ;  /* 0x0000002204ec7947 */ /* 0x000fea000b800000 */
[----:B------:R-:W-:-:S13]  /*d6f0*/  ELECT P6, URZ, PT ;  /* 0x00000000003f782f */ /* 0x000fda00038c0000 */
.L_x_345:
[----:B------:R-:W-:Y:S05]  /*d700*/  @!P6 BRA `(.L_x_173) ;  /* 0x000000000080e947 */ /* 0x000fea0003800000 */
[----:B-1----:R-:W2:Y:S02]  /*d710*/  LDL R3, [R1+0x30] ;  /* 0x0000300001037983 */ /* 0x002ea40000100800 */
[----:B--2---:R-:W-:-:S13]  /*d720*/  R2UR UR4, R3 ;  /* 0x00000000030472ca */ /* 0x004fda00000e0000 */
[----:B------:R-:W-:-:S06]  /*d730*/  ULOP3.LUT UR4, UR4, 0x2, URZ, 0xfc, !UPT ;  /* 0x0000000204047892 */ /* 0x000fcc000f8efc3f */
[----:B------:R-:W-:-:S05]  /*d740*/  IMAD.U32 R3, RZ, RZ, UR4 ;  /* 0x00000004ff037e24 */ /* 0x000fca000f8e00ff */
[----:B------:R-:W-:-:S13]  /*d750*/  ISETP.NE.AND P2, PT, R3, 0x3, PT ;  /* 0x000000030300780c */ /* 0x000fda0003f45270 */
[----:B------:R-:W-:Y:S05]  /*d760*/  @!P2 BRA `(.L_x_282) ;  /* 0x000000000004a947 */ /* 0x000fea0003800000 */
[----:B------:R-:W-:Y:S01]  /*d770*/  BPT.TRAP 0x1 ;  /* 0x000000040000795c */ /* 0x000fe20000300000 */
.L_x_282:
[----:B------:R-:W-:Y:S01]  /*d780*/  VIADD R8, R2, 0x32440 ;  /* 0x0003244002087836 */ /* 0x000fe20000000000 */
[----:B------:R-:W-:Y:S01]  /*d790*/  SHF.L.U32 R4, R0, 0x1f, RZ ;  /* 0x0000001f00047819 */ /* 0x000fe200000006ff */
[C---:B------:R-:W-:Y:S02]  /*d7a0*/  VIADD R3, R6.reuse, 0x1 ;  /* 0x0000000106037836 */ /* 0x040fe40000000000 */
[----:B0-----:R-:W-:-:S03]  /*d7b0*/  IMAD R7, R6, 0x8, R8 ;  /* 0x0000000806077824 */ /* 0x001fc600078e0208 */
[C---:B------:R-:W-:Y:S01]  /*d7c0*/  ISETP.NE.AND P1, PT, R3.reuse, 0x2, PT ;  /* 0x000000020300780c */ /* 0x040fe20003f25270 */
[----:B------:R-:W0:Y:S03]  /*d7d0*/  SYNCS.PHASECHK.TRANS64.TRYWAIT P0, [R7+URZ], R4 ;  /* 0x00000004070075a7 */ /* 0x000e26000800017f */
[----:B------:R-:W-:Y:S02]  /*d7e0*/  SEL R5, RZ, 0x1, P1 ;  /* 0x00000001ff057807 */ /* 0x000fe40000800000 */
[----:B------:R-:W-:Y:S02]  /*d7f0*/  SEL R3, R3, RZ, P1 ;  /* 0x000000ff03037207 */ /* 0x000fe40000800000 */
[----:B------:R-:W-:-:S03]  /*d800*/  LOP3.LUT R0, R0, R5, RZ, 0x3c, !PT ;  /* 0x0000000500007212 */ /* 0x000fc600078e3cff */
[----:B------:R-:W-:Y:S01]  /*d810*/  IMAD R5, R3, 0x8, R8 ;  /* 0x0000000803057824 */ /* 0x000fe200078e0208 */
[----:B------:R-:W-:Y:S01]  /*d820*/  SHF.L.U32 R0, R0, 0x1f, RZ ;  /* 0x0000001f00007819 */ /* 0x000fe200000006ff */
[----:B0-----:R-:W-:Y:S06]  /*d830*/  @!P0 BRA `(.L_x_283) ;  /* 0x0000002000b88947 */ /* 0x001fec0003800000 */
.L_x_346:
[----:B------:R-:W1:Y:S02]  /*d840*/  SYNCS.PHASECHK.TRANS64.TRYWAIT P0, [R5+URZ], R0 ;  /* 0x00000000050075a7 */ /* 0x000e64000800017f */
[----:B-1----:R-:W-:Y:S05]  /*d850*/  @!P0 BRA `(.L_x_284) ;  /* 0x0000002000c48947 */ /* 0x002fea0003800000 */
.L_x_347:
[----:B------:R-:W-:Y:S05]  /*d860*/  @!P2 BRA `(.L_x_285) ;  /* 0x000000000004a947 */ /* 0x000fea0003800000 */
[----:B------:R-:W-:Y:S01]  /*d870*/  BPT.TRAP 0x1 ;  /* 0x000000040000795c */ /* 0x000fe20000300000 */
.L_x_285:
[----:B------:R-:W-:-:S04]  /*d880*/  VIADD R2, R2, 0x32460 ;  /* 0x0003246002027836 */ /* 0x000fc80000000000 */
[----:B-1----:R-:W-:-:S04]  /*d890*/  IMAD R5, R6, 0x8, R2 ;  /* 0x0000000806057824 */ /* 0x002fc800078e0202 */
[----:B------:R-:W1:Y:S02]  /*d8a0*/  SYNCS.PHASECHK.TRANS64.TRYWAIT P0, [R5+URZ], R4 ;  /* 0x00000004050075a7 */ /* 0x000e64000800017f */
[----:B-1----:R-:W-:Y:S05]  /*d8b0*/  @!P0 BRA `(.L_x_286) ;  /* 0x0000002000c08947 */ /* 0x002fea0003800000 */
.L_x_348:
[----:B------:R-:W-:-:S07]  /*d8c0*/  IMAD R3, R3, 0x8, R2 ;  /* 0x0000000803037824 */ /* 0x000fce00078e0202 */
.L_x_287:
[----:B--2---:R2:W3:Y:S02]  /*d8d0*/  SYNCS.PHASECHK.TRANS64.TRYWAIT P0, [R3+URZ], R0 ;  /* 0x00000000030075a7 */ /* 0x0044e4000800017f */
[----:B---3--:R-:W-:Y:S05]  /*d8e0*/  @!P0 NANOSLEEP.SYNCS 0x989680 ;  /* 0x009896800000895d */ /* 0x008fea0003900000 */
[----:B------:R-:W3:Y:S02]  /*d8f0*/  @!P0 SYNCS.PHASECHK.TRANS64 P0, [R3+URZ], R0 ;  /* 0x00000000030085a7 */ /* 0x000ee4000800007f */
[----:B---3--:R-:W-:Y:S05]  /*d900*/  @!P0 BRA `(.L_x_287) ;  /* 0xfffffffc00f08947 */ /* 0x008fea000383ffff */
.L_x_173:
[----:B------:R-:W-:Y:S05]  /*d910*/  BSYNC B6 ;  /* 0x0000000000067941 */ /* 0x000fea0003800000 */
.L_x_170:
[----:B------:R-:W-:Y:S05]  /*d920*/  EXIT ;  /* 0x000000000000794d */ /* 0x000fea0003800000 */
.L_x_177:
[----:B------:R-:W-:-:S13]  /*d930*/  R2UR UR4, R16 ;  /* 0x00000000100472ca */ /* 0x000fda00000e0000 */
[----:B0-----:R-:W-:-:S04]  /*d940*/  IMAD.U32 R3, RZ, RZ, UR4 ;  /* 0x00000004ff037e24 */ /* 0x001fc8000f8e00ff */
[----:B------:R0:W1:Y:S03]  /*d950*/  SYNCS.PHASECHK.TRANS64.TRYWAIT P0, [R3+URZ+0x32400], R10 ;  /* 0x0324000a030075a7 */ /* 0x000066000800017f */
[----:B-1----:R-:W-:Y:S05]  /*d960*/  @!P0 NANOSLEEP.SYNCS 0x989680 ;  /* 0x009896800000895d */ /* 0x002fea0003900000 */
[----:B------:R-:W1:Y:S02]  /*d970*/  @!P0 SYNCS.PHASECHK.TRANS64 P0, [R3+URZ+0x32400], R10 ;  /* 0x0324000a030085a7 */ /* 0x000e64000800007f */
[----:B-1----:R-:W-:Y:S05]  /*d980*/  @!P0 BRA `(.L_x_177) ;  /* 0xfffffffc00e88947 */ /* 0x002fea000383ffff */
[----:B------:R-:W-:Y:S05]  /*d990*/  BRA `(.L_x_288) ;  /* 0xffffff3800f07947 */ /* 0x000fea000383ffff */
.L_x_181:
[----:B------:R-:W-:-:S13]  /*d9a0*/  R2UR UR4, R16 ;  /* 0x00000000100472ca */ /* 0x000fda00000e0000 */
[----:B0-----:R-:W-:-:S04]  /*d9b0*/  IMAD.U32 R3, RZ, RZ, UR4 ;  /* 0x00000004ff037e24 */ /* 0x001fc8000f8e00ff */
[----:B------:R0:W2:Y:S03]  /*d9c0*/  SYNCS.PHASECHK.TRANS64.TRYWAIT P1, [R3+URZ+0x32430], R10 ;  /* 0x0324300a030075a7 */ /* 0x0000a6000802017f */
[----:B--2---:R-:W-:Y:S05]  /*d9d0*/  @!P1 NANOSLEEP.SYNCS 0x989680 ;  /* 0x009896800000995d */ /* 0x004fea0003900000 */
[----:B------:R-:W2:Y:S02]  /*d9e0*/  @!P1 SYNCS.PHASECHK.TRANS64 P1, [R3+URZ+0x32430], R10 ;  /* 0x0324300a030095a7 */ /* 0x000ea4000802007f */
[----:B--2---:R-:W-:Y:S05]  /*d9f0*/  @!P1 BRA `(.L_x_181) ;  /* 0xfffffffc00e89947 */ /* 0x004fea000383ffff */
[----:B------:R-:W-:Y:S05]  /*da00*/  BRA `(.L_x_180) ;  /* 0xffffff3c00187947 */ /* 0x000fea000383ffff */
.L_x_182:
[----:B------:R-:W-:-:S13]  /*da10*/  R2UR UR4, R16 ;  /* 0x00000000100472ca */ /* 0x000fda00000e0000 */
[----:B0-----:R-:W-:-:S04]  /*da20*/  IMAD.U32 R11, RZ, RZ, UR4 ;  /* 0x00000004ff0b7e24 */ /* 0x001fc8000f8e00ff */
[----:B------:R0:W2:Y:S03]  /*da30*/  SYNCS.PHASECHK.TRANS64.TRYWAIT P1, [R11+URZ+0x32410], R10 ;  /* 0x0324100a0b0075a7 */ /* 0x0000a6000802017f */
[----:B--2---:R-:W-:Y:S05]  /*da40*/  @!P1 NANOSLEEP.SYNCS 0x989680 ;  /* 0x009896800000995d */ /* 0x004fea0003900000 */
[----:B------:R-:W2:Y:S02]  /*da50*/  @!P1 SYNCS.PHASECHK.TRANS64 P1, [R11+URZ+0x32410], R10 ;  /* 0x0324100a0b0095a7 */ /* 0x000ea4000802007f */
[----:B--2---:R-:W-:Y:S05]  /*da60*/  @!P1 BRA `(.L_x_182) ;  /* 0xfffffffc00e89947 */ /* 0x004fea000383ffff */
[----:B------:R-:W-:Y:S05]  /*da70*/  BRA `(.L_x_289) ;  /* 0xffffff3c00dc7947 */ /* 0x000fea000383ffff */
.L_x_186:
[----:B------:R-:W-:-:S13]  /*da80*/  R2UR UR4, R16 ;  /* 0x00000000100472ca */ /* 0x000fda00000e0000 */
[----:B0-----:R-:W-:-:S04]  /*da90*/  IMAD.U32 R11, RZ, RZ, UR4 ;  /* 0x00000004ff0b7e24 */ /* 0x001fc8000f8e00ff */
[----:B------:R0:W3:Y:S03]  /*daa0*/  SYNCS.PHASECHK.TRANS64.TRYWAIT P1, [R11+URZ+0x32450], R10 ;  /* 0x0324500a0b0075a7 */ /* 0x0000e6000802017f */
[----:B---3--:R-:W-:Y:S05]  /*dab0*/  @!P1 NANOSLEEP.SYNCS 0x989680 ;  /* 0x009896800000995d */ /* 0x008fea0003900000 */
[----:B------:R-:W3:Y:S02]  /*dac0*/  @!P1 SYNCS.PHASECHK.TRANS64 P1, [R11+URZ+0x32450], R10 ;  /* 0x0324500a0b0095a7 */ /* 0x000ee4000802007f */
[----:B---3--:R-:W-:Y:S05]  /*dad0*/  @!P1 BRA `(.L_x_186) ;  /* 0xfffffffc00e89947 */ /* 0x008fea000383ffff */
[----:B------:R-:W-:Y:S05]  /*dae0*/  BRA `(.L_x_185) ;  /* 0xffffff3c00e87947 */ /* 0x000fea000383ffff */
.L_x_191:
[----:B--2---:R-:W-:-:S04]  /*daf0*/  IMAD.U32 R21, RZ, RZ, UR61 ;  /* 0x0000003dff157e24 */ /* 0x004fc8000f8e00ff */
[----:B------:R2:W3:Y:S03]  /*db00*/  SYNCS.PHASECHK.TRANS64.TRYWAIT P3, [R21+URZ+0x32430], R20 ;  /* 0x03243014150075a7 */ /* 0x0004e6000806017f */
[----:B---3--:R-:W-:Y:S05]  /*db10*/  @!P3 NANOSLEEP.SYNCS 0x989680 ;  /* 0x009896800000b95d */ /* 0x008fea0003900000 */
[----:B------:R-:W3:Y:S02]  /*db20*/  @!P3 SYNCS.PHASECHK.TRANS64 P3, [R21+URZ+0x32430], R20 ;  /* 0x032430141500b5a7 */ /* 0x000ee4000806007f */
[----:B---3--:R-:W-:Y:S05]  /*db30*/  @!P3 BRA `(.L_x_191) ;  /* 0xfffffffc00ecb947 */ /* 0x008fea000383ffff */
[----:B------:R-:W-:Y:S05]  /*db40*/  BRA `(.L_x_190) ;  /* 0xffffff5c00fc7947 */ /* 0x000fea000383ffff */
.L_x_195:
[----:B--2---:R-:W-:-:S04]  /*db50*/  IMAD.U32 R21, RZ, RZ, UR61 ;  /* 0x0000003dff157e24 */ /* 0x004fc8000f8e00ff */
[----:B------:R2:W3:Y:S03]  /*db60*/  SYNCS.PHASECHK.TRANS64.TRYWAIT P3, [R21+URZ+0x32450], R20 ;  /* 0x03245014150075a7 */ /* 0x0004e6000806017f */
[----:B---3--:R-:W-:Y:S05]  /*db70*/  @!P3 NANOSLEEP.SYNCS 0x989680 ;  /* 0x009896800000b95d */ /* 0x008fea0003900000 */
[----:B------:R-:W3:Y:S02]  /*db80*/  @!P3 SYNCS.PHASECHK.TRANS64 P3, [R21+URZ+0x32450], R20 ;  /* 0x032450141500b5a7 */ /* 0x000ee4000806007f */
[----:B---3--:R-:W-:Y:S05]  /*db90*/  @!P3 BRA `(.L_x_195) ;  /* 0xfffffffc00ecb947 */ /* 0x008fea000383ffff */
[----:B------:R-:W-:Y:S05]  /*dba0*/  BRA `(.L_x_194) ;  /* 0xffffff6000c87947 */ /* 0x000fea000383ffff */
.L_x_207:
[----:B------:R-:W-:Y:S02]  /*dbb0*/  IMAD.MOV.U32 R13, RZ, RZ, R6 ;  /* 0x000000ffff0d7224 */ /* 0x000fe400078e0006 */
[----:B------:R-:W-:Y:S02]  /*dbc0*/  IMAD.MOV.U32 R12, RZ, RZ, RZ ;  /* 0x000000ffff0c7224 */ /* 0x000fe400078e00ff */
[----:B------:R-:W-:Y:S02]  /*dbd0*/  IMAD.MOV.U32 R11, RZ, RZ, 0x1f ;  /* 0x0000001fff0b7424 */ /* 0x000fe400078e00ff */
[----:B------:R-:W-:-:S07]  /*dbe0*/  IMAD.MOV.U32 R15, RZ, RZ, -0x1 ;  /* 0xffffffffff0f7424 */ /* 0x000fce00078e00ff */
[----:B------:R-:W-:Y:S05]  /*dbf0*/  WARPSYNC.COLLECTIVE R15, `(.L_x_290) ;  /* 0x000000000f087348 */ /* 0x000fea0003c00000 */
[----:B------:R0:W1:Y:S02]  /*dc00*/  SHFL.IDX P6, R14, R13, R12, R11 ;  /* 0x0000000c0d0e7389 */ /* 0x00006400000c000b */
[----:B01----:R-:W-:Y:S01]  /*dc10*/  ENDCOLLECTIVE ;  /* 0x000000000000791b */ /* 0x003fe20003800000 */
.L_x_290:
[----:B------:R-:W-:Y:S05]  /*dc20*/  BRA `(.L_x_291) ;  /* 0xffffffbc00147947 */ /* 0x000fea000383ffff */
.L_x_209:
[----:B------:R-:W-:Y:S01]  /*dc30*/  BSSY B0, `(.L_x_292) ;  /* 0x0000006000007945 */ /* 0x000fe20003800000 */
[----:B------:R-:W-:-:S07]  /*dc40*/  IMAD.MOV.U32 R15, RZ, RZ, -0x1 ;  /* 0xffffffffff0f7424 */ /* 0x000fce00078e00ff */
[----:B0-----:R-:W-:Y:S05]  /*dc50*/  WARPSYNC.COLLECTIVE R15, `(.L_x_293) ;  /* 0x000000000f0c7348 */ /* 0x001fea0003c00000 */
[----:B------:R-:W-:Y:S02]  /*dc60*/  ELECT P6, UR62, PT ;  /* 0x00000000003e782f */ /* 0x000fe400038c0000 */
[----:B------:R-:W-:Y:S01]  /*dc70*/  MOV R14, UR62 ;  /* 0x0000003e000e7c02 */ /* 0x000fe20008000f00 */
[----:B0-----:R-:W-:Y:S10]  /*dc80*/  ENDCOLLECTIVE ;  /* 0x000000000000791b */ /* 0x001ff40003800000 */
.L_x_293:
[----:B------:R-:W-:Y:S05]  /*dc90*/  BSYNC B0 ;  /* 0x0000000000007941 */ /* 0x000fea0003800000 */
.L_x_292:
[----:B------:R-:W-:Y:S05]  /*dca0*/  BRA `(.L_x_294) ;  /* 0xffffffbc00187947 */ /* 0x000fea000383ffff */
.L_x_211:
[----:B0-----:R-:W-:-:S04]  /*dcb0*/  IMAD.U32 R3, RZ, RZ, UR38 ;  /* 0x00000026ff037e24 */ /* 0x001fc8000f8e00ff */
[----:B------:R0:W1:Y:S03]  /*dcc0*/  SYNCS.PHASECHK.TRANS64.TRYWAIT P0, [R3+URZ+0x32440], R0 ;  /* 0x03244000030075a7 */ /* 0x000066000800017f */
[----:B-1----:R-:W-:Y:S05]  /*dcd0*/  @!P0 NANOSLEEP.SYNCS 0x989680 ;  /* 0x009896800000895d */ /* 0x002fea0003900000 */
[----:B------:R-:W1:Y:S02]  /*dce0*/  @!P0 SYNCS.PHASECHK.TRANS64 P0, [R3+URZ+0x32440], R0 ;  /* 0x03244000030085a7 */ /* 0x000e64000800007f */
[----:B-1----:R-:W-:Y:S05]  /*dcf0*/  @!P0 BRA `(.L_x_211) ;  /* 0xfffffffc00ec8947 */ /* 0x002fea000383ffff */
[----:B------:R-:W-:Y:S05]  /*dd00*/  BRA `(.L_x_295) ;  /* 0xffffffbc007c7947 */ /* 0x000fea000383ffff */
.L_x_214:
[----:B------:R-:W-:Y:S02]  /*dd10*/  IMAD R6, R12, 0x80, R6 ;  /* 0x000000800c067824 */ /* 0x000fe400078e0206 */
[----:B------:R-:W-:Y:S02]  /*dd20*/  IMAD.MOV.U32 R13, RZ, RZ, R3 ;  /* 0x000000ffff0d7224 */ /* 0x000fe400078e0003 */
[----:B------:R-:W-:Y:S01]  /*dd30*/  IMAD.MOV.U32 R12, RZ, RZ, RZ ;  /* 0x000000ffff0c7224 */ /* 0x000fe200078e00ff */
[----:B------:R1:W-:Y:S01]  /*dd40*/  STL [R1+0x4], R6 ;  /* 0x0000040601007387 */ /* 0x0003e20000100800 */
[----:B------:R-:W-:Y:S02]  /*dd50*/  IMAD.MOV.U32 R11, RZ, RZ, 0x181f ;  /* 0x0000181fff0b7424 */ /* 0x000fe400078e00ff */
[----:B------:R-:W-:-:S07]  /*dd60*/  IMAD.MOV.U32 R15, RZ, RZ, -0x1 ;  /* 0xffffffffff0f7424 */ /* 0x000fce00078e00ff */
[----:B01----:R-:W-:Y:S05]  /*dd70*/  WARPSYNC.COLLECTIVE R15, `(.L_x_296) ;  /* 0x000000000f087348 */ /* 0x003fea0003c00000 */
[----:B------:R2:W3:Y:S02]  /*dd80*/  SHFL.IDX P6, R14, R13, R12, R11 ;  /* 0x0000000c0d0e7389 */ /* 0x0004e400000c000b */
[----:B0123--:R-:W-:Y:S01]  /*dd90*/  ENDCOLLECTIVE ;  /* 0x000000000000791b */ /* 0x00ffe20003800000 */
.L_x_296:
[----:B------:R-:W-:Y:S02]  /*dda0*/  IMAD.MOV.U32 R13, RZ, RZ, R0 ;  /* 0x000000ffff0d7224 */ /* 0x000fe400078e0000 */
[----:B------:R-:W-:-:S07]  /*ddb0*/  IMAD.MOV.U32 R4, RZ, RZ, R14 ;  /* 0x000000ffff047224 */ /* 0x000fce00078e000e */
[----:B------:R-:W-:Y:S05]  /*ddc0*/  WARPSYNC.COLLECTIVE R15, `(.L_x_297) ;  /* 0x000000000f087348 */ /* 0x000fea0003c00000 */
[----:B------:R0:W1:Y:S02]  /*ddd0*/  SHFL.IDX P6, R14, R13, R12, R11 ;  /* 0x0000000c0d0e7389 */ /* 0x00006400000c000b */
[----:B01----:R-:W-:Y:S01]  /*dde0*/  ENDCOLLECTIVE ;  /* 0x000000000000791b */ /* 0x003fe20003800000 */
.L_x_297:
[----:B------:R-:W-:Y:S01]  /*ddf0*/  ULDC UR4, c[0x0][0x288] ;  /* 0x0000a20000047ab9 */ /* 0x000fe20000000800 */
[----:B------:R-:W-:Y:S01]  /*de00*/  ULDC.64 UR6, c[0x0][0x208] ;  /* 0x0000820000067ab9 */ /* 0x000fe20000000a00 */
[----:B------:R-:W-:Y:S02]  /*de10*/  IMAD R2, R7, UR4, RZ ;  /* 0x0000000407027c24 */ /* 0x000fe4000f8e02ff */
[----:B------:R-:W-:-:S05]  /*de20*/  IMAD.MOV.U32 R7, RZ, RZ, R6 ;  /* 0x000000ffff077224 */ /* 0x000fca00078e0006 */
[----:B------:R-:W-:Y:S01]  /*de30*/  ISETP.GE.AND P1, PT, R7, R2, PT ;  /* 0x000000020700720c */ /* 0x000fe20003f26270 */
[----:B------:R-:W-:Y:S02]  /*de40*/  IMAD.MOV.U32 R13, RZ, RZ, R3 ;  /* 0x000000ffff0d7224 */ /* 0x000fe400078e0003 */
[----:B------:R-:W-:Y:S02]  /*de50*/  IMAD.MOV.U32 R12, RZ, RZ, 0x1 ;  /* 0x00000001ff0c7424 */ /* 0x000fe400078e00ff */
[----:B------:R-:W-:-:S08]  /*de60*/  IMAD.MOV.U32 R5, RZ, RZ, R14 ;  /* 0x000000ffff057224 */ /* 0x000fd000078e000e */
[----:B------:R-:W-:Y:S02]  /*de70*/  @!P1 LEA R5, P3, R8, R5, 0x1 ;  /* 0x0000000508059211 */ /* 0x000fe400078608ff */
[----:B------:R-:W-:-:S03]  /*de80*/  @!P1 LEA R8, R10, UR38, 0x1 ;  /* 0x000000260a089c11 */ /* 0x000fc6000f8e08ff */
[----:B------:R-:W-:-:S05]  /*de90*/  @!P1 IMAD.X R4, RZ, RZ, R4, P3 ;  /* 0x000000ffff049224 */ /* 0x000fca00018e0604 */
[----:B------:R-:W-:-:S04]  /*dea0*/  @!P1 LOP3.LUT R5, R5, R4, RZ, 0x3c, !PT ;  /* 0x0000000405059212 */ /* 0x000fc800078e3cff */
[----:B------:R-:W-:-:S04]  /*deb0*/  @!P1 LOP3.LUT R4, R5, R4, RZ, 0x3c, !PT ;  /* 0x0000000405049212 */ /* 0x000fc800078e3cff */
[----:B------:R-:W-:-:S05]  /*dec0*/  @!P1 LOP3.LUT R5, R5, R4, RZ, 0x3c, !PT ;  /* 0x0000000405059212 */ /* 0x000fca00078e3cff */
[----:B------:R-:W-:Y:S01]  /*ded0*/  @!PT LDS RZ, [RZ] ;  /* 0x00000000fffff984 */ /* 0x000fe20000000800 */
[----:B------:R-:W-:Y:S01]  /*dee0*/  @!PT LDS RZ, [RZ] ;  /* 0x00000000fffff984 */ /* 0x000fe20000000800 */
[----:B------:R-:W-:Y:S01]  /*def0*/  @!PT LDS RZ, [RZ] ;  /* 0x00000000fffff984 */ /* 0x000fe20000000800 */
[----:B------:R0:W-:Y:S02]  /*df00*/  @!P1 LDGSTS.E.BYPASS.LTC128B.128 [R8+0x18400], desc[UR6][R4.64], !P0 ;  /* 0x1840000004089fae */ /* 0x0001e4000c101d46 */
[----:B0-----:R-:W-:Y:S05]  /*df10*/  WARPSYNC.COLLECTIVE R15, `(.L_x_298) ;  /* 0x000000000f087348 */ /* 0x001fea0003c00000 */
[----:B------:R1:W2:Y:S02]  /*df20*/  SHFL.IDX P6, R14, R13, R12, R11 ;  /* 0x0000000c0d0e7389 */ /* 0x0002a400000c000b */
[----:B012---:R-:W-:Y:S01]  /*df30*/  ENDCOLLECTIVE ;  /* 0x000000000000791b */ /* 0x007fe20003800000 */
.L_x_298:
[----:B------:R-:W-:-:S05]  /*df40*/  IMAD.SHL.U32 R8, R9, 0x8, RZ ;  /* 0x0000000809087824 */ /* 0x000fca00078e00ff */
[----:B------:R-:W-:Y:S01]  /*df50*/  LOP3.LUT R8, R8, 0x38, RZ, 0xc0, !PT ;  /* 0x0000003808087812 */ /* 0x000fe200078ec0ff */
[----:B------:R-:W-:Y:S02]  /*df60*/  IMAD.MOV.U32 R13, RZ, RZ, R0 ;  /* 0x000000ffff0d7224 */ /* 0x000fe400078e0000 */
[----:B------:R-:W-:-:S07]  /*df70*/  IMAD.MOV.U32 R6, RZ, RZ, R14 ;  /* 0x000000ffff067224 */ /* 0x000fce00078e000e */
[----:B------:R-:W-:Y:S05]  /*df80*/  WARPSYNC.COLLECTIVE R15, `(.L_x_299) ;  /* 0x000000000f087348 */ /* 0x000fea0003c00000 */
[----:B------:R0:W1:Y:S02]  /*df90*/  SHFL.IDX P6, R14, R13, R12, R11 ;  /* 0x0000000c0d0e7389 */ /* 0x00006400000c000b */
[----:B01----:R-:W-:Y:S01]  /*dfa0*/  ENDCOLLECTIVE ;  /* 0x000000000000791b */ /* 0x003fe20003800000 */
.L_x_299:
[----:B------:R-:W-:Y:S01]  /*dfb0*/  ULDC.64 UR4, c[0x0][0x208] ;  /* 0x0000820000047ab9 */ /* 0x000fe20000000a00 */
[----:B------:R-:W-:Y:S02]  /*dfc0*/  IMAD.MOV.U32 R15, RZ, RZ, R7 ;  /* 0x000000ffff0f7224 */ /* 0x000fe400078e0007 */
[----:B------:R-:W-:Y:S02]  /*dfd0*/  IMAD.MOV.U32 R13, RZ, RZ, R3 ;  /* 0x000000ffff0d7224 */ /* 0x000fe400078e0003 */
[----:B------:R-:W-:Y:S02]  /*dfe0*/  VIADD R4, R15, 0x10 ;  /* 0x000000100f047836 */ /* 0x000fe40000000000 */
[----:B------:R-:W-:-:S03]  /*dff0*/  IMAD.MOV.U32 R12, RZ, RZ, 0x2 ;  /* 0x00000002ff0c7424 */ /* 0x000fc600078e00ff */
[----:B------:R-:W-:Y:S01]  /*e000*/  ISETP.GE.AND P2, PT, R4, R2, PT ;  /* 0x000000020400720c */ /* 0x000fe20003f46270 */
[----:B------:R-:W-:Y:S01]  /*e010*/  IMAD.MOV.U32 R7, RZ, RZ, R14 ;  /* 0x000000ffff077224 */ /* 0x000fe200078e000e */
[----:B------:R0:W-:Y:S11]  /*e020*/  STL [R1+0xc], R4 ;  /* 0x00000c0401007387 */ /* 0x0001f60000100800 */
[----:B0-----:R-:W-:-:S02]  /*e030*/  @!P2 LEA R4, P1, R8, R7, 0x1 ;  /* 0x000000070804a211 */ /* 0x001fc400078208ff */
[----:B------:R-:W-:-:S03]  /*e040*/  @!P2 LEA R9, R10, UR38, 0x1 ;  /* 0x000000260a09ac11 */ /* 0x000fc6000f8e08ff */
[----:B------:R-:W-:-:S05]  /*e050*/  @!P2 IMAD.X R5, RZ, RZ, R6, P1 ;  /* 0x000000ffff05a224 */ /* 0x000fca00008e0606 */
[----:B------:R-:W-:Y:S01]  /*e060*/  @!PT LDS RZ, [RZ] ;  /* 0x00000000fffff984 */ /* 0x000fe20000000800 */
[----:B------:R-:W-:Y:S01]  /*e070*/  @!PT LDS RZ, [RZ] ;  /* 0x00000000fffff984 */ /* 0x000fe20000000800 */
[----:B------:R-:W-:Y:S01]  /*e080*/  @!PT LDS RZ, [RZ] ;  /* 0x00000000fffff984 */ /* 0x000fe20000000800 */
[----:B------:R0:W-:Y:S02]  /*e090*/  @!P2 LDGSTS.E.BYPASS.LTC128B.128 [R9+0x18c00], desc[UR4][R4.64], !P0 ;  /* 0x18c000000409afae */ /* 0x0001e4000c101d44 */
[----:B0-----:R-:W-:Y:S02]  /*e0a0*/  IMAD.MOV.U32 R9, RZ, RZ, R15 ;  /* 0x000000ffff097224 */ /* 0x001fe400078e000f */
[----:B------:R-:W-:Y:S02]  /*e0b0*/  IMAD.MOV.U32 R15, RZ, RZ, -0x1 ;  /* 0xffffffffff0f7424 */ /* 0x000fe400078e00ff */
[----:B------:R-:W-:-:S07]  /*e0c0*/  VIADD R5, R9, 0x20 ;  /* 0x0000002009057836 */ /* 0x000fce0000000000 */
[----:B------:R-:W-:Y:S05]  /*e0d0*/  WARPSYNC.COLLECTIVE R15, `(.L_x_300) ;  /* 0x000000000f087348 */ /* 0x000fea0003c00000 */
[----:B------:R0:W1:Y:S02]  /*e0e0*/  SHFL.IDX P6, R14, R13, R12, R11 ;  /* 0x0000000c0d0e7389 */ /* 0x00006400000c000b */
[----:B01----:R-:W-:Y:S01]  /*e0f0*/  ENDCOLLECTIVE ;  /* 0x000000000000791b */ /* 0x003fe20003800000 */
.L_x_300:
[----:B------:R-:W-:Y:S01]  /*e100*/  ISETP.GE.AND P1, PT, R5, R2, PT ;  /* 0x000000020500720c */ /* 0x000fe20003f26270 */
[----:B------:R0:W-:Y:S01]  /*e110*/  STL [R1+0x10], R5 ;  /* 0x0000100501007387 */ /* 0x0001e20000100800 */
[----:B------:R-:W-:-:S11]  /*e120*/  IMAD.MOV.U32 R13, RZ, RZ, R0 ;  /* 0x000000ffff0d7224 */ /* 0x000fd600078e0000 */
[----:B------:R-:W-:Y:S01]  /*e130*/  @!P1 LEA R7, R10, UR38, 0x1 ;  /* 0x000000260a079c11 */ /* 0x000fe2000f8e08ff */
[----:B0-----:R-:W-:-:S07]  /*e140*/  IMAD.MOV.U32 R4, RZ, RZ, R14 ;  /* 0x000000ffff047224 */ /* 0x001fce00078e000e */
[----:B------:R-:W-:Y:S05]  /*e150*/  WARPSYNC.COLLECTIVE R15, `(.L_x_301) ;  /* 0x000000000f087348 */ /* 0x000fea0003c00000 */
[----:B------:R0:W1:Y:S02]  /*e160*/  SHFL.IDX P6, R14, R13, R12, R11 ;  /* 0x0000000c0d0e7389 */ /* 0x00006400000c000b */
[----:B01----:R-:W-:Y:S01]  /*e170*/  ENDCOLLECTIVE ;  /* 0x000000000000791b */ /* 0x003fe20003800000 */
.L_x_301:
[----:B------:R-:W-:Y:S01]  /*e180*/  ULDC.64 UR4, c[0x0][0x208] ;  /* 0x0000820000047ab9 */ /* 0x000fe20000000a00 */
[----:B------:R-:W-:Y:S02]  /*e190*/  IMAD.MOV.U32 R13, RZ, RZ, R3 ;  /* 0x000000ffff0d7224 */ /* 0x000fe400078e0003 */
[----:B------:R-:W-:Y:S01]  /*e1a0*/  IMAD.MOV.U32 R12, RZ, RZ, 0x3 ;  /* 0x00000003ff0c7424 */ /* 0x000fe200078e00ff */
[----:B------:R-:W-:-:S05]  /*e1b0*/  @!P1 LEA R6, P2, R8, R14, 0x1 ;  /* 0x0000000e08069211 */ /* 0x000fca00078408ff */
[----:B------:R-:W-:Y:S02]  /*e1c0*/  @!P1 IMAD.X R5, RZ, RZ, R4, P2 ;  /* 0x000000ffff059224 */ /* 0x000fe400010e0604 */
[----:B------:R-:W-:Y:S02]  /*e1d0*/  @!P1 IMAD.MOV.U32 R4, RZ, RZ, R6 ;  /* 0x000000ffff049224 */ /* 0x000fe400078e0006 */
[----:B------:R-:W-:-:S03]  /*e1e0*/  VIADD R6, R9, 0x30 ;  /* 0x0000003009067836 */ /* 0x000fc60000000000 */
[----:B------:R-:W-:Y:S01]  /*e1f0*/  @!PT LDS RZ, [RZ] ;  /* 0x00000000fffff984 */ /* 0x000fe20000000800 */
[----:B------:R-:W-:Y:S01]  /*e200*/  @!PT LDS RZ, [RZ] ;  /* 0x00000000fffff984 */ /* 0x000fe20000000800 */
[----:B------:R-:W-:Y:S01]  /*e210*/  @!PT LDS RZ, [RZ] ;  /* 0x00000000fffff984 */ /* 0x000fe20000000800 */
[----:B------:R0:W-:Y:S02]  /*e220*/  @!P1 LDGSTS.E.BYPASS.LTC128B.128 [R7+0x19400], desc[UR4][R4.64], !P0 ;  /* 0x1940000004079fae */ /* 0x0001e4000c101d44 */
[----:B------:R-:W-:-:S13]  /*e230*/  ISETP.GE.AND P1, PT, R6, R2, PT ;  /* 0x000000020600720c */ /* 0x000fda0003f26270 */
[----:B0-----:R-:W-:Y:S05]  /*e240*/  WARPSYNC.COLLECTIVE R15, `(.L_x_302) ;  /* 0x000000000f087348 */ /* 0x001fea0003c00000 */
[----:B------:R1:W2:Y:S02]  /*e250*/  SHFL.IDX P6, R14, R13, R12, R11 ;  /* 0x0000000c0d0e7389 */ /* 0x0002a400000c000b */
[----:B012---:R-:W-:Y:S01]  /*e260*/  ENDCOLLECTIVE ;  /* 0x000000000000791b */ /* 0x007fe20003800000 */
.L_x_302:
[----:B------:R0:W-:Y:S01]  /*e270*/  STL [R1+0x14], R6 ;  /* 0x0000140601007387 */ /* 0x0001e20000100800 */
[----:B------:R-:W-:-:S05]  /*e280*/  VIADD R7, R9, 0x40 ;  /* 0x0000004009077836 */ /* 0x000fca0000000000 */
[----:B------:R1:W-:Y:S01]  /*e290*/  STL [R1+0x18], R7 ;  /* 0x0000180701007387 */ /* 0x0003e20000100800 */
[----:B------:R-:W-:Y:S01]  /*e2a0*/  IMAD.MOV.U32 R13, RZ, RZ, R0 ;  /* 0x000000ffff0d7224 */ /* 0x000fe200078e0000 */
[----:B0-----:R-:W-:Y:S01]  /*e2b0*/  @!P1 LEA R6, R10, UR38, 0x1 ;  /* 0x000000260a069c11 */ /* 0x001fe2000f8e08ff */
[----:B------:R-:W-:-:S07]  /*e2c0*/  IMAD.MOV.U32 R4, RZ, RZ, R14 ;  /* 0x000000ffff047224 */ /* 0x000fce00078e000e */
[----:B-1----:R-:W-:Y:S05]  /*e2d0*/  WARPSYNC.COLLECTIVE R15, `(.L_x_303) ;  /* 0x000000000f087348 */ /* 0x002fea0003c00000 */
[----:B------:R0:W2:Y:S02]  /*e2e0*/  SHFL.IDX P6, R14, R13, R12, R11 ;  /* 0x0000000c0d0e7389 */ /* 0x0000a400000c000b */
[----:B012---:R-:W-:Y:S01]  /*e2f0*/  ENDCOLLECTIVE ;  /* 0x000000000000791b */ /* 0x007fe20003800000 */
.L_x_303:
[----:B------:R-:W-:Y:S01]  /*e300*/  ULDC.64 UR4, c[0x0][0x208] ;  /* 0x0000820000047ab9 */ /* 0x000fe20000000a00 */
[----:B------:R-:W-:Y:S02]  /*e310*/  IMAD.MOV.U32 R13, RZ, RZ, R3 ;  /* 0x000000ffff0d7224 */ /* 0x000fe400078e0003 */
[----:B------:R-:W-:Y:S01]  /*e320*/  IMAD.MOV.U32 R12, RZ, RZ, 0x4 ;  /* 0x00000004ff0c7424 */ /* 0x000fe200078e00ff */
[----:B------:R-:W-:-:S05]  /*e330*/  @!P1 LEA R5, P2, R8, R14, 0x1 ;  /* 0x0000000e08059211 */ /* 0x000fca00078408ff */
[----:B------:R-:W-:-:S05]  /*e340*/  @!P1 IMAD.X R4, RZ, RZ, R4, P2 ;  /* 0x000000ffff049224 */ /* 0x000fca00010e0604 */
[----:B------:R-:W-:-:S04]  /*e350*/  @!P1 LOP3.LUT R5, R5, R4, RZ, 0x3c, !PT ;  /* 0x0000000405059212 */ /* 0x000fc800078e3cff */
[----:B------:R-:W-:-:S04]  /*e360*/  @!P1 LOP3.LUT R4, R5, R4, RZ, 0x3c, !PT ;  /* 0x0000000405049212 */ /* 0x000fc800078e3cff */
[----:B------:R-:W-:-:S05]  /*e370*/  @!P1 LOP3.LUT R5, R5, R4, RZ, 0x3c, !PT ;  /* 0x0000000405059212 */ /* 0x000fca00078e3cff */
[----:B------:R-:W-:Y:S01]  /*e380*/  @!PT LDS RZ, [RZ] ;  /* 0x00000000fffff984 */ /* 0x000fe20000000800 */
[----:B------:R-:W-:Y:S01]  /*e390*/  @!PT LDS RZ, [RZ] ;  /* 0x00000000fffff984 */ /* 0x000fe20000000800 */
[----:B------:R-:W-:Y:S01]  /*e3a0*/  @!PT LDS RZ, [RZ] ;  /* 0x00000000fffff984 */ /* 0x000fe20000000800 */
[----:B------:R0:W-:Y:S01]  /*e3b0*/  @!P1 LDGSTS.E.BYPASS.LTC128B.128 [R6+0x19c00], desc[UR4][R4.64], !P0 ;  /* 0x19c0000004069fae */ /* 0x0001e2000c101d44 */
[----:B------:R-:W-:Y:S01]  /*e3c0*/  ISETP.GE.AND P1, PT, R7, R2, PT ;  /* 0x000000020700720c */ /* 0x000fe20003f26270 */
[----:B------:R-:W-:-:S12]  /*e3d0*/  VIADD R7, R9, 0x50 ;  /* 0x0000005009077836 */ /* 0x000fd80000000000 */
[----:B0-----:R-:W-:Y:S05]  /*e3e0*/  WARPSYNC.COLLECTIVE R15, `(.L_x_304) ;  /* 0x000000000f087348 */ /* 0x001fea0003c00000 */
[----:B------:R1:W2:Y:S02]  /*e3f0*/  SHFL.IDX P6, R14, R13, R12, R11 ;  /* 0x0000000c0d0e7389 */ /* 0x0002a400000c000b */
[----:B012---:R-:W-:Y:S01]  /*e400*/  ENDCOLLECTIVE ;  /* 0x000000000000791b */ /* 0x007fe20003800000 */
.L_x_304:
[----:B------:R0:W-:Y:S01]  /*e410*/  STL [R1+0x1c], R7 ;  /* 0x00001c0701007387 */ /* 0x0001e20000100800 */
[----:B------:R-:W-:Y:S01]  /*e420*/  @!P1 LEA R6, R10, UR38, 0x1 ;  /* 0x000000260a069c11 */ /* 0x000fe2000f8e08ff */
[----:B------:R-:W-:Y:S02]  /*e430*/  IMAD.MOV.U32 R13, RZ, RZ, R0 ;  /* 0x000000ffff0d7224 */ /* 0x000fe400078e0000 */
[----:B------:R-:W-:-:S07]  /*e440*/  IMAD.MOV.U32 R4, RZ, RZ, R14 ;  /* 0x000000ffff047224 */ /* 0x000fce00078e000e */
[----:B0-----:R-:W-:Y:S05]  /*e450*/  WARPSYNC.COLLECTIVE R15, `(.L_x_305) ;  /* 0x000000000f087348 */ /* 0x001fea0003c00000 */
[----:B------:R1:W2:Y:S02]  /*e460*/  SHFL.IDX P6, R14, R13, R12, R11 ;  /* 0x0000000c0d0e7389 */ /* 0x0002a400000c000b */
[----:B012---:R-:W-:Y:S01]  /*e470*/  ENDCOLLECTIVE ;  /* 0x000000000000791b */ /* 0x007fe20003800000 */
.L_x_305:
[----:B------:R-:W-:Y:S01]  /*e480*/  ULDC.64 UR4, c[0x0][0x208] ;  /* 0x0000820000047ab9 */ /* 0x000fe20000000a00 */
[----:B------:R-:W-:Y:S02]  /*e490*/  IMAD.MOV.U32 R13, RZ, RZ, R3 ;  /* 0x000000ffff0d7224 */ /* 0x000fe400078e0003 */
[----:B------:R-:W-:Y:S02]  /*e4a0*/  IMAD.MOV.U32 R12, RZ, RZ, 0x5 ;  /* 0x00000005ff0c7424 */ /* 0x000fe400078e00ff */
[----:B------:R-:W-:-:S05]  /*e4b0*/  IMAD.MOV.U32 R5, RZ, RZ, R14 ;  /* 0x000000ffff057224 */ /* 0x000fca00078e000e */
        /* <DEDUP_REMOVED lines=14> */
.L_x_306:
[----:B------:R0:W-:Y:S01]  /*e5a0*/  STL [R1+0x20], R7 ;  /* 0x0000200701007387 */ /* 0x0001e20000100800 */
[----:B------:R-:W-:Y:S01]  /*e5b0*/  @!P1 LEA R6, R10, UR38, 0x1 ;  /* 0x000000260a069c11 */ /* 0x000fe2000f8e08ff */
[----:B------:R-:W-:Y:S02]  /*e5c0*/  IMAD.MOV.U32 R13, RZ, RZ, R0 ;  /* 0x000000ffff0d7224 */ /* 0x000fe400078e0000 */
[----:B------:R-:W-:-:S07]  /*e5d0*/  IMAD.MOV.U32 R4, RZ, RZ, R14 ;  /* 0x000000ffff047224 */ /* 0x000fce00078e000e */
[----:B0-----:R-:W-:Y:S05]  /*e5e0*/  WARPSYNC.COLLECTIVE R15, `(.L_x_307) ;  /* 0x000000000f087348 */ /* 0x001fea0003c00000 */
[----:B------:R1:W2:Y:S02]  /*e5f0*/  SHFL.IDX P6, R14, R13, R12, R11 ;  /* 0x0000000c0d0e7389 */ /* 0x0002a400000c000b */
[----:B012---:R-:W-:Y:S01]  /*e600*/  ENDCOLLECTIVE ;  /* 0x000000000000791b */ /* 0x007fe20003800000 */
.L_x_307:
        /* <DEDUP_REMOVED lines=13> */
[----:B------:R-:W-:-:S13]  /*e6e0*/  ISETP.GE.AND P1, PT, R7, R2, PT ;  /* 0x000000020700720c */ /* 0x000fda0003f26270 */
[----:B0-----:R-:W-:Y:S05]  /*e6f0*/  WARPSYNC.COLLECTIVE R15, `(.L_x_308) ;  /* 0x000000000f087348 */ /* 0x001fea0003c00000 */
[----:B------:R1:W2:Y:S02]  /*e700*/  SHFL.IDX P6, R14, R13, R12, R11 ;  /* 0x0000000c0d0e7389 */ /* 0x0002a400000c000b */
[----:B012---:R-:W-:Y:S01]  /*e710*/  ENDCOLLECTIVE ;  /* 0x000000000000791b */ /* 0x007fe20003800000 */
.L_x_308:
[----:B------:R-:W-:Y:S01]  /*e720*/  @!P1 LEA R6, R10, UR38, 0x1 ;  /* 0x000000260a069c11 */ /* 0x000fe2000f8e08ff */
[----:B------:R-:W-:Y:S02]  /*e730*/  IMAD.MOV.U32 R13, RZ, RZ, R0 ;  /* 0x000000ffff0d7224 */ /* 0x000fe400078e0000 */
[----:B------:R-:W-:-:S07]  /*e740*/  IMAD.MOV.U32 R4, RZ, RZ, R14 ;  /* 0x000000ffff047224 */ /* 0x000fce00078e000e */
[----:B------:R-:W-:Y:S05]  /*e750*/  WARPSYNC.COLLECTIVE R15, `(.L_x_309) ;  /* 0x000000000f087348 */ /* 0x000fea0003c00000 */
[----:B------:R0:W1:Y:S02]  /*e760*/  SHFL.IDX P6, R14, R13, R12, R11 ;  /* 0x0000000c0d0e7389 */ /* 0x00006400000c000b */
[----:B01----:R-:W-:Y:S01]  /*e770*/  ENDCOLLECTIVE ;  /* 0x000000000000791b */ /* 0x003fe20003800000 */
.L_x_309:
        /* <DEDUP_REMOVED lines=16> */
.L_x_310:
[----:B------:R-:W-:Y:S02]  /*e880*/  IMAD.MOV.U32 R13, RZ, RZ, R0 ;  /* 0x000000ffff0d7224 */ /* 0x000fe400078e0000 */
[----:B------:R-:W-:-:S07]  /*e890*/  IMAD.MOV.U32 R3, RZ, RZ, R14 ;  /* 0x000000ffff037224 */ /* 0x000fce00078e000e */
[----:B------:R-:W-:Y:S05]  /*e8a0*/  WARPSYNC.COLLECTIVE R15, `(.L_x_311) ;  /* 0x000000000f087348 */ /* 0x000fea0003c00000 */
[----:B------:R0:W1:Y:S02]  /*e8b0*/  SHFL.IDX P6, R14, R13, R12, R11 ;  /* 0x0000000c0d0e7389 */ /* 0x00006400000c000b */
[----:B01----:R-:W-:Y:S01]  /*e8c0*/  ENDCOLLECTIVE ;  /* 0x000000000000791b */ /* 0x003fe20003800000 */
.L_x_311:
[----:B------:R-:W-:Y:S01]  /*e8d0*/  IMAD.MOV.U32 R0, RZ, RZ, R14 ;  /* 0x000000ffff007224 */ /* 0x000fe200078e000e */
[----:B------:R-:W-:Y:S06]  /*e8e0*/  BRA `(.L_x_312) ;  /* 0xffffffbc008c7947 */ /* 0x000fec000383ffff */
.L_x_216:
[----:B------:R-:W-:Y:S01]  /*e8f0*/  BSSY B0, `(.L_x_313) ;  /* 0x0000008000007945 */ /* 0x000fe20003800000 */
[----:B------:R-:W-:Y:S02]  /*e900*/  IMAD.MOV.U32 R13, RZ, RZ, R4 ;  /* 0x000000ffff0d7224 */ /* 0x000fe400078e0004 */
[----:B------:R-:W-:Y:S02]  /*e910*/  IMAD.MOV.U32 R12, RZ, RZ, RZ ;  /* 0x000000ffff0c7224 */ /* 0x000fe400078e00ff */
[----:B------:R-:W-:Y:S02]  /*e920*/  IMAD.MOV.U32 R11, RZ, RZ, 0x181f ;  /* 0x0000181fff0b7424 */ /* 0x000fe400078e00ff */
[----:B------:R-:W-:-:S07]  /*e930*/  IMAD.MOV.U32 R15, RZ, RZ, -0x1 ;  /* 0xffffffffff0f7424 */ /* 0x000fce00078e00ff */
[----:B0-----:R-:W-:Y:S05]  /*e940*/  WARPSYNC.COLLECTIVE R15, `(.L_x_314) ;  /* 0x000000000f087348 */ /* 0x001fea0003c00000 */
[----:B------:R1:W2:Y:S02]  /*e950*/  SHFL.IDX P6, R14, R13, R12, R11 ;  /* 0x0000000c0d0e7389 */ /* 0x0002a400000c000b */
[----:B012---:R-:W-:Y:S01]  /*e960*/  ENDCOLLECTIVE ;  /* 0x000000000000791b */ /* 0x007fe20003800000 */
.L_x_314:
[----:B------:R-:W-:Y:S05]  /*e970*/  BSYNC B0 ;  /* 0x0000000000007941 */ /* 0x000fea0003800000 */
.L_x_313:
[----:B------:R-:W-:Y:S01]  /*e980*/  IMAD.MOV.U32 R13, RZ, RZ, R5 ;  /* 0x000000ffff0d7224 */ /* 0x000fe200078e0005 */
[----:B------:R0:W5:Y:S01]  /*e990*/  LDL.LU R9, [R1+0x1c] ;  /* 0x00001c0001097983 */ /* 0x0001620000300800 */
[----:B------:R-:W-:Y:S02]  /*e9a0*/  IMAD.MOV.U32 R12, RZ, RZ, RZ ;  /* 0x000000ffff0c7224 */ /* 0x000fe400078e00ff */
[----:B------:R-:W-:Y:S01]  /*e9b0*/  IMAD.MOV.U32 R11, RZ, RZ, 0x181f ;  /* 0x0000181fff0b7424 */ /* 0x000fe200078e00ff */
[----:B------:R0:W5:Y:S01]  /*e9c0*/  LDL.LU R7, [R1+0x20] ;  /* 0x0000200001077983 */ /* 0x0001620000300800 */
[----:B------:R-:W-:Y:S02]  /*e9d0*/  IMAD.MOV.U32 R15, RZ, RZ, -0x1 ;  /* 0xffffffffff0f7424 */ /* 0x000fe400078e00ff */
[----:B------:R-:W-:Y:S01]  /*e9e0*/  IMAD.MOV.U32 R2, RZ, RZ, R14 ;  /* 0x000000ffff027224 */ /* 0x000fe200078e000e */
[----:B------:R0:W5:Y:S06]  /*e9f0*/  LDL R10, [R1] ;  /* 0x00000000010a7983 */ /* 0x00016c0000100800 */
[----:B0----5:R-:W-:Y:S05]  /*ea00*/  WARPSYNC.COLLECTIVE R15, `(.L_x_315) ;  /* 0x000000000f087348 */ /* 0x021fea0003c00000 */
[----:B------:R1:W2:Y:S02]  /*ea10*/  SHFL.IDX P6, R14, R13, R12, R11 ;  /* 0x0000000c0d0e7389 */ /* 0x0002a400000c000b */
[----:B012--5:R-:W-:Y:S01]  /*ea20*/  ENDCOLLECTIVE ;  /* 0x000000000000791b */ /* 0x027fe20003800000 */
.L_x_315:
[----:B------:R-:W-:Y:S01]  /*ea30*/  ULDC UR4, c[0x0][0x288] ;  /* 0x0000a20000047ab9 */ /* 0x000fe20000000800 */
[----:B------:R-:W2:Y:S04]  /*ea40*/  LDL.LU R13, [R1+0xc] ;  /* 0x00000c00010d7983 */ /* 0x000ea80000300800 */
[----:B------:R-:W3:Y:S04]  /*ea50*/  LDL.LU R12, [R1+0x10] ;  /* 0x00001000010c7983 */ /* 0x000ee80000300800 */
[----:B------:R-:W4:Y:S04]  /*ea60*/  LDL.LU R11, [R1+0x14] ;  /* 0x00001400010b7983 */ /* 0x000f280000300800 */
[----:B------:R-:W5:Y:S01]  /*ea70*/  LDL.LU R15, [R1+0x18] ;  /* 0x00001800010f7983 */ /* 0x000f620000300800 */
[----:B------:R-:W-:-:S03]  /*ea80*/  IMAD.MOV.U32 R3, RZ, RZ, R14 ;  /* 0x000000ffff037224 */ /* 0x000fc600078e000e */
[----:B------:R-:W5:Y:S01]  /*ea90*/  LDL.LU R14, [R1+0x4] ;  /* 0x00000400010e7983 */ /* 0x000f620000300800 */
[----:B------:R-:W-:Y:S01]  /*eaa0*/  IMAD R0, R6, UR4, RZ ;  /* 0x0000000406007c24 */ /* 0x000fe2000f8e02ff */
[----:B------:R-:W-:Y:S01]  /*eab0*/  LOP3.LUT R17, R17, 0xffffffbf, RZ, 0xc0, !PT ;  /* 0xffffffbf11117812 */ /* 0x000fe200078ec0ff */
[----:B------:R-:W-:-:S03]  /*eac0*/  ULDC.64 UR6, c[0x0][0x208] ;  /* 0x0000820000067ab9 */ /* 0x000fc60000000a00 */
[-C--:B--2---:R-:W-:Y:S01]  /*ead0*/  ISETP.GE.AND P6, PT, R13, R0.reuse, PT ;  /* 0x000000000d00720c */ /* 0x084fe20003fc6270 */
[----:B------:R-:W-:Y:S01]  /*eae0*/  IMAD.MOV.U32 R13, RZ, RZ, R4 ;  /* 0x000000ffff0d7224 */ /* 0x000fe200078e0004 */
[----:B---3--:R-:W-:Y:S01]  /*eaf0*/  ISETP.GE.AND P5, PT, R12, R0, PT ;  /* 0x000000000c00720c */ /* 0x008fe20003fa6270 */
[----:B------:R-:W-:-:S10]  /*eb00*/  IMAD.MOV.U32 R12, RZ, RZ, 0x1 ;  /* 0x00000001ff0c7424 */ /* 0x000fd400078e00ff */
[----:B------:R-:W-:Y:S02]  /*eb10*/  @P6 LOP3.LUT R17, R17, 0x40, RZ, 0xfc, !PT ;  /* 0x0000004011116812 */ /* 0x000fe400078efcff */
[-C--:B----4-:R-:W-:Y:S01]  /*eb20*/  ISETP.GE.AND P6, PT, R11, R0.reuse, PT ;  /* 0x000000000b00720c */ /* 0x090fe20003fc6270 */
[----:B------:R-:W-:Y:S01]  /*eb30*/  IMAD.MOV.U32 R11, RZ, RZ, 0x181f ;  /* 0x0000181fff0b7424 */ /* 0x000fe200078e00ff */
[----:B------:R-:W-:Y:S02]  /*eb40*/  LOP3.LUT R17, R17, 0xffffffdf, RZ, 0xc0, !PT ;  /* 0xffffffdf11117812 */ /* 0x000fe400078ec0ff */
[-C--:B-----5:R-:W-:Y:S02]  /*eb50*/  ISETP.GE.AND P4, PT, R14, R0.reuse, PT ;  /* 0x000000000e00720c */ /* 0x0a0fe40003f86270 */
[----:B------:R-:W-:Y:S02]  /*eb60*/  @P5 LOP3.LUT R17, R17, 0x20, RZ, 0xfc, !PT ;  /* 0x0000002011115812 */ /* 0x000fe400078efcff */
[----:B------:R-:W-:Y:S01]  /*eb70*/  ISETP.GE.AND P5, PT, R15, R0, PT ;  /* 0x000000000f00720c */ /* 0x000fe20003fa6270 */
[----:B------:R-:W-:Y:S01]  /*eb80*/  IMAD.MOV.U32 R15, RZ, RZ, -0x1 ;  /* 0xffffffffff0f7424 */ /* 0x000fe200078e00ff */
[----:B------:R-:W-:-:S04]  /*eb90*/  LOP3.LUT R17, R17, 0xffffffef, RZ, 0xc0, !PT ;  /* 0xffffffef11117812 */ /* 0x000fc800078ec0ff */
[----:B------:R-:W-:Y:S02]  /*eba0*/  @P6 LOP3.LUT R17, R17, 0x10, RZ, 0xfc, !PT ;  /* 0x0000001011116812 */ /* 0x000fe400078efcff */
[-C--:B------:R-:W-:Y:S02]  /*ebb0*/  ISETP.GE.AND P6, PT, R9, R0.reuse, PT ;  /* 0x000000000900720c */ /* 0x080fe40003fc6270 */
[----:B------:R-:W-:Y:S02]  /*ebc0*/  LOP3.LUT R17, R17, 0xfffffff7, RZ, 0xc0, !PT ;  /* 0xfffffff711117812 */ /* 0x000fe400078ec0ff */
[----:B------:R-:W-:Y:S02]  /*ebd0*/  @!P4 LEA R21, R10, UR38, 0x1 ;  /* 0x000000260a15cc11 */ /* 0x000fe4000f8e08ff */
[----:B------:R-:W-:Y:S02]  /*ebe0*/  @P5 LOP3.LUT R17, R17, 0x8, RZ, 0xfc, !PT ;  /* 0x0000000811115812 */ /* 0x000fe400078efcff */
[----:B------:R-:W-:-:S02]  /*ebf0*/  ISETP.GE.AND P5, PT, R7, R0, PT ;  /* 0x000000000700720c */ /* 0x000fc40003fa6270 */
[----:B------:R-:W-:Y:S02]  /*ec00*/  LOP3.LUT R17, R17, 0xfffffffb, RZ, 0xc0, !PT ;  /* 0xfffffffb11117812 */ /* 0x000fe400078ec0ff */
[----:B------:R-:W-:Y:S02]  /*ec10*/  P2R R7, PR, RZ, 0x20 ;  /* 0x00000020ff077803 */ /* 0x000fe40000000000 */
[----:B------:R-:W-:Y:S02]  /*ec20*/  @P6 LOP3.LUT R17, R17, 0x4, RZ, 0xfc, !PT ;  /* 0x0000000411116812 */ /* 0x000fe400078efcff */
[----:B------:R-:W-:Y:S02]  /*ec30*/  @!P4 LEA R3, P6, R8, R3, 0x1 ;  /* 0x000000030803c211 */ /* 0x000fe400078c08ff */
[----:B------:R-:W-:-:S03]  /*ec40*/  LOP3.LUT P5, RZ, R17, 0x20, RZ, 0xc0, !PT ;  /* 0x0000002011ff7812 */ /* 0x000fc600078ac0ff */
[----:B------:R-:W-:-:S05]  /*ec50*/  @!P4 IMAD.X R2, RZ, RZ, R2, P6 ;  /* 0x000000ffff02c224 */ /* 0x000fca00030e0602 */
[----:B------:R-:W-:-:S04]  /*ec60*/  @!P4 LOP3.LUT R3, R3, R2, RZ, 0x3c, !PT ;  /* 0x000000020303c212 */ /* 0x000fc800078e3cff */
[----:B------:R-:W-:-:S04]  /*ec70*/  @!P4 LOP3.LUT R2, R3, R2, RZ, 0x3c, !PT ;  /* 0x000000020302c212 */ /* 0x000fc800078e3cff */
[----:B------:R-:W-:-:S05]  /*ec80*/  @!P4 LOP3.LUT R3, R3, R2, RZ, 0x3c, !PT ;  /* 0x000000020303c212 */ /* 0x000fca00078e3cff */
[----:B------:R-:W-:Y:S01]  /*ec90*/  @!PT LDS RZ, [RZ] ;  /* 0x00000000fffff984 */ /* 0x000fe20000000800 */
[----:B------:R-:W-:Y:S01]  /*eca0*/  @!PT LDS RZ, [RZ] ;  /* 0x00000000fffff984 */ /* 0x000fe20000000800 */
[----:B------:R-:W-:Y:S01]  /*ecb0*/  @!PT LDS RZ, [RZ] ;  /* 0x00000000fffff984 */ /* 0x000fe20000000800 */
[----:B------:R0:W-:Y:S04]  /*ecc0*/  @!P4 LDGSTS.E.BYPASS.LTC128B.128 [R21+0x22400], desc[UR6][R2.64], !P3 ;  /* 0x224000000215cfae */ /* 0x0001e8000d901d46 */
[----:B------:R0:W-:Y:S04]  /*ecd0*/  @!P4 LDGSTS.E.BYPASS.LTC128B.128 [R21+0x26400], desc[UR6][R2.64+0x80], !P0 ;  /* 0x264000800215cfae */ /* 0x0001e8000c101d46 */
[----:B------:R0:W-:Y:S04]  /*ece0*/  @!P4 LDGSTS.E.BYPASS.LTC128B.128 [R21+0x2a400], desc[UR6][R2.64+0x100], !P1 ;  /* 0x2a4001000215cfae */ /* 0x0001e8000c901d46 */
[----:B------:R0:W-:Y:S01]  /*ecf0*/  @!P4 LDGSTS.E.BYPASS.LTC128B.128 [R21+0x2e400], desc[UR6][R2.64+0x180], !P2 ;  /* 0x2e4001800215cfae */ /* 0x0001e2000d101d46 */
[----:B------:R-:W-:-:S13]  /*ed00*/  LOP3.LUT P4, RZ, R17, 0x40, RZ, 0xc0, !PT ;  /* 0x0000004011ff7812 */ /* 0x000fda000788c0ff */
[----:B0-----:R-:W-:Y:S05]  /*ed10*/  WARPSYNC.COLLECTIVE R15, `(.L_x_316) ;  /* 0x000000000f087348 */ /* 0x001fea0003c00000 */
[----:B------:R1:W2:Y:S02]  /*ed20*/  SHFL.IDX P6, R14, R13, R12, R11 ;  /* 0x0000000c0d0e7389 */ /* 0x0002a400000c000b */
[----:B012---:R-:W-:Y:S01]  /*ed30*/  ENDCOLLECTIVE ;  /* 0x000000000000791b */ /* 0x007fe20003800000 */
.L_x_316:
[C---:B------:R-:W-:Y:S02]  /*ed40*/  @!P5 LEA R21, R10.reuse, UR38, 0x1 ;  /* 0x000000260a15dc11 */ /* 0x040fe4000f8e08ff */
[----:B------:R-:W-:Y:S01]  /*ed50*/  @!P4 LEA R9, R10, UR38, 0x1 ;  /* 0x000000260a09cc11 */ /* 0x000fe2000f8e08ff */
[----:B------:R-:W-:Y:S02]  /*ed60*/  IMAD.MOV.U32 R13, RZ, RZ, R5 ;  /* 0x000000ffff0d7224 */ /* 0x000fe400078e0005 */
[----:B------:R-:W-:-:S07]  /*ed70*/  IMAD.MOV.U32 R6, RZ, RZ, R14 ;  /* 0x000000ffff067224 */ /* 0x000fce00078e000e */
[----:B------:R-:W-:Y:S05]  /*ed80*/  WARPSYNC.COLLECTIVE R15, `(.L_x_317) ;  /* 0x000000000f087348 */ /* 0x000fea0003c00000 */
[----:B------:R0:W1:Y:S02]  /*ed90*/  SHFL.IDX P6, R14, R13, R12, R11 ;  /* 0x0000000c0d0e7389 */ /* 0x00006400000c000b */
[----:B01----:R-:W-:Y:S01]  /*eda0*/  ENDCOLLECTIVE ;  /* 0x000000000000791b */ /* 0x003fe20003800000 */
.L_x_317:
[----:B------:R-:W-:Y:S01]  /*edb0*/  ULDC.64 UR4, c[0x0][0x208] ;  /* 0x0000820000047ab9 */ /* 0x000fe20000000a00 */
[----:B------:R-:W-:Y:S02]  /*edc0*/  IMAD.MOV.U32 R13, RZ, RZ, R4 ;  /* 0x000000ffff0d7224 */ /* 0x000fe400078e0004 */
[----:B------:R-:W-:Y:S02]  /*edd0*/  IMAD.MOV.U32 R12, RZ, RZ, 0x2 ;  /* 0x00000002ff0c7424 */ /* 0x000fe400078e00ff */
[----:B------:R-:W-:-:S05]  /*ede0*/  IMAD.MOV.U32 R2, RZ, RZ, R14 ;  /* 0x000000ffff027224 */ /* 0x000fca00078e000e */
[----:B------:R-:W-:-:S05]  /*edf0*/  @!P4 LEA R2, P6, R8, R2, 0x1 ;  /* 0x000000020802c211 */ /* 0x000fca00078c08ff */
[----:B------:R-:W-:-:S05]  /*ee00*/  @!P4 IMAD.X R3, RZ, RZ, R6, P6 ;  /* 0x000000ffff03c224 */ /* 0x000fca00030e0606 */
        /* <DEDUP_REMOVED lines=11> */
.L_x_318:
[----:B------:R-:W-:Y:S01]  /*eec0*/  @!P4 LEA R9, R10, UR38, 0x1 ;  /* 0x000000260a09cc11 */ /* 0x000fe2000f8e08ff */
[----:B------:R-:W-:Y:S02]  /*eed0*/  IMAD.MOV.U32 R13, RZ, RZ, R5 ;  /* 0x000000ffff0d7224 */ /* 0x000fe400078e0005 */
[----:B------:R-:W-:-:S07]  /*eee0*/  IMAD.MOV.U32 R6, RZ, RZ, R14 ;  /* 0x000000ffff067224 */ /* 0x000fce00078e000e */
[----:B------:R-:W-:Y:S05]  /*eef0*/  WARPSYNC.COLLECTIVE R15, `(.L_x_319) ;  /* 0x000000000f087348 */ /* 0x000fea0003c00000 */
[----:B------:R0:W1:Y:S02]  /*ef00*/  SHFL.IDX P6, R14, R13, R12, R11 ;  /* 0x0000000c0d0e7389 */ /* 0x00006400000c000b */
[----:B01----:R-:W-:Y:S01]  /*ef10*/  ENDCOLLECTIVE ;  /* 0x000000000000791b */ /* 0x003fe20003800000 */
.L_x_319:
        /* <DEDUP_REMOVED lines=17> */
.L_x_320:
[----:B------:R-:W-:Y:S02]  /*f030*/  IMAD.MOV.U32 R13, RZ, RZ, R5 ;  /* 0x000000ffff0d7224 */ /* 0x000fe400078e0005 */
[----:B------:R-:W-:-:S07]  /*f040*/  IMAD.MOV.U32 R6, RZ, RZ, R14 ;  /* 0x000000ffff067224 */ /* 0x000fce00078e000e */
[----:B------:R-:W-:Y:S05]  /*f050*/  WARPSYNC.COLLECTIVE R15, `(.L_x_321) ;  /* 0x000000000f087348 */ /* 0x000fea0003c00000 */
[----:B------:R0:W1:Y:S02]  /*f060*/  SHFL.IDX P6, R14, R13, R12, R11 ;  /* 0x0000000c0d0e7389 */ /* 0x00006400000c000b */
[----:B01----:R-:W-:Y:S01]  /*f070*/  ENDCOLLECTIVE ;  /* 0x000000000000791b */ /* 0x003fe20003800000 */
.L_x_321:
[----:B------:R-:W-:Y:S01]  /*f080*/  ULDC.64 UR4, c[0x0][0x208] ;  /* 0x0000820000047ab9 */ /* 0x000fe20000000a00 */
[----:B------:R-:W-:Y:S02]  /*f090*/  IMAD.MOV.U32 R13, RZ, RZ, R4 ;  /* 0x000000ffff0d7224 */ /* 0x000fe400078e0004 */
[----:B------:R-:W-:Y:S01]  /*f0a0*/  IMAD.MOV.U32 R12, RZ, RZ, 0x4 ;  /* 0x00000004ff0c7424 */ /* 0x000fe200078e00ff */
        /* <DEDUP_REMOVED lines=13> */
.L_x_322:
[----:B------:R-:W0:Y:S01]  /*f180*/  S2R R9, SR_TID.X ;  /* 0x0000000000097919 */ /* 0x000e220000002100 */
[----:B------:R-:W-:Y:S02]  /*f190*/  IMAD.MOV.U32 R13, RZ, RZ, R5 ;  /* 0x000000ffff0d7224 */ /* 0x000fe400078e0005 */
[----:B------:R-:W-:-:S07]  /*f1a0*/  IMAD.MOV.U32 R6, RZ, RZ, R14 ;  /* 0x000000ffff067224 */ /* 0x000fce00078e000e */
[----:B0-----:R-:W-:Y:S05]  /*f1b0*/  WARPSYNC.COLLECTIVE R15, `(.L_x_323) ;  /* 0x000000000f087348 */ /* 0x001fea0003c00000 */
[----:B------:R1:W2:Y:S02]  /*f1c0*/  SHFL.IDX P6, R14, R13, R12, R11 ;  /* 0x0000000c0d0e7389 */ /* 0x0002a400000c000b */
[----:B012---:R-:W-:Y:S01]  /*f1d0*/  ENDCOLLECTIVE ;  /* 0x000000000000791b */ /* 0x007fe20003800000 */
.L_x_323:
[----:B------:R-:W-:Y:S01]  /*f1e0*/  ULDC.64 UR4, c[0x0][0x208] ;  /* 0x0000820000047ab9 */ /* 0x000fe20000000a00 */
[----:B------:R-:W-:Y:S02]  /*f1f0*/  IMAD.MOV.U32 R13, RZ, RZ, R4 ;  /* 0x000000ffff0d7224 */ /* 0x000fe400078e0004 */
[----:B------:R-:W-:Y:S01]  /*f200*/  IMAD.MOV.U32 R12, RZ, RZ, 0x5 ;  /* 0x00000005ff0c7424 */ /* 0x000fe200078e00ff */
[----:B------:R-:W-:-:S05]  /*f210*/  @!P5 LEA R8, P6, R8, R14, 0x1 ;  /* 0x0000000e0808d211 */ /* 0x000fca00078c08ff */
[----:B------:R-:W-:Y:S01]  /*f220*/  @!P5 IMAD.X R21, RZ, RZ, R6, P6 ;  /* 0x000000ffff15d224 */ /* 0x000fe200030e0606 */
[----:B------:R-:W-:Y:S02]  /*f230*/  LOP3.LUT P6, RZ, R17, 0x8, RZ, 0xc0, !PT ;  /* 0x0000000811ff7812 */ /* 0x000fe400078cc0ff */
[----:B------:R-:W-:-:S11]  /*f240*/  ISETP.NE.AND P5, PT, R7, RZ, PT ;  /* 0x000000ff0700720c */ /* 0x000fd60003fa5270 */
[C---:B------:R-:W-:Y:S01]  /*f250*/  @!P6 LEA R7, R10.reuse, UR38, 0x1 ;  /* 0x000000260a07ec11 */ /* 0x040fe2000f8e08ff */
[----:B------:R-:W-:Y:S02]  /*f260*/  @!P6 IMAD.MOV.U32 R2, RZ, RZ, R8 ;  /* 0x000000ffff02e224 */ /* 0x000fe400078e0008 */
[----:B------:R-:W-:Y:S01]  /*f270*/  @!P6 IMAD.MOV.U32 R3, RZ, RZ, R21 ;  /* 0x000000ffff03e224 */ /* 0x000fe200078e0015 */
[----:B------:R-:W-:Y:S01]  /*f280*/  @!P4 LEA R21, R10, UR38, 0x1 ;  /* 0x000000260a15cc11 */ /* 0x000fe2000f8e08ff */
[----:B------:R-:W-:-:S03]  /*f290*/  IMAD.SHL.U32 R8, R9, 0x8, RZ ;  /* 0x0000000809087824 */ /* 0x000fc600078e00ff */
[----:B------:R-:W-:Y:S01]  /*f2a0*/  @!PT LDS RZ, [RZ] ;  /* 0x00000000fffff984 */ /* 0x000fe20000000800 */
[----:B------:R-:W-:Y:S01]  /*f2b0*/  @!PT LDS RZ, [RZ] ;  /* 0x00000000fffff984 */ /* 0x000fe20000000800 */
[----:B------:R-:W-:Y:S01]  /*f2c0*/  @!PT LDS RZ, [RZ] ;  /* 0x00000000fffff984 */ /* 0x000fe20000000800 */
[----:B------:R0:W-:Y:S02]  /*f2d0*/  @!P6 LDGSTS.E.BYPASS.LTC128B.128 [R7+0x24400], desc[UR4][R2.64], !P3 ;  /* 0x244000000207efae */ /* 0x0001e4000d901d44 */
[----:B------:R-:W-:Y:S02]  /*f2e0*/  LOP3.LUT R8, R8, 0x38, RZ, 0xc0, !PT ;  /* 0x0000003808087812 */ /* 0x000fe400078ec0ff */
[----:B------:R0:W-:Y:S04]  /*f2f0*/  @!P6 LDGSTS.E.BYPASS.LTC128B.128 [R7+0x28400], desc[UR4][R2.64+0x80], !P0 ;  /* 0x284000800207efae */ /* 0x0001e8000c101d44 */
[----:B------:R0:W-:Y:S04]  /*f300*/  @!P6 LDGSTS.E.BYPASS.LTC128B.128 [R7+0x2c400], desc[UR4][R2.64+0x100], !P1 ;  /* 0x2c4001000207efae */ /* 0x0001e8000c901d44 */
[----:B------:R0:W-:Y:S02]  /*f310*/  @!P6 LDGSTS.E.BYPASS.LTC128B.128 [R7+0x30400], desc[UR4][R2.64+0x180], !P2 ;  /* 0x304001800207efae */ /* 0x0001e4000d101d44 */
[----:B0-----:R-:W-:Y:S05]  /*f320*/  WARPSYNC.COLLECTIVE R15, `(.L_x_324) ;  /* 0x000000000f087348 */ /* 0x001fea0003c00000 */
[----:B------:R1:W2:Y:S02]  /*f330*/  SHFL.IDX P6, R14, R13, R12, R11 ;  /* 0x0000000c0d0e7389 */ /* 0x0002a400000c000b */
[----:B012---:R-:W-:Y:S01]  /*f340*/  ENDCOLLECTIVE ;  /* 0x000000000000791b */ /* 0x007fe20003800000 */
.L_x_324:
[----:B------:R-:W-:Y:S02]  /*f350*/  IMAD.MOV.U32 R13, RZ, RZ, R5 ;  /* 0x000000ffff0d7224 */ /* 0x000fe400078e0005 */
[----:B------:R-:W-:-:S07]  /*f360*/  IMAD.MOV.U32 R6, RZ, RZ, R14 ;  /* 0x000000ffff067224 */ /* 0x000fce00078e000e */
[----:B------:R-:W-:Y:S05]  /*f370*/  WARPSYNC.COLLECTIVE R15, `(.L_x_325) ;  /* 0x000000000f087348 */ /* 0x000fea0003c00000 */
[----:B------:R0:W1:Y:S02]  /*f380*/  SHFL.IDX P6, R14, R13, R12, R11 ;  /* 0x0000000c0d0e7389 */ /* 0x00006400000c000b */
[----:B01----:R-:W-:Y:S01]  /*f390*/  ENDCOLLECTIVE ;  /* 0x000000000000791b */ /* 0x003fe20003800000 */
.L_x_325:
[----:B------:R-:W-:Y:S01]  /*f3a0*/  ULDC.64 UR4, c[0x0][0x208] ;  /* 0x0000820000047ab9 */ /* 0x000fe20000000a00 */
[----:B------:R-:W-:Y:S02]  /*f3b0*/  IMAD.MOV.U32 R13, RZ, RZ, R4 ;  /* 0x000000ffff0d7224 */ /* 0x000fe400078e0004 */
[----:B------:R-:W-:Y:S01]  /*f3c0*/  IMAD.MOV.U32 R12, RZ, RZ, 0x6 ;  /* 0x00000006ff0c7424 */ /* 0x000fe200078e00ff */
[----:B------:R-:W-:-:S05]  /*f3d0*/  @!P4 LEA R14, P6, R8, R14, 0x1 ;  /* 0x0000000e080ec211 */ /* 0x000fca00078c08ff */
[----:B------:R-:W-:Y:S02]  /*f3e0*/  @!P4 IMAD.X R9, RZ, RZ, R6, P6 ;  /* 0x000000ffff09c224 */ /* 0x000fe400030e0606 */
[----:B------:R-:W-:Y:S02]  /*f3f0*/  @!P4 IMAD.MOV.U32 R2, RZ, RZ, R14 ;  /* 0x000000ffff02c224 */ /* 0x000fe400078e000e */
[----:B------:R-:W-:Y:S01]  /*f400*/  @!P4 IMAD.MOV.U32 R3, RZ, RZ, R9 ;  /* 0x000000ffff03c224 */ /* 0x000fe200078e0009 */
[----:B------:R-:W-:-:S04]  /*f410*/  @!P5 LEA R9, R10, UR38, 0x1 ;  /* 0x000000260a09dc11 */ /* 0x000fc8000f8e08ff */
[----:B------:R-:W-:Y:S01]  /*f420*/  @!PT LDS RZ, [RZ] ;  /* 0x00000000fffff984 */ /* 0x000fe20000000800 */
[----:B------:R-:W-:Y:S01]  /*f430*/  @!PT LDS RZ, [RZ] ;  /* 0x00000000fffff984 */ /* 0x000fe20000000800 */
[----:B------:R-:W-:Y:S01]  /*f440*/  @!PT LDS RZ, [RZ] ;  /* 0x00000000fffff984 */ /* 0x000fe20000000800 */
[----:B------:R0:W-:Y:S04]  /*f450*/  @!P4 LDGSTS.E.BYPASS.LTC128B.128 [R21+0x24c00], desc[UR4][R2.64], !P3 ;  /* 0x24c000000215cfae */ /* 0x0001e8000d901d44 */
[----:B------:R0:W-:Y:S04]  /*f460*/  @!P4 LDGSTS.E.BYPASS.LTC128B.128 [R21+0x28c00], desc[UR4][R2.64+0x80], !P0 ;  /* 0x28c000800215cfae */ /* 0x0001e8000c101d44 */
[----:B------:R0:W-:Y:S04]  /*f470*/  @!P4 LDGSTS.E.BYPASS.LTC128B.128 [R21+0x2cc00], desc[UR4][R2.64+0x100], !P1 ;  /* 0x2cc001000215cfae */ /* 0x0001e8000c901d44 */
[----:B------:R0:W-:Y:S02]  /*f480*/  @!P4 LDGSTS.E.BYPASS.LTC128B.128 [R21+0x30c00], desc[UR4][R2.64+0x180], !P2 ;  /* 0x30c001800215cfae */ /* 0x0001e4000d101d44 */
[----:B0-----:R-:W-:Y:S05]  /*f490*/  WARPSYNC.COLLECTIVE R15, `(.L_x_326) ;  /* 0x000000000f087348 */ /* 0x001fea0003c00000 */
[----:B------:R1:W2:Y:S02]  /*f4a0*/  SHFL.IDX P6, R14, R13, R12, R11 ;  /* 0x0000000c0d0e7389 */ /* 0x0002a400000c000b */
[----:B012---:R-:W-:Y:S01]  /*f4b0*/  ENDCOLLECTIVE ;  /* 0x000000000000791b */ /* 0x007fe20003800000 */
.L_x_326:
[----:B------:R-:W-:Y:S02]  /*f4c0*/  IMAD.MOV.U32 R13, RZ, RZ, R5 ;  /* 0x000000ffff0d7224 */ /* 0x000fe400078e0005 */
[----:B------:R-:W-:-:S07]  /*f4d0*/  IMAD.MOV.U32 R6, RZ, RZ, R14 ;  /* 0x000000ffff067224 */ /* 0x000fce00078e000e */
[----:B------:R-:W-:Y:S05]  /*f4e0*/  WARPSYNC.COLLECTIVE R15, `(.L_x_327) ;  /* 0x000000000f087348 */ /* 0x000fea0003c00000 */
[----:B------:R0:W1:Y:S02]  /*f4f0*/  SHFL.IDX P6, R14, R13, R12, R11 ;  /* 0x0000000c0d0e7389 */ /* 0x00006400000c000b */
[----:B01----:R-:W-:Y:S01]  /*f500*/  ENDCOLLECTIVE ;  /* 0x000000000000791b */ /* 0x003fe20003800000 */
.L_x_327:
[----:B------:R-:W-:Y:S01]  /*f510*/  ULDC.64 UR4, c[0x0][0x208] ;  /* 0x0000820000047ab9 */ /* 0x000fe20000000a00 */
[----:B------:R-:W-:Y:S02]  /*f520*/  IMAD.MOV.U32 R13, RZ, RZ, R4 ;  /* 0x000000ffff0d7224 */ /* 0x000fe400078e0004 */
[----:B------:R-:W-:Y:S01]  /*f530*/  IMAD.MOV.U32 R12, RZ, RZ, 0x7 ;  /* 0x00000007ff0c7424 */ /* 0x000fe200078e00ff */
[----:B------:R-:W-:-:S05]  /*f540*/  @!P5 LEA R14, P6, R8, R14, 0x1 ;  /* 0x0000000e080ed211 */ /* 0x000fca00078c08ff */
[----:B------:R-:W-:Y:S02]  /*f550*/  @!P5 IMAD.X R7, RZ, RZ, R6, P6 ;  /* 0x000000ffff07d224 */ /* 0x000fe400030e0606 */
[----:B------:R-:W-:Y:S02]  /*f560*/  @!P5 IMAD.MOV.U32 R2, RZ, RZ, R14 ;  /* 0x000000ffff02d224 */ /* 0x000fe400078e000e */
[----:B------:R-:W-:-:S05]  /*f570*/  @!P5 IMAD.MOV.U32 R3, RZ, RZ, R7 ;  /* 0x000000ffff03d224 */ /* 0x000fca00078e0007 */
        /* <DEDUP_REMOVED lines=10> */
.L_x_328:
[----:B------:R-:W-:Y:S02]  /*f620*/  IMAD.MOV.U32 R13, RZ, RZ, R5 ;  /* 0x000000ffff0d7224 */ /* 0x000fe400078e0005 */
[----:B------:R-:W-:-:S07]  /*f630*/  IMAD.MOV.U32 R6, RZ, RZ, R14 ;  /* 0x000000ffff067224 */ /* 0x000fce00078e000e */
[----:B------:R-:W-:Y:S05]  /*f640*/  WARPSYNC.COLLECTIVE R15, `(.L_x_329) ;  /* 0x000000000f087348 */ /* 0x000fea0003c00000 */
[----:B------:R0:W1:Y:S02]  /*f650*/  SHFL.IDX P6, R14, R13, R12, R11 ;  /* 0x0000000c0d0e7389 */ /* 0x00006400000c000b */
[----:B01----:R-:W-:Y:S01]  /*f660*/  ENDCOLLECTIVE ;  /* 0x000000000000791b */ /* 0x003fe20003800000 */
.L_x_329:
[----:B------:R-:W-:Y:S05]  /*f670*/  BRA `(.L_x_330) ;  /* 0xffffffbc00547947 */ /* 0x000fea000383ffff */
.L_x_219:
[----:B0-----:R-:W-:-:S04]  /*f680*/  IMAD.U32 R3, RZ, RZ, UR38 ;  /* 0x00000026ff037e24 */ /* 0x001fc8000f8e00ff */
[----:B------:R0:W3:Y:S03]  /*f690*/  SYNCS.PHASECHK.TRANS64.TRYWAIT P0, [R3+URZ+0x32420], R2 ;  /* 0x03242002030075a7 */ /* 0x0000e6000800017f */
[----:B---3--:R-:W-:Y:S05]  /*f6a0*/  @!P0 NANOSLEEP.SYNCS 0x989680 ;  /* 0x009896800000895d */ /* 0x008fea0003900000 */
[----:B------:R-:W3:Y:S02]  /*f6b0*/  @!P0 SYNCS.PHASECHK.TRANS64 P0, [R3+URZ+0x32420], R2 ;  /* 0x03242002030085a7 */ /* 0x000ee4000800007f */
[----:B---3--:R-:W-:Y:S05]  /*f6c0*/  @!P0 BRA `(.L_x_219) ;  /* 0xfffffffc00ec8947 */ /* 0x008fea000383ffff */
[----:B------:R-:W-:Y:S05]  /*f6d0*/  BRA `(.L_x_331) ;  /* 0xffffffbc00c87947 */ /* 0x000fea000383ffff */
.L_x_222:
[----:B0-----:R-:W-:-:S04]  /*f6e0*/  IMAD.U32 R3, RZ, RZ, UR38 ;  /* 0x00000026ff037e24 */ /* 0x001fc8000f8e00ff */
[----:B------:R0:W3:Y:S03]  /*f6f0*/  SYNCS.PHASECHK.TRANS64.TRYWAIT P0, [R3+URZ+0x32460], R2 ;  /* 0x03246002030075a7 */ /* 0x0000e6000800017f */
[----:B---3--:R-:W-:Y:S05]  /*f700*/  @!P0 NANOSLEEP.SYNCS 0x989680 ;  /* 0x009896800000895d */ /* 0x008fea0003900000 */
[----:B------:R-:W3:Y:S02]  /*f710*/  @!P0 SYNCS.PHASECHK.TRANS64 P0, [R3+URZ+0x32460], R2 ;  /* 0x03246002030085a7 */ /* 0x000ee4000800007f */
[----:B---3--:R-:W-:Y:S05]  /*f720*/  @!P0 BRA `(.L_x_222) ;  /* 0xfffffffc00ec8947 */ /* 0x008fea000383ffff */
[----:B------:R-:W-:Y:S05]  /*f730*/  BRA `(.L_x_332) ;  /* 0xffffffbc00d47947 */ /* 0x000fea000383ffff */
.L_x_234:
[----:B-1----:R-:W-:-:S04]  /*f740*/  IMAD.U32 R3, RZ, RZ, UR38 ;  /* 0x00000026ff037e24 */ /* 0x002fc8000f8e00ff */
[----:B------:R1:W3:Y:S03]  /*f750*/  SYNCS.PHASECHK.TRANS64.TRYWAIT P0, [R3+URZ+0x32448], R2 ;  /* 0x03244802030075a7 */ /* 0x0002e6000800017f */
[----:B---3--:R-:W-:Y:S05]  /*f760*/  @!P0 NANOSLEEP.SYNCS 0x989680 ;  /* 0x009896800000895d */ /* 0x008fea0003900000 */
[----:B------:R-:W3:Y:S02]  /*f770*/  @!P0 SYNCS.PHASECHK.TRANS64 P0, [R3+URZ+0x32448], R2 ;  /* 0x03244802030085a7 */ /* 0x000ee4000800007f */
[----:B---3--:R-:W-:Y:S05]  /*f780*/  @!P0 BRA `(.L_x_234) ;  /* 0xfffffffc00ec8947 */ /* 0x008fea000383ffff */
[----:B------:R-:W-:Y:S05]  /*f790*/  BRA `(.L_x_333) ;  /* 0xffffffc400d47947 */ /* 0x000fea000383ffff */
.L_x_239:
[----:B01----:R-:W-:-:S04]  /*f7a0*/  IMAD.U32 R3, RZ, RZ, UR38 ;  /* 0x00000026ff037e24 */ /* 0x003fc8000f8e00ff */
[----:B------:R0:W1:Y:S03]  /*f7b0*/  SYNCS.PHASECHK.TRANS64.TRYWAIT P0, [R3+URZ+0x32468], R2 ;  /* 0x03246802030075a7 */ /* 0x000066000800017f */
[----:B-1----:R-:W-:Y:S05]  /*f7c0*/  @!P0 NANOSLEEP.SYNCS 0x989680 ;  /* 0x009896800000895d */ /* 0x002fea0003900000 */
[----:B------:R-:W1:Y:S02]  /*f7d0*/  @!P0 SYNCS.PHASECHK.TRANS64 P0, [R3+URZ+0x32468], R2 ;  /* 0x03246802030085a7 */ /* 0x000e64000800007f */
[----:B-1----:R-:W-:Y:S05]  /*f7e0*/  @!P0 BRA `(.L_x_239) ;  /* 0xfffffffc00ec8947 */ /* 0x002fea000383ffff */
[----:B------:R-:W-:Y:S05]  /*f7f0*/  BRA `(.L_x_334) ;  /* 0xffffffc800347947 */ /* 0x000fea000383ffff */
.L_x_250:
[----:B-1----:R-:W-:-:S04]  /*f800*/  IMAD.U32 R3, RZ, RZ, UR38 ;  /* 0x00000026ff037e24 */ /* 0x002fc8000f8e00ff */
[----:B------:R1:W3:Y:S03]  /*f810*/  SYNCS.PHASECHK.TRANS64.TRYWAIT P0, [R3+URZ+0x32440], R2 ;  /* 0x03244002030075a7 */ /* 0x0002e6000800017f */
[----:B---3--:R-:W-:Y:S05]  /*f820*/  @!P0 NANOSLEEP.SYNCS 0x989680 ;  /* 0x009896800000895d */ /* 0x008fea0003900000 */
[----:B------:R-:W3:Y:S02]  /*f830*/  @!P0 SYNCS.PHASECHK.TRANS64 P0, [R3+URZ+0x32440], R2 ;  /* 0x03244002030085a7 */ /* 0x000ee4000800007f */
[----:B---3--:R-:W-:Y:S05]  /*f840*/  @!P0 BRA `(.L_x_250) ;  /* 0xfffffffc00ec8947 */ /* 0x008fea000383ffff */
[----:B------:R-:W-:Y:S05]  /*f850*/  BRA `(.L_x_335) ;  /* 0xffffffcc00b47947 */ /* 0x000fea000383ffff */
.L_x_255:
[----:B01----:R-:W-:-:S04]  /*f860*/  IMAD.U32 R3, RZ, RZ, UR38 ;  /* 0x00000026ff037e24 */ /* 0x003fc8000f8e00ff */
[----:B------:R0:W1:Y:S03]  /*f870*/  SYNCS.PHASECHK.TRANS64.TRYWAIT P0, [R3+URZ+0x32460], R2 ;  /* 0x03246002030075a7 */ /* 0x000066000800017f */
[----:B-1----:R-:W-:Y:S05]  /*f880*/  @!P0 NANOSLEEP.SYNCS 0x989680 ;  /* 0x009896800000895d */ /* 0x002fea0003900000 */
[----:B------:R-:W1:Y:S02]  /*f890*/  @!P0 SYNCS.PHASECHK.TRANS64 P0, [R3+URZ+0x32460], R2 ;  /* 0x03246002030085a7 */ /* 0x000e64000800007f */
[----:B-1----:R-:W-:Y:S05]  /*f8a0*/  @!P0 BRA `(.L_x_255) ;  /* 0xfffffffc00ec8947 */ /* 0x002fea000383ffff */
[----:B------:R-:W-:Y:S05]  /*f8b0*/  BRA `(.L_x_336) ;  /* 0xffffffd000187947 */ /* 0x000fea000383ffff */
.L_x_267:
[----:B-1----:R-:W-:-:S04]  /*f8c0*/  IMAD.U32 R3, RZ, RZ, UR38 ;  /* 0x00000026ff037e24 */ /* 0x002fc8000f8e00ff */
[----:B------:R1:W3:Y:S03]  /*f8d0*/  SYNCS.PHASECHK.TRANS64.TRYWAIT P0, [R3+URZ+0x32448], R2 ;  /* 0x03244802030075a7 */ /* 0x0002e6000800017f */
[----:B---3--:R-:W-:Y:S05]  /*f8e0*/  @!P0 NANOSLEEP.SYNCS 0x989680 ;  /* 0x009896800000895d */ /* 0x008fea0003900000 */
[----:B------:R-:W3:Y:S02]  /*f8f0*/  @!P0 SYNCS.PHASECHK.TRANS64 P0, [R3+URZ+0x32448], R2 ;  /* 0x03244802030085a7 */ /* 0x000ee4000800007f */
[----:B---3--:R-:W-:Y:S05]  /*f900*/  @!P0 BRA `(.L_x_267) ;  /* 0xfffffffc00ec8947 */ /* 0x008fea000383ffff */
[----:B------:R-:W-:Y:S05]  /*f910*/  BRA `(.L_x_337) ;  /* 0xffffffd400a07947 */ /* 0x000fea000383ffff */
.L_x_272:
[----:B-1----:R-:W-:-:S04]  /*f920*/  IMAD.U32 R3, RZ, RZ, UR38 ;  /* 0x00000026ff037e24 */ /* 0x002fc8000f8e00ff */
[----:B------:R1:W3:Y:S03]  /*f930*/  SYNCS.PHASECHK.TRANS64.TRYWAIT P0, [R3+URZ+0x32468], R2 ;  /* 0x03246802030075a7 */ /* 0x0002e6000800017f */
[----:B---3--:R-:W-:Y:S05]  /*f940*/  @!P0 NANOSLEEP.SYNCS 0x989680 ;  /* 0x009896800000895d */ /* 0x008fea0003900000 */
[----:B------:R-:W3:Y:S02]  /*f950*/  @!P0 SYNCS.PHASECHK.TRANS64 P0, [R3+URZ+0x32468], R2 ;  /* 0x03246802030085a7 */ /* 0x000ee4000800007f */
[----:B---3--:R-:W-:Y:S05]  /*f960*/  @!P0 BRA `(.L_x_272) ;  /* 0xfffffffc00ec8947 */ /* 0x008fea000383ffff */
[----:B------:R-:W-:Y:S05]  /*f970*/  BRA `(.L_x_338) ;  /* 0xffffffd800047947 */ /* 0x000fea000383ffff */
.L_x_279:
[----:B0-----:R0:W1:Y:S02]  /*f980*/  SYNCS.PHASECHK.TRANS64.TRYWAIT P0, [R2+URZ+0x32420], R7 ;  /* 0x03242007020075a7 */ /* 0x001064000800017f */
[----:B-1----:R-:W-:Y:S05]  /*f990*/  @!P0 NANOSLEEP.SYNCS 0x989680 ;  /* 0x009896800000895d */ /* 0x002fea0003900000 */
[----:B------:R-:W1:Y:S02]  /*f9a0*/  @!P0 SYNCS.PHASECHK.TRANS64 P0, [R2+URZ+0x32420], R7 ;  /* 0x03242007020085a7 */ /* 0x000e64000800007f */
[----:B-1----:R-:W-:Y:S05]  /*f9b0*/  @!P0 BRA `(.L_x_279) ;  /* 0xfffffffc00f08947 */ /* 0x002fea000383ffff */
[----:B------:R-:W-:Y:S05]  /*f9c0*/  BRA `(.L_x_339) ;  /* 0xffffffdc00207947 */ /* 0x000fea000383ffff */
.L_x_280:
[----:B------:R-:W1:Y:S01]  /*f9d0*/  S2R R3, SR_TID.X ;  /* 0x0000000000037919 */ /* 0x000e620000002100 */
[----:B------:R-:W-:Y:S01]  /*f9e0*/  BSSY B0, `(.L_x_340) ;  /* 0x000000a000007945 */ /* 0x000fe20003800000 */
[----:B------:R-:W-:Y:S02]  /*f9f0*/  IMAD.MOV.U32 R12, RZ, RZ, RZ ;  /* 0x000000ffff0c7224 */ /* 0x000fe400078e00ff */
[----:B------:R-:W-:Y:S02]  /*fa00*/  IMAD.MOV.U32 R11, RZ, RZ, 0x1f ;  /* 0x0000001fff0b7424 */ /* 0x000fe400078e00ff */
[----:B------:R-:W-:Y:S01]  /*fa10*/  IMAD.MOV.U32 R15, RZ, RZ, -0x1 ;  /* 0xffffffffff0f7424 */ /* 0x000fe200078e00ff */
[----:B-1----:R-:W-:-:S04]  /*fa20*/  SHF.R.U32.HI R3, RZ, 0x5, R3 ;  /* 0x00000005ff037819 */ /* 0x002fc80000011603 */
[----:B------:R-:W-:-:S05]  /*fa30*/  LOP3.LUT R3, R3, 0x3, RZ, 0xc0, !PT ;  /* 0x0000000303037812 */ /* 0x000fca00078ec0ff */
[----:B------:R-:W-:-:S07]  /*fa40*/  IMAD.MOV.U32 R13, RZ, RZ, R3 ;  /* 0x000000ffff0d7224 */ /* 0x000fce00078e0003 */
[----:B0-2---:R-:W-:Y:S05]  /*fa50*/  WARPSYNC.COLLECTIVE R15, `(.L_x_341) ;  /* 0x000000000f087348 */ /* 0x005fea0003c00000 */
[----:B--2---:R1:W2:Y:S02]  /*fa60*/  SHFL.IDX P6, R14, R13, R12, R11 ;  /* 0x0000000c0d0e7389 */ /* 0x0042a400000c000b */
[----:B012---:R-:W-:Y:S01]  /*fa70*/  ENDCOLLECTIVE ;  /* 0x000000000000791b */ /* 0x007fe20003800000 */
.L_x_341:
[----:B------:R-:W-:Y:S05]  /*fa80*/  BSYNC B0 ;  /* 0x0000000000007941 */ /* 0x000fea0003800000 */
.L_x_340:
[----:B------:R-:W-:Y:S05]  /*fa90*/  BRA `(.L_x_342) ;  /* 0xffffffdc00047947 */ /* 0x000fea000383ffff */
.L_x_281:
[----:B------:R-:W-:Y:S01]  /*faa0*/  BSSY B0, `(.L_x_343) ;  /* 0x0000006000007945 */ /* 0x000fe20003800000 */
[----:B------:R-:W-:-:S07]  /*fab0*/  IMAD.MOV.U32 R15, RZ, RZ, -0x1 ;  /* 0xffffffffff0f7424 */ /* 0x000fce00078e00ff */
[----:B01----:R-:W-:Y:S05]  /*fac0*/  WARPSYNC.COLLECTIVE R15, `(.L_x_344) ;  /* 0x000000000f0c7348 */ /* 0x003fea0003c00000 */
[----:B------:R-:W-:Y:S02]  /*fad0*/  ELECT P6, UR62, PT ;  /* 0x00000000003e782f */ /* 0x000fe400038c0000 */
[----:B------:R-:W-:Y:S01]  /*fae0*/  MOV R14, UR62 ;  /* 0x0000003e000e7c02 */ /* 0x000fe20008000f00 */
[----:B01----:R-:W-:Y:S10]  /*faf0*/  ENDCOLLECTIVE ;  /* 0x000000000000791b */ /* 0x003ff40003800000 */
.L_x_344:
[----:B------:R-:W-:Y:S05]  /*fb00*/  BSYNC B0 ;  /* 0x0000000000007941 */ /* 0x000fea0003800000 */
.L_x_343:
[----:B------:R-:W-:Y:S05]  /*fb10*/  BRA `(.L_x_345) ;  /* 0xffffffd800f87947 */ /* 0x000fea000383ffff */
.L_x_283:
[----:B0-----:R0:W1:Y:S02]  /*fb20*/  SYNCS.PHASECHK.TRANS64.TRYWAIT P0, [R7+URZ], R4 ;  /* 0x00000004070075a7 */ /* 0x001064000800017f */
[----:B-1----:R-:W-:Y:S05]  /*fb30*/  @!P0 NANOSLEEP.SYNCS 0x989680 ;  /* 0x009896800000895d */ /* 0x002fea0003900000 */
[----:B------:R-:W1:Y:S02]  /*fb40*/  @!P0 SYNCS.PHASECHK.TRANS64 P0, [R7+URZ], R4 ;  /* 0x00000004070085a7 */ /* 0x000e64000800007f */
[----:B-1----:R-:W-:Y:S05]  /*fb50*/  @!P0 BRA `(.L_x_283) ;  /* 0xfffffffc00f08947 */ /* 0x002fea000383ffff */
[----:B------:R-:W-:Y:S05]  /*fb60*/  BRA `(.L_x_346) ;  /* 0xffffffdc00347947 */ /* 0x000fea000383ffff */
.L_x_284:
[----:B-1----:R1:W2:Y:S02]  /*fb70*/  SYNCS.PHASECHK.TRANS64.TRYWAIT P0, [R5+URZ], R0 ;  /* 0x00000000050075a7 */ /* 0x0022a4000800017f */
[----:B--2---:R-:W-:Y:S05]  /*fb80*/  @!P0 NANOSLEEP.SYNCS 0x989680 ;  /* 0x009896800000895d */ /* 0x004fea0003900000 */
[----:B------:R-:W2:Y:S02]  /*fb90*/  @!P0 SYNCS.PHASECHK.TRANS64 P0, [R5+URZ], R0 ;  /* 0x00000000050085a7 */ /* 0x000ea4000800007f */
[----:B--2---:R-:W-:Y:S05]  /*fba0*/  @!P0 BRA `(.L_x_284) ;  /* 0xfffffffc00f08947 */ /* 0x004fea000383ffff */
[----:B------:R-:W-:Y:S05]  /*fbb0*/  BRA `(.L_x_347) ;  /* 0xffffffdc00287947 */ /* 0x000fea000383ffff */
.L_x_286:
[----:B-1----:R1:W2:Y:S02]  /*fbc0*/  SYNCS.PHASECHK.TRANS64.TRYWAIT P0, [R5+URZ], R4 ;  /* 0x00000004050075a7 */ /* 0x0022a4000800017f */
[----:B--2---:R-:W-:Y:S05]  /*fbd0*/  @!P0 NANOSLEEP.SYNCS 0x989680 ;  /* 0x009896800000895d */ /* 0x004fea0003900000 */
[----:B------:R-:W2:Y:S02]  /*fbe0*/  @!P0 SYNCS.PHASECHK.TRANS64 P0, [R5+URZ], R4 ;  /* 0x00000004050085a7 */ /* 0x000ea4000800007f */
[----:B--2---:R-:W-:Y:S05]  /*fbf0*/  @!P0 BRA `(.L_x_286) ;  /* 0xfffffffc00f08947 */ /* 0x004fea000383ffff */
[----:B------:R-:W-:Y:S05]  /*fc00*/  BRA `(.L_x_348) ;  /* 0xffffffdc002c7947 */ /* 0x000fea000383ffff */
.L_x_349:
        /* <DEDUP_REMOVED lines=15> */
.L_x_6129:


//--------------------- .text._ZN7cutlass13device_kernelIN5flash11enable_sm90INS1_16FlashAttnFwdSm90INS1_25CollectiveMainloopFwdSm90ILi2EN4cute5tupleIJNS5_1CILi1EEES8_S8_EEENS6_IJNS7_ILi128EEENS7_ILi96EEENS7_ILi64EEEEEELi256ENS_10bfloat16_tEfNS_4arch4Sm90ELb0ELb0ELb0ELb1ELb0ELb0ELb0ELb1ELb0ELb1ELb1ELb0EEENS1_21CollectiveEpilogueFwdINS6_IJSA_NS7_ILi256EEESB_EEES9_SE_SG_Li256ELb1ELb1ELb1ELb0EEENS1_36VarlenDynamicPersistentTileSchedulerILi128ELi96ELi256ELi128ELb1ELb1ELb1ELb0ELb1ELb1EEEEEEEEEvNT_6ParamsE --------------------------
	.section	.text._ZN7cutlass13device_kernelIN5flash11enable_sm90INS1_16FlashAttnFwdSm90INS1_25CollectiveMainloopFwdSm90ILi2EN4cute5tupleIJNS5_1CILi1EEES8_S8_EEENS6_IJNS7_ILi128EEENS7_ILi96EEENS7_ILi64EEEEEELi256ENS_10bfloat16_tEfNS_4arch4Sm90ELb0ELb0ELb0ELb1ELb0ELb0ELb0ELb1ELb0ELb1ELb1ELb0EEENS1_21CollectiveEpilogueFwdINS6_IJSA_NS7_ILi256EEESB_EEES9_SE_SG_Li256ELb1ELb1ELb1ELb0EEENS1_36VarlenDynamicPersistentTileSchedulerILi128ELi96ELi256ELi128ELb1ELb1ELb1ELb0ELb1ELb1EEEEEEEEEvNT_6ParamsE,"ax",@progbits
	.align	128
.text._ZN7cutlass13device_kernelIN5flash11enable_sm90INS1_16FlashAttnFwdSm90INS1_25CollectiveMainloopFwdSm90ILi2EN4cute5tupleIJNS5_1CILi1EEES8_S8_EEENS6_IJNS7_ILi128EEENS7_ILi96EEENS7_ILi64EEEEEELi256ENS_10bfloat16_tEfNS_4arch4Sm90ELb0ELb0ELb0ELb1ELb0ELb0ELb0ELb1ELb0ELb1ELb1ELb0EEENS1_21CollectiveEpilogueFwdINS6_IJSA_NS7_ILi256EEESB_EEES9_SE_SG_Li256ELb1ELb1ELb1ELb0EEENS1_36VarlenDynamicPersistentTileSchedulerILi128ELi96ELi256ELi128ELb1ELb1ELb1ELb0ELb1ELb1EEEEEEEEEvNT_6ParamsE:
        .type           _ZN7cutlass13device_kernelIN5flash11enable_sm90INS1_16FlashAttnFwdSm90INS1_25CollectiveMainloopFwdSm90ILi2EN4cute5tupleIJNS5_1CILi1EEES8_S8_EEENS6_IJNS7_ILi128EEENS7_ILi96EEENS7_ILi64EEEEEELi256ENS_10bfloat16_tEfNS_4arch4Sm90ELb0ELb0ELb0ELb1ELb0ELb0ELb0ELb1ELb0ELb1ELb1ELb0EEENS1_21CollectiveEpilogueFwdINS6_IJSA_NS7_ILi256EEESB_EEES9_SE_SG_Li256ELb1ELb1ELb1ELb0EEENS1_36VarlenDynamicPersistentTileSchedulerILi128ELi96ELi256ELi128ELb1ELb1ELb1ELb0ELb1ELb1EEEEEEEEEvNT_6ParamsE,@function
        .size           _ZN7cutlass13device_kernelIN5flash11enable_sm90INS1_16FlashAttnFwdSm90INS1_25CollectiveMainloopFwdSm90ILi2EN4cute5tupleIJNS5_1CILi1EEES8_S8_EEENS6_IJNS7_ILi128EEENS7_ILi96EEENS7_ILi64EEEEEELi256ENS_10bfloat16_tEfNS_4arch4Sm90ELb0ELb0ELb0ELb1ELb0ELb0ELb0ELb1ELb0ELb1ELb1ELb0EEENS1_21CollectiveEpilogueFwdINS6_IJSA_NS7_ILi256EEESB_EEES9_SE_SG_Li256ELb1ELb1ELb1ELb0EEENS1_36VarlenDynamicPersistentTileSchedulerILi128ELi96ELi256ELi128ELb1ELb1ELb1ELb0ELb1ELb1EEEEEEEEEvNT_6ParamsE,(.L_x_6130 - _ZN7cutlass13device_kernelIN5flash11enable_sm90INS1_16FlashAttnFwdSm90INS1_25CollectiveMainloopFwdSm90ILi2EN4cute5tupleIJNS5_1CILi1EEES8_S8_EEENS6_IJNS7_ILi128EEENS7_ILi96EEENS7_ILi64EEEEEELi256ENS_10bfloat16_tEfNS_4arch4Sm90ELb0ELb0ELb0ELb1ELb0ELb0ELb0ELb1ELb0ELb1ELb1ELb0EEENS1_21CollectiveEpilogueFwdINS6_IJSA_NS7_ILi256EEESB_EEES9_SE_SG_Li256ELb1ELb1ELb1ELb0EEENS1_36VarlenDynamicPersistentTileSchedulerILi128ELi96ELi256ELi128ELb1ELb1ELb1ELb0ELb1ELb1EEEEEEEEEvNT_6ParamsE)
        .other          _ZN7cutlass13device_kernelIN5flash11enable_sm90INS1_16FlashAttnFwdSm90INS1_25CollectiveMainloopFwdSm90ILi2EN4cute5tupleIJNS5_1CILi1EEES8_S8_EEENS6_IJNS7_ILi128EEENS7_ILi96EEENS7_ILi64EEEEEELi256ENS_10bfloat16_tEfNS_4arch4Sm90ELb0ELb0ELb0ELb1ELb0ELb0ELb0ELb1ELb0ELb1ELb1ELb0EEENS1_21CollectiveEpilogueFwdINS6_IJSA_NS7_ILi256EEESB_EEES9_SE_SG_Li256ELb1ELb1ELb1ELb0EEENS1_36VarlenDynamicPersistentTileSchedulerILi128ELi96ELi256ELi128ELb1ELb1ELb1ELb0ELb1ELb1EEEEEEEEEvNT_6ParamsE,@"STO_CUDA_ENTRY STV_DEFAULT"
_ZN7cutlass13device_kernelIN5flash11enable_sm90INS1_16FlashAttnFwdSm90INS1_25CollectiveMainloopFwdSm90ILi2EN4cute5tupleIJNS5_1CILi1EEES8_S8_EEENS6_IJNS7_ILi128EEENS7_ILi96EEENS7_ILi64EEEEEELi256ENS_10bfloat16_tEfNS_4arch4Sm90ELb0ELb0ELb0ELb1ELb0ELb0ELb0ELb1ELb0ELb1ELb1ELb0EEENS1_21CollectiveEpilogueFwdINS6_IJSA_NS7_ILi256EEESB_EEES9_SE_SG_Li256ELb1ELb1ELb1ELb0EEENS1_36VarlenDynamicPersistentTileSchedulerILi128ELi96ELi256ELi128ELb1ELb1ELb1ELb0ELb1ELb1EEEEEEEEEvNT_6ParamsE:
        /* <DEDUP_REMOVED lines=18> */
.L_x_351:
[----:B------:R-:W-:Y:S05]  /*0120*/  BSYNC B0 ;  /* 0x0000000000007941 */ /* 0x000fea0003800000 */
.L_x_350:
        /* <DEDUP_REMOVED lines=41> */
.L_x_352:
        /* <DEDUP_REMOVED lines=22> */
.L_x_353:
        /* <DEDUP_REMOVED lines=18> */
.L_x_354:
        /* <DEDUP_REMOVED lines=22> */
.L_x_355:
        /* <DEDUP_REMOVED lines=22> */
.L_x_356:
[----:B------:R-:W-:Y:S01]  /*0900*/  PLOP3.LUT P0, PT, PT, PT, UP0, 0x80, 0x0 ;  /* 0x000000000000781c */ /* 0x000fe20003f0f008 */
[----:B------:R-:W-:Y:S01]  /*0910*/  UMOV UR36, 0x1 ;  /* 0x0000000100247882 */ /* 0x000fe20000000000 */
[----:B------:R-:W-:Y:S01]  /*0920*/  NOP ;  /* 0x0000000000007918 */ /* 0x000fe20000000000 */
[----:B------:R-:W-:Y:S01]  /*0930*/  USEL UR36, UR36, 0x2, !UP0 ;  /* 0x0000000224247887 */ /* 0x000fe2000c000000 */
[----:B------:R-:W-:Y:S01]  /*0940*/  ULDC.64 UR40, c[0x0][0x208] ;  /* 0x0000820000287ab9 */ /* 0x000fe20000000a00 */
[----:B012-4-:R-:W-:Y:S08]  /*0950*/  BAR.SYNC.DEFER_BLOCKING 0x0 ;  /* 0x0000000000007b1d */ /* 0x017ff00000010000 */
[----:B------:R-:W-:Y:S05]  /*0960*/  @!P0 BRA `(.L_x_357) ;  /* 0x0000009c00f08947 */ /* 0x000fea0003800000 */
.L_x_358:
[----:B------:R-:W-:-:S08]  /*0970*/  NOP ;  /* 0x0000000000007918 */ /* 0x000fd00000000000 */
[----:B------:R-:W0:Y:S02]  /*0980*/  USETMAXREG.TRY_ALLOC.CTAPOOL UP0, 0xf0 ;  /* 0x000000f0000079c8 */ /* 0x000e240008000600 */
[----:B0-----:R-:W-:-:S13]  /*0990*/  PLOP3.LUT P0, PT, PT, PT, UP0, 0x80, 0x0 ;  /* 0x000000000000781c */ /* 0x001fda0003f0f008 */
[----:B------:R-:W-:Y:S05]  /*09a0*/  @!P0 BRA `(.L_x_358) ;  /* 0xfffffffc00f08947 */ /* 0x000fea000383ffff */
[----:B------:R-:W-:Y:S01]  /*09b0*/  SHF.R.U32.HI R0, RZ, 0x7, R6 ;  /* 0x00000007ff007819 */ /* 0x000fe20000011606 */
[----:B------:R-:W0:Y:S08]  /*09c0*/  S2UR UR5, SR_CgaCtaId ;  /* 0x00000000000579c3 */ /* 0x000e300000008800 */
[----:B------:R-:W-:Y:S06]  /*09d0*/  BAR.ARV 0x8, 0x180 ;  /* 0x0206000000007b1d */ /* 0x000fec0000002000 */
[----:B------:R-:W-:Y:S01]  /*09e0*/  ISETP.NE.AND P0, PT, R0, 0x1, PT ;  /* 0x000000010000780c */ /* 0x000fe20003f05270 */
[----:B------:R-:W-:-:S12]  /*09f0*/  UMOV UR4, 0x400 ;  /* 0x0000040000047882 */ /* 0x000fd80000000000 */
[----:B------:R-:W-:Y:S06]  /*0a00*/  @!P0 BAR.ARV 0x9, 0x100 ;  /* 0x0244000000008b1d */ /* 0x000fec0000002000 */
[----:B0-----:R-:W-:Y:S02]  /*0a10*/  ULEA UR4, UR5, UR4, 0x18 ;  /* 0x0000000405047291 */ /* 0x001fe4000f8ec03f */
[----:B------:R-:W-:Y:S07]  /*0a20*/  BAR.SYNC.DEFER_BLOCKING 0x5, 0x180 ;  /* 0x0146000000007b1d */ /* 0x000fee0000010000 */
[----:B------:R-:W0:Y:S01]  /*0a30*/  LDS.128 R8, [UR4+0x228d0] ;  /* 0x0228d004ff087984 */ /* 0x000e220008000c00 */
[----:B------:R-:W-:Y:S01]  /*0a40*/  ULDC UR4, c[0x0][0xc3c] ;  /* 0x00030f0000047ab9 */ /* 0x000fe20000000800 */
[----:B------:R-:W-:Y:S06]  /*0a50*/  BAR.ARV 0x4, 0x180 ;  /* 0x0106000000007b1d */ /* 0x000fec0000002000 */
[----:B0-----:R-:W-:-:S13]  /*0a60*/  ISETP.GE.AND P0, PT, R11, UR4, PT ;  /* 0x000000040b007c0c */ /* 0x001fda000bf06270 */
[----:B------:R-:W-:Y:S05]  /*0a70*/  @P0 EXIT ;  /* 0x000000000000094d */ /* 0x000fea0003800000 */
[----:B------:R-:W-:Y:S01]  /*0a80*/  VIADD R6, R6, 0xffffff80 ;  /* 0xffffff8006067836 */ /* 0x000fe20000000000 */
[----:B------:R-:W-:Y:S01]  /*0a90*/  R2UR UR5, R9 ;  /* 0x00000000090572ca */ /* 0x000fe200000e0000 */
[----:B------:R-:W-:Y:S01]  /*0aa0*/  ULOP3.LUT UR49, UR36, 0x1, URZ, 0xfc, !UPT ;  /* 0x0000000124317892 */ /* 0x000fe2000f8efc3f */
[----:B------:R-:W-:Y:S01]  /*0ab0*/  R2UR UR6, R10 ;  /* 0x000000000a0672ca */ /* 0x000fe200000e0000 */
[----:B------:R-:W-:Y:S01]  /*0ac0*/  UMOV UR48, URZ ;  /* 0x0000003f00307c82 */ /* 0x000fe20008000000 */
[----:B------:R-:W-:Y:S01]  /*0ad0*/  SHF.R.S32.HI R3, RZ, 0x1f, R6 ;  /* 0x0000001fff037819 */ /* 0x000fe20000011406 */
[----:B------:R-:W-:Y:S01]  /*0ae0*/  UMOV UR47, URZ ;  /* 0x0000003f002f7c82 */ /* 0x000fe20008000000 */
[----:B------:R-:W-:Y:S01]  /*0af0*/  R2UR UR7, R11 ;  /* 0x000000000b0772ca */ /* 0x000fe200000e0000 */
[----:B------:R-:W-:Y:S01]  /*0b00*/  UMOV UR37, URZ ;  /* 0x0000003f00257c82 */ /* 0x000fe20008000000 */
[CC--:B------:R-:W-:Y:S02]  /*0b10*/  LEA.HI R0, R3.reuse, R6.reuse, RZ, 0x7 ;  /* 0x0000000603007211 */ /* 0x0c0fe400078f38ff */
[----:B------:R-:W-:-:S02]  /*0b20*/  LEA.HI R2, R3, R6, RZ, 0x5 ;  /* 0x0000000603027211 */ /* 0x000fc400078f28ff */
[----:B------:R-:W-:Y:S02]  /*0b30*/  LOP3.LUT R5, R0, 0xffffff80, RZ, 0xc0, !PT ;  /* 0xffffff8000057812 */ /* 0x000fe400078ec0ff */
[CC--:B------:R-:W-:Y:S01]  /*0b40*/  LEA.HI R4, R3.reuse, R6.reuse, RZ, 0x2 ;  /* 0x0000000603047211 */ /* 0x0c0fe200078f10ff */
[----:B------:R-:W-:Y:S01]  /*0b50*/  IMAD.SHL.U32 R7, R2, 0x20, RZ ;  /* 0x0000002002077824 */ /* 0x000fe200078e00ff */
[----:B------:R-:W-:Y:S01]  /*0b60*/  LEA.HI R3, R3, R6, RZ, 0x4 ;  /* 0x0000000603037211 */ /* 0x000fe200078f20ff */
[----:B------:R-:W-:Y:S01]  /*0b70*/  IMAD.IADD R226, R6, 0x1, -R5 ;  /* 0x0000000106e27824 */ /* 0x000fe200078e0a05 */
[----:B------:R-:W-:Y:S02]  /*0b80*/  LOP3.LUT R13, R4, 0xfffffffc, RZ, 0xc0, !PT ;  /* 0xfffffffc040d7812 */ /* 0x000fe400078ec0ff */
[----:B------:R-:W-:Y:S02]  /*0b90*/  SHF.R.S32.HI R2, RZ, 0x4, R3 ;  /* 0x00000004ff027819 */ /* 0x000fe40000011403 */
[----:B------:R-:W-:Y:S01]  /*0ba0*/  SHF.R.S32.HI R9, RZ, 0x1f, R226 ;  /* 0x0000001fff097819 */ /* 0x000fe200000114e2 */
[----:B------:R-:W-:Y:S01]  /*0bb0*/  IMAD.IADD R13, R6, 0x1, -R13 ;  /* 0x00000001060d7824 */ /* 0x000fe200078e0a0d */
[----:B------:R-:W-:-:S02]  /*0bc0*/  LOP3.LUT R5, R3, 0x3fffff0, RZ, 0xc0, !PT ;  /* 0x03fffff003057812 */ /* 0x000fc400078ec0ff */
[----:B------:R-:W-:Y:S02]  /*0bd0*/  LEA.HI R8, R9, R226, RZ, 0x2 ;  /* 0x000000e209087211 */ /* 0x000fe400078f10ff */
[----:B------:R-:W-:Y:S01]  /*0be0*/  LEA.HI R4, R3, R2, RZ, 0x1 ;  /* 0x0000000203047211 */ /* 0x000fe200078f08ff */
[----:B------:R-:W-:Y:S01]  /*0bf0*/  IMAD.IADD R5, R6, 0x1, -R5 ;  /* 0x0000000106057824 */ /* 0x000fe200078e0a05 */
[--C-:B------:R-:W-:Y:S02]  /*0c00*/  SHF.R.S32.HI R10, RZ, 0x2, R8.reuse ;  /* 0x00000002ff0a7819 */ /* 0x100fe40000011408 */
[----:B------:R-:W-:Y:S02]  /*0c10*/  SHF.R.S32.HI R11, RZ, 0x1f, R8 ;  /* 0x0000001fff0b7819 */ /* 0x000fe40000011408 */
[----:B------:R-:W-:Y:S02]  /*0c20*/  SHF.R.S32.HI R3, RZ, 0x7, R0 ;  /* 0x00000007ff037819 */ /* 0x000fe40000011400 */
[----:B------:R-:W-:-:S02]  /*0c30*/  LEA.HI R11, R11, R10, RZ, 0x3 ;  /* 0x0000000a0b0b7211 */ /* 0x000fc400078f18ff */
[----:B------:R-:W-:Y:S02]  /*0c40*/  LOP3.LUT R6, R7, 0xfffffc00, RZ, 0xc0, !PT ;  /* 0xfffffc0007067812 */ /* 0x000fe400078ec0ff */
[----:B------:R-:W-:Y:S02]  /*0c50*/  LOP3.LUT R7, R4, 0x1ffffffe, RZ, 0xc0, !PT ;  /* 0x1ffffffe04077812 */ /* 0x000fe400078ec0ff */
[----:B------:R-:W-:Y:S01]  /*0c60*/  LOP3.LUT R11, R11, 0xfffffff8, RZ, 0xc0, !PT ;  /* 0xfffffff80b0b7812 */ /* 0x000fe200078ec0ff */
[----:B------:R-:W-:Y:S01]  /*0c70*/  IMAD R6, R5, 0x40, R6 ;  /* 0x0000004005067824 */ /* 0x000fe200078e0206 */
[----:B------:R-:W-:Y:S01]  /*0c80*/  LEA.HI R0, R0, R3, RZ, 0x1 ;  /* 0x0000000300007211 */ /* 0x000fe200078f08ff */
[----:B------:R-:W-:Y:S01]  /*0c90*/  IMAD.IADD R7, R2, 0x1, -R7 ;  /* 0x0000000102077824 */ /* 0x000fe200078e0a07 */
[----:B------:R-:W-:Y:S01]  /*0ca0*/  LEA.HI R9, R9, R226, RZ, 0x5 ;  /* 0x000000e209097211 */ /* 0x000fe200078f28ff */
[----:B------:R-:W-:Y:S01]  /*0cb0*/  IMAD.IADD R10, R10, 0x1, -R11 ;  /* 0x000000010a0a7824 */ /* 0x000fe200078e0a0b */
[----:B------:R-:W-:-:S02]  /*0cc0*/  LOP3.LUT R0, R0, 0x3fffffe, RZ, 0xc0, !PT ;  /* 0x03fffffe00007812 */ /* 0x000fc400078ec0ff */
[----:B------:R-:W-:Y:S02]  /*0cd0*/  SHF.R.S32.HI R9, RZ, 0x5, R9 ;  /* 0x00000005ff097819 */ /* 0x000fe40000011409 */
[----:B------:R-:W-:Y:S01]  /*0ce0*/  LEA.HI R2, R13, R13, RZ, 0x1 ;  /* 0x0000000d0d027211 */ /* 0x000fe200078f08ff */
[----:B------:R-:W-:Y:S01]  /*0cf0*/  IMAD.IADD R0, R3, 0x1, -R0 ;  /* 0x0000000103007824 */ /* 0x000fe200078e0a00 */
[----:B------:R-:W-:Y:S01]  /*0d00*/  LOP3.LUT R5, R8, 0x7ffffffc, RZ, 0xc0, !PT ;  /* 0x7ffffffc08057812 */ /* 0x000fe200078ec0ff */
[----:B------:R-:W-:Y:S01]  /*0d10*/  IMAD R9, R9, 0x10, R10 ;  /* 0x0000001009097824 */ /* 0x000fe200078e020a */
[----:B------:R-:W-:Y:S01]  /*0d20*/  LOP3.LUT R2, R2, 0x1ffffffe, RZ, 0xc0, !PT ;  /* 0x1ffffffe02027812 */ /* 0x000fe200078ec0ff */
[----:B------:R-:W-:Y:S02]  /*0d30*/  IMAD R3, R7, 0x8, R6 ;  /* 0x0000000807037824 */ /* 0x000fe400078e0206 */
[----:B------:R-:W-:Y:S02]  /*0d40*/  IMAD R0, R0, 0x40, R9 ;  /* 0x0000004000007824 */ /* 0x000fe400078e0209 */
[----:B------:R-:W-:Y:S01]  /*0d50*/  IMAD.IADD R13, R13, 0x1, -R2 ;  /* 0x000000010d0d7824 */ /* 0x000fe200078e0a02 */
[----:B------:R0:W-:Y:S01]  /*0d60*/  STL [R1+0x48], R3 ;  /* 0x0000480301007387 */ /* 0x0001e20000100800 */
[----:B------:R-:W-:-:S03]  /*0d70*/  IMAD.IADD R5, R226, 0x1, -R5 ;  /* 0x00000001e2057824 */ /* 0x000fc600078e0a05 */
[----:B------:R1:W-:Y:S01]  /*0d80*/  STL [R1+0x40], R0 ;  /* 0x0000400001007387 */ /* 0x0003e20000100800 */
[----:B------:R-:W-:-:S04]  /*0d90*/  IMAD.SHL.U32 R2, R5, 0x2, RZ ;  /* 0x0000000205027824 */ /* 0x000fc800078e00ff */
[C---:B------:R-:W-:Y:S02]  /*0da0*/  VIADD R225, R2.reuse, 0x8 ;  /* 0x0000000802e17836 */ /* 0x040fe40000000000 */
[C---:B------:R-:W-:Y:S02]  /*0db0*/  VIADD R224, R2.reuse, 0x10 ;  /* 0x0000001002e07836 */ /* 0x040fe40000000000 */
[C---:B------:R-:W-:Y:S01]  /*0dc0*/  VIADD R223, R2.reuse, 0x18 ;  /* 0x0000001802df7836 */ /* 0x040fe20000000000 */
[----:B0-----:R-:W-:Y:S01]  /*0dd0*/  SHF.R.S32.HI R3, RZ, 0x1f, R225 ;  /* 0x0000001fff037819 */ /* 0x001fe200000114e1 */
[----:B-1----:R-:W-:Y:S01]  /*0de0*/  IMAD R0, R13, 0x8, R0 ;  /* 0x000000080d007824 */ /* 0x002fe200078e0200 */
[----:B------:R-:W-:Y:S01]  /*0df0*/  SHF.R.S32.HI R5, RZ, 0x1f, R224 ;  /* 0x0000001fff057819 */ /* 0x000fe200000114e0 */
[C---:B------:R-:W-:Y:S01]  /*0e00*/  VIADD R222, R2.reuse, 0x20 ;  /* 0x0000002002de7836 */ /* 0x040fe20000000000 */
[----:B------:R-:W-:Y:S01]  /*0e10*/  SHF.R.S32.HI R4, RZ, 0x1f, R223 ;  /* 0x0000001fff047819 */ /* 0x000fe200000114df */
[C---:B------:R-:W-:Y:S01]  /*0e20*/  VIADD R221, R2.reuse, 0x28 ;  /* 0x0000002802dd7836 */ /* 0x040fe20000000000 */
[----:B------:R0:W-:Y:S01]  /*0e30*/  STL [R1+0x44], R0 ;  /* 0x0000440001007387 */ /* 0x0001e20000100800 */
[C---:B------:R-:W-:Y:S01]  /*0e40*/  VIADD R220, R2.reuse, 0x30 ;  /* 0x0000003002dc7836 */ /* 0x040fe20000000000 */
[----:B------:R-:W-:Y:S01]  /*0e50*/  SHF.R.S32.HI R3, RZ, 0x1f, R222 ;  /* 0x0000001fff037819 */ /* 0x000fe200000114de */
        /* <DEDUP_REMOVED lines=42> */
[----:B------:R-:W-:Y:S01]  /*1100*/  VIADD R16, R2, 0xe0 ;  /* 0x000000e002107836 */ /* 0x000fe20000000000 */
[----:B------:R-:W-:-:S02]  /*1110*/  SHF.R.S32.HI R228, RZ, 0x1f, R18 ;  /* 0x0000001fffe47819 */ /* 0x000fc40000011412 */
[----:B0-----:R-:W-:-:S07]  /*1120*/  SHF.R.S32.HI R227, RZ, 0x1f, R17 ;  /* 0x0000001fffe37819 */ /* 0x001fce0000011411 */
.L_x_404:
[----:B------:R-:W-:Y:S01]  /*1130*/  ULDC.64 UR8, c[0x0][0xc88] ;  /* 0x0003220000087ab9 */ /* 0x000fe20000000a00 */
[----:B------:R-:W-:Y:S01]  /*1140*/  ULDC.64 UR10, c[0x0][0xa20] ;  /* 0x00028800000a7ab9 */ /* 0x000fe20000000a00 */
[----:B------:R-:W-:Y:S01]  /*1150*/  UIMAD.WIDE UR8, UR7, 0x4, UR8 ;  /* 0x00000004070878a5 */ /* 0x000fe2000f8e0208 */
[----:B------:R-:W-:-:S05]  /*1160*/  ULDC UR4, c[0x0][0x424] ;  /* 0x0001090000047ab9 */ /* 0x000fca0000000800 */
[----:B012---:R-:W-:Y:S02]  /*1170*/  IMAD.U32 R4, RZ, RZ, UR8 ;  /* 0x00000008ff047e24 */ /* 0x007fe4000f8e00ff */
[----:B---3--:R-:W-:Y:S01]  /*1180*/  IMAD.U32 R5, RZ, RZ, UR9 ;  /* 0x00000009ff057e24 */ /* 0x008fe2000f8e00ff */
[----:B------:R-:W-:-:S04]  /*1190*/  ULDC.64 UR8, c[0x0][0xa28] ;  /* 0x00028a0000087ab9 */ /* 0x000fc80000000a00 */
[----:B------:R-:W2:Y:S01]  /*11a0*/  LDG.E R4, desc[UR40][R4.64] ;  /* 0x0000002804047981 */ /* 0x000ea2000c1e1900 */
[----:B------:R-:W-:Y:S02]  /*11b0*/  UISETP.NE.U32.AND UP0, UPT, UR8, URZ, UPT ;  /* 0x0000003f0800728c */ /* 0x000fe4000bf05070 */
[----:B------:R-:W-:Y:S02]  /*11c0*/  UISETP.NE.U32.AND UP1, UPT, UR10, URZ, UPT ;  /* 0x0000003f0a00728c */ /* 0x000fe4000bf25070 */
[----:B------:R-:W-:Y:S02]  /*11d0*/  UISETP.NE.AND.EX UP0, UPT, UR9, URZ, UPT, UP0 ;  /* 0x0000003f0900728c */ /* 0x000fe4000bf05300 */
[----:B------:R-:W-:-:S04]  /*11e0*/  UISETP.NE.AND.EX UP1, UPT, UR11, URZ, UPT, UP1 ;  /* 0x0000003f0b00728c */ /* 0x000fc8000bf25310 */
[----:B------:R-:W-:Y:S02]  /*11f0*/  PLOP3.LUT P0, PT, PT, PT, UP0, 0x80, 0x0 ;  /* 0x000000000000781c */ /* 0x000fe40003f0f008 */
[----:B------:R-:W-:Y:S02]  /*1200*/  PLOP3.LUT P1, PT, PT, PT, UP1, 0x80, 0x0 ;  /* 0x000000000000781c */ /* 0x000fe40003f2f018 */
[----:B--2---:R-:W-:-:S13]  /*1210*/  R2UR UR46, R4 ;  /* 0x00000000042e72ca */ /* 0x004fda00000e0000 */
[----:B------:R-:W-:Y:S02]  /*1220*/  USHF.R.S32.HI UR45, URZ, 0x1f, UR46 ;  /* 0x0000001f3f2d7899 */ /* 0x000fe4000801142e */
[----:B------:R-:W-:-:S04]  /*1230*/  @UP0 ULEA UR8, UP2, UR46, UR8, 0x2 ;  /* 0x000000082e080291 */ /* 0x000fc8000f84103f */
[----:B------:R-:W-:Y:S02]  /*1240*/  @UP0 ULEA.HI.X UR9, UR46, UR9, UR45, 0x2, UP2 ;  /* 0x000000092e090291 */ /* 0x000fe400090f142d */
[----:B------:R-:W-:Y:S01]  /*1250*/  @UP1 ULEA UR10, UP0, UR46, UR10, 0x2 ;  /* 0x0000000a2e0a1291 */ /* 0x000fe2000f80103f */
[----:B------:R-:W-:-:S03]  /*1260*/  IMAD.U32 R4, RZ, RZ, UR8 ;  /* 0x00000008ff047e24 */ /* 0x000fc6000f8e00ff */
[----:B------:R-:W-:Y:S01]  /*1270*/  @UP1 ULEA.HI.X UR11, UR46, UR11, UR45, 0x2, UP0 ;  /* 0x0000000b2e0b1291 */ /* 0x000fe200080f142d */
[----:B------:R-:W-:Y:S01]  /*1280*/  IMAD.U32 R5, RZ, RZ, UR9 ;  /* 0x00000009ff057e24 */ /* 0x000fe2000f8e00ff */
[----:B------:R-:W-:Y:S01]  /*1290*/  ULDC.64 UR8, c[0x0][0x418] ;  /* 0x0001060000087ab9 */ /* 0x000fe20000000a00 */
[----:B----4-:R-:W-:-:S03]  /*12a0*/  IMAD.U32 R6, RZ, RZ, UR10 ;  /* 0x0000000aff067e24 */ /* 0x010fc6000f8e00ff */
[----:B------:R-:W-:Y:S01]  /*12b0*/  IMAD.U32 R7, RZ, RZ, UR11 ;  /* 0x0000000bff077e24 */ /* 0x000fe2000f8e00ff */
[----:B------:R-:W2:Y:S04]  /*12c0*/  @P0 LDG.E R4, desc[UR40][R4.64] ;  /* 0x0000002804040981 */ /* 0x000ea8000c1e1900 */
[----:B------:R-:W3:Y:S01]  /*12d0*/  @P1 LDG.E R6, desc[UR40][R6.64] ;  /* 0x0000002806061981 */ /* 0x000ee2000c1e1900 */
[----:B------:R-:W-:Y:S01]  /*12e0*/  UISETP.NE.U32.AND UP0, UPT, UR8, URZ, UPT ;  /* 0x0000003f0800728c */ /* 0x000fe2000bf05070 */
[----:B------:R-:W-:Y:S01]  /*12f0*/  UMOV UR44, UR5 ;  /* 0x00000005002c7c82 */ /* 0x000fe20008000000 */
[----:B------:R-:W-:Y:S02]  /*1300*/  ULDC UR5, c[0x0][0x2f0] ;  /* 0x0000bc0000057ab9 */ /* 0x000fe40000000800 */
[----:B------:R-:W-:Y:S01]  /*1310*/  UISETP.NE.AND.EX UP0, UPT, UR9, URZ, UPT, UP0 ;  /* 0x0000003f0900728c */ /* 0x000fe2000bf05300 */
[----:B------:R-:W-:Y:S01]  /*1320*/  UMOV UR51, URZ ;  /* 0x0000003f00337c82 */ /* 0x000fe20008000000 */
[----:B------:R-:W-:-:S02]  /*1330*/  ULOP3.LUT UR43, UR6, 0xffff, URZ, 0xc0, !UPT ;  /* 0x0000ffff062b7892 */ /* 0x000fc4000f8ec03f */
[----:B------:R-:W-:Y:S02]  /*1340*/  USEL UR4, UR4, 0x1, UP0 ;  /* 0x0000000104047887 */ /* 0x000fe40008000000 */
[----:B------:R-:W-:Y:S02]  /*1350*/  ULOP3.LUT UR7, UR6, 0xff0000, URZ, 0xc0, !UPT ;  /* 0x00ff000006077892 */ /* 0x000fe4000f8ec03f */
[----:B------:R-:W-:Y:S02]  /*1360*/  UIMAD UR4, UR4, UR5, URZ ;  /* 0x00000005040472a4 */ /* 0x000fe4000f8e023f */
[----:B------:R-:W-:Y:S01]  /*1370*/  ULOP3.LUT UR6, UR6, 0xff000000, URZ, 0xc0, !UPT ;  /* 0xff00000006067892 */ /* 0x000fe2000f8ec03f */
[----:B--2---:R-:W-:-:S04]  /*1380*/  @P0 R2UR UR51, R4 ;  /* 0x00000000043302ca */ /* 0x004fc800000e0000 */
[----:B---3--:R-:W-:Y:S01]  /*1390*/  @P1 R2UR UR4, R6 ;  /* 0x00000000060412ca */ /* 0x008fe200000e0000 */
[----:B-----5:R-:W-:-:S14]  /*13a0*/  @P1 BRA `(.L_x_359) ;  /* 0x0000000000341947 */ /* 0x020fdc0003800000 */
[----:B------:R-:W-:Y:S02]  /*13b0*/  ULDC.64 UR8, c[0x0][0xa08] ;  /* 0x0002820000087ab9 */ /* 0x000fe40000000a00 */
[----:B------:R-:W-:-:S04]  /*13c0*/  ISETP.NE.U32.AND P0, PT, RZ, UR8, PT ;  /* 0x00000008ff007c0c */ /* 0x000fc8000bf05070 */
[----:B------:R-:W-:-:S13]  /*13d0*/  ISETP.NE.AND.EX P0, PT, RZ, UR9, PT, P0 ;  /* 0x00000009ff007c0c */ /* 0x000fda000bf05300 */
[----:B------:R-:W-:Y:S05]  /*13e0*/  @!P0 BRA `(.L_x_359) ;  /* 0x0000000000248947 */ /* 0x000fea0003800000 */
[----:B------:R-:W-:Y:S02]  /*13f0*/  ULDC.64 UR4, c[0x0][0xa08] ;  /* 0x0002820000047ab9 */ /* 0x000fe40000000a00 */
[----:B------:R-:W-:-:S06]  /*1400*/  UIMAD.WIDE UR4, UR46, 0x4, UR4 ;  /* 0x000000042e0478a5 */ /* 0x000fcc000f8e0204 */
[----:B------:R-:W-:Y:S02]  /*1410*/  IMAD.U32 R4, RZ, RZ, UR4 ;  /* 0x00000004ff047e24 */ /* 0x000fe4000f8e00ff */
[----:B------:R-:W-:-:S05]  /*1420*/  IMAD.U32 R5, RZ, RZ, UR5 ;  /* 0x00000005ff057e24 */ /* 0x000fca000f8e00ff */
[----:B------:R-:W2:Y:S04]  /*1430*/  LDG.E R3, desc[UR40][R4.64] ;  /* 0x0000002804037981 */ /* 0x000ea8000c1e1900 */
[----:B------:R-:W3:Y:S01]  /*1440*/  LDG.E R0, desc[UR40][R4.64+0x4] ;  /* 0x0000042804007981 */ /* 0x000ee2000c1e1900 */
[----:B--2---:R-:W-:Y:S02]  /*1450*/  R2UR UR4, R3 ;  /* 0x00000000030472ca */ /* 0x004fe400000e0000 */
[----:B---3--:R-:W-:-:S13]  /*1460*/  R2UR UR5, R0 ;  /* 0x00000000000572ca */ /* 0x008fda00000e0000 */
[----:B------:R-:W-:-:S12]  /*1470*/  UIADD3 UR4, -UR4, UR5, URZ ;  /* 0x0000000504047290 */ /* 0x000fd8000fffe13f */
.L_x_359:
[----:B------:R-:W-:Y:S02]  /*1480*/  UIADD3 UR51, -UR51, UR4, URZ ;  /* 0x0000000433337290 */ /* 0x000fe4000fffe13f */
[----:B------:R-:W-:Y:S02]  /*1490*/  USHF.R.U32.HI UR6, URZ, 0x8, UR6 ;  /* 0x000000083f067899 */ /* 0x000fe40008011606 */
[----:B------:R-:W-:Y:S02]  /*14a0*/  UISETP.GE.AND UP0, UPT, UR51, 0x1, UPT ;  /* 0x000000013300788c */ /* 0x000fe4000bf06270 */
[----:B------:R-:W-:Y:S02]  /*14b0*/  UIADD3 UR4, UR51, 0x5f, URZ ;  /* 0x0000005f33047890 */ /* 0x000fe4000fffe03f */
[----:B------:R-:W-:Y:S02]  /*14c0*/  ULEA.HI UR7, UR7, UR6, URZ, 0x10 ;  /* 0x0000000607077291 */ /* 0x000fe4000f8f803f */
[----:B------:R-:W-:Y:S01]  /*14d0*/  PLOP3.LUT P0, PT, PT, PT, UP0, 0x80, 0x0 ;  /* 0x000000000000781c */ /* 0x000fe20003f0f008 */
[----:B------:R-:W-:-:S02]  /*14e0*/  UIMAD.WIDE UR4, UR4, 0x2aaaaaab, URZ ;  /* 0x2aaaaaab040478a5 */ /* 0x000fc4000f8e023f */
[----:B------:R-:W-:Y:S02]  /*14f0*/  ULOP3.LUT UR42, UR7, 0xff, URZ, 0xc0, !UPT ;  /* 0x000000ff072a7892 */ /* 0x000fe4000f8ec03f */
[----:B------:R-:W-:Y:S02]  /*1500*/  USHF.R.U32.HI UR6, URZ, 0x1f, UR5 ;  /* 0x0000001f3f067899 */ /* 0x000fe40008011605 */
[----:B------:R-:W-:Y:S01]  /*1510*/  USHF.R.U32.HI UR39, URZ, 0x10, UR7 ;  /* 0x000000103f277899 */ /* 0x000fe20008011607 */
[----:B------:R-:W-:Y:S01]  /*1520*/  UMOV UR4, URZ ;  /* 0x0000003f00047c82 */ /* 0x000fe20008000000 */
[----:B------:R-:W-:-:S04]  /*1530*/  ULEA.HI.SX32 UR9, UR5, UR6, 0x1c ;  /* 0x0000000605097291 */ /* 0x000fc8000f8fe23f */
[----:B------:R-:W-:Y:S08]  /*1540*/  @!P0 BRA `(.L_x_360) ;  /* 0x0000000000908947 */ /* 0x000ff00003800000 */
[----:B------:R-:W-:Y:S01]  /*1550*/  UISETP.NE.AND UP0, UPT, UR39, URZ, UPT ;  /* 0x0000003f2700728c */ /* 0x000fe2000bf05270 */
[----:B------:R-:W-:-:S03]  /*1560*/  ULDC UR4, c[0x0][0x9f0] ;  /* 0x00027c0000047ab9 */ /* 0x000fc60000000800 */
[----:B------:R-:W-:-:S03]  /*1570*/  USEL UR10, UR39, UR4, UP0 ;  /* 0x00000004270a7287 */ /* 0x000fc60008000000 */
[----:B------:R-:W-:Y:S01]  /*1580*/  UMOV UR4, URZ ;  /* 0x0000003f00047c82 */ /* 0x000fe20008000000 */
[----:B------:R-:W-:Y:S02]  /*1590*/  UIADD3 UR6, UR9, -0x1, UR10 ;  /* 0xffffffff09067890 */ /* 0x000fe4000fffe00a */
[----:B------:R-:W-:-:S04]  /*15a0*/  IMAD.U32 R4, RZ, RZ, UR10 ;  /* 0x0000000aff047e24 */ /* 0x000fc8000f8e00ff */
[----:B------:R-:W-:Y:S01]  /*15b0*/  IMAD.U32 R5, RZ, RZ, UR6 ;  /* 0x00000006ff057e24 */ /* 0x000fe2000f8e00ff */
[-C--:B------:R-:W-:Y:S01]  /*15c0*/  IABS R0, R4.reuse ;  /* 0x0000000400007213 */ /* 0x080fe20000000000 */
[----:B------:R-:W-:Y:S01]  /*15d0*/  ULOP3.LUT UR6, UR6, UR10, URZ, 0x3c, !UPT ;  /* 0x0000000a06067292 */ /* 0x000fe2000f8e3c3f */
[----:B------:R-:W-:Y:S02]  /*15e0*/  IABS R6, R4 ;  /* 0x0000000400067213 */ /* 0x000fe40000000000 */
        /* <DEDUP_REMOVED lines=26> */
.L_x_360:
[----:B------:R-:W-:Y:S01]  /*1790*/  UIMAD UR38, UR42, UR4, URZ ;  /* 0x000000042a2672a4 */ /* 0x000fe2000f8e023f */
[----:B------:R-:W-:Y:S01]  /*17a0*/  IMAD.U32 R0, RZ, RZ, UR9 ;  /* 0x00000009ff007e24 */ /* 0x000fe2000f8e00ff */
[----:B------:R-:W-:Y:S01]  /*17b0*/  PLOP3.LUT P0, PT, PT, PT, PT, 0x80, 0x0 ;  /* 0x000000000000781c */ /* 0x000fe20003f0f070 */
[----:B------:R-:W-:Y:S01]  /*17c0*/  IMAD.U32 R3, RZ, RZ, UR4 ;  /* 0x00000004ff037e24 */ /* 0x000fe2000f8e00ff */
[----:B------:R-:W-:Y:S01]  /*17d0*/  CS2R R150, SRZ ;  /* 0x0000000000967805 */ /* 0x000fe2000001ff00 */
[----:B------:R-:W-:Y:S01]  /*17e0*/  IMAD.MOV.U32 R6, RZ, RZ, RZ ;  /* 0x000000ffff067224 */ /* 0x000fe200078e00ff */
[----:B------:R-:W-:Y:S01]  /*17f0*/  CS2R R148, SRZ ;  /* 0x0000000000947805 */ /* 0x000fe2000001ff00 */
[----:B------:R-:W-:Y:S01]  /*1800*/  IMAD.MOV.U32 R5, RZ, RZ, RZ ;  /* 0x000000ffff057224 */ /* 0x000fe200078e00ff */
[----:B------:R-:W-:Y:S02]  /*1810*/  VIADDMNMX R0, R3, UR38, R0, PT ;  /* 0x0000002603007c46 */ /* 0x000fe4000b800100 */
[----:B------:R-:W-:-:S02]  /*1820*/  CS2R R146, SRZ ;  /* 0x0000000000927805 */ /* 0x000fc4000001ff00 */
[----:B------:R-:W-:Y:S02]  /*1830*/  CS2R R144, SRZ ;  /* 0x0000000000907805 */ /* 0x000fe4000001ff00 */
[----:B------:R-:W-:Y:S02]  /*1840*/  CS2R R142, SRZ ;  /* 0x00000000008e7805 */ /* 0x000fe4000001ff00 */
[----:B------:R-:W-:Y:S02]  /*1850*/  R2UR UR50, R0 ;  /* 0x00000000003272ca */ /* 0x000fe400000e0000 */
        /* <DEDUP_REMOVED lines=11> */
[----:B------:R-:W-:Y:S01]  /*1910*/  CS2R R118, SRZ ;  /* 0x0000000000767805 */ /* 0x000fe2000001ff00 */
[----:B------:R-:W-:Y:S01]  /*1920*/  UISETP.GT.AND UP0, UPT, UR50, UR38, UPT ;  /* 0x000000263200728c */ /* 0x000fe2000bf04270 */
[----:B------:R-:W-:Y:S02]  /*1930*/  CS2R R116, SRZ ;  /* 0x0000000000747805 */ /* 0x000fe4000001ff00 */
[----:B------:R-:W-:Y:S02]  /*1940*/  CS2R R114, SRZ ;  /* 0x0000000000727805 */ /* 0x000fe4000001ff00 */
[----:B------:R-:W-:-:S02]  /*1950*/  CS2R R112, SRZ ;  /* 0x0000000000707805 */ /* 0x000fc4000001ff00 */
[----:B------:R-:W-:Y:S02]  /*1960*/  CS2R R110, SRZ ;  /* 0x00000000006e7805 */ /* 0x000fe4000001ff00 */
[----:B------:R-:W-:Y:S02]  /*1970*/  CS2R R108, SRZ ;  /* 0x00000000006c7805 */ /* 0x000fe4000001ff00 */
[----:B------:R-:W-:Y:S02]  /*1980*/  PLOP3.LUT P1, PT, PT, PT, UP0, 0x80, 0x0 ;  /* 0x000000000000781c */ /* 0x000fe40003f2f008 */
        /* <DEDUP_REMOVED lines=42> */
[----:B------:R-:W-:Y:S06]  /*1c30*/  @!P1 BRA `(.L_x_361) ;  /* 0x00000044003c9947 */ /* 0x000fec0003800000 */
[----:B------:R-:W0:Y:S01]  /*1c40*/  S2R R0, SR_TID.X ;  /* 0x0000000000007919 */ /* 0x000e220000002100 */
[----:B------:R-:W1:Y:S01]  /*1c50*/  S2UR UR7, SR_CgaCtaId ;  /* 0x00000000000779c3 */ /* 0x000e620000008800 */
[----:B------:R-:W-:Y:S02]  /*1c60*/  UMOV UR6, 0x400 ;  /* 0x0000040000067882 */ /* 0x000fe40000000000 */
[----:B-1----:R-:W-:-:S04]  /*1c70*/  ULEA UR6, UR7, UR6, 0x18 ;  /* 0x0000000607067291 */ /* 0x002fc8000f8ec03f */
[----:B------:R-:W-:Y:S01]  /*1c80*/  UIADD3 UR6, UR6, 0x18400, URZ ;  /* 0x0001840006067890 */ /* 0x000fe2000fffe03f */
[----:B0-----:R-:W-:-:S03]  /*1c90*/  VIADD R0, R0, 0xffffff80 ;  /* 0xffffff8000007836 */ /* 0x001fc60000000000 */
[----:B------:R-:W-:Y:S02]  /*1ca0*/  ULOP3.LUT UP0, URZ, UR6, 0x1bf, URZ, 0xc0, !UPT ;  /* 0x000001bf063f7892 */ /* 0x000fe4000f80c03f */
[----:B------:R-:W-:-:S04]  /*1cb0*/  SHF.R.S32.HI R3, RZ, 0x1f, R0 ;  /* 0x0000001fff037819 */ /* 0x000fc80000011400 */
[----:B------:R-:W-:Y:S02]  /*1cc0*/  PLOP3.LUT P0, PT, PT, PT, UP0, 0x80, 0x0 ;  /* 0x000000000000781c */ /* 0x000fe40003f0f008 */
[----:B------:R-:W-:-:S04]  /*1cd0*/  LEA.HI R3, R3, R0, RZ, 0x7 ;  /* 0x0000000003037211 */ /* 0x000fc800078f38ff */
[----:B------:R-:W-:-:S06]  /*1ce0*/  SHF.R.S32.HI R3, RZ, 0x7, R3 ;  /* 0x00000007ff037819 */ /* 0x000fcc0000011403 */
[----:B------:R-:W0:Y:S02]  /*1cf0*/  SHFL.IDX PT, R3, R3, RZ, 0x1f ;  /* 0x00001fff03037589 */ /* 0x000e2400000e0000 */
[----:B0-----:R-:W-:-:S13]  /*1d00*/  R2UR UR4, R3 ;  /* 0x00000000030472ca */ /* 0x001fda00000e0000 */
        /* <DEDUP_REMOVED lines=23> */
.L_x_362:
[----:B------:R-:W0:Y:S01]  /*1e80*/  S2R R3, SR_CgaCtaId ;  /* 0x0000000000037919 */ /* 0x000e220000008800 */
[----:B------:R-:W-:Y:S01]  /*1e90*/  ULEA.HI UR4, UR48, UR48, URZ, 0x1 ;  /* 0x0000003030047291 */ /* 0x000fe2000f8f083f */
[----:B------:R-:W-:Y:S01]  /*1ea0*/  MOV R6, 0x400 ;  /* 0x0000040000067802 */ /* 0x000fe20000000f00 */
[----:B------:R-:W1:Y:S02]  /*1eb0*/  S2R R20, SR_TID.X ;  /* 0x0000000000147919 */ /* 0x000e640000002100 */
[----:B------:R-:W-:-:S04]  /*1ec0*/  ULOP3.LUT UR4, UR4, 0xfffffffe, URZ, 0xc0, !UPT ;  /* 0xfffffffe04047892 */ /* 0x000fc8000f8ec03f */
[----:B------:R-:W-:-:S06]  /*1ed0*/  UIADD3 UR4, UR48, -UR4, URZ ;  /* 0x8000000430047290 */ /* 0x000fcc000fffe03f */
[----:B------:R-:W-:Y:S01]  /*1ee0*/  IMAD.U32 R0, RZ, RZ, UR4 ;  /* 0x00000004ff007e24 */ /* 0x000fe2000f8e00ff */
[----:B0-----:R-:W-:-:S04]  /*1ef0*/  LEA R6, R3, R6, 0x18 ;  /* 0x0000000603067211 */ /* 0x001fc800078ec0ff */
[----:B------:R-:W-:Y:S02]  /*1f00*/  SHF.L.U32 R3, R0, 0x1f, RZ ;  /* 0x0000001f00037819 */ /* 0x000fe400000006ff */
[----:B-1----:R-:W-:Y:S02]  /*1f10*/  SHF.R.U32.HI R20, RZ, 0x7, R20 ;  /* 0x00000007ff147819 */ /* 0x002fe40000011614 */
[----:B------:R-:W0:Y:S03]  /*1f20*/  SYNCS.PHASECHK.TRANS64.TRYWAIT P0, [R6+URZ+0x22800], R3 ;  /* 0x02280003060075a7 */ /* 0x000e26000800017f */
[----:B------:R-:W-:Y:S01]  /*1f30*/  VIADD R7, R20, 0x8 ;  /* 0x0000000814077836 */ /* 0x000fe20000000000 */
[----:B0-----:R-:W-:Y:S06]  /*1f40*/  @!P0 BRA `(.L_x_363) ;  /* 0x000000ec00ac8947 */ /* 0x001fec0003800000 */
.L_x_527:
[----:B------:R-:W-:Y:S01]  /*1f50*/  IMAD.U32 R0, RZ, RZ, UR49 ;  /* 0x00000031ff007e24 */ /* 0x000fe2000f8e00ff */
[----:B------:R-:W-:Y:S05]  /*1f60*/  WARPSYNC.ALL ;  /* 0x0000000000007948 */ /* 0x000fea0003800000 */
[----:B------:R1:W-:Y:S01]  /*1f70*/  BAR.SYNC.DEFER_BLOCKING R7, 0x100 ;  /* 0x000400070000751d */ /* 0x0003e20000010000 */
[----:B------:R-:W-:-:S13]  /*1f80*/  ISETP.NE.AND P0, PT, R0, 0x3, PT ;  /* 0x000000030000780c */ /* 0x000fda0003f05270 */
[----:B-1----:R-:W-:Y:S05]  /*1f90*/  @!P0 BRA `(.L_x_364) ;  /* 0x0000000000048947 */ /* 0x002fea0003800000 */
[----:B------:R-:W-:Y:S01]  /*1fa0*/  BPT.TRAP 0x1 ;  /* 0x000000040000795c */ /* 0x000fe20000300000 */
.L_x_364:
[----:B------:R-:W-:Y:S01]  /*1fb0*/  R2UR UR22, R6 ;  /* 0x00000000061672ca */ /* 0x000fe200000e0000 */
[----:B------:R-:W-:-:S05]  /*1fc0*/  IMAD.U32 R8, RZ, RZ, UR47 ;  /* 0x0000002fff087e24 */ /* 0x000fca000f8e00ff */
[----:B------:R-:W-:-:S07]  /*1fd0*/  SHF.L.U32 R8, R8, 0x1f, RZ ;  /* 0x0000001f08087819 */ /* 0x000fce00000006ff */
[----:B------:R-:W-:-:S09]  /*1fe0*/  ULEA UR22, UR37, UR22, 0x3 ;  /* 0x0000001625167291 */ /* 0x000fd2000f8e183f */
[----:B------:R1:W2:Y:S01]  /*1ff0*/  SYNCS.PHASECHK.TRANS64.TRYWAIT P1, [UR22+0x22830], R8 ;  /* 0x02283008ff0075a7 */ /* 0x0002a20008020156 */
[----:B------:R-:W-:Y:S05]  /*2000*/  @!P0 BRA `(.L_x_365) ;  /* 0x0000000000048947 */ /* 0x000fea0003800000 */
[----:B------:R-:W-:Y:S01]  /*2010*/  BPT.TRAP 0x1 ;  /* 0x000000040000795c */ /* 0x000fe20000300000 */
.L_x_365:
[----:B--2---:R-:W-:Y:S05]  /*2020*/  @P1 BRA `(.L_x_366) ;  /* 0x0000000000081947 */ /* 0x004fea0003800000 */
[----:B------:R-:W2:Y:S02]  /*2030*/  SYNCS.PHASECHK.TRANS64.TRYWAIT P1, [UR22+0x22830], R8 ;  /* 0x02283008ff0075a7 */ /* 0x000ea40008020156 */
[----:B--2---:R-:W-:Y:S05]  /*2040*/  @!P1 BRA `(.L_x_367) ;  /* 0x000000ec00809947 */ /* 0x004fea0003800000 */
.L_x_366:
[----:B------:R-:W-:Y:S01]  /*2050*/  R2UR UR4, R6 ;  /* 0x00000000060472ca */ /* 0x000fe200000e0000 */
[----:B------:R-:W-:Y:S01]  /*2060*/  ULOP3.LUT UR16, UR52, 0x10000, URZ, 0xfc, !UPT ;  /* 0x0001000034107892 */ /* 0x000fe2000f8efc3f */
[----:B------:R-:W-:Y:S01]  /*2070*/  WARPGROUP.ARRIVE ;  /* 0x00000000000079c5 */ /* 0x000fe20000000000 */
[----:B------:R-:W-:Y:S01]  /*2080*/  UMOV UR17, 0x40000040 ;  /* 0x4000004000117882 */ /* 0x000fe20000000000 */
[----:B------:R-:W-:Y:S01]  /*2090*/  UMOV UR19, 0x40000040 ;  /* 0x4000004000137882 */ /* 0x000fe20000000000 */
[----:B------:R-:W-:Y:S01]  /*20a0*/  UMOV UR5, 0x40000040 ;  /* 0x4000004000057882 */ /* 0x000fe20000000000 */
[----:B------:R-:W-:Y:S01]  /*20b0*/  UMOV UR7, 0x40000040 ;  /* 0x4000004000077882 */ /* 0x000fe20000000000 */
[----:B------:R-:W-:Y:S01]  /*20c0*/  UIADD3 UR8, UR16, 0x4, URZ ;  /* 0x0000000410087890 */ /* 0x000fe2000fffe03f */
[----:B------:R-:W-:Y:S01]  /*20d0*/  P2R R10, PR, RZ, 0x1 ;  /* 0x00000001ff0a7803 */ /* 0x000fe20000000000 */
[----:B------:R-:W-:Y:S01]  /*20e0*/  UMOV UR9, 0x40000040 ;  /* 0x4000004000097882 */ /* 0x000fe20000000000 */
[----:B------:R-:W-:Y:S01]  /*20f0*/  UMOV UR11, 0x40000040 ;  /* 0x40000040000b7882 */ /* 0x000fe20000000000 */
[----:B------:R-:W-:Y:S01]  /*2100*/  UIADD3 UR12, UR16, 0x6, URZ ;  /* 0x00000006100c7890 */ /* 0x000fe2000fffe03f */
[----:B------:R-:W2:Y:S01]  /*2110*/  S2R R20, SR_TID.X ;  /* 0x0000000000147919 */ /* 0x000ea20000002100 */
[----:B------:R-:W-:Y:S01]  /*2120*/  UIADD3 UR4, UR4, 0x1c400, URZ ;  /* 0x0001c40004047890 */ /* 0x000fe2000fffe03f */
[----:B------:R-:W-:Y:S01]  /*2130*/  UMOV UR13, 0x40000040 ;  /* 0x40000040000d7882 */ /* 0x000fe20000000000 */
[----:B------:R-:W-:-:S02]  /*2140*/  UMOV UR15, 0x40000040 ;  /* 0x40000040000f7882 */ /* 0x000fc40000000000 */
[----:B------:R-:W-:Y:S01]  /*2150*/  USHF.R.U32.HI UR4, URZ, 0x4, UR4 ;  /* 0x000000043f047899 */ /* 0x000fe20008011604 */
[----:B------:R-:W3:Y:S01]  /*2160*/  S2R R72, SR_TID.X ;  /* 0x0000000000487919 */ /* 0x000ee20000002100 */
[----:B------:R-:W-:Y:S02]  /*2170*/  UIMAD UR51, UR50, -0x60, UR51 ;  /* 0xffffffa0323378a4 */ /* 0x000fe4000f8e0233 */
[----:B------:R-:W-:-:S04]  /*2180*/  ULOP3.LUT UR4, UR4, 0x3fff, URZ, 0xc0, !UPT ;  /* 0x00003fff04047892 */ /* 0x000fc8000f8ec03f */
[----:B------:R-:W-:Y:S01]  /*2190*/  ULOP3.LUT UR20, UR4, 0x10000, URZ, 0xfc, !UPT ;  /* 0x0001000004147892 */ /* 0x000fe2000f8efc3f */
[----:B0-----:R-:W-:Y:S01]  /*21a0*/  IMAD.U32 R3, RZ, RZ, UR51 ;  /* 0x00000033ff037e24 */ /* 0x001fe2000f8e00ff */
[----:B------:R-:W-:Y:S02]  /*21b0*/  UIADD3 UR4, UR16, 0x2, URZ ;  /* 0x0000000210047890 */ /* 0x000fe4000fffe03f */
[----:B------:R-:W-:Y:S02]  /*21c0*/  UIMAD UR18, UR37, 0x300, UR20 ;  /* 0x00000300251278a4 */ /* 0x000fe4000f8e0214 */
[----:B------:R-:W-:Y:S02]  /*21d0*/  IADD3 R0, -R2, 0x60, R3 ;  /* 0x0000006002007810 */ /* 0x000fe40007ffe103 */
[----:B------:R-:W-:Y:S02]  /*21e0*/  UIADD3 UR6, UR18, 0x2, URZ ;  /* 0x0000000212067890 */ /* 0x000fe4000fffe03f */
[----:B------:R-:W-:Y:S01]  /*21f0*/  UIADD3 UR10, UR18, 0x4, URZ ;  /* 0x00000004120a7890 */ /* 0x000fe2000fffe03f */
[----:B------:R-:W-:Y:S01]  /*2200*/  ISETP.GT.AND P6, PT, R0, RZ, PT ;  /* 0x000000ff0000720c */ /* 0x000fe20003fc4270 */
[----:B------:R-:W-:-:S02]  /*2210*/  UIADD3 UR14, UR18, 0x6, URZ ;  /* 0x00000006120e7890 */ /* 0x000fc4000fffe03f */
[----:B------:R-:W-:Y:S01]  /*2220*/  HGMMA.64x96x16.F32.BF16 R24, gdesc[UR16], RZ, !UPT, gsb0 ;  /* 0x01600000101879f0 */ /* 0x000fe2000c0018ff */
[C---:B------:R-:W-:Y:S02]  /*2230*/  ISETP.GT.AND P5, PT, R0.reuse, 0x1, PT ;  /* 0x000000010000780c */ /* 0x040fe40003fa4270 */
[C---:B------:R-:W-:Y:S02]  /*2240*/  ISETP.GT.AND P4, PT, R0.reuse, 0x8, PT ;  /* 0x000000080000780c */ /* 0x040fe40003f84270 */
[C---:B------:R-:W-:Y:S02]  /*2250*/  ISETP.GT.AND P3, PT, R0.reuse, 0x9, PT ;  /* 0x000000090000780c */ /* 0x040fe40003f64270 */
[C---:B------:R-:W-:Y:S02]  /*2260*/  ISETP.GT.AND P2, PT, R0.reuse, 0x10, PT ;  /* 0x000000100000780c */ /* 0x040fe40003f44270 */
[----:B------:R-:W-:Y:S02]  /*2270*/  ISETP.GT.AND P1, PT, R0, 0x11, PT ;  /* 0x000000110000780c */ /* 0x000fe40003f24270 */
[----:B--2---:R-:W-:-:S02]  /*2280*/  LOP3.LUT R20, R20, 0x7f, RZ, 0xc0, !PT ;  /* 0x0000007f14147812 */ /* 0x004fc400078ec0ff */
[----:B---3--:R-:W-:Y:S01]  /*2290*/  SHF.R.U32.HI R72, RZ, 0x7, R72 ;  /* 0x00000007ff487819 */ /* 0x008fe20000011648 */
[----:B------:R-:W-:Y:S02]  /*22a0*/  WARPGROUP.DEPBAR.LE gsb0, 0x0 ;  /* 0x00008000000079c5 */ /* 0x000fe40000010000 */
[----:B------:R-:W-:-:S06]  /*22b0*/  WARPGROUP.ARRIVE ;  /* 0x00000000000079c5 */ /* 0x000fcc0000000000 */
[----:B------:R-:W-:Y:S03]  /*22c0*/  HGMMA.64x96x16.F32.BF16 R24, gdesc[UR4], R24, gsb0 ;  /* 0x01600000041879f0 */ /* 0x000fe60008001818 */
[----:B------:R-:W-:Y:S02]  /*22d0*/  WARPGROUP.DEPBAR.LE gsb0, 0x0 ;  /* 0x00008000000079c5 */ /* 0x000fe40000010000 */
[----:B------:R-:W-:-:S06]  /*22e0*/  WARPGROUP.ARRIVE ;  /* 0x00000000000079c5 */ /* 0x000fcc0000000000 */
[----:B------:R-:W-:Y:S01]  /*22f0*/  HGMMA.64x96x16.F32.BF16 R24, gdesc[UR8], R24, gsb0 ;  /* 0x01600000081879f0 */ /* 0x000fe20008001818 */
[----:B------:R-:W-:Y:S02]  /*2300*/  ULDC UR10, c[0x0][0x988] ;  /* 0x00026200000a7ab9 */ /* 0x000fe40000000800 */
        /* <DEDUP_REMOVED lines=96> */
[----:B0-----:R-:W-:-:S04]  /*2910*/  FMNMX.FTZ R0, R9, R0, !PT ;  /* 0x0000000009007209 */ /* 0x001fc80007810000 */
[C---:B------:R-:W-:Y:S01]  /*2920*/  FSETP.NEU.FTZ.AND P0, PT, R0.reuse, -INF , PT ;  /* 0xff8000000000780b */ /* 0x040fe20003f1d000 */
[----:B------:R-:W-:-:S05]  /*2930*/  FMUL.FTZ R3, R0, UR10 ;  /* 0x0000000a00037c20 */ /* 0x000fca0008410000 */
[----:B------:R-:W-:Y:S02]  /*2940*/  FSEL R12, R3, RZ, P0 ;  /* 0x000000ff030c7208 */ /* 0x000fe40000000000 */
[----:B------:R-:W-:Y:S02]  /*2950*/  FMNMX.FTZ R3, R26, R27, !PT ;  /* 0x0000001b1a037209 */ /* 0x000fe40007810000 */
[----:B------:R-:W-:Y:S01]  /*2960*/  ISETP.NE.AND P0, PT, R10, RZ, PT ;  /* 0x000000ff0a00720c */ /* 0x000fe20003f05270 */
[--C-:B------:R-:W-:Y:S01]  /*2970*/  FFMA.FTZ R200, R24, UR10, -R12.reuse ;  /* 0x0000000a18c87c23 */ /* 0x100fe2000801080c */
[----:B------:R-:W-:Y:S01]  /*2980*/  FMNMX.FTZ R4, R30, R3, !PT ;  /* 0x000000031e047209 */ /* 0x000fe20007810000 */
[--C-:B------:R-:W-:Y:S01]  /*2990*/  FFMA.FTZ R5, R25, UR10, -R12.reuse ;  /* 0x0000000a19057c23 */ /* 0x100fe2000801080c */
[--C-:B------:R-:W-:Y:S01]  /*29a0*/  FFMA.FTZ R202, R28, UR10, -R12.reuse ;  /* 0x0000000a1cca7c23 */ /* 0x100fe2000801080c */
[--C-:B------:R-:W-:Y:S01]  /*29b0*/  FFMA.FTZ R9, R29, UR10, -R12.reuse ;  /* 0x0000000a1d097c23 */ /* 0x100fe2000801080c */
[----:B------:R-:W-:Y:S01]  /*29c0*/  FMNMX.FTZ R3, R31, R4, !PT ;  /* 0x000000041f037209 */ /* 0x000fe20007810000 */
[----:B------:R-:W-:Y:S01]  /*29d0*/  MUFU.EX2 R200, R200 ;  /* 0x000000c800c87308 */ /* 0x000fe20000000800 */
[--C-:B------:R-:W-:Y:S01]  /*29e0*/  FFMA.FTZ R152, R32, UR10, -R12.reuse ;  /* 0x0000000a20987c23 */ /* 0x100fe2000801080c */
[--C-:B------:R-:W-:Y:S01]  /*29f0*/  FFMA.FTZ R11, R33, UR10, -R12.reuse ;  /* 0x0000000a210b7c23 */ /* 0x100fe2000801080c */
[----:B------:R-:W-:Y:S01]  /*2a00*/  FMNMX.FTZ R4, R34, R3, !PT ;  /* 0x0000000322047209 */ /* 0x000fe20007810000 */
[--C-:B------:R-:W-:Y:S01]  /*2a10*/  FFMA.FTZ R154, R36, UR10, -R12.reuse ;  /* 0x0000000a249a7c23 */ /* 0x100fe2000801080c */
[--C-:B------:R-:W-:Y:S01]  /*2a20*/  FFMA.FTZ R13, R37, UR10, -R12.reuse ;  /* 0x0000000a250d7c23 */ /* 0x100fe2000801080c */
[--C-:B------:R-:W-:Y:S01]  /*2a30*/  FFMA.FTZ R156, R40, UR10, -R12.reuse ;  /* 0x0000000a289c7c23 */ /* 0x100fe2000801080c */
[----:B------:R-:W-:Y:S01]  /*2a40*/  FMNMX.FTZ R3, R35, R4, !PT ;  /* 0x0000000423037209 */ /* 0x000fe20007810000 */
[----:B------:R-:W0:Y:S01]  /*2a50*/  MUFU.EX2 R5, R5 ;  /* 0x0000000500057308 */ /* 0x000e220000000800 */
[--C-:B------:R-:W-:Y:S01]  /*2a60*/  FFMA.FTZ R41, R41, UR10, -R12.reuse ;  /* 0x0000000a29297c23 */ /* 0x100fe2000801080c */
        /* <DEDUP_REMOVED lines=15> */
[----:B0-----:R-:W-:Y:S01]  /*2b60*/  FADD.FTZ R21, R200, R5 ;  /* 0x00000005c8157221 */ /* 0x001fe20000010000 */
[--C-:B------:R-:W-:Y:S01]  /*2b70*/  FFMA.FTZ R61, R61, UR10, -R12.reuse ;  /* 0x0000000a3d3d7c23 */ /* 0x100fe2000801080c */
[----:B------:R-:W-:Y:S01]  /*2b80*/  FMNMX.FTZ R4, R46, R3, !PT ;  /* 0x000000032e047209 */ /* 0x000fe20007810000 */
[--C-:B------:R-:W-:Y:S01]  /*2b90*/  FFMA.FTZ R64, R64, UR10, -R12.reuse ;  /* 0x0000000a40407c23 */ /* 0x100fe2000801080c */
[--C-:B------:R-:W-:Y:S01]  /*2ba0*/  FFMA.FTZ R65, R65, UR10, -R12.reuse ;  /* 0x0000000a41417c23 */ /* 0x100fe2000801080c */
[--C-:B------:R-:W-:Y:S01]  /*2bb0*/  FFMA.FTZ R68, R68, UR10, -R12.reuse ;  /* 0x0000000a44447c23 */ /* 0x100fe2000801080c */
[----:B------:R-:W-:Y:S01]  /*2bc0*/  FMNMX.FTZ R3, R47, R4, !PT ;  /* 0x000000042f037209 */ /* 0x000fe20007810000 */
[----:B------:R-:W-:Y:S01]  /*2bd0*/  MUFU.EX2 R152, R152 ;  /* 0x0000009800987308 */ /* 0x000fe20000000800 */
[----:B------:R-:W-:Y:S01]  /*2be0*/  FFMA.FTZ R12, R69, UR10, -R12 ;  /* 0x0000000a450c7c23 */ /* 0x000fe2000801080c */
[----:B------:R-:W-:-:S02]  /*2bf0*/  F2FP.BF16.F32.PACK_AB R200, R5, R200 ;  /* 0x000000c805c8723e */ /* 0x000fc400000010ff */
[----:B------:R-:W-:-:S04]  /*2c00*/  FMNMX.FTZ R4, R50, R3, !PT ;  /* 0x0000000332047209 */ /* 0x000fc80007810000 */
[----:B------:R-:W-:Y:S01]  /*2c10*/  FMNMX.FTZ R3, R51, R4, !PT ;  /* 0x0000000433037209 */ /* 0x000fe20007810000 */
[----:B------:R-:W-:Y:S03]  /*2c20*/  MUFU.EX2 R11, R11 ;  /* 0x0000000b000b7308 */ /* 0x000fe60000000800 */
        /* <DEDUP_REMOVED lines=14> */
[----:B------:R-:W-:Y:S04]  /*2d10*/  MUFU.EX2 R44, R44 ;  /* 0x0000002c002c7308 */ /* 0x000fe80000000800 */
[----:B------:R-:W0:Y:S04]  /*2d20*/  SHFL.BFLY PT, R3, R4, 0x2, 0x1f ;  /* 0x0c401f0004037f89 */ /* 0x000e2800000e0000 */
[----:B------:R-:W-:Y:S08]  /*2d30*/  MUFU.EX2 R15, R12 ;  /* 0x0000000c000f7308 */ /* 0x000ff00000000800 */
[----:B------:R-:W2:Y:S08]  /*2d40*/  MUFU.EX2 R45, R45 ;  /* 0x0000002d002d7308 */ /* 0x000eb00000000800 */
[----:B------:R-:W-:Y:S01]  /*2d50*/  MUFU.EX2 R48, R48 ;  /* 0x0000003000307308 */ /* 0x000fe20000000800 */
[----:B0-----:R-:W-:-:S07]  /*2d60*/  FMNMX.FTZ R10, R4, R3, !PT ;  /* 0x00000003040a7209 */ /* 0x001fce0007810000 */
[----:B------:R-:W0:Y:S01]  /*2d70*/  MUFU.EX2 R49, R49 ;  /* 0x0000003100317308 */ /* 0x000e220000000800 */
[----:B------:R-:W3:Y:S01]  /*2d80*/  SHFL.BFLY PT, R3, R10, 0x1, 0x1f ;  /* 0x0c201f000a037f89 */ /* 0x000ee200000e0000 */
[----:B--2---:R-:W-:-:S06]  /*2d90*/  F2FP.BF16.F32.PACK_AB R158, R45, R44 ;  /* 0x0000002c2d9e723e */ /* 0x004fcc00000010ff */
[----:B------:R-:W-:Y:S08]  /*2da0*/  MUFU.EX2 R52, R52 ;  /* 0x0000003400347308 */ /* 0x000ff00000000800 */
[----:B------:R-:W2:Y:S01]  /*2db0*/  MUFU.EX2 R53, R53 ;  /* 0x0000003500357308 */ /* 0x000ea20000000800 */
[----:B0-----:R-:W-:-:S07]  /*2dc0*/  F2FP.BF16.F32.PACK_AB R160, R49, R48 ;  /* 0x0000003031a0723e */ /* 0x001fce00000010ff */
[----:B------:R-:W-:Y:S01]  /*2dd0*/  MUFU.EX2 R56, R56 ;  /* 0x0000003800387308 */ /* 0x000fe20000000800 */
[----:B---3--:R-:W-:Y:S02]  /*2de0*/  FMNMX.FTZ R3, R10, R3, !PT ;  /* 0x000000030a037209 */ /* 0x008fe40007810000 */
[----:B------:R-:W-:Y:S02]  /*2df0*/  IADD3 R10, -R72, 0xb, RZ ;  /* 0x0000000b480a7810 */ /* 0x000fe40007ffe1ff */
[C---:B------:R-:W-:Y:S01]  /*2e00*/  FSETP.NEU.FTZ.AND P1, PT, R3.reuse, -INF , PT ;  /* 0xff8000000300780b */ /* 0x040fe20003f3d000 */
[----:B------:R-:W-:Y:S02]  /*2e10*/  FMUL.FTZ R4, R3, UR10 ;  /* 0x0000000a03047c20 */ /* 0x000fe40008410000 */
[----:B------:R-:W-:Y:S01]  /*2e20*/  MUFU.EX2 R57, R57 ;  /* 0x0000003900397308 */ /* 0x000fe20000000800 */
[----:B--2---:R-:W-:Y:S02]  /*2e30*/  F2FP.BF16.F32.PACK_AB R162, R53, R52 ;  /* 0x0000003435a2723e */ /* 0x004fe400000010ff */
[----:B------:R-:W-:Y:S01]  /*2e40*/  FSEL R14, R4, RZ, P1 ;  /* 0x000000ff040e7208 */ /* 0x000fe20000800000 */
[----:B------:R-:W-:Y:S01]  /*2e50*/  FADD.FTZ R4, R202, R21 ;  /* 0x00000015ca047221 */ /* 0x000fe20000010000 */
[----:B------:R-:W-:Y:S01]  /*2e60*/  ISETP.NE.AND P1, PT, R20, RZ, PT ;  /* 0x000000ff1400720c */ /* 0x000fe20003f25270 */
[----:B------:R-:W-:Y:S01]  /*2e70*/  IMAD.U32 R20, RZ, RZ, UR22 ;  /* 0x00000016ff147e24 */ /* 0x000fe2000f8e00ff */
[----:B------:R-:W-:Y:S01]  /*2e80*/  F2FP.BF16.F32.PACK_AB R202, R9, R202 ;  /* 0x000000ca09ca723e */ /* 0x000fe200000010ff */
[--C-:B------:R-:W-:Y:S01]  /*2e90*/  FFMA.FTZ R26, R26, UR10, -R14.reuse ;  /* 0x0000000a1a1a7c23 */ /* 0x100fe2000801080e */
[--C-:B------:R-:W-:Y:S01]  /*2ea0*/  FFMA.FTZ R27, R27, UR10, -R14.reuse ;  /* 0x0000000a1b1b7c23 */ /* 0x100fe2000801080e */
[--C-:B------:R-:W-:Y:S01]  /*2eb0*/  FFMA.FTZ R30, R30, UR10, -R14.reuse ;  /* 0x0000000a1e1e7c23 */ /* 0x100fe2000801080e */
[--C-:B------:R-:W-:Y:S01]  /*2ec0*/  FFMA.FTZ R31, R31, UR10, -R14.reuse ;  /* 0x0000000a1f1f7c23 */ /* 0x100fe2000801080e */
[--C-:B------:R-:W-:Y:S01]  /*2ed0*/  FFMA.FTZ R34, R34, UR10, -R14.reuse ;  /* 0x0000000a22227c23 */ /* 0x100fe2000801080e */
[----:B------:R-:W-:Y:S01]  /*2ee0*/  FFMA.FTZ R35, R35, UR10, -R14 ;  /* 0x0000000a23237c23 */ /* 0x000fe2000801080e */
[----:B------:R-:W-:Y:S01]  /*2ef0*/  MUFU.EX2 R26, R26 ;  /* 0x0000001a001a7308 */ /* 0x000fe20000000800 */
[----:B------:R-:W-:Y:S01]  /*2f00*/  FADD.FTZ R21, R9, R4 ;  /* 0x0000000409157221 */ /* 0x000fe20000010000 */
[--C-:B------:R-:W-:Y:S01]  /*2f10*/  FFMA.FTZ R38, R38, UR10, -R14.reuse ;  /* 0x0000000a26267c23 */ /* 0x100fe2000801080e */
[--C-:B------:R-:W-:Y:S01]  /*2f20*/  FFMA.FTZ R39, R39, UR10, -R14.reuse ;  /* 0x0000000a27277c23 */ /* 0x100fe2000801080e */
[--C-:B------:R-:W-:Y:S01]  /*2f30*/  FFMA.FTZ R42, R42, UR10, -R14.reuse ;  /* 0x0000000a2a2a7c23 */ /* 0x100fe2000801080e */
[----:B------:R-:W-:Y:S01]  /*2f40*/  FADD.FTZ R4, R152, R21 ;  /* 0x0000001598047221 */ /* 0x000fe20000010000 */
[--C-:B------:R-:W-:Y:S01]  /*2f50*/  FFMA.FTZ R43, R43, UR10, -R14.reuse ;  /* 0x0000000a2b2b7c23 */ /* 0x100fe2000801080e */
[----:B------:R-:W-:Y:S01]  /*2f60*/  FFMA.FTZ R46, R46, UR10, -R14 ;  /* 0x0000000a2e2e7c23 */ /* 0x000fe2000801080e */
[----:B------:R-:W0:Y:S01]  /*2f70*/  MUFU.EX2 R27, R27 ;  /* 0x0000001b001b7308 */ /* 0x000e220000000800 */
[----:B------:R-:W-:Y:S01]  /*2f80*/  FADD.FTZ R25, R11, R4 ;  /* 0x000000040b197221 */ /* 0x000fe20000010000 */
[--C-:B------:R-:W-:Y:S01]  /*2f90*/  FFMA.FTZ R47, R47, UR10, -R14.reuse ;  /* 0x0000000a2f2f7c23 */ /* 0x100fe2000801080e */
[--C-:B------:R-:W-:Y:S01]  /*2fa0*/  FFMA.FTZ R50, R50, UR10, -R14.reuse ;  /* 0x0000000a32327c23 */ /* 0x100fe2000801080e */
[--C-:B------:R-:W-:Y:S01]  /*2fb0*/  FFMA.FTZ R51, R51, UR10, -R14.reuse ;  /* 0x0000000a33337c23 */ /* 0x100fe2000801080e */
[----:B------:R-:W-:Y:S01]  /*2fc0*/  FADD.FTZ R12, R154, R25 ;  /* 0x000000199a0c7221 */ /* 0x000fe20000010000 */
[--C-:B------:R-:W-:Y:S01]  /*2fd0*/  FFMA.FTZ R54, R54, UR10, -R14.reuse ;  /* 0x0000000a36367c23 */ /* 0x100fe2000801080e */
[----:B------:R-:W-:Y:S01]  /*2fe0*/  FFMA.FTZ R55, R55, UR10, -R14 ;  /* 0x0000000a37377c23 */ /* 0x000fe2000801080e */
[----:B------:R-:W2:Y:S01]  /*2ff0*/  MUFU.EX2 R30, R30 ;  /* 0x0000001e001e7308 */ /* 0x000ea20000000800 */
[----:B------:R-:W-:Y:S01]  /*3000*/  FADD.FTZ R25, R13, R12 ;  /* 0x0000000c0d197221 */ /* 0x000fe20000010000 */
[--C-:B------:R-:W-:Y:S01]  /*3010*/  FFMA.FTZ R58, R58, UR10, -R14.reuse ;  /* 0x0000000a3a3a7c23 */ /* 0x100fe2000801080e */
[--C-:B------:R-:W-:Y:S01]  /*3020*/  FFMA.FTZ R59, R59, UR10, -R14.reuse ;  /* 0x0000000a3b3b7c23 */ /* 0x100fe2000801080e */
[--C-:B------:R-:W-:Y:S01]  /*3030*/  FFMA.FTZ R62, R62, UR10, -R14.reuse ;  /* 0x0000000a3e3e7c23 */ /* 0x100fe2000801080e */
[--C-:B------:R-:W-:Y:S01]  /*3040*/  FFMA.FTZ R63, R63, UR10, -R14.reuse ;  /* 0x0000000a3f3f7c23 */ /* 0x100fe2000801080e */
[--C-:B------:R-:W-:Y:S01]  /*3050*/  FFMA.FTZ R66, R66, UR10, -R14.reuse ;  /* 0x0000000a42427c23 */ /* 0x100fe2000801080e */
[--C-:B------:R-:W-:Y:S01]  /*3060*/  FFMA.FTZ R67, R67, UR10, -R14.reuse ;  /* 0x0000000a43437c23 */ /* 0x100fe2000801080e */
[----:B------:R-:W3:Y:S01]  /*3070*/  MUFU.EX2 R31, R31 ;  /* 0x0000001f001f7308 */ /* 0x000ee20000000800 */
[----:B0-----:R-:W-:Y:S01]  /*3080*/  FADD.FTZ R21, R26, R27 ;  /* 0x0000001b1a157221 */ /* 0x001fe20000010000 */
[--C-:B------:R-:W-:Y:S01]  /*3090*/  FFMA.FTZ R70, R70, UR10, -R14.reuse ;  /* 0x0000000a46467c23 */ /* 0x100fe2000801080e */
[----:B------:R-:W-:Y:S01]  /*30a0*/  FFMA.FTZ R14, R71, UR10, -R14 ;  /* 0x0000000a470e7c23 */ /* 0x000fe2000801080e */
[----:B------:R-:W-:-:S02]  /*30b0*/  F2FP.BF16.F32.PACK_AB R152, R11, R152 ;  /* 0x000000980b98723e */ /* 0x000fc400000010ff */
[----:B------:R-:W-:Y:S02]  /*30c0*/  F2FP.BF16.F32.PACK_AB R154, R13, R154 ;  /* 0x0000009a0d9a723e */ /* 0x000fe400000010ff */
[----:B------:R-:W0:Y:S01]  /*30d0*/  MUFU.EX2 R34, R34 ;  /* 0x0000002200227308 */ /* 0x000e220000000800 */
[----:B--2---:R-:W-:Y:S01]  /*30e0*/  FADD.FTZ R4, R30, R21 ;  /* 0x000000151e047221 */ /* 0x004fe20000010000 */
[----:B------:R-:W-:Y:S02]  /*30f0*/  F2FP.BF16.F32.PACK_AB R164, R57, R56 ;  /* 0x0000003839a4723e */ /* 0x000fe400000010ff */
[----:B------:R-:W-:-:S04]  /*3100*/  F2FP.BF16.F32.PACK_AB R201, R27, R26 ;  /* 0x0000001a1bc9723e */ /* 0x000fc800000010ff */
[----:B------:R-:W2:Y:S01]  /*3110*/  MUFU.EX2 R35, R35 ;  /* 0x0000002300237308 */ /* 0x000ea20000000800 */
[----:B---3--:R-:W-:Y:S01]  /*3120*/  FADD.FTZ R21, R31, R4 ;  /* 0x000000041f157221 */ /* 0x008fe20000010000 */
[----:B------:R-:W-:Y:S02]  /*3130*/  @!P1 VIADD R4, R20, 0x22840 ;  /* 0x0002284014049836 */ /* 0x000fe40000000000 */
[----:B------:R-:W-:Y:S01]  /*3140*/  FADD.FTZ R20, R156, R25 ;  /* 0x000000199c147221 */ /* 0x000fe20000010000 */
[----:B------:R-:W-:Y:S02]  /*3150*/  F2FP.BF16.F32.PACK_AB R156, R41, R156 ;  /* 0x0000009c299c723e */ /* 0x000fe400000010ff */
[----:B------:R-:W-:Y:S01]  /*3160*/  F2FP.BF16.F32.PACK_AB R203, R31, R30 ;  /* 0x0000001e1fcb723e */ /* 0x000fe200000010ff */
[----:B------:R-:W-:Y:S01]  /*3170*/  FADD.FTZ R25, R41, R20 ;  /* 0x0000001429197221 */ /* 0x000fe20000010000 */
[----:B------:R-:W3:Y:S01]  /*3180*/  MUFU.EX2 R38, R38 ;  /* 0x0000002600267308 */ /* 0x000ee20000000800 */
[----:B0-----:R-:W-:Y:S01]  /*3190*/  FADD.FTZ R12, R34, R21 ;  /* 0x00000015220c7221 */ /* 0x001fe20000010000 */
[----:B------:R-:W-:Y:S01]  /*31a0*/  @!P1 PRMT R4, RZ, 0x654, R4 ;  /* 0x00000654ff049816 */ /* 0x000fe20000000004 */
[----:B------:R-:W-:Y:S01]  /*31b0*/  FADD.FTZ R20, R44, R25 ;  /* 0x000000192c147221 */ /* 0x000fe20000010000 */
[----:B------:R0:W-:Y:S06]  /*31c0*/  BAR.ARV R10, 0x100 ;  /* 0x0004000a0000751d */ /* 0x0001ec0000002000 */
[----:B------:R-:W4:Y:S01]  /*31d0*/  MUFU.EX2 R39, R39 ;  /* 0x0000002700277308 */ /* 0x000f220000000800 */
[----:B--2---:R-:W-:Y:S01]  /*31e0*/  FADD.FTZ R21, R35, R12 ;  /* 0x0000000c23157221 */ /* 0x004fe20000010000 */
[----:B------:R-:W-:Y:S01]  /*31f0*/  FADD.FTZ R25, R45, R20 ;  /* 0x000000142d197221 */ /* 0x000fe20000010000 */
[----:B------:R2:W-:Y:S01]  /*3200*/  @!P1 SYNCS.ARRIVE.TRANS64.RED.A1T0 RZ, [R4+URZ], RZ ;  /* 0x000000ff04ff99a7 */ /* 0x0005e2000810043f */
[----:B------:R-:W-:Y:S01]  /*3210*/  F2FP.BF16.F32.PACK_AB R153, R35, R34 ;  /* 0x000000222399723e */ /* 0x000fe200000010ff */
[----:B---3--:R-:W-:-:S03]  /*3220*/  FADD.FTZ R12, R38, R21 ;  /* 0x00000015260c7221 */ /* 0x008fc60000010000 */
[----:B------:R-:W2:Y:S08]  /*3230*/  MUFU.EX2 R42, R42 ;  /* 0x0000002a002a7308 */ /* 0x000eb00000000800 */
[----:B------:R-:W3:Y:S01]  /*3240*/  MUFU.EX2 R43, R43 ;  /* 0x0000002b002b7308 */ /* 0x000ee20000000800 */
[C---:B----4-:R-:W-:Y:S01]  /*3250*/  FADD.FTZ R21, R39.reuse, R12 ;  /* 0x0000000c27157221 */ /* 0x050fe20000010000 */
        /* <DEDUP_REMOVED lines=9> */
[----:B------:R-:W-:Y:S01]  /*32f0*/  FADD.FTZ R12, R56, R25 ;  /* 0x00000019380c7221 */ /* 0x000fe20000010000 */
[----:B------:R-:W-:-:S03]  /*3300*/  F2FP.BF16.F32.PACK_AB R157, R43, R42 ;  /* 0x0000002a2b9d723e */ /* 0x000fc600000010ff */
[----:B------:R-:W-:Y:S02]  /*3310*/  FADD.FTZ R9, R57, R12 ;  /* 0x0000000c39097221 */ /* 0x000fe40000010000 */
        /* <DEDUP_REMOVED lines=11> */
[----:B--2---:R-:W-:-:S07]  /*33d0*/  FADD.FTZ R4, R54, R5 ;  /* 0x0000000536047221 */ /* 0x004fce0000010000 */
        /* <DEDUP_REMOVED lines=22> */
[----:B------:R-:W-:-:S06]  /*3540*/  F2FP.BF16.F32.PACK_AB R170, R15, R68 ;  /* 0x000000440faa723e */ /* 0x000fcc00000010ff */
[----:B------:R-:W2:Y:S01]  /*3550*/  MUFU.EX2 R67, R67 ;  /* 0x0000004300437308 */ /* 0x000ea20000000800 */
[----:B---3--:R-:W-:Y:S01]  /*3560*/  FADD.FTZ R5, R63, R4 ;  /* 0x000000043f057221 */ /* 0x008fe20000010000 */
[----:B------:R-:W-:Y:S01]  /*3570*/  FADD.FTZ R4, R15, R12 ;  /* 0x0000000c0f047221 */ /* 0x000fe20000010000 */
[----:B------:R-:W-:-:S05]  /*3580*/  F2FP.BF16.F32.PACK_AB R167, R63, R62 ;  /* 0x0000003e3fa7723e */ /* 0x000fca00000010ff */
[----:B------:R-:W3:Y:S01]  /*3590*/  MUFU.EX2 R70, R70 ;  /* 0x0000004600467308 */ /* 0x000ee20000000800 */
[----:B----4-:R-:W-:-:S07]  /*35a0*/  FADD.FTZ R12, R66, R5 ;  /* 0x00000005420c7221 */ /* 0x010fce0000010000 */
[----:B------:R-:W4:Y:S01]  /*35b0*/  MUFU.EX2 R171, R14 ;  /* 0x0000000e00ab7308 */ /* 0x000f220000000800 */
[C---:B--2---:R-:W-:Y:S01]  /*35c0*/  FADD.FTZ R5, R67.reuse, R12 ;  /* 0x0000000c43057221 */ /* 0x044fe20000010000 */
[----:B------:R-:W-:-:S03]  /*35d0*/  F2FP.BF16.F32.PACK_AB R169, R67, R66 ;  /* 0x0000004243a9723e */ /* 0x000fc600000010ff */
[----:B---3--:R-:W-:-:S04]  /*35e0*/  FADD.FTZ R12, R70, R5 ;  /* 0x00000005460c7221 */ /* 0x008fc80000010000 */
[C---:B----4-:R-:W-:Y:S01]  /*35f0*/  FADD.FTZ R5, R171.reuse, R12 ;  /* 0x0000000cab057221 */ /* 0x050fe20000010000 */
[----:B------:R-:W-:Y:S01]  /*3600*/  F2FP.BF16.F32.PACK_AB R171, R171, R70 ;  /* 0x00000046abab723e */ /* 0x000fe200000010ff */
[----:B0-----:R-:W-:Y:S06]  /*3610*/  @!P0 BRA `(.L_x_368) ;  /* 0x0000000000048947 */ /* 0x001fec0003800000 */
[----:B------:R-:W-:Y:S01]  /*3620*/  BPT.TRAP 0x1 ;  /* 0x000000040000795c */ /* 0x000fe20000300000 */
.L_x_368:
[----:B------:R0:W2:Y:S01]  /*3630*/  SYNCS.PHASECHK.TRANS64.TRYWAIT P2, [UR22+0x22850], R8 ;  /* 0x02285008ff0075a7 */ /* 0x0000a20008040156 */
[----:B------:R-:W-:Y:S05]  /*3640*/  @!P0 BRA `(.L_x_369) ;  /* 0x0000000000048947 */ /* 0x000fea0003800000 */
[----:B------:R-:W-:Y:S01]  /*3650*/  BPT.TRAP 0x1 ;  /* 0x000000040000795c */ /* 0x000fe20000300000 */
.L_x_369:
[----:B--2---:R-:W-:Y:S05]  /*3660*/  @P2 BRA `(.L_x_370) ;  /* 0x0000000000082947 */ /* 0x004fea0003800000 */
[----:B------:R-:W2:Y:S02]  /*3670*/  SYNCS.PHASECHK.TRANS64.TRYWAIT P2, [UR22+0x22850], R8 ;  /* 0x02285008ff0075a7 */ /* 0x000ea40008040156 */
[----:B--2---:R-:W-:Y:S05]  /*3680*/  @!P2 BRA `(.L_x_371) ;  /* 0x000000d80008a947 */ /* 0x004fea0003800000 */
.L_x_370:
[----:B------:R-:W-:Y:S01]  /*3690*/  R2UR UR6, R6 ;  /* 0x00000000060672ca */ /* 0x000fe200000e0000 */
[----:B------:R3:W-:Y:S06]  /*36a0*/  BAR.SYNC.DEFER_BLOCKING R7, 0x100 ;  /* 0x000400070000751d */ /* 0x0007ec0000010000 */
[----:B------:R-:W-:Y:S01]  /*36b0*/  UMOV UR7, 0x40000040 ;  /* 0x4000004000077882 */ /* 0x000fe20000000000 */
[----:B------:R-:W-:-:S05]  /*36c0*/  VOTEU.ALL UP0, P1 ;  /* 0x00000000003f7886 */ /* 0x000fca0000800000 */
[----:B------:R-:W-:Y:S02]  /*36d0*/  UIADD3 UR6, UR6, 0x400, URZ ;  /* 0x0000040006067890 */ /* 0x000fe4000fffe03f */
[----:B------:R-:W-:Y:S02]  /*36e0*/  @!UP0 UIADD3 UR22, UR22, 0x22860, URZ ;  /* 0x0002286016168890 */ /* 0x000fe4000fffe03f */
[----:B------:R-:W-:Y:S02]  /*36f0*/  USHF.R.U32.HI UR6, URZ, 0x4, UR6 ;  /* 0x000000043f067899 */ /* 0x000fe40008011606 */
[----:B------:R-:W-:Y:S02]  /*3700*/  @!UP0 UPRMT UR22, URZ, 0x654, UR22 ;  /* 0x000006543f168896 */ /* 0x000fe40008000016 */
[----:B------:R-:W-:-:S04]  /*3710*/  ULOP3.LUT UR6, UR6, 0x3fff, URZ, 0xc0, !UPT ;  /* 0x00003fff06067892 */ /* 0x000fc8000f8ec03f */
[----:B------:R-:W-:Y:S01]  /*3720*/  ULOP3.LUT UR21, UR6, 0x3000000, URZ, 0xfc, !UPT ;  /* 0x0300000006157892 */ /* 0x000fe2000f8efc3f */
[----:B------:R-:W-:-:S03]  /*3730*/  WARPGROUP.ARRIVE ;  /* 0x00000000000079c5 */ /* 0x000fc60000000000 */
[----:B------:R-:W-:-:S07]  /*3740*/  UIMAD UR11, UR37, 0xc00, UR21 ;  /* 0x00000c00250b78a4 */ /* 0x000fce000f8e0215 */
[----:B------:R-:W-:Y:S02]  /*3750*/  UMOV UR6, UR11 ;  /* 0x0000000b00067c82 */ /* 0x000fe40008000000 */
[----:B------:R-:W-:Y:S01]  /*3760*/  HGMMA.64x256x16.F32.BF16 R24, R200, gdesc[UR4].tnspB, RZ, !UPT, gsb0 ;  /* 0x43e00004c8187df0 */ /* 0x000fe2000c0018ff */
        /* <DEDUP_REMOVED lines=29> */
[----:B------:R-:W-:Y:S03]  /*3940*/  HGMMA.64x256x16.F32.BF16 R24, R168, gdesc[UR4].tnspB, R24, gsb0 ;  /* 0x43e00004a8187df0 */ /* 0x000fe60008001818 */
[----:B------:R-:W-:Y:S02]  /*3950*/  WARPGROUP.DEPBAR.LE gsb0, 0x0 ;  /* 0x00008000000079c5 */ /* 0x000fe40000010000 */
[----:B------:R-:W-:Y:S01]  /*3960*/  @!P1 SYNCS.ARRIVE.TRANS64.RED.A1T0 RZ, [UR22], RZ ;  /* 0x000000ffffff99a7 */ /* 0x000fe20008100416 */
[----:B------:R-:W-:-:S04]  /*3970*/  UIADD3 UR22, UR50, -0x2, URZ ;  /* 0xfffffffe32167890 */ /* 0x000fc8000fffe03f */
[----:B------:R-:W-:-:S06]  /*3980*/  UISETP.GE.AND UP0, UPT, UR22, UR38, UPT ;  /* 0x000000261600728c */ /* 0x000fcc000bf06270 */
[----:B------:R-:W-:-:S13]  /*3990*/  PLOP3.LUT P2, PT, PT, PT, UP0, 0x80, 0x0 ;  /* 0x000000000000781c */ /* 0x000fda0003f4f008 */
[----:B---3--:R-:W-:Y:S05]  /*39a0*/  @!P2 BRA `(.L_x_372) ;  /* 0x0000001c0054a947 */ /* 0x008fea0003800000 */
[----:B------:R-:W-:Y:S01]  /*39b0*/  IMAD.MOV.U32 R7, RZ, RZ, R3 ;  /* 0x000000ffff077224 */ /* 0x000fe200078e0003 */
[----:B------:R-:W-:Y:S01]  /*39c0*/  ULDC UR23, c[0x0][0x988] ;  /* 0x0002620000177ab9 */ /* 0x000fe20000000800 */
[----:B012---:R-:W-:-:S07]  /*39d0*/  IMAD.MOV.U32 R8, RZ, RZ, R0 ;  /* 0x000000ffff087224 */ /* 0x007fce00078e0000 */
.L_x_381:
[----:B------:R-:W-:Y:S01]  /*39e0*/  UIADD3 UR37, UR37, 0x1, URZ ;  /* 0x0000000125257890 */ /* 0x000fe2000fffe03f */
[----:B------:R-:W-:Y:S01]  /*39f0*/  UMOV UR6, UR22 ;  /* 0x0000001600067c82 */ /* 0x000fe20008000000 */
[----:B------:R-:W-:Y:S02]  /*3a00*/  UIADD3 UR22, UR22, -0x1, URZ ;  /* 0xffffffff16167890 */ /* 0x000fe4000fffe03f */
[----:B------:R-:W-:-:S04]  /*3a10*/  UISETP.NE.AND UP0, UPT, UR37, 0x2, UPT ;  /* 0x000000022500788c */ /* 0x000fc8000bf05270 */
[----:B------:R-:W-:Y:S02]  /*3a20*/  USEL UR7, URZ, 0x1, UP0 ;  /* 0x000000013f077887 */ /* 0x000fe40008000000 */
[----:B------:R-:W-:Y:S02]  /*3a30*/  USEL UR37, UR37, URZ, UP0 ;  /* 0x0000003f25257287 */ /* 0x000fe40008000000 */
[----:B------:R-:W-:Y:S02]  /*3a40*/  ULOP3.LUT UR47, UR47, UR7, URZ, 0x3c, !UPT ;  /* 0x000000072f2f7292 */ /* 0x000fe4000f8e3c3f */
[----:B------:R-:W-:Y:S01]  /*3a50*/  UISETP.GT.AND UP0, UPT, UR6, UR38, UPT ;  /* 0x000000260600728c */ /* 0x000fe2000bf04270 */
[----:B---3--:R-:W-:Y:S10]  /*3a60*/  @!P0 BRA `(.L_x_373) ;  /* 0x0000000000048947 */ /* 0x008ff40003800000 */
[----:B------:R-:W-:Y:S01]  /*3a70*/  BPT.TRAP 0x1 ;  /* 0x000000040000795c */ /* 0x000fe20000300000 */
.L_x_373:
[----:B------:R-:W0:Y:S01]  /*3a80*/  S2UR UR7, SR_CgaCtaId ;  /* 0x00000000000779c3 */ /* 0x000e220000008800 */
[----:B------:R-:W-:Y:S01]  /*3a90*/  UMOV UR6, 0x400 ;  /* 0x0000040000067882 */ /* 0x000fe20000000000 */
[----:B------:R-:W-:-:S05]  /*3aa0*/  IMAD.U32 R6, RZ, RZ, UR47 ;  /* 0x0000002fff067e24 */ /* 0x000fca000f8e00ff */
[----:B------:R-:W-:Y:S01]  /*3ab0*/  SHF.L.U32 R6, R6, 0x1f, RZ ;  /* 0x0000001f06067819 */ /* 0x000fe200000006ff */
[----:B0-----:R-:W-:-:S04]  /*3ac0*/  ULEA UR6, UR7, UR6, 0x18 ;  /* 0x0000000607067291 */ /* 0x001fc8000f8ec03f */
[----:B------:R-:W-:-:S09]  /*3ad0*/  ULEA UR24, UR37, UR6, 0x3 ;  /* 0x0000000625187291 */ /* 0x000fd2000f8e183f */
[----:B------:R0:W1:Y:S01]  /*3ae0*/  SYNCS.PHASECHK.TRANS64.TRYWAIT P2, [UR24+0x22830], R6 ;  /* 0x02283006ff0075a7 */ /* 0x0000620008040158 */
[----:B------:R-:W-:Y:S05]  /*3af0*/  @!P0 BRA `(.L_x_374) ;  /* 0x0000000000048947 */ /* 0x000fea0003800000 */
[----:B------:R-:W-:Y:S01]  /*3b00*/  BPT.TRAP 0x1 ;  /* 0x000000040000795c */ /* 0x000fe20000300000 */
.L_x_374:
[----:B-1----:R-:W-:Y:S05]  /*3b10*/  @P2 BRA `(.L_x_375) ;  /* 0x0000000000082947 */ /* 0x002fea0003800000 */
[----:B------:R-:W1:Y:S02]  /*3b20*/  SYNCS.PHASECHK.TRANS64.TRYWAIT P2, [UR24+0x22830], R6 ;  /* 0x02283006ff0075a7 */ /* 0x000e640008040158 */
[----:B-1----:R-:W-:Y:S05]  /*3b30*/  @!P2 BRA `(.L_x_376) ;  /* 0x000000d000f4a947 */ /* 0x002fea0003800000 */
.L_x_375:
[----:B------:R-:W-:Y:S01]  /*3b40*/  UIMAD UR18, UR37, 0x300, UR20 ;  /* 0x00000300251278a4 */ /* 0x000fe2000f8e0214 */
[----:B------:R-:W-:Y:S01]  /*3b50*/  WARPGROUP.ARRIVE ;  /* 0x00000000000079c5 */ /* 0x000fe20000000000 */
[----:B------:R-:W-:Y:S01]  /*3b60*/  UMOV UR19, 0x40000040 ;  /* 0x4000004000137882 */ /* 0x000fe20000000000 */
[----:B------:R-:W-:Y:S01]  /*3b70*/  UMOV UR7, 0x40000040 ;  /* 0x4000004000077882 */ /* 0x000fe20000000000 */
[----:B------:R-:W-:-:S03]  /*3b80*/  UIADD3 UR6, UR18, 0x2, URZ ;  /* 0x0000000212067890 */ /* 0x000fc6000fffe03f */
[----:B------:R-:W2:Y:S01]  /*3b90*/  S2R R10, SR_TID.X ;  /* 0x00000000000a7919 */ /* 0x000ea20000002100 */
[----:B------:R-:W-:Y:S01]  /*3ba0*/  UIADD3 UR10, UR18, 0x4, URZ ;  /* 0x00000004120a7890 */ /* 0x000fe2000fffe03f */
[----:B------:R-:W-:Y:S01]  /*3bb0*/  UMOV UR11, 0x40000040 ;  /* 0x40000040000b7882 */ /* 0x000fe20000000000 */
[----:B------:R-:W-:Y:S01]  /*3bc0*/  HGMMA.64x96x16.F32.BF16 R152, gdesc[UR16], RZ, !UPT, gsb0 ;  /* 0x01600000109879f0 */ /* 0x000fe2000c0018ff */
[----:B------:R-:W-:Y:S01]  /*3bd0*/  UIADD3 UR14, UR18, 0x6, URZ ;  /* 0x00000006120e7890 */ /* 0x000fe2000fffe03f */
[----:B------:R-:W-:Y:S01]  /*3be0*/  UMOV UR15, 0x40000040 ;  /* 0x40000040000f7882 */ /* 0x000fe20000000000 */
[----:B--2---:R-:W-:-:S04]  /*3bf0*/  SHF.R.U32.HI R10, RZ, 0x7, R10 ;  /* 0x00000007ff0a7819 */ /* 0x004fc8000001160a */
[----:B------:R-:W-:Y:S01]  /*3c00*/  IADD3 R10, -R10, 0xb, RZ ;  /* 0x0000000b0a0a7810 */ /* 0x000fe20007ffe1ff */
[----:B------:R-:W-:Y:S02]  /*3c10*/  WARPGROUP.DEPBAR.LE gsb0, 0x0 ;  /* 0x00008000000079c5 */ /* 0x000fe40000010000 */
[----:B------:R-:W-:-:S06]  /*3c20*/  WARPGROUP.ARRIVE ;  /* 0x00000000000079c5 */ /* 0x000fcc0000000000 */
[----:B------:R-:W-:Y:S03]  /*3c30*/  HGMMA.64x96x16.F32.BF16 R152, gdesc[UR4], R152, gsb0 ;  /* 0x01600000049879f0 */ /* 0x000fe60008001898 */
[----:B------:R-:W-:Y:S02]  /*3c40*/  WARPGROUP.DEPBAR.LE gsb0, 0x0 ;  /* 0x00008000000079c5 */ /* 0x000fe40000010000 */
[----:B------:R-:W-:-:S06]  /*3c50*/  WARPGROUP.ARRIVE ;  /* 0x00000000000079c5 */ /* 0x000fcc0000000000 */
[----:B------:R-:W-:Y:S01]  /*3c60*/  HGMMA.64x96x16.F32.BF16 R152, gdesc[UR8], R152, gsb0 ;  /* 0x01600000089879f0 */ /* 0x000fe20008001898 */
[----:B------:R-:W-:Y:S02]  /*3c70*/  UMOV UR10, UR23 ;  /* 0x00000017000a7c82 */ /* 0x000fe40008000000 */
        /* <DEDUP_REMOVED lines=27> */
[----:B------:R-:W-:-:S05]  /*3e30*/  FMNMX.FTZ R0, R197, R0, !PT ;  /* 0x00000000c5007209 */ /* 0x000fca0007810000 */
[----:B-1----:R-:W1:Y:S02]  /*3e40*/  SHFL.BFLY PT, R3, R0, 0x2, 0x1f ;  /* 0x0c401f0000037f89 */ /* 0x002e6400000e0000 */
[----:B-1----:R-:W-:-:S05]  /*3e50*/  FMNMX.FTZ R0, R0, R3, !PT ;  /* 0x0000000300007209 */ /* 0x002fca0007810000 */
[----:B------:R-:W1:Y:S02]  /*3e60*/  SHFL.BFLY PT, R3, R0, 0x1, 0x1f ;  /* 0x0c201f0000037f89 */ /* 0x000e6400000e0000 */
[----:B-1----:R-:W-:-:S05]  /*3e70*/  FMNMX.FTZ R0, R0, R3, !PT ;  /* 0x0000000300007209 */ /* 0x002fca0007810000 */
[C---:B------:R-:W-:Y:S01]  /*3e80*/  FMUL.FTZ R3, R0.reuse, UR10 ;  /* 0x0000000a00037c20 */ /* 0x040fe20008410000 */
[----:B------:R-:W-:-:S03]  /*3e90*/  FADD.FTZ R8, -R0, R8 ;  /* 0x0000000800087221 */ /* 0x000fc60000010100 */
[--C-:B------:R-:W-:Y:S01]  /*3ea0*/  FFMA.FTZ R152, R152, UR10, -R3.reuse ;  /* 0x0000000a98987c23 */ /* 0x100fe20008010803 */
        /* <DEDUP_REMOVED lines=22> */
[----:B------:R-:W-:Y:S01]  /*4010*/  FFMA.FTZ R197, R197, UR10, -R3 ;  /* 0x0000000ac5c57c23 */ /* 0x000fe20008010803 */
[----:B------:R-:W-:Y:S01]  /*4020*/  FMNMX.FTZ R3, R154, R7, !PT ;  /* 0x000000079a037209 */ /* 0x000fe20007810000 */
[----:B------:R-:W-:Y:S01]  /*4030*/  FMUL.FTZ R8, R8, UR10 ;  /* 0x0000000a08087c20 */ /* 0x000fe20008410000 */
[----:B------:R-:W-:Y:S02]  /*4040*/  MUFU.EX2 R152, R152 ;  /* 0x0000009800987308 */ /* 0x000fe40000000800 */
[----:B------:R-:W-:-:S04]  /*4050*/  FMNMX.FTZ R3, R155, R3, !PT ;  /* 0x000000039b037209 */ /* 0x000fc80007810000 */
[----:B------:R-:W-:Y:S02]  /*4060*/  FMNMX.FTZ R3, R158, R3, !PT ;  /* 0x000000039e037209 */ /* 0x000fe40007810000 */
[----:B------:R-:W1:Y:S02]  /*4070*/  MUFU.EX2 R8, R8 ;  /* 0x0000000800087308 */ /* 0x000e640000000800 */
[----:B------:R-:W-:-:S04]  /*4080*/  FMNMX.FTZ R3, R159, R3, !PT ;  /* 0x000000039f037209 */ /* 0x000fc80007810000 */
[----:B------:R-:W-:Y:S02]  /*4090*/  FMNMX.FTZ R3, R162, R3, !PT ;  /* 0x00000003a2037209 */ /* 0x000fe40007810000 */
[----:B------:R-:W2:Y:S02]  /*40a0*/  MUFU.EX2 R153, R153 ;  /* 0x0000009900997308 */ /* 0x000ea40000000800 */
[----:B------:R-:W-:-:S04]  /*40b0*/  FMNMX.FTZ R3, R163, R3, !PT ;  /* 0x00000003a3037209 */ /* 0x000fc80007810000 */
[----:B------:R-:W-:Y:S02]  /*40c0*/  FMNMX.FTZ R3, R166, R3, !PT ;  /* 0x00000003a6037209 */ /* 0x000fe40007810000 */
[----:B------:R-:W3:Y:S01]  /*40d0*/  MUFU.EX2 R156, R156 ;  /* 0x0000009c009c7308 */ /* 0x000ee20000000800 */
[-C--:B-1----:R-:W-:Y:S01]  /*40e0*/  FMUL.FTZ R24, R24, R8.reuse ;  /* 0x0000000818187220 */ /* 0x082fe20000410000 */
[----:B------:R-:W-:Y:S01]  /*40f0*/  FMNMX.FTZ R3, R167, R3, !PT ;  /* 0x00000003a7037209 */ /* 0x000fe20007810000 */
[-C--:B------:R-:W-:Y:S01]  /*4100*/  FMUL.FTZ R25, R25, R8.reuse ;  /* 0x0000000819197220 */ /* 0x080fe20000410000 */
[-C--:B------:R-:W-:Y:S01]  /*4110*/  FMUL.FTZ R28, R28, R8.reuse ;  /* 0x000000081c1c7220 */ /* 0x080fe20000410000 */
[-C--:B------:R-:W-:Y:S01]  /*4120*/  FMUL.FTZ R29, R29, R8.reuse ;  /* 0x000000081d1d7220 */ /* 0x080fe20000410000 */
        /* <DEDUP_REMOVED lines=76> */
[----:B------:R-:W-:Y:S01]  /*45f0*/  FFMA.FTZ R4, R8, R4, R152 ;  /* 0x0000000408047223 */ /* 0x000fe20000010098 */
[----:B------:R-:W1:Y:S01]  /*4600*/  MUFU.EX2 R157, R157 ;  /* 0x0000009d009d7308 */ /* 0x000e620000000800 */
[----:B------:R-:W4:Y:S01]  /*4610*/  SHFL.BFLY PT, R8, R3, 0x2, 0x1f ;  /* 0x0c401f0003087f89 */ /* 0x000f2200000e0000 */
[C---:B--2---:R-:W-:Y:S01]  /*4620*/  F2FP.BF16.F32.PACK_AB R200, R153.reuse, R152 ;  /* 0x0000009899c8723e */ /* 0x044fe200000010ff */
[----:B------:R-:W-:-:S04]  /*4630*/  FADD.FTZ R4, R153, R4 ;  /* 0x0000000499047221 */ /* 0x000fc80000010000 */
[----:B---3--:R-:W-:Y:S01]  /*4640*/  FADD.FTZ R4, R156, R4 ;  /* 0x000000049c047221 */ /* 0x008fe20000010000 */
[----:B------:R-:W2:Y:S08]  /*4650*/  MUFU.EX2 R152, R160 ;  /* 0x000000a000987308 */ /* 0x000eb00000000800 */
[----:B------:R-:W3:Y:S01]  /*4660*/  MUFU.EX2 R161, R161 ;  /* 0x000000a100a17308 */ /* 0x000ee20000000800 */
[C---:B-1----:R-:W-:Y:S01]  /*4670*/  FADD.FTZ R4, R157.reuse, R4 ;  /* 0x000000049d047221 */ /* 0x042fe20000010000 */
[----:B------:R-:W-:-:S06]  /*4680*/  F2FP.BF16.F32.PACK_AB R202, R157, R156 ;  /* 0x0000009c9dca723e */ /* 0x000fcc00000010ff */
[----:B------:R-:W1:Y:S01]  /*4690*/  MUFU.EX2 R164, R164 ;  /* 0x000000a400a47308 */ /* 0x000e620000000800 */
[----:B----4-:R-:W-:Y:S01]  /*46a0*/  FMNMX.FTZ R3, R3, R8, !PT ;  /* 0x0000000803037209 */ /* 0x010fe20007810000 */
[----:B--2---:R-:W-:-:S04]  /*46b0*/  FADD.FTZ R4, R152, R4 ;  /* 0x0000000498047221 */ /* 0x004fc80000010000 */
[----:B------:R-:W2:Y:S02]  /*46c0*/  SHFL.BFLY PT, R8, R3, 0x1, 0x1f ;  /* 0x0c201f0003087f89 */ /* 0x000ea400000e0000 */
[----:B------:R-:W4:Y:S01]  /*46d0*/  MUFU.EX2 R165, R165 ;  /* 0x000000a500a57308 */ /* 0x000f220000000800 */
[C---:B---3--:R-:W-:Y:S01]  /*46e0*/  FADD.FTZ R4, R161.reuse, R4 ;  /* 0x00000004a1047221 */ /* 0x048fe20000010000 */
[----:B------:R-:W-:-:S06]  /*46f0*/  F2FP.BF16.F32.PACK_AB R152, R161, R152 ;  /* 0x00000098a198723e */ /* 0x000fcc00000010ff */
[----:B------:R-:W3:Y:S01]  /*4700*/  MUFU.EX2 R156, R168 ;  /* 0x000000a8009c7308 */ /* 0x000ee20000000800 */
[----:B-1----:R-:W-:-:S07]  /*4710*/  FADD.FTZ R4, R164, R4 ;  /* 0x00000004a4047221 */ /* 0x002fce0000010000 */
[----:B------:R-:W1:Y:S01]  /*4720*/  MUFU.EX2 R169, R169 ;  /* 0x000000a900a97308 */ /* 0x000e620000000800 */
[----:B----4-:R-:W-:Y:S01]  /*4730*/  FADD.FTZ R4, R165, R4 ;  /* 0x00000004a5047221 */ /* 0x010fe20000010000 */
[----:B--2---:R-:W-:-:S06]  /*4740*/  FMNMX.FTZ R3, R3, R8, !PT ;  /* 0x0000000803037209 */ /* 0x004fcc0007810000 */
[----:B------:R-:W2:Y:S01]  /*4750*/  MUFU.EX2 R172, R172 ;  /* 0x000000ac00ac7308 */ /* 0x000ea20000000800 */
[----:B---3--:R-:W-:Y:S01]  /*4760*/  FADD.FTZ R4, R156, R4 ;  /* 0x000000049c047221 */ /* 0x008fe20000010000 */
[C---:B------:R-:W-:Y:S01]  /*4770*/  FADD.FTZ R7, -R3.reuse, R7 ;  /* 0x0000000703077221 */ /* 0x040fe20000010100 */
[----:B------:R-:W-:-:S03]  /*4780*/  FMUL.FTZ R8, R3, UR10 ;  /* 0x0000000a03087c20 */ /* 0x000fc60008410000 */
[----:B------:R-:W-:Y:S01]  /*4790*/  FMUL.FTZ R7, R7, UR10 ;  /* 0x0000000a07077c20 */ /* 0x000fe20008410000 */
[--C-:B------:R-:W-:Y:S01]  /*47a0*/  FFMA.FTZ R154, R154, UR10, -R8.reuse ;  /* 0x0000000a9a9a7c23 */ /* 0x100fe20008010808 */
[--C-:B------:R-:W-:Y:S01]  /*47b0*/  FFMA.FTZ R155, R155, UR10, -R8.reuse ;  /* 0x0000000a9b9b7c23 */ /* 0x100fe20008010808 */
[--C-:B------:R-:W-:Y:S01]  /*47c0*/  FFMA.FTZ R9, R170, UR10, -R8.reuse ;  /* 0x0000000aaa097c23 */ /* 0x100fe20008010808 */
[--C-:B------:R-:W-:Y:S01]  /*47d0*/  FFMA.FTZ R158, R158, UR10, -R8.reuse ;  /* 0x0000000a9e9e7c23 */ /* 0x100fe20008010808 */
[----:B------:R3:W-:Y:S01]  /*47e0*/  MUFU.EX2 R201, R154 ;  /* 0x0000009a00c97308 */ /* 0x0007e20000000800 */
[--C-:B------:R-:W-:Y:S01]  /*47f0*/  FFMA.FTZ R159, R159, UR10, -R8.reuse ;  /* 0x0000000a9f9f7c23 */ /* 0x100fe20008010808 */
[--C-:B------:R-:W-:Y:S01]  /*4800*/  FFMA.FTZ R162, R162, UR10, -R8.reuse ;  /* 0x0000000aa2a27c23 */ /* 0x100fe20008010808 */
[--C-:B------:R-:W-:Y:S01]  /*4810*/  FFMA.FTZ R163, R163, UR10, -R8.reuse ;  /* 0x0000000aa3a37c23 */ /* 0x100fe20008010808 */
[--C-:B------:R-:W-:Y:S01]  /*4820*/  FFMA.FTZ R166, R166, UR10, -R8.reuse ;  /* 0x0000000aa6a67c23 */ /* 0x100fe20008010808 */
[--C-:B------:R-:W-:Y:S01]  /*4830*/  FFMA.FTZ R167, R167, UR10, -R8.reuse ;  /* 0x0000000aa7a77c23 */ /* 0x100fe20008010808 */
[--C-:B------:R-:W-:Y:S01]  /*4840*/  FFMA.FTZ R171, R171, UR10, -R8.reuse ;  /* 0x0000000aabab7c23 */ /* 0x100fe20008010808 */
[--C-:B------:R-:W-:Y:S01]  /*4850*/  FFMA.FTZ R174, R174, UR10, -R8.reuse ;  /* 0x0000000aaeae7c23 */ /* 0x100fe20008010808 */
[----:B------:R-:W4:Y:S01]  /*4860*/  MUFU.EX2 R7, R7 ;  /* 0x0000000700077308 */ /* 0x000f220000000800 */
[--C-:B------:R-:W-:Y:S01]  /*4870*/  FFMA.FTZ R175, R175, UR10, -R8.reuse ;  /* 0x0000000aafaf7c23 */ /* 0x100fe20008010808 */
[--C-:B------:R-:W-:Y:S01]  /*4880*/  FFMA.FTZ R178, R178, UR10, -R8.reuse ;  /* 0x0000000ab2b27c23 */ /* 0x100fe20008010808 */
[--C-:B------:R-:W-:Y:S01]  /*4890*/  FFMA.FTZ R179, R179, UR10, -R8.reuse ;  /* 0x0000000ab3b37c23 */ /* 0x100fe20008010808 */
[----:B------:R-:W-:Y:S01]  /*48a0*/  FFMA.FTZ R182, R182, UR10, -R8 ;  /* 0x0000000ab6b67c23 */ /* 0x000fe20008010808 */
[----:B-1----:R-:W-:Y:S01]  /*48b0*/  FADD.FTZ R4, R169, R4 ;  /* 0x00000004a9047221 */ /* 0x002fe20000010000 */
[--C-:B------:R-:W-:Y:S01]  /*48c0*/  FFMA.FTZ R183, R183, UR10, -R8.reuse ;  /* 0x0000000ab7b77c23 */ /* 0x100fe20008010808 */
[----:B------:R-:W-:Y:S01]  /*48d0*/  FFMA.FTZ R186, R186, UR10, -R8 ;  /* 0x0000000ababa7c23 */ /* 0x000fe20008010808 */
[----:B------:R1:W-:Y:S01]  /*48e0*/  MUFU.EX2 R157, R9 ;  /* 0x00000009009d7308 */ /* 0x0003e20000000800 */
[----:B--2---:R-:W-:Y:S01]  /*48f0*/  FADD.FTZ R4, R172, R4 ;  /* 0x00000004ac047221 */ /* 0x004fe20000010000 */
[--C-:B------:R-:W-:Y:S01]  /*4900*/  FFMA.FTZ R187, R187, UR10, -R8.reuse ;  /* 0x0000000abbbb7c23 */ /* 0x100fe20008010808 */
[----:B---3--:R-:W-:Y:S01]  /*4910*/  F2FP.BF16.F32.PACK_AB R154, R165, R164 ;  /* 0x000000a4a59a723e */ /* 0x008fe200000010ff */
[--C-:B------:R-:W-:Y:S01]  /*4920*/  FFMA.FTZ R190, R190, UR10, -R8.reuse ;  /* 0x0000000abebe7c23 */ /* 0x100fe20008010808 */
[--C-:B------:R-:W-:Y:S01]  /*4930*/  FFMA.FTZ R191, R191, UR10, -R8.reuse ;  /* 0x0000000abfbf7c23 */ /* 0x100fe20008010808 */
[--C-:B------:R-:W-:Y:S01]  /*4940*/  FFMA.FTZ R194, R194, UR10, -R8.reuse ;  /* 0x0000000ac2c27c23 */ /* 0x100fe20008010808 */
[--C-:B------:R-:W-:Y:S01]  /*4950*/  FFMA.FTZ R195, R195, UR10, -R8.reuse ;  /* 0x0000000ac3c37c23 */ /* 0x100fe20008010808 */
[----:B------:R-:W2:Y:S01]  /*4960*/  MUFU.EX2 R155, R155 ;  /* 0x0000009b009b7308 */ /* 0x000ea20000000800 */
[----:B-1----:R-:W-:Y:S01]  /*4970*/  IMAD.U32 R9, RZ, RZ, UR24 ;  /* 0x00000018ff097e24 */ /* 0x002fe2000f8e00ff */
[----:B------:R-:W-:Y:S01]  /*4980*/  F2FP.BF16.F32.PACK_AB R156, R169, R156 ;  /* 0x0000009ca99c723e */ /* 0x000fe200000010ff */
[--C-:B------:R-:W-:Y:S01]  /*4990*/  FFMA.FTZ R198, R198, UR10, -R8.reuse ;  /* 0x0000000ac6c67c23 */ /* 0x100fe20008010808 */
[----:B------:R-:W-:Y:S01]  /*49a0*/  FFMA.FTZ R8, R199, UR10, -R8 ;  /* 0x0000000ac7087c23 */ /* 0x000fe20008010808 */
[----:B------:R-:W-:-:S02]  /*49b0*/  @!P1 VIADD R12, R9, 0x22840 ;  /* 0x00022840090c9836 */ /* 0x000fc40000000000 */
[-C--:B----4-:R-:W-:Y:S01]  /*49c0*/  FMUL.FTZ R26, R26, R7.reuse ;  /* 0x000000071a1a7220 */ /* 0x090fe20000410000 */
[-C--:B------:R-:W-:Y:S01]  /*49d0*/  FMUL.FTZ R27, R27, R7.reuse ;  /* 0x000000071b1b7220 */ /* 0x080fe20000410000 */
[----:B------:R-:W1:Y:S01]  /*49e0*/  MUFU.EX2 R203, R158 ;  /* 0x0000009e00cb7308 */ /* 0x000e620000000800 */
[-C--:B------:R-:W-:Y:S01]  /*49f0*/  FMUL.FTZ R30, R30, R7.reuse ;  /* 0x000000071e1e7220 */ /* 0x080fe20000410000 */
[----:B------:R-:W-:Y:S01]  /*4a00*/  @!P1 PRMT R12, RZ, 0x654, R12 ;  /* 0x00000654ff0c9816 */ /* 0x000fe2000000000c */
[----:B------:R3:W-:Y:S06]  /*4a10*/  BAR.ARV R10, 0x100 ;  /* 0x0004000a0000751d */ /* 0x0007ec0000002000 */
[----:B------:R-:W4:Y:S01]  /*4a20*/  MUFU.EX2 R159, R159 ;  /* 0x0000009f009f7308 */ /* 0x000f220000000800 */
[----:B------:R5:W-:Y:S01]  /*4a30*/  @!P1 SYNCS.ARRIVE.TRANS64.RED.A1T0 RZ, [R12+URZ], RZ ;  /* 0x000000ff0cff99a7 */ /* 0x000be2000810043f */
[-C--:B------:R-:W-:Y:S01]  /*4a40*/  FMUL.FTZ R31, R31, R7.reuse ;  /* 0x000000071f1f7220 */ /* 0x080fe20000410000 */
[-C--:B------:R-:W-:Y:S01]  /*4a50*/  FMUL.FTZ R34, R34, R7.reuse ;  /* 0x0000000722227220 */ /* 0x080fe20000410000 */
[-C--:B------:R-:W-:Y:S01]  /*4a60*/  FMUL.FTZ R35, R35, R7.reuse ;  /* 0x0000000723237220 */ /* 0x080fe20000410000 */
[-C--:B------:R-:W-:Y:S01]  /*4a70*/  FMUL.FTZ R38, R38, R7.reuse ;  /* 0x0000000726267220 */ /* 0x080fe20000410000 */
[-C--:B------:R-:W-:Y:S01]  /*4a80*/  FMUL.FTZ R39, R39, R7.reuse ;  /* 0x0000000727277220 */ /* 0x080fe20000410000 */
[----:B------:R-:W-:Y:S01]  /*4a90*/  FMUL.FTZ R42, R42, R7 ;  /* 0x000000072a2a7220 */ /* 0x000fe20000410000 */
[----:B------:R-:W0:Y:S01]  /*4aa0*/  MUFU.EX2 R153, R162 ;  /* 0x000000a200997308 */ /* 0x000e220000000800 */
[----:B-----5:R-:W-:Y:S01]  /*4ab0*/  FFMA.FTZ R12, R7, R5, R201 ;  /* 0x00000005070c7223 */ /* 0x020fe200000100c9 */
[-C--:B------:R-:W-:Y:S01]  /*4ac0*/  FMUL.FTZ R43, R43, R7.reuse ;  /* 0x000000072b2b7220 */ /* 0x080fe20000410000 */
[-C--:B------:R-:W-:Y:S01]  /*4ad0*/  FMUL.FTZ R46, R46, R7.reuse ;  /* 0x000000072e2e7220 */ /* 0x080fe20000410000 */
[-C--:B------:R-:W-:Y:S01]  /*4ae0*/  FMUL.FTZ R47, R47, R7.reuse ;  /* 0x000000072f2f7220 */ /* 0x080fe20000410000 */
[----:B--2---:R-:W-:Y:S01]  /*4af0*/  FADD.FTZ R12, R155, R12 ;  /* 0x0000000c9b0c7221 */ /* 0x004fe20000010000 */
[-C--:B------:R-:W-:Y:S01]  /*4b00*/  FMUL.FTZ R50, R50, R7.reuse ;  /* 0x0000000732327220 */ /* 0x080fe20000410000 */
[-C--:B------:R-:W-:Y:S01]  /*4b10*/  FMUL.FTZ R51, R51, R7.reuse ;  /* 0x0000000733337220 */ /* 0x080fe20000410000 */
[----:B------:R-:W2:Y:S01]  /*4b20*/  MUFU.EX2 R163, R163 ;  /* 0x000000a300a37308 */ /* 0x000ea20000000800 */
[----:B-1----:R-:W-:Y:S01]  /*4b30*/  FADD.FTZ R12, R203, R12 ;  /* 0x0000000ccb0c7221 */ /* 0x002fe20000010000 */
[-C--:B------:R-:W-:Y:S01]  /*4b40*/  FMUL.FTZ R54, R54, R7.reuse ;  /* 0x0000000736367220 */ /* 0x080fe20000410000 */
[-C--:B------:R-:W-:Y:S01]  /*4b50*/  FMUL.FTZ R55, R55, R7.reuse ;  /* 0x0000000737377220 */ /* 0x080fe20000410000 */
[-C--:B------:R-:W-:Y:S01]  /*4b60*/  FMUL.FTZ R58, R58, R7.reuse ;  /* 0x000000073a3a7220 */ /* 0x080fe20000410000 */
[----:B----4-:R-:W-:Y:S01]  /*4b70*/  FADD.FTZ R12, R159, R12 ;  /* 0x0000000c9f0c7221 */ /* 0x010fe20000010000 */
[-C--:B------:R-:W-:Y:S01]  /*4b80*/  FMUL.FTZ R59, R59, R7.reuse ;  /* 0x000000073b3b7220 */ /* 0x080fe20000410000 */
[-C--:B------:R-:W-:Y:S01]  /*4b90*/  FMUL.FTZ R62, R62, R7.reuse ;  /* 0x000000073e3e7220 */ /* 0x080fe20000410000 */
[----:B------:R-:W1:Y:S01]  /*4ba0*/  MUFU.EX2 R11, R166 ;  /* 0x000000a6000b7308 */ /* 0x000e620000000800 */
[----:B0-----:R-:W-:Y:S01]  /*4bb0*/  FADD.FTZ R12, R153, R12 ;  /* 0x0000000c990c7221 */ /* 0x001fe20000010000 */
[-C--:B------:R-:W-:Y:S01]  /*4bc0*/  FMUL.FTZ R63, R63, R7.reuse ;  /* 0x000000073f3f7220 */ /* 0x080fe20000410000 */
[-C--:B------:R-:W-:Y:S01]  /*4bd0*/  FMUL.FTZ R66, R66, R7.reuse ;  /* 0x0000000742427220 */ /* 0x080fe20000410000 */
[-C--:B------:R-:W-:Y:S01]  /*4be0*/  FMUL.FTZ R67, R67, R7.reuse ;  /* 0x0000000743437220 */ /* 0x080fe20000410000 */
[-C--:B------:R-:W-:Y:S01]  /*4bf0*/  FMUL.FTZ R70, R70, R7.reuse ;  /* 0x0000000746467220 */ /* 0x080fe20000410000 */
[-C--:B------:R-:W-:Y:S01]  /*4c00*/  FMUL.FTZ R71, R71, R7.reuse ;  /* 0x0000000747477220 */ /* 0x080fe20000410000 */
[-C--:B------:R-:W-:Y:S01]  /*4c10*/  FMUL.FTZ R74, R74, R7.reuse ;  /* 0x000000074a4a7220 */ /* 0x080fe20000410000 */
[----:B------:R-:W0:Y:S01]  /*4c20*/  MUFU.EX2 R167, R167 ;  /* 0x000000a700a77308 */ /* 0x000e220000000800 */
        /* <DEDUP_REMOVED lines=16> */
[----:B0-----:R-:W-:Y:S01]  /*4d30*/  FADD.FTZ R12, R167, R12 ;  /* 0x0000000ca70c7221 */ /* 0x001fe20000010000 */
[-C--:B------:R-:W-:Y:S01]  /*4d40*/  FMUL.FTZ R99, R99, R7.reuse ;  /* 0x0000000763637220 */ /* 0x080fe20000410000 */
[-C--:B------:R-:W-:Y:S01]  /*4d50*/  FMUL.FTZ R102, R102, R7.reuse ;  /* 0x0000000766667220 */ /* 0x080fe20000410000 */
[-C--:B------:R-:W-:Y:S01]  /*4d60*/  FMUL.FTZ R103, R103, R7.reuse ;  /* 0x0000000767677220 */ /* 0x080fe20000410000 */
[----:B------:R-:W-:Y:S01]  /*4d70*/  FADD.FTZ R12, R157, R12 ;  /* 0x0000000c9d0c7221 */ /* 0x000fe20000010000 */
        /* <DEDUP_REMOVED lines=31> */
[----:B------:R-:W-:Y:S01]  /*4f70*/  FMUL.FTZ R151, R151, R7 ;  /* 0x0000000797977220 */ /* 0x000fe20000410000 */
[----:B------:R-:W-:-:S02]  /*4f80*/  F2FP.BF16.F32.PACK_AB R201, R155, R201 ;  /* 0x000000c99bc9723e */ /* 0x000fc400000010ff */
[----:B------:R-:W2:Y:S01]  /*4f90*/  MUFU.EX2 R177, R177 ;  /* 0x000000b100b17308 */ /* 0x000ea20000000800 */
[----:B-1----:R-:W-:Y:S01]  /*4fa0*/  FADD.FTZ R4, R160, R4 ;  /* 0x00000004a0047221 */ /* 0x002fe20000010000 */
[----:B------:R-:W-:Y:S02]  /*4fb0*/  F2FP.BF16.F32.PACK_AB R203, R159, R203 ;  /* 0x000000cb9fcb723e */ /* 0x000fe400000010ff */
[----:B------:R-:W-:Y:S02]  /*4fc0*/  F2FP.BF16.F32.PACK_AB R153, R163, R153 ;  /* 0x00000099a399723e */ /* 0x000fe400000010ff */
[----:B------:R-:W-:Y:S02]  /*4fd0*/  F2FP.BF16.F32.PACK_AB R155, R167, R11 ;  /* 0x0000000ba79b723e */ /* 0x000fe400000010ff */
[----:B------:R-:W1:Y:S01]  /*4fe0*/  MUFU.EX2 R179, R179 ;  /* 0x000000b300b37308 */ /* 0x000e620000000800 */
[----:B0-----:R-:W-:Y:S01]  /*4ff0*/  FADD.FTZ R12, R161, R12 ;  /* 0x0000000ca10c7221 */ /* 0x001fe20000010000 */
[----:B------:R-:W-:-:S02]  /*5000*/  F2FP.BF16.F32.PACK_AB R157, R171, R157 ;  /* 0x0000009dab9d723e */ /* 0x000fc400000010ff */
[----:B------:R-:W-:Y:S02]  /*5010*/  F2FP.BF16.F32.PACK_AB R158, R173, R172 ;  /* 0x000000acad9e723e */ /* 0x000fe400000010ff */
[----:B------:R-:W-:Y:S02]  /*5020*/  F2FP.BF16.F32.PACK_AB R159, R175, R174 ;  /* 0x000000aeaf9f723e */ /* 0x000fe400000010ff */
[----:B------:R-:W0:Y:S01]  /*5030*/  MUFU.EX2 R180, R180 ;  /* 0x000000b400b47308 */ /* 0x000e220000000800 */
[C---:B--2---:R-:W-:Y:S01]  /*5040*/  FADD.FTZ R4, R177.reuse, R4 ;  /* 0x00000004b1047221 */ /* 0x044fe20000010000 */
[----:B------:R-:W-:-:S06]  /*5050*/  F2FP.BF16.F32.PACK_AB R160, R177, R160 ;  /* 0x000000a0b1a0723e */ /* 0x000fcc00000010ff */
[----:B------:R-:W2:Y:S01]  /*5060*/  MUFU.EX2 R182, R182 ;  /* 0x000000b600b67308 */ /* 0x000ea20000000800 */
[C---:B-1----:R-:W-:Y:S01]  /*5070*/  FADD.FTZ R5, R179.reuse, R12 ;  /* 0x0000000cb3057221 */ /* 0x042fe20000010000 */
[----:B------:R-:W-:-:S06]  /*5080*/  F2FP.BF16.F32.PACK_AB R161, R179, R161 ;  /* 0x000000a1b3a1723e */ /* 0x000fcc00000010ff */
[----:B------:R-:W1:Y:S01]  /*5090*/  MUFU.EX2 R181, R181 ;  /* 0x000000b500b57308 */ /* 0x000e620000000800 */
[----:B0-----:R-:W-:-:S07]  /*50a0*/  FADD.FTZ R4, R180, R4 ;  /* 0x00000004b4047221 */ /* 0x001fce0000010000 */
[----:B------:R-:W0:Y:S01]  /*50b0*/  MUFU.EX2 R183, R183 ;  /* 0x000000b700b77308 */ /* 0x000e220000000800 */
[----:B--2---:R-:W-:-:S07]  /*50c0*/  FADD.FTZ R12, R182, R5 ;  /* 0x00000005b60c7221 */ /* 0x004fce0000010000 */
[----:B------:R-:W2:Y:S01]  /*50d0*/  MUFU.EX2 R184, R184 ;  /* 0x000000b800b87308 */ /* 0x000ea20000000800 */
[C---:B-1----:R-:W-:Y:S01]  /*50e0*/  FADD.FTZ R4, R181.reuse, R4 ;  /* 0x00000004b5047221 */ /* 0x042fe20000010000 */
[----:B------:R-:W-:-:S06]  /*50f0*/  F2FP.BF16.F32.PACK_AB R162, R181, R180 ;  /* 0x000000b4b5a2723e */ /* 0x000fcc00000010ff */
[----:B------:R-:W1:Y:S01]  /*5100*/  MUFU.EX2 R165, R186 ;  /* 0x000000ba00a57308 */ /* 0x000e620000000800 */
[C---:B0-----:R-:W-:Y:S01]  /*5110*/  FADD.FTZ R12, R183.reuse, R12 ;  /* 0x0000000cb70c7221 */ /* 0x041fe20000010000 */
[----:B------:R-:W-:-:S06]  /*5120*/  F2FP.BF16.F32.PACK_AB R163, R183, R182 ;  /* 0x000000b6b7a3723e */ /* 0x000fcc00000010ff */
[----:B------:R-:W0:Y:S01]  /*5130*/  MUFU.EX2 R185, R185 ;  /* 0x000000b900b97308 */ /* 0x000e220000000800 */
[----:B--2---:R-:W-:-:S07]  /*5140*/  FADD.FTZ R4, R184, R4 ;  /* 0x00000004b8047221 */ /* 0x004fce0000010000 */
[----:B------:R-:W2:Y:S01]  /*5150*/  MUFU.EX2 R187, R187 ;  /* 0x000000bb00bb7308 */ /* 0x000ea20000000800 */
[----:B-1----:R-:W-:-:S07]  /*5160*/  FADD.FTZ R12, R165, R12 ;  /* 0x0000000ca50c7221 */ /* 0x002fce0000010000 */
[----:B------:R-:W1:Y:S01]  /*5170*/  MUFU.EX2 R188, R188 ;  /* 0x000000bc00bc7308 */ /* 0x000e620000000800 */
[C---:B0-----:R-:W-:Y:S01]  /*5180*/  FADD.FTZ R4, R185.reuse, R4 ;  /* 0x00000004b9047221 */ /* 0x041fe20000010000 */
[----:B------:R-:W-:-:S06]  /*5190*/  F2FP.BF16.F32.PACK_AB R164, R185, R184 ;  /* 0x000000b8b9a4723e */ /* 0x000fcc00000010ff */
[----:B------:R-:W0:Y:S01]  /*51a0*/  MUFU.EX2 R190, R190 ;  /* 0x000000be00be7308 */ /* 0x000e220000000800 */
[C---:B--2---:R-:W-:Y:S01]  /*51b0*/  FADD.FTZ R5, R187.reuse, R12 ;  /* 0x0000000cbb057221 */ /* 0x044fe20000010000 */
[----:B------:R-:W-:-:S06]  /*51c0*/  F2FP.BF16.F32.PACK_AB R165, R187, R165 ;  /* 0x000000a5bba5723e */ /* 0x000fcc00000010ff */
[----:B------:R-:W2:Y:S01]  /*51d0*/  MUFU.EX2 R189, R189 ;  /* 0x000000bd00bd7308 */ /* 0x000ea20000000800 */
[----:B-1----:R-:W-:-:S07]  /*51e0*/  FADD.FTZ R4, R188, R4 ;  /* 0x00000004bc047221 */ /* 0x002fce0000010000 */
[----:B------:R-:W1:Y:S01]  /*51f0*/  MUFU.EX2 R191, R191 ;  /* 0x000000bf00bf7308 */ /* 0x000e620000000800 */
[----:B0-----:R-:W-:-:S07]  /*5200*/  FADD.FTZ R12, R190, R5 ;  /* 0x00000005be0c7221 */ /* 0x001fce0000010000 */
        /* <DEDUP_REMOVED lines=19> */
[----:B-1----:R-:W-:Y:S01]  /*5340*/  FADD.FTZ R12, R198, R5 ;  /* 0x00000005c60c7221 */ /* 0x002fe20000010000 */
[C---:B0-----:R-:W-:Y:S01]  /*5350*/  FADD.FTZ R4, R170.reuse, R13 ;  /* 0x0000000daa047221 */ /* 0x041fe20000010000 */
[----:B------:R-:W-:Y:S02]  /*5360*/  F2FP.BF16.F32.PACK_AB R170, R170, R196 ;  /* 0x000000c4aaaa723e */ /* 0x000fe400000010ff */
[C---:B--2---:R-:W-:Y:S01]  /*5370*/  FADD.FTZ R5, R7.reuse, R12 ;  /* 0x0000000c07057221 */ /* 0x044fe20000010000 */
[----:B------:R-:W-:Y:S01]  /*5380*/  F2FP.BF16.F32.PACK_AB R171, R7, R198 ;  /* 0x000000c607ab723e */ /* 0x000fe200000010ff */
[----:B---3--:R-:W-:Y:S06]  /*5390*/  @!P0 BRA `(.L_x_377) ;  /* 0x0000000000048947 */ /* 0x008fec0003800000 */
[----:B------:R-:W-:Y:S01]  /*53a0*/  BPT.TRAP 0x1 ;  /* 0x000000040000795c */ /* 0x000fe20000300000 */
.L_x_377:
[----:B------:R0:W1:Y:S01]  /*53b0*/  SYNCS.PHASECHK.TRANS64.TRYWAIT P2, [UR24+0x22850], R6 ;  /* 0x02285006ff0075a7 */ /* 0x0000620008040158 */
[----:B------:R-:W-:Y:S05]  /*53c0*/  @!P0 BRA `(.L_x_378) ;  /* 0x0000000000048947 */ /* 0x000fea0003800000 */
[----:B------:R-:W-:Y:S01]  /*53d0*/  BPT.TRAP 0x1 ;  /* 0x000000040000795c */ /* 0x000fe20000300000 */
.L_x_378:
[----:B-1----:R-:W-:Y:S05]  /*53e0*/  @P2 BRA `(.L_x_379) ;  /* 0x0000000000082947 */ /* 0x002fea0003800000 */
[----:B------:R-:W1:Y:S02]  /*53f0*/  SYNCS.PHASECHK.TRANS64.TRYWAIT P2, [UR24+0x22850], R6 ;  /* 0x02285006ff0075a7 */ /* 0x000e640008040158 */
[----:B-1----:R-:W-:Y:S05]  /*5400*/  @!P2 BRA `(.L_x_380) ;  /* 0x000000b800d8a947 */ /* 0x002fea0003800000 */
.L_x_379:
[----:B------:R-:W2:Y:S01]  /*5410*/  S2R R7, SR_TID.X ;  /* 0x0000000000077919 */ /* 0x000ea20000002100 */
[----:B------:R-:W-:Y:S01]  /*5420*/  UIMAD UR11, UR37, 0xc00, UR21 ;  /* 0x00000c00250b78a4 */ /* 0x000fe2000f8e0215 */
[----:B------:R-:W-:Y:S01]  /*5430*/  PLOP3.LUT P2, PT, PT, PT, UP0, 0x80, 0x0 ;  /* 0x000000000000781c */ /* 0x000fe20003f4f008 */
[----:B------:R-:W-:Y:S01]  /*5440*/  UMOV UR7, 0x40000040 ;  /* 0x4000004000077882 */ /* 0x000fe20000000000 */
[----:B-1----:R-:W-:Y:S02]  /*5450*/  @!P1 VIADD R9, R9, 0x22860 ;  /* 0x0002286009099836 */ /* 0x002fe40000000000 */
[----:B------:R-:W-:Y:S02]  /*5460*/  IMAD.MOV.U32 R8, RZ, RZ, R0 ;  /* 0x000000ffff087224 */ /* 0x000fe400078e0000 */
[----:B------:R-:W-:Y:S01]  /*5470*/  UMOV UR6, UR11 ;  /* 0x0000000b00067c82 */ /* 0x000fe20008000000 */
[----:B------:R-:W-:Y:S02]  /*5480*/  @!P1 PRMT R9, RZ, 0x654, R9 ;  /* 0x00000654ff099816 */ /* 0x000fe40000000009 */
[----:B--2---:R-:W-:-:S05]  /*5490*/  SHF.R.U32.HI R7, RZ, 0x7, R7 ;  /* 0x00000007ff077819 */ /* 0x004fca0000011607 */
[----:B0-----:R-:W-:Y:S02]  /*54a0*/  VIADD R6, R7, 0x8 ;  /* 0x0000000807067836 */ /* 0x001fe40000000000 */
[----:B------:R-:W-:-:S03]  /*54b0*/  IMAD.MOV.U32 R7, RZ, RZ, R3 ;  /* 0x000000ffff077224 */ /* 0x000fc600078e0003 */
[----:B------:R3:W-:Y:S06]  /*54c0*/  BAR.SYNC.DEFER_BLOCKING R6, 0x100 ;  /* 0x000400060000751d */ /* 0x0007ec0000010000 */
[----:B------:R-:W-:-:S06]  /*54d0*/  WARPGROUP.ARRIVE ;  /* 0x00000000000079c5 */ /* 0x000fcc0000000000 */
        /* <DEDUP_REMOVED lines=32> */
[----:B------:R3:W-:Y:S01]  /*56e0*/  @!P1 SYNCS.ARRIVE.TRANS64.RED.A1T0 RZ, [R9+URZ], RZ ;  /* 0x000000ff09ff99a7 */ /* 0x0007e2000810043f */
[----:B------:R-:W-:Y:S05]  /*56f0*/  @P2 BRA `(.L_x_381) ;  /* 0xffffffe000b82947 */ /* 0x000fea000383ffff */
.L_x_372:
[----:B------:R-:W4:Y:S01]  /*5700*/  SHFL.BFLY PT, R7, R4, 0x2, 0x1f ;  /* 0x0c401f0004077f89 */ /* 0x000f2200000e0000 */
[----:B------:R-:W-:Y:S01]  /*5710*/  UIADD3 UR37, UR37, 0x1, URZ ;  /* 0x0000000125257890 */ /* 0x000fe2000fffe03f */
[----:B------:R5:W-:Y:S06]  /*5720*/  BAR.ARV R10, 0x100 ;  /* 0x0004000a0000751d */ /* 0x000bec0000002000 */
[----:B------:R-:W-:Y:S02]  /*5730*/  UISETP.NE.AND UP0, UPT, UR37, 0x2, UPT ;  /* 0x000000022500788c */ /* 0x000fe4000bf05270 */
[----:B------:R-:W-:Y:S06]  /*5740*/  BAR.ARV 0x8, 0x180 ;  /* 0x0206000000007b1d */ /* 0x000fec0000002000 */
[----:B------:R-:W-:Y:S01]  /*5750*/  USEL UR4, URZ, 0x1, UP0 ;  /* 0x000000013f047887 */ /* 0x000fe20008000000 */
[----:B------:R-:W-:Y:S01]  /*5760*/  PLOP3.LUT P0, PT, PT, PT, PT, 0x8, 0x0 ;  /* 0x000000000000781c */ /* 0x000fe20003f0e170 */
[----:B012---:R-:W0:Y:S01]  /*5770*/  SHFL.BFLY PT, R8, R5, 0x2, 0x1f ;  /* 0x0c401f0005087f89 */ /* 0x007e2200000e0000 */
[----:B------:R-:W-:-:S02]  /*5780*/  UIADD3 UR48, UR48, 0x1, URZ ;  /* 0x0000000130307890 */ /* 0x000fc4000fffe03f */
[----:B------:R-:W-:Y:S01]  /*5790*/  USEL UR37, UR37, URZ, UP0 ;  /* 0x0000003f25257287 */ /* 0x000fe20008000000 */
[----:B----4-:R-:W-:Y:S01]  /*57a0*/  FADD.FTZ R7, R7, R4 ;  /* 0x0000000407077221 */ /* 0x010fe20000010000 */
[----:B------:R-:W-:Y:S01]  /*57b0*/  IMAD.MOV.U32 R4, RZ, RZ, RZ ;  /* 0x000000ffff047224 */ /* 0x000fe200078e00ff */
[----:B------:R-:W-:-:S03]  /*57c0*/  ULOP3.LUT UR47, UR47, UR4, URZ, 0x3c, !UPT ;  /* 0x000000042f2f7292 */ /* 0x000fc6000f8e3c3f */
[----:B---3--:R-:W1:Y:S01]  /*57d0*/  SHFL.BFLY PT, R6, R7, 0x1, 0x1f ;  /* 0x0c201f0007067f89 */ /* 0x008e6200000e0000 */
[----:B0-----:R-:W-:-:S05]  /*57e0*/  FADD.FTZ R8, R8, R5 ;  /* 0x0000000508087221 */ /* 0x001fca0000010000 */
[----:B------:R-:W0:Y:S01]  /*57f0*/  SHFL.BFLY PT, R9, R8, 0x1, 0x1f ;  /* 0x0c201f0008097f89 */ /* 0x000e2200000e0000 */
[----:B-1----:R-:W-:Y:S01]  /*5800*/  FADD.FTZ R11, R7, R6 ;  /* 0x00000006070b7221 */ /* 0x002fe20000010000 */
[----:B------:R-:W-:Y:S02]  /*5810*/  IMAD.MOV.U32 R6, RZ, RZ, RZ ;  /* 0x000000ffff067224 */ /* 0x000fe400078e00ff */
[----:B------:R-:W-:Y:S02]  /*5820*/  IMAD.U32 R7, RZ, RZ, UR10 ;  /* 0x0000000aff077e24 */ /* 0x000fe4000f8e00ff */
[----:B------:R-:W-:-:S13]  /*5830*/  FSETP.NE.FTZ.AND P1, PT, R11, RZ, PT ;  /* 0x000000ff0b00720b */ /* 0x000fda0003f35000 */
[----:B------:R-:W1:Y:S01]  /*5840*/  @P1 MUFU.RCP R6, R11 ;  /* 0x0000000b00061308 */ /* 0x000e620000001000 */
[----:B------:R-:W-:Y:S01]  /*5850*/  @P1 FMUL.FTZ R7, R7, 0.69314718246459960938 ;  /* 0x3f31721807071820 */ /* 0x000fe20000410000 */
[----:B0-----:R-:W-:Y:S01]  /*5860*/  FADD.FTZ R5, R8, R9 ;  /* 0x0000000908057221 */ /* 0x001fe20000010000 */
[----:B------:R-:W-:-:S04]  /*5870*/  IMAD.U32 R8, RZ, RZ, UR10 ;  /* 0x0000000aff087e24 */ /* 0x000fc8000f8e00ff */
[----:B------:R-:W-:Y:S01]  /*5880*/  FSETP.NE.FTZ.AND P2, PT, R5, RZ, PT ;  /* 0x000000ff0500720b */ /* 0x000fe20003f55000 */
[----:B------:R-:W0:Y:S01]  /*5890*/  @P1 MUFU.LG2 R9, R11 ;  /* 0x0000000b00091308 */ /* 0x000e220000000c00 */
[-C--:B-1----:R-:W-:Y:S01]  /*58a0*/  FMUL.FTZ R24, R24, R6.reuse ;  /* 0x0000000618187220 */ /* 0x082fe20000410000 */
[-C--:B------:R-:W-:Y:S01]  /*58b0*/  FMUL.FTZ R25, R25, R6.reuse ;  /* 0x0000000619197220 */ /* 0x080fe20000410000 */
[----:B------:R-:W-:-:S09]  /*58c0*/  FMUL.FTZ R28, R28, R6 ;  /* 0x000000061c1c7220 */ /* 0x000fd20000410000 */
[----:B-----5:R-:W1:Y:S01]  /*58d0*/  @P2 MUFU.LG2 R10, R5 ;  /* 0x00000005000a2308 */ /* 0x020e620000000c00 */
[----:B------:R-:W-:Y:S01]  /*58e0*/  @P2 FMUL.FTZ R8, R8, 0.69314718246459960938 ;  /* 0x3f31721808082820 */ /* 0x000fe20000410000 */
[-C--:B------:R-:W-:Y:S01]  /*58f0*/  FMUL.FTZ R29, R29, R6.reuse ;  /* 0x000000061d1d7220 */ /* 0x080fe20000410000 */
[-C--:B------:R-:W-:Y:S01]  /*5900*/  FMUL.FTZ R32, R32, R6.reuse ;  /* 0x0000000620207220 */ /* 0x080fe20000410000 */
[-C--:B------:R-:W-:Y:S01]  /*5910*/  FMUL.FTZ R33, R33, R6.reuse ;  /* 0x0000000621217220 */ /* 0x080fe20000410000 */
[----:B0-----:R-:W-:Y:S01]  /*5920*/  @P1 FMUL.FTZ R9, R9, 0.69314718246459960938 ;  /* 0x3f31721809091820 */ /* 0x001fe20000410000 */
[-C--:B------:R-:W-:Y:S01]  /*5930*/  FMUL.FTZ R36, R36, R6.reuse ;  /* 0x0000000624247220 */ /* 0x080fe20000410000 */
[-C--:B------:R-:W-:Y:S01]  /*5940*/  FMUL.FTZ R37, R37, R6.reuse ;  /* 0x0000000625257220 */ /* 0x080fe20000410000 */
[----:B------:R0:W2:Y:S01]  /*5950*/  @P2 MUFU.RCP R4, R5 ;  /* 0x0000000500042308 */ /* 0x0000a20000001000 */
        /* <DEDUP_REMOVED lines=8> */
[----:B-1----:R-:W-:Y:S01]  /*59e0*/  @P2 FMUL.FTZ R10, R10, 0.69314718246459960938 ;  /* 0x3f3172180a0a2820 */ /* 0x002fe20000410000 */
        /* <DEDUP_REMOVED lines=48> */
[----:B0-----:R-:W-:-:S02]  /*5cf0*/  IMAD.MOV.U32 R5, RZ, RZ, -0x800000 ;  /* 0xff800000ff057424 */ /* 0x001fc400078e00ff */
[-C--:B--2---:R-:W-:Y:S01]  /*5d00*/  FMUL.FTZ R26, R26, R4.reuse ;  /* 0x000000041a1a7220 */ /* 0x084fe20000410000 */
[----:B------:R-:W-:Y:S02]  /*5d10*/  IMAD.MOV.U32 R6, RZ, RZ, -0x800000 ;  /* 0xff800000ff067424 */ /* 0x000fe400078e00ff */
        /* <DEDUP_REMOVED lines=65> */
.L_x_361:
[----:B------:R-:W0:Y:S08]  /*6130*/  S2UR UR4, SR_CgaCtaId ;  /* 0x00000000000479c3 */ /* 0x000e300000008800 */
[----:B------:R-:W-:Y:S06]  /*6140*/  BAR.SYNC.DEFER_BLOCKING 0x5, 0x180 ;  /* 0x0146000000007b1d */ /* 0x000fec0000010000 */
[----:B------:R-:W-:Y:S01]  /*6150*/  UMOV UR8, 0x400 ;  /* 0x0000040000087882 */ /* 0x000fe20000000000 */
[----:B------:R-:W-:Y:S01]  /*6160*/  BSSY B0, `(.L_x_382) ;  /* 0x0000477000007945 */ /* 0x000fe20003800000 */
[----:B0-----:R-:W-:-:S09]  /*6170*/  ULEA UR8, UR4, UR8, 0x18 ;  /* 0x0000000804087291 */ /* 0x001fd2000f8ec03f */
[----:B------:R-:W0:Y:S02]  /*6180*/  LDS.128 R8, [UR8+0x228d0] ;  /* 0x0228d008ff087984 */ /* 0x000e240008000c00 */
[----:B0-----:R-:W-:Y:S02]  /*6190*/  R2UR UR5, R9 ;  /* 0x00000000090572ca */ /* 0x001fe400000e0000 */
[----:B------:R-:W-:Y:S02]  /*61a0*/  R2UR UR6, R10 ;  /* 0x000000000a0672ca */ /* 0x000fe400000e0000 */
[----:B------:R-:W-:Y:S01]  /*61b0*/  R2UR UR7, R11 ;  /* 0x000000000b0772ca */ /* 0x000fe200000e0000 */
[----:B------:R-:W-:Y:S06]  /*61c0*/  BAR.ARV 0x4, 0x180 ;  /* 0x0106000000007b1d */ /* 0x000fec0000002000 */
[----:B------:R-:W-:Y:S08]  /*61d0*/  @P0 BRA `(.L_x_383) ;  /* 0x0000003400e00947 */ /* 0x000ff00003800000 */
[----:B------:R-:W2:Y:S01]  /*61e0*/  LDL R0, [R1+0x48] ;  /* 0x0000480001007983 */ /* 0x000ea20000100800 */
[----:B------:R-:W0:Y:S01]  /*61f0*/  S2UR UR4, SR_SWINHI ;  /* 0x00000000000479c3 */ /* 0x000e220000002f00 */
[----:B------:R-:W-:Y:S01]  /*6200*/  IMAD.MOV.U32 R20, RZ, RZ, 0x2 ;  /* 0x00000002ff147424 */ /* 0x000fe200078e00ff */
[----:B------:R-:W-:Y:S01]  /*6210*/  F2FP.BF16.F32.PACK_AB R10, R29, R28 ;  /* 0x0000001c1d0a723e */ /* 0x000fe200000010ff */
[----:B------:R-:W-:Y:S01]  /*6220*/  ULDC.64 UR14, c[0x0][0xc00] ;  /* 0x00030000000e7ab9 */ /* 0x000fe20000000a00 */
[----:B------:R-:W-:Y:S01]  /*6230*/  F2FP.BF16.F32.PACK_AB R11, R31, R30 ;  /* 0x0000001e1f0b723e */ /* 0x000fe200000010ff */
[----:B------:R-:W-:Y:S01]  /*6240*/  USHF.L.U64.HI UR16, UR46, 0x2, UR45 ;  /* 0x000000022e107899 */ /* 0x000fe2000801022d */
[----:B------:R-:W3:Y:S01]  /*6250*/  LDL R179, [R1+0x44] ;  /* 0x0000440001b37983 */ /* 0x000ee20000100800 */
[----:B------:R-:W-:Y:S01]  /*6260*/  ULDC UR20, c[0x0][0xbe8] ;  /* 0x0002fa0000147ab9 */ /* 0x000fe20000000800 */
[----:B------:R-:W-:Y:S01]  /*6270*/  UMOV UR10, UR8 ;  /* 0x00000008000a7c82 */ /* 0x000fe20008000000 */
[----:B0-----:R-:W-:Y:S01]  /*6280*/  UMOV UR11, UR4 ;  /* 0x00000004000b7c82 */ /* 0x001fe20008000000 */
[----:B------:R-:W-:-:S04]  /*6290*/  USHF.L.U32 UR4, UR46, 0x2, URZ ;  /* 0x000000022e047899 */ /* 0x000fc8000800063f */
[----:B------:R-:W-:-:S04]  /*62a0*/  UIADD3 UR9, UP0, UR4, UR14, URZ ;  /* 0x0000000e04097290 */ /* 0x000fc8000ff1e03f */
[----:B------:R-:W-:Y:S01]  /*62b0*/  UIADD3.X UR12, UR16, UR15, URZ, UP0, !UPT ;  /* 0x0000000f100c7290 */ /* 0x000fe200087fe43f */
[----:B------:R-:W-:Y:S01]  /*62c0*/  BAR.SYNC.DEFER_BLOCKING 0x1, 0x100 ;  /* 0x0044000000007b1d */ /* 0x000fe20000010000 */
[----:B--2---:R-:W-:-:S03]  /*62d0*/  IMAD.WIDE R20, R0, R20, UR10 ;  /* 0x0000000a00147e25 */ /* 0x004fc6000f8e0214 */
[C---:B------:R-:W-:Y:S02]  /*62e0*/  IADD3 R13, P1, R20.reuse, 0x20, RZ ;  /* 0x00000020140d7810 */ /* 0x040fe40007f3e0ff */
[C---:B------:R-:W-:Y:S02]  /*62f0*/  IADD3 R15, P0, R20.reuse, 0x40, RZ ;  /* 0x00000040140f7810 */ /* 0x040fe40007f1e0ff */
[----:B------:R-:W-:Y:S02]  /*6300*/  IADD3 R157, P6, R20, 0x4020, RZ ;  /* 0x00004020149d7810 */ /* 0x000fe40007fde0ff */
[----:B------:R-:W-:Y:S02]  /*6310*/  LOP3.LUT R12, R13, 0x380, RZ, 0xc0, !PT ;  /* 0x000003800d0c7812 */ /* 0x000fe400078ec0ff */
[----:B------:R-:W-:Y:S02]  /*6320*/  LOP3.LUT R14, R15, 0x380, RZ, 0xc0, !PT ;  /* 0x000003800f0e7812 */ /* 0x000fe400078ec0ff */
[----:B------:R-:W-:-:S02]  /*6330*/  LOP3.LUT R156, R157, 0x380, RZ, 0xc0, !PT ;  /* 0x000003809d9c7812 */ /* 0x000fc400078ec0ff */
[----:B------:R-:W-:Y:S02]  /*6340*/  LOP3.LUT R9, R20, 0x380, RZ, 0xc0, !PT ;  /* 0x0000038014097812 */ /* 0x000fe400078ec0ff */
[----:B------:R-:W-:Y:S02]  /*6350*/  SHF.R.U64 R12, R12, 0x3, RZ ;  /* 0x000000030c0c7819 */ /* 0x000fe400000012ff */
[----:B------:R-:W-:Y:S02]  /*6360*/  SHF.R.U64 R14, R14, 0x3, RZ ;  /* 0x000000030e0e7819 */ /* 0x000fe400000012ff */
[----:B------:R-:W-:Y:S02]  /*6370*/  SHF.R.U64 R156, R156, 0x3, RZ ;  /* 0x000000039c9c7819 */ /* 0x000fe400000012ff */
[----:B------:R-:W-:Y:S02]  /*6380*/  IADD3 R159, P5, R20, 0x4040, RZ ;  /* 0x00004040149f7810 */ /* 0x000fe40007fbe0ff */
[----:B------:R-:W-:-:S02]  /*6390*/  SHF.R.U64 R9, R9, 0x3, RZ ;  /* 0x0000000309097819 */ /* 0x000fc400000012ff */
[----:B------:R-:W-:Y:S01]  /*63a0*/  LOP3.LUT R12, R12, R13, RZ, 0x3c, !PT ;  /* 0x0000000d0c0c7212 */ /* 0x000fe200078e3cff */
[--C-:B------:R-:W-:Y:S01]  /*63b0*/  IMAD.X R13, RZ, RZ, R21.reuse, P1 ;  /* 0x000000ffff0d7224 */ /* 0x100fe200008e0615 */
[----:B------:R-:W-:Y:S01]  /*63c0*/  LOP3.LUT R14, R14, R15, RZ, 0x3c, !PT ;  /* 0x0000000f0e0e7212 */ /* 0x000fe200078e3cff */
[--C-:B------:R-:W-:Y:S01]  /*63d0*/  IMAD.X R15, RZ, RZ, R21.reuse, P0 ;  /* 0x000000ffff0f7224 */ /* 0x100fe200000e0615 */
[----:B------:R-:W-:Y:S02]  /*63e0*/  IADD3 R163, P2, R20, 0x4060, RZ ;  /* 0x0000406014a37810 */ /* 0x000fe40007f5e0ff */
[----:B------:R-:W-:Y:S01]  /*63f0*/  LOP3.LUT R156, R156, R157, RZ, 0x3c, !PT ;  /* 0x0000009d9c9c7212 */ /* 0x000fe200078e3cff */
[----:B------:R-:W-:Y:S01]  /*6400*/  IMAD.X R157, RZ, RZ, R21, P6 ;  /* 0x000000ffff9d7224 */ /* 0x000fe200030e0615 */
[----:B------:R-:W-:Y:S02]  /*6410*/  IADD3 R165, P1, R20, 0x8000, RZ ;  /* 0x0000800014a57810 */ /* 0x000fe40007f3e0ff */
[----:B------:R-:W-:-:S02]  /*6420*/  LOP3.LUT R158, R159, 0x380, RZ, 0xc0, !PT ;  /* 0x000003809f9e7812 */ /* 0x000fc400078ec0ff */
[C---:B------:R-:W-:Y:S02]  /*6430*/  IADD3 R167, P0, R20.reuse, 0x8020, RZ ;  /* 0x0000802014a77810 */ /* 0x040fe40007f1e0ff */
[----:B------:R-:W-:Y:S01]  /*6440*/  LOP3.LUT R8, R9, R20, RZ, 0x3c, !PT ;  /* 0x0000001409087212 */ /* 0x000fe200078e3cff */
[----:B------:R-:W-:Y:S01]  /*6450*/  IMAD.MOV.U32 R9, RZ, RZ, R21 ;  /* 0x000000ffff097224 */ /* 0x000fe200078e0015 */
[C---:B------:R-:W-:Y:S02]  /*6460*/  IADD3 R4, P6, R20.reuse, 0xc000, RZ ;  /* 0x0000c00014047810 */ /* 0x040fe40007fde0ff */
[C---:B------:R-:W-:Y:S02]  /*6470*/  IADD3 R153, P4, R20.reuse, 0x60, RZ ;  /* 0x0000006014997810 */ /* 0x040fe40007f9e0ff */
[----:B------:R-:W-:Y:S02]  /*6480*/  IADD3 R155, P3, R20, 0x4000, RZ ;  /* 0x00004000149b7810 */ /* 0x000fe40007f7e0ff */
[----:B------:R-:W-:-:S02]  /*6490*/  LOP3.LUT R162, R163, 0x380, RZ, 0xc0, !PT ;  /* 0x00000380a3a27812 */ /* 0x000fc400078ec0ff */
[----:B------:R-:W-:Y:S02]  /*64a0*/  LOP3.LUT R164, R165, 0x380, RZ, 0xc0, !PT ;  /* 0x00000380a5a47812 */ /* 0x000fe400078ec0ff */
[----:B------:R-:W-:Y:S02]  /*64b0*/  SHF.R.U64 R158, R158, 0x3, RZ ;  /* 0x000000039e9e7819 */ /* 0x000fe400000012ff */
[----:B------:R-:W-:Y:S02]  /*64c0*/  LOP3.LUT R166, R167, 0x380, RZ, 0xc0, !PT ;  /* 0x00000380a7a67812 */ /* 0x000fe400078ec0ff */
[----:B------:R-:W-:Y:S02]  /*64d0*/  LOP3.LUT R3, R4, 0x380, RZ, 0xc0, !PT ;  /* 0x0000038004037812 */ /* 0x000fe400078ec0ff */
[----:B------:R-:W-:Y:S02]  /*64e0*/  LOP3.LUT R152, R153, 0x380, RZ, 0xc0, !PT ;  /* 0x0000038099987812 */ /* 0x000fe400078ec0ff */
[----:B------:R-:W-:-:S02]  /*64f0*/  LOP3.LUT R154, R155, 0x380, RZ, 0xc0, !PT ;  /* 0x000003809b9a7812 */ /* 0x000fc400078ec0ff */
[----:B------:R-:W-:Y:S02]  /*6500*/  SHF.R.U64 R162, R162, 0x3, RZ ;  /* 0x00000003a2a27819 */ /* 0x000fe400000012ff */
[----:B------:R-:W-:Y:S02]  /*6510*/  MOV R0, R8 ;  /* 0x0000000800007202 */ /* 0x000fe40000000f00 */
[----:B------:R-:W-:Y:S02]  /*6520*/  SHF.R.U64 R164, R164, 0x3, RZ ;  /* 0x00000003a4a47819 */ /* 0x000fe400000012ff */
[----:B------:R-:W-:Y:S02]  /*6530*/  F2FP.BF16.F32.PACK_AB R8, R25, R24 ;  /* 0x000000181908723e */ /* 0x000fe400000010ff */
[----:B------:R-:W-:Y:S02]  /*6540*/  F2FP.BF16.F32.PACK_AB R9, R27, R26 ;  /* 0x0000001a1b09723e */ /* 0x000fe400000010ff */
[----:B------:R-:W-:Y:S01]  /*6550*/  LOP3.LUT R158, R158, R159, RZ, 0x3c, !PT ;  /* 0x0000009f9e9e7212 */ /* 0x000fe200078e3cff */
[----:B------:R-:W-:Y:S01]  /*6560*/  IMAD.X R159, RZ, RZ, R21, P5 ;  /* 0x000000ffff9f7224 */ /* 0x000fe200028e0615 */
[----:B------:R-:W-:-:S02]  /*6570*/  SHF.R.U64 R166, R166, 0x3, RZ ;  /* 0x00000003a6a67819 */ /* 0x000fc400000012ff */
[----:B------:R-:W-:Y:S02]  /*6580*/  SHF.R.U64 R3, R3, 0x3, RZ ;  /* 0x0000000303037819 */ /* 0x000fe400000012ff */
[----:B------:R-:W-:Y:S02]  /*6590*/  SHF.R.U64 R152, R152, 0x3, RZ ;  /* 0x0000000398987819 */ /* 0x000fe400000012ff */
[----:B------:R-:W-:Y:S02]  /*65a0*/  SHF.R.U64 R154, R154, 0x3, RZ ;  /* 0x000000039a9a7819 */ /* 0x000fe400000012ff */
[----:B------:R-:W-:Y:S01]  /*65b0*/  LOP3.LUT R162, R162, R163, RZ, 0x3c, !PT ;  /* 0x000000a3a2a27212 */ /* 0x000fe200078e3cff */
[--C-:B------:R-:W-:Y:S01]  /*65c0*/  IMAD.X R163, RZ, RZ, R21.reuse, P2 ;  /* 0x000000ffffa37224 */ /* 0x100fe200010e0615 */
[----:B------:R-:W-:Y:S01]  /*65d0*/  IADD3 R7, P5, R20, 0xc020, RZ ;  /* 0x0000c02014077810 */ /* 0x000fe20007fbe0ff */
[----:B------:R0:W-:Y:S01]  /*65e0*/  STSM.16.M88.4 [R0], R8 ;  /* 0x0000000800007844 */ /* 0x0001e20000000200 */
[----:B------:R-:W-:Y:S01]  /*65f0*/  LOP3.LUT R164, R164, R165, RZ, 0x3c, !PT ;  /* 0x000000a5a4a47212 */ /* 0x000fe200078e3cff */
[----:B------:R-:W-:Y:S01]  /*6600*/  IMAD.X R165, RZ, RZ, R21, P1 ;  /* 0x000000ffffa57224 */ /* 0x000fe200008e0615 */
[----:B------:R-:W-:-:S02]  /*6610*/  LOP3.LUT R166, R166, R167, RZ, 0x3c, !PT ;  /* 0x000000a7a6a67212 */ /* 0x000fc400078e3cff */
[C---:B------:R-:W-:Y:S02]  /*6620*/  IADD3 R161, P2, R20.reuse, 0xc040, RZ ;  /* 0x0000c04014a17810 */ /* 0x040fe40007f5e0ff */
[----:B------:R-:W-:Y:S02]  /*6630*/  IADD3 R167, P1, R20, 0xc060, RZ ;  /* 0x0000c06014a77810 */ /* 0x000fe40007f3e0ff */
[----:B------:R-:W-:Y:S01]  /*6640*/  LOP3.LUT R152, R152, R153, RZ, 0x3c, !PT ;  /* 0x0000009998987212 */ /* 0x000fe200078e3cff */
[--C-:B------:R-:W-:Y:S01]  /*6650*/  IMAD.X R153, RZ, RZ, R21.reuse, P4 ;  /* 0x000000ffff997224 */ /* 0x100fe200020e0615 */
[----:B------:R-:W-:Y:S01]  /*6660*/  LOP3.LUT R154, R154, R155, RZ, 0x3c, !PT ;  /* 0x0000009b9a9a7212 */ /* 0x000fe200078e3cff */
[----:B------:R-:W-:Y:S01]  /*6670*/  IMAD.X R155, RZ, RZ, R21, P3 ;  /* 0x000000ffff9b7224 */ /* 0x000fe200018e0615 */
[----:B------:R-:W-:Y:S02]  /*6680*/  IADD3 R169, P4, R20, 0x8040, RZ ;  /* 0x0000804014a97810 */ /* 0x000fe40007f9e0ff */
[----:B0-----:R-:W-:-:S02]  /*6690*/  LOP3.LUT R8, R3, R4, RZ, 0x3c, !PT ;  /* 0x0000000403087212 */ /* 0x001fc400078e3cff */
[----:B------:R-:W-:Y:S02]  /*66a0*/  LOP3.LUT R3, R7, 0x380, RZ, 0xc0, !PT ;  /* 0x0000038007037812 */ /* 0x000fe400078ec0ff */
[----:B------:R-:W-:Y:S02]  /*66b0*/  IADD3 R171, P3, R20, 0x8060, RZ ;  /* 0x0000806014ab7810 */ /* 0x000fe40007f7e0ff */
[----:B------:R-:W-:Y:S02]  /*66c0*/  LOP3.LUT R160, R161, 0x380, RZ, 0xc0, !PT ;  /* 0x00000380a1a07812 */ /* 0x000fe400078ec0ff */
[----:B------:R-:W-:Y:S02]  /*66d0*/  LOP3.LUT R20, R167, 0x380, RZ, 0xc0, !PT ;  /* 0x00000380a7147812 */ /* 0x000fe400078ec0ff */
[----:B------:R-:W-:Y:S01]  /*66e0*/  SHF.R.U64 R10, R3, 0x3, RZ ;  /* 0x00000003030a7819 */ /* 0x000fe200000012ff */
[--C-:B------:R-:W-:Y:S01]  /*66f0*/  IMAD.X R9, RZ, RZ, R21.reuse, P6 ;  /* 0x000000ffff097224 */ /* 0x100fe200030e0615 */
[----:B------:R-:W-:Y:S01]  /*6700*/  SHF.R.U64 R160, R160, 0x3, RZ ;  /* 0x00000003a0a07819 */ /* 0x000fe200000012ff */
[----:B------:R-:W-:Y:S01]  /*6710*/  IMAD.X R11, RZ, RZ, R21, P5 ;  /* 0x000000ffff0b7224 */ /* 0x000fe200028e0615 */
[----:B------:R-:W-:-:S02]  /*6720*/  LOP3.LUT R168, R169, 0x380, RZ, 0xc0, !PT ;  /* 0x00000380a9a87812 */ /* 0x000fc400078ec0ff */
[----:B------:R-:W-:Y:S02]  /*6730*/  SHF.R.U64 R20, R20, 0x3, RZ ;  /* 0x0000000314147819 */ /* 0x000fe400000012ff */
[----:B------:R-:W-:Y:S02]  /*6740*/  MOV R173, R156 ;  /* 0x0000009c00ad7202 */ /* 0x000fe40000000f00 */
[----:B------:R-:W-:Y:S02]  /*6750*/  MOV R174, R158 ;  /* 0x0000009e00ae7202 */ /* 0x000fe40000000f00 */
[----:B------:R-:W-:Y:S02]  /*6760*/  LOP3.LUT R10, R10, R7, RZ, 0x3c, !PT ;  /* 0x000000070a0a7212 */ /* 0x000fe400078e3cff */
[----:B------:R-:W-:Y:S02]  /*6770*/  MOV R12, R12 ;  /* 0x0000000c000c7202 */ /* 0x000fe40000000f00 */
[----:B------:R-:W-:-:S02]  /*6780*/  F2FP.BF16.F32.PACK_AB R156, R33, R32 ;  /* 0x00000020219c723e */ /* 0x000fc400000010ff */
[----:B------:R-:W-:Y:S02]  /*6790*/  F2FP.BF16.F32.PACK_AB R157, R35, R34 ;  /* 0x00000022239d723e */ /* 0x000fe400000010ff */
[----:B------:R-:W-:Y:S02]  /*67a0*/  F2FP.BF16.F32.PACK_AB R158, R37, R36 ;  /* 0x00000024259e723e */ /* 0x000fe400000010ff */
[----:B------:R-:W-:Y:S02]  /*67b0*/  F2FP.BF16.F32.PACK_AB R159, R39, R38 ;  /* 0x00000026279f723e */ /* 0x000fe400000010ff */
[----:B------:R-:W-:Y:S02]  /*67c0*/  LOP3.LUT R170, R171, 0x380, RZ, 0xc0, !PT ;  /* 0x00000380abaa7812 */ /* 0x000fe400078ec0ff */
[----:B------:R-:W-:Y:S01]  /*67d0*/  LOP3.LUT R160, R160, R161, RZ, 0x3c, !PT ;  /* 0x000000a1a0a07212 */ /* 0x000fe200078e3cff */
[----:B------:R-:W-:Y:S01]  /*67e0*/  IMAD.X R161, RZ, RZ, R21, P2 ;  /* 0x000000ffffa17224 */ /* 0x000fe200010e0615 */
[----:B------:R-:W-:-:S02]  /*67f0*/  SHF.R.U64 R168, R168, 0x3, RZ ;  /* 0x00000003a8a87819 */ /* 0x000fc400000012ff */
[----:B------:R-:W-:Y:S01]  /*6800*/  LOP3.LUT R20, R20, R167, RZ, 0x3c, !PT ;  /* 0x000000a714147212 */ /* 0x000fe200078e3cff */
[----:B------:R-:W-:Y:S01]  /*6810*/  IMAD.X R167, RZ, RZ, R21, P0 ;  /* 0x000000ffffa77224 */ /* 0x000fe200000e0615 */
[----:B------:R-:W-:Y:S01]  /*6820*/  MOV R0, R8 ;  /* 0x0000000800007202 */ /* 0x000fe20000000f00 */
[----:B------:R0:W-:Y:S01]  /*6830*/  STSM.16.M88.4 [R12], R156 ;  /* 0x0000009c0c007844 */ /* 0x0001e20000000200 */
[----:B------:R-:W-:Y:S02]  /*6840*/  MOV R3, R10 ;  /* 0x0000000a00037202 */ /* 0x000fe40000000f00 */
[----:B------:R-:W-:Y:S02]  /*6850*/  SHF.R.U64 R170, R170, 0x3, RZ ;  /* 0x00000003aaaa7819 */ /* 0x000fe400000012ff */
[----:B------:R-:W-:Y:S02]  /*6860*/  MOV R176, R14 ;  /* 0x0000000e00b07202 */ /* 0x000fe40000000f00 */
[----:B------:R-:W-:-:S02]  /*6870*/  F2FP.BF16.F32.PACK_AB R8, R41, R40 ;  /* 0x000000282908723e */ /* 0x000fc400000010ff */
[----:B------:R-:W-:Y:S02]  /*6880*/  F2FP.BF16.F32.PACK_AB R9, R43, R42 ;  /* 0x0000002a2b09723e */ /* 0x000fe400000010ff */
[----:B------:R-:W-:Y:S02]  /*6890*/  F2FP.BF16.F32.PACK_AB R10, R45, R44 ;  /* 0x0000002c2d0a723e */ /* 0x000fe400000010ff */
[----:B------:R-:W-:Y:S02]  /*68a0*/  F2FP.BF16.F32.PACK_AB R11, R47, R46 ;  /* 0x0000002e2f0b723e */ /* 0x000fe400000010ff */
[----:B------:R-:W-:Y:S02]  /*68b0*/  MOV R177, R152 ;  /* 0x0000009800b17202 */ /* 0x000fe40000000f00 */
[----:B------:R-:W-:Y:S02]  /*68c0*/  MOV R178, R154 ;  /* 0x0000009a00b27202 */ /* 0x000fe40000000f00 */
[----:B0-----:R-:W-:-:S02]  /*68d0*/  F2FP.BF16.F32.PACK_AB R12, R49, R48 ;  /* 0x00000030310c723e */ /* 0x001fc400000010ff */
[----:B------:R-:W-:Y:S02]  /*68e0*/  F2FP.BF16.F32.PACK_AB R13, R51, R50 ;  /* 0x00000032330d723e */ /* 0x000fe400000010ff */
[----:B------:R-:W-:Y:S02]  /*68f0*/  F2FP.BF16.F32.PACK_AB R14, R53, R52 ;  /* 0x00000034350e723e */ /* 0x000fe400000010ff */
[----:B------:R-:W-:Y:S02]  /*6900*/  F2FP.BF16.F32.PACK_AB R15, R55, R54 ;  /* 0x00000036370f723e */ /* 0x000fe400000010ff */
[----:B------:R-:W-:Y:S01]  /*6910*/  LOP3.LUT R168, R168, R169, RZ, 0x3c, !PT ;  /* 0x000000a9a8a87212 */ /* 0x000fe200078e3cff */
[----:B------:R-:W-:Y:S01]  /*6920*/  IMAD.X R169, RZ, RZ, R21, P4 ;  /* 0x000000ffffa97224 */ /* 0x000fe200020e0615 */
[----:B------:R-:W-:Y:S02]  /*6930*/  F2FP.BF16.F32.PACK_AB R152, R57, R56 ;  /* 0x000000383998723e */ /* 0x000fe400000010ff */
[----:B------:R-:W-:-:S02]  /*6940*/  F2FP.BF16.F32.PACK_AB R153, R59, R58 ;  /* 0x0000003a3b99723e */ /* 0x000fc400000010ff */
[----:B------:R-:W-:Y:S02]  /*6950*/  F2FP.BF16.F32.PACK_AB R154, R61, R60 ;  /* 0x0000003c3d9a723e */ /* 0x000fe400000010ff */
[----:B------:R-:W-:Y:S02]  /*6960*/  F2FP.BF16.F32.PACK_AB R155, R63, R62 ;  /* 0x0000003e3f9b723e */ /* 0x000fe400000010ff */
[----:B------:R-:W-:Y:S02]  /*6970*/  MOV R175, R162 ;  /* 0x000000a200af7202 */ /* 0x000fe40000000f00 */
[----:B------:R-:W-:Y:S02]  /*6980*/  MOV R4, R160 ;  /* 0x000000a000047202 */ /* 0x000fe40000000f00 */
[----:B------:R-:W-:Y:S02]  /*6990*/  F2FP.BF16.F32.PACK_AB R156, R65, R64 ;  /* 0x00000040419c723e */ /* 0x000fe400000010ff */
[----:B------:R-:W-:-:S02]  /*69a0*/  F2FP.BF16.F32.PACK_AB R157, R67, R66 ;  /* 0x00000042439d723e */ /* 0x000fc400000010ff */
[----:B------:R-:W-:Y:S02]  /*69b0*/  F2FP.BF16.F32.PACK_AB R158, R69, R68 ;  /* 0x00000044459e723e */ /* 0x000fe400000010ff */
[----:B------:R-:W-:Y:S01]  /*69c0*/  F2FP.BF16.F32.PACK_AB R159, R71, R70 ;  /* 0x00000046479f723e */ /* 0x000fe200000010ff */
[----:B------:R0:W-:Y:S01]  /*69d0*/  STSM.16.M88.4 [R176], R8 ;  /* 0x00000008b0007844 */ /* 0x0001e20000000200 */
[----:B------:R-:W-:Y:S01]  /*69e0*/  LOP3.LUT R170, R170, R171, RZ, 0x3c, !PT ;  /* 0x000000abaaaa7212 */ /* 0x000fe200078e3cff */
[----:B------:R-:W-:Y:S01]  /*69f0*/  IMAD.X R171, RZ, RZ, R21, P3 ;  /* 0x000000ffffab7224 */ /* 0x000fe200018e0615 */
[----:B------:R-:W-:Y:S02]  /*6a00*/  MOV R7, R164 ;  /* 0x000000a400077202 */ /* 0x000fe40000000f00 */
[----:B------:R-:W-:Y:S02]  /*6a10*/  MOV R172, R166 ;  /* 0x000000a600ac7202 */ /* 0x000fe40000000f00 */
[----:B------:R-:W-:-:S02]  /*6a20*/  F2FP.BF16.F32.PACK_AB R160, R73, R72 ;  /* 0x0000004849a0723e */ /* 0x000fc400000010ff */
[----:B------:R-:W-:Y:S02]  /*6a30*/  F2FP.BF16.F32.PACK_AB R161, R75, R74 ;  /* 0x0000004a4ba1723e */ /* 0x000fe400000010ff */
[----:B------:R-:W-:Y:S02]  /*6a40*/  F2FP.BF16.F32.PACK_AB R162, R77, R76 ;  /* 0x0000004c4da2723e */ /* 0x000fe400000010ff */
[----:B------:R-:W-:Y:S01]  /*6a50*/  F2FP.BF16.F32.PACK_AB R163, R79, R78 ;  /* 0x0000004e4fa3723e */ /* 0x000fe200000010ff */
[----:B------:R1:W-:Y:S01]  /*6a60*/  STSM.16.M88.4 [R177], R12 ;  /* 0x0000000cb1007844 */ /* 0x0003e20000000200 */
[----:B------:R-:W-:Y:S02]  /*6a70*/  F2FP.BF16.F32.PACK_AB R164, R81, R80 ;  /* 0x0000005051a4723e */ /* 0x000fe400000010ff */
[----:B------:R-:W-:Y:S02]  /*6a80*/  F2FP.BF16.F32.PACK_AB R165, R83, R82 ;  /* 0x0000005253a5723e */ /* 0x000fe400000010ff */
[----:B------:R-:W-:-:S02]  /*6a90*/  F2FP.BF16.F32.PACK_AB R166, R85, R84 ;  /* 0x0000005455a6723e */ /* 0x000fc400000010ff */
[----:B------:R-:W-:Y:S01]  /*6aa0*/  F2FP.BF16.F32.PACK_AB R167, R87, R86 ;  /* 0x0000005657a7723e */ /* 0x000fe200000010ff */
[----:B------:R2:W-:Y:S01]  /*6ab0*/  STSM.16.M88.4 [R178], R152 ;  /* 0x00000098b2007844 */ /* 0x0005e20000000200 */
[----:B0-----:R-:W-:Y:S02]  /*6ac0*/  F2FP.BF16.F32.PACK_AB R8, R89, R88 ;  /* 0x000000585908723e */ /* 0x001fe400000010ff */
[----:B------:R-:W-:Y:S02]  /*6ad0*/  F2FP.BF16.F32.PACK_AB R9, R91, R90 ;  /* 0x0000005a5b09723e */ /* 0x000fe400000010ff */
[----:B------:R-:W-:Y:S02]  /*6ae0*/  F2FP.BF16.F32.PACK_AB R10, R93, R92 ;  /* 0x0000005c5d0a723e */ /* 0x000fe400000010ff */
[----:B------:R-:W-:Y:S01]  /*6af0*/  F2FP.BF16.F32.PACK_AB R11, R95, R94 ;  /* 0x0000005e5f0b723e */ /* 0x000fe200000010ff */
[----:B------:R0:W-:Y:S01]  /*6b00*/  STSM.16.M88.4 [R173], R156 ;  /* 0x0000009cad007844 */ /* 0x0001e20000000200 */
[----:B-1----:R-:W-:-:S02]  /*6b10*/  F2FP.BF16.F32.PACK_AB R12, R97, R96 ;  /* 0x00000060610c723e */ /* 0x002fc400000010ff */
[----:B------:R-:W-:Y:S02]  /*6b20*/  F2FP.BF16.F32.PACK_AB R13, R99, R98 ;  /* 0x00000062630d723e */ /* 0x000fe400000010ff */
[----:B------:R-:W-:Y:S02]  /*6b30*/  F2FP.BF16.F32.PACK_AB R14, R101, R100 ;  /* 0x00000064650e723e */ /* 0x000fe400000010ff */
[----:B------:R-:W-:Y:S01]  /*6b40*/  F2FP.BF16.F32.PACK_AB R15, R103, R102 ;  /* 0x00000066670f723e */ /* 0x000fe200000010ff */
[----:B------:R-:W-:Y:S01]  /*6b50*/  IMAD.X R21, RZ, RZ, R21, P1 ;  /* 0x000000ffff157224 */ /* 0x000fe200008e0615 */
[----:B------:R-:W-:Y:S01]  /*6b60*/  MOV R168, R168 ;  /* 0x000000a800a87202 */ /* 0x000fe20000000f00 */
[----:B------:R1:W-:Y:S01]  /*6b70*/  STSM.16.M88.4 [R174], R160 ;  /* 0x000000a0ae007844 */ /* 0x0003e20000000200 */
[----:B--2---:R-:W-:Y:S02]  /*6b80*/  F2FP.BF16.F32.PACK_AB R152, R105, R104 ;  /* 0x000000686998723e */ /* 0x004fe400000010ff */
[----:B------:R-:W-:-:S02]  /*6b90*/  F2FP.BF16.F32.PACK_AB R153, R107, R106 ;  /* 0x0000006a6b99723e */ /* 0x000fc400000010ff */
[----:B------:R-:W-:Y:S02]  /*6ba0*/  F2FP.BF16.F32.PACK_AB R154, R109, R108 ;  /* 0x0000006c6d9a723e */ /* 0x000fe400000010ff */
[----:B------:R-:W-:Y:S01]  /*6bb0*/  F2FP.BF16.F32.PACK_AB R155, R111, R110 ;  /* 0x0000006e6f9b723e */ /* 0x000fe200000010ff */
[----:B------:R-:W-:Y:S01]  /*6bc0*/  STSM.16.M88.4 [R175], R164 ;  /* 0x000000a4af007844 */ /* 0x000fe20000000200 */
[----:B------:R-:W-:Y:S02]  /*6bd0*/  MOV R170, R170 ;  /* 0x000000aa00aa7202 */ /* 0x000fe40000000f00 */
[----:B0-----:R-:W-:Y:S01]  /*6be0*/  F2FP.BF16.F32.PACK_AB R156, R113, R112 ;  /* 0x00000070719c723e */ /* 0x001fe200000010ff */
[----:B------:R0:W-:Y:S01]  /*6bf0*/  STSM.16.M88.4 [R7], R8 ;  /* 0x0000000807007844 */ /* 0x0001e20000000200 */
[----:B------:R-:W-:Y:S02]  /*6c00*/  F2FP.BF16.F32.PACK_AB R157, R115, R114 ;  /* 0x00000072739d723e */ /* 0x000fe400000010ff */
[----:B------:R-:W-:-:S02]  /*6c10*/  F2FP.BF16.F32.PACK_AB R158, R117, R116 ;  /* 0x00000074759e723e */ /* 0x000fc400000010ff */
[----:B------:R-:W-:Y:S01]  /*6c20*/  F2FP.BF16.F32.PACK_AB R159, R119, R118 ;  /* 0x00000076779f723e */ /* 0x000fe200000010ff */
[----:B------:R2:W-:Y:S01]  /*6c30*/  STSM.16.M88.4 [R172], R12 ;  /* 0x0000000cac007844 */ /* 0x0005e20000000200 */
[----:B-1----:R-:W-:Y:S02]  /*6c40*/  F2FP.BF16.F32.PACK_AB R160, R121, R120 ;  /* 0x0000007879a0723e */ /* 0x002fe400000010ff */
[----:B------:R-:W-:Y:S02]  /*6c50*/  F2FP.BF16.F32.PACK_AB R161, R123, R122 ;  /* 0x0000007a7ba1723e */ /* 0x000fe400000010ff */
[----:B------:R-:W-:Y:S02]  /*6c60*/  F2FP.BF16.F32.PACK_AB R162, R125, R124 ;  /* 0x0000007c7da2723e */ /* 0x000fe400000010ff */
[----:B------:R-:W-:Y:S01]  /*6c70*/  F2FP.BF16.F32.PACK_AB R163, R127, R126 ;  /* 0x0000007e7fa3723e */ /* 0x000fe200000010ff */
[----:B------:R1:W-:Y:S01]  /*6c80*/  STSM.16.M88.4 [R168], R152 ;  /* 0x00000098a8007844 */ /* 0x0003e20000000200 */
[----:B0-----:R-:W-:-:S02]  /*6c90*/  F2FP.BF16.F32.PACK_AB R8, R129, R128 ;  /* 0x000000808108723e */ /* 0x001fc400000010ff */
[----:B------:R-:W-:Y:S02]  /*6ca0*/  F2FP.BF16.F32.PACK_AB R9, R131, R130 ;  /* 0x000000828309723e */ /* 0x000fe400000010ff */
[----:B------:R-:W-:Y:S02]  /*6cb0*/  F2FP.BF16.F32.PACK_AB R10, R133, R132 ;  /* 0x00000084850a723e */ /* 0x000fe400000010ff */
[----:B------:R-:W-:Y:S02]  /*6cc0*/  F2FP.BF16.F32.PACK_AB R11, R135, R134 ;  /* 0x00000086870b723e */ /* 0x000fe400000010ff */
[----:B--2---:R-:W-:Y:S02]  /*6cd0*/  F2FP.BF16.F32.PACK_AB R12, R137, R136 ;  /* 0x00000088890c723e */ /* 0x004fe400000010ff */
[----:B------:R-:W-:Y:S02]  /*6ce0*/  F2FP.BF16.F32.PACK_AB R13, R139, R138 ;  /* 0x0000008a8b0d723e */ /* 0x000fe400000010ff */
[----:B------:R-:W-:-:S02]  /*6cf0*/  F2FP.BF16.F32.PACK_AB R14, R141, R140 ;  /* 0x0000008c8d0e723e */ /* 0x000fc400000010ff */
[----:B------:R-:W-:Y:S01]  /*6d00*/  F2FP.BF16.F32.PACK_AB R15, R143, R142 ;  /* 0x0000008e8f0f723e */ /* 0x000fe200000010ff */
[----:B------:R-:W-:Y:S01]  /*6d10*/  STSM.16.M88.4 [R170], R156 ;  /* 0x0000009caa007844 */ /* 0x000fe20000000200 */
[----:B------:R-:W-:Y:S02]  /*6d20*/  MOV R169, R20 ;  /* 0x0000001400a97202 */ /* 0x000fe40000000f00 */
[----:B-1----:R-:W-:Y:S02]  /*6d30*/  F2FP.BF16.F32.PACK_AB R152, R145, R144 ;  /* 0x000000909198723e */ /* 0x002fe400000010ff */
[----:B------:R-:W-:Y:S02]  /*6d40*/  F2FP.BF16.F32.PACK_AB R153, R147, R146 ;  /* 0x000000929399723e */ /* 0x000fe400000010ff */
[----:B------:R-:W-:Y:S02]  /*6d50*/  F2FP.BF16.F32.PACK_AB R154, R149, R148 ;  /* 0x00000094959a723e */ /* 0x000fe400000010ff */
[----:B------:R-:W-:Y:S01]  /*6d60*/  F2FP.BF16.F32.PACK_AB R155, R151, R150 ;  /* 0x00000096979b723e */ /* 0x000fe200000010ff */
[----:B------:R-:W-:Y:S04]  /*6d70*/  STSM.16.M88.4 [R0], R160 ;  /* 0x000000a000007844 */ /* 0x000fe80000000200 */
[----:B------:R0:W-:Y:S04]  /*6d80*/  STSM.16.M88.4 [R3], R8 ;  /* 0x0000000803007844 */ /* 0x0001e80000000200 */
[----:B------:R1:W-:Y:S04]  /*6d90*/  STSM.16.M88.4 [R4], R12 ;  /* 0x0000000c04007844 */ /* 0x0003e80000000200 */
[----:B------:R2:W-:Y:S01]  /*6da0*/  STSM.16.M88.4 [R169], R152 ;  /* 0x00000098a9007844 */ /* 0x0005e20000000200 */
[----:B------:R-:W-:Y:S01]  /*6db0*/  BAR.SYNC.DEFER_BLOCKING 0x1, 0x100 ;  /* 0x0044000000007b1d */ /* 0x000fe20000010000 */
[----:B------:R-:W-:-:S04]  /*6dc0*/  ISETP.NE.U32.AND P0, PT, RZ, UR14, PT ;  /* 0x0000000eff007c0c */ /* 0x000fc8000bf05070 */
[----:B------:R-:W-:Y:S01]  /*6dd0*/  ISETP.NE.AND.EX P0, PT, RZ, UR15, PT, P0 ;  /* 0x0000000fff007c0c */ /* 0x000fe2000bf05300 */
[----:B------:R-:W-:Y:S02]  /*6de0*/  IMAD.U32 R20, RZ, RZ, UR9 ;  /* 0x00000009ff147e24 */ /* 0x000fe4000f8e00ff */
[----:B------:R-:W-:Y:S01]  /*6df0*/  IMAD.U32 R21, RZ, RZ, UR12 ;  /* 0x0000000cff157e24 */ /* 0x000fe2000f8e00ff */
[----:B------:R-:W-:Y:S02]  /*6e00*/  ULDC.64 UR12, c[0x0][0xc08] ;  /* 0x00030200000c7ab9 */ /* 0x000fe40000000a00 */
[----:B------:R-:W-:-:S07]  /*6e10*/  UISETP.NE.U32.AND UP0, UPT, UR12, URZ, UPT ;  /* 0x0000003f0c00728c */ /* 0x000fce000bf05070 */
[----:B------:R-:W4:Y:S01]  /*6e20*/  @P0 LDG.E R7, desc[UR40][R20.64] ;  /* 0x0000002814070981 */ /* 0x000f22000c1e1900 */
[----:B------:R-:W-:-:S06]  /*6e30*/  UISETP.NE.AND.EX UP0, UPT, UR13, URZ, UPT, UP0 ;  /* 0x0000003f0d00728c */ /* 0x000fcc000bf05300 */
[----:B------:R-:W-:-:S05]  /*6e40*/  PLOP3.LUT P4, PT, PT, PT, UP0, 0x80, 0x0 ;  /* 0x000000000000781c */ /* 0x000fca0003f8f008 */
[----:B------:R-:W-:-:S03]  /*6e50*/  @UP0 UIADD3 UR12, UP1, UR4, UR12, URZ ;  /* 0x0000000c040c0290 */ /* 0x000fc6000ff3e03f */
[----:B------:R-:W-:Y:S01]  /*6e60*/  ULDC UR4, c[0x0][0xad4] ;  /* 0x0002b50000047ab9 */ /* 0x000fe20000000800 */
[----:B------:R-:W-:Y:S02]  /*6e70*/  @UP0 UIADD3.X UR13, UR16, UR13, URZ, UP1, !UPT ;  /* 0x0000000d100d0290 */ /* 0x000fe40008ffe43f */
[----:B0-----:R-:W-:-:S04]  /*6e80*/  IMAD.U32 R8, RZ, RZ, UR12 ;  /* 0x0000000cff087e24 */ /* 0x001fc8000f8e00ff */
[----:B------:R-:W-:-:S05]  /*6e90*/  IMAD.U32 R9, RZ, RZ, UR13 ;  /* 0x0000000dff097e24 */ /* 0x000fca000f8e00ff */
[----:B------:R0:W5:Y:S01]  /*6ea0*/  @P4 LDG.E R0, desc[UR40][R8.64] ;  /* 0x0000002808004981 */ /* 0x000162000c1e1900 */
[----:B------:R-:W-:Y:S02]  /*6eb0*/  UISETP.NE.AND UP0, UPT, UR39, URZ, UPT ;  /* 0x0000003f2700728c */ /* 0x000fe4000bf05270 */
[----:B------:R-:W-:Y:S02]  /*6ec0*/  UISETP.NE.AND UP1, UPT, UR20, 0x1, UPT ;  /* 0x000000011400788c */ /* 0x000fe4000bf25270 */
[----:B------:R-:W-:Y:S01]  /*6ed0*/  USEL UR4, UR39, UR4, UP0 ;  /* 0x0000000427047287 */ /* 0x000fe20008000000 */
[----:B------:R-:W-:-:S03]  /*6ee0*/  UMOV UR21, 0x9b8 ;  /* 0x000009b800157882 */ /* 0x000fc60000000000 */
[----:B------:R-:W-:Y:S01]  /*6ef0*/  UISETP.GT.AND UP2, UPT, UR4, 0x1, UPT ;  /* 0x000000010400788c */ /* 0x000fe2000bf44270 */
[----:B------:R-:W-:Y:S01]  /*6f00*/  PLOP3.LUT P1, PT, PT, PT, UP1, 0x80, 0x0 ;  /* 0x000000000000781c */ /* 0x000fe20003f2f018 */
[----:B------:R-:W-:Y:S02]  /*6f10*/  UISETP.NE.U32.AND UP0, UPT, UR14, URZ, UPT ;  /* 0x0000003f0e00728c */ /* 0x000fe4000bf05070 */
[----:B------:R-:W-:Y:S01]  /*6f20*/  USEL UR21, UR21, 0x978, UP2 ;  /* 0x0000097815157887 */ /* 0x000fe20009000000 */
[----:B-1----:R-:W-:Y:S01]  /*6f30*/  IMAD.U32 R12, RZ, RZ, UR44 ;  /* 0x0000002cff0c7e24 */ /* 0x002fe2000f8e00ff */
[----:B------:R-:W-:Y:S01]  /*6f40*/  UISETP.NE.AND.EX UP0, UPT, UR15, URZ, UPT, UP0 ;  /* 0x0000003f0f00728c */ /* 0x000fe2000bf05300 */
[----:B------:R-:W-:Y:S02]  /*6f50*/  UMOV UR4, URZ ;  /* 0x0000003f00047c82 */ /* 0x000fe40008000000 */
[----:B---3--:R-:W-:Y:S01]  /*6f60*/  IMAD R12, R12, 0x80, R179 ;  /* 0x000000800c0c7824 */ /* 0x008fe200078e02b3 */
[----:B------:R-:W-:Y:S01]  /*6f70*/  USEL UR46, UR46, URZ, !UP0 ;  /* 0x0000003f2e2e7287 */ /* 0x000fe2000c000000 */
[----:B------:R-:W-:Y:S01]  /*6f80*/  @UP1 ULDC UR23, c[0x0][0xbec] ;  /* 0x0002fb0000171ab9 */ /* 0x000fe20000000800 */
[----:B------:R-:W-:-:S02]  /*6f90*/  USEL UR9, UR42, URZ, UP2 ;  /* 0x0000003f2a097287 */ /* 0x000fc40009000000 */
[----:B------:R-:W-:Y:S01]  /*6fa0*/  @P1 IMAD.HI.U32 R4, R12, UR23, RZ ;  /* 0x000000170c041c27 */ /* 0x000fe2000f8e00ff */
[----:B------:R-:W-:Y:S01]  /*6fb0*/  @UP1 ULDC UR26, c[0x0][0xbf0] ;  /* 0x0002fc00001a1ab9 */ /* 0x000fe20000000800 */
[----:B------:R-:W-:Y:S01]  /*6fc0*/  ULDC.64 UR16, c[0x0][UR21+0x220] ;  /* 0x0000880015107abb */ /* 0x000fe20008000a00 */
[----:B------:R-:W-:Y:S01]  /*6fd0*/  USEL UR45, UR45, URZ, !UP0 ;  /* 0x0000003f2d2d7287 */ /* 0x000fe2000c000000 */
[----:B------:R-:W-:Y:S01]  /*6fe0*/  ULDC.64 UR14, c[0x0][UR21+0x218] ;  /* 0x00008600150e7abb */ /* 0x000fe20008000a00 */
[----:B------:R-:W-:Y:S01]  /*6ff0*/  ULDC.64 UR18, c[0x0][UR21+0x228] ;  /* 0x00008a0015127abb */ /* 0x000fe20008000a00 */
[----:B------:R-:W-:Y:S01]  /*7000*/  UIMAD UR17, UR17, UR46, URZ ;  /* 0x0000002e111172a4 */ /* 0x000fe2000f8e023f */
[----:B------:R-:W-:Y:S01]  /*7010*/  IMAD.MOV.U32 R3, RZ, RZ, R12 ;  /* 0x000000ffff037224 */ /* 0x000fe200078e000c */
[----:B------:R-:W-:Y:S02]  /*7020*/  UIMAD.WIDE.U32 UR12, UR14, UR43, URZ ;  /* 0x0000002b0e0c72a5 */ /* 0x000fe4000f8e003f */
[----:B------:R-:W-:-:S02]  /*7030*/  UIMAD UR22, UR15, UR43, URZ ;  /* 0x0000002b0f1672a4 */ /* 0x000fc4000f8e023f */
[----:B------:R-:W-:Y:S01]  /*7040*/  UIMAD.WIDE.U32 UR24, UR18, UR9, URZ ;  /* 0x00000009121872a5 */ /* 0x000fe2000f8e003f */
[----:B------:R-:W-:Y:S01]  /*7050*/  @P1 SHF.R.U32.HI R3, RZ, UR26, R4 ;  /* 0x0000001aff031c19 */ /* 0x000fe20008011604 */
[----:B------:R-:W-:Y:S02]  /*7060*/  UIMAD UR9, UR19, UR9, URZ ;  /* 0x00000009130972a4 */ /* 0x000fe4000f8e023f */
[----:B------:R-:W-:Y:S02]  /*7070*/  UIMAD.WIDE.U32 UR14, UR16, UR46, URZ ;  /* 0x0000002e100e72a5 */ /* 0x000fe4000f8e003f */
[----:B------:R-:W-:Y:S02]  /*7080*/  UIMAD UR17, UR16, UR45, UR17 ;  /* 0x0000002d101172a4 */ /* 0x000fe4000f8e0211 */
[----:B------:R-:W-:Y:S02]  /*7090*/  UIADD3 UR22, UR13, UR22, URZ ;  /* 0x000000160d167290 */ /* 0x000fe4000fffe03f */
[----:B------:R-:W-:Y:S01]  /*70a0*/  UIADD3 UR13, UR25, UR9, URZ ;  /* 0x00000009190d7290 */ /* 0x000fe2000fffe03f */
[----:B0-----:R-:W-:Y:S01]  /*70b0*/  IMAD.U32 R8, RZ, RZ, UR24 ;  /* 0x00000018ff087e24 */ /* 0x001fe2000f8e00ff */
[----:B------:R-:W-:Y:S01]  /*70c0*/  UIADD3 UR9, UR15, UR17, URZ ;  /* 0x000000110f097290 */ /* 0x000fe2000fffe03f */
[----:B------:R-:W-:-:S03]  /*70d0*/  SHF.R.S32.HI R4, RZ, 0x1f, R3 ;  /* 0x0000001fff047819 */ /* 0x000fc60000011403 */
[----:B------:R-:W-:Y:S01]  /*70e0*/  IMAD.U32 R9, RZ, RZ, UR13 ;  /* 0x0000000dff097e24 */ /* 0x000fe2000f8e00ff */
[----:B----4-:R-:W-:Y:S01]  /*70f0*/  @P0 R2UR UR4, R7 ;  /* 0x00000000070402ca */ /* 0x010fe200000e0000 */
[----:B------:R-:W-:-:S04]  /*7100*/  IMAD.MOV R7, RZ, RZ, -R3 ;  /* 0x000000ffff077224 */ /* 0x000fc800078e0a03 */
[----:B------:R-:W-:-:S08]  /*7110*/  IMAD R7, R7, UR20, R12 ;  /* 0x0000001407077c24 */ /* 0x000fd0000f8e020c */
[----:B------:R-:W-:Y:S02]  /*7120*/  UIADD3 UR12, UP0, UP3, UR14, UR12, UR4 ;  /* 0x0000000c0e0c7290 */ /* 0x000fe4000fb1e004 */
[----:B------:R-:W-:Y:S01]  /*7130*/  USHF.R.S32.HI UR16, URZ, 0x1f, UR4 ;  /* 0x0000001f3f107899 */ /* 0x000fe20008011404 */
[----:B------:R-:W-:Y:S01]  /*7140*/  ULDC.64 UR14, c[0x0][0xba8] ;  /* 0x0002ea00000e7ab9 */ /* 0x000fe20000000a00 */
[----:B------:R-:W-:Y:S02]  /*7150*/  @!UP2 ULDC UR14, c[0x0][0xb50] ;  /* 0x0002d400000eaab9 */ /* 0x000fe40000000800 */
[----:B------:R-:W-:Y:S01]  /*7160*/  UIADD3.X UR9, UR9, UR22, UR16, UP0, UP3 ;  /* 0x0000001609097290 */ /* 0x000fe200087e6410 */
[----:B------:R-:W-:Y:S01]  /*7170*/  IADD3 R8, P2, P3, R3, UR12, R8 ;  /* 0x0000000c03087c10 */ /* 0x000fe2000fb5e008 */
[----:B------:R-:W-:Y:S01]  /*7180*/  ULDC.64 UR12, c[0x0][UR21+0x210] ;  /* 0x00008400150c7abb */ /* 0x000fe20008000a00 */
[----:B------:R-:W-:Y:S01]  /*7190*/  SHF.R.S32.HI R3, RZ, 0x1f, R7 ;  /* 0x0000001fff037819 */ /* 0x000fe20000011407 */
[----:B------:R-:W-:Y:S01]  /*71a0*/  IMAD R10, R7, UR13, RZ ;  /* 0x0000000d070a7c24 */ /* 0x000fe2000f8e02ff */
[----:B------:R-:W-:Y:S01]  /*71b0*/  @!UP2 ULDC UR15, c[0x0][0xb54] ;  /* 0x0002d500000faab9 */ /* 0x000fe20000000800 */
[----:B------:R-:W-:-:S02]  /*71c0*/  IADD3.X R9, R4, UR9, R9, P2, P3 ;  /* 0x0000000904097c10 */ /* 0x000fc400097e6409 */
[----:B------:R-:W-:Y:S02]  /*71d0*/  IMAD R3, R3, UR12, R10 ;  /* 0x0000000c03037c24 */ /* 0x000fe4000f8e020a */
[----:B------:R-:W-:-:S04]  /*71e0*/  IMAD.WIDE.U32 R8, R7, UR12, R8 ;  /* 0x0000000c07087c25 */ /* 0x000fc8000f8e0008 */
[----:B------:R-:W-:Y:S01]  /*71f0*/  IMAD.IADD R3, R9, 0x1, R3 ;  /* 0x0000000109037824 */ /* 0x000fe200078e0203 */
[----:B------:R-:W-:Y:S01]  /*7200*/  LEA R4, P2, R8, UR14, 0x2 ;  /* 0x0000000e08047c11 */ /* 0x000fe2000f8410ff */
[----:B------:R-:W-:Y:S01]  /*7210*/  ULDC UR9, c[0x0][0xa88] ;  /* 0x0002a20000097ab9 */ /* 0x000fe20000000800 */
[----:B-----5:R-:W-:Y:S02]  /*7220*/  @P4 R2UR UR9, R0 ;  /* 0x00000000000942ca */ /* 0x020fe400000e0000 */
[----:B------:R-:W-:Y:S01]  /*7230*/  LEA.HI.X R3, R8, UR15, R3, 0x2, P2 ;  /* 0x0000000f08037c11 */ /* 0x000fe200090f1403 */
[----:B--2---:R-:W-:-:S12]  /*7240*/  @P4 BRA `(.L_x_384) ;  /* 0x0000000000184947 */ /* 0x004fd80003800000 */
[----:B------:R-:W-:Y:S05]  /*7250*/  @!P0 BRA `(.L_x_384) ;  /* 0x0000000000148947 */ /* 0x000fea0003800000 */
[----:B------:R-:W2:Y:S04]  /*7260*/  LDG.E R7, desc[UR40][R20.64] ;  /* 0x0000002814077981 */ /* 0x000ea8000c1e1900 */
[----:B------:R-:W3:Y:S01]  /*7270*/  LDG.E R0, desc[UR40][R20.64+0x4] ;  /* 0x0000042814007981 */ /* 0x000ee2000c1e1900 */
[----:B--2---:R-:W-:Y:S02]  /*7280*/  R2UR UR12, R7 ;  /* 0x00000000070c72ca */ /* 0x004fe400000e0000 */
[----:B---3--:R-:W-:-:S13]  /*7290*/  R2UR UR9, R0 ;  /* 0x00000000000972ca */ /* 0x008fda00000e0000 */
[----:B------:R-:W-:-:S12]  /*72a0*/  UIADD3 UR9, -UR12, UR9, URZ ;  /* 0x000000090c097290 */ /* 0x000fd8000fffe13f */
.L_x_384:
[----:B------:R-:W2:Y:S01]  /*72b0*/  LDL R0, [R1+0x40] ;  /* 0x0000400001007983 */ /* 0x000ea20000100800 */
[----:B------:R-:W-:Y:S01]  /*72c0*/  IMAD.U32 R13, RZ, RZ, UR44 ;  /* 0x0000002cff0d7e24 */ /* 0x000fe2000f8e00ff */
[----:B------:R-:W-:Y:S01]  /*72d0*/  UIMAD UR9, UR9, UR20, URZ ;  /* 0x00000014090972a4 */ /* 0x000fe2000f8e023f */
[----:B------:R-:W-:Y:S01]  /*72e0*/  LOP3.LUT P0, RZ, R226, 0x3, RZ, 0xc0, !PT ;  /* 0x00000003e2ff7812 */ /* 0x000fe2000780c0ff */
[----:B------:R-:W-:Y:S04]  /*72f0*/  SHFL.IDX PT, R8, R4, RZ, 0x1c1f ;  /* 0x001c1fff04087589 */ /* 0x000fe800000e0000 */
[----:B------:R-:W0:Y:S04]  /*7300*/  SHFL.IDX PT, R9, R3, RZ, 0x1c1f ;  /* 0x001c1fff03097589 */ /* 0x000e2800000e0000 */
[----:B------:R-:W-:Y:S04]  /*7310*/  SHFL.IDX PT, R10, R4, 0x1, 0x1c1f ;  /* 0x003c1f00040a7f89 */ /* 0x000fe800000e0000 */
[----:B------:R-:W1:Y:S01]  /*7320*/  SHFL.IDX PT, R11, R3, 0x1, 0x1c1f ;  /* 0x003c1f00030b7f89 */ /* 0x000e6200000e0000 */
[----:B--2---:R-:W-:-:S04]  /*7330*/  IMAD R13, R13, 0x80, R0 ;  /* 0x000000800d0d7824 */ /* 0x004fc800078e0200 */
[C---:B------:R-:W-:Y:S01]  /*7340*/  VIADD R0, R13.reuse, 0x8 ;  /* 0x000000080d007836 */ /* 0x040fe20000000000 */
[----:B------:R-:W-:-:S04]  /*7350*/  ISETP.GE.OR P2, PT, R13, UR9, P0 ;  /* 0x000000090d007c0c */ /* 0x000fc80008746670 */
[----:B------:R-:W-:-:S09]  /*7360*/  ISETP.GE.OR P0, PT, R0, UR9, P0 ;  /* 0x0000000900007c0c */ /* 0x000fd20008706670 */
[----:B0-----:R0:W-:Y:S04]  /*7370*/  @!P2 ST.E desc[UR40][R8.64], R5 ;  /* 0x000000050800a985 */ /* 0x0011e8000c101928 */
[----:B-1----:R0:W-:Y:S01]  /*7380*/  @!P0 ST.E desc[UR40][R10.64], R6 ;  /* 0x000000060a008985 */ /* 0x0021e2000c101928 */
[----:B------:R-:W-:-:S13]  /*7390*/  PLOP3.LUT P0, PT, PT, PT, UP2, 0x80, 0x0 ;  /* 0x000000000000781c */ /* 0x000fda0003f0f028 */
[----:B0-----:R-:W-:Y:S05]  /*73a0*/  @P0 BRA `(.L_x_385) ;  /* 0x0000001000100947 */ /* 0x001fea0003800000 */
[----:B------:R-:W0:Y:S01]  /*73b0*/  S2R R0, SR_TID.X ;  /* 0x0000000000007919 */ /* 0x000e220000002100 */
[----:B------:R-:W-:Y:S01]  /*73c0*/  ULDC.64 UR14, c[0x0][0xaa0] ;  /* 0x0002a800000e7ab9 */ /* 0x000fe20000000a00 */
[----:B0-----:R-:W-:-:S05]  /*73d0*/  VIADD R0, R0, 0xffffff80 ;  /* 0xffffff8000007836 */ /* 0x001fca0000000000 */
[----:B------:R-:W-:-:S04]  /*73e0*/  SHF.R.S32.HI R3, RZ, 0x1f, R0 ;  /* 0x0000001fff037819 */ /* 0x000fc80000011400 */
[----:B------:R-:W-:-:S04]  /*73f0*/  LEA.HI R3, R3, R0, RZ, 0x3 ;  /* 0x0000000003037211 */ /* 0x000fc800078f18ff */
[----:B------:R-:W-:Y:S02]  /*7400*/  LOP3.LUT R5, R3, 0xfffffff8, RZ, 0xc0, !PT ;  /* 0xfffffff803057812 */ /* 0x000fe400078ec0ff */
[----:B------:R-:W-:-:S03]  /*7410*/  SHF.R.S32.HI R81, RZ, 0x3, R3 ;  /* 0x00000003ff517819 */ /* 0x000fc60000011403 */
[----:B------:R-:W-:Y:S02]  /*7420*/  IMAD.IADD R20, R0, 0x1, -R5 ;  /* 0x0000000100147824 */ /* 0x000fe400078e0a05 */
[----:B------:R-:W-:Y:S02]  /*7430*/  IMAD.MOV.U32 R5, RZ, RZ, 0x2 ;  /* 0x00000002ff057424 */ /* 0x000fe400078e00ff */
[----:B------:R-:W-:-:S04]  /*7440*/  IMAD.SHL.U32 R0, R20, 0x8, RZ ;  /* 0x0000000814007824 */ /* 0x000fc800078e00ff */
[----:B------:R-:W-:-:S04]  /*7450*/  IMAD R4, R81, 0x40, R0 ;  /* 0x0000004051047824 */ /* 0x000fc800078e0200 */
[----:B------:R-:W-:-:S03]  /*7460*/  IMAD.WIDE R4, R4, R5, UR10 ;  /* 0x0000000a04047e25 */ /* 0x000fc6000f8e0205 */
[C---:B------:R-:W-:Y:S02]  /*7470*/  IADD3 R25, P2, R4.reuse, 0x3000, RZ ;  /* 0x0000300004197810 */ /* 0x040fe40007f5e0ff */
[C---:B------:R-:W-:Y:S02]  /*7480*/  IADD3 R9, P4, R4.reuse, 0x1000, RZ ;  /* 0x0000100004097810 */ /* 0x040fe40007f9e0ff */
[----:B------:R-:W-:Y:S02]  /*7490*/  LOP3.LUT R24, R25, 0x380, RZ, 0xc0, !PT ;  /* 0x0000038019187812 */ /* 0x000fe400078ec0ff */
[----:B------:R-:W-:Y:S02]  /*74a0*/  IADD3 R13, P3, R4, 0x2000, RZ ;  /* 0x00002000040d7810 */ /* 0x000fe40007f7e0ff */
[----:B------:R-:W-:Y:S01]  /*74b0*/  SHF.R.U64 R24, R24, 0x3, RZ ;  /* 0x0000000318187819 */ /* 0x000fe200000012ff */
[----:B------:R-:W-:Y:S01]  /*74c0*/  UIMAD UR12, UR16, UR14, URZ ;  /* 0x0000000e100c72a4 */ /* 0x000fe2000f8e023f */
[----:B------:R-:W-:-:S02]  /*74d0*/  LOP3.LUT R8, R9, 0x380, RZ, 0xc0, !PT ;  /* 0x0000038009087812 */ /* 0x000fc400078ec0ff */
[----:B------:R-:W-:Y:S01]  /*74e0*/  LOP3.LUT R24, R24, R25, RZ, 0x3c, !PT ;  /* 0x0000001918187212 */ /* 0x000fe200078e3cff */
[--C-:B------:R-:W-:Y:S01]  /*74f0*/  IMAD.X R25, RZ, RZ, R5.reuse, P2 ;  /* 0x000000ffff197224 */ /* 0x100fe200010e0605 */
[----:B------:R-:W-:Y:S02]  /*7500*/  IADD3 R49, P2, R4, 0x9000, RZ ;  /* 0x0000900004317810 */ /* 0x000fe40007f5e0ff */
[----:B------:R-:W-:Y:S02]  /*7510*/  LOP3.LUT R12, R13, 0x380, RZ, 0xc0, !PT ;  /* 0x000003800d0c7812 */ /* 0x000fe400078ec0ff */
[----:B------:R-:W-:Y:S01]  /*7520*/  LOP3.LUT R48, R49, 0x380, RZ, 0xc0, !PT ;  /* 0x0000038031307812 */ /* 0x000fe200078ec0ff */
[----:B------:R-:W-:Y:S01]  /*7530*/  UIMAD UR12, UR4, UR15, UR12 ;  /* 0x0000000f040c72a4 */ /* 0x000fe2000f8e020c */
[----:B------:R-:W-:Y:S01]  /*7540*/  SHF.R.U64 R8, R8, 0x3, RZ ;  /* 0x0000000308087819 */ /* 0x000fe200000012ff */
[----:B------:R-:W-:Y:S01]  /*7550*/  UIMAD.WIDE.U32 UR10, UR4, UR14, URZ ;  /* 0x0000000e040a72a5 */ /* 0x000fe2000f8e003f */
[----:B------:R-:W-:Y:S01]  /*7560*/  SHF.R.U64 R48, R48, 0x3, RZ ;  /* 0x0000000330307819 */ /* 0x000fe200000012ff */
[----:B------:R-:W-:Y:S01]  /*7570*/  IMAD.U32 R78, RZ, RZ, UR44 ;  /* 0x0000002cff4e7e24 */ /* 0x000fe2000f8e00ff */
[----:B------:R-:W-:Y:S01]  /*7580*/  SHF.R.U64 R12, R12, 0x3, RZ ;  /* 0x000000030c0c7819 */ /* 0x000fe200000012ff */
[----:B------:R-:W5:Y:S01]  /*7590*/  LD.E.128 R24, desc[UR40][R24.64] ;  /* 0x0000002818187980 */ /* 0x000f62000c101d00 */
[----:B------:R-:W-:Y:S01]  /*75a0*/  LOP3.LUT R48, R48, R49, RZ, 0x3c, !PT ;  /* 0x0000003130307212 */ /* 0x000fe200078e3cff */
[--C-:B------:R-:W-:Y:S01]  /*75b0*/  IMAD.X R49, RZ, RZ, R5.reuse, P2 ;  /* 0x000000ffff317224 */ /* 0x100fe200010e0605 */
[----:B------:R-:W-:Y:S01]  /*75c0*/  IADD3 R6, P2, R4, 0xf000, RZ ;  /* 0x0000f00004067810 */ /* 0x000fe20007f5e0ff */
[----:B------:R-:W-:Y:S01]  /*75d0*/  UIADD3 UR11, UR11, UR12, URZ ;  /* 0x0000000c0b0b7290 */ /* 0x000fe2000fffe03f */
[----:B------:R-:W-:Y:S01]  /*75e0*/  LOP3.LUT R8, R8, R9, RZ, 0x3c, !PT ;  /* 0x0000000908087212 */ /* 0x000fe200078e3cff */
[--C-:B------:R-:W-:Y:S01]  /*75f0*/  IMAD.X R9, RZ, RZ, R5.reuse, P4 ;  /* 0x000000ffff097224 */ /* 0x100fe200020e0605 */
[----:B------:R-:W-:Y:S01]  /*7600*/  LOP3.LUT R3, R6, 0x380, RZ, 0xc0, !PT ;  /* 0x0000038006037812 */ /* 0x000fe200078ec0ff */
[----:B------:R-:W-:Y:S01]  /*7610*/  ULDC.64 UR12, c[0x0][0xae8] ;  /* 0x0002ba00000c7ab9 */ /* 0x000fe20000000a00 */
[----:B------:R-:W-:Y:S01]  /*7620*/  LOP3.LUT R12, R12, R13, RZ, 0x3c, !PT ;  /* 0x0000000d0c0c7212 */ /* 0x000fe200078e3cff */
[----:B------:R-:W-:Y:S01]  /*7630*/  IMAD.X R13, RZ, RZ, R5, P3 ;  /* 0x000000ffff0d7224 */ /* 0x000fe200018e0605 */
[----:B------:R-:W-:Y:S01]  /*7640*/  SHF.R.U64 R3, R3, 0x3, RZ ;  /* 0x0000000303037819 */ /* 0x000fe200000012ff */
[----:B------:R-:W-:Y:S01]  /*7650*/  UIMAD.WIDE.U32 UR10, UR43, UR12, UR10 ;  /* 0x0000000c2b0a72a5 */ /* 0x000fe2000f8e000a */
[----:B------:R-:W-:-:S02]  /*7660*/  IADD3 R29, P0, R4, 0x4000, RZ ;  /* 0x00004000041d7810 */ /* 0x000fc40007f1e0ff */
[C---:B------:R-:W-:Y:S02]  /*7670*/  IADD3 R33, P6, R4.reuse, 0x5000, RZ ;  /* 0x0000500004217810 */ /* 0x040fe40007fde0ff */
[----:B------:R-:W-:Y:S01]  /*7680*/  IADD3 R37, P5, R4, 0x6000, RZ ;  /* 0x0000600004257810 */ /* 0x000fe20007fbe0ff */
[----:B------:R-:W-:Y:S01]  /*7690*/  USHF.R.S32.HI UR4, URZ, 0x1f, UR46 ;  /* 0x0000001f3f047899 */ /* 0x000fe2000801142e */
[----:B------:R-:W-:Y:S01]  /*76a0*/  LOP3.LUT R72, R3, R6, RZ, 0x3c, !PT ;  /* 0x0000000603487212 */ /* 0x000fe200078e3cff */
[----:B------:R-:W-:Y:S01]  /*76b0*/  IMAD R3, R20, 0x20, R81 ;  /* 0x0000002014037824 */ /* 0x000fe200078e0251 */
[C---:B------:R-:W-:Y:S01]  /*76c0*/  IADD3 R41, P4, R4.reuse, 0x7000, RZ ;  /* 0x0000700004297810 */ /* 0x040fe20007f9e0ff */
[----:B------:R-:W-:Y:S01]  /*76d0*/  @UP1 ULDC UR14, c[0x0][0xbec] ;  /* 0x0002fb00000e1ab9 */ /* 0x000fe20000000800 */
[----:B------:R-:W-:Y:S01]  /*76e0*/  IADD3 R45, P3, R4, 0x8000, RZ ;  /* 0x00008000042d7810 */ /* 0x000fe20007f7e0ff */
[----:B------:R-:W-:Y:S01]  /*76f0*/  IMAD R78, R78, 0x80, R3 ;  /* 0x000000804e4e7824 */ /* 0x000fe200078e0203 */
[----:B------:R-:W-:Y:S01]  /*7700*/  LOP3.LUT R28, R29, 0x380, RZ, 0xc0, !PT ;  /* 0x000003801d1c7812 */ /* 0x000fe200078ec0ff */
[----:B------:R-:W-:Y:S01]  /*7710*/  UIMAD UR11, UR43, UR13, UR11 ;  /* 0x0000000d2b0b72a4 */ /* 0x000fe2000f8e020b */
[----:B------:R-:W-:Y:S01]  /*7720*/  LOP3.LUT R32, R33, 0x380, RZ, 0xc0, !PT ;  /* 0x0000038021207812 */ /* 0x000fe200078ec0ff */
[----:B------:R-:W-:Y:S01]  /*7730*/  IMAD.X R73, RZ, RZ, R5, P2 ;  /* 0x000000ffff497224 */ /* 0x000fe200010e0605 */
[----:B------:R-:W-:Y:S01]  /*7740*/  LOP3.LUT R36, R37, 0x380, RZ, 0xc0, !PT ;  /* 0x0000038025247812 */ /* 0x000fe200078ec0ff */
[----:B------:R-:W-:Y:S01]  /*7750*/  ULDC.64 UR12, c[0x0][0xaf0] ;  /* 0x0002bc00000c7ab9 */ /* 0x000fe20000000a00 */
[----:B------:R-:W-:Y:S01]  /*7760*/  LOP3.LUT R40, R41, 0x380, RZ, 0xc0, !PT ;  /* 0x0000038029287812 */ /* 0x000fe200078ec0ff */
[----:B------:R-:W5:Y:S01]  /*7770*/  LD.E.128 R8, desc[UR40][R8.64] ;  /* 0x0000002808087980 */ /* 0x000f62000c101d00 */
[----:B------:R-:W-:Y:S01]  /*7780*/  LOP3.LUT R44, R45, 0x380, RZ, 0xc0, !PT ;  /* 0x000003802d2c7812 */ /* 0x000fe200078ec0ff */
[----:B------:R-:W-:Y:S01]  /*7790*/  UIMAD UR4, UR4, UR12, URZ ;  /* 0x0000000c040472a4 */ /* 0x000fe2000f8e023f */
[----:B------:R-:W-:Y:S01]  /*77a0*/  SHF.R.U64 R28, R28, 0x3, RZ ;  /* 0x000000031c1c7819 */ /* 0x000fe200000012ff */
[----:B------:R-:W-:Y:S01]  /*77b0*/  @P1 IMAD.HI.U32 R20, R78, UR14, RZ ;  /* 0x0000000e4e141c27 */ /* 0x000fe2000f8e00ff */
[----:B------:R-:W-:Y:S01]  /*77c0*/  SHF.R.U64 R32, R32, 0x3, RZ ;  /* 0x0000000320207819 */ /* 0x000fe200000012ff */
[----:B------:R-:W5:Y:S01]  /*77d0*/  LD.E.128 R12, desc[UR40][R12.64] ;  /* 0x000000280c0c7980 */ /* 0x000f62000c101d00 */
[----:B------:R-:W-:-:S02]  /*77e0*/  SHF.R.U64 R36, R36, 0x3, RZ ;  /* 0x0000000324247819 */ /* 0x000fc400000012ff */
[----:B------:R-:W-:Y:S01]  /*77f0*/  SHF.R.U64 R40, R40, 0x3, RZ ;  /* 0x0000000328287819 */ /* 0x000fe200000012ff */
[----:B------:R-:W-:Y:S01]  /*7800*/  IMAD.MOV.U32 R3, RZ, RZ, R78 ;  /* 0x000000ffff037224 */ /* 0x000fe200078e004e */
[----:B------:R-:W-:Y:S01]  /*7810*/  SHF.R.U64 R44, R44, 0x3, RZ ;  /* 0x000000032c2c7819 */ /* 0x000fe200000012ff */
[----:B------:R-:W-:Y:S01]  /*7820*/  UIMAD.WIDE.U32 UR10, UR46, UR12, UR10 ;  /* 0x0000000c2e0a72a5 */ /* 0x000fe2000f8e000a */
[----:B------:R-:W-:Y:S01]  /*7830*/  LOP3.LUT R28, R28, R29, RZ, 0x3c, !PT ;  /* 0x0000001d1c1c7212 */ /* 0x000fe200078e3cff */
[----:B------:R-:W-:Y:S01]  /*7840*/  UIMAD UR4, UR46, UR13, UR4 ;  /* 0x0000000d2e0472a4 */ /* 0x000fe2000f8e0204 */
[----:B------:R-:W-:Y:S01]  /*7850*/  LOP3.LUT R32, R32, R33, RZ, 0x3c, !PT ;  /* 0x0000002120207212 */ /* 0x000fe200078e3cff */
[----:B------:R-:W-:Y:S01]  /*7860*/  @UP1 ULDC UR12, c[0x0][0xbf0] ;  /* 0x0002fc00000c1ab9 */ /* 0x000fe20000000800 */
[----:B------:R-:W-:Y:S01]  /*7870*/  LOP3.LUT R36, R36, R37, RZ, 0x3c, !PT ;  /* 0x0000002524247212 */ /* 0x000fe200078e3cff */
[--C-:B------:R-:W-:Y:S01]  /*7880*/  IMAD.X R29, RZ, RZ, R5.reuse, P0 ;  /* 0x000000ffff1d7224 */ /* 0x100fe200000e0605 */
[----:B------:R-:W-:Y:S01]  /*7890*/  LOP3.LUT R40, R40, R41, RZ, 0x3c, !PT ;  /* 0x0000002928287212 */ /* 0x000fe200078e3cff */
[--C-:B------:R-:W-:Y:S01]  /*78a0*/  IMAD.X R33, RZ, RZ, R5.reuse, P6 ;  /* 0x000000ffff217224 */ /* 0x100fe200030e0605 */
[----:B------:R-:W-:Y:S01]  /*78b0*/  LOP3.LUT R44, R44, R45, RZ, 0x3c, !PT ;  /* 0x0000002d2c2c7212 */ /* 0x000fe200078e3cff */
[--C-:B------:R-:W-:Y:S01]  /*78c0*/  IMAD.X R37, RZ, RZ, R5.reuse, P5 ;  /* 0x000000ffff257224 */ /* 0x100fe200028e0605 */
[----:B------:R-:W-:Y:S01]  /*78d0*/  @P1 SHF.R.U32.HI R3, RZ, UR12, R20 ;  /* 0x0000000cff031c19 */ /* 0x000fe20008011614 */
[--C-:B------:R-:W-:Y:S01]  /*78e0*/  IMAD.X R41, RZ, RZ, R5.reuse, P4 ;  /* 0x000000ffff297224 */ /* 0x100fe200020e0605 */
[C---:B------:R-:W-:Y:S01]  /*78f0*/  IADD3 R53, P0, R4.reuse, 0xa000, RZ ;  /* 0x0000a00004357810 */ /* 0x040fe20007f1e0ff */
[----:B------:R-:W-:Y:S01]  /*7900*/  IMAD.X R45, RZ, RZ, R5, P3 ;  /* 0x000000ffff2d7224 */ /* 0x000fe200018e0605 */
[C---:B------:R-:W-:Y:S01]  /*7910*/  IADD3 R57, P6, R4.reuse, 0xb000, RZ ;  /* 0x0000b00004397810 */ /* 0x040fe20007fde0ff */
[----:B------:R-:W-:Y:S01]  /*7920*/  UIADD3 UR4, UR11, UR4, URZ ;  /* 0x000000040b047290 */ /* 0x000fe2000fffe03f */
[C---:B------:R-:W-:Y:S01]  /*7930*/  IADD3 R61, P5, R4.reuse, 0xc000, RZ ;  /* 0x0000c000043d7810 */ /* 0x040fe20007fbe0ff */
[--C-:B------:R-:W-:Y:S01]  /*7940*/  IMAD.MOV R77, RZ, RZ, -R3.reuse ;  /* 0x000000ffff4d7224 */ /* 0x100fe200078e0a03 */
[C---:B------:R-:W-:Y:S01]  /*7950*/  IADD3 R65, P4, R4.reuse, 0xd000, RZ ;  /* 0x0000d00004417810 */ /* 0x040fe20007f9e0ff */
[----:B------:R-:W-:Y:S01]  /*7960*/  IMAD.U32 R20, RZ, RZ, UR10 ;  /* 0x0000000aff147e24 */ /* 0x000fe2000f8e00ff */
[----:B------:R-:W-:Y:S01]  /*7970*/  IADD3 R69, P3, R4, 0xe000, RZ ;  /* 0x0000e00004457810 */ /* 0x000fe20007f7e0ff */
[----:B------:R-:W-:Y:S01]  /*7980*/  IMAD.U32 R21, RZ, RZ, UR11 ;  /* 0x0000000bff157e24 */ /* 0x000fe2000f8e00ff */
[----:B------:R-:W-:Y:S01]  /*7990*/  SHF.R.S32.HI R76, RZ, 0x1f, R3 ;  /* 0x0000001fff4c7819 */ /* 0x000fe20000011403 */
[----:B------:R-:W-:Y:S01]  /*79a0*/  ULDC.64 UR10, c[0x0][0xae0] ;  /* 0x0002b800000a7ab9 */ /* 0x000fe20000000a00 */
[----:B------:R-:W-:Y:S01]  /*79b0*/  LOP3.LUT R52, R53, 0x380, RZ, 0xc0, !PT ;  /* 0x0000038035347812 */ /* 0x000fe200078ec0ff */
[----:B------:R-:W5:Y:S01]  /*79c0*/  LD.E.128 R28, desc[UR40][R28.64] ;  /* 0x000000281c1c7980 */ /* 0x000f62000c101d00 */
[----:B------:R-:W-:-:S02]  /*79d0*/  LOP3.LUT R56, R57, 0x380, RZ, 0xc0, !PT ;  /* 0x0000038039387812 */ /* 0x000fc400078ec0ff */
[----:B------:R-:W-:Y:S01]  /*79e0*/  LOP3.LUT R60, R61, 0x380, RZ, 0xc0, !PT ;  /* 0x000003803d3c7812 */ /* 0x000fe200078ec0ff */
[----:B------:R-:W5:Y:S01]  /*79f0*/  LD.E.128 R32, desc[UR40][R32.64] ;  /* 0x0000002820207980 */ /* 0x000f62000c101d00 */
[----:B------:R-:W-:Y:S02]  /*7a00*/  LOP3.LUT R64, R65, 0x380, RZ, 0xc0, !PT ;  /* 0x0000038041407812 */ /* 0x000fe400078ec0ff */
[----:B------:R-:W-:Y:S02]  /*7a10*/  LOP3.LUT R68, R69, 0x380, RZ, 0xc0, !PT ;  /* 0x0000038045447812 */ /* 0x000fe400078ec0ff */
[----:B------:R-:W-:Y:S01]  /*7a20*/  LOP3.LUT R7, R4, 0x380, RZ, 0xc0, !PT ;  /* 0x0000038004077812 */ /* 0x000fe200078ec0ff */
[----:B------:R-:W-:Y:S01]  /*7a30*/  IMAD.U32 R21, RZ, RZ, UR4 ;  /* 0x00000004ff157e24 */ /* 0x000fe2000f8e00ff */
[----:B------:R-:W-:Y:S01]  /*7a40*/  SHF.R.U64 R52, R52, 0x3, RZ ;  /* 0x0000000334347819 */ /* 0x000fe200000012ff */
[----:B------:R-:W-:Y:S01]  /*7a50*/  IMAD R76, R76, UR10, RZ ;  /* 0x0000000a4c4c7c24 */ /* 0x000fe2000f8e02ff */
[----:B------:R-:W-:Y:S01]  /*7a60*/  SHF.R.U64 R56, R56, 0x3, RZ ;  /* 0x0000000338387819 */ /* 0x000fe200000012ff */
[----:B------:R-:W-:Y:S01]  /*7a70*/  IMAD R77, R77, UR20, R78 ;  /* 0x000000144d4d7c24 */ /* 0x000fe2000f8e024e */
[----:B------:R-:W-:Y:S01]  /*7a80*/  SHF.R.U64 R60, R60, 0x3, RZ ;  /* 0x000000033c3c7819 */ /* 0x000fe200000012ff */
[----:B------:R-:W5:Y:S01]  /*7a90*/  LD.E.128 R36, desc[UR40][R36.64] ;  /* 0x0000002824247980 */ /* 0x000f62000c101d00 */
[----:B------:R-:W-:-:S02]  /*7aa0*/  SHF.R.U64 R64, R64, 0x3, RZ ;  /* 0x0000000340407819 */ /* 0x000fc400000012ff */
[----:B------:R-:W-:Y:S01]  /*7ab0*/  SHF.R.U64 R68, R68, 0x3, RZ ;  /* 0x0000000344447819 */ /* 0x000fe200000012ff */
[----:B------:R-:W5:Y:S01]  /*7ac0*/  LD.E.128 R40, desc[UR40][R40.64] ;  /* 0x0000002828287980 */ /* 0x000f62000c101d00 */
[----:B------:R-:W-:Y:S01]  /*7ad0*/  SHF.R.U64 R7, R7, 0x3, RZ ;  /* 0x0000000307077819 */ /* 0x000fe200000012ff */
[C---:B------:R-:W-:Y:S01]  /*7ae0*/  IMAD.WIDE.U32 R20, R3.reuse, UR10, R20 ;  /* 0x0000000a03147c25 */ /* 0x040fe2000f8e0014 */
[----:B------:R-:W-:Y:S01]  /*7af0*/  LOP3.LUT R52, R52, R53, RZ, 0x3c, !PT ;  /* 0x0000003534347212 */ /* 0x000fe200078e3cff */
[----:B------:R-:W5:Y:S01]  /*7b00*/  LD.E.128 R44, desc[UR40][R44.64] ;  /* 0x000000282c2c7980 */ /* 0x000f62000c101d00 */
[----:B------:R-:W-:Y:S01]  /*7b10*/  LOP3.LUT R56, R56, R57, RZ, 0x3c, !PT ;  /* 0x0000003938387212 */ /* 0x000fe200078e3cff */
[----:B------:R-:W-:Y:S01]  /*7b20*/  IMAD R79, R3, UR11, R76 ;  /* 0x0000000b034f7c24 */ /* 0x000fe2000f8e024c */
[----:B------:R-:W-:Y:S01]  /*7b30*/  LOP3.LUT R60, R60, R61, RZ, 0x3c, !PT ;  /* 0x0000003d3c3c7212 */ /* 0x000fe200078e3cff */
[--C-:B------:R-:W-:Y:S01]  /*7b40*/  IMAD.X R53, RZ, RZ, R5.reuse, P0 ;  /* 0x000000ffff357224 */ /* 0x100fe200000e0605 */
[----:B------:R-:W-:Y:S01]  /*7b50*/  LOP3.LUT R64, R64, R65, RZ, 0x3c, !PT ;  /* 0x0000004140407212 */ /* 0x000fe200078e3cff */
[--C-:B------:R-:W-:Y:S01]  /*7b60*/  IMAD.X R57, RZ, RZ, R5.reuse, P6 ;  /* 0x000000ffff397224 */ /* 0x100fe200030e0605 */
[----:B------:R-:W-:Y:S01]  /*7b70*/  LOP3.LUT R68, R68, R69, RZ, 0x3c, !PT ;  /* 0x0000004544447212 */ /* 0x000fe200078e3cff */
[--C-:B------:R-:W-:Y:S01]  /*7b80*/  IMAD.X R61, RZ, RZ, R5.reuse, P5 ;  /* 0x000000ffff3d7224 */ /* 0x100fe200028e0605 */
[----:B------:R-:W-:Y:S01]  /*7b90*/  LOP3.LUT R4, R7, R4, RZ, 0x3c, !PT ;  /* 0x0000000407047212 */ /* 0x000fe200078e3cff */
[----:B------:R-:W-:Y:S01]  /*7ba0*/  IMAD.X R65, RZ, RZ, R5, P4 ;  /* 0x000000ffff417224 */ /* 0x000fe200020e0605 */
[----:B------:R-:W-:Y:S01]  /*7bb0*/  SHF.R.S32.HI R3, RZ, 0x1f, R77 ;  /* 0x0000001fff037819 */ /* 0x000fe2000001144d */
[----:B------:R-:W-:Y:S01]  /*7bc0*/  IMAD.X R69, RZ, RZ, R5, P3 ;  /* 0x000000ffff457224 */ /* 0x000fe200018e0605 */
[----:B------:R-:W-:Y:S01]  /*7bd0*/  ULDC.64 UR10, c[0x0][0xad8] ;  /* 0x0002b600000a7ab9 */ /* 0x000fe20000000a00 */
[----:B------:R-:W-:Y:S01]  /*7be0*/  IMAD.IADD R21, R21, 0x1, R79 ;  /* 0x0000000115157824 */ /* 0x000fe200078e024f */
[----:B------:R-:W5:Y:S01]  /*7bf0*/  LD.E.128 R4, desc[UR40][R4.64] ;  /* 0x0000002804047980 */ /* 0x000f62000c101d00 */
[----:B------:R-:W-:-:S03]  /*7c00*/  IMAD R76, R3, UR10, RZ ;  /* 0x0000000a034c7c24 */ /* 0x000fc6000f8e02ff */
[----:B------:R-:W5:Y:S01]  /*7c10*/  LD.E.128 R48, desc[UR40][R48.64] ;  /* 0x0000002830307980 */ /* 0x000f62000c101d00 */
[----:B------:R-:W-:-:S03]  /*7c20*/  IMAD R3, R77, UR11, R76 ;  /* 0x0000000b4d037c24 */ /* 0x000fc6000f8e024c */
[----:B------:R-:W5:Y:S01]  /*7c30*/  LD.E.128 R52, desc[UR40][R52.64] ;  /* 0x0000002834347980 */ /* 0x000f62000c101d00 */
[----:B------:R-:W-:Y:S01]  /*7c40*/  IMAD.WIDE.U32 R20, R77, UR10, R20 ;  /* 0x0000000a4d147c25 */ /* 0x000fe2000f8e0014 */
[----:B------:R-:W-:Y:S02]  /*7c50*/  ULDC.64 UR10, c[0x0][0xa80] ;  /* 0x0002a000000a7ab9 */ /* 0x000fe40000000a00 */
[----:B------:R-:W5:Y:S04]  /*7c60*/  LD.E.128 R56, desc[UR40][R56.64] ;  /* 0x0000002838387980 */ /* 0x000f68000c101d00 */
[----:B------:R-:W5:Y:S04]  /*7c70*/  LD.E.128 R60, desc[UR40][R60.64] ;  /* 0x000000283c3c7980 */ /* 0x000f68000c101d00 */
[----:B------:R-:W5:Y:S04]  /*7c80*/  LD.E.128 R64, desc[UR40][R64.64] ;  /* 0x0000002840407980 */ /* 0x000f68000c101d00 */
[----:B------:R-:W5:Y:S04]  /*7c90*/  LD.E.128 R68, desc[UR40][R68.64] ;  /* 0x0000002844447980 */ /* 0x000f68000c101d00 */
[----:B------:R-:W5:Y:S01]  /*7ca0*/  LD.E.128 R72, desc[UR40][R72.64] ;  /* 0x0000002848487980 */ /* 0x000f62000c101d00 */
[----:B------:R-:W-:Y:S01]  /*7cb0*/  IMAD.U32 R84, RZ, RZ, UR44 ;  /* 0x0000002cff547e24 */ /* 0x000fe2000f8e00ff */
[----:B------:R-:W-:Y:S01]  /*7cc0*/  @!PT LDS RZ, [RZ] ;  /* 0x00000000fffff984 */ /* 0x000fe20000000800 */
[----:B------:R-:W-:Y:S01]  /*7cd0*/  @!PT LDS RZ, [RZ] ;  /* 0x00000000fffff984 */ /* 0x000fe20000000800 */
[----:B------:R-:W-:Y:S01]  /*7ce0*/  @!PT LDS RZ, [RZ] ;  /* 0x00000000fffff984 */ /* 0x000fe20000000800 */
[----:B------:R-:W-:Y:S01]  /*7cf0*/  @!PT LDS RZ, [RZ] ;  /* 0x00000000fffff984 */ /* 0x000fe20000000800 */
[----:B------:R0:W-:Y:S06]  /*7d00*/  MEMBAR.ALL.CTA ;  /* 0x0000000000007992 */ /* 0x0001ec0000008000 */
[----:B0-----:R-:W0:Y:S01]  /*7d10*/  FENCE.VIEW.ASYNC.S ;  /* 0x00000000000073c6 */ /* 0x001e220000000000 */
[----:B------:R-:W-:Y:S01]  /*7d20*/  IMAD.IADD R3, R21, 0x1, R3 ;  /* 0x0000000115037824 */ /* 0x000fe200078e0203 */
[----:B------:R-:W-:Y:S01]  /*7d30*/  LEA R82, P2, R20, UR10, 0x1 ;  /* 0x0000000a14527c11 */ /* 0x000fe2000f8408ff */
[----:B------:R-:W-:Y:S01]  /*7d40*/  IMAD R84, R84, 0x80, R81 ;  /* 0x0000008054547824 */ /* 0x000fe200078e0251 */
[----:B------:R-:W-:-:S02]  /*7d50*/  UIADD3 UR8, UR8, 0x22820, URZ ;  /* 0x0002282008087890 */ /* 0x000fc4000fffe03f */
[----:B------:R-:W-:Y:S02]  /*7d60*/  LEA.HI.X R83, R20, UR11, R3, 0x1, P2 ;  /* 0x0000000b14537c11 */ /* 0x000fe400090f0c03 */
[C---:B------:R-:W-:Y:S01]  /*7d70*/  ISETP.GE.AND P2, PT, R84.reuse, UR9, PT ;  /* 0x0000000954007c0c */ /* 0x040fe2000bf46270 */
[----:B------:R-:W-:Y:S01]  /*7d80*/  UPRMT UR8, URZ, 0x654, UR8 ;  /* 0x000006543f087896 */ /* 0x000fe20008000008 */
[C---:B------:R-:W-:Y:S02]  /*7d90*/  VIADD R76, R84.reuse, 0x20 ;  /* 0x00000020544c7836 */ /* 0x040fe40000000000 */
[----:B------:R-:W-:Y:S02]  /*7da0*/  VIADD R77, R84, 0x40 ;  /* 0x00000040544d7836 */ /* 0x000fe40000000000 */
[C---:B------:R-:W-:Y:S02]  /*7db0*/  VIADD R88, R0.reuse, 0x80 ;  /* 0x0000008000587836 */ /* 0x040fe40000000000 */
[----:B------:R-:W-:-:S02]  /*7dc0*/  VIADD R90, R0, 0xc0 ;  /* 0x000000c0005a7836 */ /* 0x000fc40000000000 */
[----:B------:R-:W-:Y:S01]  /*7dd0*/  VIADD R86, R0, 0x40 ;  /* 0x0000004000567836 */ /* 0x000fe20000000000 */
[----:B0-----:R0:W1:Y:S01]  /*7de0*/  SHFL.IDX PT, R81, R82, RZ, 0x181f ;  /* 0x00181fff52517589 */ /* 0x00106200000e0000 */
[----:B------:R-:W-:Y:S03]  /*7df0*/  BSSY B1, `(.L_x_386) ;  /* 0x000001b000017945 */ /* 0x000fe60003800000 */
[----:B------:R0:W2:Y:S01]  /*7e00*/  SHFL.IDX PT, R3, R83, RZ, 0x181f ;  /* 0x00181fff53037589 */ /* 0x0000a200000e0000 */
[----:B------:R-:W-:Y:S01]  /*7e10*/  SYNCS.ARRIVE.TRANS64.RED.A1T0 RZ, [UR8], RZ ;  /* 0x000000ffffff79a7 */ /* 0x000fe20008100408 */
[----:B------:R-:W-:Y:S02]  /*7e20*/  ISETP.GE.AND P1, PT, R76, UR9, PT ;  /* 0x000000094c007c0c */ /* 0x000fe4000bf26270 */
[----:B------:R-:W-:Y:S02]  /*7e30*/  ISETP.GE.AND P0, PT, R77, UR9, PT ;  /* 0x000000094d007c0c */ /* 0x000fe4000bf06270 */
[----:B------:R-:W-:-:S02]  /*7e40*/  SHF.R.S32.HI R91, RZ, 0x1f, R0 ;  /* 0x0000001fff5b7819 */ /* 0x000fc40000011400 */
[----:B------:R-:W-:Y:S02]  /*7e50*/  SHF.R.S32.HI R85, RZ, 0x1f, R88 ;  /* 0x0000001fff557819 */ /* 0x000fe40000011458 */
[----:B------:R-:W-:Y:S02]  /*7e60*/  SHF.R.S32.HI R87, RZ, 0x1f, R90 ;  /* 0x0000001fff577819 */ /* 0x000fe4000001145a */
[----:B------:R-:W-:Y:S01]  /*7e70*/  SHF.R.S32.HI R89, RZ, 0x1f, R86 ;  /* 0x0000001fff597819 */ /* 0x000fe20000011456 */
[----:B0-----:R-:W-:Y:S06]  /*7e80*/  @P2 BRA `(.L_x_387) ;  /* 0x0000000000442947 */ /* 0x001fec0003800000 */
[----:B------:R-:W-:Y:S02]  /*7e90*/  ULDC UR4, c[0x0][0xac8] ;  /* 0x0002b20000047ab9 */ /* 0x000fe40000000800 */
[----:B------:R-:W-:Y:S02]  /*7ea0*/  ISETP.GE.AND P5, PT, R0, UR4, PT ;  /* 0x0000000400007c0c */ /* 0x000fe4000bfa6270 */
[----:B------:R-:W-:Y:S02]  /*7eb0*/  ISETP.GE.AND P4, PT, R86, UR4, PT ;  /* 0x0000000456007c0c */ /* 0x000fe4000bf86270 */
[----:B------:R-:W-:Y:S02]  /*7ec0*/  ISETP.GE.AND P3, PT, R88, UR4, PT ;  /* 0x0000000458007c0c */ /* 0x000fe4000bf66270 */
[----:B------:R-:W-:-:S07]  /*7ed0*/  ISETP.GE.AND P2, PT, R90, UR4, PT ;  /* 0x000000045a007c0c */ /* 0x000fce000bf46270 */
[----:B-1----:R-:W-:-:S04]  /*7ee0*/  @!P5 LEA R20, P6, R0, R81, 0x1 ;  /* 0x000000510014d211 */ /* 0x002fc800078c08ff */
[----:B--2---:R-:W-:Y:S02]  /*7ef0*/  @!P5 LEA.HI.X R21, R0, R3, R91, 0x1, P6 ;  /* 0x000000030015d211 */ /* 0x004fe400030f0c5b */
[----:B------:R-:W-:-:S03]  /*7f00*/  @!P4 LEA R76, P6, R86, R81, 0x1 ;  /* 0x00000051564cc211 */ /* 0x000fc600078c08ff */
[----:B-----5:R0:W-:Y:S01]  /*7f10*/  @!P5 ST.E.128 desc[UR40][R20.64], R4 ;  /* 0x000000041400d985 */ /* 0x0201e2000c101d28 */
[----:B------:R-:W-:Y:S02]  /*7f20*/  @!P4 LEA.HI.X R77, R86, R3, R89, 0x1, P6 ;  /* 0x00000003564dc211 */ /* 0x000fe400030f0c59 */
[----:B------:R-:W-:-:S03]  /*7f30*/  @!P3 LEA R78, P6, R88, R81, 0x1 ;  /* 0x00000051584eb211 */ /* 0x000fc600078c08ff */
[----:B------:R0:W-:Y:S01]  /*7f40*/  @!P4 ST.E.128 desc[UR40][R76.64], R28 ;  /* 0x0000001c4c00c985 */ /* 0x0001e2000c101d28 */
[----:B------:R-:W-:Y:S02]  /*7f50*/  @!P3 LEA.HI.X R79, R88, R3, R85, 0x1, P6 ;  /* 0x00000003584fb211 */ /* 0x000fe400030f0c55 */
[----:B------:R-:W-:-:S03]  /*7f60*/  @!P2 LEA R80, P6, R90, R81, 0x1 ;  /* 0x000000515a50a211 */ /* 0x000fc600078c08ff */
[----:B------:R0:W-:Y:S01]  /*7f70*/  @!P3 ST.E.128 desc[UR40][R78.64], R44 ;  /* 0x0000002c4e00b985 */ /* 0x0001e2000c101d28 */
[----:B------:R-:W-:-:S05]  /*7f80*/  @!P2 LEA.HI.X R81, R90, R3, R87, 0x1, P6 ;  /* 0x000000035a51a211 */ /* 0x000fca00030f0c57 */
[----:B------:R0:W-:Y:S04]  /*7f90*/  @!P2 ST.E.128 desc[UR40][R80.64], R60 ;  /* 0x0000003c5000a985 */ /* 0x0001e8000c101d28 */
.L_x_387:
[----:B------:R-:W-:Y:S05]  /*7fa0*/  BSYNC B1 ;  /* 0x0000000000017941 */ /* 0x000fea0003800000 */
.L_x_386:
[----:B--2---:R2:W3:Y:S01]  /*7fb0*/  SHFL.IDX PT, R3, R83, 0x1, 0x181f ;  /* 0x00381f0053037f89 */ /* 0x0044e200000e0000 */
[----:B------:R-:W-:Y:S03]  /*7fc0*/  BSSY B1, `(.L_x_388) ;  /* 0x0000014000017945 */ /* 0x000fe60003800000 */
[----:B0----5:R2:W0:Y:S01]  /*7fd0*/  SHFL.IDX PT, R29, R82, 0x1, 0x181f ;  /* 0x00381f00521d7f89 */ /* 0x02142200000e0000 */
[----:B------:R-:W-:Y:S05]  /*7fe0*/  @P1 BRA `(.L_x_389) ;  /* 0x0000000000441947 */ /* 0x000fea0003800000 */
[----:B------:R-:W-:Y:S02]  /*7ff0*/  ULDC UR4, c[0x0][0xac8] ;  /* 0x0002b20000047ab9 */ /* 0x000fe40000000800 */
[----:B------:R-:W-:Y:S02]  /*8000*/  ISETP.GE.AND P4, PT, R0, UR4, PT ;  /* 0x0000000400007c0c */ /* 0x000fe4000bf86270 */
[----:B------:R-:W-:Y:S02]  /*8010*/  ISETP.GE.AND P3, PT, R86, UR4, PT ;  /* 0x0000000456007c0c */ /* 0x000fe4000bf66270 */
[----:B------:R-:W-:Y:S02]  /*8020*/  ISETP.GE.AND P2, PT, R88, UR4, PT ;  /* 0x0000000458007c0c */ /* 0x000fe4000bf46270 */
[----:B------:R-:W-:-:S07]  /*8030*/  ISETP.GE.AND P1, PT, R90, UR4, PT ;  /* 0x000000045a007c0c */ /* 0x000fce000bf26270 */
[-C--:B0-----:R-:W-:Y:S02]  /*8040*/  @!P4 LEA R4, P6, R0, R29.reuse, 0x1 ;  /* 0x0000001d0004c211 */ /* 0x081fe400078c08ff */
[----:B------:R-:W-:Y:S02]  /*8050*/  @!P3 LEA R6, P5, R86, R29, 0x1 ;  /* 0x0000001d5606b211 */ /* 0x000fe400078a08ff */
[----:B---3--:R-:W-:Y:S02]  /*8060*/  @!P4 LEA.HI.X R5, R0, R3, R91, 0x1, P6 ;  /* 0x000000030005c211 */ /* 0x008fe400030f0c5b */
[----:B------:R-:W-:Y:S02]  /*8070*/  @!P2 LEA R20, P6, R88, R29, 0x1 ;  /* 0x0000001d5814a211 */ /* 0x000fe400078c08ff */
[----:B------:R-:W-:Y:S01]  /*8080*/  @!P3 LEA.HI.X R7, R86, R3, R89, 0x1, P5 ;  /* 0x000000035607b211 */ /* 0x000fe200028f0c59 */
[----:B------:R4:W-:Y:S01]  /*8090*/  @!P4 ST.E.128 desc[UR40][R4.64], R8 ;  /* 0x000000080400c985 */ /* 0x0009e2000c101d28 */
[----:B------:R-:W-:-:S02]  /*80a0*/  @!P1 LEA R28, P5, R90, R29, 0x1 ;  /* 0x0000001d5a1c9211 */ /* 0x000fc400078a08ff */
[-C--:B------:R-:W-:Y:S01]  /*80b0*/  @!P2 LEA.HI.X R21, R88, R3.reuse, R85, 0x1, P6 ;  /* 0x000000035815a211 */ /* 0x080fe200030f0c55 */
[----:B------:R4:W-:Y:S01]  /*80c0*/  @!P3 ST.E.128 desc[UR40][R6.64], R32 ;  /* 0x000000200600b985 */ /* 0x0009e2000c101d28 */
[----:B------:R-:W-:-:S03]  /*80d0*/  @!P1 LEA.HI.X R29, R90, R3, R87, 0x1, P5 ;  /* 0x000000035a1d9211 */ /* 0x000fc600028f0c57 */
[----:B------:R4:W-:Y:S04]  /*80e0*/  @!P2 ST.E.128 desc[UR40][R20.64], R48 ;  /* 0x000000301400a985 */ /* 0x0009e8000c101d28 */
[----:B------:R4:W-:Y:S02]  /*80f0*/  @!P1 ST.E.128 desc[UR40][R28.64], R64 ;  /* 0x000000401c009985 */ /* 0x0009e4000c101d28 */
.L_x_389:
[----:B------:R-:W-:Y:S05]  /*8100*/  BSYNC B1 ;  /* 0x0000000000017941 */ /* 0x000fea0003800000 */
.L_x_388:
[----:B---3--:R3:W0:Y:S01]  /*8110*/  SHFL.IDX PT, R3, R83, 0x2, 0x181f ;  /* 0x00581f0053037f89 */ /* 0x00862200000e0000 */
[----:B------:R-:W-:Y:S03]  /*8120*/  BSSY B1, `(.L_x_390) ;  /* 0x0000014000017945 */ /* 0x000fe60003800000 */
[----:B----4-:R3:W4:Y:S01]  /*8130*/  SHFL.IDX PT, R11, R82, 0x2, 0x181f ;  /* 0x00581f00520b7f89 */ /* 0x01072200000e0000 */
[----:B------:R-:W-:Y:S05]  /*8140*/  @P0 BRA `(.L_x_391) ;  /* 0x0000000000440947 */ /* 0x000fea0003800000 */
[----:B------:R-:W-:Y:S02]  /*8150*/  ULDC UR4, c[0x0][0xac8] ;  /* 0x0002b20000047ab9 */ /* 0x000fe40000000800 */
[----:B------:R-:W-:Y:S02]  /*8160*/  ISETP.GE.AND P3, PT, R0, UR4, PT ;  /* 0x0000000400007c0c */ /* 0x000fe4000bf66270 */
[----:B------:R-:W-:Y:S02]  /*8170*/  ISETP.GE.AND P2, PT, R86, UR4, PT ;  /* 0x0000000456007c0c */ /* 0x000fe4000bf46270 */
[----:B------:R-:W-:Y:S02]  /*8180*/  ISETP.GE.AND P1, PT, R88, UR4, PT ;  /* 0x0000000458007c0c */ /* 0x000fe4000bf26270 */
[----:B------:R-:W-:-:S07]  /*8190*/  ISETP.GE.AND P0, PT, R90, UR4, PT ;  /* 0x000000045a007c0c */ /* 0x000fce000bf06270 */
[-C--:B----4-:R-:W-:Y:S02]  /*81a0*/  @!P3 LEA R4, P6, R0, R11.reuse, 0x1 ;  /* 0x0000000b0004b211 */ /* 0x090fe400078c08ff */
[-C--:B------:R-:W-:Y:S02]  /*81b0*/  @!P2 LEA R6, P5, R86, R11.reuse, 0x1 ;  /* 0x0000000b5606a211 */ /* 0x080fe400078a08ff */
[----:B------:R-:W-:Y:S02]  /*81c0*/  @!P1 LEA R8, P4, R88, R11, 0x1 ;  /* 0x0000000b58089211 */ /* 0x000fe400078808ff */
[----:B0-----:R-:W-:Y:S02]  /*81d0*/  @!P3 LEA.HI.X R5, R0, R3, R91, 0x1, P6 ;  /* 0x000000030005b211 */ /* 0x001fe400030f0c5b */
[----:B------:R-:W-:Y:S02]  /*81e0*/  @!P0 LEA R10, P6, R90, R11, 0x1 ;  /* 0x0000000b5a0a8211 */ /* 0x000fe400078c08ff */
[-C--:B------:R-:W-:Y:S01]  /*81f0*/  @!P2 LEA.HI.X R7, R86, R3.reuse, R89, 0x1, P5 ;  /* 0x000000035607a211 */ /* 0x080fe200028f0c59 */
[----:B------:R0:W-:Y:S01]  /*8200*/  @!P3 ST.E.128 desc[UR40][R4.64], R12 ;  /* 0x0000000c0400b985 */ /* 0x0001e2000c101d28 */
[----:B------:R-:W-:-:S02]  /*8210*/  @!P1 LEA.HI.X R9, R88, R3, R85, 0x1, P4 ;  /* 0x0000000358099211 */ /* 0x000fc400020f0c55 */
[----:B------:R-:W-:Y:S01]  /*8220*/  @!P0 LEA.HI.X R11, R90, R3, R87, 0x1, P6 ;  /* 0x000000035a0b8211 */ /* 0x000fe200030f0c57 */
[----:B------:R0:W-:Y:S04]  /*8230*/  @!P2 ST.E.128 desc[UR40][R6.64], R36 ;  /* 0x000000240600a985 */ /* 0x0001e8000c101d28 */
[----:B------:R0:W-:Y:S04]  /*8240*/  @!P1 ST.E.128 desc[UR40][R8.64], R52 ;  /* 0x0000003408009985 */ /* 0x0001e8000c101d28 */
[----:B------:R0:W-:Y:S02]  /*8250*/  @!P0 ST.E.128 desc[UR40][R10.64], R68 ;  /* 0x000000440a008985 */ /* 0x0001e4000c101d28 */
.L_x_391:
[----:B------:R-:W-:Y:S05]  /*8260*/  BSYNC B1 ;  /* 0x0000000000017941 */ /* 0x000fea0003800000 */
.L_x_390:
[----:B0-----:R-:W-:Y:S01]  /*8270*/  VIADD R3, R84, 0x60 ;  /* 0x0000006054037836 */ /* 0x001fe20000000000 */
[----:B--23--:R-:W0:Y:S04]  /*8280*/  SHFL.IDX PT, R83, R83, 0x3, 0x181f ;  /* 0x00781f0053537f89 */ /* 0x00ce2800000e0000 */
[----:B------:R-:W-:Y:S01]  /*8290*/  ISETP.GE.AND P0, PT, R3, UR9, PT ;  /* 0x0000000903007c0c */ /* 0x000fe2000bf06270 */
[----:B----4-:R2:W3:-:S12]  /*82a0*/  SHFL.IDX PT, R11, R82, 0x3, 0x181f ;  /* 0x00781f00520b7f89 */ /* 0x0104d800000e0000 */
[----:B--2---:R-:W-:Y:S05]  /*82b0*/  @P0 BRA `(.L_x_392) ;  /* 0x0000002400840947 */ /* 0x004fea0003800000 */
[----:B------:R-:W-:Y:S02]  /*82c0*/  ULDC UR4, c[0x0][0xac8] ;  /* 0x0002b20000047ab9 */ /* 0x000fe40000000800 */
[----:B------:R-:W-:Y:S02]  /*82d0*/  ISETP.GE.AND P3, PT, R0, UR4, PT ;  /* 0x0000000400007c0c */ /* 0x000fe4000bf66270 */
[----:B------:R-:W-:Y:S02]  /*82e0*/  ISETP.GE.AND P4, PT, R86, UR4, PT ;  /* 0x0000000456007c0c */ /* 0x000fe4000bf86270 */
[----:B------:R-:W-:-:S09]  /*82f0*/  ISETP.GE.AND P5, PT, R88, UR4, PT ;  /* 0x0000000458007c0c */ /* 0x000fd2000bfa6270 */
[-C--:B---3--:R-:W-:Y:S02]  /*8300*/  @!P3 LEA R4, P0, R0, R11.reuse, 0x1 ;  /* 0x0000000b0004b211 */ /* 0x088fe400078008ff */
[-C--:B------:R-:W-:Y:S02]  /*8310*/  @!P4 LEA R6, P1, R86, R11.reuse, 0x1 ;  /* 0x0000000b5606c211 */ /* 0x080fe400078208ff */
[----:B------:R-:W-:Y:S02]  /*8320*/  @!P5 LEA R8, P2, R88, R11, 0x1 ;  /* 0x0000000b5808d211 */ /* 0x000fe400078408ff */
[-C--:B0-----:R-:W-:Y:S02]  /*8330*/  @!P3 LEA.HI.X R5, R0, R83.reuse, R91, 0x1, P0 ;  /* 0x000000530005b211 */ /* 0x081fe400000f0c5b */
[-C--:B------:R-:W-:Y:S02]  /*8340*/  @!P4 LEA.HI.X R7, R86, R83.reuse, R89, 0x1, P1 ;  /* 0x000000535607c211 */ /* 0x080fe400008f0c59 */
[----:B------:R-:W-:Y:S01]  /*8350*/  @!P5 LEA.HI.X R9, R88, R83, R85, 0x1, P2 ;  /* 0x000000535809d211 */ /* 0x000fe200010f0c55 */
[----:B------:R0:W-:Y:S01]  /*8360*/  @!P3 ST.E.128 desc[UR40][R4.64], R24 ;  /* 0x000000180400b985 */ /* 0x0001e2000c101d28 */
[----:B------:R-:W-:-:S03]  /*8370*/  ISETP.GE.AND P0, PT, R90, UR4, PT ;  /* 0x000000045a007c0c */ /* 0x000fc6000bf06270 */
[----:B------:R0:W-:Y:S04]  /*8380*/  @!P4 ST.E.128 desc[UR40][R6.64], R40 ;  /* 0x000000280600c985 */ /* 0x0001e8000c101d28 */
[----:B------:R0:W-:Y:S06]  /*8390*/  @!P5 ST.E.128 desc[UR40][R8.64], R56 ;  /* 0x000000380800d985 */ /* 0x0001ec000c101d28 */
[----:B------:R-:W-:Y:S05]  /*83a0*/  @P0 BRA `(.L_x_392) ;  /* 0x0000002400480947 */ /* 0x000fea0003800000 */
[----:B0-----:R-:W-:-:S04]  /*83b0*/  LEA R4, P0, R90, R11, 0x1 ;  /* 0x0000000b5a047211 */ /* 0x001fc800078008ff */
[----:B------:R-:W-:-:S05]  /*83c0*/  LEA.HI.X R5, R90, R83, R87, 0x1, P0 ;  /* 0x000000535a057211 */ /* 0x000fca00000f0c57 */
[----:B------:R0:W-:Y:S01]  /*83d0*/  ST.E.128 desc[UR40][R4.64], R72 ;  /* 0x0000004804007985 */ /* 0x0001e2000c101d28 */
[----:B------:R-:W-:Y:S05]  /*83e0*/  BRA `(.L_x_392) ;  /* 0x0000002400387947 */ /* 0x000fea0003800000 */
.L_x_385:
[----:B------:R-:W-:Y:S01]  /*83f0*/  ULDC.64 UR14, c[0x0][0xb08] ;  /* 0x0002c200000e7ab9 */ /* 0x000fe20000000a00 */
[----:B------:R-:W-:Y:S01]  /*8400*/  IMAD.MOV.U32 R3, RZ, RZ, R12 ;  /* 0x000000ffff037224 */ /* 0x000fe200078e000c */
[----:B------:R-:W-:Y:S01]  /*8410*/  UIMAD UR12, UR16, UR14, URZ ;  /* 0x0000000e100c72a4 */ /* 0x000fe2000f8e023f */
[----:B------:R-:W-:Y:S01]  /*8420*/  ISETP.GE.AND P0, PT, R13, UR9, PT ;  /* 0x000000090d007c0c */ /* 0x000fe2000bf06270 */
[----:B------:R-:W-:Y:S01]  /*8430*/  UIMAD.WIDE.U32 UR10, UR4, UR14, URZ ;  /* 0x0000000e040a72a5 */ /* 0x000fe2000f8e003f */
[----:B------:R-:W-:Y:S01]  /*8440*/  BSSY B1, `(.L_x_393) ;  /* 0x00000c4000017945 */ /* 0x000fe20003800000 */
[----:B------:R-:W-:Y:S01]  /*8450*/  UIMAD UR12, UR4, UR15, UR12 ;  /* 0x0000000f040c72a4 */ /* 0x000fe2000f8e020c */
[----:B------:R-:W-:Y:S01]  /*8460*/  SHF.R.S32.HI R152, RZ, 0x1f, R210 ;  /* 0x0000001fff987819 */ /* 0x000fe200000114d2 */
[----:B------:R-:W-:Y:S01]  /*8470*/  USHF.R.S32.HI UR4, URZ, 0x1f, UR46 ;  /* 0x0000001f3f047899 */ /* 0x000fe2000801142e */
[----:B------:R-:W-:Y:S01]  /*8480*/  SHF.R.S32.HI R153, RZ, 0x1f, R211 ;  /* 0x0000001fff997819 */ /* 0x000fe200000114d3 */
[----:B------:R-:W-:Y:S01]  /*8490*/  UIADD3 UR11, UR11, UR12, URZ ;  /* 0x0000000c0b0b7290 */ /* 0x000fe2000fffe03f */
[----:B------:R-:W-:Y:S01]  /*84a0*/  SHF.R.S32.HI R154, RZ, 0x1f, R212 ;  /* 0x0000001fff9a7819 */ /* 0x000fe200000114d4 */
[----:B------:R-:W-:Y:S01]  /*84b0*/  ULDC.64 UR14, c[0x0][0xb40] ;  /* 0x0002d000000e7ab9 */ /* 0x000fe20000000a00 */
[----:B------:R-:W-:Y:S01]  /*84c0*/  ULDC.64 UR12, c[0x0][0xb38] ;  /* 0x0002ce00000c7ab9 */ /* 0x000fe20000000a00 */
[----:B------:R-:W-:Y:S01]  /*84d0*/  UIMAD UR4, UR4, UR14, URZ ;  /* 0x0000000e040472a4 */ /* 0x000fe2000f8e023f */
[----:B------:R-:W-:Y:S01]  /*84e0*/  SHF.R.S32.HI R155, RZ, 0x1f, R213 ;  /* 0x0000001fff9b7819 */ /* 0x000fe200000114d5 */
[----:B------:R-:W-:Y:S01]  /*84f0*/  UIMAD.WIDE.U32 UR10, UR43, UR12, UR10 ;  /* 0x0000000c2b0a72a5 */ /* 0x000fe2000f8e000a */
[----:B------:R-:W-:Y:S01]  /*8500*/  SHF.R.S32.HI R156, RZ, 0x1f, R214 ;  /* 0x0000001fff9c7819 */ /* 0x000fe200000114d6 */
[----:B------:R-:W-:Y:S01]  /*8510*/  UIMAD UR4, UR46, UR15, UR4 ;  /* 0x0000000f2e0472a4 */ /* 0x000fe2000f8e0204 */
[----:B------:R-:W-:Y:S01]  /*8520*/  SHF.R.S32.HI R157, RZ, 0x1f, R215 ;  /* 0x0000001fff9d7819 */ /* 0x000fe200000114d7 */
[----:B------:R-:W-:Y:S01]  /*8530*/  UIMAD UR11, UR43, UR13, UR11 ;  /* 0x0000000d2b0b72a4 */ /* 0x000fe2000f8e020b */
[----:B------:R-:W-:Y:S01]  /*8540*/  SHF.R.S32.HI R158, RZ, 0x1f, R216 ;  /* 0x0000001fff9e7819 */ /* 0x000fe200000114d8 */
[----:B------:R-:W-:Y:S01]  /*8550*/  @UP1 ULDC UR12, c[0x0][0xbec] ;  /* 0x0002fb00000c1ab9 */ /* 0x000fe20000000800 */
[----:B------:R-:W-:Y:S01]  /*8560*/  UIADD3 UR8, UR8, 0x22820, URZ ;  /* 0x0002282008087890 */ /* 0x000fe2000fffe03f */
[----:B------:R-:W-:Y:S01]  /*8570*/  @P1 IMAD.HI.U32 R4, R12, UR12, RZ ;  /* 0x0000000c0c041c27 */ /* 0x000fe2000f8e00ff */
[----:B------:R-:W-:Y:S01]  /*8580*/  UIMAD.WIDE.U32 UR10, UR46, UR14, UR10 ;  /* 0x0000000e2e0a72a5 */ /* 0x000fe2000f8e000a */
[----:B------:R-:W-:Y:S01]  /*8590*/  SHF.R.S32.HI R159, RZ, 0x1f, R217 ;  /* 0x0000001fff9f7819 */ /* 0x000fe200000114d9 */
[----:B------:R-:W-:Y:S01]  /*85a0*/  ULDC.64 UR12, c[0x0][0xb48] ;  /* 0x0002d200000c7ab9 */ /* 0x000fe20000000a00 */
[----:B------:R-:W-:Y:S01]  /*85b0*/  UPRMT UR8, URZ, 0x654, UR8 ;  /* 0x000006543f087896 */ /* 0x000fe20008000008 */
[----:B------:R-:W-:Y:S01]  /*85c0*/  SHF.R.S32.HI R160, RZ, 0x1f, R218 ;  /* 0x0000001fffa07819 */ /* 0x000fe200000114da */
[----:B------:R-:W-:Y:S01]  /*85d0*/  UIADD3 UR11, UR11, UR4, URZ ;  /* 0x000000040b0b7290 */ /* 0x000fe2000fffe03f */
[----:B------:R-:W-:-:S02]  /*85e0*/  SHF.R.S32.HI R161, RZ, 0x1f, R219 ;  /* 0x0000001fffa17819 */ /* 0x000fc400000114db */
[----:B------:R-:W-:Y:S01]  /*85f0*/  @UP1 ULDC UR4, c[0x0][0xbf0] ;  /* 0x0002fc0000041ab9 */ /* 0x000fe20000000800 */
[----:B------:R-:W-:Y:S01]  /*8600*/  UIMAD.WIDE.U32 UR10, UR42, UR12, UR10 ;  /* 0x0000000c2a0a72a5 */ /* 0x000fe2000f8e000a */
[----:B------:R-:W-:Y:S02]  /*8610*/  @P1 SHF.R.U32.HI R3, RZ, UR4, R4 ;  /* 0x00000004ff031c19 */ /* 0x000fe40008011604 */
[----:B------:R-:W-:Y:S01]  /*8620*/  SYNCS.ARRIVE.TRANS64.RED.A1T0 RZ, [UR8], RZ ;  /* 0x000000ffffff79a7 */ /* 0x000fe20008100408 */
[----:B------:R-:W-:Y:S01]  /*8630*/  UIMAD UR42, UR42, UR13, UR11 ;  /* 0x0000000d2a2a72a4 */ /* 0x000fe2000f8e020b */
[--C-:B------:R-:W-:Y:S01]  /*8640*/  SHF.R.S32.HI R4, RZ, 0x1f, R3.reuse ;  /* 0x0000001fff047819 */ /* 0x100fe20000011403 */
[----:B------:R-:W-:Y:S01]  /*8650*/  IMAD.MOV R7, RZ, RZ, -R3 ;  /* 0x000000ffff077224 */ /* 0x000fe200078e0a03 */
[----:B------:R-:W-:Y:S01]  /*8660*/  ULDC.64 UR12, c[0x0][0xb30] ;  /* 0x0002cc00000c7ab9 */ /* 0x000fe20000000a00 */
[----:B------:R-:W-:Y:S01]  /*8670*/  IMAD.U32 R5, RZ, RZ, UR11 ;  /* 0x0000000bff057e24 */ /* 0x000fe2000f8e00ff */
[----:B------:R-:W-:Y:S01]  /*8680*/  SHF.R.S32.HI R162, RZ, 0x1f, R220 ;  /* 0x0000001fffa27819 */ /* 0x000fe200000114dc */
[----:B------:R-:W-:Y:S01]  /*8690*/  IMAD R7, R7, UR20, R12 ;  /* 0x0000001407077c24 */ /* 0x000fe2000f8e020c */
[----:B------:R-:W-:Y:S01]  /*86a0*/  SHF.R.S32.HI R163, RZ, 0x1f, R221 ;  /* 0x0000001fffa37819 */ /* 0x000fe200000114dd */
[----:B------:R-:W-:Y:S01]  /*86b0*/  IMAD R6, R4, UR12, RZ ;  /* 0x0000000c04067c24 */ /* 0x000fe2000f8e02ff */
[----:B------:R-:W-:Y:S01]  /*86c0*/  SHF.R.S32.HI R164, RZ, 0x1f, R222 ;  /* 0x0000001fffa47819 */ /* 0x000fe200000114de */
[----:B------:R-:W-:Y:S01]  /*86d0*/  IMAD.U32 R4, RZ, RZ, UR10 ;  /* 0x0000000aff047e24 */ /* 0x000fe2000f8e00ff */
[----:B------:R-:W-:Y:S01]  /*86e0*/  ULDC.64 UR10, c[0x0][0xb28] ;  /* 0x0002ca00000a7ab9 */ /* 0x000fe20000000a00 */
[----:B------:R-:W-:Y:S01]  /*86f0*/  IMAD.U32 R5, RZ, RZ, UR42 ;  /* 0x0000002aff057e24 */ /* 0x000fe2000f8e00ff */
[----:B------:R-:W-:Y:S01]  /*8700*/  SHF.R.S32.HI R165, RZ, 0x1f, R223 ;  /* 0x0000001fffa57819 */ /* 0x000fe200000114df */
[C---:B------:R-:W-:Y:S01]  /*8710*/  IMAD R9, R3.reuse, UR13, R6 ;  /* 0x0000000d03097c24 */ /* 0x040fe2000f8e0206 */
[----:B------:R-:W-:Y:S01]  /*8720*/  SHF.R.S32.HI R6, RZ, 0x1f, R7 ;  /* 0x0000001fff067819 */ /* 0x000fe20000011407 */
[----:B------:R-:W-:Y:S01]  /*8730*/  IMAD.WIDE.U32 R4, R3, UR12, R4 ;  /* 0x0000000c03047c25 */ /* 0x000fe2000f8e0004 */
[----:B------:R-:W-:-:S02]  /*8740*/  SHF.R.S32.HI R166, RZ, 0x1f, R224 ;  /* 0x0000001fffa67819 */ /* 0x000fc400000114e0 */
[----:B------:R-:W-:Y:S01]  /*8750*/  SHF.R.S32.HI R167, RZ, 0x1f, R225 ;  /* 0x0000001fffa77819 */ /* 0x000fe200000114e1 */
[----:B------:R-:W-:Y:S02]  /*8760*/  IMAD R6, R6, UR10, RZ ;  /* 0x0000000a06067c24 */ /* 0x000fe4000f8e02ff */
[----:B------:R-:W-:Y:S02]  /*8770*/  IMAD.IADD R5, R5, 0x1, R9 ;  /* 0x0000000105057824 */ /* 0x000fe400078e0209 */
[C---:B------:R-:W-:Y:S02]  /*8780*/  IMAD R3, R7.reuse, UR11, R6 ;  /* 0x0000000b07037c24 */ /* 0x040fe4000f8e0206 */
[----:B------:R-:W-:Y:S01]  /*8790*/  IMAD.WIDE.U32 R4, R7, UR10, R4 ;  /* 0x0000000a07047c25 */ /* 0x000fe2000f8e0004 */
[----:B------:R-:W-:-:S03]  /*87a0*/  ULDC.64 UR10, c[0x0][0xb00] ;  /* 0x0002c000000a7ab9 */ /* 0x000fc60000000a00 */
[----:B------:R-:W-:Y:S01]  /*87b0*/  IMAD.IADD R5, R5, 0x1, R3 ;  /* 0x0000000105057824 */ /* 0x000fe200078e0203 */
[----:B------:R-:W-:-:S04]  /*87c0*/  LEA R3, P1, R4, UR10, 0x2 ;  /* 0x0000000a04037c11 */ /* 0x000fc8000f8210ff */
[----:B------:R-:W-:Y:S02]  /*87d0*/  LEA.HI.X R12, R4, UR11, R5, 0x2, P1 ;  /* 0x0000000b040c7c11 */ /* 0x000fe400088f1405 */
[----:B------:R0:W1:Y:S04]  /*87e0*/  SHFL.IDX PT, R4, R3, RZ, 0x1c1f ;  /* 0x001c1fff03047589 */ /* 0x00006800000e0000 */
[----:B------:R0:W2:Y:S01]  /*87f0*/  SHFL.IDX PT, R5, R12, RZ, 0x1c1f ;  /* 0x001c1fff0c057589 */ /* 0x0000a200000e0000 */
[----:B------:R-:W-:Y:S05]  /*8800*/  @P0 BRA `(.L_x_394) ;  /* 0x00000008001c0947 */ /* 0x000fea0003800000 */
[----:B------:R-:W-:Y:S01]  /*8810*/  ULDC UR4, c[0x0][0xac8] ;  /* 0x0002b20000047ab9 */ /* 0x000fe20000000800 */
[----:B------:R-:W-:Y:S01]  /*8820*/  VIADD R13, R2, 0xe8 ;  /* 0x000000e8020d7836 */ /* 0x000fe20000000000 */
[----:B------:R-:W-:Y:S02]  /*8830*/  ISETP.GE.AND P4, PT, R225, UR4, PT ;  /* 0x00000004e1007c0c */ /* 0x000fe4000bf86270 */
[----:B------:R-:W-:Y:S02]  /*8840*/  ISETP.GE.AND P3, PT, R224, UR4, PT ;  /* 0x00000004e0007c0c */ /* 0x000fe4000bf66270 */
[----:B------:R-:W-:Y:S02]  /*8850*/  ISETP.GE.AND P5, PT, R2, UR4, PT ;  /* 0x0000000402007c0c */ /* 0x000fe4000bfa6270 */
[----:B------:R-:W-:Y:S02]  /*8860*/  ISETP.GE.AND P1, PT, R222, UR4, PT ;  /* 0x00000004de007c0c */ /* 0x000fe4000bf26270 */
[----:B------:R-:W-:-:S05]  /*8870*/  ISETP.GE.AND P0, PT, R223, UR4, PT ;  /* 0x00000004df007c0c */ /* 0x000fca000bf06270 */
[CC--:B-1----:R-:W-:Y:S02]  /*8880*/  @!P4 LEA R6, P2, R225.reuse, R4.reuse, 0x2 ;  /* 0x00000004e106c211 */ /* 0x0c2fe400078410ff */
[----:B------:R-:W-:Y:S02]  /*8890*/  @!P3 LEA R8, P6, R224, R4, 0x2 ;  /* 0x00000004e008b211 */ /* 0x000fe400078c10ff */
[----:B--2---:R-:W-:Y:S01]  /*88a0*/  @!P5 IMAD.WIDE R10, R2, 0x4, R4 ;  /* 0x00000004020ad825 */ /* 0x004fe200078e0204 */
[-C--:B------:R-:W-:Y:S02]  /*88b0*/  @!P4 LEA.HI.X R7, R225, R5.reuse, R167, 0x2, P2 ;  /* 0x00000005e107c211 */ /* 0x080fe400010f14a7 */
[----:B------:R-:W-:Y:S02]  /*88c0*/  ISETP.GE.AND P2, PT, R221, UR4, PT ;  /* 0x00000004dd007c0c */ /* 0x000fe4000bf46270 */
[----:B------:R-:W-:Y:S01]  /*88d0*/  @!P3 LEA.HI.X R9, R224, R5, R166, 0x2, P6 ;  /* 0x00000005e009b211 */ /* 0x000fe200030f14a6 */
[----:B------:R-:W-:Y:S04]  /*88e0*/  @!P5 ST.E.64 desc[UR40][R10.64], R24 ;  /* 0x000000180a00d985 */ /* 0x000fe8000c101b28 */
[----:B------:R1:W-:Y:S01]  /*88f0*/  @!P4 ST.E.64 desc[UR40][R6.64], R28 ;  /* 0x0000001c0600c985 */ /* 0x0003e2000c101b28 */
[----:B------:R-:W-:-:S03]  /*8900*/  ISETP.GE.AND P4, PT, R219, UR4, PT ;  /* 0x00000004db007c0c */ /* 0x000fc6000bf86270 */
[----:B------:R2:W-:Y:S01]  /*8910*/  @!P3 ST.E.64 desc[UR40][R8.64], R32 ;  /* 0x000000200800b985 */ /* 0x0005e2000c101b28 */
[----:B------:R-:W-:Y:S02]  /*8920*/  ISETP.GE.AND P3, PT, R220, UR4, PT ;  /* 0x00000004dc007c0c */ /* 0x000fe4000bf66270 */
[CC--:B-1----:R-:W-:Y:S01]  /*8930*/  @!P0 LEA R6, P6, R223.reuse, R4.reuse, 0x2 ;  /* 0x00000004df068211 */ /* 0x0c2fe200078c10ff */
[----:B------:R-:W-:Y:S01]  /*8940*/  VIADD R29, R2, 0xf8 ;  /* 0x000000f8021d7836 */ /* 0x000fe20000000000 */
[CC--:B--2---:R-:W-:Y:S02]  /*8950*/  @!P1 LEA R8, P5, R222.reuse, R4.reuse, 0x2 ;  /* 0x00000004de089211 */ /* 0x0c4fe400078a10ff */
[-C--:B------:R-:W-:Y:S02]  /*8960*/  @!P0 LEA.HI.X R7, R223, R5.reuse, R165, 0x2, P6 ;  /* 0x00000005df078211 */ /* 0x080fe400030f14a5 */
[----:B------:R-:W-:Y:S02]  /*8970*/  @!P1 LEA.HI.X R9, R222, R5, R164, 0x2, P5 ;  /* 0x00000005de099211 */ /* 0x000fe400028f14a4 */
[----:B------:R-:W-:Y:S01]  /*8980*/  ISETP.GE.AND P5, PT, R218, UR4, PT ;  /* 0x00000004da007c0c */ /* 0x000fe2000bfa6270 */
[----:B------:R1:W-:Y:S01]  /*8990*/  @!P0 ST.E.64 desc[UR40][R6.64], R36 ;  /* 0x0000002406008985 */ /* 0x0003e2000c101b28 */
[----:B------:R-:W-:-:S02]  /*89a0*/  @!P2 LEA R10, P6, R221, R4, 0x2 ;  /* 0x00000004dd0aa211 */ /* 0x000fc400078c10ff */
[----:B------:R-:W-:Y:S01]  /*89b0*/  ISETP.GE.AND P0, PT, R217, UR4, PT ;  /* 0x00000004d9007c0c */ /* 0x000fe2000bf06270 */
[----:B------:R2:W-:Y:S01]  /*89c0*/  @!P1 ST.E.64 desc[UR40][R8.64], R40 ;  /* 0x0000002808009985 */ /* 0x0005e2000c101b28 */
[----:B------:R-:W-:Y:S02]  /*89d0*/  @!P2 LEA.HI.X R11, R221, R5, R163, 0x2, P6 ;  /* 0x00000005dd0ba211 */ /* 0x000fe400030f14a3 */
[----:B------:R-:W-:-:S03]  /*89e0*/  ISETP.GE.AND P1, PT, R216, UR4, PT ;  /* 0x00000004d8007c0c */ /* 0x000fc6000bf26270 */
[----:B------:R3:W-:Y:S01]  /*89f0*/  @!P2 ST.E.64 desc[UR40][R10.64], R44 ;  /* 0x0000002c0a00a985 */ /* 0x0007e2000c101b28 */
[CC--:B-1----:R-:W-:Y:S02]  /*8a00*/  @!P3 LEA R6, P6, R220.reuse, R4.reuse, 0x2 ;  /* 0x00000004dc06b211 */ /* 0x0c2fe400078c10ff */
[CC--:B--2---:R-:W-:Y:S02]  /*8a10*/  @!P4 LEA R8, P2, R219.reuse, R4.reuse, 0x2 ;  /* 0x00000004db08c211 */ /* 0x0c4fe400078410ff */
[-C--:B------:R-:W-:Y:S02]  /*8a20*/  @!P3 LEA.HI.X R7, R220, R5.reuse, R162, 0x2, P6 ;  /* 0x00000005dc07b211 */ /* 0x080fe400030f14a2 */
[----:B------:R-:W-:Y:S02]  /*8a30*/  @!P4 LEA.HI.X R9, R219, R5, R161, 0x2, P2 ;  /* 0x00000005db09c211 */ /* 0x000fe400010f14a1 */
[----:B---3--:R-:W-:Y:S01]  /*8a40*/  @!P5 LEA R10, P6, R218, R4, 0x2 ;  /* 0x00000004da0ad211 */ /* 0x008fe200078c10ff */
[----:B------:R1:W-:Y:S01]  /*8a50*/  @!P3 ST.E.64 desc[UR40][R6.64], R48 ;  /* 0x000000300600b985 */ /* 0x0003e2000c101b28 */
[----:B------:R-:W-:-:S02]  /*8a60*/  ISETP.GE.AND P2, PT, R215, UR4, PT ;  /* 0x00000004d7007c0c */ /* 0x000fc4000bf46270 */
[----:B------:R-:W-:Y:S01]  /*8a70*/  @!P5 LEA.HI.X R11, R218, R5, R160, 0x2, P6 ;  /* 0x00000005da0bd211 */ /* 0x000fe200030f14a0 */
[----:B------:R2:W-:Y:S01]  /*8a80*/  @!P4 ST.E.64 desc[UR40][R8.64], R52 ;  /* 0x000000340800c985 */ /* 0x0005e2000c101b28 */
[----:B------:R-:W-:-:S03]  /*8a90*/  ISETP.GE.AND P3, PT, R214, UR4, PT ;  /* 0x00000004d6007c0c */ /* 0x000fc6000bf66270 */
[----:B------:R3:W-:Y:S01]  /*8aa0*/  @!P5 ST.E.64 desc[UR40][R10.64], R56 ;  /* 0x000000380a00d985 */ /* 0x0007e2000c101b28 */
[CC--:B-1----:R-:W-:Y:S02]  /*8ab0*/  @!P0 LEA R6, P4, R217.reuse, R4.reuse, 0x2 ;  /* 0x00000004d9068211 */ /* 0x0c2fe400078810ff */
[C---:B--2---:R-:W-:Y:S02]  /*8ac0*/  @!P1 LEA R8, P5, R216.reuse, R4, 0x2 ;  /* 0x00000004d8089211 */ /* 0x044fe400078a10ff */
[-C--:B------:R-:W-:Y:S02]  /*8ad0*/  @!P0 LEA.HI.X R7, R217, R5.reuse, R159, 0x2, P4 ;  /* 0x00000005d9078211 */ /* 0x080fe400020f149f */
[----:B------:R-:W-:Y:S02]  /*8ae0*/  ISETP.GE.AND P4, PT, R213, UR4, PT ;  /* 0x00000004d5007c0c */ /* 0x000fe4000bf86270 */
[----:B------:R-:W-:Y:S01]  /*8af0*/  @!P1 LEA.HI.X R9, R216, R5, R158, 0x2, P5 ;  /* 0x00000005d8099211 */ /* 0x000fe200028f149e */
[----:B------:R1:W-:Y:S01]  /*8b00*/  @!P0 ST.E.64 desc[UR40][R6.64], R60 ;  /* 0x0000003c06008985 */ /* 0x0003e2000c101b28 */
[----:B------:R-:W-:-:S02]  /*8b10*/  ISETP.GE.AND P5, PT, R212, UR4, PT ;  /* 0x00000004d4007c0c */ /* 0x000fc4000bfa6270 */
[C---:B---3--:R-:W-:Y:S01]  /*8b20*/  @!P2 LEA R10, P6, R215.reuse, R4, 0x2 ;  /* 0x00000004d70aa211 */ /* 0x048fe200078c10ff */
[----:B------:R2:W-:Y:S01]  /*8b30*/  @!P1 ST.E.64 desc[UR40][R8.64], R64 ;  /* 0x0000004008009985 */ /* 0x0005e2000c101b28 */
[----:B------:R-:W-:Y:S02]  /*8b40*/  ISETP.GE.AND P1, PT, R210, UR4, PT ;  /* 0x00000004d2007c0c */ /* 0x000fe4000bf26270 */
[----:B------:R-:W-:Y:S02]  /*8b50*/  @!P2 LEA.HI.X R11, R215, R5, R157, 0x2, P6 ;  /* 0x00000005d70ba211 */ /* 0x000fe400030f149d */
[----:B------:R-:W-:-:S03]  /*8b60*/  ISETP.GE.AND P0, PT, R211, UR4, PT ;  /* 0x00000004d3007c0c */ /* 0x000fc6000bf06270 */
[----:B------:R3:W-:Y:S01]  /*8b70*/  @!P2 ST.E.64 desc[UR40][R10.64], R68 ;  /* 0x000000440a00a985 */ /* 0x0007e2000c101b28 */
[CC--:B-1----:R-:W-:Y:S02]  /*8b80*/  @!P3 LEA R6, P6, R214.reuse, R4.reuse, 0x2 ;  /* 0x00000004d606b211 */ /* 0x0c2fe400078c10ff */
[CC--:B--2---:R-:W-:Y:S02]  /*8b90*/  @!P4 LEA R8, P2, R213.reuse, R4.reuse, 0x2 ;  /* 0x00000004d508c211 */ /* 0x0c4fe400078410ff */
[-C--:B------:R-:W-:Y:S02]  /*8ba0*/  @!P3 LEA.HI.X R7, R214, R5.reuse, R156, 0x2, P6 ;  /* 0x00000005d607b211 */ /* 0x080fe400030f149c */
[----:B------:R-:W-:Y:S02]  /*8bb0*/  @!P4 LEA.HI.X R9, R213, R5, R155, 0x2, P2 ;  /* 0x00000005d509c211 */ /* 0x000fe400010f149b */
[----:B------:R-:W-:Y:S01]  /*8bc0*/  ISETP.GE.AND P2, PT, R209, UR4, PT ;  /* 0x00000004d1007c0c */ /* 0x000fe2000bf46270 */
[----:B------:R-:W-:Y:S01]  /*8bd0*/  @!P3 ST.E.64 desc[UR40][R6.64], R72 ;  /* 0x000000480600b985 */ /* 0x000fe2000c101b28 */
[----:B---3--:R-:W-:-:S02]  /*8be0*/  @!P5 LEA R10, P6, R212, R4, 0x2 ;  /* 0x00000004d40ad211 */ /* 0x008fc400078c10ff */
[-C--:B------:R-:W-:Y:S01]  /*8bf0*/  @!P1 LEA R20, P3, R210, R4.reuse, 0x2 ;  /* 0x00000004d2149211 */ /* 0x080fe200078610ff */
[----:B------:R1:W-:Y:S01]  /*8c00*/  @!P4 ST.E.64 desc[UR40][R8.64], R76 ;  /* 0x0000004c0800c985 */ /* 0x0003e2000c101b28 */
[-C--:B------:R-:W-:Y:S02]  /*8c10*/  @!P5 LEA.HI.X R11, R212, R5.reuse, R154, 0x2, P6 ;  /* 0x00000005d40bd211 */ /* 0x080fe400030f149a */
[----:B------:R-:W-:Y:S02]  /*8c20*/  @!P0 LEA R14, P6, R211, R4, 0x2 ;  /* 0x00000004d30e8211 */ /* 0x000fe400078c10ff */
[----:B------:R-:W-:Y:S01]  /*8c30*/  ISETP.GE.AND P4, PT, R207, UR4, PT ;  /* 0x00000004cf007c0c */ /* 0x000fe2000bf86270 */
[----:B------:R2:W-:Y:S01]  /*8c40*/  @!P5 ST.E.64 desc[UR40][R10.64], R80 ;  /* 0x000000500a00d985 */ /* 0x0005e2000c101b28 */
[----:B------:R-:W-:Y:S02]  /*8c50*/  ISETP.GE.AND P5, PT, R208, UR4, PT ;  /* 0x00000004d0007c0c */ /* 0x000fe4000bfa6270 */
[----:B------:R-:W-:-:S02]  /*8c60*/  @!P1 LEA.HI.X R21, R210, R5, R152, 0x2, P3 ;  /* 0x00000005d2159211 */ /* 0x000fc400018f1498 */
[----:B------:R-:W-:Y:S02]  /*8c70*/  ISETP.GE.AND P3, PT, R206, UR4, PT ;  /* 0x00000004ce007c0c */ /* 0x000fe4000bf66270 */
[----:B------:R-:W-:Y:S02]  /*8c80*/  @!P0 LEA.HI.X R15, R211, R5, R153, 0x2, P6 ;  /* 0x00000005d30f8211 */ /* 0x000fe400030f1499 */
[----:B------:R-:W-:-:S03]  /*8c90*/  @!P2 LEA R24, P6, R209, R4, 0x2 ;  /* 0x00000004d118a211 */ /* 0x000fc600078c10ff */
[----:B------:R3:W-:Y:S01]  /*8ca0*/  @!P0 ST.E.64 desc[UR40][R14.64], R84 ;  /* 0x000000540e008985 */ /* 0x0007e2000c101b28 */
[-C--:B------:R-:W-:Y:S02]  /*8cb0*/  @!P2 LEA.HI.X R25, R209, R5.reuse, R237, 0x2, P6 ;  /* 0x00000005d119a211 */ /* 0x080fe400030f14ed */
[-C--:B-1----:R-:W-:Y:S01]  /*8cc0*/  @!P4 LEA R8, P0, R207, R4.reuse, 0x2 ;  /* 0x00000004cf08c211 */ /* 0x082fe200078010ff */
[----:B------:R1:W-:Y:S01]  /*8cd0*/  @!P1 ST.E.64 desc[UR40][R20.64], R88 ;  /* 0x0000005814009985 */ /* 0x0003e2000c101b28 */
[-C--:B------:R-:W-:Y:S02]  /*8ce0*/  @!P5 LEA R6, P1, R208, R4.reuse, 0x2 ;  /* 0x00000004d006d211 */ /* 0x080fe400078210ff */
[----:B--2---:R-:W-:Y:S01]  /*8cf0*/  @!P3 LEA R10, P6, R206, R4, 0x2 ;  /* 0x00000004ce0ab211 */ /* 0x004fe200078c10ff */
[----:B------:R2:W-:Y:S01]  /*8d00*/  @!P2 ST.E.64 desc[UR40][R24.64], R92 ;  /* 0x0000005c1800a985 */ /* 0x0005e2000c101b28 */
[----:B------:R-:W-:Y:S02]  /*8d10*/  ISETP.GE.AND P2, PT, R205, UR4, PT ;  /* 0x00000004cd007c0c */ /* 0x000fe4000bf46270 */
[----:B------:R-:W-:-:S02]  /*8d20*/  @!P5 LEA.HI.X R7, R208, R5, R236, 0x2, P1 ;  /* 0x00000005d007d211 */ /* 0x000fc400008f14ec */
[----:B------:R-:W-:Y:S02]  /*8d30*/  ISETP.GE.AND P1, PT, R204, UR4, PT ;  /* 0x00000004cc007c0c */ /* 0x000fe4000bf26270 */
[-C--:B------:R-:W-:Y:S01]  /*8d40*/  @!P4 LEA.HI.X R9, R207, R5.reuse, R235, 0x2, P0 ;  /* 0x00000005cf09c211 */ /* 0x080fe200000f14eb */
[----:B------:R-:W-:Y:S01]  /*8d50*/  @!P5 ST.E.64 desc[UR40][R6.64], R96 ;  /* 0x000000600600d985 */ /* 0x000fe2000c101b28 */
[----:B------:R-:W-:Y:S02]  /*8d60*/  @!P3 LEA.HI.X R11, R206, R5, R234, 0x2, P6 ;  /* 0x00000005ce0bb211 */ /* 0x000fe400030f14ea */
[----:B------:R-:W-:Y:S01]  /*8d70*/  ISETP.GE.AND P0, PT, R23, UR4, PT ;  /* 0x0000000417007c0c */ /* 0x000fe2000bf06270 */
[----:B------:R4:W-:Y:S01]  /*8d80*/  @!P4 ST.E.64 desc[UR40][R8.64], R100 ;  /* 0x000000640800c985 */ /* 0x0009e2000c101b28 */
[----:B------:R-:W-:Y:S02]  /*8d90*/  ISETP.GE.AND P4, PT, R19, UR4, PT ;  /* 0x0000000413007c0c */ /* 0x000fe4000bf86270 */
[----:B---3--:R-:W-:Y:S01]  /*8da0*/  @!P2 LEA R14, P6, R205, R4, 0x2 ;  /* 0x00000004cd0ea211 */ /* 0x008fe200078c10ff */
[----:B------:R3:W-:Y:S01]  /*8db0*/  @!P3 ST.E.64 desc[UR40][R10.64], R104 ;  /* 0x000000680a00b985 */ /* 0x0007e2000c101b28 */
[----:B------:R-:W-:-:S02]  /*8dc0*/  ISETP.GE.AND P3, PT, R22, UR4, PT ;  /* 0x0000000416007c0c */ /* 0x000fc4000bf66270 */
[CC--:B-1----:R-:W-:Y:S02]  /*8dd0*/  @!P1 LEA R20, P5, R204.reuse, R4.reuse, 0x2 ;  /* 0x00000004cc149211 */ /* 0x0c2fe400078a10ff */
[-C--:B------:R-:W-:Y:S02]  /*8de0*/  @!P2 LEA.HI.X R15, R205, R5.reuse, R233, 0x2, P6 ;  /* 0x00000005cd0fa211 */ /* 0x080fe400030f14e9 */
[-C--:B------:R-:W-:Y:S02]  /*8df0*/  @!P1 LEA.HI.X R21, R204, R5.reuse, R232, 0x2, P5 ;  /* 0x00000005cc159211 */ /* 0x080fe400028f14e8 */
[-C--:B--2---:R-:W-:Y:S01]  /*8e00*/  @!P0 LEA R24, P6, R23, R4.reuse, 0x2 ;  /* 0x0000000417188211 */ /* 0x084fe200078c10ff */
[----:B------:R-:W-:Y:S01]  /*8e10*/  @!P2 ST.E.64 desc[UR40][R14.64], R108 ;  /* 0x0000006c0e00a985 */ /* 0x000fe2000c101b28 */
[-C--:B----4-:R-:W-:Y:S02]  /*8e20*/  @!P4 LEA R8, P5, R19, R4.reuse, 0x2 ;  /* 0x000000041308c211 */ /* 0x090fe400078a10ff */
[----:B------:R-:W-:Y:S01]  /*8e30*/  @!P0 LEA.HI.X R25, R23, R5, R231, 0x2, P6 ;  /* 0x0000000517198211 */ /* 0x000fe200030f14e7 */
[----:B------:R-:W-:Y:S01]  /*8e40*/  @!P1 ST.E.64 desc[UR40][R20.64], R112 ;  /* 0x0000007014009985 */ /* 0x000fe2000c101b28 */
[----:B------:R-:W-:-:S02]  /*8e50*/  @!P3 LEA R6, P1, R22, R4, 0x2 ;  /* 0x000000041606b211 */ /* 0x000fc400078210ff */
[----:B------:R-:W-:Y:S01]  /*8e60*/  ISETP.GE.AND P2, PT, R18, UR4, PT ;  /* 0x0000000412007c0c */ /* 0x000fe2000bf46270 */
[----:B------:R1:W-:Y:S01]  /*8e70*/  @!P0 ST.E.64 desc[UR40][R24.64], R116 ;  /* 0x0000007418008985 */ /* 0x0003e2000c101b28 */
[-C--:B------:R-:W-:Y:S02]  /*8e80*/  @!P3 LEA.HI.X R7, R22, R5.reuse, R230, 0x2, P1 ;  /* 0x000000051607b211 */ /* 0x080fe400008f14e6 */
[----:B------:R-:W-:Y:S02]  /*8e90*/  ISETP.GE.AND P1, PT, R17, UR4, PT ;  /* 0x0000000411007c0c */ /* 0x000fe4000bf26270 */
[----:B------:R-:W-:Y:S01]  /*8ea0*/  @!P4 LEA.HI.X R9, R19, R5, R229, 0x2, P5 ;  /* 0x000000051309c211 */ /* 0x000fe200028f14e5 */
[----:B------:R2:W-:Y:S01]  /*8eb0*/  @!P3 ST.E.64 desc[UR40][R6.64], R120 ;  /* 0x000000780600b985 */ /* 0x0005e2000c101b28 */
[----:B------:R-:W-:-:S03]  /*8ec0*/  ISETP.GE.AND P0, PT, R16, UR4, PT ;  /* 0x0000000410007c0c */ /* 0x000fc6000bf06270 */
[----:B------:R4:W-:Y:S01]  /*8ed0*/  @!P4 ST.E.64 desc[UR40][R8.64], R124 ;  /* 0x0000007c0800c985 */ /* 0x0009e2000c101b28 */
[----:B------:R-:W-:Y:S02]  /*8ee0*/  ISETP.GE.AND P4, PT, R13, UR4, PT ;  /* 0x000000040d007c0c */ /* 0x000fe4000bf86270 */
[-C--:B---3--:R-:W-:Y:S01]  /*8ef0*/  @!P2 LEA R10, P5, R18, R4.reuse, 0x2 ;  /* 0x00000004120aa211 */ /* 0x088fe200078a10ff */
[----:B-1----:R-:W-:Y:S01]  /*8f00*/  VIADD R25, R2, 0xf0 ;  /* 0x000000f002197836 */ /* 0x002fe20000000000 */
[----:B------:R-:W-:Y:S02]  /*8f10*/  SHF.R.S32.HI R21, RZ, 0x1f, R16 ;  /* 0x0000001fff157819 */ /* 0x000fe40000011410 */
[----:B------:R-:W-:Y:S02]  /*8f20*/  @!P1 LEA R14, P6, R17, R4, 0x2 ;  /* 0x00000004110e9211 */ /* 0x000fe400078c10ff */
[----:B------:R-:W-:Y:S02]  /*8f30*/  ISETP.GE.AND P3, PT, R25, UR4, PT ;  /* 0x0000000419007c0c */ /* 0x000fe4000bf66270 */
[----:B------:R-:W-:-:S02]  /*8f40*/  @!P2 LEA.HI.X R11, R18, R5, R228, 0x2, P5 ;  /* 0x00000005120ba211 */ /* 0x000fc400028f14e4 */
[CC--:B------:R-:W-:Y:S02]  /*8f50*/  @!P0 LEA R20, P5, R16.reuse, R4.reuse, 0x2 ;  /* 0x0000000410148211 */ /* 0x0c0fe400078a10ff */
[-C--:B------:R-:W-:Y:S01]  /*8f60*/  @!P1 LEA.HI.X R15, R17, R5.reuse, R227, 0x2, P6 ;  /* 0x00000005110f9211 */ /* 0x080fe200030f14e3 */
[----:B------:R3:W-:Y:S01]  /*8f70*/  @!P2 ST.E.64 desc[UR40][R10.64], R128 ;  /* 0x000000800a00a985 */ /* 0x0007e2000c101b28 */
[----:B------:R-:W-:Y:S02]  /*8f80*/  ISETP.GE.AND P6, PT, R29, UR4, PT ;  /* 0x000000041d007c0c */ /* 0x000fe4000bfc6270 */
[----:B------:R-:W-:Y:S01]  /*8f90*/  @!P0 LEA.HI.X R21, R16, R5, R21, 0x2, P5 ;  /* 0x0000000510158211 */ /* 0x000fe200028f1415 */
[----:B------:R3:W-:Y:S01]  /*8fa0*/  @!P1 ST.E.64 desc[UR40][R14.64], R132 ;  /* 0x000000840e009985 */ /* 0x0007e2000c101b28 */
[----:B--2---:R-:W-:Y:S02]  /*8fb0*/  SHF.R.S32.HI R7, RZ, 0x1f, R13 ;  /* 0x0000001fff077819 */ /* 0x004fe4000001140d */
[----:B------:R-:W-:Y:S01]  /*8fc0*/  @!P4 LEA R6, P5, R13, R4, 0x2 ;  /* 0x000000040d06c211 */ /* 0x000fe200078a10ff */
[----:B------:R3:W-:Y:S01]  /*8fd0*/  @!P0 ST.E.64 desc[UR40][R20.64], R136 ;  /* 0x0000008814008985 */ /* 0x0007e2000c101b28 */
[----:B----4-:R-:W-:-:S02]  /*8fe0*/  SHF.R.S32.HI R9, RZ, 0x1f, R25 ;  /* 0x0000001fff097819 */ /* 0x010fc40000011419 */
[-C--:B------:R-:W-:Y:S02]  /*8ff0*/  @!P4 LEA.HI.X R7, R13, R5.reuse, R7, 0x2, P5 ;  /* 0x000000050d07c211 */ /* 0x080fe400028f1407 */
[CC--:B------:R-:W-:Y:S02]  /*9000*/  @!P3 LEA R8, P5, R25.reuse, R4.reuse, 0x2 ;  /* 0x000000041908b211 */ /* 0x0c0fe400078a10ff */
[----:B------:R-:W-:Y:S01]  /*9010*/  SHF.R.S32.HI R13, RZ, 0x1f, R29 ;  /* 0x0000001fff0d7819 */ /* 0x000fe2000001141d */
[----:B------:R3:W-:Y:S01]  /*9020*/  @!P4 ST.E.64 desc[UR40][R6.64], R140 ;  /* 0x0000008c0600c985 */ /* 0x0007e2000c101b28 */
[----:B------:R-:W-:Y:S02]  /*9030*/  @!P3 LEA.HI.X R9, R25, R5, R9, 0x2, P5 ;  /* 0x000000051909b211 */ /* 0x000fe400028f1409 */
[----:B------:R-:W-:-:S03]  /*9040*/  @!P6 LEA R4, P5, R29, R4, 0x2 ;  /* 0x000000041d04e211 */ /* 0x000fc600078a10ff */
[----:B------:R3:W-:Y:S01]  /*9050*/  @!P3 ST.E.64 desc[UR40][R8.64], R144 ;  /* 0x000000900800b985 */ /* 0x0007e2000c101b28 */
[----:B------:R-:W-:-:S05]  /*9060*/  @!P6 LEA.HI.X R5, R29, R5, R13, 0x2, P5 ;  /* 0x000000051d05e211 */ /* 0x000fca00028f140d */
[----:B------:R3:W-:Y:S04]  /*9070*/  @!P6 ST.E.64 desc[UR40][R4.64], R148 ;  /* 0x000000940400e985 */ /* 0x0007e8000c101b28 */
.L_x_394:
[----:B------:R-:W-:Y:S05]  /*9080*/  BSYNC B1 ;  /* 0x0000000000017941 */ /* 0x000fea0003800000 */
.L_x_393:
[----:B------:R-:W-:Y:S01]  /*9090*/  ISETP.GE.AND P0, PT, R0, UR9, PT ;  /* 0x0000000900007c0c */ /* 0x000fe2000bf06270 */
[----:B--23--:R2:W3:Y:S04]  /*90a0*/  SHFL.IDX PT, R5, R12, 0x1, 0x1c1f ;  /* 0x003c1f000c057f89 */ /* 0x00c4e800000e0000 */
[----:B-1----:R2:W1:Y:S08]  /*90b0*/  SHFL.IDX PT, R4, R3, 0x1, 0x1c1f ;  /* 0x003c1f0003047f89 */ /* 0x00247000000e0000 */
[----:B--2---:R-:W-:Y:S05]  /*90c0*/  @P0 BRA `(.L_x_392) ;  /* 0x0000001800000947 */ /* 0x004fea0003800000 */
[----:B------:R-:W-:Y:S01]  /*90d0*/  ULDC UR4, c[0x0][0xac8] ;  /* 0x0002b20000047ab9 */ /* 0x000fe20000000800 */
[C---:B------:R-:W-:Y:S01]  /*90e0*/  VIADD R25, R2.reuse, 0xe8 ;  /* 0x000000e802197836 */ /* 0x040fe20000000000 */
[----:B------:R-:W-:Y:S01]  /*90f0*/  ISETP.GE.AND P5, PT, R225, UR4, PT ;  /* 0x00000004e1007c0c */ /* 0x000fe2000bfa6270 */
[C---:B0-----:R-:W-:Y:S01]  /*9100*/  VIADD R3, R2.reuse, 0xf0 ;  /* 0x000000f002037836 */ /* 0x041fe20000000000 */
[----:B------:R-:W-:Y:S02]  /*9110*/  ISETP.GE.AND P4, PT, R2, UR4, PT ;  /* 0x0000000402007c0c */ /* 0x000fe4000bf86270 */
[----:B------:R-:W-:Y:S02]  /*9120*/  ISETP.GE.AND P2, PT, R224, UR4, PT ;  /* 0x00000004e0007c0c */ /* 0x000fe4000bf46270 */
[----:B------:R-:W-:Y:S02]  /*9130*/  ISETP.GE.AND P1, PT, R223, UR4, PT ;  /* 0x00000004df007c0c */ /* 0x000fe4000bf26270 */
[----:B------:R-:W-:-:S02]  /*9140*/  ISETP.GE.AND P0, PT, R222, UR4, PT ;  /* 0x00000004de007c0c */ /* 0x000fc4000bf06270 */
[----:B------:R-:W-:-:S03]  /*9150*/  SHF.R.S32.HI R0, RZ, 0x1f, R25 ;  /* 0x0000001fff007819 */ /* 0x000fc60000011419 */
[CC--:B-1----:R-:W-:Y:S02]  /*9160*/  @!P5 LEA R8, P3, R225.reuse, R4.reuse, 0x2 ;  /* 0x00000004e108d211 */ /* 0x0c2fe400078610ff */
[----:B---3--:R-:W-:Y:S02]  /*9170*/  @!P4 IMAD.WIDE R6, R2, 0x4, R4 ;  /* 0x000000040206c825 */ /* 0x008fe400078e0204 */
[-C--:B------:R-:W-:Y:S02]  /*9180*/  @!P5 LEA.HI.X R9, R225, R5.reuse, R167, 0x2, P3 ;  /* 0x00000005e109d211 */ /* 0x080fe400018f14a7 */
[CC--:B------:R-:W-:Y:S01]  /*9190*/  @!P2 LEA R10, P6, R224.reuse, R4.reuse, 0x2 ;  /* 0x00000004e00aa211 */ /* 0x0c0fe200078c10ff */
[----:B------:R0:W-:Y:S01]  /*91a0*/  @!P4 ST.E.64 desc[UR40][R6.64], R26 ;  /* 0x0000001a0600c985 */ /* 0x0001e2000c101b28 */
[----:B------:R-:W-:Y:S02]  /*91b0*/  ISETP.GE.AND P3, PT, R221, UR4, PT ;  /* 0x00000004dd007c0c */ /* 0x000fe4000bf66270 */
[----:B------:R-:W-:Y:S01]  /*91c0*/  @!P2 LEA.HI.X R11, R224, R5, R166, 0x2, P6 ;  /* 0x00000005e00ba211 */ /* 0x000fe200030f14a6 */
[----:B------:R1:W-:Y:S01]  /*91d0*/  @!P5 ST.E.64 desc[UR40][R8.64], R30 ;  /* 0x0000001e0800d985 */ /* 0x0003e2000c101b28 */
[----:B------:R-:W-:-:S02]  /*91e0*/  @!P1 LEA R12, P5, R223, R4, 0x2 ;  /* 0x00000004df0c9211 */ /* 0x000fc400078a10ff */
[----:B------:R-:W-:Y:S01]  /*91f0*/  ISETP.GE.AND P4, PT, R220, UR4, PT ;  /* 0x00000004dc007c0c */ /* 0x000fe2000bf86270 */
[----:B------:R2:W-:Y:S01]  /*9200*/  @!P2 ST.E.64 desc[UR40][R10.64], R34 ;  /* 0x000000220a00a985 */ /* 0x0005e2000c101b28 */
[CC--:B------:R-:W-:Y:S02]  /*9210*/  @!P0 LEA R14, P6, R222.reuse, R4.reuse, 0x2 ;  /* 0x00000004de0e8211 */ /* 0x0c0fe400078c10ff */
[-C--:B------:R-:W-:Y:S02]  /*9220*/  @!P1 LEA.HI.X R13, R223, R5.reuse, R165, 0x2, P5 ;  /* 0x00000005df0d9211 */ /* 0x080fe400028f14a5 */
[----:B------:R-:W-:Y:S02]  /*9230*/  ISETP.GE.AND P5, PT, R219, UR4, PT ;  /* 0x00000004db007c0c */ /* 0x000fe4000bfa6270 */
[----:B------:R-:W-:Y:S01]  /*9240*/  @!P0 LEA.HI.X R15, R222, R5, R164, 0x2, P6 ;  /* 0x00000005de0f8211 */ /* 0x000fe200030f14a4 */
[----:B------:R3:W-:Y:S01]  /*9250*/  @!P1 ST.E.64 desc[UR40][R12.64], R38 ;  /* 0x000000260c009985 */ /* 0x0007e2000c101b28 */
[----:B0-----:R-:W-:-:S02]  /*9260*/  @!P3 LEA R6, P6, R221, R4, 0x2 ;  /* 0x00000004dd06b211 */ /* 0x001fc400078c10ff */
[----:B------:R-:W-:Y:S01]  /*9270*/  ISETP.GE.AND P1, PT, R217, UR4, PT ;  /* 0x00000004d9007c0c */ /* 0x000fe2000bf26270 */
[----:B------:R0:W-:Y:S01]  /*9280*/  @!P0 ST.E.64 desc[UR40][R14.64], R42 ;  /* 0x0000002a0e008985 */ /* 0x0001e2000c101b28 */
[----:B------:R-:W-:Y:S02]  /*9290*/  ISETP.GE.AND P0, PT, R218, UR4, PT ;  /* 0x00000004da007c0c */ /* 0x000fe4000bf06270 */
[CC--:B-1----:R-:W-:Y:S02]  /*92a0*/  @!P4 LEA R8, P2, R220.reuse, R4.reuse, 0x2 ;  /* 0x00000004dc08c211 */ /* 0x0c2fe400078410ff */
[-C--:B------:R-:W-:Y:S02]  /*92b0*/  @!P3 LEA.HI.X R7, R221, R5.reuse, R163, 0x2, P6 ;  /* 0x00000005dd07b211 */ /* 0x080fe400030f14a3 */
[----:B------:R-:W-:Y:S02]  /*92c0*/  @!P5 LEA R20, P6, R219, R4, 0x2 ;  /* 0x00000004db14d211 */ /* 0x000fe400078c10ff */
[----:B------:R-:W-:Y:S01]  /*92d0*/  @!P4 LEA.HI.X R9, R220, R5, R162, 0x2, P2 ;  /* 0x00000005dc09c211 */ /* 0x000fe200010f14a2 */
[----:B------:R1:W-:Y:S01]  /*92e0*/  @!P3 ST.E.64 desc[UR40][R6.64], R46 ;  /* 0x0000002e0600b985 */ /* 0x0003e2000c101b28 */
[----:B------:R-:W-:-:S02]  /*92f0*/  ISETP.GE.AND P2, PT, R216, UR4, PT ;  /* 0x00000004d8007c0c */ /* 0x000fc4000bf46270 */
[-C--:B------:R-:W-:Y:S01]  /*9300*/  @!P5 LEA.HI.X R21, R219, R5.reuse, R161, 0x2, P6 ;  /* 0x00000005db15d211 */ /* 0x080fe200030f14a1 */
[----:B------:R4:W-:Y:S01]  /*9310*/  @!P4 ST.E.64 desc[UR40][R8.64], R50 ;  /* 0x000000320800c985 */ /* 0x0009e2000c101b28 */
[CC--:B--2---:R-:W-:Y:S02]  /*9320*/  @!P0 LEA R10, P4, R218.reuse, R4.reuse, 0x2 ;  /* 0x00000004da0a8211 */ /* 0x0c4fe400078810ff */
[----:B------:R-:W-:Y:S01]  /*9330*/  ISETP.GE.AND P3, PT, R215, UR4, PT ;  /* 0x00000004d7007c0c */ /* 0x000fe2000bf66270 */
[----:B------:R2:W-:Y:S01]  /*9340*/  @!P5 ST.E.64 desc[UR40][R20.64], R54 ;  /* 0x000000361400d985 */ /* 0x0005e2000c101b28 */
[----:B---3--:R-:W-:Y:S02]  /*9350*/  @!P1 LEA R12, P5, R217, R4, 0x2 ;  /* 0x00000004d90c9211 */ /* 0x008fe400078a10ff */
[----:B------:R-:W-:Y:S02]  /*9360*/  @!P0 LEA.HI.X R11, R218, R5, R160, 0x2, P4 ;  /* 0x00000005da0b8211 */ /* 0x000fe400020f14a0 */
[----:B------:R-:W-:-:S02]  /*9370*/  ISETP.GE.AND P4, PT, R214, UR4, PT ;  /* 0x00000004d6007c0c */ /* 0x000fc4000bf86270 */
[-C--:B------:R-:W-:Y:S01]  /*9380*/  @!P1 LEA.HI.X R13, R217, R5.reuse, R159, 0x2, P5 ;  /* 0x00000005d90d9211 */ /* 0x080fe200028f149f */
[----:B------:R-:W-:Y:S01]  /*9390*/  @!P0 ST.E.64 desc[UR40][R10.64], R58 ;  /* 0x0000003a0a008985 */ /* 0x000fe2000c101b28 */
[----:B------:R-:W-:Y:S02]  /*93a0*/  ISETP.GE.AND P5, PT, R213, UR4, PT ;  /* 0x00000004d5007c0c */ /* 0x000fe4000bfa6270 */
[CC--:B0-----:R-:W-:Y:S01]  /*93b0*/  @!P2 LEA R14, P6, R216.reuse, R4.reuse, 0x2 ;  /* 0x00000004d80ea211 */ /* 0x0c1fe200078c10ff */
[----:B------:R0:W-:Y:S01]  /*93c0*/  @!P1 ST.E.64 desc[UR40][R12.64], R62 ;  /* 0x0000003e0c009985 */ /* 0x0001e2000c101b28 */
[----:B------:R-:W-:Y:S02]  /*93d0*/  ISETP.GE.AND P1, PT, R211, UR4, PT ;  /* 0x00000004d3007c0c */ /* 0x000fe4000bf26270 */
[----:B------:R-:W-:Y:S02]  /*93e0*/  @!P2 LEA.HI.X R15, R216, R5, R158, 0x2, P6 ;  /* 0x00000005d80fa211 */ /* 0x000fe400030f149e */
[----:B-1----:R-:W-:-:S02]  /*93f0*/  @!P3 LEA R6, P6, R215, R4, 0x2 ;  /* 0x00000004d706b211 */ /* 0x002fc400078c10ff */
[-C--:B----4-:R-:W-:Y:S01]  /*9400*/  @!P4 LEA R8, P0, R214, R4.reuse, 0x2 ;  /* 0x00000004d608c211 */ /* 0x090fe200078010ff */
[----:B------:R1:W-:Y:S01]  /*9410*/  @!P2 ST.E.64 desc[UR40][R14.64], R66 ;  /* 0x000000420e00a985 */ /* 0x0003e2000c101b28 */
[----:B------:R-:W-:Y:S02]  /*9420*/  ISETP.GE.AND P2, PT, R212, UR4, PT ;  /* 0x00000004d4007c0c */ /* 0x000fe4000bf46270 */
[-C--:B------:R-:W-:Y:S02]  /*9430*/  @!P3 LEA.HI.X R7, R215, R5.reuse, R157, 0x2, P6 ;  /* 0x00000005d707b211 */ /* 0x080fe400030f149d */
[----:B--2---:R-:W-:Y:S02]  /*9440*/  @!P5 LEA R20, P6, R213, R4, 0x2 ;  /* 0x00000004d514d211 */ /* 0x004fe400078c10ff */
[----:B------:R-:W-:Y:S01]  /*9450*/  @!P4 LEA.HI.X R9, R214, R5, R156, 0x2, P0 ;  /* 0x00000005d609c211 */ /* 0x000fe200000f149c */
[----:B------:R2:W-:Y:S01]  /*9460*/  @!P3 ST.E.64 desc[UR40][R6.64], R70 ;  /* 0x000000460600b985 */ /* 0x0005e2000c101b28 */
[----:B------:R-:W-:-:S02]  /*9470*/  ISETP.GE.AND P0, PT, R210, UR4, PT ;  /* 0x00000004d2007c0c */ /* 0x000fc4000bf06270 */
[-C--:B------:R-:W-:Y:S01]  /*9480*/  @!P5 LEA.HI.X R21, R213, R5.reuse, R155, 0x2, P6 ;  /* 0x00000005d515d211 */ /* 0x080fe200030f149b */
[----:B------:R3:W-:Y:S01]  /*9490*/  @!P4 ST.E.64 desc[UR40][R8.64], R74 ;  /* 0x0000004a0800c985 */ /* 0x0007e2000c101b28 */
[-C--:B0-----:R-:W-:Y:S02]  /*94a0*/  @!P1 LEA R12, P3, R211, R4.reuse, 0x2 ;  /* 0x00000004d30c9211 */ /* 0x081fe400078610ff */
[----:B------:R-:W-:Y:S01]  /*94b0*/  @!P2 LEA R10, P6, R212, R4, 0x2 ;  /* 0x00000004d40aa211 */ /* 0x000fe200078c10ff */
[----:B------:R0:W-:Y:S01]  /*94c0*/  @!P5 ST.E.64 desc[UR40][R20.64], R78 ;  /* 0x0000004e1400d985 */ /* 0x0001e2000c101b28 */
[----:B------:R-:W-:Y:S02]  /*94d0*/  ISETP.GE.AND P5, PT, R209, UR4, PT ;  /* 0x00000004d1007c0c */ /* 0x000fe4000bfa6270 */
[----:B------:R-:W-:Y:S02]  /*94e0*/  ISETP.GE.AND P4, PT, R208, UR4, PT ;  /* 0x00000004d0007c0c */ /* 0x000fe4000bf86270 */
[----:B------:R-:W-:-:S02]  /*94f0*/  @!P2 LEA.HI.X R11, R212, R5, R154, 0x2, P6 ;  /* 0x00000005d40ba211 */ /* 0x000fc400030f149a */
[CC--:B-1----:R-:W-:Y:S02]  /*9500*/  @!P0 LEA R14, P6, R210.reuse, R4.reuse, 0x2 ;  /* 0x00000004d20e8211 */ /* 0x0c2fe400078c10ff */
[-C--:B------:R-:W-:Y:S01]  /*9510*/  @!P1 LEA.HI.X R13, R211, R5.reuse, R153, 0x2, P3 ;  /* 0x00000005d30d9211 */ /* 0x080fe200018f1499 */
[----:B------:R1:W-:Y:S01]  /*9520*/  @!P2 ST.E.64 desc[UR40][R10.64], R82 ;  /* 0x000000520a00a985 */ /* 0x0003e2000c101b28 */
[----:B------:R-:W-:Y:S02]  /*9530*/  ISETP.GE.AND P3, PT, R207, UR4, PT ;  /* 0x00000004cf007c0c */ /* 0x000fe4000bf66270 */
[----:B------:R-:W-:Y:S01]  /*9540*/  @!P0 LEA.HI.X R15, R210, R5, R152, 0x2, P6 ;  /* 0x00000005d20f8211 */ /* 0x000fe200030f1498 */
[----:B------:R4:W-:Y:S01]  /*9550*/  @!P1 ST.E.64 desc[UR40][R12.64], R86 ;  /* 0x000000560c009985 */ /* 0x0009e2000c101b28 */
[-C--:B--2---:R-:W-:Y:S02]  /*9560*/  @!P5 LEA R6, P2, R209, R4.reuse, 0x2 ;  /* 0x00000004d106d211 */ /* 0x084fe400078410ff */
[----:B---3--:R-:W-:Y:S01]  /*9570*/  @!P4 LEA R8, P1, R208, R4, 0x2 ;  /* 0x00000004d008c211 */ /* 0x008fe200078210ff */
[----:B------:R2:W-:Y:S01]  /*9580*/  @!P0 ST.E.64 desc[UR40][R14.64], R90 ;  /* 0x0000005a0e008985 */ /* 0x0005e2000c101b28 */
[----:B------:R-:W-:-:S02]  /*9590*/  ISETP.GE.AND P0, PT, R206, UR4, PT ;  /* 0x00000004ce007c0c */ /* 0x000fc4000bf06270 */
[-C--:B------:R-:W-:Y:S02]  /*95a0*/  @!P5 LEA.HI.X R7, R209, R5.reuse, R237, 0x2, P2 ;  /* 0x00000005d107d211 */ /* 0x080fe400010f14ed */
[----:B------:R-:W-:Y:S02]  /*95b0*/  ISETP.GE.AND P2, PT, R205, UR4, PT ;  /* 0x00000004cd007c0c */ /* 0x000fe4000bf46270 */
[-C--:B------:R-:W-:Y:S01]  /*95c0*/  @!P4 LEA.HI.X R9, R208, R5.reuse, R236, 0x2, P1 ;  /* 0x00000005d009c211 */ /* 0x080fe200008f14ec */
[----:B------:R3:W-:Y:S01]  /*95d0*/  @!P5 ST.E.64 desc[UR40][R6.64], R94 ;  /* 0x0000005e0600d985 */ /* 0x0007e2000c101b28 */
[C---:B0-----:R-:W-:Y:S02]  /*95e0*/  @!P3 LEA R20, P6, R207.reuse, R4, 0x2 ;  /* 0x00000004cf14b211 */ /* 0x041fe400078c10ff */
[----:B------:R-:W-:Y:S01]  /*95f0*/  ISETP.GE.AND P1, PT, R204, UR4, PT ;  /* 0x00000004cc007c0c */ /* 0x000fe2000bf26270 */
[----:B------:R0:W-:Y:S01]  /*9600*/  @!P4 ST.E.64 desc[UR40][R8.64], R98 ;  /* 0x000000620800c985 */ /* 0x0001e2000c101b28 */
[----:B------:R-:W-:-:S02]  /*9610*/  @!P3 LEA.HI.X R21, R207, R5, R235, 0x2, P6 ;  /* 0x00000005cf15b211 */ /* 0x000fc400030f14eb */
[----:B------:R-:W-:Y:S02]  /*9620*/  ISETP.GE.AND P4, PT, R23, UR4, PT ;  /* 0x0000000417007c0c */ /* 0x000fe4000bf86270 */
[-C--:B-1----:R-:W-:Y:S01]  /*9630*/  @!P0 LEA R10, P6, R206, R4.reuse, 0x2 ;  /* 0x00000004ce0a8211 */ /* 0x082fe200078c10ff */
[----:B------:R1:W-:Y:S01]  /*9640*/  @!P3 ST.E.64 desc[UR40][R20.64], R102 ;  /* 0x000000661400b985 */ /* 0x0003e2000c101b28 */
[----:B------:R-:W-:Y:S02]  /*9650*/  ISETP.GE.AND P5, PT, R22, UR4, PT ;  /* 0x0000000416007c0c */ /* 0x000fe4000bfa6270 */
[C---:B----4-:R-:W-:Y:S02]  /*9660*/  @!P2 LEA R12, P3, R205.reuse, R4, 0x2 ;  /* 0x00000004cd0ca211 */ /* 0x050fe400078610ff */
[-C--:B------:R-:W-:Y:S02]  /*9670*/  @!P0 LEA.HI.X R11, R206, R5.reuse, R234, 0x2, P6 ;  /* 0x00000005ce0b8211 */ /* 0x080fe400030f14ea */
[----:B------:R-:W-:-:S02]  /*9680*/  @!P2 LEA.HI.X R13, R205, R5, R233, 0x2, P3 ;  /* 0x00000005cd0da211 */ /* 0x000fc400018f14e9 */
[----:B------:R-:W-:Y:S01]  /*9690*/  ISETP.GE.AND P3, PT, R19, UR4, PT ;  /* 0x0000000413007c0c */ /* 0x000fe2000bf66270 */
[----:B------:R4:W-:Y:S01]  /*96a0*/  @!P0 ST.E.64 desc[UR40][R10.64], R106 ;  /* 0x0000006a0a008985 */ /* 0x0009e2000c101b28 */
[CC--:B--2---:R-:W-:Y:S02]  /*96b0*/  @!P1 LEA R14, P6, R204.reuse, R4.reuse, 0x2 ;  /* 0x00000004cc0e9211 */ /* 0x0c4fe400078c10ff */
[CC--:B---3--:R-:W-:Y:S01]  /*96c0*/  @!P4 LEA R6, P0, R23.reuse, R4.reuse, 0x2 ;  /* 0x000000041706c211 */ /* 0x0c8fe200078010ff */
[----:B------:R2:W-:Y:S01]  /*96d0*/  @!P2 ST.E.64 desc[UR40][R12.64], R110 ;  /* 0x0000006e0c00a985 */ /* 0x0005e2000c101b28 */
[-C--:B------:R-:W-:Y:S02]  /*96e0*/  @!P1 LEA.HI.X R15, R204, R5.reuse, R232, 0x2, P6 ;  /* 0x00000005cc0f9211 */ /* 0x080fe400030f14e8 */
[----:B0-----:R-:W-:Y:S02]  /*96f0*/  @!P5 LEA R8, P6, R22, R4, 0x2 ;  /* 0x000000041608d211 */ /* 0x001fe400078c10ff */
[----:B------:R-:W-:Y:S01]  /*9700*/  @!P4 LEA.HI.X R7, R23, R5, R231, 0x2, P0 ;  /* 0x000000051707c211 */ /* 0x000fe200000f14e7 */
[----:B------:R-:W-:Y:S01]  /*9710*/  @!P1 ST.E.64 desc[UR40][R14.64], R114 ;  /* 0x000000720e009985 */ /* 0x000fe2000c101b28 */
[----:B------:R-:W-:-:S02]  /*9720*/  ISETP.GE.AND P0, PT, R18, UR4, PT ;  /* 0x0000000412007c0c */ /* 0x000fc4000bf06270 */
[-C--:B------:R-:W-:Y:S01]  /*9730*/  @!P5 LEA.HI.X R9, R22, R5.reuse, R230, 0x2, P6 ;  /* 0x000000051609d211 */ /* 0x080fe200030f14e6 */
[----:B------:R0:W-:Y:S01]  /*9740*/  @!P4 ST.E.64 desc[UR40][R6.64], R118 ;  /* 0x000000760600c985 */ /* 0x0001e2000c101b28 */
[----:B------:R-:W-:Y:S02]  /*9750*/  ISETP.GE.AND P1, PT, R25, UR4, PT ;  /* 0x0000000419007c0c */ /* 0x000fe4000bf26270 */
[----:B-1----:R-:W-:Y:S01]  /*9760*/  @!P3 LEA R20, P2, R19, R4, 0x2 ;  /* 0x000000041314b211 */ /* 0x002fe200078410ff */
[----:B------:R1:W-:Y:S01]  /*9770*/  @!P5 ST.E.64 desc[UR40][R8.64], R122 ;  /* 0x0000007a0800d985 */ /* 0x0003e2000c101b28 */
[----:B------:R-:W-:Y:S02]  /*9780*/  ISETP.GE.AND P4, PT, R17, UR4, PT ;  /* 0x0000000411007c0c */ /* 0x000fe4000bf86270 */
[----:B------:R-:W-:Y:S02]  /*9790*/  ISETP.GE.AND P5, PT, R16, UR4, PT ;  /* 0x0000000410007c0c */ /* 0x000fe4000bfa6270 */
[----:B------:R-:W-:-:S02]  /*97a0*/  @!P3 LEA.HI.X R21, R19, R5, R229, 0x2, P2 ;  /* 0x000000051315b211 */ /* 0x000fc400010f14e5 */
[----:B------:R-:W-:Y:S02]  /*97b0*/  ISETP.GE.AND P2, PT, R3, UR4, PT ;  /* 0x0000000403007c0c */ /* 0x000fe4000bf46270 */
[CC--:B----4-:R-:W-:Y:S01]  /*97c0*/  @!P0 LEA R10, P6, R18.reuse, R4.reuse, 0x2 ;  /* 0x00000004120a8211 */ /* 0x0d0fe200078c10ff */
[----:B------:R4:W-:Y:S01]  /*97d0*/  @!P3 ST.E.64 desc[UR40][R20.64], R126 ;  /* 0x0000007e1400b985 */ /* 0x0009e2000c101b28 */
[-C--:B--2---:R-:W-:Y:S02]  /*97e0*/  @!P1 LEA R12, P3, R25, R4.reuse, 0x2 ;  /* 0x00000004190c9211 */ /* 0x084fe400078610ff */
[-C--:B------:R-:W-:Y:S02]  /*97f0*/  @!P0 LEA.HI.X R11, R18, R5.reuse, R228, 0x2, P6 ;  /* 0x00000005120b8211 */ /* 0x080fe400030f14e4 */
[----:B0-----:R-:W-:Y:S02]  /*9800*/  @!P4 LEA R6, P6, R17, R4, 0x2 ;  /* 0x000000041106c211 */ /* 0x001fe400078c10ff */
[----:B------:R-:W-:Y:S01]  /*9810*/  @!P1 LEA.HI.X R13, R25, R5, R0, 0x2, P3 ;  /* 0x00000005190d9211 */ /* 0x000fe200018f1400 */
[----:B------:R4:W-:Y:S01]  /*9820*/  @!P0 ST.E.64 desc[UR40][R10.64], R130 ;  /* 0x000000820a008985 */ /* 0x0009e2000c101b28 */
[----:B------:R-:W-:-:S02]  /*9830*/  SHF.R.S32.HI R25, RZ, 0x1f, R16 ;  /* 0x0000001fff197819 */ /* 0x000fc40000011410 */
[CC--:B-1----:R-:W-:Y:S02]  /*9840*/  @!P5 LEA R8, P3, R16.reuse, R4.reuse, 0x2 ;  /* 0x000000041008d211 */ /* 0x0c2fe400078610ff */
[-C--:B------:R-:W-:Y:S02]  /*9850*/  @!P4 LEA.HI.X R7, R17, R5.reuse, R227, 0x2, P6 ;  /* 0x000000051107c211 */ /* 0x080fe400030f14e3 */
[----:B------:R-:W-:Y:S02]  /*9860*/  SHF.R.S32.HI R0, RZ, 0x1f, R3 ;  /* 0x0000001fff007819 */ /* 0x000fe40000011403 */
[C---:B------:R-:W-:Y:S01]  /*9870*/  @!P2 LEA R14, P6, R3.reuse, R4, 0x2 ;  /* 0x00000004030ea211 */ /* 0x040fe200078c10ff */
[----:B------:R4:W-:Y:S01]  /*9880*/  @!P4 ST.E.64 desc[UR40][R6.64], R134 ;  /* 0x000000860600c985 */ /* 0x0009e2000c101b28 */
[-C--:B------:R-:W-:Y:S02]  /*9890*/  @!P5 LEA.HI.X R9, R16, R5.reuse, R25, 0x2, P3 ;  /* 0x000000051009d211 */ /* 0x080fe400018f1419 */
[----:B------:R-:W-:Y:S01]  /*98a0*/  @!P2 LEA.HI.X R15, R3, R5, R0, 0x2, P6 ;  /* 0x00000005030fa211 */ /* 0x000fe200030f1400 */
[----:B------:R-:W-:-:S02]  /*98b0*/  VIADD R3, R2, 0xf8 ;  /* 0x000000f802037836 */ /* 0x000fc40000000000 */
[----:B------:R4:W-:Y:S03]  /*98c0*/  @!P5 ST.E.64 desc[UR40][R8.64], R138 ;  /* 0x0000008a0800d985 */ /* 0x0009e6000c101b28 */
[----:B------:R-:W-:Y:S01]  /*98d0*/  ISETP.GE.AND P0, PT, R3, UR4, PT ;  /* 0x0000000403007c0c */ /* 0x000fe2000bf06270 */
[----:B------:R4:W-:Y:S04]  /*98e0*/  @!P1 ST.E.64 desc[UR40][R12.64], R142 ;  /* 0x0000008e0c009985 */ /* 0x0009e8000c101b28 */
[----:B------:R4:W-:Y:S08]  /*98f0*/  @!P2 ST.E.64 desc[UR40][R14.64], R146 ;  /* 0x000000920e00a985 */ /* 0x0009f0000c101b28 */
[----:B------:R-:W-:Y:S05]  /*9900*/  @P0 BRA `(.L_x_392) ;  /* 0x0000000c00f00947 */ /* 0x000fea0003800000 */
[----:B------:R-:W-:Y:S02]  /*9910*/  LEA R4, P0, R3, R4, 0x2 ;  /* 0x0000000403047211 */ /* 0x000fe400078010ff */
[----:B------:R-:W-:-:S04]  /*9920*/  SHF.R.S32.HI R0, RZ, 0x1f, R3 ;  /* 0x0000001fff007819 */ /* 0x000fc80000011403 */
[----:B------:R-:W-:-:S05]  /*9930*/  LEA.HI.X R5, R3, R5, R0, 0x2, P0 ;  /* 0x0000000503057211 */ /* 0x000fca00000f1400 */
[----:B------:R2:W-:Y:S01]  /*9940*/  ST.E.64 desc[UR40][R4.64], R150 ;  /* 0x0000009604007985 */ /* 0x0005e2000c101b28 */
[----:B------:R-:W-:Y:S05]  /*9950*/  BRA `(.L_x_392) ;  /* 0x0000000c00dc7947 */ /* 0x000fea0003800000 */
.L_x_383:
[----:B------:R-:W-:Y:S02]  /*9960*/  ULDC.64 UR8, c[0x0][0xc00] ;  /* 0x0003000000087ab9 */ /* 0x000fe40000000a00 */
[----:B------:R-:W-:-:S04]  /*9970*/  UISETP.NE.U32.AND UP0, UPT, UR8, URZ, UPT ;  /* 0x0000003f0800728c */ /* 0x000fc8000bf05070 */
[----:B------:R-:W-:-:S03]  /*9980*/  UISETP.NE.AND.EX UP0, UPT, UR9, URZ, UPT, UP0 ;  /* 0x0000003f0900728c */ /* 0x000fc6000bf05300 */
[----:B------:R-:W-:Y:S02]  /*9990*/  ULDC.64 UR8, c[0x0][0xc00] ;  /* 0x0003000000087ab9 */ /* 0x000fe40000000a00 */
[----:B------:R-:W-:Y:S01]  /*99a0*/  UIMAD.WIDE UR8, UR46, 0x4, UR8 ;  /* 0x000000042e0878a5 */ /* 0x000fe2000f8e0208 */
[----:B------:R-:W-:-:S05]  /*99b0*/  PLOP3.LUT P1, PT, PT, PT, UP0, 0x80, 0x0 ;  /* 0x000000000000781c */ /* 0x000fca0003f2f008 */
[----:B------:R-:W-:Y:S02]  /*99c0*/  IMAD.U32 R4, RZ, RZ, UR8 ;  /* 0x00000008ff047e24 */ /* 0x000fe4000f8e00ff */
[----:B------:R-:W-:Y:S01]  /*99d0*/  IMAD.U32 R5, RZ, RZ, UR9 ;  /* 0x00000009ff057e24 */ /* 0x000fe2000f8e00ff */
[----:B------:R-:W-:Y:S02]  /*99e0*/  ULDC.64 UR8, c[0x0][0xc08] ;  /* 0x0003020000087ab9 */ /* 0x000fe40000000a00 */
[----:B------:R-:W-:-:S03]  /*99f0*/  UISETP.NE.U32.AND UP1, UPT, UR8, URZ, UPT ;  /* 0x0000003f0800728c */ /* 0x000fc6000bf25070 */
[----:B------:R-:W2:Y:S01]  /*9a00*/  @P1 LDG.E R8, desc[UR40][R4.64] ;  /* 0x0000002804081981 */ /* 0x000ea2000c1e1900 */
[----:B------:R-:W-:Y:S01]  /*9a10*/  UISETP.NE.AND.EX UP1, UPT, UR9, URZ, UPT, UP1 ;  /* 0x0000003f0900728c */ /* 0x000fe2000bf25310 */
[----:B------:R-:W-:Y:S02]  /*9a20*/  ULDC UR4, c[0x0][0xa88] ;  /* 0x0002a20000047ab9 */ /* 0x000fe40000000800 */
[----:B------:R-:W-:-:S03]  /*9a30*/  IMAD.U32 R0, RZ, RZ, UR4 ;  /* 0x00000004ff007e24 */ /* 0x000fc6000f8e00ff */
[----:B------:R-:W-:-:S05]  /*9a40*/  PLOP3.LUT P2, PT, PT, PT, UP1, 0x80, 0x0 ;  /* 0x000000000000781c */ /* 0x000fca0003f4f018 */
[----:B------:R-:W-:Y:S02]  /*9a50*/  @UP1 ULDC.64 UR8, c[0x0][0xc08] ;  /* 0x0003020000081ab9 */ /* 0x000fe40000000a00 */
[----:B------:R-:W-:-:S06]  /*9a60*/  @UP1 UIMAD.WIDE UR8, UR46, 0x4, UR8 ;  /* 0x000000042e0818a5 */ /* 0x000fcc000f8e0208 */
[----:B------:R-:W-:Y:S02]  /*9a70*/  IMAD.U32 R6, RZ, RZ, UR8 ;  /* 0x00000008ff067e24 */ /* 0x000fe4000f8e00ff */
[----:B------:R-:W-:-:S05]  /*9a80*/  IMAD.U32 R7, RZ, RZ, UR9 ;  /* 0x00000009ff077e24 */ /* 0x000fca000f8e00ff */
[----:B------:R0:W5:Y:S01]  /*9a90*/  @P2 LDG.E R0, desc[UR40][R6.64] ;  /* 0x0000002806002981 */ /* 0x000162000c1e1900 */
[----:B------:R-:W-:Y:S01]  /*9aa0*/  UMOV UR4, URZ ;  /* 0x0000003f00047c82 */ /* 0x000fe20008000000 */
[----:B------:R-:W-:Y:S01]  /*9ab0*/  UISETP.NE.AND UP1, UPT, UR39, URZ, UPT ;  /* 0x0000003f2700728c */ /* 0x000fe2000bf25270 */
[----:B------:R-:W1:Y:S10]  /*9ac0*/  S2R R3, SR_TID.X ;  /* 0x0000000000037919 */ /* 0x000e740000002100 */
[----:B------:R-:W-:Y:S01]  /*9ad0*/  @!UP1 ULDC UR39, c[0x0][0xad4] ;  /* 0x0002b50000279ab9 */ /* 0x000fe20000000800 */
[----:B--2---:R-:W-:Y:S01]  /*9ae0*/  @P1 R2UR UR4, R8 ;  /* 0x00000000080412ca */ /* 0x004fe200000e0000 */
[----:B-1----:R-:W-:-:S05]  /*9af0*/  VIADD R8, R3, 0xffffff80 ;  /* 0xffffff8003087836 */ /* 0x002fca0000000000 */
[----:B------:R-:W-:-:S07]  /*9b00*/  ISETP.GT.AND P0, PT, R8, 0x7f, PT ;  /* 0x0000007f0800780c */ /* 0x000fce0003f04270 */
[----:B------:R-:W-:Y:S01]  /*9b10*/  USHF.R.S32.HI UR19, URZ, 0x1f, UR4 ;  /* 0x0000001f3f137899 */ /* 0x000fe20008011404 */
[----:B0-----:R-:W-:Y:S11]  /*9b20*/  @P2 BRA `(.L_x_395) ;  /* 0x0000000000102947 */ /* 0x001ff60003800000 */
[----:B------:R-:W-:Y:S05]  /*9b30*/  @!P1 BRA `(.L_x_395) ;  /* 0x00000000000c9947 */ /* 0x000fea0003800000 */
[----:B------:R-:W2:Y:S04]  /*9b40*/  LDG.E R3, desc[UR40][R4.64] ;  /* 0x0000002804037981 */ /* 0x000ea8000c1e1900 */
[----:B-----5:R-:W2:Y:S02]  /*9b50*/  LDG.E R0, desc[UR40][R4.64+0x4] ;  /* 0x0000042804007981 */ /* 0x020ea4000c1e1900 */
[----:B--2---:R-:W-:-:S07]  /*9b60*/  IMAD.IADD R0, R0, 0x1, -R3 ;  /* 0x0000000100007824 */ /* 0x004fce00078e0a03 */
.L_x_395:
[----:B------:R-:W-:Y:S01]  /*9b70*/  USEL UR46, UR46, URZ, !UP0 ;  /* 0x0000003f2e2e7287 */ /* 0x000fe2000c000000 */
[----:B------:R-:W-:Y:S01]  /*9b80*/  BSSY B1, `(.L_x_396) ;  /* 0x0000039000017945 */ /* 0x000fe20003800000 */
[----:B------:R-:W-:-:S03]  /*9b90*/  USEL UR45, UR45, URZ, !UP0 ;  /* 0x0000003f2d2d7287 */ /* 0x000fc6000c000000 */
[----:B------:R-:W-:Y:S09]  /*9ba0*/  @P0 BRA `(.L_x_397) ;  /* 0x0000000000d80947 */ /* 0x000ff20003800000 */
[----:B------:R-:W0:Y:S01]  /*9bb0*/  S2R R3, SR_TID.X ;  /* 0x0000000000037919 */ /* 0x000e220000002100 */
[----:B------:R-:W1:Y:S01]  /*9bc0*/  LDC R9, c[0x0][0xbe8] ;  /* 0x0002fa00ff097b82 */ /* 0x000e620000000800 */
[----:B------:R-:W-:-:S04]  /*9bd0*/  IMAD.U32 R4, RZ, RZ, UR44 ;  /* 0x0000002cff047e24 */ /* 0x000fc8000f8e00ff */
[----:B0-----:R-:W-:Y:S02]  /*9be0*/  IMAD R3, R4, 0x80, R3 ;  /* 0x0000008004037824 */ /* 0x001fe400078e0203 */
[----:B-1---5:R-:W-:Y:S02]  /*9bf0*/  IMAD R4, R0, R9, RZ ;  /* 0x0000000900047224 */ /* 0x022fe400078e02ff */
[----:B------:R-:W-:-:S05]  /*9c00*/  VIADD R6, R3, 0xffffff80 ;  /* 0xffffff8003067836 */ /* 0x000fca0000000000 */
[----:B------:R-:W-:-:S13]  /*9c10*/  ISETP.GE.AND P0, PT, R6, R4, PT ;  /* 0x000000040600720c */ /* 0x000fda0003f06270 */
[----:B------:R-:W-:Y:S05]  /*9c20*/  @P0 BRA `(.L_x_397) ;  /* 0x0000000000b80947 */ /* 0x000fea0003800000 */
[----:B------:R-:W-:Y:S01]  /*9c30*/  ISETP.NE.AND P0, PT, R9, 0x1, PT ;  /* 0x000000010900780c */ /* 0x000fe20003f05270 */
[----:B------:R-:W-:Y:S01]  /*9c40*/  UISETP.GT.AND UP0, UPT, UR39, 0x1, UPT ;  /* 0x000000012700788c */ /* 0x000fe2000bf04270 */
[----:B------:R-:W-:-:S03]  /*9c50*/  UMOV UR17, 0x9b8 ;  /* 0x000009b800117882 */ /* 0x000fc60000000000 */
[----:B------:R-:W-:Y:S02]  /*9c60*/  USEL UR17, UR17, 0x978, UP0 ;  /* 0x0000097811117887 */ /* 0x000fe40008000000 */
[----:B------:R-:W-:-:S06]  /*9c70*/  USEL UR16, UR42, URZ, UP0 ;  /* 0x0000003f2a107287 */ /* 0x000fcc0008000000 */
[----:B------:R-:W0:Y:S04]  /*9c80*/  @P0 LDC R3, c[0x0][0xbec] ;  /* 0x0002fb00ff030b82 */ /* 0x000e280000000800 */
[----:B------:R-:W-:Y:S01]  /*9c90*/  ULDC.64 UR8, c[0x0][UR17+0x218] ;  /* 0x0000860011087abb */ /* 0x000fe20008000a00 */
[----:B------:R-:W-:Y:S01]  /*9ca0*/  ULDC.64 UR12, c[0x0][UR17+0x220] ;  /* 0x00008800110c7abb */ /* 0x000fe20008000a00 */
[----:B------:R-:W-:Y:S01]  /*9cb0*/  ULDC.64 UR14, c[0x0][UR17+0x228] ;  /* 0x00008a00110e7abb */ /* 0x000fe20008000a00 */
[----:B------:R-:W-:Y:S01]  /*9cc0*/  UIMAD.WIDE.U32 UR10, UR8, UR43, URZ ;  /* 0x0000002b080a72a5 */ /* 0x000fe2000f8e003f */
[----:B------:R-:W1:Y:S01]  /*9cd0*/  @P0 LDC R5, c[0x0][0xbf0] ;  /* 0x0002fc00ff050b82 */ /* 0x000e620000000800 */
[----:B------:R-:W-:Y:S02]  /*9ce0*/  UIMAD UR18, UR9, UR43, URZ ;  /* 0x0000002b091272a4 */ /* 0x000fe4000f8e023f */
[----:B------:R-:W-:-:S02]  /*9cf0*/  UIMAD UR13, UR13, UR46, URZ ;  /* 0x0000002e0d0d72a4 */ /* 0x000fc4000f8e023f */
[----:B------:R-:W-:Y:S02]  /*9d00*/  UIMAD.WIDE.U32 UR20, UR14, UR16, URZ ;  /* 0x000000100e1472a5 */ /* 0x000fe4000f8e003f */
[----:B------:R-:W-:Y:S02]  /*9d10*/  UIMAD.WIDE.U32 UR8, UR12, UR46, URZ ;  /* 0x0000002e0c0872a5 */ /* 0x000fe4000f8e003f */
[----:B------:R-:W-:Y:S02]  /*9d20*/  UIMAD UR14, UR15, UR16, URZ ;  /* 0x000000100f0e72a4 */ /* 0x000fe4000f8e023f */
[----:B------:R-:W-:Y:S02]  /*9d30*/  UIMAD UR13, UR12, UR45, UR13 ;  /* 0x0000002d0c0d72a4 */ /* 0x000fe4000f8e020d */
[----:B------:R-:W-:Y:S02]  /*9d40*/  UIADD3 UR10, UP1, UP2, UR8, UR10, UR4 ;  /* 0x0000000a080a7290 */ /* 0x000fe4000fa3e004 */
[----:B------:R-:W-:Y:S01]  /*9d50*/  UIADD3 UR14, UR21, UR14, URZ ;  /* 0x0000000e150e7290 */ /* 0x000fe2000fffe03f */
[----:B0-----:R-:W-:Y:S01]  /*9d60*/  @P0 IMAD.HI.U32 R4, R6, R3, RZ ;  /* 0x0000000306040227 */ /* 0x001fe200078e00ff */
[----:B------:R-:W-:-:S02]  /*9d70*/  UIADD3 UR18, UR11, UR18, URZ ;  /* 0x000000120b127290 */ /* 0x000fc4000fffe03f */
[----:B------:R-:W-:Y:S01]  /*9d80*/  UIADD3 UR13, UR9, UR13, URZ ;  /* 0x0000000d090d7290 */ /* 0x000fe2000fffe03f */
[----:B------:R-:W-:Y:S02]  /*9d90*/  IMAD.MOV.U32 R3, RZ, RZ, R6 ;  /* 0x000000ffff037224 */ /* 0x000fe400078e0006 */
[----:B------:R-:W-:Y:S01]  /*9da0*/  IMAD.U32 R10, RZ, RZ, UR14 ;  /* 0x0000000eff0a7e24 */ /* 0x000fe2000f8e00ff */
[----:B------:R-:W-:Y:S01]  /*9db0*/  ULDC.64 UR8, c[0x0][UR17+0x210] ;  /* 0x0000840011087abb */ /* 0x000fe20008000a00 */
[----:B-1----:R-:W-:Y:S01]  /*9dc0*/  @P0 SHF.R.U32.HI R3, RZ, R5, R4 ;  /* 0x00000005ff030219 */ /* 0x002fe20000011604 */
[----:B------:R-:W-:Y:S02]  /*9dd0*/  IMAD.U32 R4, RZ, RZ, UR20 ;  /* 0x00000014ff047e24 */ /* 0x000fe4000f8e00ff */
[----:B------:R-:W-:Y:S01]  /*9de0*/  IMAD.U32 R5, RZ, RZ, UR21 ;  /* 0x00000015ff057e24 */ /* 0x000fe2000f8e00ff */
[--C-:B------:R-:W-:Y:S01]  /*9df0*/  SHF.R.S32.HI R5, RZ, 0x1f, R3.reuse ;  /* 0x0000001fff057819 */ /* 0x100fe20000011403 */
[----:B------:R-:W-:Y:S01]  /*9e00*/  IMAD.MOV R7, RZ, RZ, -R3 ;  /* 0x000000ffff077224 */ /* 0x000fe200078e0a03 */
[----:B------:R-:W-:Y:S01]  /*9e10*/  IADD3 R4, P0, P1, R3, UR10, R4 ;  /* 0x0000000a03047c10 */ /* 0x000fe2000f91e004 */
[----:B------:R-:W-:-:S02]  /*9e20*/  UIADD3.X UR10, UR13, UR18, UR19, UP1, UP2 ;  /* 0x000000120d0a7290 */ /* 0x000fc40008fe4413 */
[----:B------:R-:W-:-:S04]  /*9e30*/  IMAD R7, R9, R7, R6 ;  /* 0x0000000709077224 */ /* 0x000fc800078e0206 */
[----:B------:R-:W-:Y:S01]  /*9e40*/  IADD3.X R5, R5, UR10, R10, P0, P1 ;  /* 0x0000000a05057c10 */ /* 0x000fe200087e240a */
[C---:B------:R-:W-:Y:S01]  /*9e50*/  IMAD R6, R7.reuse, UR9, RZ ;  /* 0x0000000907067c24 */ /* 0x040fe2000f8e02ff */
[----:B------:R-:W-:Y:S01]  /*9e60*/  SHF.R.S32.HI R3, RZ, 0x1f, R7 ;  /* 0x0000001fff037819 */ /* 0x000fe20000011407 */
[----:B------:R-:W-:Y:S01]  /*9e70*/  ULDC.64 UR10, c[0x0][0xba8] ;  /* 0x0002ea00000a7ab9 */ /* 0x000fe20000000a00 */
[----:B------:R-:W-:Y:S01]  /*9e80*/  @!UP0 ULDC UR10, c[0x0][0xb50] ;  /* 0x0002d400000a8ab9 */ /* 0x000fe20000000800 */
[----:B------:R-:W-:Y:S01]  /*9e90*/  IMAD.WIDE.U32 R4, R7, UR8, R4 ;  /* 0x0000000807047c25 */ /* 0x000fe2000f8e0004 */
[----:B------:R-:W-:-:S03]  /*9ea0*/  @!UP0 ULDC UR11, c[0x0][0xb54] ;  /* 0x0002d500000b8ab9 */ /* 0x000fc60000000800 */
[----:B------:R-:W-:Y:S01]  /*9eb0*/  IMAD R3, R3, UR8, R6 ;  /* 0x0000000803037c24 */ /* 0x000fe2000f8e0206 */
[----:B------:R-:W-:-:S03]  /*9ec0*/  LEA R6, P0, R4, UR10, 0x2 ;  /* 0x0000000a04067c11 */ /* 0x000fc6000f8010ff */
[----:B------:R-:W-:-:S05]  /*9ed0*/  IMAD.IADD R3, R5, 0x1, R3 ;  /* 0x0000000105037824 */ /* 0x000fca00078e0203 */
[----:B------:R-:W-:Y:S01]  /*9ee0*/  LEA.HI.X R7, R4, UR11, R3, 0x2, P0 ;  /* 0x0000000b04077c11 */ /* 0x000fe200080f1403 */
[----:B------:R-:W-:-:S05]  /*9ef0*/  IMAD.MOV.U32 R3, RZ, RZ, -0x800000 ;  /* 0xff800000ff037424 */ /* 0x000fca00078e00ff */
[----:B------:R0:W-:Y:S02]  /*9f00*/  STG.E desc[UR40][R6.64], R3 ;  /* 0x0000000306007986 */ /* 0x0001e4000c101928 */
.L_x_397:
[----:B------:R-:W-:Y:S05]  /*9f10*/  BSYNC B1 ;  /* 0x0000000000017941 */ /* 0x000fea0003800000 */
.L_x_396:
[----:B------:R-:W-:-:S06]  /*9f20*/  UISETP.GT.AND UP0, UPT, UR39, 0x1, UPT ;  /* 0x000000012700788c */ /* 0x000fcc000bf04270 */
[----:B------:R-:W-:-:S13]  /*9f30*/  PLOP3.LUT P0, PT, PT, PT, UP0, 0x80, 0x0 ;  /* 0x000000000000781c */ /* 0x000fda0003f0f008 */
[----:B------:R-:W-:Y:S05]  /*9f40*/  @P0 BRA `(.L_x_392) ;  /* 0x0000000800600947 */ /* 0x000fea0003800000 */
[----:B------:R-:W1:Y:S01]  /*9f50*/  LDC R11, c[0x0][0xbe8] ;  /* 0x0002fa00ff0b7b82 */ /* 0x000e620000000800 */
[----:B0-----:R-:W-:Y:S01]  /*9f60*/  SHF.R.S32.HI R3, RZ, 0x1f, R8 ;  /* 0x0000001fff037819 */ /* 0x001fe20000011408 */
[----:B------:R-:W-:Y:S01]  /*9f70*/  ULDC.64 UR10, c[0x0][0xaa0] ;  /* 0x0002a800000a7ab9 */ /* 0x000fe20000000a00 */
[----:B------:R-:W-:Y:S01]  /*9f80*/  BSSY B1, `(.L_x_398) ;  /* 0x0000052000017945 */ /* 0x000fe20003800000 */
[----:B------:R-:W-:Y:S01]  /*9f90*/  UIMAD.WIDE.U32 UR8, UR4, UR10, URZ ;  /* 0x0000000a040872a5 */ /* 0x000fe2000f8e003f */
[----:B------:R-:W-:Y:S01]  /*9fa0*/  LEA.HI R3, R3, R8, RZ, 0x3 ;  /* 0x0000000803037211 */ /* 0x000fe200078f18ff */
[----:B------:R-:W-:-:S03]  /*9fb0*/  UIMAD UR10, UR19, UR10, URZ ;  /* 0x0000000a130a72a4 */ /* 0x000fc6000f8e023f */
[----:B------:R-:W-:Y:S01]  /*9fc0*/  LOP3.LUT R9, R3, 0xfffffff8, RZ, 0xc0, !PT ;  /* 0xfffffff803097812 */ /* 0x000fe200078ec0ff */
[----:B------:R-:W-:Y:S01]  /*9fd0*/  UIMAD UR10, UR4, UR11, UR10 ;  /* 0x0000000b040a72a4 */ /* 0x000fe2000f8e020a */
[----:B------:R-:W-:-:S03]  /*9fe0*/  SHF.R.S32.HI R13, RZ, 0x3, R3 ;  /* 0x00000003ff0d7819 */ /* 0x000fc60000011403 */
[----:B------:R-:W-:Y:S01]  /*9ff0*/  IMAD.IADD R10, R8, 0x1, -R9 ;  /* 0x00000001080a7824 */ /* 0x000fe200078e0a09 */
[----:B------:R-:W-:Y:S01]  /*a000*/  UIADD3 UR9, UR9, UR10, URZ ;  /* 0x0000000a09097290 */ /* 0x000fe2000fffe03f */
[----:B------:R-:W-:Y:S02]  /*a010*/  IMAD.U32 R8, RZ, RZ, UR44 ;  /* 0x0000002cff087e24 */ /* 0x000fe4000f8e00ff */
[----:B------:R-:W-:Y:S01]  /*a020*/  IMAD R3, R10, 0x20, R13 ;  /* 0x000000200a037824 */ /* 0x000fe200078e020d */
[----:B------:R-:W-:Y:S02]  /*a030*/  ULDC.64 UR10, c[0x0][0xae8] ;  /* 0x0002ba00000a7ab9 */ /* 0x000fe40000000a00 */
[----:B------:R-:W-:Y:S01]  /*a040*/  UIMAD.WIDE.U32 UR8, UR43, UR10, UR8 ;  /* 0x0000000a2b0872a5 */ /* 0x000fe2000f8e0008 */
[----:B------:R-:W-:Y:S01]  /*a050*/  IMAD R8, R8, 0x80, R3 ;  /* 0x0000008008087824 */ /* 0x000fe200078e0203 */
[----:B-1----:R-:W-:Y:S02]  /*a060*/  ISETP.NE.AND P0, PT, R11, 0x1, PT ;  /* 0x000000010b00780c */ /* 0x002fe40003f05270 */
[----:B------:R-:W-:Y:S01]  /*a070*/  UIMAD UR9, UR43, UR11, UR9 ;  /* 0x0000000b2b0972a4 */ /* 0x000fe2000f8e0209 */
[----:B------:R-:W-:-:S02]  /*a080*/  IMAD.MOV.U32 R3, RZ, RZ, R8 ;  /* 0x000000ffff037224 */ /* 0x000fc400078e0008 */
[----:B------:R-:W-:Y:S02]  /*a090*/  ULDC.64 UR10, c[0x0][0xaf0] ;  /* 0x0002bc00000a7ab9 */ /* 0x000fe40000000a00 */
[----:B------:R-:W-:Y:S02]  /*a0a0*/  UIMAD UR45, UR45, UR10, URZ ;  /* 0x0000000a2d2d72a4 */ /* 0x000fe4000f8e023f */
[----:B------:R-:W-:Y:S02]  /*a0b0*/  UIMAD.WIDE.U32 UR8, UR46, UR10, UR8 ;  /* 0x0000000a2e0872a5 */ /* 0x000fe4000f8e0008 */
[----:B------:R-:W-:Y:S02]  /*a0c0*/  UIMAD UR4, UR46, UR11, UR45 ;  /* 0x0000000b2e0472a4 */ /* 0x000fe4000f8e022d */
[----:B------:R-:W0:Y:S02]  /*a0d0*/  @P0 LDC R5, c[0x0][0xbec] ;  /* 0x0002fb00ff050b82 */ /* 0x000e240000000800 */
[----:B------:R-:W-:Y:S01]  /*a0e0*/  UIADD3 UR4, UR9, UR4, URZ ;  /* 0x0000000409047290 */ /* 0x000fe2000fffe03f */
[----:B------:R-:W-:-:S05]  /*a0f0*/  ULDC.64 UR10, c[0x0][0xae0] ;  /* 0x0002b800000a7ab9 */ /* 0x000fca0000000a00 */
[----:B------:R-:W1:Y:S01]  /*a100*/  @P0 LDC R7, c[0x0][0xbf0] ;  /* 0x0002fc00ff070b82 */ /* 0x000e620000000800 */
[----:B0-----:R-:W-:-:S04]  /*a110*/  @P0 IMAD.HI.U32 R4, R8, R5, RZ ;  /* 0x0000000508040227 */ /* 0x001fc800078e00ff */
[----:B------:R-:W-:Y:S02]  /*a120*/  IMAD.U32 R5, RZ, RZ, UR9 ;  /* 0x00000009ff057e24 */ /* 0x000fe4000f8e00ff */
[----:B------:R-:W-:Y:S01]  /*a130*/  IMAD.U32 R5, RZ, RZ, UR4 ;  /* 0x00000004ff057e24 */ /* 0x000fe2000f8e00ff */
[----:B-1----:R-:W-:Y:S01]  /*a140*/  @P0 SHF.R.U32.HI R3, RZ, R7, R4 ;  /* 0x00000007ff030219 */ /* 0x002fe20000011604 */
[----:B------:R-:W-:Y:S01]  /*a150*/  IMAD.U32 R4, RZ, RZ, UR8 ;  /* 0x00000008ff047e24 */ /* 0x000fe2000f8e00ff */
[----:B------:R-:W-:Y:S02]  /*a160*/  ULDC.64 UR8, c[0x0][0xad8] ;  /* 0x0002b60000087ab9 */ /* 0x000fe40000000a00 */
[--C-:B------:R-:W-:Y:S01]  /*a170*/  SHF.R.S32.HI R6, RZ, 0x1f, R3.reuse ;  /* 0x0000001fff067819 */ /* 0x100fe20000011403 */
[----:B------:R-:W-:Y:S02]  /*a180*/  IMAD.MOV R7, RZ, RZ, -R3 ;  /* 0x000000ffff077224 */ /* 0x000fe400078e0a03 */
[----:B------:R-:W-:-:S04]  /*a190*/  IMAD.WIDE.U32 R4, R3, UR10, R4 ;  /* 0x0000000a03047c25 */ /* 0x000fc8000f8e0004 */
[----:B------:R-:W-:Y:S02]  /*a1a0*/  IMAD R7, R11, R7, R8 ;  /* 0x000000070b077224 */ /* 0x000fe400078e0208 */
[----:B------:R-:W-:Y:S02]  /*a1b0*/  IMAD R6, R6, UR10, RZ ;  /* 0x0000000a06067c24 */ /* 0x000fe4000f8e02ff */
[----:B------:R-:W-:Y:S02]  /*a1c0*/  IMAD.U32 R8, RZ, RZ, UR44 ;  /* 0x0000002cff087e24 */ /* 0x000fe4000f8e00ff */
[----:B------:R-:W-:Y:S01]  /*a1d0*/  IMAD R9, R3, UR11, R6 ;  /* 0x0000000b03097c24 */ /* 0x000fe2000f8e0206 */
[----:B------:R-:W-:Y:S01]  /*a1e0*/  SHF.R.S32.HI R6, RZ, 0x1f, R7 ;  /* 0x0000001fff067819 */ /* 0x000fe20000011407 */
[----:B------:R-:W-:Y:S02]  /*a1f0*/  IMAD R8, R8, 0x80, R13 ;  /* 0x0000008008087824 */ /* 0x000fe400078e020d */
[----:B------:R-:W-:-:S02]  /*a200*/  IMAD.IADD R5, R5, 0x1, R9 ;  /* 0x0000000105057824 */ /* 0x000fc400078e0209 */
[----:B------:R-:W-:Y:S02]  /*a210*/  IMAD R6, R6, UR8, RZ ;  /* 0x0000000806067c24 */ /* 0x000fe4000f8e02ff */
[----:B------:R-:W-:-:S04]  /*a220*/  IMAD.WIDE.U32 R4, R7, UR8, R4 ;  /* 0x0000000807047c25 */ /* 0x000fc8000f8e0004 */
[----:B------:R-:W-:Y:S01]  /*a230*/  IMAD R9, R7, UR9, R6 ;  /* 0x0000000907097c24 */ /* 0x000fe2000f8e0206 */
[----:B------:R-:W-:Y:S01]  /*a240*/  ULDC.64 UR8, c[0x0][0xa80] ;  /* 0x0002a00000087ab9 */ /* 0x000fe20000000a00 */
[----:B-----5:R-:W-:Y:S01]  /*a250*/  IMAD R11, R0, R11, RZ ;  /* 0x0000000b000b7224 */ /* 0x020fe200078e02ff */
[----:B------:R-:W-:Y:S01]  /*a260*/  LEA R6, P2, R4, UR8, 0x1 ;  /* 0x0000000804067c11 */ /* 0x000fe2000f8408ff */
[C---:B------:R-:W-:Y:S02]  /*a270*/  VIADD R3, R8.reuse, 0x40 ;  /* 0x0000004008037836 */ /* 0x040fe40000000000 */
[----:B------:R-:W-:Y:S02]  /*a280*/  IMAD.IADD R5, R5, 0x1, R9 ;  /* 0x0000000105057824 */ /* 0x000fe400078e0209 */
[----:B------:R-:W-:Y:S01]  /*a290*/  VIADD R0, R8, 0x20 ;  /* 0x0000002008007836 */ /* 0x000fe20000000000 */
[----:B------:R-:W-:Y:S01]  /*a2a0*/  ISETP.GE.AND P0, PT, R3, R11, PT ;  /* 0x0000000b0300720c */ /* 0x000fe20003f06270 */
[----:B------:R-:W-:Y:S01]  /*a2b0*/  IMAD.SHL.U32 R7, R10, 0x8, RZ ;  /* 0x000000080a077824 */ /* 0x000fe200078e00ff */
[----:B------:R-:W-:-:S02]  /*a2c0*/  LEA.HI.X R3, R4, UR9, R5, 0x1, P2 ;  /* 0x0000000904037c11 */ /* 0x000fc400090f0c05 */
[-C--:B------:R-:W-:Y:S01]  /*a2d0*/  ISETP.GE.AND P2, PT, R8, R11.reuse, PT ;  /* 0x0000000b0800720c */ /* 0x080fe20003f46270 */
[C---:B------:R-:W-:Y:S01]  /*a2e0*/  VIADD R9, R7.reuse, 0x80 ;  /* 0x0000008007097836 */ /* 0x040fe20000000000 */
[----:B------:R-:W-:Y:S01]  /*a2f0*/  ISETP.GE.AND P1, PT, R0, R11, PT ;  /* 0x0000000b0000720c */ /* 0x000fe20003f26270 */
[C---:B------:R-:W-:Y:S01]  /*a300*/  VIADD R13, R7.reuse, 0xc0 ;  /* 0x000000c0070d7836 */ /* 0x040fe20000000000 */
[----:B------:R0:W1:Y:S01]  /*a310*/  SHFL.IDX PT, R4, R6, RZ, 0x181f ;  /* 0x00181fff06047589 */ /* 0x00006200000e0000 */
[----:B------:R-:W-:Y:S01]  /*a320*/  VIADD R15, R7, 0x40 ;  /* 0x00000040070f7836 */ /* 0x000fe20000000000 */
[----:B------:R-:W-:Y:S02]  /*a330*/  SHF.R.S32.HI R12, RZ, 0x1f, R7 ;  /* 0x0000001fff0c7819 */ /* 0x000fe40000011407 */
[----:B------:R0:W2:Y:S01]  /*a340*/  SHFL.IDX PT, R0, R3, RZ, 0x181f ;  /* 0x00181fff03007589 */ /* 0x0000a200000e0000 */
[----:B------:R-:W-:Y:S02]  /*a350*/  SHF.R.S32.HI R10, RZ, 0x1f, R9 ;  /* 0x0000001fff0a7819 */ /* 0x000fe40000011409 */
[----:B------:R-:W-:-:S02]  /*a360*/  SHF.R.S32.HI R14, RZ, 0x1f, R13 ;  /* 0x0000001fff0e7819 */ /* 0x000fc4000001140d */
[----:B------:R-:W-:Y:S01]  /*a370*/  SHF.R.S32.HI R20, RZ, 0x1f, R15 ;  /* 0x0000001fff147819 */ /* 0x000fe2000001140f */
[----:B------:R-:W-:Y:S06]  /*a380*/  @P2 BRA `(.L_x_399) ;  /* 0x0000000000442947 */ /* 0x000fec0003800000 */
        /* <DEDUP_REMOVED lines=8> */
[----:B------:R3:W-:Y:S01]  /*a410*/  @!P5 ST.E.128 desc[UR40][R24.64], RZ ;  /* 0x000000ff1800d985 */ /* 0x0007e2000c101d28 */
[----:B------:R-:W-:Y:S02]  /*a420*/  @!P4 LEA.HI.X R27, R15, R0, R20, 0x1, P6 ;  /* 0x000000000f1bc211 */ /* 0x000fe400030f0c14 */
[----:B------:R-:W-:-:S03]  /*a430*/  @!P3 LEA R28, P6, R9, R4, 0x1 ;  /* 0x00000004091cb211 */ /* 0x000fc600078c08ff */
[----:B------:R3:W-:Y:S01]  /*a440*/  @!P4 ST.E.128 desc[UR40][R26.64], RZ ;  /* 0x000000ff1a00c985 */ /* 0x0007e2000c101d28 */
[----:B------:R-:W-:Y:S02]  /*a450*/  @!P3 LEA.HI.X R29, R9, R0, R10, 0x1, P6 ;  /* 0x00000000091db211 */ /* 0x000fe400030f0c0a */
[----:B------:R-:W-:-:S03]  /*a460*/  @!P2 LEA R4, P6, R13, R4, 0x1 ;  /* 0x000000040d04a211 */ /* 0x000fc600078c08ff */
[----:B------:R3:W-:Y:S01]  /*a470*/  @!P3 ST.E.128 desc[UR40][R28.64], RZ ;  /* 0x000000ff1c00b985 */ /* 0x0007e2000c101d28 */
[----:B------:R-:W-:-:S05]  /*a480*/  @!P2 LEA.HI.X R5, R13, R0, R14, 0x1, P6 ;  /* 0x000000000d05a211 */ /* 0x000fca00030f0c0e */
[----:B------:R3:W-:Y:S04]  /*a490*/  @!P2 ST.E.128 desc[UR40][R4.64], RZ ;  /* 0x000000ff0400a985 */ /* 0x0007e8000c101d28 */
.L_x_399:
[----:B------:R-:W-:Y:S05]  /*a4a0*/  BSYNC B1 ;  /* 0x0000000000017941 */ /* 0x000fea0003800000 */
.L_x_398:
[----:B--2---:R2:W4:Y:S01]  /*a4b0*/  SHFL.IDX PT, R0, R3, 0x1, 0x181f ;  /* 0x00381f0003007f89 */ /* 0x00452200000e0000 */
[----:B------:R-:W-:Y:S03]  /*a4c0*/  BSSY B1, `(.L_x_400) ;  /* 0x0000014000017945 */ /* 0x000fe60003800000 */
[----:B-1-3--:R2:W1:Y:S01]  /*a4d0*/  SHFL.IDX PT, R4, R6, 0x1, 0x181f ;  /* 0x00381f0006047f89 */ /* 0x00a46200000e0000 */
[----:B------:R-:W-:Y:S05]  /*a4e0*/  @P1 BRA `(.L_x_401) ;  /* 0x0000000000441947 */ /* 0x000fea0003800000 */
[----:B------:R-:W-:Y:S02]  /*a4f0*/  ULDC UR4, c[0x0][0xac8] ;  /* 0x0002b20000047ab9 */ /* 0x000fe40000000800 */
[----:B------:R-:W-:Y:S02]  /*a500*/  ISETP.GE.AND P4, PT, R7, UR4, PT ;  /* 0x0000000407007c0c */ /* 0x000fe4000bf86270 */
[----:B------:R-:W-:Y:S02]  /*a510*/  ISETP.GE.AND P3, PT, R15, UR4, PT ;  /* 0x000000040f007c0c */ /* 0x000fe4000bf66270 */
[----:B------:R-:W-:Y:S02]  /*a520*/  ISETP.GE.AND P2, PT, R9, UR4, PT ;  /* 0x0000000409007c0c */ /* 0x000fe4000bf46270 */
[----:B------:R-:W-:-:S07]  /*a530*/  ISETP.GE.AND P1, PT, R13, UR4, PT ;  /* 0x000000040d007c0c */ /* 0x000fce000bf26270 */
[-C--:B-1----:R-:W-:Y:S02]  /*a540*/  @!P4 LEA R24, P6, R7, R4.reuse, 0x1 ;  /* 0x000000040718c211 */ /* 0x082fe400078c08ff */
[----:B------:R-:W-:Y:S02]  /*a550*/  @!P3 LEA R26, P5, R15, R4, 0x1 ;  /* 0x000000040f1ab211 */ /* 0x000fe400078a08ff */
[----:B----4-:R-:W-:Y:S02]  /*a560*/  @!P4 LEA.HI.X R25, R7, R0, R12, 0x1, P6 ;  /* 0x000000000719c211 */ /* 0x010fe400030f0c0c */
[----:B------:R-:W-:Y:S02]  /*a570*/  @!P2 LEA R28, P6, R9, R4, 0x1 ;  /* 0x00000004091ca211 */ /* 0x000fe400078c08ff */
[----:B------:R-:W-:Y:S01]  /*a580*/  @!P3 LEA.HI.X R27, R15, R0, R20, 0x1, P5 ;  /* 0x000000000f1bb211 */ /* 0x000fe200028f0c14 */
[----:B------:R3:W-:Y:S01]  /*a590*/  @!P4 ST.E.128 desc[UR40][R24.64], RZ ;  /* 0x000000ff1800c985 */ /* 0x0007e2000c101d28 */
[----:B------:R-:W-:-:S02]  /*a5a0*/  @!P1 LEA R4, P5, R13, R4, 0x1 ;  /* 0x000000040d049211 */ /* 0x000fc400078a08ff */
[-C--:B------:R-:W-:Y:S01]  /*a5b0*/  @!P2 LEA.HI.X R29, R9, R0.reuse, R10, 0x1, P6 ;  /* 0x00000000091da211 */ /* 0x080fe200030f0c0a */
[----:B------:R3:W-:Y:S01]  /*a5c0*/  @!P3 ST.E.128 desc[UR40][R26.64], RZ ;  /* 0x000000ff1a00b985 */ /* 0x0007e2000c101d28 */
[----:B------:R-:W-:-:S03]  /*a5d0*/  @!P1 LEA.HI.X R5, R13, R0, R14, 0x1, P5 ;  /* 0x000000000d059211 */ /* 0x000fc600028f0c0e */
[----:B------:R3:W-:Y:S04]  /*a5e0*/  @!P2 ST.E.128 desc[UR40][R28.64], RZ ;  /* 0x000000ff1c00a985 */ /* 0x0007e8000c101d28 */
[----:B------:R3:W-:Y:S02]  /*a5f0*/  @!P1 ST.E.128 desc[UR40][R4.64], RZ ;  /* 0x000000ff04009985 */ /* 0x0007e4000c101d28 */
.L_x_401:
[----:B------:R-:W-:Y:S05]  /*a600*/  BSYNC B1 ;  /* 0x0000000000017941 */ /* 0x000fea0003800000 */
.L_x_400:
[----:B----4-:R4:W0:Y:S01]  /*a610*/  SHFL.IDX PT, R0, R3, 0x2, 0x181f ;  /* 0x00581f0003007f89 */ /* 0x01082200000e0000 */
        /* <DEDUP_REMOVED lines=9> */
[-C--:B------:R-:W-:Y:S02]  /*a6b0*/  @!P2 LEA R26, P5, R15, R4.reuse, 0x1 ;  /* 0x000000040f1aa211 */ /* 0x080fe400078a08ff */
[----:B------:R-:W-:Y:S02]  /*a6c0*/  @!P1 LEA R28, P4, R9, R4, 0x1 ;  /* 0x00000004091c9211 */ /* 0x000fe400078808ff */
[----:B0-----:R-:W-:Y:S02]  /*a6d0*/  @!P3 LEA.HI.X R25, R7, R0, R12, 0x1, P6 ;  /* 0x000000000719b211 */ /* 0x001fe400030f0c0c */
[----:B------:R-:W-:Y:S02]  /*a6e0*/  @!P0 LEA R4, P6, R13, R4, 0x1 ;  /* 0x000000040d048211 */ /* 0x000fe400078c08ff */
[-C--:B------:R-:W-:Y:S01]  /*a6f0*/  @!P2 LEA.HI.X R27, R15, R0.reuse, R20, 0x1, P5 ;  /* 0x000000000f1ba211 */ /* 0x080fe200028f0c14 */
[----:B------:R3:W-:Y:S01]  /*a700*/  @!P3 ST.E.128 desc[UR40][R24.64], RZ ;  /* 0x000000ff1800b985 */ /* 0x0007e2000c101d28 */
[----:B------:R-:W-:-:S02]  /*a710*/  @!P1 LEA.HI.X R29, R9, R0, R10, 0x1, P4 ;  /* 0x00000000091d9211 */ /* 0x000fc400020f0c0a */
[----:B------:R-:W-:Y:S01]  /*a720*/  @!P0 LEA.HI.X R5, R13, R0, R14, 0x1, P6 ;  /* 0x000000000d058211 */ /* 0x000fe200030f0c0e */
[----:B------:R3:W-:Y:S04]  /*a730*/  @!P2 ST.E.128 desc[UR40][R26.64], RZ ;  /* 0x000000ff1a00a985 */ /* 0x0007e8000c101d28 */
[----:B------:R3:W-:Y:S04]  /*a740*/  @!P1 ST.E.128 desc[UR40][R28.64], RZ ;  /* 0x000000ff1c009985 */ /* 0x0007e8000c101d28 */
[----:B------:R3:W-:Y:S02]  /*a750*/  @!P0 ST.E.128 desc[UR40][R4.64], RZ ;  /* 0x000000ff04008985 */ /* 0x0007e4000c101d28 */
.L_x_403:
[----:B------:R-:W-:Y:S05]  /*a760*/  BSYNC B1 ;  /* 0x0000000000017941 */ /* 0x000fea0003800000 */
.L_x_402:
[----:B0-----:R-:W-:Y:S01]  /*a770*/  VIADD R0, R8, 0x60 ;  /* 0x0000006008007836 */ /* 0x001fe20000000000 */
[----:B--2-4-:R-:W0:Y:S04]  /*a780*/  SHFL.IDX PT, R3, R3, 0x3, 0x181f ;  /* 0x00781f0003037f89 */ /* 0x014e2800000e0000 */
[----:B------:R-:W-:Y:S01]  /*a790*/  ISETP.GE.AND P0, PT, R0, R11, PT ;  /* 0x0000000b0000720c */ /* 0x000fe20003f06270 */
[----:B-1-3--:R1:W2:-:S12]  /*a7a0*/  SHFL.IDX PT, R4, R6, 0x3, 0x181f ;  /* 0x00781f0006047f89 */ /* 0x00a29800000e0000 */
[----:B-1----:R-:W-:Y:S05]  /*a7b0*/  @P0 BRA `(.L_x_392) ;  /* 0x0000000000440947 */ /* 0x002fea0003800000 */
[----:B------:R-:W-:Y:S02]  /*a7c0*/  ULDC UR4, c[0x0][0xac8] ;  /* 0x0002b20000047ab9 */ /* 0x000fe40000000800 */
[----:B------:R-:W-:Y:S02]  /*a7d0*/  ISETP.GE.AND P3, PT, R7, UR4, PT ;  /* 0x0000000407007c0c */ /* 0x000fe4000bf66270 */
[----:B------:R-:W-:Y:S02]  /*a7e0*/  ISETP.GE.AND P2, PT, R15, UR4, PT ;  /* 0x000000040f007c0c */ /* 0x000fe4000bf46270 */
[----:B------:R-:W-:Y:S02]  /*a7f0*/  ISETP.GE.AND P1, PT, R9, UR4, PT ;  /* 0x0000000409007c0c */ /* 0x000fe4000bf26270 */
[----:B------:R-:W-:-:S07]  /*a800*/  ISETP.GE.AND P0, PT, R13, UR4, PT ;  /* 0x000000040d007c0c */ /* 0x000fce000bf06270 */
[----:B--2---:R-:W-:-:S04]  /*a810*/  @!P3 LEA R6, P4, R7, R4, 0x1 ;  /* 0x000000040706b211 */ /* 0x004fc800078808ff */
[-C--:B0-----:R-:W-:Y:S02]  /*a820*/  @!P3 LEA.HI.X R7, R7, R3.reuse, R12, 0x1, P4 ;  /* 0x000000030707b211 */ /* 0x081fe400020f0c0c */
[-C--:B------:R-:W-:Y:S02]  /*a830*/  @!P2 LEA R24, P4, R15, R4.reuse, 0x1 ;  /* 0x000000040f18a211 */ /* 0x080fe400078808ff */
[-C--:B------:R-:W-:Y:S01]  /*a840*/  @!P1 LEA R8, P5, R9, R4.reuse, 0x1 ;  /* 0x0000000409089211 */ /* 0x080fe200078a08ff */
[----:B------:R0:W-:Y:S01]  /*a850*/  @!P3 ST.E.128 desc[UR40][R6.64], RZ ;  /* 0x000000ff0600b985 */ /* 0x0001e2000c101d28 */
[----:B------:R-:W-:Y:S02]  /*a860*/  @!P0 LEA R4, P6, R13, R4, 0x1 ;  /* 0x000000040d048211 */ /* 0x000fe400078c08ff */
[-C--:B------:R-:W-:Y:S02]  /*a870*/  @!P2 LEA.HI.X R25, R15, R3.reuse, R20, 0x1, P4 ;  /* 0x000000030f19a211 */ /* 0x080fe400020f0c14 */
[----:B------:R-:W-:-:S02]  /*a880*/  @!P1 LEA.HI.X R9, R9, R3, R10, 0x1, P5 ;  /* 0x0000000309099211 */ /* 0x000fc400028f0c0a */
[----:B------:R-:W-:Y:S01]  /*a890*/  @!P0 LEA.HI.X R5, R13, R3, R14, 0x1, P6 ;  /* 0x000000030d058211 */ /* 0x000fe200030f0c0e */
[----:B------:R0:W-:Y:S04]  /*a8a0*/  @!P2 ST.E.128 desc[UR40][R24.64], RZ ;  /* 0x000000ff1800a985 */ /* 0x0001e8000c101d28 */
[----:B------:R0:W-:Y:S04]  /*a8b0*/  @!P1 ST.E.128 desc[UR40][R8.64], RZ ;  /* 0x000000ff08009985 */ /* 0x0001e8000c101d28 */
[----:B------:R0:W-:Y:S02]  /*a8c0*/  @!P0 ST.E.128 desc[UR40][R4.64], RZ ;  /* 0x000000ff04008985 */ /* 0x0001e4000c101d28 */
.L_x_392:
[----:B------:R-:W-:Y:S05]  /*a8d0*/  BSYNC B0 ;  /* 0x0000000000007941 */ /* 0x000fea0003800000 */
.L_x_382:
[----:B------:R-:W-:Y:S02]  /*a8e0*/  ULDC UR4, c[0x0][0xc3c] ;  /* 0x00030f0000047ab9 */ /* 0x000fe40000000800 */
[----:B------:R-:W-:-:S06]  /*a8f0*/  UISETP.GE.AND UP0, UPT, UR7, UR4, UPT ;  /* 0x000000040700728c */ /* 0x000fcc000bf06270 */
[----:B------:R-:W-:-:S13]  /*a900*/  PLOP3.LUT P0, PT, PT, PT, UP0, 0x80, 0x0 ;  /* 0x000000000000781c */ /* 0x000fda0003f0f008 */
[----:B------:R-:W-:Y:S05]  /*a910*/  @!P0 BRA `(.L_x_404) ;  /* 0xffffff6800048947 */ /* 0x000fea000383ffff */
[----:B------:R-:W-:Y:S05]  /*a920*/  EXIT ;  /* 0x000000000000794d */ /* 0x000fea0003800000 */
.L_x_357:
[----:B------:R-:W-:-:S08]  /*a930*/  NOP ;  /* 0x0000000000007918 */ /* 0x000fd00000000000 */
[----:B------:R-:W0:-:S00]  /*a940*/  USETMAXREG.DEALLOC.CTAPOOL 0x18 ;  /* 0x00000018000079c8 */ /* 0x000e0000080e0500 */
[----:B0-----:R-:W-:Y:S01]  /*a950*/  LOP3.LUT R0, R0, 0x3, RZ, 0xc0, !PT ;  /* 0x0000000300007812 */ /* 0x001fe200078ec0ff */
[----:B------:R-:W-:-:S05]  /*a960*/  IMAD.MOV.U32 R7, RZ, RZ, RZ ;  /* 0x000000ffff077224 */ /* 0x000fca00078e00ff */
[----:B------:R-:W0:Y:S02]  /*a970*/  SHFL.IDX PT, R0, R0, RZ, 0x1f ;  /* 0x00001fff00007589 */ /* 0x000e2400000e0000 */
[----:B0-----:R-:W-:-:S04]  /*a980*/  ISETP.NE.AND P0, PT, R0, RZ, PT ;  /* 0x000000ff0000720c */ /* 0x001fc80003f05270 */
[----:B------:R-:W-:-:S05]  /*a990*/  P2R R0, PR, RZ, 0x1 ;  /* 0x00000001ff007803 */ /* 0x000fca0000000000 */
[----:B------:R0:W-:Y:S04]  /*a9a0*/  STL [R1+0x5c], R0 ;  /* 0x00005c0001007387 */ /* 0x0001e80000100800 */
[----:B------:R-:W-:Y:S05]  /*a9b0*/  @!P0 BRA `(.L_x_405) ;  /* 0x0000000000248947 */ /* 0x000fea0003800000 */
[----:B------:R-:W1:Y:S08]  /*a9c0*/  S2UR UR5, SR_CgaCtaId ;  /* 0x00000000000579c3 */ /* 0x000e700000008800 */
[----:B------:R-:W-:Y:S06]  /*a9d0*/  BAR.SYNC.DEFER_BLOCKING 0x5, 0x180 ;  /* 0x0146000000007b1d */ /* 0x000fec0000010000 */
[----:B------:R-:W-:-:S02]  /*a9e0*/  UMOV UR4, 0x400 ;  /* 0x0000040000047882 */ /* 0x000fc40000000000 */
[----:B-1----:R-:W-:-:S09]  /*a9f0*/  ULEA UR4, UR5, UR4, 0x18 ;  /* 0x0000000405047291 */ /* 0x002fd2000f8ec03f */
[----:B------:R-:W1:Y:S04]  /*aa00*/  LDS.128 R8, [UR4+0x228d0] ;  /* 0x0228d004ff087984 */ /* 0x000e680008000c00 */
[----:B-1----:R1:W-:Y:S04]  /*aa10*/  STL.64 [R1], R8 ;  /* 0x0000000801007387 */ /* 0x0023e80000100a00 */
[----:B------:R1:W-:Y:S01]  /*aa20*/  STL.64 [R1+0x8], R10 ;  /* 0x0000080a01007387 */ /* 0x0003e20000100a00 */
[----:B------:R-:W-:Y:S06]  /*aa30*/  BAR.ARV 0x4, 0x180 ;  /* 0x0106000000007b1d */ /* 0x000fec0000002000 */
[----:B------:R-:W-:Y:S05]  /*aa40*/  BRA `(.L_x_406) ;  /* 0x0000000800a47947 */ /* 0x000fea0003800000 */
.L_x_405:
[----:B0-----:R-:W-:Y:S01]  /*aa50*/  LOP3.LUT R0, R6, 0x1f, RZ, 0xc0, !PT ;  /* 0x0000001f06007812 */ /* 0x001fe200078ec0ff */
[----:B------:R-:W-:Y:S01]  /*aa60*/  ULDC UR4, c[0x0][0xc3c] ;  /* 0x00030f0000047ab9 */ /* 0x000fe20000000800 */
[----:B------:R-:W-:Y:S01]  /*aa70*/  IMAD.MOV.U32 R10, RZ, RZ, RZ ;  /* 0x000000ffff0a7224 */ /* 0x000fe200078e00ff */
[----:B------:R-:W0:Y:S01]  /*aa80*/  S2UR UR6, SR_CTAID.X ;  /* 0x00000000000679c3 */ /* 0x000e220000002500 */
[----:B------:R-:W-:Y:S01]  /*aa90*/  ISETP.NE.AND P0, PT, R0, 0x1f, PT ;  /* 0x0000001f0000780c */ /* 0x000fe20003f05270 */
[----:B------:R-:W-:-:S03]  /*aaa0*/  ULDC UR5, c[0x0][0xc38] ;  /* 0x00030e0000057ab9 */ /* 0x000fc60000000800 */
[----:B------:R-:W-:-:S13]  /*aab0*/  ISETP.GE.OR P1, PT, R0, UR4, !P0 ;  /* 0x0000000400007c0c */ /* 0x000fda000c726670 */
[----:B------:R-:W1:Y:S08]  /*aac0*/  @!P1 LDC.64 R2, c[0x0][0xc80] ;  /* 0x00032000ff029b82 */ /* 0x000e700000000a00 */
[----:B------:R-:W2:Y:S01]  /*aad0*/  @!P1 LDC.64 R4, c[0x0][0xc78] ;  /* 0x00031e00ff049b82 */ /* 0x000ea20000000a00 */
[----:B-1----:R-:W-:-:S05]  /*aae0*/  @!P1 IMAD.WIDE.U32 R2, R0, 0x4, R2 ;  /* 0x0000000400029825 */ /* 0x002fca00078e0002 */
[----:B------:R2:W3:Y:S02]  /*aaf0*/  @!P1 LDG.E R7, desc[UR40][R2.64] ;  /* 0x0000002802079981 */ /* 0x0004e4000c1e1900 */
[----:B--2---:R-:W-:-:S05]  /*ab00*/  @!P1 IMAD.WIDE.U32 R2, R0, 0x4, R4 ;  /* 0x0000000400029825 */ /* 0x004fca00078e0004 */
[----:B------:R-:W3:Y:S01]  /*ab10*/  @!P1 LDG.E R10, desc[UR40][R2.64] ;  /* 0x00000028020a9981 */ /* 0x000ee2000c1e1900 */
[C---:B------:R-:W-:Y:S01]  /*ab20*/  ISETP.NE.AND P1, PT, R0.reuse, RZ, PT ;  /* 0x000000ff0000720c */ /* 0x040fe20003f25270 */
[----:B------:R-:W-:Y:S01]  /*ab30*/  UMOV UR4, URZ ;  /* 0x0000003f00047c82 */ /* 0x000fe20008000000 */
[C---:B------:R-:W-:Y:S02]  /*ab40*/  ISETP.GE.U32.AND P2, PT, R0.reuse, 0x2, PT ;  /* 0x000000020000780c */ /* 0x040fe40003f46070 */
[C---:B------:R-:W-:Y:S02]  /*ab50*/  ISETP.GE.U32.AND P3, PT, R0.reuse, 0x4, PT ;  /* 0x000000040000780c */ /* 0x040fe40003f66070 */
[C---:B------:R-:W-:Y:S02]  /*ab60*/  ISETP.GE.U32.AND P4, PT, R0.reuse, 0x8, PT ;  /* 0x000000080000780c */ /* 0x040fe40003f86070 */
[----:B------:R-:W-:Y:S01]  /*ab70*/  ISETP.GE.U32.AND P5, PT, R0, 0x10, PT ;  /* 0x000000100000780c */ /* 0x000fe20003fa6070 */
[----:B---3--:R-:W-:-:S05]  /*ab80*/  IMAD R4, R7, R10, RZ ;  /* 0x0000000a07047224 */ /* 0x008fca00078e02ff */
[----:B------:R-:W1:Y:S02]  /*ab90*/  SHFL.UP PT, R5, R4, 0x1, RZ ;  /* 0x0420000004057989 */ /* 0x000e6400000e00ff */
[----:B-1----:R-:W-:-:S05]  /*aba0*/  SEL R5, R5, RZ, P1 ;  /* 0x000000ff05057207 */ /* 0x002fca0000800000 */
[----:B------:R-:W-:-:S05]  /*abb0*/  IMAD.IADD R5, R4, 0x1, R5 ;  /* 0x0000000104057824 */ /* 0x000fca00078e0205 */
        /* <DEDUP_REMOVED lines=12> */
[----:B------:R-:W1:Y:S02]  /*ac80*/  SHFL.IDX PT, R8, R2, 0x1f, 0x1f ;  /* 0x03e01f0002087f89 */ /* 0x000e6400000e0000 */
[----:B-1----:R-:W-:-:S04]  /*ac90*/  IMAD R8, R8, UR5, RZ ;  /* 0x0000000508087c24 */ /* 0x002fc8000f8e02ff */
[----:B------:R-:W-:Y:S01]  /*aca0*/  IMAD.MOV.U32 R11, RZ, RZ, R8 ;  /* 0x000000ffff0b7224 */ /* 0x000fe200078e0008 */
[----:B0-----:R-:W-:-:S13]  /*acb0*/  ISETP.GT.AND P6, PT, R8, UR6, PT ;  /* 0x0000000608007c0c */ /* 0x001fda000bfc4270 */
[----:B------:R-:W-:Y:S05]  /*acc0*/  @P6 BRA `(.L_x_407) ;  /* 0x0000000000a46947 */ /* 0x000fea0003800000 */
[----:B------:R-:W-:Y:S01]  /*acd0*/  IMAD.MOV.U32 R8, RZ, RZ, R11 ;  /* 0x000000ffff087224 */ /* 0x000fe200078e000b */
[----:B------:R-:W-:Y:S01]  /*ace0*/  UMOV UR4, URZ ;  /* 0x0000003f00047c82 */ /* 0x000fe20008000000 */
[----:B------:R-:W-:-:S05]  /*acf0*/  ULDC UR5, c[0x0][0xc38] ;  /* 0x00030e0000057ab9 */ /* 0x000fca0000000800 */
.L_x_409:
[----:B------:R-:W0:Y:S01]  /*ad00*/  LDC R2, c[0x0][0xc3c] ;  /* 0x00030f00ff027b82 */ /* 0x000e220000000800 */
[----:B------:R-:W-:Y:S01]  /*ad10*/  ULDC UR7, c[0x0][0xc3c] ;  /* 0x00030f0000077ab9 */ /* 0x000fe20000000800 */
[----:B------:R-:W-:Y:S01]  /*ad20*/  UIADD3 UR4, UR4, 0x1f, URZ ;  /* 0x0000001f04047890 */ /* 0x000fe2000fffe03f */
[----:B------:R-:W-:-:S05]  /*ad30*/  IMAD.U32 R3, RZ, RZ, UR7 ;  /* 0x00000007ff037e24 */ /* 0x000fca000f8e00ff */
[----:B------:R1:W-:Y:S01]  /*ad40*/  STL [R1+0xc], R3 ;  /* 0x00000c0301007387 */ /* 0x0003e20000100800 */
[----:B0-----:R-:W-:-:S13]  /*ad50*/  ISETP.LE.AND P6, PT, R2, UR4, PT ;  /* 0x0000000402007c0c */ /* 0x001fda000bfc3270 */
[----:B-1----:R-:W-:Y:S05]  /*ad60*/  @P6 BRA `(.L_x_408) ;  /* 0x0000000400a46947 */ /* 0x002fea0003800000 */
[----:B------:R-:W-:Y:S02]  /*ad70*/  VIADD R9, R0, UR4 ;  /* 0x0000000400097c36 */ /* 0x000fe40008000000 */
[----:B------:R-:W-:-:S03]  /*ad80*/  IMAD.MOV.U32 R7, RZ, RZ, RZ ;  /* 0x000000ffff077224 */ /* 0x000fc600078e00ff */
[----:B------:R-:W-:-:S13]  /*ad90*/  ISETP.GE.OR P6, PT, R9, R2, !P0 ;  /* 0x000000020900720c */ /* 0x000fda00047c6670 */
[----:B------:R-:W0:Y:S08]  /*ada0*/  @!P6 LDC.64 R2, c[0x0][0xc80] ;  /* 0x00032000ff02eb82 */ /* 0x000e300000000a00 */
[----:B------:R-:W1:Y:S01]  /*adb0*/  @!P6 LDC.64 R4, c[0x0][0xc78] ;  /* 0x00031e00ff04eb82 */ /* 0x000e620000000a00 */
[----:B------:R-:W-:Y:S02]  /*adc0*/  IMAD.MOV.U32 R10, RZ, RZ, RZ ;  /* 0x000000ffff0a7224 */ /* 0x000fe400078e00ff */
[----:B0-----:R-:W-:-:S05]  /*add0*/  @!P6 IMAD.WIDE R2, R9, 0x4, R2 ;  /* 0x000000040902e825 */ /* 0x001fca00078e0202 */
[----:B------:R1:W2:Y:S02]  /*ade0*/  @!P6 LDG.E R7, desc[UR40][R2.64] ;  /* 0x000000280207e981 */ /* 0x0002a4000c1e1900 */
[----:B-1----:R-:W-:-:S05]  /*adf0*/  @!P6 IMAD.WIDE R2, R9, 0x4, R4 ;  /* 0x000000040902e825 */ /* 0x002fca00078e0204 */
[----:B------:R-:W2:Y:S02]  /*ae00*/  @!P6 LDG.E R10, desc[UR40][R2.64] ;  /* 0x00000028020ae981 */ /* 0x000ea4000c1e1900 */
[----:B--2---:R-:W-:-:S05]  /*ae10*/  IMAD R11, R7, R10, RZ ;  /* 0x0000000a070b7224 */ /* 0x004fca00078e02ff */
[----:B------:R-:W0:Y:S02]  /*ae20*/  SHFL.UP PT, R4, R11, 0x1, RZ ;  /* 0x042000000b047989 */ /* 0x000e2400000e00ff */
[----:B0-----:R-:W-:-:S05]  /*ae30*/  SEL R4, R4, RZ, P1 ;  /* 0x000000ff04047207 */ /* 0x001fca0000800000 */
[----:B------:R-:W-:-:S05]  /*ae40*/  IMAD.IADD R4, R11, 0x1, R4 ;  /* 0x000000010b047824 */ /* 0x000fca00078e0204 */
        /* <DEDUP_REMOVED lines=12> */
[----:B------:R-:W0:Y:S02]  /*af10*/  SHFL.IDX PT, R4, R2, 0x1f, 0x1f ;  /* 0x03e01f0002047f89 */ /* 0x000e2400000e0000 */
[----:B0-----:R-:W-:-:S04]  /*af20*/  IMAD R11, R4, UR5, RZ ;  /* 0x00000005040b7c24 */ /* 0x001fc8000f8e02ff */
[----:B------:R-:W-:-:S05]  /*af30*/  IMAD.IADD R8, R11, 0x1, R8 ;  /* 0x000000010b087824 */ /* 0x000fca00078e0208 */
[----:B------:R-:W-:-:S13]  /*af40*/  ISETP.GT.AND P6, PT, R8, UR6, PT ;  /* 0x0000000608007c0c */ /* 0x000fda000bfc4270 */
[----:B------:R-:W-:Y:S05]  /*af50*/  @!P6 BRA `(.L_x_409) ;  /* 0xfffffffc0068e947 */ /* 0x000fea000383ffff */
.L_x_407:
[----:B------:R-:W-:Y:S02]  /*af60*/  IMAD.IADD R11, R8, 0x1, -R11 ;  /* 0x00000001080b7824 */ /* 0x000fe400078e0a0b */
[----:B------:R-:W-:Y:S02]  /*af70*/  IMAD.MOV.U32 R14, RZ, RZ, RZ ;  /* 0x000000ffff0e7224 */ /* 0x000fe400078e00ff */
[----:B------:R-:W-:-:S05]  /*af80*/  IMAD R3, R2, UR5, R11 ;  /* 0x0000000502037c24 */ /* 0x000fca000f8e020b */
[----:B------:R-:W-:-:S13]  /*af90*/  ISETP.GT.AND P0, PT, R3, UR6, PT ;  /* 0x0000000603007c0c */ /* 0x000fda000bf04270 */
[----:B------:R-:W-:-:S04]  /*afa0*/  VOTE.ANY R12, PT, !P0 ;  /* 0x00000000000c7806 */ /* 0x000fc800040e0100 */
[----:B------:R-:W0:Y:S01]  /*afb0*/  POPC R4, R12 ;  /* 0x0000000c00047309 */ /* 0x000e220000000000 */
[----:B------:R-:W-:Y:S01]  /*afc0*/  ISETP.NE.AND P0, PT, R12, RZ, PT ;  /* 0x000000ff0c00720c */ /* 0x000fe20003f05270 */
[----:B0-----:R-:W0:Y:S04]  /*afd0*/  SHFL.IDX PT, R7, R7, R4, 0x1f ;  /* 0x00001f0407077589 */ /* 0x001e2800000e0000 */
[----:B------:R-:W1:Y:S01]  /*afe0*/  SHFL.IDX PT, R9, R10, R4, 0x1f ;  /* 0x00001f040a097589 */ /* 0x000e6200000e0000 */
[----:B0-----:R-:W-:-:S04]  /*aff0*/  IABS R5, R7 ;  /* 0x0000000700057213 */ /* 0x001fc80000000000 */
[----:B------:R-:W0:Y:S01]  /*b000*/  I2F.RP R13, R5 ;  /* 0x00000005000d7306 */ /* 0x000e220000209400 */
[----:B-1----:R-:W-:-:S07]  /*b010*/  IABS R8, R9 ;  /* 0x0000000900087213 */ /* 0x002fce0000000000 */
[----:B------:R-:W-:Y:S08]  /*b020*/  I2F.RP R12, R8 ;  /* 0x00000008000c7306 */ /* 0x000ff00000209400 */
[----:B0-----:R-:W0:Y:S02]  /*b030*/  MUFU.RCP R13, R13 ;  /* 0x0000000d000d7308 */ /* 0x001e240000001000 */
[----:B0-----:R-:W-:-:S06]  /*b040*/  VIADD R3, R13, 0xffffffe ;  /* 0x0ffffffe0d037836 */ /* 0x001fcc0000000000 */
[----:B------:R-:W0:Y:S02]  /*b050*/  F2I.FTZ.U32.TRUNC.NTZ R3, R3 ;  /* 0x0000000300037305 */ /* 0x000e24000021f000 */
[----:B0-----:R-:W-:Y:S01]  /*b060*/  IMAD.MOV R16, RZ, RZ, -R3 ;  /* 0x000000ffff107224 */ /* 0x001fe200078e0a03 */
[----:B------:R-:W-:Y:S06]  /*b070*/  @!P0 BRA `(.L_x_410) ;  /* 0x0000000000088947 */ /* 0x000fec0003800000 */
[----:B------:R-:W-:-:S05]  /*b080*/  VIADD R13, R4, 0xffffffff ;  /* 0xffffffff040d7836 */ /* 0x000fca0000000000 */
[----:B------:R0:W1:Y:S02]  /*b090*/  SHFL.IDX PT, R14, R2, R13, 0x1f ;  /* 0x00001f0d020e7589 */ /* 0x00006400000e0000 */
.L_x_410:
[----:B-1----:R-:W-:Y:S01]  /*b0a0*/  IMAD R10, R14, UR5, R11 ;  /* 0x000000050e0a7c24 */ /* 0x002fe2000f8e020b */
[----:B------:R-:W1:Y:S01]  /*b0b0*/  MUFU.RCP R12, R12 ;  /* 0x0000000c000c7308 */ /* 0x000e620000001000 */
[----:B------:R-:W-:Y:S02]  /*b0c0*/  IMAD R11, R16, R5, RZ ;  /* 0x00000005100b7224 */ /* 0x000fe400078e02ff */
[----:B0-----:R-:W-:Y:S01]  /*b0d0*/  IMAD.MOV.U32 R2, RZ, RZ, RZ ;  /* 0x000000ffff027224 */ /* 0x001fe200078e00ff */
[----:B------:R0:W-:Y:S03]  /*b0e0*/  STL [R1], R10 ;  /* 0x0000000a01007387 */ /* 0x0001e60000100800 */
[----:B------:R-:W-:Y:S01]  /*b0f0*/  IMAD.HI.U32 R2, R3, R11, R2 ;  /* 0x0000000b03027227 */ /* 0x000fe200078e0002 */
[----:B------:R-:W-:-:S05]  /*b100*/  IABS R11, R7 ;  /* 0x00000007000b7213 */ /* 0x000fca0000000000 */
[----:B------:R-:W-:Y:S01]  /*b110*/  IMAD.MOV R14, RZ, RZ, -R11 ;  /* 0x000000ffff0e7224 */ /* 0x000fe200078e0a0b */
[----:B0-----:R-:W-:-:S04]  /*b120*/  IADD3 R10, -R10, UR6, RZ ;  /* 0x000000060a0a7c10 */ /* 0x001fc8000fffe1ff */
[----:B------:R-:W-:-:S05]  /*b130*/  IABS R3, R10 ;  /* 0x0000000a00037213 */ /* 0x000fca0000000000 */
[----:B------:R-:W-:-:S04]  /*b140*/  IMAD.HI.U32 R11, R2, R3, RZ ;  /* 0x00000003020b7227 */ /* 0x000fc800078e00ff */
[----:B------:R-:W-:Y:S02]  /*b150*/  IMAD R2, R11, R14, R3 ;  /* 0x0000000e0b027224 */ /* 0x000fe400078e0203 */
[----:B-1----:R-:W-:-:S03]  /*b160*/  VIADD R3, R12, 0xffffffe ;  /* 0x0ffffffe0c037836 */ /* 0x002fc60000000000 */
[----:B------:R-:W-:-:S03]  /*b170*/  ISETP.GT.U32.AND P1, PT, R5, R2, PT ;  /* 0x000000020500720c */ /* 0x000fc60003f24070 */
[----:B------:R-:W0:Y:S10]  /*b180*/  F2I.FTZ.U32.TRUNC.NTZ R3, R3 ;  /* 0x0000000300037305 */ /* 0x000e34000021f000 */
[----:B------:R-:W-:-:S02]  /*b190*/  @!P1 IMAD.IADD R2, R2, 0x1, -R5 ;  /* 0x0000000102029824 */ /* 0x000fc400078e0a05 */
[----:B------:R-:W-:Y:S01]  /*b1a0*/  @!P1 VIADD R11, R11, 0x1 ;  /* 0x000000010b0b9836 */ /* 0x000fe20000000000 */
[----:B------:R-:W-:Y:S02]  /*b1b0*/  ISETP.NE.AND P1, PT, R7, RZ, PT ;  /* 0x000000ff0700720c */ /* 0x000fe40003f25270 */
[----:B------:R-:W-:Y:S01]  /*b1c0*/  ISETP.GE.U32.AND P0, PT, R2, R5, PT ;  /* 0x000000050200720c */ /* 0x000fe20003f06070 */
[----:B0-----:R-:W-:Y:S02]  /*b1d0*/  IMAD.MOV R5, RZ, RZ, -R3 ;  /* 0x000000ffff057224 */ /* 0x001fe400078e0a03 */
[----:B------:R-:W-:Y:S02]  /*b1e0*/  IMAD.MOV.U32 R2, RZ, RZ, RZ ;  /* 0x000000ffff027224 */ /* 0x000fe400078e00ff */
[----:B------:R-:W-:-:S04]  /*b1f0*/  IMAD R5, R5, R8, RZ ;  /* 0x0000000805057224 */ /* 0x000fc800078e02ff */
[----:B------:R-:W-:Y:S01]  /*b200*/  IMAD.HI.U32 R5, R3, R5, R2 ;  /* 0x0000000503057227 */ /* 0x000fe200078e0002 */
[----:B------:R-:W-:Y:S02]  /*b210*/  LOP3.LUT R2, R10, R7, RZ, 0x3c, !PT ;  /* 0x000000070a027212 */ /* 0x000fe400078e3cff */
[----:B------:R-:W-:Y:S01]  /*b220*/  IABS R3, R9 ;  /* 0x0000000900037213 */ /* 0x000fe20000000000 */
[----:B------:R-:W-:Y:S01]  /*b230*/  @P0 VIADD R11, R11, 0x1 ;  /* 0x000000010b0b0836 */ /* 0x000fe20000000000 */
[----:B------:R-:W-:-:S03]  /*b240*/  ISETP.GE.AND P2, PT, R2, RZ, PT ;  /* 0x000000ff0200720c */ /* 0x000fc60003f46270 */
[----:B------:R-:W-:-:S10]  /*b250*/  IMAD.MOV R3, RZ, RZ, -R3 ;  /* 0x000000ffff037224 */ /* 0x000fd400078e0a03 */
[----:B------:R-:W-:Y:S01]  /*b260*/  @!P2 IMAD.MOV R11, RZ, RZ, -R11 ;  /* 0x000000ffff0ba224 */ /* 0x000fe200078e0a0b */
[----:B------:R-:W-:-:S04]  /*b270*/  @!P1 LOP3.LUT R11, RZ, R7, RZ, 0x33, !PT ;  /* 0x00000007ff0b9212 */ /* 0x000fc800078e33ff */
[-C--:B------:R-:W-:Y:S01]  /*b280*/  IABS R2, R11.reuse ;  /* 0x0000000b00027213 */ /* 0x080fe20000000000 */
[----:B------:R-:W-:-:S04]  /*b290*/  IMAD R7, R7, R11, RZ ;  /* 0x0000000b07077224 */ /* 0x000fc800078e02ff */
[----:B------:R-:W-:-:S04]  /*b2a0*/  IMAD.HI.U32 R5, R5, R2, RZ ;  /* 0x0000000205057227 */ /* 0x000fc800078e00ff */
[----:B------:R-:W-:Y:S01]  /*b2b0*/  IMAD R3, R5, R3, R2 ;  /* 0x0000000305037224 */ /* 0x000fe200078e0202 */
[----:B------:R-:W-:-:S04]  /*b2c0*/  LOP3.LUT R2, R11, R9, RZ, 0x3c, !PT ;  /* 0x000000090b027212 */ /* 0x000fc800078e3cff */
[----:B------:R-:W-:Y:S02]  /*b2d0*/  ISETP.GT.U32.AND P1, PT, R8, R3, PT ;  /* 0x000000030800720c */ /* 0x000fe40003f24070 */
[----:B------:R-:W-:-:S11]  /*b2e0*/  ISETP.GE.AND P2, PT, R2, RZ, PT ;  /* 0x000000ff0200720c */ /* 0x000fd60003f46270 */
[----:B------:R-:W-:Y:S02]  /*b2f0*/  @!P1 IMAD.IADD R3, R3, 0x1, -R8 ;  /* 0x0000000103039824 */ /* 0x000fe400078e0a08 */
[----:B------:R-:W-:Y:S01]  /*b300*/  @!P1 VIADD R5, R5, 0x1 ;  /* 0x0000000105059836 */ /* 0x000fe20000000000 */
[----:B------:R-:W-:Y:S02]  /*b310*/  ISETP.NE.AND P1, PT, R9, RZ, PT ;  /* 0x000000ff0900720c */ /* 0x000fe40003f25270 */
[----:B------:R-:W-:-:S13]  /*b320*/  ISETP.GE.U32.AND P0, PT, R3, R8, PT ;  /* 0x000000080300720c */ /* 0x000fda0003f06070 */
[----:B------:R-:W-:-:S04]  /*b330*/  @P0 VIADD R5, R5, 0x1 ;  /* 0x0000000105050836 */ /* 0x000fc80000000000 */
[----:B------:R-:W-:Y:S01]  /*b340*/  @!P2 IMAD.MOV R5, RZ, RZ, -R5 ;  /* 0x000000ffff05a224 */ /* 0x000fe200078e0a05 */
[----:B------:R-:W-:-:S05]  /*b350*/  @!P1 LOP3.LUT R5, RZ, R9, RZ, 0x33, !PT ;  /* 0x00000009ff059212 */ /* 0x000fca00078e33ff */
[----:B------:R-:W-:-:S04]  /*b360*/  IMAD.MOV R2, RZ, RZ, -R5 ;  /* 0x000000ffff027224 */ /* 0x000fc800078e0a05 */
[C---:B------:R-:W-:Y:S02]  /*b370*/  IMAD R11, R9.reuse, R2, R11 ;  /* 0x00000002090b7224 */ /* 0x040fe400078e020b */
[----:B------:R-:W-:Y:S02]  /*b380*/  IMAD R2, R9, 0x1000000, R5 ;  /* 0x0100000009027824 */ /* 0x000fe400078e0205 */
[----:B------:R-:W-:Y:S02]  /*b390*/  IMAD.IADD R5, R10, 0x1, -R7 ;  /* 0x000000010a057824 */ /* 0x000fe400078e0a07 */
[----:B------:R-:W-:Y:S02]  /*b3a0*/  IMAD R3, R11, 0x10000, R2 ;  /* 0x000100000b037824 */ /* 0x000fe400078e0202 */
[----:B------:R-:W-:Y:S01]  /*b3b0*/  VIADD R2, R4, UR4 ;  /* 0x0000000404027c36 */ /* 0x000fe20008000000 */
[----:B------:R0:W-:Y:S04]  /*b3c0*/  STL [R1+0x4], R5 ;  /* 0x0000040501007387 */ /* 0x0001e80000100800 */
[----:B------:R0:W-:Y:S04]  /*b3d0*/  STL [R1+0xc], R2 ;  /* 0x00000c0201007387 */ /* 0x0001e80000100800 */
[----:B------:R0:W-:Y:S01]  /*b3e0*/  STL [R1+0x8], R3 ;  /* 0x0000080301007387 */ /* 0x0001e20000100800 */
[----:B------:R-:W-:Y:S05]  /*b3f0*/  BRA `(.L_x_411) ;  /* 0x0000000000107947 */ /* 0x000fea0003800000 */
.L_x_408:
[----:B------:R-:W-:Y:S01]  /*b400*/  IMAD.U32 R2, RZ, RZ, UR6 ;  /* 0x00000006ff027e24 */ /* 0x000fe2000f8e00ff */
[----:B------:R1:W-:Y:S04]  /*b410*/  STL [R1+0x4], RZ ;  /* 0x000004ff01007387 */ /* 0x0003e80000100800 */
[----:B------:R1:W-:Y:S04]  /*b420*/  STL [R1+0x8], RZ ;  /* 0x000008ff01007387 */ /* 0x0003e80000100800 */
[----:B------:R1:W-:Y:S02]  /*b430*/  STL [R1], R2 ;  /* 0x0000000201007387 */ /* 0x0003e40000100800 */
.L_x_411:
[----:B------:R-:W2:Y:S04]  /*b440*/  LDL R8, [R1] ;  /* 0x0000000001087983 */ /* 0x000ea80000100800 */
[----:B------:R-:W2:Y:S04]  /*b450*/  LDL R9, [R1+0x4] ;  /* 0x0000040001097983 */ /* 0x000ea80000100800 */
[----:B------:R-:W2:Y:S04]  /*b460*/  LDL R10, [R1+0x8] ;  /* 0x00000800010a7983 */ /* 0x000ea80000100800 */
[----:B------:R-:W2:Y:S01]  /*b470*/  LDL R11, [R1+0xc] ;  /* 0x00000c00010b7983 */ /* 0x000ea20000100800 */
[----:B------:R-:W-:-:S13]  /*b480*/  ISETP.NE.AND P0, PT, R0, RZ, PT ;  /* 0x000000ff0000720c */ /* 0x000fda0003f05270 */
[----:B0-----:R-:W0:Y:S01]  /*b490*/  @!P0 S2R R3, SR_CgaCtaId ;  /* 0x0000000000038919 */ /* 0x001e220000008800 */
[----:B------:R-:W-:-:S04]  /*b4a0*/  @!P0 MOV R0, 0x400 ;  /* 0x0000040000008802 */ /* 0x000fc80000000f00 */
[----:B0-----:R-:W-:-:S05]  /*b4b0*/  @!P0 LEA R0, R3, R0, 0x18 ;  /* 0x0000000003008211 */ /* 0x001fca00078ec0ff */
[----:B--2---:R2:W-:Y:S01]  /*b4c0*/  @!P0 STS.128 [R0+0x228d0], R8 ;  /* 0x0228d00800008388 */ /* 0x0045e20000000c00 */
[----:B------:R-:W-:Y:S06]  /*b4d0*/  BAR.ARV 0x5, 0x180 ;  /* 0x0146000000007b1d */ /* 0x000fec0000002000 */
.L_x_406:
[----:B0-2---:R-:W2:Y:S01]  /*b4e0*/  LDL R0, [R1+0xc] ;  /* 0x00000c0001007983 */ /* 0x005ea20000100800 */
[----:B------:R-:W-:Y:S01]  /*b4f0*/  ULDC UR4, c[0x0][0xc3c] ;  /* 0x00030f0000047ab9 */ /* 0x000fe20000000800 */
[----:B------:R-:W-:Y:S02]  /*b500*/  IMAD.MOV.U32 R19, RZ, RZ, RZ ;  /* 0x000000ffff137224 */ /* 0x000fe400078e00ff */
[----:B------:R0:W-:Y:S01]  /*b510*/  STL [R1+0x48], RZ ;  /* 0x000048ff01007387 */ /* 0x0001e20000100800 */
[----:B--2---:R-:W-:Y:S01]  /*b520*/  ISETP.GE.AND P0, PT, R0, UR4, PT ;  /* 0x0000000400007c0c */ /* 0x004fe2000bf06270 */
[----:B------:R-:W-:-:S05]  /*b530*/  IMAD.MOV.U32 R0, RZ, RZ, 0x1 ;  /* 0x00000001ff007424 */ /* 0x000fca00078e00ff */
[----:B------:R0:W-:Y:S07]  /*b540*/  STL [R1+0x10], R0 ;  /* 0x0000100001007387 */ /* 0x0001ee0000100800 */
[----:B------:R-:W-:Y:S05]  /*b550*/  @P0 BRA `(.L_x_412) ;  /* 0x00000054003c0947 */ /* 0x000fea0003800000 */
[----:B------:R-:W2:Y:S01]  /*b560*/  S2UR UR5, SR_CgaCtaId ;  /* 0x00000000000579c3 */ /* 0x000ea20000008800 */
[C---:B0-----:R-:W-:Y:S01]  /*b570*/  IMAD.SHL.U32 R0, R6.reuse, 0x8, RZ ;  /* 0x0000000806007824 */ /* 0x041fe200078e00ff */
[----:B------:R-:W-:Y:S01]  /*b580*/  LOP3.LUT R4, R6, 0x7f, RZ, 0xc0, !PT ;  /* 0x0000007f06047812 */ /* 0x000fe200078ec0ff */
[----:B------:R-:W-:Y:S01]  /*b590*/  UMOV UR4, 0x400 ;  /* 0x0000040000047882 */ /* 0x000fe20000000000 */
[----:B------:R-:W-:Y:S01]  /*b5a0*/  BSSY B8, `(.L_x_412) ;  /* 0x000054a000087945 */ /* 0x000fe20003800000 */
[----:B------:R-:W-:Y:S01]  /*b5b0*/  IMAD.MOV.U32 R19, RZ, RZ, RZ ;  /* 0x000000ffff137224 */ /* 0x000fe200078e00ff */
[----:B------:R-:W-:Y:S01]  /*b5c0*/  LOP3.LUT R3, R0, 0x1f8, RZ, 0xc0, !PT ;  /* 0x000001f800037812 */ /* 0x000fe200078ec0ff */
[----:B-1----:R-:W-:Y:S01]  /*b5d0*/  IMAD.SHL.U32 R2, R4, 0x8, RZ ;  /* 0x0000000804027824 */ /* 0x002fe200078e00ff */
[----:B------:R-:W-:Y:S01]  /*b5e0*/  ULDC UR37, c[0x0][0xc] ;  /* 0x0000030000257ab9 */ /* 0x000fe20000000800 */
[----:B------:R-:W-:Y:S01]  /*b5f0*/  IMAD.MOV.U32 R0, RZ, RZ, 0x1 ;  /* 0x00000001ff007424 */ /* 0x000fe200078e00ff */
[----:B------:R-:W-:Y:S01]  /*b600*/  LOP3.LUT R3, R3, 0x38, R6, 0x78, !PT ;  /* 0x0000003803037812 */ /* 0x000fe200078e7806 */
[----:B------:R-:W-:Y:S01]  /*b610*/  IMAD.SHL.U32 R6, R6, 0x10, RZ ;  /* 0x0000001006067824 */ /* 0x000fe200078e00ff */
[----:B------:R-:W-:-:S02]  /*b620*/  ULDC.64 UR38, c[0x0][0x198] ;  /* 0x0000660000267ab9 */ /* 0x000fc40000000a00 */
[----:B------:R-:W-:Y:S02]  /*b630*/  LOP3.LUT R3, R3, 0x200, R2, 0xf8, !PT ;  /* 0x0000020003037812 */ /* 0x000fe400078ef802 */
[----:B------:R-:W-:-:S04]  /*b640*/  SHF.R.U32.HI R2, RZ, 0x3, R4 ;  /* 0x00000003ff027819 */ /* 0x000fc80000011604 */
[----:B------:R-:W-:Y:S01]  /*b650*/  LOP3.LUT R4, R2, 0x70, R6, 0xf8, !PT ;  /* 0x0000007002047812 */ /* 0x000fe200078ef806 */
[----:B--2---:R-:W-:-:S06]  /*b660*/  ULEA UR4, UR5, UR4, 0x18 ;  /* 0x0000000405047291 */ /* 0x004fcc000f8ec03f */
[----:B------:R-:W-:-:S04]  /*b670*/  IMAD.U32 R18, RZ, RZ, UR4 ;  /* 0x00000004ff127e24 */ /* 0x000fc8000f8e00ff */
[----:B------:R-:W-:-:S05]  /*b680*/  IMAD R2, R3, 0x2, R18 ;  /* 0x0000000203027824 */ /* 0x000fca00078e0212 */
[----:B------:R0:W-:Y:S04]  /*b690*/  STL [R1+0x28], R2 ;  /* 0x0000280201007387 */ /* 0x0001e80000100800 */
[----:B------:R0:W-:Y:S04]  /*b6a0*/  STL [R1+0x10], R0 ;  /* 0x0000100001007387 */ /* 0x0001e80000100800 */
[----:B------:R0:W-:Y:S02]  /*b6b0*/  STL [R1+0x48], RZ ;  /* 0x000048ff01007387 */ /* 0x0001e40000100800 */
.L_x_514:
[----:B0-2---:R-:W2:Y:S01]  /*b6c0*/  LDL R0, [R1+0xc] ;  /* 0x00000c0001007983 */ /* 0x005ea20000100800 */
[----:B------:R-:W2:Y:S01]  /*b6d0*/  LDC.64 R2, c[0x0][0xc88] ;  /* 0x00032200ff027b82 */ /* 0x000ea20000000a00 */
[----:B------:R-:W-:Y:S05]  /*b6e0*/  YIELD ;  /* 0x0000000000007946 */ /* 0x000fea0003800000 */
[----:B------:R-:W-:Y:S01]  /*b6f0*/  ULDC.64 UR4, c[0x0][0xa28] ;  /* 0x00028a0000047ab9 */ /* 0x000fe20000000a00 */
[----:B---3--:R-:W-:Y:S01]  /*b700*/  IMAD.MOV.U32 R6, RZ, RZ, RZ ;  /* 0x000000ffff067224 */ /* 0x008fe200078e00ff */
[----:B------:R-:W-:Y:S01]  /*b710*/  ISETP.NE.U32.AND P0, PT, RZ, UR4, PT ;  /* 0x00000004ff007c0c */ /* 0x000fe2000bf05070 */
[----:B------:R-:W-:Y:S01]  /*b720*/  ULDC.64 UR6, c[0x0][0xa18] ;  /* 0x0002860000067ab9 */ /* 0x000fe20000000a00 */
[----:B------:R-:W-:Y:S01]  /*b730*/  ULDC.64 UR8, c[0x0][0xa08] ;  /* 0x0002820000087ab9 */ /* 0x000fe20000000a00 */
[----:B--2---:R-:W-:-:S05]  /*b740*/  IMAD.WIDE R2, R0, 0x4, R2 ;  /* 0x0000000400027825 */ /* 0x004fca00078e0202 */
[----:B-1----:R-:W2:Y:S01]  /*b750*/  LDG.E R10, desc[UR40][R2.64] ;  /* 0x00000028020a7981 */ /* 0x002ea2000c1e1900 */
[----:B------:R-:W-:Y:S01]  /*b760*/  ISETP.NE.AND.EX P0, PT, RZ, UR5, PT, P0 ;  /* 0x00000005ff007c0c */ /* 0x000fe2000bf05300 */
[----:B------:R-:W-:Y:S01]  /*b770*/  IMAD.MOV.U32 R0, RZ, RZ, RZ ;  /* 0x000000ffff007224 */ /* 0x000fe200078e00ff */
[----:B--2---:R-:W-:Y:S01]  /*b780*/  SHF.R.S32.HI R4, RZ, 0x1f, R10 ;  /* 0x0000001fff047819 */ /* 0x004fe2000001140a */
[----:B------:R-:W-:-:S10]  /*b790*/  IMAD.SHL.U32 R16, R10, 0x4, RZ ;  /* 0x000000040a107824 */ /* 0x000fd400078e00ff */
[C---:B------:R-:W-:Y:S01]  /*b7a0*/  @P0 LEA R2, P1, R10.reuse, UR4, 0x2 ;  /* 0x000000040a020c11 */ /* 0x040fe2000f8210ff */
[----:B------:R-:W-:Y:S03]  /*b7b0*/  STL [R1+0x24], R10 ;  /* 0x0000240a01007387 */ /* 0x000fe60000100800 */
[C-C-:B------:R-:W-:Y:S01]  /*b7c0*/  @P0 LEA.HI.X R3, R10.reuse, UR5, R4.reuse, 0x2, P1 ;  /* 0x000000050a030c11 */ /* 0x140fe200088f1404 */
[----:B------:R-:W-:Y:S01]  /*b7d0*/  ULDC.64 UR4, c[0x0][0xa00] ;  /* 0x0002800000047ab9 */ /* 0x000fe20000000a00 */
[----:B------:R-:W-:Y:S01]  /*b7e0*/  SHF.L.U64.HI R9, R10, 0x2, R4 ;  /* 0x000000020a097819 */ /* 0x000fe20000010204 */
[----:B------:R0:W-:Y:S01]  /*b7f0*/  STL [R1+0x3c], R4 ;  /* 0x00003c0401007387 */ /* 0x0001e20000100800 */
[----:B------:R-:W-:-:S03]  /*b800*/  ISETP.NE.U32.AND P1, PT, RZ, UR4, PT ;  /* 0x00000004ff007c0c */ /* 0x000fc6000bf25070 */
[----:B------:R1:W5:Y:S01]  /*b810*/  @P0 LDG.E R0, desc[UR40][R2.64] ;  /* 0x0000002802000981 */ /* 0x000362000c1e1900 */
[----:B------:R-:W-:Y:S01]  /*b820*/  ISETP.NE.AND.EX P1, PT, RZ, UR5, PT, P1 ;  /* 0x00000005ff007c0c */ /* 0x000fe2000bf25310 */
[----:B------:R-:W-:Y:S01]  /*b830*/  IMAD.MOV.U32 R8, RZ, RZ, RZ ;  /* 0x000000ffff087224 */ /* 0x000fe200078e00ff */
[----:B------:R-:W-:Y:S01]  /*b840*/  ISETP.NE.U32.AND P2, PT, RZ, UR6, PT ;  /* 0x00000006ff007c0c */ /* 0x000fe2000bf45070 */
[----:B------:R-:W-:Y:S01]  /*b850*/  STL [R1+0x14], R9 ;  /* 0x0000140901007387 */ /* 0x000fe20000100800 */
[----:B------:R-:W-:Y:S02]  /*b860*/  ISETP.NE.U32.AND P0, PT, RZ, UR8, PT ;  /* 0x00000008ff007c0c */ /* 0x000fe4000bf05070 */
[C---:B0-----:R-:W-:Y:S02]  /*b870*/  IADD3 R4, P4, R16.reuse, UR8, RZ ;  /* 0x0000000810047c10 */ /* 0x041fe4000ff9e0ff */
[----:B-1----:R-:W-:Y:S02]  /*b880*/  IADD3 R2, P3, R16, UR4, RZ ;  /* 0x0000000410027c10 */ /* 0x002fe4000ff7e0ff */
[----:B------:R-:W-:-:S02]  /*b890*/  ISETP.NE.AND.EX P2, PT, RZ, UR7, PT, P2 ;  /* 0x00000007ff007c0c */ /* 0x000fc4000bf45320 */
[C---:B------:R-:W-:Y:S02]  /*b8a0*/  IADD3.X R3, R9.reuse, UR5, RZ, P3, !PT ;  /* 0x0000000509037c10 */ /* 0x040fe40009ffe4ff */
[----:B------:R-:W-:Y:S02]  /*b8b0*/  ISETP.NE.AND.EX P0, PT, RZ, UR9, PT, P0 ;  /* 0x00000009ff007c0c */ /* 0x000fe4000bf05300 */
[----:B------:R-:W-:Y:S01]  /*b8c0*/  IADD3.X R5, R9, UR9, RZ, P4, !PT ;  /* 0x0000000909057c10 */ /* 0x000fe2000a7fe4ff */
[----:B------:R-:W2:Y:S01]  /*b8d0*/  @P1 LDG.E R6, desc[UR40][R2.64] ;  /* 0x0000002802061981 */ /* 0x000ea2000c1e1900 */
[----:B------:R-:W-:Y:S02]  /*b8e0*/  ULDC UR4, c[0x0][0x288] ;  /* 0x0000a20000047ab9 */ /* 0x000fe40000000800 */
[----:B------:R-:W-:Y:S01]  /*b8f0*/  IMAD.U32 R11, RZ, RZ, UR4 ;  /* 0x00000004ff0b7e24 */ /* 0x000fe2000f8e00ff */
[----:B------:R-:W-:-:S06]  /*b900*/  ULDC.64 UR4, c[0x0][0x418] ;  /* 0x0001060000047ab9 */ /* 0x000fcc0000000a00 */
[----:B------:R-:W5:Y:S04]  /*b910*/  @P0 LDG.E R8, desc[UR40][R4.64] ;  /* 0x0000002804080981 */ /* 0x000f68000c1e1900 */
[----:B--2---:R0:W-:Y:S02]  /*b920*/  STL [R1+0x34], R6 ;  /* 0x0000340601007387 */ /* 0x0041e40000100800 */
[----:B0-----:R-:W-:-:S04]  /*b930*/  @P2 IADD3 R6, P3, R16, UR6, RZ ;  /* 0x0000000610062c10 */ /* 0x001fc8000ff7e0ff */
[----:B------:R-:W-:-:S05]  /*b940*/  @P2 IADD3.X R7, R9, UR7, RZ, P3, !PT ;  /* 0x0000000709072c10 */ /* 0x000fca0009ffe4ff */
[----:B------:R0:W2:Y:S01]  /*b950*/  @P2 LDG.E R11, desc[UR40][R6.64] ;  /* 0x00000028060b2981 */ /* 0x0000a2000c1e1900 */
[----:B------:R-:W-:-:S03]  /*b960*/  UISETP.NE.U32.AND UP0, UPT, UR4, URZ, UPT ;  /* 0x0000003f0400728c */ /* 0x000fc6000bf05070 */
[----:B------:R-:W-:Y:S01]  /*b970*/  ULDC UR4, c[0x0][0x424] ;  /* 0x0001090000047ab9 */ /* 0x000fe20000000800 */
[----:B------:R-:W-:-:S03]  /*b980*/  UISETP.NE.AND.EX UP0, UPT, UR5, URZ, UPT, UP0 ;  /* 0x0000003f0500728c */ /* 0x000fc6000bf05300 */
[----:B------:R-:W-:Y:S01]  /*b990*/  ULDC UR5, c[0x0][0x2f0] ;  /* 0x0000bc0000057ab9 */ /* 0x000fe20000000800 */
[----:B------:R-:W-:-:S04]  /*b9a0*/  USEL UR4, UR4, 0x1, UP0 ;  /* 0x0000000104047887 */ /* 0x000fc80008000000 */
[----:B------:R-:W-:-:S06]  /*b9b0*/  UIMAD UR4, UR4, UR5, URZ ;  /* 0x00000005040472a4 */ /* 0x000fcc000f8e023f */
[----:B0-----:R-:W-:Y:S01]  /*b9c0*/  IMAD.U32 R6, RZ, RZ, UR4 ;  /* 0x00000004ff067e24 */ /* 0x001fe2000f8e00ff */
[----:B--2---:R0:W-:Y:S01]  /*b9d0*/  STL [R1+0x44], R11 ;  /* 0x0000440b01007387 */ /* 0x0041e20000100800 */
[----:B------:R-:W-:Y:S05]  /*b9e0*/  @P2 BRA `(.L_x_413) ;  /* 0x0000000000142947 */ /* 0x000fea0003800000 */
[----:B------:R-:W-:Y:S05]  /*b9f0*/  @!P1 BRA `(.L_x_413) ;  /* 0x0000000000109947 */ /* 0x000fea0003800000 */
[----:B------:R-:W2:Y:S04]  /*ba00*/  LDG.E R7, desc[UR40][R2.64] ;  /* 0x0000002802077981 */ /* 0x000ea8000c1e1900 */
[----:B------:R-:W2:Y:S02]  /*ba10*/  LDG.E R2, desc[UR40][R2.64+0x4] ;  /* 0x0000042802027981 */ /* 0x000ea4000c1e1900 */
[----:B--2---:R-:W-:-:S05]  /*ba20*/  IMAD.IADD R2, R2, 0x1, -R7 ;  /* 0x0000000102027824 */ /* 0x004fca00078e0a07 */
[----:B------:R1:W-:Y:S02]  /*ba30*/  STL [R1+0x44], R2 ;  /* 0x0000440201007387 */ /* 0x0003e40000100800 */
.L_x_413:
[----:B------:R-:W1:Y:S01]  /*ba40*/  LDL.LU R7, [R1+0x8] ;  /* 0x0000080001077983 */ /* 0x000e620000300800 */
[----:B------:R-:W-:Y:S02]  /*ba50*/  ULDC.64 UR4, c[0x0][0xa20] ;  /* 0x0002880000047ab9 */ /* 0x000fe40000000a00 */
[----:B------:R-:W-:-:S04]  /*ba60*/  ISETP.NE.U32.AND P1, PT, RZ, UR4, PT ;  /* 0x00000004ff007c0c */ /* 0x000fc8000bf25070 */
[----:B------:R-:W-:Y:S02]  /*ba70*/  ISETP.NE.AND.EX P1, PT, RZ, UR5, PT, P1 ;  /* 0x00000005ff007c0c */ /* 0x000fe4000bf25310 */
[C---:B-1----:R-:W-:Y:S02]  /*ba80*/  LOP3.LUT R2, R7.reuse, 0xff000000, RZ, 0xc0, !PT ;  /* 0xff00000007027812 */ /* 0x042fe400078ec0ff */
[C---:B------:R-:W-:Y:S02]  /*ba90*/  LOP3.LUT R3, R7.reuse, 0xff0000, RZ, 0xc0, !PT ;  /* 0x00ff000007037812 */ /* 0x040fe400078ec0ff */
[----:B------:R-:W-:Y:S02]  /*baa0*/  SHF.R.U32.HI R2, RZ, 0x8, R2 ;  /* 0x00000008ff027819 */ /* 0x000fe40000011602 */
[----:B------:R-:W-:Y:S01]  /*bab0*/  LOP3.LUT R17, R7, 0xffff, RZ, 0xc0, !PT ;  /* 0x0000ffff07117812 */ /* 0x000fe200078ec0ff */
[----:B-----5:R-:W-:Y:S01]  /*bac0*/  IMAD.IADD R7, R8, 0x1, R0 ;  /* 0x0000000108077824 */ /* 0x020fe200078e0200 */
[----:B------:R-:W-:Y:S01]  /*bad0*/  LEA.HI R2, R3, R2, RZ, 0x10 ;  /* 0x0000000203027211 */ /* 0x000fe200078f80ff */
[----:B------:R-:W-:-:S05]  /*bae0*/  IMAD.MOV.U32 R3, RZ, RZ, R10 ;  /* 0x000000ffff037224 */ /* 0x000fca00078e000a */
[----:B------:R1:W-:Y:S04]  /*baf0*/  STL [R1+0x8], R3 ;  /* 0x0000080301007387 */ /* 0x0003e80000100800 */
[----:B------:R1:W-:Y:S01]  /*bb00*/  STL [R1+0x1c], R7 ;  /* 0x00001c0701007387 */ /* 0x0003e20000100800 */
[----:B------:R-:W-:Y:S05]  /*bb10*/  @!P1 BRA `(.L_x_414) ;  /* 0x0000000000109947 */ /* 0x000fea0003800000 */
[----:B------:R-:W-:-:S04]  /*bb20*/  IADD3 R6, P0, R16, UR4, RZ ;  /* 0x0000000410067c10 */ /* 0x000fc8000ff1e0ff */
[----:B-1----:R-:W-:-:S05]  /*bb30*/  IADD3.X R7, R9, UR5, RZ, P0, !PT ;  /* 0x0000000509077c10 */ /* 0x002fca00087fe4ff */
[----:B------:R1:W5:Y:S01]  /*bb40*/  LDG.E R6, desc[UR40][R6.64] ;  /* 0x0000002806067981 */ /* 0x000362000c1e1900 */
[----:B------:R-:W-:Y:S05]  /*bb50*/  BRA `(.L_x_415) ;  /* 0x0000000000107947 */ /* 0x000fea0003800000 */
.L_x_414:
[----:B------:R-:W-:Y:S05]  /*bb60*/  @!P0 BRA `(.L_x_415) ;  /* 0x00000000000c8947 */ /* 0x000fea0003800000 */
[----:B------:R-:W2:Y:S04]  /*bb70*/  LDG.E R6, desc[UR40][R4.64] ;  /* 0x0000002804067981 */ /* 0x000ea8000c1e1900 */
[----:B------:R-:W2:Y:S02]  /*bb80*/  LDG.E R4, desc[UR40][R4.64+0x4] ;  /* 0x0000042804047981 */ /* 0x000ea4000c1e1900 */
[----:B--2---:R-:W-:-:S07]  /*bb90*/  IMAD.IADD R6, R4, 0x1, -R6 ;  /* 0x0000000104067824 */ /* 0x004fce00078e0a06 */
.L_x_415:
[----:B-----5:R-:W-:Y:S01]  /*bba0*/  IMAD.IADD R6, R6, 0x1, -R0 ;  /* 0x0000000106067824 */ /* 0x020fe200078e0a00 */
[----:B------:R-:W-:Y:S01]  /*bbb0*/  LOP3.LUT R9, R2, 0xff, RZ, 0xc0, !PT ;  /* 0x000000ff02097812 */ /* 0x000fe200078ec0ff */
[----:B------:R-:W-:Y:S01]  /*bbc0*/  IMAD.MOV.U32 R4, RZ, RZ, RZ ;  /* 0x000000ffff047224 */ /* 0x000fe200078e00ff */
[----:B------:R-:W-:Y:S01]  /*bbd0*/  BSSY B0, `(.L_x_416) ;  /* 0x000002a000007945 */ /* 0x000fe20003800000 */
[C---:B------:R-:W-:Y:S01]  /*bbe0*/  VIADD R0, R6.reuse, 0x5f ;  /* 0x0000005f06007836 */ /* 0x040fe20000000000 */
[----:B------:R-:W-:Y:S01]  /*bbf0*/  ISETP.GE.AND P0, PT, R6, 0x1, PT ;  /* 0x000000010600780c */ /* 0x000fe20003f06270 */
[----:B------:R-:W-:Y:S01]  /*bc00*/  IMAD.MOV.U32 R10, RZ, RZ, R4 ;  /* 0x000000ffff0a7224 */ /* 0x000fe200078e0004 */
[----:B------:R2:W-:Y:S01]  /*bc10*/  STL [R1+0x38], R4 ;  /* 0x0000380401007387 */ /* 0x0005e20000100800 */
[----:B------:R-:W-:-:S05]  /*bc20*/  IMAD.HI R0, R0, 0x2aaaaaab, RZ ;  /* 0x2aaaaaab00007827 */ /* 0x000fca00078e02ff */
[----:B-1----:R-:W-:-:S04]  /*bc30*/  SHF.R.U32.HI R3, RZ, 0x1f, R0 ;  /* 0x0000001fff037819 */ /* 0x002fc80000011600 */
[----:B------:R-:W-:-:S05]  /*bc40*/  LEA.HI.SX32 R8, R0, R3, 0x1c ;  /* 0x0000000300087211 */ /* 0x000fca00078fe2ff */
[----:B------:R2:W-:Y:S04]  /*bc50*/  STL [R1+0x40], R8 ;  /* 0x0000400801007387 */ /* 0x0005e80000100800 */
[----:B------:R2:W-:Y:S01]  /*bc60*/  STL [R1+0x58], R9 ;  /* 0x0000580901007387 */ /* 0x0005e20000100800 */
[----:B------:R-:W-:Y:S05]  /*bc70*/  @!P0 BRA `(.L_x_417) ;  /* 0x00000000007c8947 */ /* 0x000fea0003800000 */
[----:B------:R-:W-:-:S04]  /*bc80*/  SHF.R.U32.HI R0, RZ, 0x10, R2 ;  /* 0x00000010ff007819 */ /* 0x000fc80000011602 */
[----:B------:R-:W-:-:S13]  /*bc90*/  ISETP.NE.AND P0, PT, R0, RZ, PT ;  /* 0x000000ff0000720c */ /* 0x000fda0003f05270 */
[----:B------:R-:W2:Y:S02]  /*bca0*/  @!P0 LDC R0, c[0x0][0x9f0] ;  /* 0x00027c00ff008b82 */ /* 0x000ea40000000800 */
[----:B--2---:R-:W-:-:S04]  /*bcb0*/  IABS R4, R0 ;  /* 0x0000000000047213 */ /* 0x004fc80000000000 */
[----:B------:R-:W1:Y:S08]  /*bcc0*/  I2F.RP R2, R4 ;  /* 0x0000000400027306 */ /* 0x000e700000209400 */
[----:B-1----:R-:W1:Y:S02]  /*bcd0*/  MUFU.RCP R2, R2 ;  /* 0x0000000200027308 */ /* 0x002e640000001000 */
[----:B-1----:R-:W-:-:S06]  /*bce0*/  VIADD R2, R2, 0xffffffe ;  /* 0x0ffffffe02027836 */ /* 0x002fcc0000000000 */
[----:B------:R-:W1:Y:S02]  /*bcf0*/  F2I.FTZ.U32.TRUNC.NTZ R3, R2 ;  /* 0x0000000200037305 */ /* 0x000e64000021f000 */
[----:B-1----:R-:W-:-:S04]  /*bd00*/  IMAD.MOV R2, RZ, RZ, -R3 ;  /* 0x000000ffff027224 */ /* 0x002fc800078e0a03 */
[----:B------:R-:W-:Y:S02]  /*bd10*/  IMAD R5, R2, R4, RZ ;  /* 0x0000000402057224 */ /* 0x000fe400078e02ff */
[----:B------:R-:W-:-:S04]  /*bd20*/  IMAD.MOV.U32 R2, RZ, RZ, RZ ;  /* 0x000000ffff027224 */ /* 0x000fc800078e00ff */
[----:B------:R-:W-:Y:S01]  /*bd30*/  IMAD.HI.U32 R7, R3, R5, R2 ;  /* 0x0000000503077227 */ /* 0x000fe200078e0002 */
[----:B------:R-:W-:Y:S02]  /*bd40*/  IABS R2, R0 ;  /* 0x0000000000027213 */ /* 0x000fe40000000000 */
[----:B------:R-:W-:-:S03]  /*bd50*/  IADD3 R5, R0, -0x1, R8 ;  /* 0xffffffff00057810 */ /* 0x000fc60007ffe008 */
[----:B------:R-:W-:Y:S01]  /*bd60*/  IMAD.MOV R2, RZ, RZ, -R2 ;  /* 0x000000ffff027224 */ /* 0x000fe200078e0a02 */
[----:B------:R-:W-:Y:S02]  /*bd70*/  IABS R3, R5 ;  /* 0x0000000500037213 */ /* 0x000fe40000000000 */
[----:B------:R-:W-:Y:S01]  /*bd80*/  LOP3.LUT R5, R5, R0, RZ, 0x3c, !PT ;  /* 0x0000000005057212 */ /* 0x000fe200078e3cff */
[----:B------:R-:W-:Y:S02]  /*bd90*/  IMAD.MOV.U32 R6, RZ, RZ, R2 ;  /* 0x000000ffff067224 */ /* 0x000fe400078e0002 */
[----:B------:R-:W-:Y:S01]  /*bda0*/  IMAD.HI.U32 R2, R7, R3, RZ ;  /* 0x0000000307027227 */ /* 0x000fe200078e00ff */
[----:B------:R-:W-:-:S03]  /*bdb0*/  ISETP.GE.AND P2, PT, R5, RZ, PT ;  /* 0x000000ff0500720c */ /* 0x000fc60003f46270 */
[----:B------:R-:W-:-:S05]  /*bdc0*/  IMAD R3, R2, R6, R3 ;  /* 0x0000000602037224 */ /* 0x000fca00078e0203 */
[----:B------:R-:W-:-:S13]  /*bdd0*/  ISETP.GT.U32.AND P1, PT, R4, R3, PT ;  /* 0x000000030400720c */ /* 0x000fda0003f24070 */
[----:B------:R-:W-:Y:S02]  /*bde0*/  @!P1 IMAD.IADD R3, R3, 0x1, -R4 ;  /* 0x0000000103039824 */ /* 0x000fe400078e0a04 */
[----:B------:R-:W-:Y:S01]  /*bdf0*/  @!P1 VIADD R2, R2, 0x1 ;  /* 0x0000000102029836 */ /* 0x000fe20000000000 */
[----:B------:R-:W-:Y:S02]  /*be00*/  ISETP.NE.AND P1, PT, R0, RZ, PT ;  /* 0x000000ff0000720c */ /* 0x000fe40003f25270 */
[----:B------:R-:W-:-:S13]  /*be10*/  ISETP.GE.U32.AND P0, PT, R3, R4, PT ;  /* 0x000000040300720c */ /* 0x000fda0003f06070 */
[----:B------:R-:W-:-:S04]  /*be20*/  @P0 VIADD R2, R2, 0x1 ;  /* 0x0000000102020836 */ /* 0x000fc80000000000 */
[----:B------:R-:W-:Y:S01]  /*be30*/  @!P2 IMAD.MOV R2, RZ, RZ, -R2 ;  /* 0x000000ffff02a224 */ /* 0x000fe200078e0a02 */
[----:B------:R-:W-:-:S05]  /*be40*/  @!P1 LOP3.LUT R2, RZ, R0, RZ, 0x33, !PT ;  /* 0x00000000ff029212 */ /* 0x000fca00078e33ff */
[----:B------:R-:W-:-:S05]  /*be50*/  IMAD.MOV.U32 R10, RZ, RZ, R2 ;  /* 0x000000ffff0a7224 */ /* 0x000fca00078e0002 */
[----:B------:R1:W-:Y:S02]  /*be60*/  STL [R1+0x38], R10 ;  /* 0x0000380a01007387 */ /* 0x0003e40000100800 */
.L_x_417:
[----:B------:R-:W-:Y:S05]  /*be70*/  BSYNC B0 ;  /* 0x0000000000007941 */ /* 0x000fea0003800000 */
.L_x_416:
[----:B------:R-:W-:Y:S01]  /*be80*/  IMAD.MOV.U32 R0, RZ, RZ, R10 ;  /* 0x000000ffff007224 */ /* 0x000fe200078e000a */
[----:B------:R-:W-:Y:S03]  /*be90*/  BSSY B7, `(.L_x_418) ;  /* 0x00003e2000077945 */ /* 0x000fe60003800000 */
[----:B------:R-:W-:-:S05]  /*bea0*/  IMAD R2, R9, R0, RZ ;  /* 0x0000000009027224 */ /* 0x000fca00078e02ff */
[----:B------:R-:W-:Y:S01]  /*beb0*/  VIADDMNMX R0, R2, R0, R8, PT ;  /* 0x0000000002007246 */ /* 0x000fe20003800108 */
[----:B------:R3:W-:Y:S03]  /*bec0*/  STL [R1+0x20], R2 ;  /* 0x0000200201007387 */ /* 0x0007e60000100800 */
[----:B------:R-:W-:Y:S01]  /*bed0*/  ISETP.GT.AND P0, PT, R0, R2, PT ;  /* 0x000000020000720c */ /* 0x000fe20003f04270 */
[----:B------:R3:W-:-:S12]  /*bee0*/  STL [R1+0x30], R0 ;  /* 0x0000300001007387 */ /* 0x0007d80000100800 */
[----:B---3--:R-:W-:Y:S05]  /*bef0*/  @P0 BRA `(.L_x_419) ;  /* 0x0000000000480947 */ /* 0x008fea0003800000 */
[----:B------:R-:W3:Y:S02]  /*bf00*/  S2R R0, SR_TID.X ;  /* 0x0000000000007919 */ /* 0x000ee40000002100 */
[----:B---3--:R-:W-:-:S04]  /*bf10*/  LOP3.LUT R0, R0, 0x7f, RZ, 0xc0, !PT ;  /* 0x0000007f00007812 */ /* 0x008fc800078ec0ff */
[----:B------:R-:W-:-:S13]  /*bf20*/  ISETP.NE.AND P0, PT, R0, RZ, PT ;  /* 0x000000ff0000720c */ /* 0x000fda0003f05270 */
[----:B------:R-:W-:Y:S05]  /*bf30*/  @P0 BRA `(.L_x_420) ;  /* 0x0000003c005c0947 */ /* 0x000fea0003800000 */
[----:B------:R-:W3:Y:S01]  /*bf40*/  S2R R5, SR_LANEID ;  /* 0x0000000000057919 */ /* 0x000ee20000000000 */
[----:B------:R-:W-:Y:S01]  /*bf50*/  VOTEU.ANY UR4, UPT, PT ;  /* 0x0000000000047886 */ /* 0x000fe200038e0100 */
[----:B------:R-:W4:Y:S01]  /*bf60*/  LDC.64 R2, c[0x0][0xc60] ;  /* 0x00031800ff027b82 */ /* 0x000f220000000a00 */
[----:B------:R-:W3:Y:S02]  /*bf70*/  FLO.U32 R0, UR4 ;  /* 0x0000000400007d00 */ /* 0x000ee400080e0000 */
[----:B---3--:R-:W-:-:S06]  /*bf80*/  ISETP.EQ.U32.AND P0, PT, R0, R5, PT ;  /* 0x000000050000720c */ /* 0x008fcc0003f02070 */
[----:B------:R-:W4:Y:S07]  /*bf90*/  POPC R5, UR4 ;  /* 0x0000000400057d09 */ /* 0x000f2e0008000000 */
[----:B----4-:R-:W3:Y:S01]  /*bfa0*/  @P0 ATOMG.E.ADD.STRONG.GPU PT, R3, desc[UR40][R2.64], R5 ;  /* 0x00000005020309a8 */ /* 0x010ee200081ee1e8 */
[----:B--2---:R-:W2:Y:S02]  /*bfb0*/  S2R R4, SR_LTMASK ;  /* 0x0000000000047919 */ /* 0x004ea40000003900 */
[----:B--2---:R-:W-:-:S04]  /*bfc0*/  LOP3.LUT R4, R4, UR4, RZ, 0xc0, !PT ;  /* 0x0000000404047c12 */ /* 0x004fc8000f8ec0ff */
[----:B------:R-:W2:Y:S01]  /*bfd0*/  POPC R7, R4 ;  /* 0x0000000400077309 */ /* 0x000ea20000000000 */
[----:B---3--:R-:W2:Y:S02]  /*bfe0*/  SHFL.IDX PT, R0, R3, R0, 0x1f ;  /* 0x00001f0003007589 */ /* 0x008ea400000e0000 */
[----:B--2---:R-:W-:-:S05]  /*bff0*/  IADD3 R0, R0, UR37, R7 ;  /* 0x0000002500007c10 */ /* 0x004fca000fffe007 */
[----:B------:R4:W-:Y:S01]  /*c000*/  STL [R1], R0 ;  /* 0x0000000001007387 */ /* 0x0009e20000100800 */
[----:B------:R-:W-:Y:S05]  /*c010*/  BRA `(.L_x_420) ;  /* 0x0000003c00247947 */ /* 0x000fea0003800000 */
.L_x_419:
[----:B------:R-:W-:Y:S01]  /*c020*/  VIADD R0, R18, 0x1c400 ;  /* 0x0001c40012007836 */ /* 0x000fe20000000000 */
[----:B------:R-:W-:Y:S04]  /*c030*/  BSSY B6, `(.L_x_421) ;  /* 0x0000013000067945 */ /* 0x000fe80003800000 */
[----:B------:R-:W-:-:S13]  /*c040*/  LOP3.LUT P0, RZ, R0, 0x3ff, RZ, 0xc0, !PT ;  /* 0x000003ff00ff7812 */ /* 0x000fda000780c0ff */
[----:B------:R-:W-:Y:S05]  /*c050*/  @!P0 BRA `(.L_x_422) ;  /* 0x0000000000408947 */ /* 0x000fea0003800000 */
[----:B------:R-:W-:Y:S01]  /*c060*/  MOV R2, 0x0 ;  /* 0x0000000000027802 */ /* 0x000fe20000000f00 */
[----:B------:R-:W-:Y:S01]  /*c070*/  ULDC.64 UR6, c[0x4][0x98] ;  /* 0x0100260000067ab9 */ /* 0x000fe20000000a00 */
[----:B------:R-:W-:Y:S01]  /*c080*/  ULDC.64 UR8, c[0x4][0xa0] ;  /* 0x0100280000087ab9 */ /* 0x000fe20000000a00 */
[----:B------:R-:W-:Y:S01]  /*c090*/  ULDC.64 UR4, c[0x4][0x8] ;  /* 0x0100020000047ab9 */ /* 0x000fe20000000a00 */
[----:B--2---:R-:W-:Y:S02]  /*c0a0*/  IMAD.U32 R4, RZ, RZ, UR6 ;  /* 0x00000006ff047e24 */ /* 0x004fe4000f8e00ff */
[----:B------:R-:W2:Y:S01]  /*c0b0*/  LDC.64 R2, c[0x4][R2] ;  /* 0x0100000002027b82 */ /* 0x000ea20000000a00 */
[----:B------:R-:W-:Y:S02]  /*c0c0*/  IMAD.U32 R5, RZ, RZ, UR7 ;  /* 0x00000007ff057e24 */ /* 0x000fe4000f8e00ff */
[----:B------:R-:W-:Y:S02]  /*c0d0*/  IMAD.U32 R6, RZ, RZ, UR8 ;  /* 0x00000008ff067e24 */ /* 0x000fe4000f8e00ff */
[----:B------:R-:W-:-:S02]  /*c0e0*/  IMAD.U32 R7, RZ, RZ, UR9 ;  /* 0x00000009ff077e24 */ /* 0x000fc4000f8e00ff */
[----:B-1----:R-:W-:Y:S02]  /*c0f0*/  IMAD.U32 R10, RZ, RZ, UR4 ;  /* 0x00000004ff0a7e24 */ /* 0x002fe4000f8e00ff */
[----:B0-----:R-:W-:Y:S02]  /*c100*/  IMAD.U32 R11, RZ, RZ, UR5 ;  /* 0x00000005ff0b7e24 */ /* 0x001fe4000f8e00ff */
[----:B------:R-:W-:Y:S02]  /*c110*/  IMAD.MOV.U32 R8, RZ, RZ, 0x70 ;  /* 0x00000070ff087424 */ /* 0x000fe400078e00ff */
[----:B------:R-:W-:Y:S02]  /*c120*/  IMAD.MOV.U32 R12, RZ, RZ, 0x1 ;  /* 0x00000001ff0c7424 */ /* 0x000fe400078e00ff */
[----:B------:R-:W-:-:S07]  /*c130*/  IMAD.MOV.U32 R13, RZ, RZ, RZ ;  /* 0x000000ffff0d7224 */ /* 0x000fce00078e00ff */
[----:B------:R-:W-:-:S07]  /*c140*/  LEPC R20, `(.L_x_422) ;  /* 0x000000001014794e */ /* 0x000fce0000000000 */
[----:B--2---:R-:W-:Y:S05]  /*c150*/  CALL.ABS.NOINC R2 ;  /* 0x0000000002007343 */ /* 0x004fea0003c00000 */
.L_x_422:
[----:B------:R-:W-:Y:S05]  /*c160*/  BSYNC B6 ;  /* 0x0000000000067941 */ /* 0x000fea0003800000 */
.L_x_421:
        /* <DEDUP_REMOVED lines=8> */
[----:B------:R3:W4:Y:S01]  /*c1f0*/  LDC.64 R2, c[0x4][R0] ;  /* 0x0100000000027b82 */ /* 0x0007220000000a00 */
[----:B--2---:R-:W-:Y:S02]  /*c200*/  IMAD.U32 R4, RZ, RZ, UR6 ;  /* 0x00000006ff047e24 */ /* 0x004fe4000f8e00ff */
[----:B------:R-:W-:Y:S02]  /*c210*/  IMAD.U32 R5, RZ, RZ, UR7 ;  /* 0x00000007ff057e24 */ /* 0x000fe4000f8e00ff */
[----:B------:R-:W-:Y:S02]  /*c220*/  IMAD.U32 R6, RZ, RZ, UR8 ;  /* 0x00000008ff067e24 */ /* 0x000fe4000f8e00ff */
[----:B------:R-:W-:-:S02]  /*c230*/  IMAD.U32 R7, RZ, RZ, UR9 ;  /* 0x00000009ff077e24 */ /* 0x000fc4000f8e00ff */
[----:B-1----:R-:W-:Y:S02]  /*c240*/  IMAD.U32 R10, RZ, RZ, UR4 ;  /* 0x00000004ff0a7e24 */ /* 0x002fe4000f8e00ff */
[----:B0-----:R-:W-:Y:S02]  /*c250*/  IMAD.U32 R11, RZ, RZ, UR5 ;  /* 0x00000005ff0b7e24 */ /* 0x001fe4000f8e00ff */
[----:B------:R-:W-:Y:S02]  /*c260*/  IMAD.MOV.U32 R8, RZ, RZ, 0x70 ;  /* 0x00000070ff087424 */ /* 0x000fe400078e00ff */
[----:B------:R-:W-:Y:S02]  /*c270*/  IMAD.MOV.U32 R12, RZ, RZ, 0x1 ;  /* 0x00000001ff0c7424 */ /* 0x000fe400078e00ff */
[----:B---3--:R-:W-:-:S07]  /*c280*/  IMAD.MOV.U32 R13, RZ, RZ, RZ ;  /* 0x000000ffff0d7224 */ /* 0x008fce00078e00ff */
[----:B------:R-:W-:-:S07]  /*c290*/  LEPC R20, `(.L_x_425) ;  /* 0x000000001014794e */ /* 0x000fce0000000000 */
[----:B----4-:R-:W-:Y:S05]  /*c2a0*/  CALL.ABS.NOINC R2 ;  /* 0x0000000002007343 */ /* 0x010fea0003c00000 */
.L_x_425:
        /* <DEDUP_REMOVED lines=16> */
.L_x_424:
[----:B------:R-:W-:Y:S05]  /*c3b0*/  BSYNC B6 ;  /* 0x0000000000067941 */ /* 0x000fea0003800000 */
.L_x_423:
[----:B--2---:R-:W2:Y:S01]  /*c3c0*/  LDL.LU R4, [R1+0x14] ;  /* 0x0000140001047983 */ /* 0x004ea20000300800 */
[----:B------:R-:W-:-:S03]  /*c3d0*/  ULDC.64 UR4, c[0x0][0x9f8] ;  /* 0x00027e0000047ab9 */ /* 0x000fc60000000a00 */
[----:B------:R-:W3:Y:S01]  /*c3e0*/  LDL R7, [R1+0x8] ;  /* 0x0000080001077983 */ /* 0x000ee20000100800 */
[----:B------:R-:W-:-:S03]  /*c3f0*/  ISETP.NE.U32.AND P0, PT, RZ, UR4, PT ;  /* 0x00000004ff007c0c */ /* 0x000fc6000bf05070 */
[----:B------:R-:W4:Y:S01]  /*c400*/  LDL R0, [R1+0x30] ;  /* 0x0000300001007983 */ /* 0x000f220000100800 */
[----:B------:R-:W-:-:S13]  /*c410*/  ISETP.NE.AND.EX P0, PT, RZ, UR5, PT, P0 ;  /* 0x00000005ff007c0c */ /* 0x000fda000bf05300 */
[----:B------:R-:W-:-:S04]  /*c420*/  @P0 IADD3 R2, P1, R16, UR4, RZ ;  /* 0x0000000410020c10 */ /* 0x000fc8000ff3e0ff */
[----:B--2---:R-:W-:Y:S01]  /*c430*/  @P0 IADD3.X R3, R4, UR5, RZ, P1, !PT ;  /* 0x0000000504030c10 */ /* 0x004fe20008ffe4ff */
[----:B------:R-:W-:-:S04]  /*c440*/  ULDC.64 UR4, c[0x0][0xa08] ;  /* 0x0002820000047ab9 */ /* 0x000fc80000000a00 */
[----:B---3--:R2:W3:Y:S02]  /*c450*/  @P0 LDG.E R7, desc[UR40][R2.64] ;  /* 0x0000002802070981 */ /* 0x0084e4000c1e1900 */
[----:B--2---:R-:W2:Y:S01]  /*c460*/  LDC.64 R2, c[0x0][0x418] ;  /* 0x00010600ff027b82 */ /* 0x004ea20000000a00 */
[----:B----4-:R-:W-:Y:S01]  /*c470*/  VIADD R0, R0, 0xffffffff ;  /* 0xffffffff00007836 */ /* 0x010fe20000000000 */
[----:B---3--:R-:W-:Y:S01]  /*c480*/  SHF.R.S32.HI R8, RZ, 0x1f, R7 ;  /* 0x0000001fff087819 */ /* 0x008fe20000011407 */
[----:B------:R3:W-:Y:S04]  /*c490*/  @P0 STL [R1+0x8], R7 ;  /* 0x0000080701000387 */ /* 0x0007e80000100800 */
[----:B------:R3:W-:Y:S01]  /*c4a0*/  STL [R1+0x14], R8 ;  /* 0x0000140801007387 */ /* 0x0007e20000100800 */
[----:B--2---:R-:W-:Y:S01]  /*c4b0*/  LOP3.LUT P0, RZ, R2, UR4, RZ, 0xfc, !PT ;  /* 0x0000000402ff7c12 */ /* 0x004fe2000f80fcff */
[----:B------:R-:W-:-:S03]  /*c4c0*/  UMOV UR4, 0xffffffff ;  /* 0xffffffff00047882 */ /* 0x000fc60000000000 */
[----:B------:R-:W-:-:S04]  /*c4d0*/  LOP3.LUT P0, RZ, R3, UR5, RZ, 0xfc, P0 ;  /* 0x0000000503ff7c12 */ /* 0x000fc8000800fcff */
[----:B------:R-:W-:Y:S01]  /*c4e0*/  SEL R16, R7, RZ, !P0 ;  /* 0x000000ff07107207 */ /* 0x000fe20004000000 */
[----:B---3--:R-:W-:Y:S08]  /*c4f0*/  BRA.DIV UR4, `(.L_x_426) ;  /* 0x0000004a04b07947 */ /* 0x008ff0000b800000 */
[----:B------:R-:W2:Y:S02]  /*c500*/  S2R R4, SR_TID.X ;  /* 0x0000000000047919 */ /* 0x000ea40000002100 */
[----:B--2---:R-:W-:-:S04]  /*c510*/  SHF.R.U32.HI R4, RZ, 0x5, R4 ;  /* 0x00000005ff047819 */ /* 0x004fc80000011604 */
[----:B------:R-:W-:-:S05]  /*c520*/  LOP3.LUT R4, R4, 0x3, RZ, 0xc0, !PT ;  /* 0x0000000304047812 */ /* 0x000fca00078ec0ff */
[----:B------:R2:W3:Y:S02]  /*c530*/  SHFL.IDX PT, R14, R4, RZ, 0x1f ;  /* 0x00001fff040e7589 */ /* 0x0004e400000e0000 */
.L_x_530:
[----:B------:R-:W-:Y:S01]  /*c540*/  PLOP3.LUT P1, PT, PT, PT, PT, 0x8, 0x0 ;  /* 0x000000000000781c */ /* 0x000fe20003f2e170 */
[----:B------:R4:W-:Y:S01]  /*c550*/  STL [R1+0x2c], R0 ;  /* 0x00002c0001007387 */ /* 0x0009e20000100800 */
[----:B---3--:R-:W-:Y:S02]  /*c560*/  ISETP.NE.AND P0, PT, R14, RZ, PT ;  /* 0x000000ff0e00720c */ /* 0x008fe40003f05270 */
[----:B--2---:R-:W-:-:S05]  /*c570*/  P2R R4, PR, RZ, 0x2 ;  /* 0x00000002ff047803 */ /* 0x004fca0000000000 */
[----:B------:R4:W-:Y:S06]  /*c580*/  STL [R1+0x18], R4 ;  /* 0x0000180401007387 */ /* 0x0009ec0000100800 */
[----:B------:R-:W-:Y:S05]  /*c590*/  @P0 BRA `(.L_x_427) ;  /* 0x0000000400040947 */ /* 0x000fea0003800000 */
[----:B------:R-:W-:-:S03]  /*c5a0*/  UMOV UR4, 0xffffffff ;  /* 0xffffffff00047882 */ /* 0x000fc60000000000 */
[----:B------:R-:W-:Y:S05]  /*c5b0*/  BRA.DIV UR4, `(.L_x_428) ;  /* 0x0000004a04b47947 */ /* 0x000fea000b800000 */
[----:B------:R-:W-:-:S13]  /*c5c0*/  ELECT P6, URZ, PT ;  /* 0x00000000003f782f */ /* 0x000fda00038c0000 */
.L_x_533:
[----:B------:R-:W-:Y:S05]  /*c5d0*/  @!P6 BRA `(.L_x_427) ;  /* 0x0000000000f4e947 */ /* 0x000fea0003800000 */
[----:B------:R-:W-:-:S04]  /*c5e0*/  ISETP.NE.U32.AND P0, PT, R2, RZ, PT ;  /* 0x000000ff0200720c */ /* 0x000fc80003f05070 */
[----:B------:R-:W-:-:S13]  /*c5f0*/  ISETP.NE.AND.EX P0, PT, R3, RZ, PT, P0 ;  /* 0x000000ff0300720c */ /* 0x000fda0003f05300 */
[----:B------:R-:W-:Y:S05]  /*c600*/  @!P0 BRA `(.L_x_429) ;  /* 0x0000000000508947 */ /* 0x000fea0003800000 */
[----:B------:R-:W2:Y:S01]  /*c610*/  LDC R6, c[0x0][0x43c] ;  /* 0x00010f00ff067b82 */ /* 0x000ea20000000800 */
[----:B------:R-:W-:Y:S01]  /*c620*/  IMAD.MOV.U32 R9, RZ, RZ, R0 ;  /* 0x000000ffff097224 */ /* 0x000fe200078e0000 */
[----:B------:R-:W-:-:S03]  /*c630*/  ULDC.64 UR4, c[0x0][0x428] ;  /* 0x00010a0000047ab9 */ /* 0x000fc60000000a00 */
[----:B----4-:R-:W-:Y:S01]  /*c640*/  IMAD.MOV.U32 R0, RZ, RZ, R9 ;  /* 0x000000ffff007224 */ /* 0x010fe200078e0009 */
[----:B--2---:R-:W-:-:S13]  /*c650*/  ISETP.NE.AND P0, PT, R6, 0x1, PT ;  /* 0x000000010600780c */ /* 0x004fda0003f05270 */
[----:B------:R-:W2:Y:S02]  /*c660*/  @P0 LDC.64 R4, c[0x0][0x440] ;  /* 0x00011000ff040b82 */ /* 0x000ea40000000a00 */
[----:B--2---:R-:W-:-:S05]  /*c670*/  @P0 IMAD.HI.U32 R4, R9, R4, RZ ;  /* 0x0000000409040227 */ /* 0x004fca00078e00ff */
[----:B------:R-:W-:-:S04]  /*c680*/  @P0 SHF.R.U32.HI R0, RZ, R5, R4 ;  /* 0x00000005ff000219 */ /* 0x000fc80000011604 */
[--C-:B------:R-:W-:Y:S01]  /*c690*/  SHF.R.S32.HI R5, RZ, 0x1f, R0.reuse ;  /* 0x0000001fff057819 */ /* 0x100fe20000011400 */
[----:B------:R-:W-:-:S04]  /*c6a0*/  IMAD.MOV R4, RZ, RZ, -R0 ;  /* 0x000000ffff047224 */ /* 0x000fc800078e0a00 */
[----:B------:R-:W-:Y:S02]  /*c6b0*/  IMAD R9, R6, R4, R9 ;  /* 0x0000000406097224 */ /* 0x000fe400078e0209 */
[----:B------:R-:W-:Y:S02]  /*c6c0*/  IMAD R6, R8, UR4, RZ ;  /* 0x0000000408067c24 */ /* 0x000fe4000f8e02ff */
[----:B------:R-:W-:Y:S01]  /*c6d0*/  IMAD.MOV.U32 R4, RZ, RZ, R0 ;  /* 0x000000ffff047224 */ /* 0x000fe200078e0000 */
[----:B------:R2:W-:Y:S01]  /*c6e0*/  STL [R1+0x2c], R9 ;  /* 0x00002c0901007387 */ /* 0x0005e20000100800 */
[C---:B------:R-:W-:Y:S02]  /*c6f0*/  IMAD R0, R7.reuse, UR5, R6 ;  /* 0x0000000507007c24 */ /* 0x040fe4000f8e0206 */
[----:B------:R-:W-:-:S04]  /*c700*/  IMAD.WIDE.U32 R4, R7, UR4, R4 ;  /* 0x0000000407047c25 */ /* 0x000fc8000f8e0004 */
[----:B------:R-:W-:Y:S01]  /*c710*/  IMAD.IADD R0, R5, 0x1, R0 ;  /* 0x0000000105007824 */ /* 0x000fe200078e0200 */
[----:B------:R-:W-:-:S04]  /*c720*/  LEA R2, P0, R4, R2, 0x2 ;  /* 0x0000000204027211 */ /* 0x000fc800078010ff */
[----:B------:R-:W-:-:S05]  /*c730*/  LEA.HI.X R3, R4, R3, R0, 0x2, P0 ;  /* 0x0000000304037211 */ /* 0x000fca00000f1400 */
[----:B------:R2:W5:Y:S04]  /*c740*/  LDG.E R16, desc[UR40][R2.64] ;  /* 0x0000002802107981 */ /* 0x000568000c1e1900 */
.L_x_429:
[----:B--2---:R-:W2:Y:S01]  /*c750*/  LDL R2, [R1+0x10] ;  /* 0x0000100001027983 */ /* 0x004ea20000100800 */
[----:B----4-:R-:W-:Y:S01]  /*c760*/  IMAD R0, R19, 0x8, R18 ;  /* 0x0000000813007824 */ /* 0x010fe200078e0212 */
[----:B--2---:R-:W-:-:S04]  /*c770*/  SHF.L.U32 R2, R2, 0x1f, RZ ;  /* 0x0000001f02027819 */ /* 0x004fc800000006ff */
[----:B------:R-:W2:Y:S02]  /*c780*/  SYNCS.PHASECHK.TRANS64.TRYWAIT P0, [R0+URZ+0x22840], R2 ;  /* 0x02284002000075a7 */ /* 0x000ea4000800017f */
[----:B--2---:R-:W-:Y:S05]  /*c790*/  @!P0 BRA `(.L_x_430) ;  /* 0x00000048005c8947 */ /* 0x004fea0003800000 */
.L_x_534:
[----:B------:R-:W3:Y:S02]  /*c7a0*/  S2R R3, SR_TID.X ;  /* 0x0000000000037919 */ /* 0x000ee40000002100 */
[----:B---3--:R-:W-:-:S04]  /*c7b0*/  LOP3.LUT R3, R3, 0x7f, RZ, 0xc0, !PT ;  /* 0x0000007f03037812 */ /* 0x008fc800078ec0ff */
[----:B------:R-:W-:-:S13]  /*c7c0*/  ISETP.NE.AND P0, PT, R3, RZ, PT ;  /* 0x000000ff0300720c */ /* 0x000fda0003f05270 */
[----:B------:R-:W-:Y:S05]  /*c7d0*/  @P0 BRA `(.L_x_431) ;  /* 0x00000000001c0947 */ /* 0x000fea0003800000 */
[----:B------:R-:W3:Y:S01]  /*c7e0*/  S2R R3, SR_TID.X ;  /* 0x0000000000037919 */ /* 0x000ee20000002100 */
[----:B--2---:R-:W-:-:S04]  /*c7f0*/  IMAD.MOV.U32 R2, RZ, RZ, 0x3000 ;  /* 0x00003000ff027424 */ /* 0x004fc800078e00ff */
[----:B------:R4:W-:Y:S01]  /*c800*/  SYNCS.ARRIVE.TRANS64 RZ, [R0+URZ+0x22830], R2 ;  /* 0x0228300200ff79a7 */ /* 0x0009e2000800003f */
[----:B---3--:R-:W-:-:S04]  /*c810*/  LOP3.LUT R3, R3, 0x1f, RZ, 0xc0, !PT ;  /* 0x0000001f03037812 */ /* 0x008fc800078ec0ff */
[----:B------:R-:W-:-:S13]  /*c820*/  ISETP.NE.AND P0, PT, R3, RZ, PT ;  /* 0x000000ff0300720c */ /* 0x000fda0003f05270 */
[----:B----4-:R-:W-:Y:S05]  /*c830*/  @!P0 BRA `(.L_x_431) ;  /* 0x0000000000048947 */ /* 0x010fea0003800000 */
[----:B------:R-:W-:Y:S01]  /*c840*/  BPT.TRAP 0x1 ;  /* 0x000000040000795c */ /* 0x000fe20000300000 */
.L_x_431:
[----:B------:R-:W3:Y:S04]  /*c850*/  LDL R3, [R1+0x2c] ;  /* 0x00002c0001037983 */ /* 0x000ee80000100800 */
[----:B--2---:R-:W2:Y:S01]  /*c860*/  LDL R2, [R1+0x1c] ;  /* 0x00001c0001027983 */ /* 0x004ea20000100800 */
[----:B------:R-:W-:Y:S01]  /*c870*/  R2UR UR9, R0 ;  /* 0x00000000000972ca */ /* 0x000fe200000e0000 */
[----:B------:R-:W-:Y:S01]  /*c880*/  IMAD R0, R19, 0x3000, R18 ;  /* 0x0000300013007824 */ /* 0x000fe200078e0212 */
[----:B------:R-:W-:Y:S01]  /*c890*/  UIADD3 UR6, UP0, UR38, 0x370, URZ ;  /* 0x0000037026067890 */ /* 0x000fe2000ff1e03f */
[----:B------:R-:W-:Y:S01]  /*c8a0*/  R2UR UR12, R17 ;  /* 0x00000000110c72ca */ /* 0x000fe200000e0000 */
[----:B------:R-:W-:Y:S01]  /*c8b0*/  UMOV UR5, 0x14f00000 ;  /* 0x14f0000000057882 */ /* 0x000fe20000000000 */
[----:B-----5:R-:W-:Y:S01]  /*c8c0*/  R2UR UR13, R16 ;  /* 0x00000000100d72ca */ /* 0x020fe200000e0000 */
[----:B------:R-:W-:Y:S01]  /*c8d0*/  UIADD3.X UR7, URZ, UR39, URZ, UP0, !UPT ;  /* 0x000000273f077290 */ /* 0x000fe200087fe43f */
[----:B------:R-:W-:Y:S01]  /*c8e0*/  R2UR UR8, R0 ;  /* 0x00000000000872ca */ /* 0x000fe200000e0000 */
[----:B------:R-:W-:Y:S01]  /*c8f0*/  UMOV UR10, URZ ;  /* 0x0000003f000a7c82 */ /* 0x000fe20008000000 */
[----:B------:R-:W-:-:S04]  /*c900*/  PLOP3.LUT P0, PT, PT, PT, PT, 0x80, 0x0 ;  /* 0x000000000000781c */ /* 0x000fc80003f0f070 */
[----:B------:R-:W-:Y:S01]  /*c910*/  UIADD3 UR9, UR9, 0x22830, URZ ;  /* 0x0002283009097890 */ /* 0x000fe2000fffe03f */
[----:B------:R-:W-:-:S05]  /*c920*/  P2R R0, PR, RZ, 0x1 ;  /* 0x00000001ff007803 */ /* 0x000fca0000000000 */
[----:B------:R4:W-:Y:S01]  /*c930*/  STL [R1+0x18], R0 ;  /* 0x0000180001007387 */ /* 0x0009e20000100800 */
[----:B------:R-:W-:Y:S01]  /*c940*/  UIADD3 UR8, UR8, 0x1c400, URZ ;  /* 0x0001c40008087890 */ /* 0x000fe2000fffe03f */
[----:B---3--:R-:W-:Y:S02]  /*c950*/  R2UR UR11, R3 ;  /* 0x00000000030b72ca */ /* 0x008fe400000e0000 */
[----:B--2---:R-:W-:-:S13]  /*c960*/  R2UR UR4, R2 ;  /* 0x00000000020472ca */ /* 0x004fda00000e0000 */
[----:B------:R-:W-:-:S03]  /*c970*/  UIMAD UR11, UR11, 0x60, UR4 ;  /* 0x000000600b0b78a4 */ /* 0x000fc6000f8e0204 */
[----:B------:R-:W-:-:S06]  /*c980*/  UMOV UR4, 0x0 ;  /* 0x0000000000047882 */ /* 0x000fcc0000000000 */
[----:B------:R4:W-:Y:S02]  /*c990*/  UTMALDG.4D [UR8], [UR6], desc[UR4] ;  /* 0x00000408060075b4 */ /* 0x0009e40008019000 */
[----:B----4-:R-:W-:Y:S01]  /*c9a0*/  NOP ;  /* 0x0000000000007918 */ /* 0x010fe20000000000 */
.L_x_427:
[----:B------:R-:W2:Y:S04]  /*c9b0*/  LDL.LU R3, [R1+0x34] ;  /* 0x0000340001037983 */ /* 0x000ea80000300800 */
[----:B------:R-:W3:Y:S04]  /*c9c0*/  LDL.LU R5, [R1+0x24] ;  /* 0x0000240001057983 */ /* 0x000ee80000300800 */
[----:B----4-:R-:W4:Y:S01]  /*c9d0*/  LDL.LU R4, [R1+0x3c] ;  /* 0x00003c0001047983 */ /* 0x010f220000300800 */
[----:B------:R-:W-:Y:S05]  /*c9e0*/  WARPSYNC.ALL ;  /* 0x0000000000007948 */ /* 0x000fea0003800000 */
[----:B------:R-:W-:Y:S01]  /*c9f0*/  ULDC.64 UR6, c[0x0][0xa00] ;  /* 0x0002800000067ab9 */ /* 0x000fe20000000a00 */
[----:B------:R-:W-:Y:S01]  /*ca00*/  ULDC.64 UR4, c[0x0][0x298] ;  /* 0x0000a60000047ab9 */ /* 0x000fe20000000a00 */
[----:B------:R-:W-:Y:S01]  /*ca10*/  BAR.SYNC.DEFER_BLOCKING 0x8, 0x180 ;  /* 0x0206000000007b1d */ /* 0x000fe20000010000 */
[----:B------:R-:W-:Y:S01]  /*ca20*/  ISETP.NE.U32.AND P0, PT, RZ, UR6, PT ;  /* 0x00000006ff007c0c */ /* 0x000fe2000bf05070 */
[----:B------:R-:W-:-:S03]  /*ca30*/  VIADD R2, R18, 0x18400 ;  /* 0x0001840012027836 */ /* 0x000fc60000000000 */
[----:B------:R-:W-:Y:S01]  /*ca40*/  ISETP.NE.AND.EX P0, PT, RZ, UR7, PT, P0 ;  /* 0x00000007ff007c0c */ /* 0x000fe2000bf05300 */
[----:B------:R-:W-:Y:S01]  /*ca50*/  BSSY B6, `(.L_x_432) ;  /* 0x000001e000067945 */ /* 0x000fe20003800000 */
[----:B------:R-:W-:Y:S02]  /*ca60*/  LOP3.LUT P1, RZ, R2, 0x3ff, RZ, 0xc0, !PT ;  /* 0x000003ff02ff7812 */ /* 0x000fe4000782c0ff */
[----:B--2---:R-:W-:Y:S02]  /*ca70*/  SHF.R.S32.HI R0, RZ, 0x1f, R3 ;  /* 0x0000001fff007819 */ /* 0x004fe40000011403 */
[----:B---3--:R-:W-:-:S03]  /*ca80*/  SEL R5, R5, RZ, !P0 ;  /* 0x000000ff05057207 */ /* 0x008fc60004000000 */
[----:B------:R-:W-:Y:S01]  /*ca90*/  IMAD R0, R0, UR4, RZ ;  /* 0x0000000400007c24 */ /* 0x000fe2000f8e02ff */
[----:B----4-:R-:W-:-:S03]  /*caa0*/  SEL R4, R4, RZ, !P0 ;  /* 0x000000ff04047207 */ /* 0x010fc60004000000 */
[C---:B------:R-:W-:Y:S02]  /*cab0*/  IMAD R0, R3.reuse, UR5, R0 ;  /* 0x0000000503007c24 */ /* 0x040fe4000f8e0200 */
[----:B------:R-:W-:-:S04]  /*cac0*/  IMAD.WIDE.U32 R2, R3, UR4, RZ ;  /* 0x0000000403027c25 */ /* 0x000fc8000f8e00ff */
[----:B------:R-:W-:Y:S01]  /*cad0*/  IMAD.IADD R0, R3, 0x1, R0 ;  /* 0x0000000103007824 */ /* 0x000fe200078e0200 */
[----:B------:R2:W-:Y:S04]  /*cae0*/  STL.64 [R1+0x50], R2 ;  /* 0x0000500201007387 */ /* 0x0005e80000100a00 */
[----:B------:R2:W-:Y:S04]  /*caf0*/  STL [R1+0x24], R5 ;  /* 0x0000240501007387 */ /* 0x0005e80000100800 */
[----:B------:R2:W-:Y:S04]  /*cb00*/  STL [R1+0x3c], R4 ;  /* 0x00003c0401007387 */ /* 0x0005e80000100800 */
[----:B------:R2:W-:Y:S01]  /*cb10*/  STL [R1+0x34], R0 ;  /* 0x0000340001007387 */ /* 0x0005e20000100800 */
[----:B------:R-:W-:Y:S05]  /*cb20*/  @!P1 BRA `(.L_x_433) ;  /* 0x0000000000409947 */ /* 0x000fea0003800000 */
[----:B--2---:R-:W-:Y:S01]  /*cb30*/  MOV R2, 0x0 ;  /* 0x0000000000027802 */ /* 0x004fe20000000f00 */
[----:B------:R-:W-:Y:S01]  /*cb40*/  ULDC.64 UR6, c[0x4][0x98] ;  /* 0x0100260000067ab9 */ /* 0x000fe20000000a00 */
[----:B------:R-:W-:Y:S01]  /*cb50*/  ULDC.64 UR8, c[0x4][0xa0] ;  /* 0x0100280000087ab9 */ /* 0x000fe20000000a00 */
[----:B------:R-:W-:Y:S01]  /*cb60*/  ULDC.64 UR4, c[0x4][0x20] ;  /* 0x0100080000047ab9 */ /* 0x000fe20000000a00 */
[----:B------:R-:W-:Y:S02]  /*cb70*/  IMAD.U32 R4, RZ, RZ, UR6 ;  /* 0x00000006ff047e24 */ /* 0x000fe4000f8e00ff */
        /* <DEDUP_REMOVED lines=11> */
.L_x_433:
[----:B------:R-:W-:Y:S05]  /*cc30*/  BSYNC B6 ;  /* 0x0000000000067941 */ /* 0x000fea0003800000 */
.L_x_432:
[----:B--2---:R-:W2:Y:S01]  /*cc40*/  LDL.LU R0, [R1+0x3c] ;  /* 0x00003c0001007983 */ /* 0x004ea20000300800 */
[----:B------:R-:W-:Y:S01]  /*cc50*/  ULDC.64 UR4, c[0x0][0x2d8] ;  /* 0x0000b60000047ab9 */ /* 0x000fe20000000a00 */
[----:B------:R-:W3:Y:S01]  /*cc60*/  LDC R8, c[0x0][0x448] ;  /* 0x00011200ff087b82 */ /* 0x000ee20000000800 */
[----:B------:R-:W-:Y:S01]  /*cc70*/  ULDC UR6, c[0x0][0x2b8] ;  /* 0x0000ae0000067ab9 */ /* 0x000fe20000000800 */
[----:B------:R-:W4:Y:S04]  /*cc80*/  LDL.LU R5, [R1+0x34] ;  /* 0x0000340001057983 */ /* 0x000f280000300800 */
[----:B------:R-:W4:Y:S04]  /*cc90*/  LDL.LU.64 R2, [R1+0x50] ;  /* 0x0000500001027983 */ /* 0x000f280000300a00 */
[----:B------:R-:W2:Y:S01]  /*cca0*/  LDL.LU R4, [R1+0x24] ;  /* 0x0000240001047983 */ /* 0x000ea20000300800 */
[----:B---3--:R-:W-:-:S13]  /*ccb0*/  ISETP.NE.AND P0, PT, R8, 0x1, PT ;  /* 0x000000010800780c */ /* 0x008fda0003f05270 */
[----:B------:R-:W3:Y:S01]  /*ccc0*/  @P0 LDC R7, c[0x0][0x450] ;  /* 0x00011400ff070b82 */ /* 0x000ee20000000800 */
[----:B----4-:R-:W-:Y:S02]  /*ccd0*/  IMAD.MOV.U32 R3, RZ, RZ, R5 ;  /* 0x000000ffff037224 */ /* 0x010fe400078e0005 */
[----:B------:R-:W4:Y:S01]  /*cce0*/  LDL.LU R5, [R1+0x4] ;  /* 0x0000040001057983 */ /* 0x000f220000300800 */
[----:B------:R-:W-:-:S03]  /*ccf0*/  IMAD.WIDE.U32 R2, R17, UR4, R2 ;  /* 0x0000000411027c25 */ /* 0x000fc6000f8e0002 */
[----:B------:R0:W5:Y:S01]  /*cd00*/  LDL R9, [R1+0x28] ;  /* 0x0000280001097983 */ /* 0x0001620000100800 */
[----:B------:R-:W-:Y:S01]  /*cd10*/  IMAD R3, R17, UR5, R3 ;  /* 0x0000000511037c24 */ /* 0x000fe2000f8e0203 */
[----:B------:R-:W-:Y:S02]  /*cd20*/  ULDC.64 UR4, c[0x0][0x2e0] ;  /* 0x0000b80000047ab9 */ /* 0x000fe40000000a00 */
[----:B--2---:R-:W-:Y:S02]  /*cd30*/  IMAD R0, R0, UR4, RZ ;  /* 0x0000000400007c24 */ /* 0x004fe4000f8e02ff */
[----:B------:R-:W-:-:S04]  /*cd40*/  IMAD.WIDE.U32 R2, R4, UR4, R2 ;  /* 0x0000000404027c25 */ /* 0x000fc8000f8e0002 */
[----:B------:R-:W-:Y:S01]  /*cd50*/  IMAD R0, R4, UR5, R0 ;  /* 0x0000000504007c24 */ /* 0x000fe2000f8e0200 */
[----:B-1----:R-:W1:Y:S01]  /*cd60*/  S2R R10, SR_TID.X ;  /* 0x00000000000a7919 */ /* 0x002e620000002100 */
[----:B------:R-:W-:Y:S02]  /*cd70*/  ULDC.64 UR4, c[0x0][0x2d0] ;  /* 0x0000b40000047ab9 */ /* 0x000fe40000000a00 */
[----:B------:R-:W-:Y:S01]  /*cd80*/  IMAD.IADD R3, R3, 0x1, R0 ;  /* 0x0000000103037824 */ /* 0x000fe200078e0200 */
[----:B------:R-:W2:Y:S02]  /*cd90*/  S2R R4, SR_TID.X ;  /* 0x0000000000047919 */ /* 0x000ea40000002100 */
[----:B--2---:R-:W-:-:S04]  /*cda0*/  LOP3.LUT R4, R4, 0x7f, RZ, 0xc0, !PT ;  /* 0x0000007f04047812 */ /* 0x004fc800078ec0ff */
[----:B------:R-:W-:Y:S02]  /*cdb0*/  SHF.R.U32.HI R6, RZ, 0x3, R4 ;  /* 0x00000003ff067819 */ /* 0x000fe40000011604 */
[----:B------:R-:W2:Y:S02]  /*cdc0*/  S2R R4, SR_TID.X ;  /* 0x0000000000047919 */ /* 0x000ea40000002100 */
[----:B--2---:R-:W-:-:S05]  /*cdd0*/  IMAD.SHL.U32 R4, R4, 0x10, RZ ;  /* 0x0000001004047824 */ /* 0x004fca00078e00ff */
[----:B------:R-:W-:Y:S02]  /*cde0*/  LOP3.LUT R4, R6, 0x70, R4, 0xf8, !PT ;  /* 0x0000007006047812 */ /* 0x000fe400078ef804 */
[----:B------:R-:W2:Y:S01]  /*cdf0*/  @P0 LDC R6, c[0x0][0x44c] ;  /* 0x00011300ff060b82 */ /* 0x000ea20000000800 */
[----:B-1----:R-:W-:-:S05]  /*ce00*/  IMAD.SHL.U32 R10, R10, 0x8, RZ ;  /* 0x000000080a0a7824 */ /* 0x002fca00078e00ff */
[----:B------:R-:W-:Y:S01]  /*ce10*/  LOP3.LUT R10, R10, 0x38, RZ, 0xc0, !PT ;  /* 0x000000380a0a7812 */ /* 0x000fe200078ec0ff */
[----:B----4-:R-:W-:-:S05]  /*ce20*/  IMAD.SHL.U32 R5, R5, 0x80, RZ ;  /* 0x0000008005057824 */ /* 0x010fca00078e00ff */
[----:B------:R-:W-:-:S05]  /*ce30*/  LOP3.LUT R0, R4, R5, RZ, 0xfc, !PT ;  /* 0x0000000504007212 */ /* 0x000fca00078efcff */
[----:B--2---:R-:W-:-:S04]  /*ce40*/  @P0 IMAD.HI.U32 R6, R0, R6, RZ ;  /* 0x0000000600060227 */ /* 0x004fc800078e00ff */
[----:B------:R-:W-:Y:S01]  /*ce50*/  IMAD.MOV.U32 R4, RZ, RZ, R0 ;  /* 0x000000ffff047224 */ /* 0x000fe200078e0000 */
[----:B---3--:R-:W-:-:S05]  /*ce60*/  @P0 SHF.R.U32.HI R4, RZ, R7, R6 ;  /* 0x00000007ff040219 */ /* 0x008fca0000011606 */
[----:B------:R-:W-:-:S04]  /*ce70*/  IMAD.MOV R6, RZ, RZ, -R4 ;  /* 0x000000ffff067224 */ /* 0x000fc800078e0a04 */
[----:B------:R-:W-:Y:S01]  /*ce80*/  IMAD R0, R8, R6, R0 ;  /* 0x0000000608007224 */ /* 0x000fe200078e0200 */
[----:B------:R-:W-:Y:S01]  /*ce90*/  SHF.R.S32.HI R6, RZ, 0x1f, R4 ;  /* 0x0000001fff067819 */ /* 0x000fe20000011404 */
[----:B------:R-:W-:-:S04]  /*cea0*/  IMAD.WIDE.U32 R2, R4, UR4, R2 ;  /* 0x0000000404027c25 */ /* 0x000fc8000f8e0002 */
[----:B------:R-:W-:-:S04]  /*ceb0*/  IMAD R6, R6, UR4, RZ ;  /* 0x0000000406067c24 */ /* 0x000fc8000f8e02ff */
[----:B------:R-:W-:Y:S01]  /*cec0*/  IMAD R4, R4, UR5, R6 ;  /* 0x0000000504047c24 */ /* 0x000fe2000f8e0206 */
[----:B------:R-:W-:-:S03]  /*ced0*/  ULDC.64 UR4, c[0x0][0x2c8] ;  /* 0x0000b20000047ab9 */ /* 0x000fc60000000a00 */
[----:B------:R-:W-:Y:S01]  /*cee0*/  IMAD.IADD R3, R3, 0x1, R4 ;  /* 0x0000000103037824 */ /* 0x000fe200078e0204 */
[----:B------:R-:W-:-:S05]  /*cef0*/  SHF.R.S32.HI R4, RZ, 0x1f, R0 ;  /* 0x0000001fff047819 */ /* 0x000fca0000011400 */
[----:B------:R-:W-:Y:S02]  /*cf00*/  IMAD R4, R4, UR4, RZ ;  /* 0x0000000404047c24 */ /* 0x000fe4000f8e02ff */
[----:B------:R-:W-:-:S04]  /*cf10*/  IMAD.WIDE.U32 R2, R0, UR4, R2 ;  /* 0x0000000400027c25 */ /* 0x000fc8000f8e0002 */
[----:B------:R-:W-:Y:S01]  /*cf20*/  IMAD R4, R0, UR5, R4 ;  /* 0x0000000500047c24 */ /* 0x000fe2000f8e0204 */
[----:B------:R-:W-:Y:S02]  /*cf30*/  ULDC.64 UR4, c[0x0][0x280] ;  /* 0x0000a00000047ab9 */ /* 0x000fe40000000a00 */
[----:B------:R-:W-:Y:S01]  /*cf40*/  LEA R0, P1, R2, UR4, 0x1 ;  /* 0x0000000402007c11 */ /* 0x000fe2000f8208ff */
[----:B------:R-:W-:Y:S01]  /*cf50*/  IMAD.IADD R4, R3, 0x1, R4 ;  /* 0x0000000103047824 */ /* 0x000fe200078e0204 */
[----:B------:R-:W-:Y:S01]  /*cf60*/  UMOV UR4, 0xffffffff ;  /* 0xffffffff00047882 */ /* 0x000fe20000000000 */
[----:B------:R-:W-:-:S03]  /*cf70*/  ISETP.GE.AND P0, PT, R10, UR6, PT ;  /* 0x000000060a007c0c */ /* 0x000fc6000bf06270 */
[----:B------:R-:W-:Y:S01]  /*cf80*/  LEA.HI.X R2, R2, UR5, R4, 0x1, P1 ;  /* 0x0000000502027c11 */ /* 0x000fe200088f0c04 */
[----:B0-----:R-:W-:Y:S09]  /*cf90*/  BRA.DIV UR4, `(.L_x_434) ;  /* 0x0000004204707947 */ /* 0x001ff2000b800000 */
[----:B------:R-:W2:Y:S01]  /*cfa0*/  LDL.LU R6, [R1+0x44] ;  /* 0x0000440001067983 */ /* 0x000ea20000300800 */
[----:B------:R-:W0:Y:S02]  /*cfb0*/  S2R R7, SR_TID.X ;  /* 0x0000000000077919 */ /* 0x000e240000002100 */
[----:B0-----:R-:W-:-:S04]  /*cfc0*/  LOP3.LUT R7, R7, 0x7f, RZ, 0xc0, !PT ;  /* 0x0000007f07077812 */ /* 0x001fc800078ec0ff */
[----:B------:R-:W-:Y:S02]  /*cfd0*/  SHF.R.U32.HI R11, RZ, 0x3, R7 ;  /* 0x00000003ff0b7819 */ /* 0x000fe40000011607 */
[----:B------:R-:W0:Y:S03]  /*cfe0*/  SHFL.IDX PT, R7, R0, RZ, 0x181f ;  /* 0x00181fff00077589 */ /* 0x000e2600000e0000 */
[----:B------:R-:W-:-:S04]  /*cff0*/  IMAD.IADD R3, R11, 0x1, R5 ;  /* 0x000000010b037824 */ /* 0x000fc800078e0205 */
[C---:B------:R-:W-:Y:S02]  /*d000*/  VIADD R5, R3.reuse, 0x10 ;  /* 0x0000001003057836 */ /* 0x040fe40000000000 */
[----:B--2---:R-:W-:Y:S02]  /*d010*/  IMAD R4, R6, R8, RZ ;  /* 0x0000000806047224 */ /* 0x004fe400078e02ff */
[----:B------:R-:W1:Y:S03]  /*d020*/  SHFL.IDX PT, R6, R2, RZ, 0x181f ;  /* 0x00181fff02067589 */ /* 0x000e6600000e0000 */
[----:B------:R-:W-:-:S13]  /*d030*/  ISETP.GE.AND P1, PT, R3, R4, PT ;  /* 0x000000040300720c */ /* 0x000fda0003f26270 */
[----:B0-----:R-:W-:-:S05]  /*d040*/  @!P1 LEA R7, P2, R10, R7, 0x1 ;  /* 0x000000070a079211 */ /* 0x001fca00078408ff */
[----:B-1----:R-:W-:-:S05]  /*d050*/  @!P1 IMAD.X R6, RZ, RZ, R6, P2 ;  /* 0x000000ffff069224 */ /* 0x002fca00010e0606 */
[----:B------:R-:W-:-:S04]  /*d060*/  @!P1 LOP3.LUT R7, R7, R6, RZ, 0x3c, !PT ;  /* 0x0000000607079212 */ /* 0x000fc800078e3cff */
[----:B------:R-:W-:-:S04]  /*d070*/  @!P1 LOP3.LUT R6, R7, R6, RZ, 0x3c, !PT ;  /* 0x0000000607069212 */ /* 0x000fc800078e3cff */
[----:B------:R-:W-:-:S05]  /*d080*/  @!P1 LOP3.LUT R7, R7, R6, RZ, 0x3c, !PT ;  /* 0x0000000607079212 */ /* 0x000fca00078e3cff */
[----:B------:R-:W-:Y:S01]  /*d090*/  @!PT LDS RZ, [RZ] ;  /* 0x00000000fffff984 */ /* 0x000fe20000000800 */
[----:B-----5:R0:W-:Y:S01]  /*d0a0*/  @!P1 LDGSTS.E.BYPASS.LTC128B.128 [R9+0x18400], desc[UR40][R6.64], !P0 ;  /* 0x1840000006099fae */ /* 0x0201e2000c101d68 */
[----:B------:R-:W-:-:S03]  /*d0b0*/  ISETP.GE.AND P1, PT, R5, R4, PT ;  /* 0x000000040500720c */ /* 0x000fc60003f26270 */
[----:B------:R-:W1:Y:S04]  /*d0c0*/  SHFL.IDX PT, R5, R0, 0x1, 0x181f ;  /* 0x00381f0000057f89 */ /* 0x000e6800000e0000 */
[----:B0-----:R-:W0:Y:S06]  /*d0d0*/  SHFL.IDX PT, R6, R2, 0x1, 0x181f ;  /* 0x00381f0002067f89 */ /* 0x001e2c00000e0000 */
[----:B-1----:R-:W-:-:S05]  /*d0e0*/  @!P1 LEA R5, P2, R10, R5, 0x1 ;  /* 0x000000050a059211 */ /* 0x002fca00078408ff */
[----:B0-----:R-:W-:-:S04]  /*d0f0*/  @!P1 IMAD.X R6, RZ, RZ, R6, P2 ;  /* 0x000000ffff069224 */ /* 0x001fc800010e0606 */
[----:B------:R-:W-:Y:S02]  /*d100*/  @!P1 IMAD.MOV.U32 R7, RZ, RZ, R6 ;  /* 0x000000ffff079224 */ /* 0x000fe400078e0006 */
[----:B------:R-:W-:Y:S02]  /*d110*/  @!P1 IMAD.MOV.U32 R6, RZ, RZ, R5 ;  /* 0x000000ffff069224 */ /* 0x000fe400078e0005 */
[----:B------:R-:W-:-:S03]  /*d120*/  VIADD R5, R3, 0x20 ;  /* 0x0000002003057836 */ /* 0x000fc60000000000 */
[----:B------:R0:W-:Y:S02]  /*d130*/  @!P1 LDGSTS.E.BYPASS.LTC128B.128 [R9+0x18c00], desc[UR40][R6.64], !P0 ;  /* 0x18c0000006099fae */ /* 0x0001e4000c101d68 */
[----:B------:R-:W-:Y:S02]  /*d140*/  ISETP.GE.AND P1, PT, R5, R4, PT ;  /* 0x000000040500720c */ /* 0x000fe40003f26270 */
[----:B------:R-:W1:Y:S04]  /*d150*/  SHFL.IDX PT, R5, R0, 0x2, 0x181f ;  /* 0x00581f0000057f89 */ /* 0x000e6800000e0000 */
[----:B0-----:R-:W0:Y:S07]  /*d160*/  SHFL.IDX PT, R6, R2, 0x2, 0x181f ;  /* 0x00581f0002067f89 */ /* 0x001e2e00000e0000 */
        /* <DEDUP_REMOVED lines=39> */
[----:B------:R-:W-:Y:S01]  /*d3e0*/  @!P1 IMAD.MOV.U32 R6, RZ, RZ, R5 ;  /* 0x000000ffff069224 */ /* 0x000fe200078e0005 */
[----:B------:R-:W0:Y:S04]  /*d3f0*/  SHFL.IDX PT, R0, R0, 0x7, 0x181f ;  /* 0x00f81f0000007f89 */ /* 0x000e2800000e0000 */
[----:B------:R1:W-:Y:S04]  /*d400*/  @!P1 LDGSTS.E.BYPASS.LTC128B.128 [R9+0x1b400], desc[UR40][R6.64], !P0 ;  /* 0x1b40000006099fae */ /* 0x0003e8000c101d68 */
[----:B------:R1:W2:Y:S02]  /*d410*/  SHFL.IDX PT, R5, R2, 0x7, 0x181f ;  /* 0x00f81f0002057f89 */ /* 0x0002a400000e0000 */
.L_x_551:
[----:B------:R-:W-:-:S05]  /*d420*/  VIADD R3, R3, 0x70 ;  /* 0x0000007003037836 */ /* 0x000fca0000000000 */
[----:B------:R-:W-:-:S13]  /*d430*/  ISETP.GE.AND P1, PT, R3, R4, PT ;  /* 0x000000040300720c */ /* 0x000fda0003f26270 */
[----:B01----:R-:W-:-:S05]  /*d440*/  @!P1 LEA R2, P2, R10, R0, 0x1 ;  /* 0x000000000a029211 */ /* 0x003fca00078408ff */
[----:B--2---:R-:W-:-:S05]  /*d450*/  @!P1 IMAD.X R3, RZ, RZ, R5, P2 ;  /* 0x000000ffff039224 */ /* 0x004fca00010e0605 */
[----:B------:R-:W-:Y:S01]  /*d460*/  @!PT LDS RZ, [RZ] ;  /* 0x00000000fffff984 */ /* 0x000fe20000000800 */
[----:B------:R-:W-:Y:S01]  /*d470*/  @!PT LDS RZ, [RZ] ;  /* 0x00000000fffff984 */ /* 0x000fe20000000800 */
[----:B------:R-:W-:Y:S01]  /*d480*/  @!PT LDS RZ, [RZ] ;  /* 0x00000000fffff984 */ /* 0x000fe20000000800 */
[----:B------:R0:W-:Y:S01]  /*d490*/  @!P1 LDGSTS.E.BYPASS.LTC128B.128 [R9+0x1bc00], desc[UR40][R2.64], !P0 ;  /* 0x1bc0000002099fae */ /* 0x0001e2000c101d68 */
[----:B------:R-:W-:Y:S01]  /*d4a0*/  PLOP3.LUT P0, PT, PT, PT, PT, 0x80, 0x0 ;  /* 0x000000000000781c */ /* 0x000fe20003f0f070 */
[----:B------:R-:W-:-:S12]  /*d4b0*/  NOP ;  /* 0x0000000000007918 */ /* 0x000fd80000000000 */
.L_x_435:
[----:B------:R-:W-:Y:S02]  /*d4c0*/  PLOP3.LUT P1, PT, P1, P0, PT, 0xa2, 0x0 ;  /* 0x000000000000781c */ /* 0x000fe40000f21472 */
[----:B------:R-:W-:-:S08]  /*d4d0*/  @P0 R2UR P1, UR4, R18 ;  /* 0x00000000120402ca */ /* 0x000fd00000020000 */
[----:B------:R-:W-:-:S05]  /*d4e0*/  @P0 PLOP3.LUT P0, PT, P1, PT, PT, 0x80, 0x0 ;  /* 0x000000000000081c */ /* 0x000fca0000f0f070 */
[----:B------:R-:W-:Y:S01]  /*d4f0*/  @!P1 SYNCS.ARRIVE.TRANS64.RED.A0T1 RZ, [UR4+0x22800], RZ ;  /* 0x022800ffffff99a7 */ /* 0x000fe20008200404 */
[----:B------:R-:W-:Y:S07]  /*d500*/  @!P1 ARRIVES.LDGSTSBAR.64.TRANSCNT [UR4+0x22800] ;  /* 0x02280000ff0099b0 */ /* 0x000fee0008000a84 */
[----:B------:R-:W-:Y:S05]  /*d510*/  @P0 BRA.U.ANY `(.L_x_435) ;  /* 0xfffffffd00e80947 */ /* 0x000fea000393ffff */
[----:B0-----:R-:W2:Y:S02]  /*d520*/  LDL.LU R2, [R1+0x48] ;  /* 0x0000480001027983 */ /* 0x001ea40000300800 */
[----:B--2---:R-:W-:-:S05]  /*d530*/  VIADD R2, R2, 0x1 ;  /* 0x0000000102027836 */ /* 0x004fca0000000000 */
[----:B------:R0:W-:Y:S01]  /*d540*/  STL [R1+0x48], R2 ;  /* 0x0000480201007387 */ /* 0x0001e20000100800 */
[----:B------:R-:W-:-:S04]  /*d550*/  LEA.HI R0, R2, R2, RZ, 0x1 ;  /* 0x0000000202007211 */ /* 0x000fc800078f08ff */
[----:B------:R-:W-:-:S05]  /*d560*/  LOP3.LUT R0, R0, 0xfffffffe, RZ, 0xc0, !PT ;  /* 0xfffffffe00007812 */ /* 0x000fca00078ec0ff */
[----:B------:R-:W-:-:S05]  /*d570*/  IMAD.IADD R0, R2, 0x1, -R0 ;  /* 0x0000000102007824 */ /* 0x000fca00078e0a00 */
[----:B------:R-:W-:Y:S01]  /*d580*/  SHF.L.U32 R0, R0, 0x1f, RZ ;  /* 0x0000001f00007819 */ /* 0x000fe200000006ff */
[----:B------:R-:W-:Y:S01]  /*d590*/  NOP ;  /* 0x0000000000007918 */ /* 0x000fe20000000000 */
[----:B------:R0:W-:Y:S01]  /*d5a0*/  SYNCS.ARRIVE.TRANS64.A1T0 RZ, [R18+URZ+0x22800], RZ ;  /* 0x022800ff12ff79a7 */ /* 0x0001e2000810003f */
[----:B------:R-:W-:Y:S01]  /*d5b0*/  BSSY B0, `(.L_x_436) ;  /* 0x0000003000007945 */ /* 0x000fe20003800000 */
[----:B------:R-:W1:Y:S03]  /*d5c0*/  SYNCS.PHASECHK.TRANS64.TRYWAIT P0, [R18+URZ+0x22820], R0 ;  /* 0x02282000120075a7 */ /* 0x000e66000800017f */
[----:B01----:R-:W-:Y:S05]  /*d5d0*/  @!P0 BRA `(.L_x_437) ;  /* 0x00000044007c8947 */ /* 0x003fea0003800000 */
.L_x_552:
[----:B------:R-:W-:Y:S05]  /*d5e0*/  BSYNC B0 ;  /* 0x0000000000007941 */ /* 0x000fea0003800000 */
.L_x_436:
[----:B------:R-:W2:Y:S01]  /*d5f0*/  LDL R2, [R1+0x18] ;  /* 0x0000180001027983 */ /* 0x000ea20000100800 */
[----:B------:R-:W-:Y:S01]  /*d600*/  BSSY B0, `(.L_x_438) ;  /* 0x000005a000007945 */ /* 0x000fe20003800000 */
[----:B--2---:R-:W-:-:S13]  /*d610*/  ISETP.NE.AND P0, PT, R2, RZ, PT ;  /* 0x000000ff0200720c */ /* 0x004fda0003f05270 */
[----:B------:R-:W-:Y:S05]  /*d620*/  @!P0 BRA `(.L_x_439) ;  /* 0x00000004005c8947 */ /* 0x000fea0003800000 */
[----:B------:R-:W0:Y:S01]  /*d630*/  LDL R4, [R1+0x10] ;  /* 0x0000100001047983 */ /* 0x000e220000100800 */
[----:B------:R-:W-:Y:S01]  /*d640*/  IMAD R2, R19, 0x8, R18 ;  /* 0x0000000813027824 */ /* 0x000fe200078e0212 */
[----:B------:R-:W-:Y:S01]  /*d650*/  BSSY B1, `(.L_x_440) ;  /* 0x0000007000017945 */ /* 0x000fe20003800000 */
[----:B------:R-:W1:Y:S02]  /*d660*/  S2R R3, SR_TID.X ;  /* 0x0000000000037919 */ /* 0x000e640000002100 */
[----:B-1----:R-:W-:-:S04]  /*d670*/  LOP3.LUT R3, R3, 0x7f, RZ, 0xc0, !PT ;  /* 0x0000007f03037812 */ /* 0x002fc800078ec0ff */
[----:B------:R-:W-:Y:S02]  /*d680*/  ISETP.NE.AND P1, PT, R3, RZ, PT ;  /* 0x000000ff0300720c */ /* 0x000fe40003f25270 */
[----:B0-----:R-:W-:-:S04]  /*d690*/  SHF.L.U32 R0, R4, 0x1f, RZ ;  /* 0x0000001f04007819 */ /* 0x001fc800000006ff */
[----:B------:R-:W0:Y:S02]  /*d6a0*/  SYNCS.PHASECHK.TRANS64.TRYWAIT P0, [R2+URZ+0x22860], R0 ;  /* 0x02286000020075a7 */ /* 0x000e24000800017f */
[----:B0-----:R-:W-:Y:S05]  /*d6b0*/  @!P0 BRA `(.L_x_441) ;  /* 0x0000004400588947 */ /* 0x001fea0003800000 */
.L_x_553:
[----:B------:R-:W-:Y:S05]  /*d6c0*/  BSYNC B1 ;  /* 0x0000000000017941 */ /* 0x000fea0003800000 */
.L_x_440:
[----:B------:R-:W-:Y:S04]  /*d6d0*/  BSSY B1, `(.L_x_442) ;  /* 0x0000009000017945 */ /* 0x000fe80003800000 */
[----:B------:R-:W-:Y:S05]  /*d6e0*/  @P1 BRA `(.L_x_443) ;  /* 0x00000000001c1947 */ /* 0x000fea0003800000 */
[----:B------:R-:W1:Y:S01]  /*d6f0*/  S2R R3, SR_TID.X ;  /* 0x0000000000037919 */ /* 0x000e620000002100 */
[----:B0-----:R-:W-:-:S04]  /*d700*/  IMAD.MOV.U32 R0, RZ, RZ, 0xc000 ;  /* 0x0000c000ff007424 */ /* 0x001fc800078e00ff */
[----:B------:R2:W-:Y:S01]  /*d710*/  SYNCS.ARRIVE.TRANS64 RZ, [R2+URZ+0x22850], R0 ;  /* 0x0228500002ff79a7 */ /* 0x0005e2000800003f */
[----:B-1----:R-:W-:-:S04]  /*d720*/  LOP3.LUT R3, R3, 0x1f, RZ, 0xc0, !PT ;  /* 0x0000001f03037812 */ /* 0x002fc800078ec0ff */
[----:B------:R-:W-:-:S13]  /*d730*/  ISETP.NE.AND P0, PT, R3, RZ, PT ;  /* 0x000000ff0300720c */ /* 0x000fda0003f05270 */
[----:B--2---:R-:W-:Y:S05]  /*d740*/  @!P0 BRA `(.L_x_443) ;  /* 0x0000000000048947 */ /* 0x004fea0003800000 */
[----:B------:R-:W-:Y:S01]  /*d750*/  BPT.TRAP 0x1 ;  /* 0x000000040000795c */ /* 0x000fe20000300000 */
.L_x_443:
[----:B------:R-:W-:Y:S05]  /*d760*/  BSYNC B1 ;  /* 0x0000000000017941 */ /* 0x000fea0003800000 */
.L_x_442:
[----:B------:R-:W2:Y:S04]  /*d770*/  LDL R4, [R1+0x1c] ;  /* 0x00001c0001047983 */ /* 0x000ea80000100800 */
[----:B------:R-:W2:Y:S01]  /*d780*/  LDL.LU R3, [R1+0x2c] ;  /* 0x00002c0001037983 */ /* 0x000ea20000300800 */
[----:B0-----:R-:W-:Y:S01]  /*d790*/  IMAD R0, R19, 0xc000, R18 ;  /* 0x0000c00013007824 */ /* 0x001fe200078e0212 */
[----:B------:R-:W-:Y:S01]  /*d7a0*/  UIADD3 UR4, UP0, UR38, 0x470, URZ ;  /* 0x0000047026047890 */ /* 0x000fe2000ff1e03f */
[----:B------:R-:W-:Y:S01]  /*d7b0*/  PLOP3.LUT P0, PT, PT, PT, PT, 0x80, 0x0 ;  /* 0x000000000000781c */ /* 0x000fe20003f0f070 */
[----:B------:R-:W-:Y:S01]  /*d7c0*/  VIADD R2, R2, 0x22850 ;  /* 0x0002285002027836 */ /* 0x000fe20000000000 */
[----:B------:R-:W-:Y:S01]  /*d7d0*/  UMOV UR6, 0x0 ;  /* 0x0000000000067882 */ /* 0x000fe20000000000 */
[----:B------:R-:W-:Y:S01]  /*d7e0*/  UIADD3.X UR5, URZ, UR39, URZ, UP0, !UPT ;  /* 0x000000273f057290 */ /* 0x000fe200087fe43f */
[----:B------:R-:W-:Y:S01]  /*d7f0*/  UMOV UR7, 0x14f00000 ;  /* 0x14f0000000077882 */ /* 0x000fe20000000000 */
[----:B------:R-:W-:Y:S01]  /*d800*/  UMOV UR10, URZ ;  /* 0x0000003f000a7c82 */ /* 0x000fe20008000000 */
[----:B--2---:R-:W-:-:S02]  /*d810*/  IMAD R3, R3, 0x60, R4 ;  /* 0x0000006003037824 */ /* 0x004fc400078e0204 */
[----:B------:R-:W-:-:S07]  /*d820*/  VIADD R4, R0, 0x400 ;  /* 0x0000040000047836 */ /* 0x000fce0000000000 */
.L_x_444:
[----:B------:R-:W-:-:S13]  /*d830*/  @P0 ELECT P1, URZ, PT ;  /* 0x00000000003f082f */ /* 0x000fda0003820000 */
[----:B------:R-:W-:Y:S02]  /*d840*/  @P1 R2UR UR13, R16 ;  /* 0x00000000100d12ca */ /* 0x000fe400000e0000 */
[----:B------:R-:W-:Y:S02]  /*d850*/  @P1 R2UR UR12, R17 ;  /* 0x00000000110c12ca */ /* 0x000fe400000e0000 */
[----:B------:R-:W-:Y:S02]  /*d860*/  @P1 R2UR UR11, R3 ;  /* 0x00000000030b12ca */ /* 0x000fe400000e0000 */
[----:B------:R-:W-:Y:S02]  /*d870*/  @P1 R2UR UR9, R2 ;  /* 0x00000000020912ca */ /* 0x000fe400000e0000 */
[----:B------:R-:W-:Y:S02]  /*d880*/  @P1 R2UR UR8, R4 ;  /* 0x00000000040812ca */ /* 0x000fe400000e0000 */
[----:B------:R-:W-:-:S02]  /*d890*/  @P1 PLOP3.LUT P0, PT, P1, PT, PT, 0x8, 0x0 ;  /* 0x000000000000181c */ /* 0x000fc40000f0e170 */
[----:B------:R-:W-:-:S09]  /*d8a0*/  PLOP3.LUT P1, PT, PT, PT, PT, 0x8, 0x0 ;  /* 0x000000000000781c */ /* 0x000fd20003f2e170 */
[----:B------:R0:W-:Y:S02]  /*d8b0*/  UTMALDG.4D [UR8], [UR4], desc[UR6] ;  /* 0x00000608040075b4 */ /* 0x0001e40008019000 */
[----:B0-----:R-:W-:Y:S05]  /*d8c0*/  @P0 BRA.U.ANY `(.L_x_444) ;  /* 0xfffffffd00d80947 */ /* 0x001fea000393ffff */
[----:B------:R-:W-:Y:S01]  /*d8d0*/  PLOP3.LUT P0, PT, PT, PT, PT, 0x80, 0x0 ;  /* 0x000000000000781c */ /* 0x000fe20003f0f070 */
[----:B------:R-:W-:Y:S01]  /*d8e0*/  VIADD R4, R0, 0x3400 ;  /* 0x0000340000047836 */ /* 0x000fe20000000000 */
[----:B------:R-:W-:Y:S01]  /*d8f0*/  UMOV UR6, 0x0 ;  /* 0x0000000000067882 */ /* 0x000fe20000000000 */
[----:B------:R-:W-:Y:S01]  /*d900*/  UMOV UR7, 0x14f00000 ;  /* 0x14f0000000077882 */ /* 0x000fe20000000000 */
[----:B------:R-:W-:-:S09]  /*d910*/  UMOV UR10, 0x40 ;  /* 0x00000040000a7882 */ /* 0x000fd20000000000 */
.L_x_445:
        /* <DEDUP_REMOVED lines=15> */
.L_x_446:
        /* <DEDUP_REMOVED lines=15> */
.L_x_447:
        /* <DEDUP_REMOVED lines=9> */
[----:B-1----:R-:W-:Y:S05]  /*db90*/  @P0 BRA.U.ANY `(.L_x_447) ;  /* 0xfffffffd00d80947 */ /* 0x002fea000393ffff */
.L_x_439:
[----:B------:R-:W-:Y:S05]  /*dba0*/  BSYNC B0 ;  /* 0x0000000000007941 */ /* 0x000fea0003800000 */
.L_x_438:
[----:B------:R-:W0:Y:S04]  /*dbb0*/  LDL R4, [R1+0x30] ;  /* 0x0000300001047983 */ /* 0x000e280000100800 */
[----:B------:R-:W2:Y:S01]  /*dbc0*/  LDL R5, [R1+0x20] ;  /* 0x0000200001057983 */ /* 0x000ea20000100800 */
[----:B------:R-:W-:Y:S01]  /*dbd0*/  BSSY B0, `(.L_x_448) ;  /* 0x00001f3000007945 */ /* 0x000fe20003800000 */
[----:B0-----:R-:W-:-:S05]  /*dbe0*/  VIADD R0, R4, 0xfffffffe ;  /* 0xfffffffe04007836 */ /* 0x001fca0000000000 */
[----:B--2---:R-:W-:-:S13]  /*dbf0*/  ISETP.GE.AND P0, PT, R0, R5, PT ;  /* 0x000000050000720c */ /* 0x004fda0003f06270 */
[----:B------:R-:W-:Y:S05]  /*dc00*/  @!P0 BRA `(.L_x_449) ;  /* 0x0000001c00bc8947 */ /* 0x000fea0003800000 */
[----:B------:R-:W2:Y:S04]  /*dc10*/  LDL.LU R7, [R1+0x58] ;  /* 0x0000580001077983 */ /* 0x000ea80000300800 */
[----:B------:R-:W3:Y:S04]  /*dc20*/  LDL.LU R6, [R1+0x38] ;  /* 0x0000380001067983 */ /* 0x000ee80000300800 */
[----:B------:R-:W4:Y:S01]  /*dc30*/  LDL.LU R4, [R1+0x40] ;  /* 0x0000400001047983 */ /* 0x000f220000300800 */
[----:B------:R-:W-:Y:S01]  /*dc40*/  LOP3.LUT R8, RZ, R5, RZ, 0x33, !PT ;  /* 0x00000005ff087212 */ /* 0x000fe200078e33ff */
[----:B------:R-:W-:Y:S01]  /*dc50*/  BSSY B2, `(.L_x_450) ;  /* 0x00000a8000027945 */ /* 0x000fe20003800000 */
[----:B--2---:R-:W-:-:S04]  /*dc60*/  VIADD R2, R7, 0x1 ;  /* 0x0000000107027836 */ /* 0x004fc80000000000 */
[----:B---3--:R-:W-:-:S05]  /*dc70*/  IMAD R2, R2, R6, RZ ;  /* 0x0000000602027224 */ /* 0x008fca00078e02ff */
[----:B----4-:R-:W-:-:S05]  /*dc80*/  VIMNMX R4, R4, R2, PT ;  /* 0x0000000204047248 */ /* 0x010fca0003fe0100 */
[----:B------:R-:W-:-:S05]  /*dc90*/  IMAD.MOV R2, RZ, RZ, -R4 ;  /* 0x000000ffff027224 */ /* 0x000fca00078e0a04 */
[----:B------:R-:W-:-:S05]  /*dca0*/  VIADDMNMX R8, R2, 0x1, R8, !PT ;  /* 0x0000000102087846 */ /* 0x000fca0007800108 */
[----:B------:R-:W-:-:S05]  /*dcb0*/  IMAD.IADD R2, R4, 0x1, R8 ;  /* 0x0000000104027824 */ /* 0x000fca00078e0208 */
[----:B------:R-:W-:-:S04]  /*dcc0*/  LOP3.LUT R2, R2, 0x1, RZ, 0xc0, !PT ;  /* 0x0000000102027812 */ /* 0x000fc800078ec0ff */
[----:B------:R-:W-:-:S13]  /*dcd0*/  ISETP.NE.U32.AND P0, PT, R2, 0x1, PT ;  /* 0x000000010200780c */ /* 0x000fda0003f05070 */
[----:B------:R-:W-:Y:S05]  /*dce0*/  @P0 BRA `(.L_x_451) ;  /* 0x0000000800780947 */ /* 0x000fea0003800000 */
[----:B------:R-:W2:Y:S04]  /*dcf0*/  LDL R5, [R1+0x18] ;  /* 0x0000180001057983 */ /* 0x000ea80000100800 */
[----:B------:R-:W3:Y:S01]  /*dd00*/  LDL.LU R9, [R1+0x10] ;  /* 0x0000100001097983 */ /* 0x000ee20000300800 */
[----:B------:R-:W-:Y:S01]  /*dd10*/  VIADD R19, R19, 0x1 ;  /* 0x0000000113137836 */ /* 0x000fe20000000000 */
[----:B------:R-:W-:Y:S04]  /*dd20*/  BSSY B1, `(.L_x_452) ;  /* 0x0000098000017945 */ /* 0x000fe80003800000 */
[----:B------:R-:W-:-:S04]  /*dd30*/  ISETP.NE.AND P0, PT, R19, 0x2, PT ;  /* 0x000000021300780c */ /* 0x000fc80003f05270 */
[----:B------:R-:W-:Y:S02]  /*dd40*/  SEL R2, RZ, 0x1, P0 ;  /* 0x00000001ff027807 */ /* 0x000fe40000000000 */
[----:B------:R-:W-:Y:S02]  /*dd50*/  SEL R19, R19, RZ, P0 ;  /* 0x000000ff13137207 */ /* 0x000fe40000000000 */
[----:B--2---:R-:W-:Y:S02]  /*dd60*/  ISETP.NE.AND P2, PT, R5, RZ, PT ;  /* 0x000000ff0500720c */ /* 0x004fe40003f45270 */
[----:B---3--:R-:W-:-:S05]  /*dd70*/  LOP3.LUT R9, R9, R2, RZ, 0x3c, !PT ;  /* 0x0000000209097212 */ /* 0x008fca00078e3cff */
[----:B------:R0:W-:Y:S06]  /*dd80*/  STL [R1+0x10], R9 ;  /* 0x0000100901007387 */ /* 0x0001ec0000100800 */
[----:B------:R-:W-:Y:S05]  /*dd90*/  @!P2 BRA `(.L_x_453) ;  /* 0x000000080040a947 */ /* 0x000fea0003800000 */
[----:B------:R-:W-:Y:S02]  /*dda0*/  ULDC.64 UR4, c[0x0][0x418] ;  /* 0x0001060000047ab9 */ /* 0x000fe40000000a00 */
[----:B------:R-:W-:-:S04]  /*ddb0*/  ISETP.NE.U32.AND P0, PT, RZ, UR4, PT ;  /* 0x00000004ff007c0c */ /* 0x000fc8000bf05070 */
[----:B------:R-:W-:-:S13]  /*ddc0*/  ISETP.NE.AND.EX P0, PT, RZ, UR5, PT, P0 ;  /* 0x00000005ff007c0c */ /* 0x000fda000bf05300 */
[----:B------:R-:W-:Y:S05]  /*ddd0*/  @!P0 BRA `(.L_x_454) ;  /* 0x00000000004c8947 */ /* 0x000fea0003800000 */
[----:B------:R-:W2:Y:S01]  /*dde0*/  LDL R10, [R1+0x14] ;  /* 0x00001400010a7983 */ /* 0x000ea20000100800 */
[----:B------:R-:W1:Y:S01]  /*ddf0*/  LDC R6, c[0x0][0x43c] ;  /* 0x00010f00ff067b82 */ /* 0x000e620000000800 */
[----:B------:R-:W-:Y:S02]  /*de00*/  ULDC.64 UR6, c[0x0][0x428] ;  /* 0x00010a0000067ab9 */ /* 0x000fe40000000a00 */
[----:B------:R-:W3:Y:S01]  /*de10*/  LDL R7, [R1+0x8] ;  /* 0x0000080001077983 */ /* 0x000ee20000100800 */
[----:B-1----:R-:W-:-:S13]  /*de20*/  ISETP.NE.AND P0, PT, R6, 0x1, PT ;  /* 0x000000010600780c */ /* 0x002fda0003f05270 */
[----:B------:R-:W1:Y:S02]  /*de30*/  @P0 LDC.64 R2, c[0x0][0x440] ;  /* 0x00011000ff020b82 */ /* 0x000e640000000a00 */
[----:B-1----:R-:W-:-:S04]  /*de40*/  @P0 IMAD.HI.U32 R5, R0, R2, RZ ;  /* 0x0000000200050227 */ /* 0x002fc800078e00ff */
[----:B------:R-:W-:Y:S01]  /*de50*/  IMAD.MOV.U32 R2, RZ, RZ, R0 ;  /* 0x000000ffff027224 */ /* 0x000fe200078e0000 */
[----:B------:R-:W-:-:S05]  /*de60*/  @P0 SHF.R.U32.HI R2, RZ, R3, R5 ;  /* 0x00000003ff020219 */ /* 0x000fca0000011605 */
[----:B------:R-:W-:-:S04]  /*de70*/  IMAD.MOV R3, RZ, RZ, -R2 ;  /* 0x000000ffff037224 */ /* 0x000fc800078e0a02 */
[----:B------:R-:W-:Y:S01]  /*de80*/  IMAD R0, R6, R3, R0 ;  /* 0x0000000306007224 */ /* 0x000fe200078e0200 */
[----:B------:R-:W-:Y:S01]  /*de90*/  SHF.R.S32.HI R3, RZ, 0x1f, R2 ;  /* 0x0000001fff037819 */ /* 0x000fe20000011402 */
[----:B--2---:R-:W-:-:S04]  /*dea0*/  IMAD R5, R10, UR6, RZ ;  /* 0x000000060a057c24 */ /* 0x004fc8000f8e02ff */
[C---:B---3--:R-:W-:Y:S02]  /*deb0*/  IMAD R5, R7.reuse, UR7, R5 ;  /* 0x0000000707057c24 */ /* 0x048fe4000f8e0205 */
[----:B------:R-:W-:-:S04]  /*dec0*/  IMAD.WIDE.U32 R2, R7, UR6, R2 ;  /* 0x0000000607027c25 */ /* 0x000fc8000f8e0002 */
[----:B------:R-:W-:Y:S01]  /*ded0*/  IMAD.IADD R3, R5, 0x1, R3 ;  /* 0x0000000105037824 */ /* 0x000fe200078e0203 */
[----:B------:R-:W-:-:S04]  /*dee0*/  LEA R6, P0, R2, UR4, 0x2 ;  /* 0x0000000402067c11 */ /* 0x000fc8000f8010ff */
[----:B------:R-:W-:-:S05]  /*def0*/  LEA.HI.X R7, R2, UR5, R3, 0x2, P0 ;  /* 0x0000000502077c11 */ /* 0x000fca00080f1403 */
[----:B------:R1:W5:Y:S04]  /*df00*/  LDG.E R16, desc[UR40][R6.64] ;  /* 0x0000002806107981 */ /* 0x000368000c1e1900 */
.L_x_454:
[----:B------:R-:W-:Y:S01]  /*df10*/  IMAD R3, R19, 0x8, R18 ;  /* 0x0000000813037824 */ /* 0x000fe200078e0212 */
[----:B------:R-:W-:Y:S01]  /*df20*/  SHF.L.U32 R2, R9, 0x1f, RZ ;  /* 0x0000001f09027819 */ /* 0x000fe200000006ff */
[----:B------:R-:W2:Y:S01]  /*df30*/  S2R R5, SR_TID.X ;  /* 0x0000000000057919 */ /* 0x000ea20000002100 */
[----:B------:R-:W-:Y:S02]  /*df40*/  BSSY B3, `(.L_x_455) ;  /* 0x0000005000037945 */ /* 0x000fe40003800000 */
[----:B------:R-:W3:Y:S01]  /*df50*/  SYNCS.PHASECHK.TRANS64.TRYWAIT P0, [R3+URZ+0x22840], R2 ;  /* 0x02284002030075a7 */ /* 0x000ee2000800017f */
[----:B--2---:R-:W-:-:S04]  /*df60*/  LOP3.LUT R5, R5, 0x7f, RZ, 0xc0, !PT ;  /* 0x0000007f05057812 */ /* 0x004fc800078ec0ff */
[----:B------:R-:W-:Y:S01]  /*df70*/  ISETP.NE.AND P1, PT, R5, RZ, PT ;  /* 0x000000ff0500720c */ /* 0x000fe20003f25270 */
[----:B---3--:R-:W-:-:S12]  /*df80*/  @!P0 BRA `(.L_x_456) ;  /* 0x0000003c00388947 */ /* 0x008fd80003800000 */
.L_x_554:
[----:B------:R-:W-:Y:S05]  /*df90*/  BSYNC B3 ;  /* 0x0000000000037941 */ /* 0x000fea0003800000 */
.L_x_455:
[----:B------:R-:W-:Y:S04]  /*dfa0*/  BSSY B3, `(.L_x_457) ;  /* 0x0000009000037945 */ /* 0x000fe80003800000 */
[----:B------:R-:W-:Y:S05]  /*dfb0*/  @P1 BRA `(.L_x_458) ;  /* 0x00000000001c1947 */ /* 0x000fea0003800000 */
[----:B-1----:R-:W1:Y:S01]  /*dfc0*/  S2R R6, SR_TID.X ;  /* 0x0000000000067919 */ /* 0x002e620000002100 */
[----:B------:R-:W-:-:S04]  /*dfd0*/  IMAD.MOV.U32 R5, RZ, RZ, 0x3000 ;  /* 0x00003000ff057424 */ /* 0x000fc800078e00ff */
[----:B------:R3:W-:Y:S01]  /*dfe0*/  SYNCS.ARRIVE.TRANS64 RZ, [R3+URZ+0x22830], R5 ;  /* 0x0228300503ff79a7 */ /* 0x0007e2000800003f */
[----:B-1----:R-:W-:-:S04]  /*dff0*/  LOP3.LUT R6, R6, 0x1f, RZ, 0xc0, !PT ;  /* 0x0000001f06067812 */ /* 0x002fc800078ec0ff */
[----:B------:R-:W-:-:S13]  /*e000*/  ISETP.NE.AND P0, PT, R6, RZ, PT ;  /* 0x000000ff0600720c */ /* 0x000fda0003f05270 */
[----:B---3--:R-:W-:Y:S05]  /*e010*/  @!P0 BRA `(.L_x_458) ;  /* 0x0000000000048947 */ /* 0x008fea0003800000 */
[----:B------:R-:W-:Y:S01]  /*e020*/  BPT.TRAP 0x1 ;  /* 0x000000040000795c */ /* 0x000fe20000300000 */
.L_x_458:
[----:B------:R-:W-:Y:S05]  /*e030*/  BSYNC B3 ;  /* 0x0000000000037941 */ /* 0x000fea0003800000 */
.L_x_457:
[----:B-1----:R-:W3:Y:S01]  /*e040*/  LDL R6, [R1+0x1c] ;  /* 0x00001c0001067983 */ /* 0x002ee20000100800 */
[----:B0-----:R-:W-:Y:S01]  /*e050*/  IMAD.MOV.U32 R9, RZ, RZ, RZ ;  /* 0x000000ffff097224 */ /* 0x001fe200078e00ff */
[----:B------:R-:W-:Y:S01]  /*e060*/  UIADD3 UR4, UP0, UR38, 0x370, URZ ;  /* 0x0000037026047890 */ /* 0x000fe2000ff1e03f */
[----:B------:R-:W-:Y:S01]  /*e070*/  IMAD R5, R19, 0x3000, R18 ;  /* 0x0000300013057824 */ /* 0x000fe200078e0212 */
[----:B------:R-:W-:Y:S01]  /*e080*/  PLOP3.LUT P0, PT, PT, PT, PT, 0x80, 0x0 ;  /* 0x000000000000781c */ /* 0x000fe20003f0f070 */
[----:B------:R-:W-:Y:S01]  /*e090*/  UMOV UR6, 0x0 ;  /* 0x0000000000067882 */ /* 0x000fe20000000000 */
[----:B------:R-:W-:Y:S01]  /*e0a0*/  R2UR UR10, R9 ;  /* 0x00000000090a72ca */ /* 0x000fe200000e0000 */
[----:B------:R-:W-:Y:S01]  /*e0b0*/  VIADD R5, R5, 0x1c400 ;  /* 0x0001c40005057836 */ /* 0x000fe20000000000 */
[----:B------:R-:W-:Y:S01]  /*e0c0*/  UIADD3.X UR5, URZ, UR39, URZ, UP0, !UPT ;  /* 0x000000273f057290 */ /* 0x000fe200087fe43f */
[----:B------:R-:W-:Y:S01]  /*e0d0*/  UMOV UR7, 0x14f00000 ;  /* 0x14f0000000077882 */ /* 0x000fe20000000000 */
[----:B---3--:R-:W-:-:S02]  /*e0e0*/  IMAD R0, R0, 0x60, R6 ;  /* 0x0000006000007824 */ /* 0x008fc400078e0206 */
[----:B------:R-:W-:-:S09]  /*e0f0*/  VIADD R6, R3, 0x22830 ;  /* 0x0002283003067836 */ /* 0x000fd20000000000 */
.L_x_459:
[----:B------:R-:W-:-:S13]  /*e100*/  @P0 ELECT P2, URZ, PT ;  /* 0x00000000003f082f */ /* 0x000fda0003840000 */
[----:B-----5:R-:W-:Y:S02]  /*e110*/  @P2 R2UR UR13, R16 ;  /* 0x00000000100d22ca */ /* 0x020fe400000e0000 */
        /* <DEDUP_REMOVED lines=8> */
[----:B------:R-:W0:Y:S01]  /*e1a0*/  SYNCS.PHASECHK.TRANS64.TRYWAIT P0, [R3+URZ+0x22860], R2 ;  /* 0x02286002030075a7 */ /* 0x000e22000800017f */
[----:B------:R-:W-:Y:S04]  /*e1b0*/  BSSY B3, `(.L_x_460) ;  /* 0x0000002000037945 */ /* 0x000fe80003800000 */
[----:B0-----:R-:W-:Y:S05]  /*e1c0*/  @!P0 BRA `(.L_x_461) ;  /* 0x0000003800bc8947 */ /* 0x001fea0003800000 */
.L_x_555:
[----:B------:R-:W-:Y:S05]  /*e1d0*/  BSYNC B3 ;  /* 0x0000000000037941 */ /* 0x000fea0003800000 */
.L_x_460:
[----:B------:R-:W-:Y:S01]  /*e1e0*/  BSSY B3, `(.L_x_462) ;  /* 0x000000b000037945 */ /* 0x000fe20003800000 */
[----:B------:R-:W-:Y:S02]  /*e1f0*/  IMAD.MOV.U32 R6, RZ, RZ, 0x0 ;  /* 0x00000000ff067424 */ /* 0x000fe400078e00ff */
[----:B------:R-:W-:Y:S01]  /*e200*/  IMAD.MOV.U32 R7, RZ, RZ, 0x14f00000 ;  /* 0x14f00000ff077424 */ /* 0x000fe200078e00ff */
[----:B------:R-:W-:Y:S06]  /*e210*/  @P1 BRA `(.L_x_463) ;  /* 0x00000000001c1947 */ /* 0x000fec0003800000 */
[----:B------:R-:W1:Y:S01]  /*e220*/  S2R R5, SR_TID.X ;  /* 0x0000000000057919 */ /* 0x000e620000002100 */
[----:B0-2---:R-:W-:-:S04]  /*e230*/  IMAD.MOV.U32 R2, RZ, RZ, 0xc000 ;  /* 0x0000c000ff027424 */ /* 0x005fc800078e00ff */
[----:B------:R3:W-:Y:S01]  /*e240*/  SYNCS.ARRIVE.TRANS64 RZ, [R3+URZ+0x22850], R2 ;  /* 0x0228500203ff79a7 */ /* 0x0007e2000800003f */
[----:B-1----:R-:W-:-:S04]  /*e250*/  LOP3.LUT R5, R5, 0x1f, RZ, 0xc0, !PT ;  /* 0x0000001f05057812 */ /* 0x002fc800078ec0ff */
[----:B------:R-:W-:-:S13]  /*e260*/  ISETP.NE.AND P0, PT, R5, RZ, PT ;  /* 0x000000ff0500720c */ /* 0x000fda0003f05270 */
[----:B---3--:R-:W-:Y:S05]  /*e270*/  @!P0 BRA `(.L_x_463) ;  /* 0x0000000000048947 */ /* 0x008fea0003800000 */
[----:B------:R-:W-:Y:S01]  /*e280*/  BPT.TRAP 0x1 ;  /* 0x000000040000795c */ /* 0x000fe20000300000 */
.L_x_463:
[----:B------:R-:W-:Y:S05]  /*e290*/  BSYNC B3 ;  /* 0x0000000000037941 */ /* 0x000fea0003800000 */
.L_x_462:
[----:B------:R-:W-:Y:S01]  /*e2a0*/  R2UR UR10, R9 ;  /* 0x00000000090a72ca */ /* 0x000fe200000e0000 */
[----:B0-2---:R-:W-:Y:S01]  /*e2b0*/  IMAD R2, R19, 0xc000, R18 ;  /* 0x0000c00013027824 */ /* 0x005fe200078e0212 */
[----:B------:R-:W-:Y:S01]  /*e2c0*/  R2UR UR6, R6 ;  /* 0x00000000060672ca */ /* 0x000fe200000e0000 */
[----:B------:R-:W-:Y:S01]  /*e2d0*/  UIADD3 UR4, UP0, UR38, 0x470, URZ ;  /* 0x0000047026047890 */ /* 0x000fe2000ff1e03f */
[----:B------:R-:W-:Y:S01]  /*e2e0*/  R2UR UR7, R7 ;  /* 0x00000000070772ca */ /* 0x000fe200000e0000 */
[----:B------:R-:W-:Y:S01]  /*e2f0*/  VIADD R3, R3, 0x22850 ;  /* 0x0002285003037836 */ /* 0x000fe20000000000 */
[----:B------:R-:W-:Y:S01]  /*e300*/  PLOP3.LUT P0, PT, PT, PT, PT, 0x80, 0x0 ;  /* 0x000000000000781c */ /* 0x000fe20003f0f070 */
[----:B------:R-:W-:Y:S01]  /*e310*/  VIADD R5, R2, 0x400 ;  /* 0x0000040002057836 */ /* 0x000fe20000000000 */
[----:B------:R-:W-:-:S12]  /*e320*/  UIADD3.X UR5, URZ, UR39, URZ, UP0, !UPT ;  /* 0x000000273f057290 */ /* 0x000fd800087fe43f */
.L_x_464:
        /* <DEDUP_REMOVED lines=10> */
[----:B------:R-:W-:Y:S01]  /*e3d0*/  R2UR UR6, R6 ;  /* 0x00000000060672ca */ /* 0x000fe200000e0000 */
[----:B------:R-:W-:Y:S01]  /*e3e0*/  VIADD R5, R2, 0x3400 ;  /* 0x0000340002057836 */ /* 0x000fe20000000000 */
[----:B------:R-:W-:Y:S01]  /*e3f0*/  R2UR UR7, R7 ;  /* 0x00000000070772ca */ /* 0x000fe200000e0000 */
[----:B------:R-:W-:Y:S01]  /*e400*/  UMOV UR10, 0x40 ;  /* 0x00000040000a7882 */ /* 0x000fe20000000000 */
[----:B------:R-:W-:-:S13]  /*e410*/  PLOP3.LUT P0, PT, PT, PT, PT, 0x80, 0x0 ;  /* 0x000000000000781c */ /* 0x000fda0003f0f070 */
.L_x_465:
        /* <DEDUP_REMOVED lines=15> */
.L_x_466:
        /* <DEDUP_REMOVED lines=15> */
.L_x_467:
        /* <DEDUP_REMOVED lines=10> */
.L_x_453:
[----:B------:R-:W-:Y:S05]  /*e6a0*/  BSYNC B1 ;  /* 0x0000000000017941 */ /* 0x000fea0003800000 */
.L_x_452:
[----:B------:R-:W2:Y:S02]  /*e6b0*/  LDL.LU R5, [R1+0x30] ;  /* 0x0000300001057983 */ /* 0x000ea40000300800 */
[----:B--2---:R-:W-:-:S07]  /*e6c0*/  VIADD R0, R5, 0xfffffffd ;  /* 0xfffffffd05007836 */ /* 0x004fce0000000000 */
.L_x_451:
[----:B------:R-:W-:Y:S05]  /*e6d0*/  BSYNC B2 ;  /* 0x0000000000027941 */ /* 0x000fea0003800000 */
.L_x_450:
[----:B------:R-:W-:Y:S01]  /*e6e0*/  VIADD R8, R8, 0xfffffffe ;  /* 0xfffffffe08087836 */ /* 0x000fe20000000000 */
[----:B------:R-:W-:-:S04]  /*e6f0*/  LOP3.LUT R4, RZ, R4, RZ, 0x33, !PT ;  /* 0x00000004ff047212 */ /* 0x000fc800078e33ff */
[----:B------:R-:W-:-:S13]  /*e700*/  ISETP.NE.AND P0, PT, R8, R4, PT ;  /* 0x000000040800720c */ /* 0x000fda0003f05270 */
[----:B------:R-:W-:Y:S05]  /*e710*/  @!P0 BRA `(.L_x_449) ;  /* 0x0000001000f88947 */ /* 0x000fea0003800000 */
.L_x_500:
[----:B------:R-:W2:Y:S04]  /*e720*/  LDL R3, [R1+0x18] ;  /* 0x0000180001037983 */ /* 0x000ea80000100800 */
[----:B------:R-:W3:Y:S01]  /*e730*/  LDL.LU R2, [R1+0x10] ;  /* 0x0000100001027983 */ /* 0x000ee20000300800 */
[----:B------:R-:W-:Y:S01]  /*e740*/  VIADD R7, R19, 0x1 ;  /* 0x0000000113077836 */ /* 0x000fe20000000000 */
[----:B------:R-:W-:Y:S05]  /*e750*/  YIELD ;  /* 0x0000000000007946 */ /* 0x000fea0003800000 */
[----:B------:R-:W-:Y:S01]  /*e760*/  ISETP.NE.AND P0, PT, R7, 0x2, PT ;  /* 0x000000020700780c */ /* 0x000fe20003f05270 */
[----:B------:R-:W-:Y:S03]  /*e770*/  BSSY B1, `(.L_x_468) ;  /* 0x0000097000017945 */ /* 0x000fe60003800000 */
[----:B------:R-:W-:-:S02]  /*e780*/  SEL R6, RZ, 0x1, P0 ;  /* 0x00000001ff067807 */ /* 0x000fc40000000000 */
[----:B------:R-:W-:Y:S02]  /*e790*/  SEL R7, R7, RZ, P0 ;  /* 0x000000ff07077207 */ /* 0x000fe40000000000 */
[----:B--2---:R-:W-:Y:S02]  /*e7a0*/  ISETP.NE.AND P1, PT, R3, RZ, PT ;  /* 0x000000ff0300720c */ /* 0x004fe40003f25270 */
[----:B---3--:R-:W-:-:S11]  /*e7b0*/  LOP3.LUT R6, R2, R6, RZ, 0x3c, !PT ;  /* 0x0000000602067212 */ /* 0x008fd600078e3cff */
[----:B-1----:R-:W-:Y:S05]  /*e7c0*/  @!P1 BRA `(.L_x_469) ;  /* 0x0000000800449947 */ /* 0x002fea0003800000 */
[----:B------:R-:W-:Y:S01]  /*e7d0*/  ULDC.64 UR4, c[0x0][0x418] ;  /* 0x0001060000047ab9 */ /* 0x000fe20000000a00 */
[----:B------:R-:W-:Y:S01]  /*e7e0*/  IMAD.MOV.U32 R8, RZ, RZ, R0 ;  /* 0x000000ffff087224 */ /* 0x000fe200078e0000 */
[----:B------:R-:W-:-:S04]  /*e7f0*/  ISETP.NE.U32.AND P0, PT, RZ, UR4, PT ;  /* 0x00000004ff007c0c */ /* 0x000fc8000bf05070 */
[----:B------:R-:W-:-:S13]  /*e800*/  ISETP.NE.AND.EX P0, PT, RZ, UR5, PT, P0 ;  /* 0x00000005ff007c0c */ /* 0x000fda000bf05300 */
[----:B------:R-:W-:Y:S05]  /*e810*/  @!P0 BRA `(.L_x_470) ;  /* 0x00000000004c8947 */ /* 0x000fea0003800000 */
[----:B0-----:R-:W2:Y:S01]  /*e820*/  LDL R9, [R1+0x14] ;  /* 0x0000140001097983 */ /* 0x001ea20000100800 */
[----:B------:R-:W0:Y:S01]  /*e830*/  LDC R8, c[0x0][0x43c] ;  /* 0x00010f00ff087b82 */ /* 0x000e220000000800 */
[----:B------:R-:W-:Y:S02]  /*e840*/  ULDC.64 UR6, c[0x0][0x428] ;  /* 0x00010a0000067ab9 */ /* 0x000fe40000000a00 */
[----:B------:R-:W3:Y:S01]  /*e850*/  LDL R5, [R1+0x8] ;  /* 0x0000080001057983 */ /* 0x000ee20000100800 */
[----:B0-----:R-:W-:-:S13]  /*e860*/  ISETP.NE.AND P0, PT, R8, 0x1, PT ;  /* 0x000000010800780c */ /* 0x001fda0003f05270 */
[----:B------:R-:W0:Y:S02]  /*e870*/  @P0 LDC.64 R2, c[0x0][0x440] ;  /* 0x00011000ff020b82 */ /* 0x000e240000000a00 */
[----:B0-----:R-:W-:-:S04]  /*e880*/  @P0 IMAD.HI.U32 R4, R0, R2, RZ ;  /* 0x0000000200040227 */ /* 0x001fc800078e00ff */
        /* <DEDUP_REMOVED lines=12> */
.L_x_470:
[----:B-1----:R-:W-:Y:S01]  /*e950*/  IMAD R4, R7, 0x8, R18 ;  /* 0x0000000807047824 */ /* 0x002fe200078e0212 */
[----:B------:R-:W-:Y:S01]  /*e960*/  SHF.L.U32 R2, R6, 0x1f, RZ ;  /* 0x0000001f06027819 */ /* 0x000fe200000006ff */
[----:B------:R-:W1:Y:S01]  /*e970*/  S2R R3, SR_TID.X ;  /* 0x0000000000037919 */ /* 0x000e620000002100 */
[----:B------:R-:W-:Y:S02]  /*e980*/  BSSY B2, `(.L_x_471) ;  /* 0x0000005000027945 */ /* 0x000fe40003800000 */
[----:B------:R-:W2:Y:S01]  /*e990*/  SYNCS.PHASECHK.TRANS64.TRYWAIT P0, [R4+URZ+0x22840], R2 ;  /* 0x02284002040075a7 */ /* 0x000ea2000800017f */
[----:B-1----:R-:W-:-:S04]  /*e9a0*/  LOP3.LUT R3, R3, 0x7f, RZ, 0xc0, !PT ;  /* 0x0000007f03037812 */ /* 0x002fc800078ec0ff */
[----:B------:R-:W-:Y:S01]  /*e9b0*/  ISETP.NE.AND P1, PT, R3, RZ, PT ;  /* 0x000000ff0300720c */ /* 0x000fe20003f25270 */
[----:B--2---:R-:W-:-:S12]  /*e9c0*/  @!P0 BRA `(.L_x_472) ;  /* 0x0000003000d08947 */ /* 0x004fd80003800000 */
.L_x_556:
[----:B------:R-:W-:Y:S05]  /*e9d0*/  BSYNC B2 ;  /* 0x0000000000027941 */ /* 0x000fea0003800000 */
.L_x_471:
[----:B------:R-:W-:Y:S04]  /*e9e0*/  BSSY B2, `(.L_x_473) ;  /* 0x0000009000027945 */ /* 0x000fe80003800000 */
[----:B------:R-:W-:Y:S05]  /*e9f0*/  @P1 BRA `(.L_x_474) ;  /* 0x00000000001c1947 */ /* 0x000fea0003800000 */
[----:B------:R-:W2:Y:S01]  /*ea00*/  S2R R5, SR_TID.X ;  /* 0x0000000000057919 */ /* 0x000ea20000002100 */
[----:B------:R-:W-:-:S04]  /*ea10*/  IMAD.MOV.U32 R3, RZ, RZ, 0x3000 ;  /* 0x00003000ff037424 */ /* 0x000fc800078e00ff */
[----:B------:R3:W-:Y:S01]  /*ea20*/  SYNCS.ARRIVE.TRANS64 RZ, [R4+URZ+0x22830], R3 ;  /* 0x0228300304ff79a7 */ /* 0x0007e2000800003f */
[----:B--2---:R-:W-:-:S04]  /*ea30*/  LOP3.LUT R5, R5, 0x1f, RZ, 0xc0, !PT ;  /* 0x0000001f05057812 */ /* 0x004fc800078ec0ff */
[----:B------:R-:W-:-:S13]  /*ea40*/  ISETP.NE.AND P0, PT, R5, RZ, PT ;  /* 0x000000ff0500720c */ /* 0x000fda0003f05270 */
[----:B---3--:R-:W-:Y:S05]  /*ea50*/  @!P0 BRA `(.L_x_474) ;  /* 0x0000000000048947 */ /* 0x008fea0003800000 */
[----:B------:R-:W-:Y:S01]  /*ea60*/  BPT.TRAP 0x1 ;  /* 0x000000040000795c */ /* 0x000fe20000300000 */
.L_x_474:
[----:B------:R-:W-:Y:S05]  /*ea70*/  BSYNC B2 ;  /* 0x0000000000027941 */ /* 0x000fea0003800000 */
.L_x_473:
[----:B------:R-:W2:Y:S01]  /*ea80*/  LDL R5, [R1+0x1c] ;  /* 0x00001c0001057983 */ /* 0x000ea20000100800 */
        /* <DEDUP_REMOVED lines=9> */
[----:B--2---:R-:W-:-:S02]  /*eb20*/  IMAD R8, R8, 0x60, R5 ;  /* 0x0000006008087824 */ /* 0x004fc400078e0205 */
[----:B------:R-:W-:-:S09]  /*eb30*/  VIADD R5, R4, 0x22830 ;  /* 0x0002283004057836 */ /* 0x000fd20000000000 */
.L_x_475:
        /* <DEDUP_REMOVED lines=13> */
.L_x_557:
[----:B------:R-:W-:Y:S05]  /*ec10*/  BSYNC B2 ;  /* 0x0000000000027941 */ /* 0x000fea0003800000 */
.L_x_476:
[----:B------:R-:W-:Y:S01]  /*ec20*/  BSSY B2, `(.L_x_478) ;  /* 0x000000b000027945 */ /* 0x000fe20003800000 */
[----:B01----:R-:W-:Y:S02]  /*ec30*/  IMAD.MOV.U32 R2, RZ, RZ, 0x0 ;  /* 0x00000000ff027424 */ /* 0x003fe400078e00ff */
[----:B------:R-:W-:Y:S01]  /*ec40*/  IMAD.MOV.U32 R3, RZ, RZ, 0x14f00000 ;  /* 0x14f00000ff037424 */ /* 0x000fe200078e00ff */
[----:B------:R-:W-:Y:S06]  /*ec50*/  @P1 BRA `(.L_x_479) ;  /* 0x00000000001c1947 */ /* 0x000fec0003800000 */
[----:B------:R-:W0:Y:S01]  /*ec60*/  S2R R10, SR_TID.X ;  /* 0x00000000000a7919 */ /* 0x000e220000002100 */
[----:B------:R-:W-:-:S04]  /*ec70*/  IMAD.MOV.U32 R5, RZ, RZ, 0xc000 ;  /* 0x0000c000ff057424 */ /* 0x000fc800078e00ff */
[----:B------:R1:W-:Y:S01]  /*ec80*/  SYNCS.ARRIVE.TRANS64 RZ, [R4+URZ+0x22850], R5 ;  /* 0x0228500504ff79a7 */ /* 0x0003e2000800003f */
[----:B0-----:R-:W-:-:S04]  /*ec90*/  LOP3.LUT R10, R10, 0x1f, RZ, 0xc0, !PT ;  /* 0x0000001f0a0a7812 */ /* 0x001fc800078ec0ff */
[----:B------:R-:W-:-:S13]  /*eca0*/  ISETP.NE.AND P0, PT, R10, RZ, PT ;  /* 0x000000ff0a00720c */ /* 0x000fda0003f05270 */
[----:B-1----:R-:W-:Y:S05]  /*ecb0*/  @!P0 BRA `(.L_x_479) ;  /* 0x0000000000048947 */ /* 0x002fea0003800000 */
[----:B------:R-:W-:Y:S01]  /*ecc0*/  BPT.TRAP 0x1 ;  /* 0x000000040000795c */ /* 0x000fe20000300000 */
.L_x_479:
[----:B------:R-:W-:Y:S05]  /*ecd0*/  BSYNC B2 ;  /* 0x0000000000027941 */ /* 0x000fea0003800000 */
.L_x_478:
[----:B------:R-:W-:Y:S01]  /*ece0*/  R2UR UR6, R2 ;  /* 0x00000000020672ca */ /* 0x000fe200000e0000 */
[----:B------:R-:W-:Y:S01]  /*ecf0*/  IMAD R5, R7, 0xc000, R18 ;  /* 0x0000c00007057824 */ /* 0x000fe200078e0212 */
[----:B------:R-:W-:Y:S01]  /*ed00*/  R2UR UR7, R3 ;  /* 0x00000000030772ca */ /* 0x000fe200000e0000 */
[----:B------:R-:W-:Y:S01]  /*ed10*/  UIADD3 UR4, UP0, UR38, 0x470, URZ ;  /* 0x0000047026047890 */ /* 0x000fe2000ff1e03f */
[----:B------:R-:W-:Y:S01]  /*ed20*/  R2UR UR10, R9 ;  /* 0x00000000090a72ca */ /* 0x000fe200000e0000 */
[----:B------:R-:W-:Y:S01]  /*ed30*/  VIADD R4, R4, 0x22850 ;  /* 0x0002285004047836 */ /* 0x000fe20000000000 */
[----:B------:R-:W-:Y:S01]  /*ed40*/  PLOP3.LUT P0, PT, PT, PT, PT, 0x80, 0x0 ;  /* 0x000000000000781c */ /* 0x000fe20003f0f070 */
[----:B------:R-:W-:Y:S01]  /*ed50*/  VIADD R9, R5, 0x400 ;  /* 0x0000040005097836 */ /* 0x000fe20000000000 */
[----:B------:R-:W-:-:S12]  /*ed60*/  UIADD3.X UR5, URZ, UR39, URZ, UP0, !UPT ;  /* 0x000000273f057290 */ /* 0x000fd800087fe43f */
.L_x_480:
        /* <DEDUP_REMOVED lines=15> */
.L_x_481:
        /* <DEDUP_REMOVED lines=15> */
.L_x_482:
        /* <DEDUP_REMOVED lines=15> */
.L_x_483:
        /* <DEDUP_REMOVED lines=10> */
.L_x_469:
[----:B------:R-:W-:Y:S05]  /*f0e0*/  BSYNC B1 ;  /* 0x0000000000017941 */ /* 0x000fea0003800000 */
.L_x_468:
[----:B------:R-:W2:Y:S01]  /*f0f0*/  LDL R2, [R1+0x18] ;  /* 0x0000180001027983 */ /* 0x000ea20000100800 */
[----:B------:R-:W-:Y:S01]  /*f100*/  VIADD R7, R7, 0x1 ;  /* 0x0000000107077836 */ /* 0x000fe20000000000 */
[----:B------:R-:W-:Y:S04]  /*f110*/  BSSY B1, `(.L_x_484) ;  /* 0x000009a000017945 */ /* 0x000fe80003800000 */
[----:B------:R-:W-:-:S04]  /*f120*/  ISETP.NE.AND P0, PT, R7, 0x2, PT ;  /* 0x000000020700780c */ /* 0x000fc80003f05270 */
[----:B------:R-:W-:Y:S02]  /*f130*/  SEL R19, R7, RZ, P0 ;  /* 0x000000ff07137207 */ /* 0x000fe40000000000 */
[----:B--2---:R-:W-:Y:S02]  /*f140*/  ISETP.NE.AND P2, PT, R2, RZ, PT ;  /* 0x000000ff0200720c */ /* 0x004fe40003f45270 */
[----:B------:R-:W-:-:S04]  /*f150*/  SEL R2, RZ, 0x1, P0 ;  /* 0x00000001ff027807 */ /* 0x000fc80000000000 */
[----:B------:R-:W-:Y:S01]  /*f160*/  LOP3.LUT R8, R6, R2, RZ, 0x3c, !PT ;  /* 0x0000000206087212 */ /* 0x000fe200078e3cff */
[----:B------:R-:W-:-:S04]  /*f170*/  VIADD R6, R0, 0xffffffff ;  /* 0xffffffff00067836 */ /* 0x000fc80000000000 */
[----:B------:R1:W-:Y:S02]  /*f180*/  STL [R1+0x10], R8 ;  /* 0x0000100801007387 */ /* 0x0003e40000100800 */
[----:B------:R-:W-:Y:S05]  /*f190*/  @!P2 BRA `(.L_x_485) ;  /* 0x000000080044a947 */ /* 0x000fea0003800000 */
[----:B------:R-:W-:Y:S01]  /*f1a0*/  ULDC.64 UR4, c[0x0][0x418] ;  /* 0x0001060000047ab9 */ /* 0x000fe20000000a00 */
[----:B------:R-:W-:Y:S01]  /*f1b0*/  IMAD.MOV.U32 R7, RZ, RZ, R6 ;  /* 0x000000ffff077224 */ /* 0x000fe200078e0006 */
[----:B------:R-:W-:-:S04]  /*f1c0*/  ISETP.NE.U32.AND P0, PT, RZ, UR4, PT ;  /* 0x00000004ff007c0c */ /* 0x000fc8000bf05070 */
[----:B------:R-:W-:-:S13]  /*f1d0*/  ISETP.NE.AND.EX P0, PT, RZ, UR5, PT, P0 ;  /* 0x00000005ff007c0c */ /* 0x000fda000bf05300 */
[----:B------:R-:W-:Y:S05]  /*f1e0*/  @!P0 BRA `(.L_x_486) ;  /* 0x00000000004c8947 */ /* 0x000fea0003800000 */
[----:B------:R-:W2:Y:S01]  /*f1f0*/  LDL R10, [R1+0x14] ;  /* 0x00001400010a7983 */ /* 0x000ea20000100800 */
[----:B------:R-:W3:Y:S01]  /*f200*/  LDC R7, c[0x0][0x43c] ;  /* 0x00010f00ff077b82 */ /* 0x000ee20000000800 */
[----:B------:R-:W-:Y:S02]  /*f210*/  ULDC.64 UR6, c[0x0][0x428] ;  /* 0x00010a0000067ab9 */ /* 0x000fe40000000a00 */
[----:B0-----:R-:W4:Y:S01]  /*f220*/  LDL R9, [R1+0x8] ;  /* 0x0000080001097983 */ /* 0x001f220000100800 */
[----:B---3--:R-:W-:-:S13]  /*f230*/  ISETP.NE.AND P0, PT, R7, 0x1, PT ;  /* 0x000000010700780c */ /* 0x008fda0003f05270 */
        /* <DEDUP_REMOVED lines=8> */
[C---:B----4-:R-:W-:Y:S02]  /*f2c0*/  IMAD R4, R9.reuse, UR7, R4 ;  /* 0x0000000709047c24 */ /* 0x050fe4000f8e0204 */
[----:B------:R-:W-:-:S04]  /*f2d0*/  IMAD.WIDE.U32 R2, R9, UR6, R2 ;  /* 0x0000000609027c25 */ /* 0x000fc8000f8e0002 */
[----:B------:R-:W-:Y:S01]  /*f2e0*/  IMAD.IADD R3, R4, 0x1, R3 ;  /* 0x0000000104037824 */ /* 0x000fe200078e0203 */
[----:B------:R-:W-:-:S04]  /*f2f0*/  LEA R4, P0, R2, UR4, 0x2 ;  /* 0x0000000402047c11 */ /* 0x000fc8000f8010ff */
[----:B------:R-:W-:-:S05]  /*f300*/  LEA.HI.X R5, R2, UR5, R3, 0x2, P0 ;  /* 0x0000000502057c11 */ /* 0x000fca00080f1403 */
[----:B------:R2:W5:Y:S04]  /*f310*/  LDG.E R16, desc[UR40][R4.64] ;  /* 0x0000002804107981 */ /* 0x000568000c1e1900 */
.L_x_486:
[----:B------:R-:W-:Y:S01]  /*f320*/  IMAD R2, R19, 0x8, R18 ;  /* 0x0000000813027824 */ /* 0x000fe200078e0212 */
[----:B------:R-:W-:Y:S01]  /*f330*/  SHF.L.U32 R3, R8, 0x1f, RZ ;  /* 0x0000001f08037819 */ /* 0x000fe200000006ff */
[----:B--2---:R-:W2:Y:S01]  /*f340*/  S2R R4, SR_TID.X ;  /* 0x0000000000047919 */ /* 0x004ea20000002100 */
[----:B------:R-:W-:Y:S02]  /*f350*/  BSSY B2, `(.L_x_487) ;  /* 0x0000005000027945 */ /* 0x000fe40003800000 */
[----:B------:R-:W3:Y:S01]  /*f360*/  SYNCS.PHASECHK.TRANS64.TRYWAIT P0, [R2+URZ+0x22840], R3 ;  /* 0x02284003020075a7 */ /* 0x000ee2000800017f */
[----:B--2---:R-:W-:-:S04]  /*f370*/  LOP3.LUT R4, R4, 0x7f, RZ, 0xc0, !PT ;  /* 0x0000007f04047812 */ /* 0x004fc800078ec0ff */
[----:B------:R-:W-:Y:S01]  /*f380*/  ISETP.NE.AND P1, PT, R4, RZ, PT ;  /* 0x000000ff0400720c */ /* 0x000fe20003f25270 */
[----:B---3--:R-:W-:-:S12]  /*f390*/  @!P0 BRA `(.L_x_488) ;  /* 0x0000002800848947 */ /* 0x008fd80003800000 */
.L_x_558:
[----:B------:R-:W-:Y:S05]  /*f3a0*/  BSYNC B2 ;  /* 0x0000000000027941 */ /* 0x000fea0003800000 */
.L_x_487:
[----:B------:R-:W-:Y:S04]  /*f3b0*/  BSSY B2, `(.L_x_489) ;  /* 0x0000009000027945 */ /* 0x000fe80003800000 */
[----:B------:R-:W-:Y:S05]  /*f3c0*/  @P1 BRA `(.L_x_490) ;  /* 0x00000000001c1947 */ /* 0x000fea0003800000 */
[----:B------:R-:W3:Y:S01]  /*f3d0*/  S2R R5, SR_TID.X ;  /* 0x0000000000057919 */ /* 0x000ee20000002100 */
[----:B------:R-:W-:-:S04]  /*f3e0*/  IMAD.MOV.U32 R4, RZ, RZ, 0x3000 ;  /* 0x00003000ff047424 */ /* 0x000fc800078e00ff */
[----:B------:R4:W-:Y:S01]  /*f3f0*/  SYNCS.ARRIVE.TRANS64 RZ, [R2+URZ+0x22830], R4 ;  /* 0x0228300402ff79a7 */ /* 0x0009e2000800003f */
[----:B---3--:R-:W-:-:S04]  /*f400*/  LOP3.LUT R5, R5, 0x1f, RZ, 0xc0, !PT ;  /* 0x0000001f05057812 */ /* 0x008fc800078ec0ff */
[----:B------:R-:W-:-:S13]  /*f410*/  ISETP.NE.AND P0, PT, R5, RZ, PT ;  /* 0x000000ff0500720c */ /* 0x000fda0003f05270 */
[----:B----4-:R-:W-:Y:S05]  /*f420*/  @!P0 BRA `(.L_x_490) ;  /* 0x0000000000048947 */ /* 0x010fea0003800000 */
[----:B------:R-:W-:Y:S01]  /*f430*/  BPT.TRAP 0x1 ;  /* 0x000000040000795c */ /* 0x000fe20000300000 */
.L_x_490:
[----:B------:R-:W-:Y:S05]  /*f440*/  BSYNC B2 ;  /* 0x0000000000027941 */ /* 0x000fea0003800000 */
.L_x_489:
[----:B------:R-:W3:Y:S01]  /*f450*/  LDL R4, [R1+0x1c] ;  /* 0x00001c0001047983 */ /* 0x000ee20000100800 */
[----:B------:R-:W-:Y:S01]  /*f460*/  IMAD.MOV.U32 R10, RZ, RZ, RZ ;  /* 0x000000ffff0a7224 */ /* 0x000fe200078e00ff */
        /* <DEDUP_REMOVED lines=10> */
.L_x_491:
        /* <DEDUP_REMOVED lines=9> */
[----:B---3--:R-:W-:Y:S05]  /*f5a0*/  @P0 BRA.U.ANY `(.L_x_491) ;  /* 0xfffffffd00d80947 */ /* 0x008fea000393ffff */
[----:B------:R-:W3:Y:S01]  /*f5b0*/  SYNCS.PHASECHK.TRANS64.TRYWAIT P0, [R2+URZ+0x22860], R3 ;  /* 0x02286003020075a7 */ /* 0x000ee2000800017f */
[----:B------:R-:W-:Y:S04]  /*f5c0*/  BSSY B2, `(.L_x_492) ;  /* 0x0000002000027945 */ /* 0x000fe80003800000 */
[----:B---3--:R-:W-:Y:S05]  /*f5d0*/  @!P0 BRA `(.L_x_493) ;  /* 0x0000002800088947 */ /* 0x008fea0003800000 */
.L_x_559:
[----:B------:R-:W-:Y:S05]  /*f5e0*/  BSYNC B2 ;  /* 0x0000000000027941 */ /* 0x000fea0003800000 */
.L_x_492:
[----:B------:R-:W-:Y:S01]  /*f5f0*/  BSSY B2, `(.L_x_494) ;  /* 0x000000b000027945 */ /* 0x000fe20003800000 */
[----:B-1----:R-:W-:Y:S02]  /*f600*/  IMAD.MOV.U32 R8, RZ, RZ, 0x0 ;  /* 0x00000000ff087424 */ /* 0x002fe400078e00ff */
[----:B0-----:R-:W-:Y:S01]  /*f610*/  IMAD.MOV.U32 R9, RZ, RZ, 0x14f00000 ;  /* 0x14f00000ff097424 */ /* 0x001fe200078e00ff */
[----:B------:R-:W-:Y:S06]  /*f620*/  @P1 BRA `(.L_x_495) ;  /* 0x00000000001c1947 */ /* 0x000fec0003800000 */
[----:B------:R-:W0:Y:S01]  /*f630*/  S2R R5, SR_TID.X ;  /* 0x0000000000057919 */ /* 0x000e220000002100 */
[----:B--23--:R-:W-:-:S04]  /*f640*/  IMAD.MOV.U32 R3, RZ, RZ, 0xc000 ;  /* 0x0000c000ff037424 */ /* 0x00cfc800078e00ff */
[----:B------:R1:W-:Y:S01]  /*f650*/  SYNCS.ARRIVE.TRANS64 RZ, [R2+URZ+0x22850], R3 ;  /* 0x0228500302ff79a7 */ /* 0x0003e2000800003f */
[----:B0-----:R-:W-:-:S04]  /*f660*/  LOP3.LUT R5, R5, 0x1f, RZ, 0xc0, !PT ;  /* 0x0000001f05057812 */ /* 0x001fc800078ec0ff */
[----:B------:R-:W-:-:S13]  /*f670*/  ISETP.NE.AND P0, PT, R5, RZ, PT ;  /* 0x000000ff0500720c */ /* 0x000fda0003f05270 */
[----:B-1----:R-:W-:Y:S05]  /*f680*/  @!P0 BRA `(.L_x_495) ;  /* 0x0000000000048947 */ /* 0x002fea0003800000 */
[----:B------:R-:W-:Y:S01]  /*f690*/  BPT.TRAP 0x1 ;  /* 0x000000040000795c */ /* 0x000fe20000300000 */
.L_x_495:
[----:B------:R-:W-:Y:S05]  /*f6a0*/  BSYNC B2 ;  /* 0x0000000000027941 */ /* 0x000fea0003800000 */
.L_x_494:
[----:B------:R-:W-:Y:S01]  /*f6b0*/  R2UR UR10, R10 ;  /* 0x000000000a0a72ca */ /* 0x000fe200000e0000 */
[----:B--23--:R-:W-:Y:S01]  /*f6c0*/  IMAD R3, R19, 0xc000, R18 ;  /* 0x0000c00013037824 */ /* 0x00cfe200078e0212 */
[----:B------:R-:W-:Y:S01]  /*f6d0*/  R2UR UR6, R8 ;  /* 0x00000000080672ca */ /* 0x000fe200000e0000 */
[----:B------:R-:W-:Y:S01]  /*f6e0*/  UIADD3 UR4, UP0, UR38, 0x470, URZ ;  /* 0x0000047026047890 */ /* 0x000fe2000ff1e03f */
[----:B------:R-:W-:Y:S01]  /*f6f0*/  R2UR UR7, R9 ;  /* 0x00000000090772ca */ /* 0x000fe200000e0000 */
[----:B------:R-:W-:Y:S01]  /*f700*/  VIADD R2, R2, 0x22850 ;  /* 0x0002285002027836 */ /* 0x000fe20000000000 */
[----:B------:R-:W-:Y:S01]  /*f710*/  PLOP3.LUT P0, PT, PT, PT, PT, 0x80, 0x0 ;  /* 0x000000000000781c */ /* 0x000fe20003f0f070 */
[----:B------:R-:W-:Y:S01]  /*f720*/  VIADD R5, R3, 0x400 ;  /* 0x0000040003057836 */ /* 0x000fe20000000000 */
[----:B------:R-:W-:-:S12]  /*f730*/  UIADD3.X UR5, URZ, UR39, URZ, UP0, !UPT ;  /* 0x000000273f057290 */ /* 0x000fd800087fe43f */
.L_x_496:
        /* <DEDUP_REMOVED lines=15> */
.L_x_497:
        /* <DEDUP_REMOVED lines=15> */
.L_x_498:
        /* <DEDUP_REMOVED lines=15> */
.L_x_499:
        /* <DEDUP_REMOVED lines=9> */
[----:B--2---:R-:W-:Y:S05]  /*faa0*/  @P0 BRA.U.ANY `(.L_x_499) ;  /* 0xfffffffd00d80947 */ /* 0x004fea000393ffff */
.L_x_485:
[----:B------:R-:W-:Y:S05]  /*fab0*/  BSYNC B1 ;  /* 0x0000000000017941 */ /* 0x000fea0003800000 */
.L_x_484:
[----:B------:R-:W2:Y:S01]  /*fac0*/  LDL R5, [R1+0x20] ;  /* 0x0000200001057983 */ /* 0x000ea20000100800 */
[----:B------:R-:W-:Y:S01]  /*fad0*/  VIADD R0, R0, 0xfffffffe ;  /* 0xfffffffe00007836 */ /* 0x000fe20000000000 */
[----:B--2---:R-:W-:-:S13]  /*fae0*/  ISETP.GT.AND P0, PT, R6, R5, PT ;  /* 0x000000050600720c */ /* 0x004fda0003f04270 */
[----:B------:R-:W-:Y:S05]  /*faf0*/  @P0 BRA `(.L_x_500) ;  /* 0xffffffec00080947 */ /* 0x000fea000383ffff */
.L_x_449:
[----:B------:R-:W-:Y:S05]  /*fb00*/  BSYNC B0 ;  /* 0x0000000000007941 */ /* 0x000fea0003800000 */
.L_x_448:
[----:B------:R-:W2:Y:S01]  /*fb10*/  LDL.LU R2, [R1+0x10] ;  /* 0x0000100001027983 */ /* 0x000ea20000300800 */
[----:B------:R-:W3:Y:S01]  /*fb20*/  S2R R3, SR_TID.X ;  /* 0x0000000000037919 */ /* 0x000ee20000002100 */
[----:B------:R-:W-:-:S05]  /*fb30*/  VIADD R19, R19, 0x1 ;  /* 0x0000000113137836 */ /* 0x000fca0000000000 */
[----:B------:R-:W-:-:S04]  /*fb40*/  ISETP.NE.AND P0, PT, R19, 0x2, PT ;  /* 0x000000021300780c */ /* 0x000fc80003f05270 */
[----:B------:R-:W-:Y:S01]  /*fb50*/  SEL R0, RZ, 0x1, P0 ;  /* 0x00000001ff007807 */ /* 0x000fe20000000000 */
[----:B------:R-:W-:Y:S01]  /*fb60*/  BSSY B0, `(.L_x_501) ;  /* 0x0000013000007945 */ /* 0x000fe20003800000 */
[----:B---3--:R-:W-:-:S04]  /*fb70*/  LOP3.LUT R3, R3, 0x7f, RZ, 0xc0, !PT ;  /* 0x0000007f03037812 */ /* 0x008fc800078ec0ff */
[----:B------:R-:W-:Y:S02]  /*fb80*/  ISETP.NE.AND P1, PT, R3, RZ, PT ;  /* 0x000000ff0300720c */ /* 0x000fe40003f25270 */
[----:B--2---:R-:W-:-:S05]  /*fb90*/  LOP3.LUT R2, R2, R0, RZ, 0x3c, !PT ;  /* 0x0000000002027212 */ /* 0x004fca00078e3cff */
[----:B------:R2:W-:Y:S06]  /*fba0*/  STL [R1+0x10], R2 ;  /* 0x0000100201007387 */ /* 0x0005ec0000100800 */
[----:B------:R-:W-:Y:S05]  /*fbb0*/  @P1 BRA `(.L_x_502) ;  /* 0x0000000000341947 */ /* 0x000fea0003800000 */
[----:B------:R-:W3:Y:S01]  /*fbc0*/  S2R R5, SR_LANEID ;  /* 0x0000000000057919 */ /* 0x000ee20000000000 */
[----:B------:R-:W-:Y:S01]  /*fbd0*/  VOTEU.ANY UR4, UPT, PT ;  /* 0x0000000000047886 */ /* 0x000fe200038e0100 */
[----:B--2---:R-:W2:Y:S01]  /*fbe0*/  LDC.64 R2, c[0x0][0xc60] ;  /* 0x00031800ff027b82 */ /* 0x004ea20000000a00 */
[----:B------:R-:W3:Y:S02]  /*fbf0*/  FLO.U32 R0, UR4 ;  /* 0x0000000400007d00 */ /* 0x000ee400080e0000 */
[----:B---3--:R-:W-:-:S06]  /*fc00*/  ISETP.EQ.U32.AND P1, PT, R0, R5, PT ;  /* 0x000000050000720c */ /* 0x008fcc0003f22070 */
[----:B------:R-:W2:Y:S07]  /*fc10*/  POPC R5, UR4 ;  /* 0x0000000400057d09 */ /* 0x000eae0008000000 */
[----:B--2---:R-:W2:Y:S01]  /*fc20*/  @P1 ATOMG.E.ADD.STRONG.GPU PT, R3, desc[UR40][R2.64], R5 ;  /* 0x00000005020319a8 */ /* 0x004ea200081ee1e8 */
[----:B------:R-:W3:Y:S02]  /*fc30*/  S2R R4, SR_LTMASK ;  /* 0x0000000000047919 */ /* 0x000ee40000003900 */
[----:B---3--:R-:W-:-:S04]  /*fc40*/  LOP3.LUT R4, R4, UR4, RZ, 0xc0, !PT ;  /* 0x0000000404047c12 */ /* 0x008fc8000f8ec0ff */
[----:B------:R-:W3:Y:S01]  /*fc50*/  POPC R7, R4 ;  /* 0x0000000400077309 */ /* 0x000ee20000000000 */
[----:B--2---:R-:W3:Y:S02]  /*fc60*/  SHFL.IDX PT, R0, R3, R0, 0x1f ;  /* 0x00001f0003007589 */ /* 0x004ee400000e0000 */
[----:B---3--:R-:W-:-:S05]  /*fc70*/  IADD3 R0, R0, UR37, R7 ;  /* 0x0000002500007c10 */ /* 0x008fca000fffe007 */
[----:B------:R3:W-:Y:S02]  /*fc80*/  STL [R1], R0 ;  /* 0x0000000001007387 */ /* 0x0007e40000100800 */
.L_x_502:
[----:B------:R-:W-:Y:S05]  /*fc90*/  BSYNC B0 ;  /* 0x0000000000007941 */ /* 0x000fea0003800000 */
.L_x_501:
[----:B------:R-:W-:-:S07]  /*fca0*/  SEL R19, R19, RZ, P0 ;  /* 0x000000ff13137207 */ /* 0x000fce0000000000 */
.L_x_420:
[----:B------:R-:W-:Y:S05]  /*fcb0*/  BSYNC B7 ;  /* 0x0000000000077941 */ /* 0x000fea0003800000 */
.L_x_418:
[----:B---34-:R-:W3:Y:S02]  /*fcc0*/  LDL R0, [R1+0x5c] ;  /* 0x00005c0001007983 */ /* 0x018ee40000100800 */
[----:B---3--:R-:W-:-:S13]  /*fcd0*/  ISETP.NE.AND P0, PT, R0, RZ, PT ;  /* 0x000000ff0000720c */ /* 0x008fda0003f05270 */
[----:B------:R-:W-:Y:S05]  /*fce0*/  @!P0 BRA `(.L_x_503) ;  /* 0x00000000002c8947 */ /* 0x000fea0003800000 */
[----:B------:R-:W-:Y:S05]  /*fcf0*/  WARPSYNC.ALL ;  /* 0x0000000000007948 */ /* 0x000fea0003800000 */
[----:B------:R-:W3:Y:S08]  /*fd00*/  S2UR UR5, SR_CgaCtaId ;  /* 0x00000000000579c3 */ /* 0x000ef00000008800 */
[----:B------:R-:W-:Y:S06]  /*fd10*/  BAR.SYNC.DEFER_BLOCKING 0x5, 0x180 ;  /* 0x0146000000007b1d */ /* 0x000fec0000010000 */
[----:B------:R-:W-:-:S02]  /*fd20*/  UMOV UR4, 0x400 ;  /* 0x0000040000047882 */ /* 0x000fc40000000000 */
[----:B---3--:R-:W-:-:S06]  /*fd30*/  ULEA UR4, UR5, UR4, 0x18 ;  /* 0x0000000405047291 */ /* 0x008fcc000f8ec03f */
[----:B------:R-:W-:-:S05]  /*fd40*/  IMAD.U32 R18, RZ, RZ, UR4 ;  /* 0x00000004ff127e24 */ /* 0x000fca000f8e00ff */
[----:B--2---:R-:W2:Y:S04]  /*fd50*/  LDS.128 R4, [R18+0x228d0] ;  /* 0x0228d00012047984 */ /* 0x004ea80000000c00 */
[----:B--2---:R2:W-:Y:S04]  /*fd60*/  STL.64 [R1], R4 ;  /* 0x0000000401007387 */ /* 0x0045e80000100a00 */
[----:B------:R2:W-:Y:S01]  /*fd70*/  STL.64 [R1+0x8], R6 ;  /* 0x0000080601007387 */ /* 0x0005e20000100a00 */
[----:B------:R-:W-:Y:S06]  /*fd80*/  BAR.ARV 0x4, 0x180 ;  /* 0x0106000000007b1d */ /* 0x000fec0000002000 */
[----:B------:R-:W-:Y:S05]  /*fd90*/  BRA `(.L_x_504) ;  /* 0x0000000c00187947 */ /* 0x000fea0003800000 */
.L_x_503:
[----:B------:R-:W3:Y:S01]  /*fda0*/  S2R R16, SR_TID.X ;  /* 0x0000000000107919 */ /* 0x000ee20000002100 */
[----:B------:R-:W-:Y:S01]  /*fdb0*/  UMOV UR4, 0xffffffff ;  /* 0xffffffff00047882 */ /* 0x000fe20000000000 */
[----:B---3--:R-:W-:-:S04]  /*fdc0*/  LOP3.LUT R16, R16, 0x1f, RZ, 0xc0, !PT ;  /* 0x0000001f10107812 */ /* 0x008fc800078ec0ff */
[----:B------:R-:W-:Y:S01]  /*fdd0*/  ISETP.NE.AND P0, PT, R16, 0x1f, PT ;  /* 0x0000001f1000780c */ /* 0x000fe20003f05270 */
[----:B------:R-:W-:-:S12]  /*fde0*/  BRA.DIV UR4, `(.L_x_505) ;  /* 0x0000002204187947 */ /* 0x000fd8000b800000 */
[----:B------:R-:W1:Y:S01]  /*fdf0*/  LDL.LU R3, [R1] ;  /* 0x0000000001037983 */ /* 0x000e620000300800 */
[----:B------:R-:W-:-:S03]  /*fe00*/  ULDC UR4, c[0x0][0xc3c] ;  /* 0x00030f0000047ab9 */ /* 0x000fc60000000800 */
[----:B--2---:R-:W2:Y:S01]  /*fe10*/  LDL R4, [R1+0xc] ;  /* 0x00000c0001047983 */ /* 0x004ea20000100800 */
[----:B-1----:R-:W-:Y:S02]  /*fe20*/  IMAD.MOV.U32 R10, RZ, RZ, R3 ;  /* 0x000000ffff0a7224 */ /* 0x002fe400078e0003 */
[----:B--2---:R-:W-:-:S05]  /*fe30*/  IMAD.IADD R0, R4, 0x1, R16 ;  /* 0x0000000104007824 */ /* 0x004fca00078e0210 */
[----:B------:R-:W-:-:S13]  /*fe40*/  ISETP.GE.OR P1, PT, R0, UR4, !P0 ;  /* 0x0000000400007c0c */ /* 0x000fda000c726670 */
[----:B------:R-:W1:Y:S08]  /*fe50*/  @!P1 LDC.64 R2, c[0x0][0xc80] ;  /* 0x00032000ff029b82 */ /* 0x000e700000000a00 */
[----:B------:R-:W2:Y:S01]  /*fe60*/  @!P1 LDC.64 R4, c[0x0][0xc78] ;  /* 0x00031e00ff049b82 */ /* 0x000ea20000000a00 */
[----:B-1----:R-:W-:-:S05]  /*fe70*/  @!P1 IMAD.WIDE R2, R0, 0x4, R2 ;  /* 0x0000000400029825 */ /* 0x002fca00078e0202 */
[----:B------:R2:W3:Y:S02]  /*fe80*/  @!P1 LDG.E R6, desc[UR40][R2.64] ;  /* 0x0000002802069981 */ /* 0x0004e4000c1e1900 */
[----:B--2---:R-:W-:-:S05]  /*fe90*/  @!P1 IMAD.WIDE R2, R0, 0x4, R4 ;  /* 0x0000000400029825 */ /* 0x004fca00078e0204 */
[----:B------:R-:W2:Y:S01]  /*fea0*/  @!P1 LDG.E R4, desc[UR40][R2.64] ;  /* 0x0000002802049981 */ /* 0x000ea2000c1e1900 */
[----:B------:R-:W-:Y:S01]  /*feb0*/  IMAD.MOV.U32 R5, RZ, RZ, RZ ;  /* 0x000000ffff057224 */ /* 0x000fe200078e00ff */
[C---:B------:R-:W-:Y:S02]  /*fec0*/  ISETP.GE.U32.AND P2, PT, R16.reuse, 0x2, PT ;  /* 0x000000021000780c */ /* 0x040fe40003f46070 */
[C---:B------:R-:W-:Y:S01]  /*fed0*/  ISETP.GE.U32.AND P3, PT, R16.reuse, 0x4, PT ;  /* 0x000000041000780c */ /* 0x040fe20003f66070 */
[----:B------:R-:W-:Y:S01]  /*fee0*/  SHFL.IDX PT, R0, R10, RZ, 0x1f ;  /* 0x00001fff0a007589 */ /* 0x000fe200000e0000 */
[C---:B------:R-:W-:Y:S02]  /*fef0*/  ISETP.GE.U32.AND P4, PT, R16.reuse, 0x8, PT ;  /* 0x000000081000780c */ /* 0x040fe40003f86070 */
[----:B------:R-:W-:Y:S01]  /*ff00*/  ISETP.GE.U32.AND P5, PT, R16, 0x10, PT ;  /* 0x000000101000780c */ /* 0x000fe20003fa6070 */
[----:B------:R-:W-:Y:S01]  /*ff10*/  SHFL.IDX PT, R8, R10, 0x1, 0x1f ;  /* 0x00201f000a087f89 */ /* 0x000fe200000e0000 */
[----:B---3--:R-:W-:Y:S01]  /*ff20*/  @!P1 IMAD.MOV.U32 R5, RZ, RZ, R6 ;  /* 0x000000ffff059224 */ /* 0x008fe200078e0006 */
[----:B------:R-:W-:-:S02]  /*ff30*/  CS2R R6, SRZ ;  /* 0x0000000000067805 */ /* 0x000fc4000001ff00 */
[----:B--2---:R-:W-:Y:S01]  /*ff40*/  @!P1 IMAD.MOV.U32 R7, RZ, RZ, R4 ;  /* 0x000000ffff079224 */ /* 0x004fe200078e0004 */
[----:B------:R-:W-:-:S03]  /*ff50*/  ISETP.NE.AND P1, PT, R16, RZ, PT ;  /* 0x000000ff1000720c */ /* 0x000fc60003f25270 */
[----:B------:R-:W-:-:S05]  /*ff60*/  IMAD R2, R7, R5, RZ ;  /* 0x0000000507027224 */ /* 0x000fca00078e02ff */
        /* <DEDUP_REMOVED lines=15> */
[----:B------:R0:W1:Y:S02]  /*10060*/  SHFL.IDX PT, R14, R2, 0x1f, 0x1f ;  /* 0x03e01f00020e7f89 */ /* 0x00006400000e0000 */
.L_x_569:
[----:B------:R-:W-:Y:S02]  /*10070*/  ULDC UR4, c[0x0][0xc38] ;  /* 0x00030e0000047ab9 */ /* 0x000fe40000000800 */
[----:B------:R-:W-:-:S04]  /*10080*/  IMAD.U32 R3, RZ, RZ, UR4 ;  /* 0x00000004ff037e24 */ /* 0x000fc8000f8e00ff */
[----:B-1----:R-:W-:-:S04]  /*10090*/  IMAD R9, R14, R3, RZ ;  /* 0x000000030e097224 */ /* 0x002fc800078e02ff */
[----:B------:R-:W-:-:S05]  /*100a0*/  IMAD.IADD R4, R8, 0x1, R9 ;  /* 0x0000000108047824 */ /* 0x000fca00078e0209 */
[----:B------:R-:W-:-:S13]  /*100b0*/  ISETP.GT.AND P6, PT, R4, R0, PT ;  /* 0x000000000400720c */ /* 0x000fda0003fc4270 */
[----:B------:R-:W-:Y:S05]  /*100c0*/  @P6 BRA `(.L_x_506) ;  /* 0x0000000000ac6947 */ /* 0x000fea0003800000 */
.L_x_509:
[----:B0-----:R-:W2:Y:S01]  /*100d0*/  LDL.LU R2, [R1+0xc] ;  /* 0x00000c0001027983 */ /* 0x001ea20000300800 */
[----:B------:R-:W0:Y:S01]  /*100e0*/  LDC R3, c[0x0][0xc3c] ;  /* 0x00030f00ff037b82 */ /* 0x000e220000000800 */
[----:B--2---:R-:W-:-:S05]  /*100f0*/  VIADD R2, R2, 0x1f ;  /* 0x0000001f02027836 */ /* 0x004fca0000000000 */
[----:B0-----:R-:W-:-:S13]  /*10100*/  ISETP.GE.AND P6, PT, R2, R3, PT ;  /* 0x000000030200720c */ /* 0x001fda0003fc6270 */
[----:B------:R-:W-:Y:S05]  /*10110*/  @P6 BRA `(.L_x_507) ;  /* 0x0000000400d06947 */ /* 0x000fea0003800000 */
[----:B------:R-:W0:Y:S01]  /*10120*/  S2R R5, SR_TID.X ;  /* 0x0000000000057919 */ /* 0x000e220000002100 */
[----:B------:R1:W-:Y:S01]  /*10130*/  STL [R1+0xc], R2 ;  /* 0x00000c0201007387 */ /* 0x0003e20000100800 */
[----:B0-----:R-:W-:-:S05]  /*10140*/  LOP3.LUT R5, R5, 0x1f, RZ, 0xc0, !PT ;  /* 0x0000001f05057812 */ /* 0x001fca00078ec0ff */
[----:B------:R-:W-:Y:S02]  /*10150*/  IMAD.IADD R7, R2, 0x1, R5 ;  /* 0x0000000102077824 */ /* 0x000fe400078e0205 */
[----:B------:R-:W-:-:S03]  /*10160*/  IMAD.MOV.U32 R5, RZ, RZ, RZ ;  /* 0x000000ffff057224 */ /* 0x000fc600078e00ff */
[----:B------:R-:W-:-:S13]  /*10170*/  ISETP.GE.OR P6, PT, R7, R3, !P0 ;  /* 0x000000030700720c */ /* 0x000fda00047c6670 */
[----:B-1----:R-:W0:Y:S02]  /*10180*/  @!P6 LDC.64 R2, c[0x0][0xc80] ;  /* 0x00032000ff02eb82 */ /* 0x002e240000000a00 */
[----:B0-----:R-:W-:-:S05]  /*10190*/  @!P6 IMAD.WIDE R2, R7, 0x4, R2 ;  /* 0x000000040702e825 */ /* 0x001fca00078e0202 */
[----:B------:R0:W2:Y:S02]  /*101a0*/  @!P6 LDG.E R5, desc[UR40][R2.64] ;  /* 0x000000280205e981 */ /* 0x0000a4000c1e1900 */
[----:B0-----:R-:W0:Y:S02]  /*101b0*/  @!P6 LDC.64 R2, c[0x0][0xc78] ;  /* 0x00031e00ff02eb82 */ /* 0x001e240000000a00 */
[----:B0-----:R-:W-:-:S04]  /*101c0*/  @!P6 IMAD.WIDE R2, R7, 0x4, R2 ;  /* 0x000000040702e825 */ /* 0x001fc800078e0202 */
[----:B------:R-:W-:-:S06]  /*101d0*/  IMAD.MOV.U32 R7, RZ, RZ, RZ ;  /* 0x000000ffff077224 */ /* 0x000fcc00078e00ff */
[----:B------:R-:W2:Y:S01]  /*101e0*/  @!P6 LDG.E R7, desc[UR40][R2.64] ;  /* 0x000000280207e981 */ /* 0x000ea2000c1e1900 */
[----:B------:R-:W-:Y:S01]  /*101f0*/  UMOV UR4, 0xffffffff ;  /* 0xffffffff00047882 */ /* 0x000fe20000000000 */
[----:B--2---:R-:W-:Y:S02]  /*10200*/  IMAD R2, R7, R5, RZ ;  /* 0x0000000507027224 */ /* 0x004fe400078e02ff */
[----:B------:R-:W-:Y:S05]  /*10210*/  BRA.DIV UR4, `(.L_x_508) ;  /* 0x0000002204507947 */ /* 0x000fea000b800000 */
        /* <DEDUP_REMOVED lines=16> */
.L_x_577:
[----:B------:R-:W-:Y:S02]  /*10320*/  ULDC UR4, c[0x0][0xc38] ;  /* 0x00030e0000047ab9 */ /* 0x000fe40000000800 */
[----:B------:R-:W-:-:S04]  /*10330*/  IMAD.U32 R3, RZ, RZ, UR4 ;  /* 0x00000004ff037e24 */ /* 0x000fc8000f8e00ff */
[----:B-1----:R-:W-:-:S04]  /*10340*/  IMAD R9, R14, R3, RZ ;  /* 0x000000030e097224 */ /* 0x002fc800078e02ff */
[----:B------:R-:W-:-:S05]  /*10350*/  IMAD.IADD R4, R9, 0x1, R4 ;  /* 0x0000000109047824 */ /* 0x000fca00078e0204 */
[----:B------:R-:W-:-:S13]  /*10360*/  ISETP.GT.AND P6, PT, R4, R0, PT ;  /* 0x000000000400720c */ /* 0x000fda0003fc4270 */
[----:B------:R-:W-:Y:S05]  /*10370*/  @!P6 BRA `(.L_x_509) ;  /* 0xfffffffc0054e947 */ /* 0x000fea000383ffff */
.L_x_506:
[----:B------:R-:W-:Y:S01]  /*10380*/  IMAD.IADD R9, R4, 0x1, -R9 ;  /* 0x0000000104097824 */ /* 0x000fe200078e0a09 */
[----:B------:R-:W-:-:S03]  /*10390*/  UMOV UR4, 0xffffffff ;  /* 0xffffffff00047882 */ /* 0x000fc60000000000 */
[----:B------:R-:W-:-:S05]  /*103a0*/  IMAD R11, R2, R3, R9 ;  /* 0x00000003020b7224 */ /* 0x000fca00078e0209 */
[----:B------:R-:W-:Y:S01]  /*103b0*/  ISETP.GT.AND P6, PT, R11, R0, PT ;  /* 0x000000000b00720c */ /* 0x000fe20003fc4270 */
[----:B------:R-:W-:-:S12]  /*103c0*/  BRA.DIV UR4, `(.L_x_510) ;  /* 0x0000002204a47947 */ /* 0x000fd8000b800000 */
[----:B------:R-:W-:-:S04]  /*103d0*/  VOTE.ANY R8, PT, !P6 ;  /* 0x0000000000087806 */ /* 0x000fc800070e0100 */
[----:B------:R-:W1:Y:S02]  /*103e0*/  POPC R4, R8 ;  /* 0x0000000800047309 */ /* 0x000e640000000000 */
[----:B-1----:R1:W2:Y:S04]  /*103f0*/  SHFL.IDX PT, R5, R5, R4, 0x1f ;  /* 0x00001f0405057589 */ /* 0x0022a800000e0000 */
[----:B------:R1:W3:Y:S02]  /*10400*/  SHFL.IDX PT, R7, R7, R4, 0x1f ;  /* 0x00001f0407077589 */ /* 0x0002e400000e0000 */
.L_x_582:
[----:B------:R-:W-:-:S13]  /*10410*/  ISETP.NE.AND P0, PT, R8, RZ, PT ;  /* 0x000000ff0800720c */ /* 0x000fda0003f05270 */
[----:B------:R-:W-:Y:S05]  /*10420*/  @!P0 BRA `(.L_x_511) ;  /* 0x0000000000108947 */ /* 0x000fea0003800000 */
[----:B------:R-:W-:Y:S01]  /*10430*/  UMOV UR4, 0xffffffff ;  /* 0xffffffff00047882 */ /* 0x000fe20000000000 */
[----:B------:R-:W-:Y:S02]  /*10440*/  VIADD R12, R4, 0xffffffff ;  /* 0xffffffff040c7836 */ /* 0x000fe40000000000 */
[----:B------:R-:W-:Y:S05]  /*10450*/  BRA.DIV UR4, `(.L_x_512) ;  /* 0x0000002204dc7947 */ /* 0x000fea000b800000 */
[----:B------:R4:W0:Y:S02]  /*10460*/  SHFL.IDX PT, R6, R2, R12, 0x1f ;  /* 0x00001f0c02067589 */ /* 0x00082400000e0000 */
.L_x_511:
[----:B----4-:R-:W4:Y:S01]  /*10470*/  LDL.LU R12, [R1+0xc] ;  /* 0x00000c00010c7983 */ /* 0x010f220000300800 */
[----:B0-----:R-:W-:Y:S01]  /*10480*/  IMAD R9, R6, R3, R9 ;  /* 0x0000000306097224 */ /* 0x001fe200078e0209 */
[----:B--2---:R-:W-:-:S03]  /*10490*/  IABS R6, R5 ;  /* 0x0000000500067213 */ /* 0x004fc60000000000 */
[----:B------:R-:W-:Y:S01]  /*104a0*/  IMAD.IADD R0, R0, 0x1, -R9 ;  /* 0x0000000100007824 */ /* 0x000fe200078e0a09 */
[----:B------:R-:W0:Y:S01]  /*104b0*/  I2F.RP R10, R6 ;  /* 0x00000006000a7306 */ /* 0x000e220000209400 */
[----:B------:R2:W-:Y:S02]  /*104c0*/  STL [R1], R9 ;  /* 0x0000000901007387 */ /* 0x0005e40000100800 */
[----:B--2---:R-:W-:-:S05]  /*104d0*/  IABS R9, R5 ;  /* 0x0000000500097213 */ /* 0x004fca0000000000 */
[----:B0-----:R-:W0:Y:S01]  /*104e0*/  MUFU.RCP R10, R10 ;  /* 0x0000000a000a7308 */ /* 0x001e220000001000 */
[----:B------:R-:W-:Y:S02]  /*104f0*/  IMAD.MOV R9, RZ, RZ, -R9 ;  /* 0x000000ffff097224 */ /* 0x000fe400078e0a09 */
[----:B0-----:R-:W-:-:S05]  /*10500*/  VIADD R11, R10, 0xffffffe ;  /* 0x0ffffffe0a0b7836 */ /* 0x001fca0000000000 */
[----:B------:R-:W0:Y:S02]  /*10510*/  F2I.FTZ.U32.TRUNC.NTZ R3, R11 ;  /* 0x0000000b00037305 */ /* 0x000e24000021f000 */
[----:B0-----:R-:W-:-:S04]  /*10520*/  IMAD.MOV R2, RZ, RZ, -R3 ;  /* 0x000000ffff027224 */ /* 0x001fc800078e0a03 */
[----:B------:R-:W-:Y:S02]  /*10530*/  IMAD R8, R2, R6, RZ ;  /* 0x0000000602087224 */ /* 0x000fe400078e02ff */
[----:B------:R-:W-:-:S04]  /*10540*/  IMAD.MOV.U32 R2, RZ, RZ, RZ ;  /* 0x000000ffff027224 */ /* 0x000fc800078e00ff */
[----:B------:R-:W-:Y:S01]  /*10550*/  IMAD.HI.U32 R2, R3, R8, R2 ;  /* 0x0000000803027227 */ /* 0x000fe200078e0002 */
[----:B------:R-:W-:-:S05]  /*10560*/  IABS R3, R0 ;  /* 0x0000000000037213 */ /* 0x000fca0000000000 */
[----:B------:R-:W-:-:S04]  /*10570*/  IMAD.HI.U32 R8, R2, R3, RZ ;  /* 0x0000000302087227 */ /* 0x000fc800078e00ff */
[----:B------:R-:W-:-:S05]  /*10580*/  IMAD R3, R8, R9, R3 ;  /* 0x0000000908037224 */ /* 0x000fca00078e0203 */
[----:B------:R-:W-:-:S13]  /*10590*/  ISETP.GT.U32.AND P1, PT, R6, R3, PT ;  /* 0x000000030600720c */ /* 0x000fda0003f24070 */
[----:B------:R-:W-:Y:S02]  /*105a0*/  @!P1 IMAD.IADD R3, R3, 0x1, -R6 ;  /* 0x0000000103039824 */ /* 0x000fe400078e0a06 */
[----:B------:R-:W-:Y:S01]  /*105b0*/  @!P1 VIADD R8, R8, 0x1 ;  /* 0x0000000108089836 */ /* 0x000fe20000000000 */
[----:B------:R-:W-:Y:S02]  /*105c0*/  ISETP.NE.AND P1, PT, R5, RZ, PT ;  /* 0x000000ff0500720c */ /* 0x000fe40003f25270 */
[----:B------:R-:W-:Y:S02]  /*105d0*/  ISETP.GE.U32.AND P0, PT, R3, R6, PT ;  /* 0x000000060300720c */ /* 0x000fe40003f06070 */
[----:B---3--:R-:W-:-:S04]  /*105e0*/  IABS R6, R7 ;  /* 0x0000000700067213 */ /* 0x008fc80000000000 */
[----:B------:R-:W0:Y:S07]  /*105f0*/  I2F.RP R10, R6 ;  /* 0x00000006000a7306 */ /* 0x000e2e0000209400 */
[----:B------:R-:W-:Y:S01]  /*10600*/  @P0 VIADD R8, R8, 0x1 ;  /* 0x0000000108080836 */ /* 0x000fe20000000000 */
[----:B0-----:R-:W0:Y:S02]  /*10610*/  MUFU.RCP R10, R10 ;  /* 0x0000000a000a7308 */ /* 0x001e240000001000 */
[----:B0-----:R-:W-:-:S06]  /*10620*/  VIADD R11, R10, 0xffffffe ;  /* 0x0ffffffe0a0b7836 */ /* 0x001fcc0000000000 */
[----:B------:R-:W0:Y:S02]  /*10630*/  F2I.FTZ.U32.TRUNC.NTZ R3, R11 ;  /* 0x0000000b00037305 */ /* 0x000e24000021f000 */
[----:B0-----:R-:W-:-:S04]  /*10640*/  IMAD.MOV R2, RZ, RZ, -R3 ;  /* 0x000000ffff027224 */ /* 0x001fc800078e0a03 */
[----:B------:R-:W-:Y:S02]  /*10650*/  IMAD R9, R2, R6, RZ ;  /* 0x0000000602097224 */ /* 0x000fe400078e02ff */
[----:B------:R-:W-:-:S04]  /*10660*/  IMAD.MOV.U32 R2, RZ, RZ, RZ ;  /* 0x000000ffff027224 */ /* 0x000fc800078e00ff */
[----:B------:R-:W-:Y:S01]  /*10670*/  IMAD.HI.U32 R2, R3, R9, R2 ;  /* 0x0000000903027227 */ /* 0x000fe200078e0002 */
[----:B------:R-:W-:Y:S02]  /*10680*/  LOP3.LUT R3, R0, R5, RZ, 0x3c, !PT ;  /* 0x0000000500037212 */ /* 0x000fe400078e3cff */
[----:B------:R-:W-:Y:S02]  /*10690*/  IABS R9, R7 ;  /* 0x0000000700097213 */ /* 0x000fe40000000000 */
[----:B------:R-:W-:-:S03]  /*106a0*/  ISETP.GE.AND P2, PT, R3, RZ, PT ;  /* 0x000000ff0300720c */ /* 0x000fc60003f46270 */
[----:B------:R-:W-:-:S10]  /*106b0*/  IMAD.MOV R9, RZ, RZ, -R9 ;  /* 0x000000ffff097224 */ /* 0x000fd400078e0a09 */
[----:B------:R-:W-:Y:S01]  /*106c0*/  @!P2 IMAD.MOV R8, RZ, RZ, -R8 ;  /* 0x000000ffff08a224 */ /* 0x000fe200078e0a08 */
[----:B------:R-:W-:-:S04]  /*106d0*/  @!P1 LOP3.LUT R8, RZ, R5, RZ, 0x33, !PT ;  /* 0x00000005ff089212 */ /* 0x000fc800078e33ff */
[-C--:B------:R-:W-:Y:S01]  /*106e0*/  IABS R3, R8.reuse ;  /* 0x0000000800037213 */ /* 0x080fe20000000000 */
[----:B------:R-:W-:-:S04]  /*106f0*/  IMAD R5, R5, R8, RZ ;  /* 0x0000000805057224 */ /* 0x000fc800078e02ff */
[----:B------:R-:W-:-:S04]  /*10700*/  IMAD.HI.U32 R2, R2, R3, RZ ;  /* 0x0000000302027227 */ /* 0x000fc800078e00ff */
[----:B------:R-:W-:-:S05]  /*10710*/  IMAD R3, R2, R9, R3 ;  /* 0x0000000902037224 */ /* 0x000fca00078e0203 */
[----:B------:R-:W-:-:S13]  /*10720*/  ISETP.GT.U32.AND P1, PT, R6, R3, PT ;  /* 0x000000030600720c */ /* 0x000fda0003f24070 */
[----:B------:R-:W-:Y:S02]  /*10730*/  @!P1 IMAD.IADD R3, R3, 0x1, -R6 ;  /* 0x0000000103039824 */ /* 0x000fe400078e0a06 */
[----:B------:R-:W-:Y:S01]  /*10740*/  @!P1 VIADD R2, R2, 0x1 ;  /* 0x0000000102029836 */ /* 0x000fe20000000000 */
[----:B------:R-:W-:Y:S02]  /*10750*/  ISETP.NE.AND P1, PT, R7, RZ, PT ;  /* 0x000000ff0700720c */ /* 0x000fe40003f25270 */
[----:B------:R-:W-:Y:S02]  /*10760*/  ISETP.GE.U32.AND P0, PT, R3, R6, PT ;  /* 0x000000060300720c */ /* 0x000fe40003f06070 */
[----:B------:R-:W-:-:S04]  /*10770*/  LOP3.LUT R3, R8, R7, RZ, 0x3c, !PT ;  /* 0x0000000708037212 */ /* 0x000fc800078e3cff */
[----:B------:R-:W-:-:S07]  /*10780*/  ISETP.GE.AND P2, PT, R3, RZ, PT ;  /* 0x000000ff0300720c */ /* 0x000fce0003f46270 */
[----:B------:R-:W-:-:S06]  /*10790*/  @P0 VIADD R2, R2, 0x1 ;  /* 0x0000000102020836 */ /* 0x000fcc0000000000 */
[----:B------:R-:W-:Y:S01]  /*107a0*/  @!P2 IMAD.MOV R2, RZ, RZ, -R2 ;  /* 0x000000ffff02a224 */ /* 0x000fe200078e0a02 */
[----:B------:R-:W-:-:S05]  /*107b0*/  @!P1 LOP3.LUT R2, RZ, R7, RZ, 0x33, !PT ;  /* 0x00000007ff029212 */ /* 0x000fca00078e33ff */
[--C-:B------:R-:W-:Y:S02]  /*107c0*/  IMAD.MOV R3, RZ, RZ, -R2.reuse ;  /* 0x000000ffff037224 */ /* 0x100fe400078e0a02 */
[C---:B------:R-:W-:Y:S02]  /*107d0*/  IMAD R2, R7.reuse, 0x1000000, R2 ;  /* 0x0100000007027824 */ /* 0x040fe400078e0202 */
[----:B------:R-:W-:Y:S02]  /*107e0*/  IMAD R3, R7, R3, R8 ;  /* 0x0000000307037224 */ /* 0x000fe400078e0208 */
[----:B----4-:R-:W-:Y:S02]  /*107f0*/  IMAD.IADD R12, R4, 0x1, R12 ;  /* 0x00000001040c7824 */ /* 0x010fe400078e020c */
[----:B-1----:R-:W-:Y:S02]  /*10800*/  IMAD.IADD R4, R0, 0x1, -R5 ;  /* 0x0000000100047824 */ /* 0x002fe400078e0a05 */
[----:B------:R-:W-:-:S05]  /*10810*/  IMAD R0, R3, 0x10000, R2 ;  /* 0x0001000003007824 */ /* 0x000fca00078e0202 */
[----:B------:R0:W-:Y:S04]  /*10820*/  STL [R1+0x8], R0 ;  /* 0x0000080001007387 */ /* 0x0001e80000100800 */
[----:B------:R0:W-:Y:S04]  /*10830*/  STL [R1+0xc], R12 ;  /* 0x00000c0c01007387 */ /* 0x0001e80000100800 */
[----:B------:R0:W-:Y:S01]  /*10840*/  STL [R1+0x4], R4 ;  /* 0x0000040401007387 */ /* 0x0001e20000100800 */
[----:B------:R-:W-:Y:S05]  /*10850*/  BRA `(.L_x_513) ;  /* 0x0000000000287947 */ /* 0x000fea0003800000 */
.L_x_507:
[----:B------:R-:W-:Y:S01]  /*10860*/  UMOV UR4, URZ ;  /* 0x0000003f00047c82 */ /* 0x000fe20008000000 */
[----:B------:R-:W-:Y:S01]  /*10870*/  ULDC UR6, c[0x0][0xc3c] ;  /* 0x00030f0000067ab9 */ /* 0x000fe20000000800 */
[----:B------:R-:W-:Y:S01]  /*10880*/  UMOV UR5, URZ ;  /* 0x0000003f00057c82 */ /* 0x000fe20008000000 */
[----:B------:R0:W-:Y:S01]  /*10890*/  STL [R1], R0 ;  /* 0x0000000001007387 */ /* 0x0001e20000100800 */
[----:B------:R-:W-:Y:S02]  /*108a0*/  IMAD.U32 R3, RZ, RZ, UR4 ;  /* 0x00000004ff037e24 */ /* 0x000fe4000f8e00ff */
[----:B------:R-:W-:-:S03]  /*108b0*/  IMAD.U32 R2, RZ, RZ, UR5 ;  /* 0x00000005ff027e24 */ /* 0x000fc6000f8e00ff */
[----:B------:R1:W-:Y:S01]  /*108c0*/  STL [R1+0x4], R3 ;  /* 0x0000040301007387 */ /* 0x0003e20000100800 */
[----:B0-----:R-:W-:-:S05]  /*108d0*/  IMAD.U32 R0, RZ, RZ, UR6 ;  /* 0x00000006ff007e24 */ /* 0x001fca000f8e00ff */
[----:B------:R1:W-:Y:S04]  /*108e0*/  STL [R1+0xc], R0 ;  /* 0x00000c0001007387 */ /* 0x0003e80000100800 */
[----:B------:R1:W-:Y:S02]  /*108f0*/  STL [R1+0x8], R2 ;  /* 0x0000080201007387 */ /* 0x0003e40000100800 */
.L_x_513:
[----:B-1----:R-:W2:Y:S04]  /*10900*/  LDL R3, [R1+0x8] ;  /* 0x0000080001037983 */ /* 0x002ea80000100800 */
[----:B------:R-:W3:Y:S04]  /*10910*/  LDL R2, [R1+0xc] ;  /* 0x00000c0001027983 */ /* 0x000ee80000100800 */
[----:B------:R-:W4:Y:S04]  /*10920*/  LDL R5, [R1+0x4] ;  /* 0x0000040001057983 */ /* 0x000f280000100800 */
[----:B0-----:R-:W4:Y:S01]  /*10930*/  LDL R4, [R1] ;  /* 0x0000000001047983 */ /* 0x001f220000100800 */
[----:B------:R-:W0:Y:S01]  /*10940*/  S2R R0, SR_TID.X ;  /* 0x0000000000007919 */ /* 0x000e220000002100 */
[----:B------:R-:W-:Y:S05]  /*10950*/  WARPSYNC.ALL ;  /* 0x0000000000007948 */ /* 0x000fea0003800000 */
[----:B0-----:R-:W-:Y:S01]  /*10960*/  LOP3.LUT R0, R0, 0x1f, RZ, 0xc0, !PT ;  /* 0x0000001f00007812 */ /* 0x001fe200078ec0ff */
[----:B------:R-:W-:Y:S03]  /*10970*/  BAR.SYNC.DEFER_BLOCKING 0x4, 0x180 ;  /* 0x0106000000007b1d */ /* 0x000fe60000010000 */
[----:B------:R-:W-:-:S13]  /*10980*/  ISETP.NE.AND P0, PT, R0, RZ, PT ;  /* 0x000000ff0000720c */ /* 0x000fda0003f05270 */
[----:B------:R-:W-:Y:S01]  /*10990*/  @!P0 MOV R0, 0x400 ;  /* 0x0000040000008802 */ /* 0x000fe20000000f00 */
[----:B--2---:R-:W-:Y:S02]  /*109a0*/  IMAD.MOV.U32 R6, RZ, RZ, R3 ;  /* 0x000000ffff067224 */ /* 0x004fe400078e0003 */
[----:B------:R-:W0:Y:S01]  /*109b0*/  @!P0 S2R R3, SR_CgaCtaId ;  /* 0x0000000000038919 */ /* 0x000e220000008800 */
[----:B---3--:R-:W-:Y:S01]  /*109c0*/  IMAD.MOV.U32 R7, RZ, RZ, R2 ;  /* 0x000000ffff077224 */ /* 0x008fe200078e0002 */
[----:B0-----:R-:W-:-:S05]  /*109d0*/  @!P0 LEA R18, R3, R0, 0x18 ;  /* 0x0000000003128211 */ /* 0x001fca00078ec0ff */
[----:B----4-:R3:W-:Y:S01]  /*109e0*/  @!P0 STS.128 [R18+0x228d0], R4 ;  /* 0x0228d00412008388 */ /* 0x0107e20000000c00 */
[----:B------:R-:W-:Y:S06]  /*109f0*/  BAR.ARV 0x5, 0x180 ;  /* 0x0146000000007b1d */ /* 0x000fec0000002000 */
.L_x_504:
[----:B------:R-:W4:Y:S01]  /*10a00*/  LDL R0, [R1+0xc] ;  /* 0x00000c0001007983 */ /* 0x000f220000100800 */
[----:B------:R-:W-:Y:S02]  /*10a10*/  ULDC UR4, c[0x0][0xc3c] ;  /* 0x00030f0000047ab9 */ /* 0x000fe40000000800 */
[----:B----4-:R-:W-:-:S13]  /*10a20*/  ISETP.GE.AND P0, PT, R0, UR4, PT ;  /* 0x0000000400007c0c */ /* 0x010fda000bf06270 */
[----:B------:R-:W-:Y:S05]  /*10a30*/  @!P0 BRA `(.L_x_514) ;  /* 0xffffffac00208947 */ /* 0x000fea000383ffff */
[----:B------:R-:W-:Y:S05]  /*10a40*/  BSYNC B8 ;  /* 0x0000000000087941 */ /* 0x000fea0003800000 */
.L_x_412:
[----:B0-----:R-:W4:Y:S01]  /*10a50*/  LDL.LU R0, [R1+0x48] ;  /* 0x0000480001007983 */ /* 0x001f220000300800 */
[----:B------:R-:W-:Y:S01]  /*10a60*/  BSSY B0, `(.L_x_515) ;  /* 0x000000b000007945 */ /* 0x000fe20003800000 */
[----:B--23--:R-:W0:Y:S01]  /*10a70*/  S2R R5, SR_CgaCtaId ;  /* 0x0000000000057919 */ /* 0x00ce220000008800 */
[----:B----4-:R-:W-:-:S05]  /*10a80*/  VIADD R0, R0, 0x1 ;  /* 0x0000000100007836 */ /* 0x010fca0000000000 */
[----:B-1----:R-:W-:-:S04]  /*10a90*/  LEA.HI R2, R0, R0, RZ, 0x1 ;  /* 0x0000000000027211 */ /* 0x002fc800078f08ff */
[----:B------:R-:W-:-:S05]  /*10aa0*/  LOP3.LUT R3, R2, 0xfffffffe, RZ, 0xc0, !PT ;  /* 0xfffffffe02037812 */ /* 0x000fca00078ec0ff */
[----:B------:R-:W-:Y:S01]  /*10ab0*/  IMAD.IADD R3, R0, 0x1, -R3 ;  /* 0x0000000100037824 */ /* 0x000fe200078e0a03 */
[----:B------:R-:W-:-:S04]  /*10ac0*/  MOV R0, 0x400 ;  /* 0x0000040000007802 */ /* 0x000fc80000000f00 */
[----:B0-----:R-:W-:Y:S02]  /*10ad0*/  LEA R0, R5, R0, 0x18 ;  /* 0x0000000005007211 */ /* 0x001fe400078ec0ff */
[----:B------:R-:W-:-:S04]  /*10ae0*/  SHF.L.U32 R3, R3, 0x1f, RZ ;  /* 0x0000001f03037819 */ /* 0x000fc800000006ff */
[----:B------:R-:W0:Y:S02]  /*10af0*/  SYNCS.PHASECHK.TRANS64.TRYWAIT P0, [R0+URZ+0x22820], R3 ;  /* 0x02282003000075a7 */ /* 0x000e24000800017f */
[----:B0-----:R-:W-:Y:S05]  /*10b00*/  @!P0 BRA `(.L_x_516) ;  /* 0x0000001c00588947 */ /* 0x001fea0003800000 */
.L_x_585:
[----:B------:R-:W-:Y:S05]  /*10b10*/  BSYNC B0 ;  /* 0x0000000000007941 */ /* 0x000fea0003800000 */
.L_x_515:
[----:B------:R-:W-:-:S03]  /*10b20*/  UMOV UR4, 0xffffffff ;  /* 0xffffffff00047882 */ /* 0x000fc60000000000 */
[----:B------:R-:W-:Y:S05]  /*10b30*/  BRA.DIV UR4, `(.L_x_517) ;  /* 0x0000001e04607947 */ /* 0x000fea000b800000 */
[----:B------:R-:W1:Y:S02]  /*10b40*/  S2R R2, SR_TID.X ;  /* 0x0000000000027919 */ /* 0x000e640000002100 */
[----:B-1----:R-:W-:-:S04]  /*10b50*/  SHF.R.U32.HI R2, RZ, 0x5, R2 ;  /* 0x00000005ff027819 */ /* 0x002fc80000011602 */
[----:B------:R-:W-:-:S05]  /*10b60*/  LOP3.LUT R2, R2, 0x3, RZ, 0xc0, !PT ;  /* 0x0000000302027812 */ /* 0x000fca00078ec0ff */
[----:B------:R1:W2:Y:S02]  /*10b70*/  SHFL.IDX PT, R14, R2, RZ, 0x1f ;  /* 0x00001fff020e7589 */ /* 0x0002a400000e0000 */
.L_x_588:
[----:B--2---:R-:W-:Y:S01]  /*10b80*/  ISETP.NE.AND P0, PT, R14, RZ, PT ;  /* 0x000000ff0e00720c */ /* 0x004fe20003f05270 */
[----:B------:R-:W-:-:S12]  /*10b90*/  BSSY B0, `(.L_x_518) ;  /* 0x0000025000007945 */ /* 0x000fd80003800000 */
[----:B------:R-:W-:Y:S05]  /*10ba0*/  @P0 BRA `(.L_x_519) ;  /* 0x00000000008c0947 */ /* 0x000fea0003800000 */
[----:B------:R-:W-:-:S03]  /*10bb0*/  UMOV UR4, 0xffffffff ;  /* 0xffffffff00047882 */ /* 0x000fc60000000000 */
[----:B------:R-:W-:Y:S05]  /*10bc0*/  BRA.DIV UR4, `(.L_x_520) ;  /* 0x0000001e04707947 */ /* 0x000fea000b800000 */
[----:B------:R-:W-:-:S13]  /*10bd0*/  ELECT P6, URZ, PT ;  /* 0x00000000003f782f */ /* 0x000fda00038c0000 */
.L_x_591:
[----:B------:R-:W-:Y:S05]  /*10be0*/  @!P6 BRA `(.L_x_519) ;  /* 0x00000000007ce947 */ /* 0x000fea0003800000 */
[----:B------:R-:W-:-:S06]  /*10bf0*/  ULOP3.LUT UR4, UR36, 0x2, URZ, 0xfc, !UPT ;  /* 0x0000000224047892 */ /* 0x000fcc000f8efc3f */
[----:B-1----:R-:W-:-:S05]  /*10c00*/  IMAD.U32 R2, RZ, RZ, UR4 ;  /* 0x00000004ff027e24 */ /* 0x002fca000f8e00ff */
[----:B------:R-:W-:-:S13]  /*10c10*/  ISETP.NE.AND P2, PT, R2, 0x3, PT ;  /* 0x000000030200780c */ /* 0x000fda0003f45270 */
[----:B------:R-:W-:Y:S05]  /*10c20*/  @!P2 BRA `(.L_x_521) ;  /* 0x000000000004a947 */ /* 0x000fea0003800000 */
[----:B------:R-:W-:Y:S01]  /*10c30*/  BPT.TRAP 0x1 ;  /* 0x000000040000795c */ /* 0x000fe20000300000 */
.L_x_521:
[----:B------:R-:W2:Y:S01]  /*10c40*/  LDL.LU R7, [R1+0x10] ;  /* 0x0000100001077983 */ /* 0x000ea20000300800 */
[----:B------:R-:W-:Y:S02]  /*10c50*/  VIADD R2, R0, 0x22840 ;  /* 0x0002284000027836 */ /* 0x000fe40000000000 */
[C---:B0-----:R-:W-:Y:S02]  /*10c60*/  VIADD R3, R19.reuse, 0x1 ;  /* 0x0000000113037836 */ /* 0x041fe40000000000 */
[----:B------:R-:W-:-:S03]  /*10c70*/  IMAD R6, R19, 0x8, R2 ;  /* 0x0000000813067824 */ /* 0x000fc600078e0202 */
[----:B------:R-:W-:-:S04]  /*10c80*/  ISETP.NE.AND P1, PT, R3, 0x2, PT ;  /* 0x000000020300780c */ /* 0x000fc80003f25270 */
[----:B------:R-:W-:Y:S02]  /*10c90*/  SEL R4, RZ, 0x1, P1 ;  /* 0x00000001ff047807 */ /* 0x000fe40000800000 */
[----:B------:R-:W-:Y:S02]  /*10ca0*/  SEL R3, R3, RZ, P1 ;  /* 0x000000ff03037207 */ /* 0x000fe40000800000 */
[C---:B--2---:R-:W-:Y:S02]  /*10cb0*/  SHF.L.U32 R5, R7.reuse, 0x1f, RZ ;  /* 0x0000001f07057819 */ /* 0x044fe400000006ff */
[----:B------:R-:W-:Y:S01]  /*10cc0*/  LOP3.LUT R4, R7, R4, RZ, 0x3c, !PT ;  /* 0x0000000407047212 */ /* 0x000fe200078e3cff */
[----:B------:R-:W-:Y:S01]  /*10cd0*/  IMAD R7, R3, 0x8, R2 ;  /* 0x0000000803077824 */ /* 0x000fe200078e0202 */
[----:B------:R-:W0:Y:S02]  /*10ce0*/  SYNCS.PHASECHK.TRANS64.TRYWAIT P0, [R6+URZ], R5 ;  /* 0x00000005060075a7 */ /* 0x000e24000800017f */
[----:B------:R-:W-:Y:S01]  /*10cf0*/  SHF.L.U32 R2, R4, 0x1f, RZ ;  /* 0x0000001f04027819 */ /* 0x000fe200000006ff */
[----:B0-----:R-:W-:Y:S06]  /*10d00*/  @!P0 BRA `(.L_x_522) ;  /* 0x0000001c00408947 */ /* 0x001fec0003800000 */
.L_x_592:
[----:B------:R-:W1:Y:S02]  /*10d10*/  SYNCS.PHASECHK.TRANS64.TRYWAIT P0, [R7+URZ], R2 ;  /* 0x00000002070075a7 */ /* 0x000e64000800017f */
[----:B-1----:R-:W-:Y:S05]  /*10d20*/  @!P0 BRA `(.L_x_523) ;  /* 0x0000001c004c8947 */ /* 0x002fea0003800000 */
.L_x_593:
[----:B------:R-:W-:Y:S05]  /*10d30*/  @!P2 BRA `(.L_x_524) ;  /* 0x000000000004a947 */ /* 0x000fea0003800000 */
[----:B------:R-:W-:Y:S01]  /*10d40*/  BPT.TRAP 0x1 ;  /* 0x000000040000795c */ /* 0x000fe20000300000 */
.L_x_524:
[----:B------:R-:W-:-:S04]  /*10d50*/  VIADD R0, R0, 0x22860 ;  /* 0x0002286000007836 */ /* 0x000fc80000000000 */
[----:B------:R-:W-:-:S04]  /*10d60*/  IMAD R4, R19, 0x8, R0 ;  /* 0x0000000813047824 */ /* 0x000fc800078e0200 */
[----:B------:R-:W2:Y:S02]  /*10d70*/  SYNCS.PHASECHK.TRANS64.TRYWAIT P0, [R4+URZ], R5 ;  /* 0x00000005040075a7 */ /* 0x000ea4000800017f */
[----:B--2---:R-:W-:Y:S05]  /*10d80*/  @!P0 BRA `(.L_x_525) ;  /* 0x0000001c00488947 */ /* 0x004fea0003800000 */
.L_x_594:
[----:B------:R-:W-:-:S07]  /*10d90*/  IMAD R3, R3, 0x8, R0 ;  /* 0x0000000803037824 */ /* 0x000fce00078e0200 */
.L_x_526:
[----:B---3--:R3:W4:Y:S02]  /*10da0*/  SYNCS.PHASECHK.TRANS64.TRYWAIT P0, [R3+URZ], R2 ;  /* 0x00000002030075a7 */ /* 0x008724000800017f */
[----:B----4-:R-:W-:Y:S05]  /*10db0*/  @!P0 NANOSLEEP.SYNCS 0x989680 ;  /* 0x009896800000895d */ /* 0x010fea0003900000 */
[----:B------:R-:W4:Y:S02]  /*10dc0*/  @!P0 SYNCS.PHASECHK.TRANS64 P0, [R3+URZ], R2 ;  /* 0x00000002030085a7 */ /* 0x000f24000800007f */
[----:B----4-:R-:W-:Y:S05]  /*10dd0*/  @!P0 BRA `(.L_x_526) ;  /* 0xfffffffc00f08947 */ /* 0x010fea000383ffff */
.L_x_519:
[----:B------:R-:W-:Y:S05]  /*10de0*/  BSYNC B0 ;  /* 0x0000000000007941 */ /* 0x000fea0003800000 */
.L_x_518:
[----:B------:R-:W-:Y:S05]  /*10df0*/  EXIT ;  /* 0x000000000000794d */ /* 0x000fea0003800000 */
.L_x_363:
[----:B0-----:R0:W1:Y:S02]  /*10e00*/  SYNCS.PHASECHK.TRANS64.TRYWAIT P0, [R6+URZ+0x22800], R3 ;  /* 0x02280003060075a7 */ /* 0x001064000800017f */
[----:B-1----:R-:W-:Y:S05]  /*10e10*/  @!P0 NANOSLEEP.SYNCS 0x989680 ;  /* 0x009896800000895d */ /* 0x002fea0003900000 */
[----:B------:R-:W1:Y:S02]  /*10e20*/  @!P0 SYNCS.PHASECHK.TRANS64 P0, [R6+URZ+0x22800], R3 ;  /* 0x02280003060085a7 */ /* 0x000e64000800007f */
[----:B-1----:R-:W-:Y:S05]  /*10e30*/  @!P0 BRA `(.L_x_363) ;  /* 0xfffffffc00f08947 */ /* 0x002fea000383ffff */
[----:B------:R-:W-:Y:S05]  /*10e40*/  BRA `(.L_x_527) ;  /* 0xffffff1000407947 */ /* 0x000fea000383ffff */
.L_x_367:
[----:B0-----:R-:W-:-:S04]  /*10e50*/  IMAD.U32 R3, RZ, RZ, UR22 ;  /* 0x00000016ff037e24 */ /* 0x001fc8000f8e00ff */
[----:B------:R0:W2:Y:S03]  /*10e60*/  SYNCS.PHASECHK.TRANS64.TRYWAIT P1, [R3+URZ+0x22830], R8 ;  /* 0x02283008030075a7 */ /* 0x0000a6000802017f */
[----:B--2---:R-:W-:Y:S05]  /*10e70*/  @!P1 NANOSLEEP.SYNCS 0x989680 ;  /* 0x009896800000995d */ /* 0x004fea0003900000 */
[----:B------:R-:W2:Y:S02]  /*10e80*/  @!P1 SYNCS.PHASECHK.TRANS64 P1, [R3+URZ+0x22830], R8 ;  /* 0x02283008030095a7 */ /* 0x000ea4000802007f */
[----:B--2---:R-:W-:Y:S05]  /*10e90*/  @!P1 BRA `(.L_x_367) ;  /* 0xfffffffc00ec9947 */ /* 0x004fea000383ffff */
[----:B------:R-:W-:Y:S05]  /*10ea0*/  BRA `(.L_x_366) ;  /* 0xffffff1000687947 */ /* 0x000fea000383ffff */
.L_x_371:
[----:B--2---:R-:W-:-:S04]  /*10eb0*/  IMAD.U32 R9, RZ, RZ, UR22 ;  /* 0x00000016ff097e24 */ /* 0x004fc8000f8e00ff */
[----:B------:R2:W3:Y:S03]  /*10ec0*/  SYNCS.PHASECHK.TRANS64.TRYWAIT P2, [R9+URZ+0x22850], R8 ;  /* 0x02285008090075a7 */ /* 0x0004e6000804017f */
[----:B---3--:R-:W-:Y:S05]  /*10ed0*/  @!P2 NANOSLEEP.SYNCS 0x989680 ;  /* 0x009896800000a95d */ /* 0x008fea0003900000 */
[----:B------:R-:W3:Y:S02]  /*10ee0*/  @!P2 SYNCS.PHASECHK.TRANS64 P2, [R9+URZ+0x22850], R8 ;  /* 0x022850080900a5a7 */ /* 0x000ee4000804007f */
[----:B---3--:R-:W-:Y:S05]  /*10ef0*/  @!P2 BRA `(.L_x_371) ;  /* 0xfffffffc00eca947 */ /* 0x008fea000383ffff */
[----:B------:R-:W-:Y:S05]  /*10f00*/  BRA `(.L_x_370) ;  /* 0xffffff2400e07947 */ /* 0x000fea000383ffff */
.L_x_376:
[----:B-1----:R-:W-:-:S04]  /*10f10*/  IMAD.U32 R3, RZ, RZ, UR24 ;  /* 0x00000018ff037e24 */ /* 0x002fc8000f8e00ff */
[----:B------:R1:W2:Y:S03]  /*10f20*/  SYNCS.PHASECHK.TRANS64.TRYWAIT P2, [R3+URZ+0x22830], R6 ;  /* 0x02283006030075a7 */ /* 0x0002a6000804017f */
[----:B--2---:R-:W-:Y:S05]  /*10f30*/  @!P2 NANOSLEEP.SYNCS 0x989680 ;  /* 0x009896800000a95d */ /* 0x004fea0003900000 */
[----:B------:R-:W2:Y:S02]  /*10f40*/  @!P2 SYNCS.PHASECHK.TRANS64 P2, [R3+URZ+0x22830], R6 ;  /* 0x022830060300a5a7 */ /* 0x000ea4000804007f */
[----:B--2---:R-:W-:Y:S05]  /*10f50*/  @!P2 BRA `(.L_x_376) ;  /* 0xfffffffc00eca947 */ /* 0x004fea000383ffff */
[----:B------:R-:W-:Y:S05]  /*10f60*/  BRA `(.L_x_375) ;  /* 0xffffff2800f47947 */ /* 0x000fea000383ffff */
.L_x_380:
[----:B-1----:R1:W2:Y:S02]  /*10f70*/  SYNCS.PHASECHK.TRANS64.TRYWAIT P2, [R9+URZ+0x22850], R6 ;  /* 0x02285006090075a7 */ /* 0x0022a4000804017f */
[----:B--2---:R-:W-:Y:S05]  /*10f80*/  @!P2 NANOSLEEP.SYNCS 0x989680 ;  /* 0x009896800000a95d */ /* 0x004fea0003900000 */
[----:B------:R-:W2:Y:S02]  /*10f90*/  @!P2 SYNCS.PHASECHK.TRANS64 P2, [R9+URZ+0x22850], R6 ;  /* 0x022850060900a5a7 */ /* 0x000ea4000804007f */
[----:B--2---:R-:W-:Y:S05]  /*10fa0*/  @!P2 BRA `(.L_x_380) ;  /* 0xfffffffc00f0a947 */ /* 0x004fea000383ffff */
[----:B------:R-:W-:Y:S05]  /*10fb0*/  BRA `(.L_x_379) ;  /* 0xffffff4400147947 */ /* 0x000fea000383ffff */
.L_x_426:
[----:B------:R-:W2:Y:S01]  /*10fc0*/  S2R R4, SR_TID.X ;  /* 0x0000000000047919 */ /* 0x000ea20000002100 */
[----:B------:R-:W-:Y:S01]  /*10fd0*/  BSSY B0, `(.L_x_528) ;  /* 0x000000a000007945 */ /* 0x000fe20003800000 */
[----:B------:R-:W-:Y:S02]  /*10fe0*/  IMAD.MOV.U32 R12, RZ, RZ, RZ ;  /* 0x000000ffff0c7224 */ /* 0x000fe400078e00ff */
[----:B0-----:R-:W-:Y:S02]  /*10ff0*/  IMAD.MOV.U32 R11, RZ, RZ, 0x1f ;  /* 0x0000001fff0b7424 */ /* 0x001fe400078e00ff */
[----:B------:R-:W-:Y:S01]  /*11000*/  IMAD.MOV.U32 R15, RZ, RZ, -0x1 ;  /* 0xffffffffff0f7424 */ /* 0x000fe200078e00ff */
[----:B--2---:R-:W-:-:S04]  /*11010*/  SHF.R.U32.HI R4, RZ, 0x5, R4 ;  /* 0x00000005ff047819 */ /* 0x004fc80000011604 */
[----:B------:R-:W-:-:S05]  /*11020*/  LOP3.LUT R4, R4, 0x3, RZ, 0xc0, !PT ;  /* 0x0000000304047812 */ /* 0x000fca00078ec0ff */
[----:B------:R-:W-:-:S07]  /*11030*/  IMAD.MOV.U32 R13, RZ, RZ, R4 ;  /* 0x000000ffff0d7224 */ /* 0x000fce00078e0004 */
[----:B-1----:R-:W-:Y:S05]  /*11040*/  WARPSYNC.COLLECTIVE R15, `(.L_x_529) ;  /* 0x000000000f087348 */ /* 0x002fea0003c00000 */
[----:B------:R0:W2:Y:S02]  /*11050*/  SHFL.IDX P6, R14, R13, R12, R11 ;  /* 0x0000000c0d0e7389 */ /* 0x0000a400000c000b */
[----:B012---:R-:W-:Y:S01]  /*11060*/  ENDCOLLECTIVE ;  /* 0x000000000000791b */ /* 0x007fe20003800000 */
.L_x_529:
[----:B------:R-:W-:Y:S05]  /*11070*/  BSYNC B0 ;  /* 0x0000000000007941 */ /* 0x000fea0003800000 */
.L_x_528:
[----:B------:R-:W-:Y:S05]  /*11080*/  BRA `(.L_x_530) ;  /* 0xffffffb4002c7947 */ /* 0x000fea000383ffff */
.L_x_428:
[----:B------:R-:W-:Y:S01]  /*11090*/  BSSY B0, `(.L_x_531) ;  /* 0x0000006000007945 */ /* 0x000fe20003800000 */
[----:B------:R-:W-:-:S07]  /*110a0*/  IMAD.MOV.U32 R15, RZ, RZ, -0x1 ;  /* 0xffffffffff0f7424 */ /* 0x000fce00078e00ff */
[----:B01--4-:R-:W-:Y:S05]  /*110b0*/  WARPSYNC.COLLECTIVE R15, `(.L_x_532) ;  /* 0x000000000f0c7348 */ /* 0x013fea0003c00000 */
[----:B------:R-:W-:Y:S02]  /*110c0*/  ELECT P6, UR62, PT ;  /* 0x00000000003e782f */ /* 0x000fe400038c0000 */
[----:B------:R-:W-:Y:S01]  /*110d0*/  MOV R14, UR62 ;  /* 0x0000003e000e7c02 */ /* 0x000fe20008000f00 */
[----:B01--4-:R-:W-:Y:S10]  /*110e0*/  ENDCOLLECTIVE ;  /* 0x000000000000791b */ /* 0x013ff40003800000 */
.L_x_532:
[----:B------:R-:W-:Y:S05]  /*110f0*/  BSYNC B0 ;  /* 0x0000000000007941 */ /* 0x000fea0003800000 */
.L_x_531:
[----:B------:R-:W-:Y:S05]  /*11100*/  BRA `(.L_x_533) ;  /* 0xffffffb400307947 */ /* 0x000fea000383ffff */
.L_x_430:
[----:B--2---:R2:W3:Y:S02]  /*11110*/  SYNCS.PHASECHK.TRANS64.TRYWAIT P0, [R0+URZ+0x22840], R2 ;  /* 0x02284002000075a7 */ /* 0x0044e4000800017f */
[----:B---3--:R-:W-:Y:S05]  /*11120*/  @!P0 NANOSLEEP.SYNCS 0x989680 ;  /* 0x009896800000895d */ /* 0x008fea0003900000 */
[----:B------:R-:W3:Y:S02]  /*11130*/  @!P0 SYNCS.PHASECHK.TRANS64 P0, [R0+URZ+0x22840], R2 ;  /* 0x02284002000085a7 */ /* 0x000ee4000800007f */
[----:B---3--:R-:W-:Y:S05]  /*11140*/  @!P0 BRA `(.L_x_430) ;  /* 0xfffffffc00f08947 */ /* 0x008fea000383ffff */
[----:B------:R-:W-:Y:S05]  /*11150*/  BRA `(.L_x_534) ;  /* 0xffffffb400907947 */ /* 0x000fea000383ffff */
.L_x_434:
[----:B------:R-:W2:Y:S01]  /*11160*/  LDL.LU R11, [R1+0x44] ;  /* 0x00004400010b7983 */ /* 0x000ea20000300800 */
[----:B------:R-:W-:Y:S02]  /*11170*/  IMAD.MOV.U32 R13, RZ, RZ, R2 ;  /* 0x000000ffff0d7224 */ /* 0x000fe400078e0002 */
[----:B------:R-:W-:Y:S01]  /*11180*/  IMAD.MOV.U32 R12, RZ, RZ, RZ ;  /* 0x000000ffff0c7224 */ /* 0x000fe200078e00ff */
[----:B------:R-:W0:Y:S01]  /*11190*/  S2R R7, SR_TID.X ;  /* 0x0000000000077919 */ /* 0x000e220000002100 */
[----:B------:R-:W-:Y:S01]  /*111a0*/  IMAD.MOV.U32 R15, RZ, RZ, -0x1 ;  /* 0xffffffffff0f7424 */ /* 0x000fe200078e00ff */
[----:B0-----:R-:W-:-:S04]  /*111b0*/  LOP3.LUT R7, R7, 0x7f, RZ, 0xc0, !PT ;  /* 0x0000007f07077812 */ /* 0x001fc800078ec0ff */
[----:B------:R-:W-:-:S05]  /*111c0*/  SHF.R.U32.HI R3, RZ, 0x3, R7 ;  /* 0x00000003ff037819 */ /* 0x000fca0000011607 */
[----:B------:R-:W-:-:S04]  /*111d0*/  IMAD.IADD R3, R3, 0x1, R5 ;  /* 0x0000000103037824 */ /* 0x000fc800078e0205 */
[----:B------:R-:W-:Y:S02]  /*111e0*/  VIADD R5, R3, 0x10 ;  /* 0x0000001003057836 */ /* 0x000fe40000000000 */
[----:B--2---:R-:W-:Y:S02]  /*111f0*/  IMAD R4, R11, R8, RZ ;  /* 0x000000080b047224 */ /* 0x004fe400078e02ff */
[----:B------:R-:W-:-:S03]  /*11200*/  IMAD.MOV.U32 R11, RZ, RZ, 0x181f ;  /* 0x0000181fff0b7424 */ /* 0x000fc600078e00ff */
[----:B------:R-:W-:-:S13]  /*11210*/  ISETP.GE.AND P1, PT, R3, R4, PT ;  /* 0x000000040300720c */ /* 0x000fda0003f26270 */
[----:B-----5:R-:W-:Y:S05]  /*11220*/  WARPSYNC.COLLECTIVE R15, `(.L_x_535) ;  /* 0x000000000f087348 */ /* 0x020fea0003c00000 */
[----:B------:R0:W1:Y:S02]  /*11230*/  SHFL.IDX P6, R14, R13, R12, R11 ;  /* 0x0000000c0d0e7389 */ /* 0x00006400000c000b */
[----:B01---5:R-:W-:Y:S01]  /*11240*/  ENDCOLLECTIVE ;  /* 0x000000000000791b */ /* 0x023fe20003800000 */
.L_x_535:
[----:B------:R-:W-:Y:S02]  /*11250*/  IMAD.MOV.U32 R13, RZ, RZ, R0 ;  /* 0x000000ffff0d7224 */ /* 0x000fe400078e0000 */
[----:B------:R-:W-:-:S07]  /*11260*/  IMAD.MOV.U32 R6, RZ, RZ, R14 ;  /* 0x000000ffff067224 */ /* 0x000fce00078e000e */
[----:B------:R-:W-:Y:S05]  /*11270*/  WARPSYNC.COLLECTIVE R15, `(.L_x_536) ;  /* 0x000000000f087348 */ /* 0x000fea0003c00000 */
[----:B------:R0:W1:Y:S02]  /*11280*/  SHFL.IDX P6, R14, R13, R12, R11 ;  /* 0x0000000c0d0e7389 */ /* 0x00006400000c000b */
[----:B01----:R-:W-:Y:S01]  /*11290*/  ENDCOLLECTIVE ;  /* 0x000000000000791b */ /* 0x003fe20003800000 */
.L_x_536:
[----:B------:R-:W-:Y:S02]  /*112a0*/  IMAD.MOV.U32 R13, RZ, RZ, R2 ;  /* 0x000000ffff0d7224 */ /* 0x000fe400078e0002 */
[----:B------:R-:W-:Y:S02]  /*112b0*/  IMAD.MOV.U32 R12, RZ, RZ, 0x1 ;  /* 0x00000001ff0c7424 */ /* 0x000fe400078e00ff */
[----:B------:R-:W-:-:S07]  /*112c0*/  IMAD.MOV.U32 R7, RZ, RZ, R14 ;  /* 0x000000ffff077224 */ /* 0x000fce00078e000e */
[----:B------:R-:W-:Y:S05]  /*112d0*/  WARPSYNC.COLLECTIVE R15, `(.L_x_537) ;  /* 0x000000000f087348 */ /* 0x000fea0003c00000 */
[----:B------:R0:W1:Y:S02]  /*112e0*/  SHFL.IDX P6, R14, R13, R12, R11 ;  /* 0x0000000c0d0e7389 */ /* 0x00006400000c000b */
[----:B01----:R-:W-:Y:S01]  /*112f0*/  ENDCOLLECTIVE ;  /* 0x000000000000791b */ /* 0x003fe20003800000 */
.L_x_537:
[----:B------:R-:W-:-:S05]  /*11300*/  @!P1 LEA R7, P2, R10, R7, 0x1 ;  /* 0x000000070a079211 */ /* 0x000fca00078408ff */
[----:B------:R-:W-:-:S05]  /*11310*/  @!P1 IMAD.X R6, RZ, RZ, R6, P2 ;  /* 0x000000ffff069224 */ /* 0x000fca00010e0606 */
[----:B------:R-:W-:Y:S01]  /*11320*/  @!P1 LOP3.LUT R7, R7, R6, RZ, 0x3c, !PT ;  /* 0x0000000607079212 */ /* 0x000fe200078e3cff */
[----:B------:R-:W-:-:S03]  /*11330*/  IMAD.MOV.U32 R13, RZ, RZ, R0 ;  /* 0x000000ffff0d7224 */ /* 0x000fc600078e0000 */
[----:B------:R-:W-:-:S04]  /*11340*/  @!P1 LOP3.LUT R6, R7, R6, RZ, 0x3c, !PT ;  /* 0x0000000607069212 */ /* 0x000fc800078e3cff */
[----:B------:R-:W-:-:S05]  /*11350*/  @!P1 LOP3.LUT R7, R7, R6, RZ, 0x3c, !PT ;  /* 0x0000000607079212 */ /* 0x000fca00078e3cff */
[----:B------:R-:W-:Y:S01]  /*11360*/  @!PT LDS RZ, [RZ] ;  /* 0x00000000fffff984 */ /* 0x000fe20000000800 */
[----:B------:R-:W-:Y:S01]  /*11370*/  @!PT LDS RZ, [RZ] ;  /* 0x00000000fffff984 */ /* 0x000fe20000000800 */
[----:B------:R-:W-:Y:S01]  /*11380*/  @!PT LDS RZ, [RZ] ;  /* 0x00000000fffff984 */ /* 0x000fe20000000800 */
[----:B------:R0:W-:Y:S01]  /*11390*/  @!P1 LDGSTS.E.BYPASS.LTC128B.128 [R9+0x18400], desc[UR40][R6.64], !P0 ;  /* 0x1840000006099fae */ /* 0x0001e2000c101d68 */
[----:B------:R-:W-:Y:S01]  /*113a0*/  ISETP.GE.AND P1, PT, R5, R4, PT ;  /* 0x000000040500720c */ /* 0x000fe20003f26270 */
[----:B0-----:R-:W-:-:S12]  /*113b0*/  IMAD.MOV.U32 R6, RZ, RZ, R14 ;  /* 0x000000ffff067224 */ /* 0x001fd800078e000e */
[----:B------:R-:W-:Y:S05]  /*113c0*/  WARPSYNC.COLLECTIVE R15, `(.L_x_538) ;  /* 0x000000000f087348 */ /* 0x000fea0003c00000 */
[----:B------:R0:W1:Y:S02]  /*113d0*/  SHFL.IDX P6, R14, R13, R12, R11 ;  /* 0x0000000c0d0e7389 */ /* 0x00006400000c000b */
[----:B01----:R-:W-:Y:S01]  /*113e0*/  ENDCOLLECTIVE ;  /* 0x000000000000791b */ /* 0x003fe20003800000 */
.L_x_538:
[----:B------:R-:W-:Y:S02]  /*113f0*/  IMAD.MOV.U32 R13, RZ, RZ, R2 ;  /* 0x000000ffff0d7224 */ /* 0x000fe400078e0002 */
[----:B------:R-:W-:Y:S02]  /*11400*/  IMAD.MOV.U32 R12, RZ, RZ, 0x2 ;  /* 0x00000002ff0c7424 */ /* 0x000fe400078e00ff */
[----:B------:R-:W-:-:S07]  /*11410*/  IMAD.MOV.U32 R5, RZ, RZ, R14 ;  /* 0x000000ffff057224 */ /* 0x000fce00078e000e */
[----:B------:R-:W-:Y:S05]  /*11420*/  WARPSYNC.COLLECTIVE R15, `(.L_x_539) ;  /* 0x000000000f087348 */ /* 0x000fea0003c00000 */
[----:B------:R0:W1:Y:S02]  /*11430*/  SHFL.IDX P6, R14, R13, R12, R11 ;  /* 0x0000000c0d0e7389 */ /* 0x00006400000c000b */
[----:B01----:R-:W-:Y:S01]  /*11440*/  ENDCOLLECTIVE ;  /* 0x000000000000791b */ /* 0x003fe20003800000 */
.L_x_539:
[----:B------:R-:W-:-:S05]  /*11450*/  @!P1 LEA R5, P2, R10, R5, 0x1 ;  /* 0x000000050a059211 */ /* 0x000fca00078408ff */
[----:B------:R-:W-:-:S04]  /*11460*/  @!P1 IMAD.X R6, RZ, RZ, R6, P2 ;  /* 0x000000ffff069224 */ /* 0x000fc800010e0606 */
[----:B------:R-:W-:Y:S02]  /*11470*/  @!P1 IMAD.MOV.U32 R7, RZ, RZ, R6 ;  /* 0x000000ffff079224 */ /* 0x000fe400078e0006 */
[----:B------:R-:W-:Y:S02]  /*11480*/  @!P1 IMAD.MOV.U32 R6, RZ, RZ, R5 ;  /* 0x000000ffff069224 */ /* 0x000fe400078e0005 */
[----:B------:R-:W-:Y:S02]  /*11490*/  IMAD.MOV.U32 R13, RZ, RZ, R0 ;  /* 0x000000ffff0d7224 */ /* 0x000fe400078e0000 */
[----:B------:R-:W-:Y:S01]  /*114a0*/  VIADD R5, R3, 0x20 ;  /* 0x0000002003057836 */ /* 0x000fe20000000000 */
[----:B------:R-:W-:Y:S01]  /*114b0*/  @!PT LDS RZ, [RZ] ;  /* 0x00000000fffff984 */ /* 0x000fe20000000800 */
[----:B------:R-:W-:Y:S01]  /*114c0*/  @!PT LDS RZ, [RZ] ;  /* 0x00000000fffff984 */ /* 0x000fe20000000800 */
[----:B------:R-:W-:Y:S01]  /*114d0*/  @!PT LDS RZ, [RZ] ;  /* 0x00000000fffff984 */ /* 0x000fe20000000800 */
[----:B------:R0:W-:Y:S04]  /*114e0*/  @!P1 LDGSTS.E.BYPASS.LTC128B.128 [R9+0x18c00], desc[UR40][R6.64], !P0 ;  /* 0x18c0000006099fae */ /* 0x0001e8000c101d68 */
[----:B------:R-:W-:Y:S01]  /*114f0*/  ISETP.GE.AND P1, PT, R5, R4, PT ;  /* 0x000000040500720c */ /* 0x000fe20003f26270 */
[----:B0-----:R-:W-:-:S12]  /*11500*/  IMAD.MOV.U32 R6, RZ, RZ, R14 ;  /* 0x000000ffff067224 */ /* 0x001fd800078e000e */
[----:B------:R-:W-:Y:S05]  /*11510*/  WARPSYNC.COLLECTIVE R15, `(.L_x_540) ;  /* 0x000000000f087348 */ /* 0x000fea0003c00000 */
[----:B------:R0:W1:Y:S02]  /*11520*/  SHFL.IDX P6, R14, R13, R12, R11 ;  /* 0x0000000c0d0e7389 */ /* 0x00006400000c000b */
[----:B01----:R-:W-:Y:S01]  /*11530*/  ENDCOLLECTIVE ;  /* 0x000000000000791b */ /* 0x003fe20003800000 */
.L_x_540:
[----:B------:R-:W-:Y:S02]  /*11540*/  IMAD.MOV.U32 R13, RZ, RZ, R2 ;  /* 0x000000ffff0d7224 */ /* 0x000fe400078e0002 */
[----:B------:R-:W-:Y:S02]  /*11550*/  IMAD.MOV.U32 R12, RZ, RZ, 0x3 ;  /* 0x00000003ff0c7424 */ /* 0x000fe400078e00ff */
[----:B------:R-:W-:-:S07]  /*11560*/  IMAD.MOV.U32 R5, RZ, RZ, R14 ;  /* 0x000000ffff057224 */ /* 0x000fce00078e000e */
[----:B------:R-:W-:Y:S05]  /*11570*/  WARPSYNC.COLLECTIVE R15, `(.L_x_541) ;  /* 0x000000000f087348 */ /* 0x000fea0003c00000 */
[----:B------:R0:W1:Y:S02]  /*11580*/  SHFL.IDX P6, R14, R13, R12, R11 ;  /* 0x0000000c0d0e7389 */ /* 0x00006400000c000b */
[----:B01----:R-:W-:Y:S01]  /*11590*/  ENDCOLLECTIVE ;  /* 0x000000000000791b */ /* 0x003fe20003800000 */
.L_x_541:
        /* <DEDUP_REMOVED lines=15> */
.L_x_542:
[----:B------:R-:W-:Y:S02]  /*11690*/  IMAD.MOV.U32 R13, RZ, RZ, R2 ;  /* 0x000000ffff0d7224 */ /* 0x000fe400078e0002 */
[----:B------:R-:W-:Y:S02]  /*116a0*/  IMAD.MOV.U32 R12, RZ, RZ, 0x4 ;  /* 0x00000004ff0c7424 */ /* 0x000fe400078e00ff */
[----:B------:R-:W-:-:S07]  /*116b0*/  IMAD.MOV.U32 R5, RZ, RZ, R14 ;  /* 0x000000ffff057224 */ /* 0x000fce00078e000e */
[----:B------:R-:W-:Y:S05]  /*116c0*/  WARPSYNC.COLLECTIVE R15, `(.L_x_543) ;  /* 0x000000000f087348 */ /* 0x000fea0003c00000 */
[----:B------:R0:W1:Y:S02]  /*116d0*/  SHFL.IDX P6, R14, R13, R12, R11 ;  /* 0x0000000c0d0e7389 */ /* 0x00006400000c000b */
[----:B01----:R-:W-:Y:S01]  /*116e0*/  ENDCOLLECTIVE ;  /* 0x000000000000791b */ /* 0x003fe20003800000 */
.L_x_543:
        /* <DEDUP_REMOVED lines=15> */
.L_x_544:
[----:B------:R-:W-:Y:S02]  /*117e0*/  IMAD.MOV.U32 R13, RZ, RZ, R2 ;  /* 0x000000ffff0d7224 */ /* 0x000fe400078e0002 */
[----:B------:R-:W-:Y:S02]  /*117f0*/  IMAD.MOV.U32 R12, RZ, RZ, 0x5 ;  /* 0x00000005ff0c7424 */ /* 0x000fe400078e00ff */
[----:B------:R-:W-:-:S07]  /*11800*/  IMAD.MOV.U32 R5, RZ, RZ, R14 ;  /* 0x000000ffff057224 */ /* 0x000fce00078e000e */
[----:B------:R-:W-:Y:S05]  /*11810*/  WARPSYNC.COLLECTIVE R15, `(.L_x_545) ;  /* 0x000000000f087348 */ /* 0x000fea0003c00000 */
[----:B------:R0:W1:Y:S02]  /*11820*/  SHFL.IDX P6, R14, R13, R12, R11 ;  /* 0x0000000c0d0e7389 */ /* 0x00006400000c000b */
[----:B01----:R-:W-:Y:S01]  /*11830*/  ENDCOLLECTIVE ;  /* 0x000000000000791b */ /* 0x003fe20003800000 */
.L_x_545:
        /* <DEDUP_REMOVED lines=15> */
.L_x_546:
[----:B------:R-:W-:Y:S02]  /*11930*/  IMAD.MOV.U32 R13, RZ, RZ, R2 ;  /* 0x000000ffff0d7224 */ /* 0x000fe400078e0002 */
[----:B------:R-:W-:Y:S02]  /*11940*/  IMAD.MOV.U32 R12, RZ, RZ, 0x6 ;  /* 0x00000006ff0c7424 */ /* 0x000fe400078e00ff */
[----:B------:R-:W-:-:S07]  /*11950*/  IMAD.MOV.U32 R5, RZ, RZ, R14 ;  /* 0x000000ffff057224 */ /* 0x000fce00078e000e */
[----:B------:R-:W-:Y:S05]  /*11960*/  WARPSYNC.COLLECTIVE R15, `(.L_x_547) ;  /* 0x000000000f087348 */ /* 0x000fea0003c00000 */
[----:B------:R0:W1:Y:S02]  /*11970*/  SHFL.IDX P6, R14, R13, R12, R11 ;  /* 0x0000000c0d0e7389 */ /* 0x00006400000c000b */
[----:B01----:R-:W-:Y:S01]  /*11980*/  ENDCOLLECTIVE ;  /* 0x000000000000791b */ /* 0x003fe20003800000 */
.L_x_547:
[----:B------:R-:W-:-:S05]  /*11990*/  @!P1 LEA R5, P2, R10, R5, 0x1 ;  /* 0x000000050a059211 */ /* 0x000fca00078408ff */
[----:B------:R-:W-:-:S04]  /*119a0*/  @!P1 IMAD.X R6, RZ, RZ, R6, P2 ;  /* 0x000000ffff069224 */ /* 0x000fc800010e0606 */
[----:B------:R-:W-:Y:S02]  /*119b0*/  @!P1 IMAD.MOV.U32 R7, RZ, RZ, R6 ;  /* 0x000000ffff079224 */ /* 0x000fe400078e0006 */
[----:B------:R-:W-:Y:S02]  /*119c0*/  @!P1 IMAD.MOV.U32 R6, RZ, RZ, R5 ;  /* 0x000000ffff069224 */ /* 0x000fe400078e0005 */
[----:B------:R-:W-:-:S03]  /*119d0*/  IMAD.MOV.U32 R13, RZ, RZ, R0 ;  /* 0x000000ffff0d7224 */ /* 0x000fc600078e0000 */
[----:B------:R-:W-:Y:S01]  /*119e0*/  @!PT LDS RZ, [RZ] ;  /* 0x00000000fffff984 */ /* 0x000fe20000000800 */
[----:B------:R-:W-:Y:S01]  /*119f0*/  @!PT LDS RZ, [RZ] ;  /* 0x00000000fffff984 */ /* 0x000fe20000000800 */
[----:B------:R-:W-:Y:S01]  /*11a00*/  @!PT LDS RZ, [RZ] ;  /* 0x00000000fffff984 */ /* 0x000fe20000000800 */
[----:B------:R0:W-:Y:S02]  /*11a10*/  @!P1 LDGSTS.E.BYPASS.LTC128B.128 [R9+0x1ac00], desc[UR40][R6.64], !P0 ;  /* 0x1ac0000006099fae */ /* 0x0001e4000c101d68 */
[----:B0-----:R-:W-:-:S07]  /*11a20*/  IMAD.MOV.U32 R6, RZ, RZ, R14 ;  /* 0x000000ffff067224 */ /* 0x001fce00078e000e */
[----:B------:R-:W-:Y:S05]  /*11a30*/  WARPSYNC.COLLECTIVE R15, `(.L_x_548) ;  /* 0x000000000f087348 */ /* 0x000fea0003c00000 */
[----:B------:R0:W1:Y:S02]  /*11a40*/  SHFL.IDX P6, R14, R13, R12, R11 ;  /* 0x0000000c0d0e7389 */ /* 0x00006400000c000b */
[----:B01----:R-:W-:Y:S01]  /*11a50*/  ENDCOLLECTIVE ;  /* 0x000000000000791b */ /* 0x003fe20003800000 */
.L_x_548:
[----:B------:R-:W-:-:S05]  /*11a60*/  VIADD R7, R3, 0x60 ;  /* 0x0000006003077836 */ /* 0x000fca0000000000 */
[----:B------:R-:W-:Y:S01]  /*11a70*/  ISETP.GE.AND P1, PT, R7, R4, PT ;  /* 0x000000040700720c */ /* 0x000fe20003f26270 */
[----:B------:R-:W-:Y:S02]  /*11a80*/  IMAD.MOV.U32 R13, RZ, RZ, R2 ;  /* 0x000000ffff0d7224 */ /* 0x000fe400078e0002 */
[----:B------:R-:W-:Y:S02]  /*11a90*/  IMAD.MOV.U32 R12, RZ, RZ, 0x7 ;  /* 0x00000007ff0c7424 */ /* 0x000fe400078e00ff */
[----:B------:R-:W-:-:S08]  /*11aa0*/  IMAD.MOV.U32 R5, RZ, RZ, R14 ;  /* 0x000000ffff057224 */ /* 0x000fd000078e000e */
[----:B------:R-:W-:Y:S05]  /*11ab0*/  WARPSYNC.COLLECTIVE R15, `(.L_x_549) ;  /* 0x000000000f087348 */ /* 0x000fea0003c00000 */
[----:B------:R0:W1:Y:S02]  /*11ac0*/  SHFL.IDX P6, R14, R13, R12, R11 ;  /* 0x0000000c0d0e7389 */ /* 0x00006400000c000b */
[----:B01----:R-:W-:Y:S01]  /*11ad0*/  ENDCOLLECTIVE ;  /* 0x000000000000791b */ /* 0x003fe20003800000 */
.L_x_549:
[----:B------:R-:W-:-:S05]  /*11ae0*/  @!P1 LEA R5, P2, R10, R5, 0x1 ;  /* 0x000000050a059211 */ /* 0x000fca00078408ff */
[----:B------:R-:W-:-:S04]  /*11af0*/  @!P1 IMAD.X R6, RZ, RZ, R6, P2 ;  /* 0x000000ffff069224 */ /* 0x000fc800010e0606 */
[----:B------:R-:W-:Y:S02]  /*11b00*/  @!P1 IMAD.MOV.U32 R7, RZ, RZ, R6 ;  /* 0x000000ffff079224 */ /* 0x000fe400078e0006 */
[----:B------:R-:W-:Y:S02]  /*11b10*/  IMAD.MOV.U32 R13, RZ, RZ, R0 ;  /* 0x000000ffff0d7224 */ /* 0x000fe400078e0000 */
[----:B------:R-:W-:-:S05]  /*11b20*/  @!P1 IMAD.MOV.U32 R6, RZ, RZ, R5 ;  /* 0x000000ffff069224 */ /* 0x000fca00078e0005 */
[----:B------:R-:W-:Y:S01]  /*11b30*/  @!PT LDS RZ, [RZ] ;  /* 0x00000000fffff984 */ /* 0x000fe20000000800 */
[----:B------:R-:W-:Y:S01]  /*11b40*/  @!PT LDS RZ, [RZ] ;  /* 0x00000000fffff984 */ /* 0x000fe20000000800 */
[----:B------:R-:W-:Y:S01]  /*11b50*/  @!PT LDS RZ, [RZ] ;  /* 0x00000000fffff984 */ /* 0x000fe20000000800 */
[----:B------:R0:W-:Y:S01]  /*11b60*/  @!P1 LDGSTS.E.BYPASS.LTC128B.128 [R9+0x1b400], desc[UR40][R6.64], !P0 ;  /* 0x1b40000006099fae */ /* 0x0001e2000c101d68 */
[----:B------:R-:W-:-:S07]  /*11b70*/  IMAD.MOV.U32 R5, RZ, RZ, R14 ;  /* 0x000000ffff057224 */ /* 0x000fce00078e000e */
[----:B0-----:R-:W-:Y:S05]  /*11b80*/  WARPSYNC.COLLECTIVE R15, `(.L_x_550) ;  /* 0x000000000f087348 */ /* 0x001fea0003c00000 */
[----:B------:R1:W2:Y:S02]  /*11b90*/  SHFL.IDX P6, R14, R13, R12, R11 ;  /* 0x0000000c0d0e7389 */ /* 0x0002a400000c000b */
[----:B012---:R-:W-:Y:S01]  /*11ba0*/  ENDCOLLECTIVE ;  /* 0x000000000000791b */ /* 0x007fe20003800000 */
.L_x_550:
[----:B------:R-:W-:Y:S01]  /*11bb0*/  IMAD.MOV.U32 R0, RZ, RZ, R14 ;  /* 0x000000ffff007224 */ /* 0x000fe200078e000e */
[----:B------:R-:W-:Y:S06]  /*11bc0*/  BRA `(.L_x_551) ;  /* 0xffffffb800147947 */ /* 0x000fec000383ffff */
.L_x_437:
[----:B0-----:R0:W1:Y:S02]  /*11bd0*/  SYNCS.PHASECHK.TRANS64.TRYWAIT P0, [R18+URZ+0x22820], R0 ;  /* 0x02282000120075a7 */ /* 0x001064000800017f */
[----:B-1----:R-:W-:Y:S05]  /*11be0*/  @!P0 NANOSLEEP.SYNCS 0x989680 ;  /* 0x009896800000895d */ /* 0x002fea0003900000 */
[----:B------:R-:W1:Y:S02]  /*11bf0*/  @!P0 SYNCS.PHASECHK.TRANS64 P0, [R18+URZ+0x22820], R0 ;  /* 0x02282000120085a7 */ /* 0x000e64000800007f */
[----:B-1----:R-:W-:Y:S05]  /*11c00*/  @!P0 BRA `(.L_x_437) ;  /* 0xfffffffc00f08947 */ /* 0x002fea000383ffff */
[----:B------:R-:W-:Y:S05]  /*11c10*/  BRA `(.L_x_552) ;  /* 0xffffffb800707947 */ /* 0x000fea000383ffff */
.L_x_441:
[----:B0-----:R0:W1:Y:S02]  /*11c20*/  SYNCS.PHASECHK.TRANS64.TRYWAIT P0, [R2+URZ+0x22860], R0 ;  /* 0x02286000020075a7 */ /* 0x001064000800017f */
[----:B-1----:R-:W-:Y:S05]  /*11c30*/  @!P0 NANOSLEEP.SYNCS 0x989680 ;  /* 0x009896800000895d */ /* 0x002fea0003900000 */
[----:B------:R-:W1:Y:S02]  /*11c40*/  @!P0 SYNCS.PHASECHK.TRANS64 P0, [R2+URZ+0x22860], R0 ;  /* 0x02286000020085a7 */ /* 0x000e64000800007f */
[----:B-1----:R-:W-:Y:S05]  /*11c50*/  @!P0 BRA `(.L_x_441) ;  /* 0xfffffffc00f08947 */ /* 0x002fea000383ffff */
[----:B------:R-:W-:Y:S05]  /*11c60*/  BRA `(.L_x_553) ;  /* 0xffffffb800947947 */ /* 0x000fea000383ffff */
.L_x_456:
[----:B--2---:R2:W3:Y:S02]  /*11c70*/  SYNCS.PHASECHK.TRANS64.TRYWAIT P0, [R3+URZ+0x22840], R2 ;  /* 0x02284002030075a7 */ /* 0x0044e4000800017f */
[----:B---3--:R-:W-:Y:S05]  /*11c80*/  @!P0 NANOSLEEP.SYNCS 0x989680 ;  /* 0x009896800000895d */ /* 0x008fea0003900000 */
[----:B------:R-:W3:Y:S02]  /*11c90*/  @!P0 SYNCS.PHASECHK.TRANS64 P0, [R3+URZ+0x22840], R2 ;  /* 0x02284002030085a7 */ /* 0x000ee4000800007f */
[----:B---3--:R-:W-:Y:S05]  /*11ca0*/  @!P0 BRA `(.L_x_456) ;  /* 0xfffffffc00f08947 */ /* 0x008fea000383ffff */
[----:B------:R-:W-:Y:S05]  /*11cb0*/  BRA `(.L_x_554) ;  /* 0xffffffc000b47947 */ /* 0x000fea000383ffff */
.L_x_461:
[----:B0-----:R0:W1:Y:S02]  /*11cc0*/  SYNCS.PHASECHK.TRANS64.TRYWAIT P0, [R3+URZ+0x22860], R2 ;  /* 0x02286002030075a7 */ /* 0x001064000800017f */
[----:B-1----:R-:W-:Y:S05]  /*11cd0*/  @!P0 NANOSLEEP.SYNCS 0x989680 ;  /* 0x009896800000895d */ /* 0x002fea0003900000 */
[----:B------:R-:W1:Y:S02]  /*11ce0*/  @!P0 SYNCS.PHASECHK.TRANS64 P0, [R3+URZ+0x22860], R2 ;  /* 0x02286002030085a7 */ /* 0x000e64000800007f */
[----:B-1----:R-:W-:Y:S05]  /*11cf0*/  @!P0 BRA `(.L_x_461) ;  /* 0xfffffffc00f08947 */ /* 0x002fea000383ffff */
[----:B------:R-:W-:Y:S05]  /*11d00*/  BRA `(.L_x_555) ;  /* 0xffffffc400307947 */ /* 0x000fea000383ffff */
.L_x_472:
[----:B-1----:R1:W2:Y:S02]  /*11d10*/  SYNCS.PHASECHK.TRANS64.TRYWAIT P0, [R4+URZ+0x22840], R2 ;  /* 0x02284002040075a7 */ /* 0x0022a4000800017f */
[----:B--2---:R-:W-:Y:S05]  /*11d20*/  @!P0 NANOSLEEP.SYNCS 0x989680 ;  /* 0x009896800000895d */ /* 0x004fea0003900000 */
[----:B------:R-:W2:Y:S02]  /*11d30*/  @!P0 SYNCS.PHASECHK.TRANS64 P0, [R4+URZ+0x22840], R2 ;  /* 0x02284002040085a7 */ /* 0x000ea4000800007f */
[----:B--2---:R-:W-:Y:S05]  /*11d40*/  @!P0 BRA `(.L_x_472) ;  /* 0xfffffffc00f08947 */ /* 0x004fea000383ffff */
[----:B------:R-:W-:Y:S05]  /*11d50*/  BRA `(.L_x_556) ;  /* 0xffffffcc001c7947 */ /* 0x000fea000383ffff */
.L_x_477:
[----:B0-----:R0:W2:Y:S02]  /*11d60*/  SYNCS.PHASECHK.TRANS64.TRYWAIT P0, [R4+URZ+0x22860], R2 ;  /* 0x02286002040075a7 */ /* 0x0010a4000800017f */
[----:B--2---:R-:W-:Y:S05]  /*11d70*/  @!P0 NANOSLEEP.SYNCS 0x989680 ;  /* 0x009896800000895d */ /* 0x004fea0003900000 */
[----:B------:R-:W2:Y:S02]  /*11d80*/  @!P0 SYNCS.PHASECHK.TRANS64 P0, [R4+URZ+0x22860], R2 ;  /* 0x02286002040085a7 */ /* 0x000ea4000800007f */
[----:B--2---:R-:W-:Y:S05]  /*11d90*/  @!P0 BRA `(.L_x_477) ;  /* 0xfffffffc00f08947 */ /* 0x004fea000383ffff */
[----:B------:R-:W-:Y:S05]  /*11da0*/  BRA `(.L_x_557) ;  /* 0xffffffcc00987947 */ /* 0x000fea000383ffff */
.L_x_488:
[----:B--2---:R2:W3:Y:S02]  /*11db0*/  SYNCS.PHASECHK.TRANS64.TRYWAIT P0, [R2+URZ+0x22840], R3 ;  /* 0x02284003020075a7 */ /* 0x0044e4000800017f */
[----:B---3--:R-:W-:Y:S05]  /*11dc0*/  @!P0 NANOSLEEP.SYNCS 0x989680 ;  /* 0x009896800000895d */ /* 0x008fea0003900000 */
[----:B------:R-:W3:Y:S02]  /*11dd0*/  @!P0 SYNCS.PHASECHK.TRANS64 P0, [R2+URZ+0x22840], R3 ;  /* 0x02284003020085a7 */ /* 0x000ee4000800007f */
[----:B---3--:R-:W-:Y:S05]  /*11de0*/  @!P0 BRA `(.L_x_488) ;  /* 0xfffffffc00f08947 */ /* 0x008fea000383ffff */
[----:B------:R-:W-:Y:S05]  /*11df0*/  BRA `(.L_x_558) ;  /* 0xffffffd400687947 */ /* 0x000fea000383ffff */
.L_x_493:
[----:B---3--:R3:W4:Y:S02]  /*11e00*/  SYNCS.PHASECHK.TRANS64.TRYWAIT P0, [R2+URZ+0x22860], R3 ;  /* 0x02286003020075a7 */ /* 0x008724000800017f */
[----:B----4-:R-:W-:Y:S05]  /*11e10*/  @!P0 NANOSLEEP.SYNCS 0x989680 ;  /* 0x009896800000895d */ /* 0x010fea0003900000 */
[----:B------:R-:W4:Y:S02]  /*11e20*/  @!P0 SYNCS.PHASECHK.TRANS64 P0, [R2+URZ+0x22860], R3 ;  /* 0x02286003020085a7 */ /* 0x000f24000800007f */
[----:B----4-:R-:W-:Y:S05]  /*11e30*/  @!P0 BRA `(.L_x_493) ;  /* 0xfffffffc00f08947 */ /* 0x010fea000383ffff */
[----:B------:R-:W-:Y:S05]  /*11e40*/  BRA `(.L_x_559) ;  /* 0xffffffd400e47947 */ /* 0x000fea000383ffff */
.L_x_505:
[----:B------:R-:W3:Y:S01]  /*11e50*/  LDL R3, [R1] ;  /* 0x0000000001037983 */ /* 0x000ee20000100800 */
[----:B------:R-:W-:Y:S01]  /*11e60*/  BSSY B0, `(.L_x_560) ;  /* 0x0000008000007945 */ /* 0x000fe20003800000 */
[----:B------:R-:W-:Y:S02]  /*11e70*/  IMAD.MOV.U32 R12, RZ, RZ, RZ ;  /* 0x000000ffff0c7224 */ /* 0x000fe400078e00ff */
[----:B0-----:R-:W-:Y:S02]  /*11e80*/  IMAD.MOV.U32 R11, RZ, RZ, 0x1f ;  /* 0x0000001fff0b7424 */ /* 0x001fe400078e00ff */
[----:B------:R-:W-:Y:S02]  /*11e90*/  IMAD.MOV.U32 R15, RZ, RZ, -0x1 ;  /* 0xffffffffff0f7424 */ /* 0x000fe400078e00ff */
[----:B---3--:R-:W-:-:S07]  /*11ea0*/  IMAD.MOV.U32 R13, RZ, RZ, R3 ;  /* 0x000000ffff0d7224 */ /* 0x008fce00078e0003 */
[----:B-12---:R-:W-:Y:S05]  /*11eb0*/  WARPSYNC.COLLECTIVE R15, `(.L_x_561) ;  /* 0x000000000f087348 */ /* 0x006fea0003c00000 */
[----:B------:R0:W3:Y:S02]  /*11ec0*/  SHFL.IDX P6, R14, R13, R12, R11 ;  /* 0x0000000c0d0e7389 */ /* 0x0000e400000c000b */
[----:B0123--:R-:W-:Y:S01]  /*11ed0*/  ENDCOLLECTIVE ;  /* 0x000000000000791b */ /* 0x00ffe20003800000 */
.L_x_561:
[----:B------:R-:W-:Y:S05]  /*11ee0*/  BSYNC B0 ;  /* 0x0000000000007941 */ /* 0x000fea0003800000 */
.L_x_560:
[----:B------:R0:W5:Y:S01]  /*11ef0*/  LDL R2, [R1+0xc] ;  /* 0x00000c0001027983 */ /* 0x0001620000100800 */
[----:B------:R-:W-:Y:S02]  /*11f00*/  IMAD.MOV.U32 R13, RZ, RZ, R3 ;  /* 0x000000ffff0d7224 */ /* 0x000fe400078e0003 */
[----:B------:R-:W-:Y:S02]  /*11f10*/  IMAD.MOV.U32 R12, RZ, RZ, 0x1 ;  /* 0x00000001ff0c7424 */ /* 0x000fe400078e00ff */
[----:B------:R-:W-:Y:S02]  /*11f20*/  IMAD.MOV.U32 R11, RZ, RZ, 0x1f ;  /* 0x0000001fff0b7424 */ /* 0x000fe400078e00ff */
[----:B------:R-:W-:Y:S02]  /*11f30*/  IMAD.MOV.U32 R15, RZ, RZ, -0x1 ;  /* 0xffffffffff0f7424 */ /* 0x000fe400078e00ff */
[----:B0-----:R-:W-:-:S07]  /*11f40*/  IMAD.MOV.U32 R0, RZ, RZ, R14 ;  /* 0x000000ffff007224 */ /* 0x001fce00078e000e */
[----:B-----5:R-:W-:Y:S05]  /*11f50*/  WARPSYNC.COLLECTIVE R15, `(.L_x_562) ;  /* 0x000000000f087348 */ /* 0x020fea0003c00000 */
[----:B------:R0:W1:Y:S02]  /*11f60*/  SHFL.IDX P6, R14, R13, R12, R11 ;  /* 0x0000000c0d0e7389 */ /* 0x00006400000c000b */
[----:B01---5:R-:W-:Y:S01]  /*11f70*/  ENDCOLLECTIVE ;  /* 0x000000000000791b */ /* 0x023fe20003800000 */
.L_x_562:
[----:B------:R-:W-:Y:S01]  /*11f80*/  ULDC UR4, c[0x0][0xc3c] ;  /* 0x00030f0000047ab9 */ /* 0x000fe20000000800 */
[----:B------:R-:W-:Y:S02]  /*11f90*/  IMAD.IADD R7, R2, 0x1, R16 ;  /* 0x0000000102077824 */ /* 0x000fe400078e0210 */
[----:B------:R-:W-:Y:S02]  /*11fa0*/  IMAD.MOV.U32 R11, RZ, RZ, RZ ;  /* 0x000000ffff0b7224 */ /* 0x000fe400078e00ff */
[----:B------:R-:W-:Y:S01]  /*11fb0*/  IMAD.MOV.U32 R8, RZ, RZ, R14 ;  /* 0x000000ffff087224 */ /* 0x000fe200078e000e */
[----:B------:R-:W-:-:S13]  /*11fc0*/  ISETP.GE.OR P1, PT, R7, UR4, !P0 ;  /* 0x0000000407007c0c */ /* 0x000fda000c726670 */
[----:B------:R-:W0:Y:S08]  /*11fd0*/  @!P1 LDC.64 R2, c[0x0][0xc80] ;  /* 0x00032000ff029b82 */ /* 0x000e300000000a00 */
[----:B------:R-:W1:Y:S01]  /*11fe0*/  @!P1 LDC.64 R4, c[0x0][0xc78] ;  /* 0x00031e00ff049b82 */ /* 0x000e620000000a00 */
[----:B0-----:R-:W-:-:S05]  /*11ff0*/  @!P1 IMAD.WIDE R2, R7, 0x4, R2 ;  /* 0x0000000407029825 */ /* 0x001fca00078e0202 */
[----:B------:R1:W2:Y:S02]  /*12000*/  @!P1 LDG.E R6, desc[UR40][R2.64] ;  /* 0x0000002802069981 */ /* 0x0002a4000c1e1900 */
[----:B-1----:R-:W-:-:S05]  /*12010*/  @!P1 IMAD.WIDE R2, R7, 0x4, R4 ;  /* 0x0000000407029825 */ /* 0x002fca00078e0204 */
[----:B------:R-:W3:Y:S01]  /*12020*/  @!P1 LDG.E R4, desc[UR40][R2.64] ;  /* 0x0000002802049981 */ /* 0x000ee2000c1e1900 */
[----:B------:R-:W-:Y:S01]  /*12030*/  IMAD.MOV.U32 R5, RZ, RZ, RZ ;  /* 0x000000ffff057224 */ /* 0x000fe200078e00ff */
[C---:B------:R-:W-:Y:S02]  /*12040*/  ISETP.GE.U32.AND P2, PT, R16.reuse, 0x2, PT ;  /* 0x000000021000780c */ /* 0x040fe40003f46070 */
[C---:B------:R-:W-:Y:S02]  /*12050*/  ISETP.GE.U32.AND P3, PT, R16.reuse, 0x4, PT ;  /* 0x000000041000780c */ /* 0x040fe40003f66070 */
[C---:B------:R-:W-:Y:S02]  /*12060*/  ISETP.GE.U32.AND P4, PT, R16.reuse, 0x8, PT ;  /* 0x000000081000780c */ /* 0x040fe40003f86070 */
[----:B------:R-:W-:Y:S01]  /*12070*/  ISETP.GE.U32.AND P5, PT, R16, 0x10, PT ;  /* 0x000000101000780c */ /* 0x000fe20003fa6070 */
[----:B--2---:R-:W-:Y:S01]  /*12080*/  @!P1 IMAD.MOV.U32 R5, RZ, RZ, R6 ;  /* 0x000000ffff059224 */ /* 0x004fe200078e0006 */
[----:B------:R-:W-:-:S02]  /*12090*/  CS2R R6, SRZ ;  /* 0x0000000000067805 */ /* 0x000fc4000001ff00 */
[----:B---3--:R-:W-:Y:S01]  /*120a0*/  @!P1 IMAD.MOV.U32 R7, RZ, RZ, R4 ;  /* 0x000000ffff079224 */ /* 0x008fe200078e0004 */
[----:B------:R-:W-:-:S03]  /*120b0*/  ISETP.NE.AND P1, PT, R16, RZ, PT ;  /* 0x000000ff1000720c */ /* 0x000fc60003f25270 */
[----:B------:R-:W-:-:S04]  /*120c0*/  IMAD R2, R7, R5, RZ ;  /* 0x0000000507027224 */ /* 0x000fc800078e02ff */
[----:B------:R-:W-:-:S07]  /*120d0*/  IMAD.MOV.U32 R13, RZ, RZ, R2 ;  /* 0x000000ffff0d7224 */ /* 0x000fce00078e0002 */
[----:B------:R-:W-:Y:S05]  /*120e0*/  WARPSYNC.COLLECTIVE R15, `(.L_x_563) ;  /* 0x000000000f087348 */ /* 0x000fea0003c00000 */
[----:B------:R0:W1:Y:S02]  /*120f0*/  SHFL.UP P6, R14, R13, R12, R11 ;  /* 0x0400000c0d0e7389 */ /* 0x00006400000c000b */
[----:B01----:R-:W-:Y:S01]  /*12100*/  ENDCOLLECTIVE ;  /* 0x000000000000791b */ /* 0x003fe20003800000 */
.L_x_563:
[----:B------:R-:W-:Y:S01]  /*12110*/  IMAD.MOV.U32 R12, RZ, RZ, 0x2 ;  /* 0x00000002ff0c7424 */ /* 0x000fe200078e00ff */
[----:B------:R-:W-:-:S05]  /*12120*/  SEL R3, R14, RZ, P1 ;  /* 0x000000ff0e037207 */ /* 0x000fca0000800000 */
[----:B------:R-:W-:-:S04]  /*12130*/  IMAD.IADD R2, R2, 0x1, R3 ;  /* 0x0000000102027824 */ /* 0x000fc800078e0203 */
[----:B------:R-:W-:-:S07]  /*12140*/  IMAD.MOV.U32 R13, RZ, RZ, R2 ;  /* 0x000000ffff0d7224 */ /* 0x000fce00078e0002 */
[----:B------:R-:W-:Y:S05]  /*12150*/  WARPSYNC.COLLECTIVE R15, `(.L_x_564) ;  /* 0x000000000f087348 */ /* 0x000fea0003c00000 */
[----:B------:R0:W1:Y:S02]  /*12160*/  SHFL.UP P6, R14, R13, R12, R11 ;  /* 0x0400000c0d0e7389 */ /* 0x00006400000c000b */
[----:B01----:R-:W-:Y:S01]  /*12170*/  ENDCOLLECTIVE ;  /* 0x000000000000791b */ /* 0x003fe20003800000 */
.L_x_564:
[----:B------:R-:W-:Y:S01]  /*12180*/  IMAD.MOV.U32 R12, RZ, RZ, 0x4 ;  /* 0x00000004ff0c7424 */ /* 0x000fe200078e00ff */
[----:B------:R-:W-:-:S05]  /*12190*/  SEL R3, R14, RZ, P2 ;  /* 0x000000ff0e037207 */ /* 0x000fca0001000000 */
[----:B------:R-:W-:-:S04]  /*121a0*/  IMAD.IADD R2, R2, 0x1, R3 ;  /* 0x0000000102027824 */ /* 0x000fc800078e0203 */
[----:B------:R-:W-:-:S07]  /*121b0*/  IMAD.MOV.U32 R13, RZ, RZ, R2 ;  /* 0x000000ffff0d7224 */ /* 0x000fce00078e0002 */
[----:B------:R-:W-:Y:S05]  /*121c0*/  WARPSYNC.COLLECTIVE R15, `(.L_x_565) ;  /* 0x000000000f087348 */ /* 0x000fea0003c00000 */
[----:B------:R0:W1:Y:S02]  /*121d0*/  SHFL.UP P6, R14, R13, R12, R11 ;  /* 0x0400000c0d0e7389 */ /* 0x00006400000c000b */
[----:B01----:R-:W-:Y:S01]  /*121e0*/  ENDCOLLECTIVE ;  /* 0x000000000000791b */ /* 0x003fe20003800000 */
.L_x_565:
[----:B------:R-:W-:Y:S01]  /*121f0*/  IMAD.MOV.U32 R12, RZ, RZ, 0x8 ;  /* 0x00000008ff0c7424 */ /* 0x000fe200078e00ff */
[----:B------:R-:W-:-:S05]  /*12200*/  SEL R3, R14, RZ, P3 ;  /* 0x000000ff0e037207 */ /* 0x000fca0001800000 */
[----:B------:R-:W-:-:S04]  /*12210*/  IMAD.IADD R2, R2, 0x1, R3 ;  /* 0x0000000102027824 */ /* 0x000fc800078e0203 */
[----:B------:R-:W-:-:S07]  /*12220*/  IMAD.MOV.U32 R13, RZ, RZ, R2 ;  /* 0x000000ffff0d7224 */ /* 0x000fce00078e0002 */
[----:B------:R-:W-:Y:S05]  /*12230*/  WARPSYNC.COLLECTIVE R15, `(.L_x_566) ;  /* 0x000000000f087348 */ /* 0x000fea0003c00000 */
[----:B------:R0:W1:Y:S02]  /*12240*/  SHFL.UP P6, R14, R13, R12, R11 ;  /* 0x0400000c0d0e7389 */ /* 0x00006400000c000b */
[----:B01----:R-:W-:Y:S01]  /*12250*/  ENDCOLLECTIVE ;  /* 0x000000000000791b */ /* 0x003fe20003800000 */
.L_x_566:
[----:B------:R-:W-:Y:S01]  /*12260*/  IMAD.MOV.U32 R12, RZ, RZ, 0x10 ;  /* 0x00000010ff0c7424 */ /* 0x000fe200078e00ff */
[----:B------:R-:W-:-:S05]  /*12270*/  SEL R3, R14, RZ, P4 ;  /* 0x000000ff0e037207 */ /* 0x000fca0002000000 */
[----:B------:R-:W-:-:S04]  /*12280*/  IMAD.IADD R2, R2, 0x1, R3 ;  /* 0x0000000102027824 */ /* 0x000fc800078e0203 */
[----:B------:R-:W-:-:S07]  /*12290*/  IMAD.MOV.U32 R13, RZ, RZ, R2 ;  /* 0x000000ffff0d7224 */ /* 0x000fce00078e0002 */
[----:B------:R-:W-:Y:S05]  /*122a0*/  WARPSYNC.COLLECTIVE R15, `(.L_x_567) ;  /* 0x000000000f087348 */ /* 0x000fea0003c00000 */
[----:B------:R0:W1:Y:S02]  /*122b0*/  SHFL.UP P6, R14, R13, R12, R11 ;  /* 0x0400000c0d0e7389 */ /* 0x00006400000c000b */
[----:B01----:R-:W-:Y:S01]  /*122c0*/  ENDCOLLECTIVE ;  /* 0x000000000000791b */ /* 0x003fe20003800000 */
.L_x_567:
[----:B------:R-:W-:Y:S02]  /*122d0*/  IMAD.MOV.U32 R12, RZ, RZ, 0x1f ;  /* 0x0000001fff0c7424 */ /* 0x000fe400078e00ff */
[----:B------:R-:W-:Y:S01]  /*122e0*/  IMAD.MOV.U32 R11, RZ, RZ, 0x1f ;  /* 0x0000001fff0b7424 */ /* 0x000fe200078e00ff */
[----:B------:R-:W-:-:S05]  /*122f0*/  SEL R3, R14, RZ, P5 ;  /* 0x000000ff0e037207 */ /* 0x000fca0002800000 */
[----:B------:R-:W-:-:S04]  /*12300*/  IMAD.IADD R2, R2, 0x1, R3 ;  /* 0x0000000102027824 */ /* 0x000fc800078e0203 */
[----:B------:R-:W-:-:S07]  /*12310*/  IMAD.MOV.U32 R13, RZ, RZ, R2 ;  /* 0x000000ffff0d7224 */ /* 0x000fce00078e0002 */
[----:B------:R-:W-:Y:S05]  /*12320*/  WARPSYNC.COLLECTIVE R15, `(.L_x_568) ;  /* 0x000000000f087348 */ /* 0x000fea0003c00000 */
[----:B------:R0:W1:Y:S02]  /*12330*/  SHFL.IDX P6, R14, R13, R12, R11 ;  /* 0x0000000c0d0e7389 */ /* 0x00006400000c000b */
[----:B01----:R-:W-:Y:S01]  /*12340*/  ENDCOLLECTIVE ;  /* 0x000000000000791b */ /* 0x003fe20003800000 */
.L_x_568:
[----:B------:R-:W-:Y:S05]  /*12350*/  BRA `(.L_x_569) ;  /* 0xffffffdc00447947 */ /* 0x000fea000383ffff */
.L_x_508:
[----:B------:R-:W-:Y:S01]  /*12360*/  BSSY B0, `(.L_x_570) ;  /* 0x0000008000007945 */ /* 0x000fe20003800000 */
[----:B------:R-:W-:Y:S02]  /*12370*/  IMAD.MOV.U32 R13, RZ, RZ, R2 ;  /* 0x000000ffff0d7224 */ /* 0x000fe400078e0002 */
[----:B------:R-:W-:Y:S02]  /*12380*/  IMAD.MOV.U32 R12, RZ, RZ, 0x1 ;  /* 0x00000001ff0c7424 */ /* 0x000fe400078e00ff */
[----:B------:R-:W-:Y:S02]  /*12390*/  IMAD.MOV.U32 R11, RZ, RZ, RZ ;  /* 0x000000ffff0b7224 */ /* 0x000fe400078e00ff */
[----:B------:R-:W-:-:S07]  /*123a0*/  IMAD.MOV.U32 R15, RZ, RZ, -0x1 ;  /* 0xffffffffff0f7424 */ /* 0x000fce00078e00ff */
[----:B------:R-:W-:Y:S05]  /*123b0*/  WARPSYNC.COLLECTIVE R15, `(.L_x_571) ;  /* 0x000000000f087348 */ /* 0x000fea0003c00000 */
[----:B------:R0:W1:Y:S02]  /*123c0*/  SHFL.UP P6, R14, R13, R12, R11 ;  /* 0x0400000c0d0e7389 */ /* 0x00006400000c000b */
[----:B01----:R-:W-:Y:S01]  /*123d0*/  ENDCOLLECTIVE ;  /* 0x000000000000791b */ /* 0x003fe20003800000 */
.L_x_571:
[----:B------:R-:W-:Y:S05]  /*123e0*/  BSYNC B0 ;  /* 0x0000000000007941 */ /* 0x000fea0003800000 */
.L_x_570:
[----:B------:R-:W-:Y:S01]  /*123f0*/  SEL R3, R14, RZ, P1 ;  /* 0x000000ff0e037207 */ /* 0x000fe20000800000 */
[----:B------:R-:W-:Y:S02]  /*12400*/  IMAD.MOV.U32 R12, RZ, RZ, 0x2 ;  /* 0x00000002ff0c7424 */ /* 0x000fe400078e00ff */
[----:B------:R-:W-:Y:S02]  /*12410*/  IMAD.MOV.U32 R11, RZ, RZ, RZ ;  /* 0x000000ffff0b7224 */ /* 0x000fe400078e00ff */
[----:B------:R-:W-:Y:S02]  /*12420*/  IMAD.IADD R2, R2, 0x1, R3 ;  /* 0x0000000102027824 */ /* 0x000fe400078e0203 */
[----:B------:R-:W-:Y:S02]  /*12430*/  IMAD.MOV.U32 R15, RZ, RZ, -0x1 ;  /* 0xffffffffff0f7424 */ /* 0x000fe400078e00ff */
[----:B------:R-:W-:-:S07]  /*12440*/  IMAD.MOV.U32 R13, RZ, RZ, R2 ;  /* 0x000000ffff0d7224 */ /* 0x000fce00078e0002 */
[----:B------:R-:W-:Y:S05]  /*12450*/  WARPSYNC.COLLECTIVE R15, `(.L_x_572) ;  /* 0x000000000f087348 */ /* 0x000fea0003c00000 */
[----:B------:R0:W1:Y:S02]  /*12460*/  SHFL.UP P6, R14, R13, R12, R11 ;  /* 0x0400000c0d0e7389 */ /* 0x00006400000c000b */
[----:B01----:R-:W-:Y:S01]  /*12470*/  ENDCOLLECTIVE ;  /* 0x000000000000791b */ /* 0x003fe20003800000 */
.L_x_572:
[----:B------:R-:W-:Y:S01]  /*12480*/  IMAD.MOV.U32 R12, RZ, RZ, 0x4 ;  /* 0x00000004ff0c7424 */ /* 0x000fe200078e00ff */
[----:B------:R-:W-:-:S05]  /*12490*/  SEL R3, R14, RZ, P2 ;  /* 0x000000ff0e037207 */ /* 0x000fca0001000000 */
[----:B------:R-:W-:-:S04]  /*124a0*/  IMAD.IADD R2, R2, 0x1, R3 ;  /* 0x0000000102027824 */ /* 0x000fc800078e0203 */
[----:B------:R-:W-:-:S07]  /*124b0*/  IMAD.MOV.U32 R13, RZ, RZ, R2 ;  /* 0x000000ffff0d7224 */ /* 0x000fce00078e0002 */
[----:B------:R-:W-:Y:S05]  /*124c0*/  WARPSYNC.COLLECTIVE R15, `(.L_x_573) ;  /* 0x000000000f087348 */ /* 0x000fea0003c00000 */
[----:B------:R0:W1:Y:S02]  /*124d0*/  SHFL.UP P6, R14, R13, R12, R11 ;  /* 0x0400000c0d0e7389 */ /* 0x00006400000c000b */
[----:B01----:R-:W-:Y:S01]  /*124e0*/  ENDCOLLECTIVE ;  /* 0x000000000000791b */ /* 0x003fe20003800000 */
.L_x_573:
[----:B------:R-:W-:Y:S01]  /*124f0*/  IMAD.MOV.U32 R12, RZ, RZ, 0x8 ;  /* 0x00000008ff0c7424 */ /* 0x000fe200078e00ff */
[----:B------:R-:W-:-:S05]  /*12500*/  SEL R3, R14, RZ, P3 ;  /* 0x000000ff0e037207 */ /* 0x000fca0001800000 */
[----:B------:R-:W-:-:S04]  /*12510*/  IMAD.IADD R2, R2, 0x1, R3 ;  /* 0x0000000102027824 */ /* 0x000fc800078e0203 */
[----:B------:R-:W-:-:S07]  /*12520*/  IMAD.MOV.U32 R13, RZ, RZ, R2 ;  /* 0x000000ffff0d7224 */ /* 0x000fce00078e0002 */
[----:B------:R-:W-:Y:S05]  /*12530*/  WARPSYNC.COLLECTIVE R15, `(.L_x_574) ;  /* 0x000000000f087348 */ /* 0x000fea0003c00000 */
[----:B------:R0:W1:Y:S02]  /*12540*/  SHFL.UP P6, R14, R13, R12, R11 ;  /* 0x0400000c0d0e7389 */ /* 0x00006400000c000b */
[----:B01----:R-:W-:Y:S01]  /*12550*/  ENDCOLLECTIVE ;  /* 0x000000000000791b */ /* 0x003fe20003800000 */
.L_x_574:
[----:B------:R-:W-:Y:S01]  /*12560*/  IMAD.MOV.U32 R12, RZ, RZ, 0x10 ;  /* 0x00000010ff0c7424 */ /* 0x000fe200078e00ff */
[----:B------:R-:W-:-:S05]  /*12570*/  SEL R3, R14, RZ, P4 ;  /* 0x000000ff0e037207 */ /* 0x000fca0002000000 */
[----:B------:R-:W-:-:S04]  /*12580*/  IMAD.IADD R2, R2, 0x1, R3 ;  /* 0x0000000102027824 */ /* 0x000fc800078e0203 */
[----:B------:R-:W-:-:S07]  /*12590*/  IMAD.MOV.U32 R13, RZ, RZ, R2 ;  /* 0x000000ffff0d7224 */ /* 0x000fce00078e0002 */
[----:B------:R-:W-:Y:S05]  /*125a0*/  WARPSYNC.COLLECTIVE R15, `(.L_x_575) ;  /* 0x000000000f087348 */ /* 0x000fea0003c00000 */
[----:B------:R0:W1:Y:S02]  /*125b0*/  SHFL.UP P6, R14, R13, R12, R11 ;  /* 0x0400000c0d0e7389 */ /* 0x00006400000c000b */
[----:B01----:R-:W-:Y:S01]  /*125c0*/  ENDCOLLECTIVE ;  /* 0x000000000000791b */ /* 0x003fe20003800000 */
.L_x_575:
        /* <DEDUP_REMOVED lines=8> */
.L_x_576:
[----:B------:R-:W-:Y:S05]  /*12650*/  BRA `(.L_x_577) ;  /* 0xffffffdc00307947 */ /* 0x000fea000383ffff */
.L_x_510:
[----:B------:R-:W-:Y:S01]  /*12660*/  BSSY B0, `(.L_x_578) ;  /* 0x0000006000007945 */ /* 0x000fe20003800000 */
[----:B------:R-:W-:Y:S01]  /*12670*/  PLOP3.LUT P6, PT, P6, PT, PT, 0x8, 0x0 ;  /* 0x000000000000781c */ /* 0x000fe200037ce170 */
[----:B------:R-:W-:-:S12]  /*12680*/  IMAD.MOV.U32 R15, RZ, RZ, -0x1 ;  /* 0xffffffffff0f7424 */ /* 0x000fd800078e00ff */
[----:B0-----:R-:W-:Y:S05]  /*12690*/  WARPSYNC.COLLECTIVE R15, `(.L_x_579) ;  /* 0x000000000f087348 */ /* 0x001fea0003c00000 */
[----:B------:R-:W-:Y:S01]  /*126a0*/  VOTE.ANY R14, PT, P6 ;  /* 0x00000000000e7806 */ /* 0x000fe200030e0100 */
[----:B0-----:R-:W-:Y:S06]  /*126b0*/  ENDCOLLECTIVE ;  /* 0x000000000000791b */ /* 0x001fec0003800000 */
.L_x_579:
[----:B------:R-:W-:Y:S05]  /*126c0*/  BSYNC B0 ;  /* 0x0000000000007941 */ /* 0x000fea0003800000 */
.L_x_578:
[----:B------:R-:W-:Y:S02]  /*126d0*/  IMAD.MOV.U32 R8, RZ, RZ, R14 ;  /* 0x000000ffff087224 */ /* 0x000fe400078e000e */
[----:B------:R-:W-:Y:S02]  /*126e0*/  IMAD.MOV.U32 R13, RZ, RZ, R5 ;  /* 0x000000ffff0d7224 */ /* 0x000fe400078e0005 */
[----:B------:R-:W0:Y:S01]  /*126f0*/  POPC R4, R8 ;  /* 0x0000000800047309 */ /* 0x000e220000000000 */
[----:B------:R-:W-:Y:S02]  /*12700*/  IMAD.MOV.U32 R11, RZ, RZ, 0x1f ;  /* 0x0000001fff0b7424 */ /* 0x000fe400078e00ff */
[----:B------:R-:W-:Y:S02]  /*12710*/  IMAD.MOV.U32 R15, RZ, RZ, -0x1 ;  /* 0xffffffffff0f7424 */ /* 0x000fe400078e00ff */
[----:B0-----:R-:W-:-:S07]  /*12720*/  IMAD.MOV.U32 R12, RZ, RZ, R4 ;  /* 0x000000ffff0c7224 */ /* 0x001fce00078e0004 */
[----:B------:R-:W-:Y:S05]  /*12730*/  WARPSYNC.COLLECTIVE R15, `(.L_x_580) ;  /* 0x000000000f087348 */ /* 0x000fea0003c00000 */
[----:B------:R0:W1:Y:S02]  /*12740*/  SHFL.IDX P6, R14, R13, R12, R11 ;  /* 0x0000000c0d0e7389 */ /* 0x00006400000c000b */
[----:B01----:R-:W-:Y:S01]  /*12750*/  ENDCOLLECTIVE ;  /* 0x000000000000791b */ /* 0x003fe20003800000 */
.L_x_580:
[----:B------:R-:W-:Y:S02]  /*12760*/  IMAD.MOV.U32 R13, RZ, RZ, R7 ;  /* 0x000000ffff0d7224 */ /* 0x000fe400078e0007 */
[----:B------:R-:W-:-:S07]  /*12770*/  IMAD.MOV.U32 R5, RZ, RZ, R14 ;  /* 0x000000ffff057224 */ /* 0x000fce00078e000e */
[----:B------:R-:W-:Y:S05]  /*12780*/  WARPSYNC.COLLECTIVE R15, `(.L_x_581) ;  /* 0x000000000f087348 */ /* 0x000fea0003c00000 */
[----:B------:R0:W1:Y:S02]  /*12790*/  SHFL.IDX P6, R14, R13, R12, R11 ;  /* 0x0000000c0d0e7389 */ /* 0x00006400000c000b */
[----:B01----:R-:W-:Y:S01]  /*127a0*/  ENDCOLLECTIVE ;  /* 0x000000000000791b */ /* 0x003fe20003800000 */
.L_x_581:
[----:B------:R-:W-:Y:S01]  /*127b0*/  IMAD.MOV.U32 R7, RZ, RZ, R14 ;  /* 0x000000ffff077224 */ /* 0x000fe200078e000e */
[----:B------:R-:W-:Y:S06]  /*127c0*/  BRA `(.L_x_582) ;  /* 0xffffffdc00107947 */ /* 0x000fec000383ffff */
.L_x_512:
[----:B------:R-:W-:Y:S01]  /*127d0*/  BSSY B0, `(.L_x_583) ;  /* 0x0000007000007945 */ /* 0x000fe20003800000 */
[----:B------:R-:W-:Y:S02]  /*127e0*/  IMAD.MOV.U32 R13, RZ, RZ, R2 ;  /* 0x000000ffff0d7224 */ /* 0x000fe400078e0002 */
[----:B------:R-:W-:Y:S02]  /*127f0*/  IMAD.MOV.U32 R11, RZ, RZ, 0x1f ;  /* 0x0000001fff0b7424 */ /* 0x000fe400078e00ff */
[----:B------:R-:W-:-:S07]  /*12800*/  IMAD.MOV.U32 R15, RZ, RZ, -0x1 ;  /* 0xffffffffff0f7424 */ /* 0x000fce00078e00ff */
[----:B0123--:R-:W-:Y:S05]  /*12810*/  WARPSYNC.COLLECTIVE R15, `(.L_x_584) ;  /* 0x000000000f087348 */ /* 0x00ffea0003c00000 */
[----:B------:R4:W0:Y:S02]  /*12820*/  SHFL.IDX P6, R14, R13, R12, R11 ;  /* 0x0000000c0d0e7389 */ /* 0x00082400000c000b */
[----:B01234-:R-:W-:Y:S01]  /*12830*/  ENDCOLLECTIVE ;  /* 0x000000000000791b */ /* 0x01ffe20003800000 */
.L_x_584:
[----:B------:R-:W-:Y:S05]  /*12840*/  BSYNC B0 ;  /* 0x0000000000007941 */ /* 0x000fea0003800000 */
.L_x_583:
[----:B------:R-:W-:Y:S01]  /*12850*/  IMAD.MOV.U32 R6, RZ, RZ, R14 ;  /* 0x000000ffff067224 */ /* 0x000fe200078e000e */
[----:B------:R-:W-:Y:S06]  /*12860*/  BRA `(.L_x_511) ;  /* 0xffffffdc00007947 */ /* 0x000fec000383ffff */
.L_x_516:
[----:B0-----:R0:W1:Y:S02]  /*12870*/  SYNCS.PHASECHK.TRANS64.TRYWAIT P0, [R0+URZ+0x22820], R3 ;  /* 0x02282003000075a7 */ /* 0x001064000800017f */
[----:B-1----:R-:W-:Y:S05]  /*12880*/  @!P0 NANOSLEEP.SYNCS 0x989680 ;  /* 0x009896800000895d */ /* 0x002fea0003900000 */
[----:B------:R-:W1:Y:S02]  /*12890*/  @!P0 SYNCS.PHASECHK.TRANS64 P0, [R0+URZ+0x22820], R3 ;  /* 0x02282003000085a7 */ /* 0x000e64000800007f */
[----:B-1----:R-:W-:Y:S05]  /*128a0*/  @!P0 BRA `(.L_x_516) ;  /* 0xfffffffc00f08947 */ /* 0x002fea000383ffff */
[----:B------:R-:W-:Y:S05]  /*128b0*/  BRA `(.L_x_585) ;  /* 0xffffffe000947947 */ /* 0x000fea000383ffff */
.L_x_517:
        /* <DEDUP_REMOVED lines=8> */
[----:B0-----:R-:W-:Y:S05]  /*12940*/  WARPSYNC.COLLECTIVE R15, `(.L_x_587) ;  /* 0x000000000f087348 */ /* 0x001fea0003c00000 */
[----:B------:R1:W2:Y:S02]  /*12950*/  SHFL.IDX P6, R14, R13, R12, R11 ;  /* 0x0000000c0d0e7389 */ /* 0x0002a400000c000b */
[----:B012---:R-:W-:Y:S01]  /*12960*/  ENDCOLLECTIVE ;  /* 0x000000000000791b */ /* 0x007fe20003800000 */
.L_x_587:
[----:B------:R-:W-:Y:S05]  /*12970*/  BSYNC B0 ;  /* 0x0000000000007941 */ /* 0x000fea0003800000 */
.L_x_586:
[----:B------:R-:W-:Y:S05]  /*12980*/  BRA `(.L_x_588) ;  /* 0xffffffe0007c7947 */ /* 0x000fea000383ffff */
.L_x_520:
[----:B------:R-:W-:Y:S01]  /*12990*/  BSSY B1, `(.L_x_589) ;  /* 0x0000006000017945 */ /* 0x000fe20003800000 */
[----:B------:R-:W-:-:S07]  /*129a0*/  IMAD.MOV.U32 R15, RZ, RZ, -0x1 ;  /* 0xffffffffff0f7424 */ /* 0x000fce00078e00ff */
[----:B01----:R-:W-:Y:S05]  /*129b0*/  WARPSYNC.COLLECTIVE R15, `(.L_x_590) ;  /* 0x000000000f0c7348 */ /* 0x003fea0003c00000 */
[----:B------:R-:W-:Y:S02]  /*129c0*/  ELECT P6, UR62, PT ;  /* 0x00000000003e782f */ /* 0x000fe400038c0000 */
[----:B------:R-:W-:Y:S01]  /*129d0*/  MOV R14, UR62 ;  /* 0x0000003e000e7c02 */ /* 0x000fe20008000f00 */
[----:B01----:R-:W-:Y:S10]  /*129e0*/  ENDCOLLECTIVE ;  /* 0x000000000000791b */ /* 0x003ff40003800000 */
.L_x_590:
[----:B------:R-:W-:Y:S05]  /*129f0*/  BSYNC B1 ;  /* 0x0000000000017941 */ /* 0x000fea0003800000 */
.L_x_589:
[----:B------:R-:W-:Y:S05]  /*12a00*/  BRA `(.L_x_591) ;  /* 0xffffffe000747947 */ /* 0x000fea000383ffff */
.L_x_522:
[----:B0-----:R0:W1:Y:S02]  /*12a10*/  SYNCS.PHASECHK.TRANS64.TRYWAIT P0, [R6+URZ], R5 ;  /* 0x00000005060075a7 */ /* 0x001064000800017f */
[----:B-1----:R-:W-:Y:S05]  /*12a20*/  @!P0 NANOSLEEP.SYNCS 0x989680 ;  /* 0x009896800000895d */ /* 0x002fea0003900000 */
[----:B------:R-:W1:Y:S02]  /*12a30*/  @!P0 SYNCS.PHASECHK.TRANS64 P0, [R6+URZ], R5 ;  /* 0x00000005060085a7 */ /* 0x000e64000800007f */
[----:B-1----:R-:W-:Y:S05]  /*12a40*/  @!P0 BRA `(.L_x_522) ;  /* 0xfffffffc00f08947 */ /* 0x002fea000383ffff */
[----:B------:R-:W-:Y:S05]  /*12a50*/  BRA `(.L_x_592) ;  /* 0xffffffe000ac7947 */ /* 0x000fea000383ffff */
.L_x_523:
[----:B-1----:R1:W2:Y:S02]  /*12a60*/  SYNCS.PHASECHK.TRANS64.TRYWAIT P0, [R7+URZ], R2 ;  /* 0x00000002070075a7 */ /* 0x0022a4000800017f */
[----:B--2---:R-:W-:Y:S05]  /*12a70*/  @!P0 NANOSLEEP.SYNCS 0x989680 ;  /* 0x009896800000895d */ /* 0x004fea0003900000 */
[----:B------:R-:W2:Y:S02]  /*12a80*/  @!P0 SYNCS.PHASECHK.TRANS64 P0, [R7+URZ], R2 ;  /* 0x00000002070085a7 */ /* 0x000ea4000800007f */
[----:B--2---:R-:W-:Y:S05]  /*12a90*/  @!P0 BRA `(.L_x_523) ;  /* 0xfffffffc00f08947 */ /* 0x004fea000383ffff */
[----:B------:R-:W-:Y:S05]  /*12aa0*/  BRA `(.L_x_593) ;  /* 0xffffffe000a07947 */ /* 0x000fea000383ffff */
.L_x_525:
[----:B--2---:R2:W3:Y:S02]  /*12ab0*/  SYNCS.PHASECHK.TRANS64.TRYWAIT P0, [R4+URZ], R5 ;  /* 0x00000005040075a7 */ /* 0x0044e4000800017f */
[----:B---3--:R-:W-:Y:S05]  /*12ac0*/  @!P0 NANOSLEEP.SYNCS 0x989680 ;  /* 0x009896800000895d */ /* 0x008fea0003900000 */
[----:B------:R-:W3:Y:S02]  /*12ad0*/  @!P0 SYNCS.PHASECHK.TRANS64 P0, [R4+URZ], R5 ;  /* 0x00000005040085a7 */ /* 0x000ee4000800007f */
[----:B---3--:R-:W-:Y:S05]  /*12ae0*/  @!P0 BRA `(.L_x_525) ;  /* 0xfffffffc00f08947 */ /* 0x008fea000383ffff */
[----:B------:R-:W-:Y:S05]  /*12af0*/  BRA `(.L_x_594) ;  /* 0xffffffe000a47947 */ /* 0x000fea000383ffff */
.L_x_595:
        /* <DEDUP_REMOVED lines=16> */
.L_x_6130:


//--------------------- .text._ZN7cutlass13device_kernelIN5flash11enable_sm90INS1_16FlashAttnFwdSm90INS1_25CollectiveMainloopFwdSm90ILi2EN4cute5tupleIJNS5_1CILi1EEES8_S8_EEENS6_IJNS7_ILi128EEENS7_ILi96EEENS7_ILi64EEEEEELi256ENS_10bfloat16_tEfNS_4arch4Sm90ELb0ELb0ELb0ELb1ELb0ELb1ELb0ELb1ELb0ELb1ELb1ELb0EEENS1_21CollectiveEpilogueFwdINS6_IJSA_NS7_ILi256EEESB_EEES9_SE_SG_Li256ELb1ELb1ELb1ELb0EEENS1_36VarlenDynamicPersistentTileSchedulerILi128ELi96ELi256ELi128ELb1ELb1ELb1ELb0ELb1ELb1EEEEEEEEEvNT_6ParamsE --------------------------
	.section	.text._ZN7cutlass13device_kernelIN5flash11enable_sm90INS1_16FlashAttnFwdSm90INS1_25CollectiveMainloopFwdSm90ILi2EN4cute5tupleIJNS5_1CILi1EEES8_S8_EEENS6_IJNS7_ILi128EEENS7_ILi96EEENS7_ILi64EEEEEELi256ENS_10bfloat16_tEfNS_4arch4Sm90ELb0ELb0ELb0ELb1ELb0ELb1ELb0ELb1ELb0ELb1ELb1ELb0EEENS1_21CollectiveEpilogueFwdINS6_IJSA_NS7_ILi256EEESB_EEES9_SE_SG_Li256ELb1ELb1ELb1ELb0EEENS1_36VarlenDynamicPersistentTileSchedulerILi128ELi96ELi256ELi128ELb1ELb1ELb1ELb0ELb1ELb1EEEEEEEEEvNT_6ParamsE,"ax",@progbits
	.align	128
.text._ZN7cutlass13device_kernelIN5flash11enable_sm90INS1_16FlashAttnFwdSm90INS1_25CollectiveMainloopFwdSm90ILi2EN4cute5tupleIJNS5_1CILi1EEES8_S8_EEENS6_IJNS7_ILi128EEENS7_ILi96EEENS7_ILi64EEEEEELi256ENS_10bfloat16_tEfNS_4arch4Sm90ELb0ELb0ELb0ELb1ELb0ELb1ELb0ELb1ELb0ELb1ELb1ELb0EEENS1_21CollectiveEpilogueFwdINS6_IJSA_NS7_ILi256EEESB_EEES9_SE_SG_Li256ELb1ELb1ELb1ELb0EEENS1_36VarlenDynamicPersistentTileSchedulerILi128ELi96ELi256ELi128ELb1ELb1ELb1ELb0ELb1ELb1EEEEEEEEEvNT_6ParamsE:
        .type           _ZN7cutlass13device_kernelIN5flash11enable_sm90INS1_16FlashAttnFwdSm90INS1_25CollectiveMainloopFwdSm90ILi2EN4cute5tupleIJNS5_1CILi1EEES8_S8_EEENS6_IJNS7_ILi128EEENS7_ILi96EEENS7_ILi64EEEEEELi256ENS_10bfloat16_tEfNS_4arch4Sm90ELb0ELb0ELb0ELb1ELb0ELb1ELb0ELb1ELb0ELb1ELb1ELb0EEENS1_21CollectiveEpilogueFwdINS6_IJSA_NS7_ILi256EEESB_EEES9_SE_SG_Li256ELb1ELb1ELb1ELb0EEENS1_36VarlenDynamicPersistentTileSchedulerILi128ELi96ELi256ELi128ELb1ELb1ELb1ELb0ELb1ELb1EEEEEEEEEvNT_6ParamsE,@function
        .size           _ZN7cutlass13device_kernelIN5flash11enable_sm90INS1_16FlashAttnFwdSm90INS1_25CollectiveMainloopFwdSm90ILi2EN4cute5tupleIJNS5_1CILi1EEES8_S8_EEENS6_IJNS7_ILi128EEENS7_ILi96EEENS7_ILi64EEEEEELi256ENS_10bfloat16_tEfNS_4arch4Sm90ELb0ELb0ELb0ELb1ELb0ELb1ELb0ELb1ELb0ELb1ELb1ELb0EEENS1_21CollectiveEpilogueFwdINS6_IJSA_NS7_ILi256EEESB_EEES9_SE_SG_Li256ELb1ELb1ELb1ELb0EEENS1_36VarlenDynamicPersistentTileSchedulerILi128ELi96ELi256ELi128ELb1ELb1ELb1ELb0ELb1ELb1EEEEEEEEEvNT_6ParamsE,(.L_x_6131 - _ZN7cutlass13device_kernelIN5flash11enable_sm90INS1_16FlashAttnFwdSm90INS1_25CollectiveMainloopFwdSm90ILi2EN4cute5tupleIJNS5_1CILi1EEES8_S8_EEENS6_IJNS7_ILi128EEENS7_ILi96EEENS7_ILi64EEEEEELi256ENS_10bfloat16_tEfNS_4arch4Sm90ELb0ELb0ELb0ELb1ELb0ELb1ELb0ELb1ELb0ELb1ELb1ELb0EEENS1_21CollectiveEpilogueFwdINS6_IJSA_NS7_ILi256EEESB_EEES9_SE_SG_Li256ELb1ELb1ELb1ELb0EEENS1_36VarlenDynamicPersistentTileSchedulerILi128ELi96ELi256ELi128ELb1ELb1ELb1ELb0ELb1ELb1EEEEEEEEEvNT_6ParamsE)
        .other          _ZN7cutlass13device_kernelIN5flash11enable_sm90INS1_16FlashAttnFwdSm90INS1_25CollectiveMainloopFwdSm90ILi2EN4cute5tupleIJNS5_1CILi1EEES8_S8_EEENS6_IJNS7_ILi128EEENS7_ILi96EEENS7_ILi64EEEEEELi256ENS_10bfloat16_tEfNS_4arch4Sm90ELb0ELb0ELb0ELb1ELb0ELb1ELb0ELb1ELb0ELb1ELb1ELb0EEENS1_21CollectiveEpilogueFwdINS6_IJSA_NS7_ILi256EEESB_EEES9_SE_SG_Li256ELb1ELb1ELb1ELb0EEENS1_36VarlenDynamicPersistentTileSchedulerILi128ELi96ELi256ELi128ELb1ELb1ELb1ELb0ELb1ELb1EEEEEEEEEvNT_6ParamsE,@"STO_CUDA_ENTRY STV_DEFAULT"
_ZN7cutlass13device_kernelIN5flash11enable_sm90INS1_16FlashAttnFwdSm90INS1_25CollectiveMainloopFwdSm90ILi2EN4cute5tupleIJNS5_1CILi1EEES8_S8_EEENS6_IJNS7_ILi128EEENS7_ILi96EEENS7_ILi64EEEEEELi256ENS_10bfloat16_tEfNS_4arch4Sm90ELb0ELb0ELb0ELb1ELb0ELb1ELb0ELb1ELb0ELb1ELb1ELb0EEENS1_21CollectiveEpilogueFwdINS6_IJSA_NS7_ILi256EEESB_EEES9_SE_SG_Li256ELb1ELb1ELb1ELb0EEENS1_36VarlenDynamicPersistentTileSchedulerILi128ELi96ELi256ELi128ELb1ELb1ELb1ELb0ELb1ELb1EEEEEEEEEvNT_6ParamsE:
        /* <DEDUP_REMOVED lines=13> */
[----:B------:R-:W-:Y:S02]  /*00d0*/  UIADD3 UR10, UP2, UR4, 0x570, URZ ;  /* 0x00000570040a7890 */ /* 0x000fe4000ff5e03f */
[----:B------:R-:W-:Y:S02]  /*00e0*/  UIADD3 UR4, UP3, UR4, 0x670, URZ ;  /* 0x0000067004047890 */ /* 0x000fe4000ff7e03f */
[----:B------:R-:W-:-:S02]  /*00f0*/  UIADD3.X UR7, URZ, UR5, URZ, UP0, !UPT ;  /* 0x000000053f077290 */ /* 0x000fc400087fe43f */
[----:B------:R-:W-:Y:S02]  /*0100*/  UIADD3.X UR9, URZ, UR5, URZ, UP1, !UPT ;  /* 0x000000053f097290 */ /* 0x000fe40008ffe43f */
[----:B------:R-:W-:Y:S02]  /*0110*/  UIADD3.X UR11, URZ, UR5, URZ, UP2, !UPT ;  /* 0x000000053f0b7290 */ /* 0x000fe400097fe43f */
[----:B------:R-:W-:-:S03]  /*0120*/  UIADD3.X UR5, URZ, UR5, URZ, UP3, !UPT ;  /* 0x000000053f057290 */ /* 0x000fc60009ffe43f */
[----:B------:R0:W-:Y:S02]  /*0130*/  UTMACCTL.PF [UR6] ;  /* 0x00000000060079b9 */ /* 0x0001e40008040000 */
[----:B------:R0:W-:Y:S02]  /*0140*/  UTMACCTL.PF [UR8] ;  /* 0x00000000080079b9 */ /* 0x0001e40008040000 */
[----:B------:R0:W-:Y:S02]  /*0150*/  UTMACCTL.PF [UR10] ;  /* 0x000000000a0079b9 */ /* 0x0001e40008040000 */
[----:B------:R0:W-:Y:S02]  /*0160*/  UTMACCTL.PF [UR4] ;  /* 0x00000000040079b9 */ /* 0x0001e40008040000 */
[----:B0-----:R-:W-:Y:S01]  /*0170*/  NOP ;  /* 0x0000000000007918 */ /* 0x001fe20000000000 */
.L_x_597:
[----:B------:R-:W-:Y:S05]  /*0180*/  BSYNC B0 ;  /* 0x0000000000007941 */ /* 0x000fea0003800000 */
.L_x_596:
        /* <DEDUP_REMOVED lines=41> */
.L_x_598:
        /* <DEDUP_REMOVED lines=22> */
.L_x_599:
        /* <DEDUP_REMOVED lines=18> */
.L_x_600:
        /* <DEDUP_REMOVED lines=22> */
.L_x_601:
        /* <DEDUP_REMOVED lines=22> */
.L_x_602:
        /* <DEDUP_REMOVED lines=8> */
.L_x_605:
        /* <DEDUP_REMOVED lines=11> */
[----:B------:R-:W-:Y:S04]  /*0a90*/  BAR.SYNC.DEFER_BLOCKING 0x5, 0x180 ;  /* 0x0146000000007b1d */ /* 0x000fe80000010000 */
[----:B------:R-:W-:-:S02]  /*0aa0*/  IMAD.U32 R19, RZ, RZ, UR4 ;  /* 0x00000004ff137e24 */ /* 0x000fc4000f8e00ff */
[----:B------:R-:W-:-:S03]  /*0ab0*/  ULDC UR4, c[0x0][0xc3c] ;  /* 0x00030f0000047ab9 */ /* 0x000fc60000000800 */
[----:B------:R-:W0:Y:S01]  /*0ac0*/  LDS.128 R152, [R19+0x228d0] ;  /* 0x0228d00013987984 */ /* 0x000e220000000c00 */
[----:B------:R-:W-:Y:S06]  /*0ad0*/  BAR.ARV 0x4, 0x180 ;  /* 0x0106000000007b1d */ /* 0x000fec0000002000 */
[----:B0-----:R-:W-:-:S13]  /*0ae0*/  ISETP.GE.AND P0, PT, R155, UR4, PT ;  /* 0x000000049b007c0c */ /* 0x001fda000bf06270 */
[----:B------:R-:W-:Y:S05]  /*0af0*/  @P0 BRA `(.L_x_606) ;  /* 0x00000190001c0947 */ /* 0x000fea0003800000 */
[----:B------:R-:W-:Y:S01]  /*0b00*/  VIADD R6, R6, 0xffffff80 ;  /* 0xffffff8006067836 */ /* 0x000fe20000000000 */
[----:B------:R-:W-:Y:S01]  /*0b10*/  CS2R R200, SRZ ;  /* 0x0000000000c87805 */ /* 0x000fe2000001ff00 */
[----:B------:R-:W-:Y:S01]  /*0b20*/  IMAD.MOV.U32 R221, RZ, RZ, RZ ;  /* 0x000000ffffdd7224 */ /* 0x000fe200078e00ff */
[----:B------:R-:W-:Y:S01]  /*0b30*/  ULOP3.LUT UR44, UR36, 0x1, URZ, 0xfc, !UPT ;  /* 0x00000001242c7892 */ /* 0x000fe2000f8efc3f */
[----:B------:R-:W-:Y:S01]  /*0b40*/  IMAD.MOV.U32 R208, RZ, RZ, RZ ;  /* 0x000000ffffd07224 */ /* 0x000fe200078e00ff */
[----:B------:R-:W-:-:S04]  /*0b50*/  SHF.R.S32.HI R3, RZ, 0x1f, R6 ;  /* 0x0000001fff037819 */ /* 0x000fc80000011406 */
[CC--:B------:R-:W-:Y:S02]  /*0b60*/  LEA.HI R0, R3.reuse, R6.reuse, RZ, 0x7 ;  /* 0x0000000603007211 */ /* 0x0c0fe400078f38ff */
[CC--:B------:R-:W-:Y:S02]  /*0b70*/  LEA.HI R2, R3.reuse, R6.reuse, RZ, 0x4 ;  /* 0x0000000603027211 */ /* 0x0c0fe400078f20ff */
[----:B------:R-:W-:Y:S02]  /*0b80*/  LOP3.LUT R5, R0, 0xffffff80, RZ, 0xc0, !PT ;  /* 0xffffff8000057812 */ /* 0x000fe400078ec0ff */
[----:B------:R-:W-:Y:S02]  /*0b90*/  SHF.R.S32.HI R7, RZ, 0x4, R2 ;  /* 0x00000004ff077819 */ /* 0x000fe40000011402 */
[----:B------:R-:W-:Y:S01]  /*0ba0*/  LEA.HI R210, R3, R6, RZ, 0x5 ;  /* 0x0000000603d27211 */ /* 0x000fe200078f28ff */
[----:B------:R-:W-:Y:S01]  /*0bb0*/  IMAD.IADD R13, R6, 0x1, -R5 ;  /* 0x00000001060d7824 */ /* 0x000fe200078e0a05 */
[----:B------:R-:W-:-:S02]  /*0bc0*/  SHF.R.S32.HI R5, RZ, 0x7, R0 ;  /* 0x00000007ff057819 */ /* 0x000fc40000011400 */
[----:B------:R-:W-:Y:S02]  /*0bd0*/  LEA.HI R4, R2, R7, RZ, 0x1 ;  /* 0x0000000702047211 */ /* 0x000fe400078f08ff */
[----:B------:R-:W-:Y:S01]  /*0be0*/  SHF.R.S32.HI R8, RZ, 0x1f, R13 ;  /* 0x0000001fff087819 */ /* 0x000fe2000001140d */
[----:B------:R-:W-:Y:S01]  /*0bf0*/  STL [R1+0x54], R13 ;  /* 0x0000540d01007387 */ /* 0x000fe20000100800 */
[----:B------:R-:W-:Y:S02]  /*0c00*/  LEA.HI R0, R0, R5, RZ, 0x1 ;  /* 0x0000000500007211 */ /* 0x000fe400078f08ff */
[----:B------:R-:W-:Y:S02]  /*0c10*/  LEA.HI R9, R8, R13, RZ, 0x2 ;  /* 0x0000000d08097211 */ /* 0x000fe400078f10ff */
[----:B------:R-:W-:Y:S02]  /*0c20*/  LOP3.LUT R0, R0, 0x3fffffe, RZ, 0xc0, !PT ;  /* 0x03fffffe00007812 */ /* 0x000fe400078ec0ff */
[----:B------:R-:W-:-:S02]  /*0c30*/  SHF.R.S32.HI R10, RZ, 0x2, R9 ;  /* 0x00000002ff0a7819 */ /* 0x000fc40000011409 */
[----:B------:R-:W-:Y:S01]  /*0c40*/  SHF.R.S32.HI R11, RZ, 0x1f, R9 ;  /* 0x0000001fff0b7819 */ /* 0x000fe20000011409 */
[----:B------:R-:W-:Y:S01]  /*0c50*/  IMAD.IADD R0, R5, 0x1, -R0 ;  /* 0x0000000105007824 */ /* 0x000fe200078e0a00 */
[----:B------:R-:W-:Y:S02]  /*0c60*/  LOP3.LUT R4, R4, 0x1ffffffe, RZ, 0xc0, !PT ;  /* 0x1ffffffe04047812 */ /* 0x000fe400078ec0ff */
[CC--:B------:R-:W-:Y:S02]  /*0c70*/  LEA.HI R18, R3.reuse, R6.reuse, RZ, 0x2 ;  /* 0x0000000603127211 */ /* 0x0c0fe400078f10ff */
[----:B------:R-:W-:Y:S01]  /*0c80*/  LEA.HI R3, R3, R6, RZ, 0x3 ;  /* 0x0000000603037211 */ /* 0x000fe200078f18ff */
[----:B------:R-:W-:Y:S01]  /*0c90*/  IMAD.IADD R4, R7, 0x1, -R4 ;  /* 0x0000000107047824 */ /* 0x000fe200078e0a04 */
[----:B------:R-:W-:Y:S02]  /*0ca0*/  LEA.HI R11, R11, R10, RZ, 0x3 ;  /* 0x0000000a0b0b7211 */ /* 0x000fe400078f18ff */
[----:B------:R-:W-:Y:S01]  /*0cb0*/  LOP3.LUT R5, R2, 0x3fffff0, RZ, 0xc0, !PT ;  /* 0x03fffff002057812 */ /* 0x000fe200078ec0ff */
[----:B------:R-:W-:Y:S01]  /*0cc0*/  IMAD.MOV.U32 R2, RZ, RZ, RZ ;  /* 0x000000ffff027224 */ /* 0x000fe200078e00ff */
[----:B------:R-:W-:-:S02]  /*0cd0*/  LOP3.LUT R7, R3, 0xfffffff8, RZ, 0xc0, !PT ;  /* 0xfffffff803077812 */ /* 0x000fc400078ec0ff */
[----:B------:R-:W-:Y:S01]  /*0ce0*/  LOP3.LUT R11, R11, 0xfffffff8, RZ, 0xc0, !PT ;  /* 0xfffffff80b0b7812 */ /* 0x000fe200078ec0ff */
[----:B------:R-:W-:Y:S01]  /*0cf0*/  IMAD.IADD R5, R6, 0x1, -R5 ;  /* 0x0000000106057824 */ /* 0x000fe200078e0a05 */
[----:B------:R-:W-:Y:S01]  /*0d00*/  LEA.HI R8, R8, R13, RZ, 0x5 ;  /* 0x0000000d08087211 */ /* 0x000fe200078f28ff */
[----:B------:R-:W-:Y:S01]  /*0d10*/  IMAD.IADD R7, R6, 0x1, -R7 ;  /* 0x0000000106077824 */ /* 0x000fe200078e0a07 */
[----:B------:R-:W-:Y:S01]  /*0d20*/  LOP3.LUT R3, R18, 0xfffffffc, RZ, 0xc0, !PT ;  /* 0xfffffffc12037812 */ /* 0x000fe200078ec0ff */
[----:B------:R-:W-:Y:S01]  /*0d30*/  IMAD.IADD R11, R10, 0x1, -R11 ;  /* 0x000000010a0b7824 */ /* 0x000fe200078e0a0b */
[----:B------:R-:W-:Y:S01]  /*0d40*/  SHF.R.S32.HI R210, RZ, 0x5, R210 ;  /* 0x00000005ffd27819 */ /* 0x000fe200000114d2 */
[----:B------:R-:W-:Y:S01]  /*0d50*/  IMAD.SHL.U32 R203, R7, 0x8, RZ ;  /* 0x0000000807cb7824 */ /* 0x000fe200078e00ff */
[----:B------:R-:W-:Y:S01]  /*0d60*/  SHF.R.S32.HI R18, RZ, 0x2, R18 ;  /* 0x00000002ff127819 */ /* 0x000fe20000011412 */
[----:B------:R-:W-:Y:S01]  /*0d70*/  IMAD.IADD R3, R6, 0x1, -R3 ;  /* 0x0000000106037824 */ /* 0x000fe200078e0a03 */
[----:B------:R-:W-:Y:S01]  /*0d80*/  SHF.R.S32.HI R8, RZ, 0x5, R8 ;  /* 0x00000005ff087819 */ /* 0x000fe20000011408 */
[----:B------:R-:W-:Y:S01]  /*0d90*/  IMAD R5, R210, 0x10, R5 ;  /* 0x00000010d2057824 */ /* 0x000fe200078e0205 */
[----:B------:R-:W-:Y:S01]  /*0da0*/  LOP3.LUT R9, R9, 0x7ffffffc, RZ, 0xc0, !PT ;  /* 0x7ffffffc09097812 */ /* 0x000fe200078ec0ff */
[----:B------:R-:W-:Y:S01]  /*0db0*/  VIADD R220, R18, 0x40 ;  /* 0x0000004012dc7836 */ /* 0x000fe20000000000 */
[----:B------:R-:W-:Y:S01]  /*0dc0*/  SHF.R.S32.HI R224, RZ, 0x1f, R18 ;  /* 0x0000001fffe07819 */ /* 0x000fe20000011412 */
[----:B------:R-:W-:-:S02]  /*0dd0*/  IMAD R11, R8, 0x10, R11 ;  /* 0x00000010080b7824 */ /* 0x000fc400078e020b */
[----:B------:R-:W-:Y:S01]  /*0de0*/  IMAD R6, R5, 0x8, R4 ;  /* 0x0000000805067824 */ /* 0x000fe200078e0204 */
[----:B------:R-:W-:Y:S01]  /*0df0*/  SHF.R.S32.HI R5, RZ, 0x1f, R220 ;  /* 0x0000001fff057819 */ /* 0x000fe200000114dc */
[----:B------:R-:W-:Y:S01]  /*0e00*/  IMAD R12, R0, 0x40, R11 ;  /* 0x00000040000c7824 */ /* 0x000fe200078e020b */
[----:B------:R-:W-:Y:S01]  /*0e10*/  LEA.HI R0, R3, R3, RZ, 0x1 ;  /* 0x0000000303007211 */ /* 0x000fe200078f08ff */
[----:B------:R-:W-:Y:S01]  /*0e20*/  IMAD.SHL.U32 R209, R220, 0x40, RZ ;  /* 0x00000040dcd17824 */ /* 0x000fe200078e00ff */
[----:B------:R-:W-:Y:S01]  /*0e30*/  LEA.HI R5, R5, R220, RZ, 0x3 ;  /* 0x000000dc05057211 */ /* 0x000fe200078f18ff */
[C---:B------:R-:W-:Y:S01]  /*0e40*/  IMAD.SHL.U32 R16, R3.reuse, 0x8, RZ ;  /* 0x0000000803107824 */ /* 0x040fe200078e00ff */
[----:B------:R-:W-:Y:S01]  /*0e50*/  LOP3.LUT R0, R0, 0x1ffffffe, RZ, 0xc0, !PT ;  /* 0x1ffffffe00007812 */ /* 0x000fe200078ec0ff */
[----:B------:R-:W-:Y:S01]  /*0e60*/  IMAD.SHL.U32 R22, R3, 0x4, RZ ;  /* 0x0000000403167824 */ /* 0x000fe200078e00ff */
[----:B------:R-:W-:Y:S01]  /*0e70*/  LOP3.LUT R209, R209, 0x1c0, RZ, 0xc0, !PT ;  /* 0x000001c0d1d17812 */ /* 0x000fe200078ec0ff */
[----:B------:R-:W-:Y:S01]  /*0e80*/  IMAD.SHL.U32 R5, R5, 0x40, RZ ;  /* 0x0000004005057824 */ /* 0x000fe200078e00ff */
[----:B------:R-:W-:Y:S01]  /*0e90*/  STL [R1+0x68], R12 ;  /* 0x0000680c01007387 */ /* 0x000fe20000100800 */
[----:B------:R-:W-:Y:S01]  /*0ea0*/  IMAD.IADD R0, R3, 0x1, -R0 ;  /* 0x0000000103007824 */ /* 0x000fe200078e0a00 */
[----:B------:R-:W-:Y:S01]  /*0eb0*/  SHF.R.S32.HI R3, RZ, 0x1f, R203 ;  /* 0x0000001fff037819 */ /* 0x000fe200000114cb */
[----:B------:R-:W-:Y:S01]  /*0ec0*/  VIADD R214, R203, 0x40 ;  /* 0x00000040cbd67836 */ /* 0x000fe20000000000 */
[----:B------:R-:W-:Y:S01]  /*0ed0*/  SHF.R.U32.HI R4, RZ, 0x3, R209 ;  /* 0x00000003ff047819 */ /* 0x000fe200000116d1 */
[----:B------:R-:W-:Y:S01]  /*0ee0*/  IMAD R0, R0, 0x8, R12 ;  /* 0x0000000800007824 */ /* 0x000fe200078e020c */
[----:B------:R-:W-:Y:S01]  /*0ef0*/  LOP3.LUT R3, R209, 0x38, R16, 0xf8, !PT ;  /* 0x00000038d1037812 */ /* 0x000fe200078ef810 */
[----:B------:R-:W-:Y:S01]  /*0f00*/  IMAD.IADD R9, R13, 0x1, -R9 ;  /* 0x000000010d097824 */ /* 0x000fe200078e0a09 */
[----:B------:R-:W-:Y:S01]  /*0f10*/  LOP3.LUT R212, R5, 0xfffffe00, RZ, 0xc0, !PT ;  /* 0xfffffe0005d47812 */ /* 0x000fe200078ec0ff */
[----:B------:R-:W-:Y:S01]  /*0f20*/  VIADD R213, R203, 0x80 ;  /* 0x00000080cbd57836 */ /* 0x000fe20000000000 */
[----:B------:R-:W-:Y:S01]  /*0f30*/  SHF.R.S32.HI R5, RZ, 0x1f, R214 ;  /* 0x0000001fff057819 */ /* 0x000fe200000114d6 */
[----:B------:R-:W-:Y:S01]  /*0f40*/  IMAD.SHL.U32 R5, R6, 0x8, RZ ;  /* 0x0000000806057824 */ /* 0x000fe200078e00ff */
[----:B------:R-:W-:Y:S01]  /*0f50*/  LOP3.LUT R4, R212, R3, R4, 0xf6, !PT ;  /* 0x00000003d4047212 */ /* 0x000fe200078ef604 */
[----:B------:R-:W-:Y:S01]  /*0f60*/  IMAD.SHL.U32 R225, R9, 0x2, RZ ;  /* 0x0000000209e17824 */ /* 0x000fe200078e00ff */
[----:B------:R-:W-:Y:S01]  /*0f70*/  SHF.R.S32.HI R7, RZ, 0x1f, R213 ;  /* 0x0000001fff077819 */ /* 0x000fe200000114d5 */
[----:B------:R-:W-:Y:S01]  /*0f80*/  VIADD R202, R22, 0x10 ;  /* 0x0000001016ca7836 */ /* 0x000fe20000000000 */
[----:B------:R0:W-:Y:S01]  /*0f90*/  STL [R1+0x70], R5 ;  /* 0x0000700501007387 */ /* 0x0001e20000100800 */
[----:B------:R-:W-:-:S02]  /*0fa0*/  IMAD R3, R4, 0x2, R19 ;  /* 0x0000000204037824 */ /* 0x000fc400078e0213 */
[C---:B------:R-:W-:Y:S02]  /*0fb0*/  VIADD R27, R225.reuse, 0x18 ;  /* 0x00000018e11b7836 */ /* 0x040fe40000000000 */
[C---:B------:R-:W-:Y:S01]  /*0fc0*/  VIADD R24, R225.reuse, 0x30 ;  /* 0x00000030e1187836 */ /* 0x040fe20000000000 */
[----:B------:R1:W-:Y:S01]  /*0fd0*/  STL [R1+0x64], R3 ;  /* 0x0000640301007387 */ /* 0x0003e20000100800 */
[C---:B------:R-:W-:Y:S01]  /*0fe0*/  VIADD R15, R225.reuse, 0x48 ;  /* 0x00000048e10f7836 */ /* 0x040fe20000000000 */
[----:B------:R-:W-:Y:S01]  /*0ff0*/  SHF.R.S32.HI R4, RZ, 0x1f, R27 ;  /* 0x0000001fff047819 */ /* 0x000fe2000001141b */
[C---:B------:R-:W-:Y:S01]  /*1000*/  VIADD R11, R225.reuse, 0x60 ;  /* 0x00000060e10b7836 */ /* 0x040fe20000000000 */
[----:B------:R2:W-:Y:S01]  /*1010*/  STL [R1+0x6c], R0 ;  /* 0x00006c0001007387 */ /* 0x0005e20000100800 */
[C---:B------:R-:W-:Y:S01]  /*1020*/  VIADD R8, R225.reuse, 0x78 ;  /* 0x00000078e1087836 */ /* 0x040fe20000000000 */
[----:B------:R-:W-:Y:S01]  /*1030*/  SHF.R.S32.HI R4, RZ, 0x1f, R24 ;  /* 0x0000001fff047819 */ /* 0x000fe20000011418 */
[C---:B0-----:R-:W-:Y:S01]  /*1040*/  VIADD R5, R225.reuse, 0x90 ;  /* 0x00000090e1057836 */ /* 0x041fe20000000000 */
[----:B------:R-:W-:Y:S01]  /*1050*/  SHF.R.S32.HI R4, RZ, 0x1f, R15 ;  /* 0x0000001fff047819 */ /* 0x000fe2000001140f */
[C---:B------:R-:W-:Y:S01]  /*1060*/  VIADD R237, R225.reuse, 0xa0 ;  /* 0x000000a0e1ed7836 */ /* 0x040fe20000000000 */
[----:B------:R-:W-:Y:S01]  /*1070*/  SHF.R.S32.HI R4, RZ, 0x1f, R11 ;  /* 0x0000001fff047819 */ /* 0x000fe2000001140b */
[C---:B-1----:R-:W-:Y:S01]  /*1080*/  VIADD R3, R225.reuse, 0x98 ;  /* 0x00000098e1037836 */ /* 0x042fe20000000000 */
        /* <DEDUP_REMOVED lines=47> */
[----:B------:R-:W-:Y:S02]  /*1380*/  SHF.R.S32.HI R5, RZ, 0x1f, R228 ;  /* 0x0000001fff057819 */ /* 0x000fe400000114e4 */
[----:B------:R-:W-:Y:S02]  /*1390*/  SHF.R.S32.HI R4, RZ, 0x1f, R227 ;  /* 0x0000001fff047819 */ /* 0x000fe400000114e3 */
[----:B--2---:R-:W-:-:S07]  /*13a0*/  SHF.R.S32.HI R3, RZ, 0x1f, R226 ;  /* 0x0000001fff037819 */ /* 0x004fce00000114e2 */
.L_x_752:
[----:B0-23--:R-:W0:Y:S02]  /*13b0*/  LDC.64 R4, c[0x0][0xc88] ;  /* 0x00032200ff047b82 */ /* 0x00de240000000a00 */
[----:B0-----:R-:W-:-:S05]  /*13c0*/  IMAD.WIDE R4, R155, 0x4, R4 ;  /* 0x000000049b047825 */ /* 0x001fca00078e0204 */
[----:B------:R-:W2:Y:S01]  /*13d0*/  LDG.E R217, desc[UR40][R4.64] ;  /* 0x0000002804d97981 */ /* 0x000ea2000c1e1900 */
[----:B------:R-:W-:Y:S05]  /*13e0*/  YIELD ;  /* 0x0000000000007946 */ /* 0x000fea0003800000 */
[----:B------:R-:W-:Y:S01]  /*13f0*/  ULDC.64 UR4, c[0x0][0xa28] ;  /* 0x00028a0000047ab9 */ /* 0x000fe20000000a00 */
[----:B------:R-:W-:Y:S01]  /*1400*/  ULDC.64 UR8, c[0x0][0xa18] ;  /* 0x0002860000087ab9 */ /* 0x000fe20000000a00 */
[----:B------:R-:W-:Y:S01]  /*1410*/  ISETP.NE.U32.AND P1, PT, RZ, UR4, PT ;  /* 0x00000004ff007c0c */ /* 0x000fe2000bf25070 */
[----:B------:R-:W-:Y:S01]  /*1420*/  ULDC.64 UR6, c[0x0][0xa08] ;  /* 0x0002820000067ab9 */ /* 0x000fe20000000a00 */
[----:B----4-:R-:W-:Y:S01]  /*1430*/  IMAD.MOV.U32 R11, RZ, RZ, RZ ;  /* 0x000000ffff0b7224 */ /* 0x010fe200078e00ff */
[----:B------:R-:W-:Y:S01]  /*1440*/  ISETP.NE.U32.AND P0, PT, RZ, UR6, PT ;  /* 0x00000006ff007c0c */ /* 0x000fe2000bf05070 */
[----:B------:R-:W-:Y:S01]  /*1450*/  IMAD.MOV.U32 R31, RZ, RZ, RZ ;  /* 0x000000ffff1f7224 */ /* 0x000fe200078e00ff */
[----:B------:R-:W-:-:S02]  /*1460*/  ISETP.NE.AND.EX P1, PT, RZ, UR5, PT, P1 ;  /* 0x00000005ff007c0c */ /* 0x000fc4000bf25310 */
[----:B------:R-:W-:Y:S02]  /*1470*/  ISETP.NE.AND.EX P0, PT, RZ, UR7, PT, P0 ;  /* 0x00000007ff007c0c */ /* 0x000fe4000bf05300 */
[----:B--2---:R-:W-:Y:S01]  /*1480*/  SHF.R.S32.HI R0, RZ, 0x1f, R217 ;  /* 0x0000001fff007819 */ /* 0x004fe200000114d9 */
[----:B------:R-:W-:-:S08]  /*1490*/  IMAD.SHL.U32 R218, R217, 0x4, RZ ;  /* 0x00000004d9da7824 */ /* 0x000fd000078e00ff */
[C---:B------:R-:W-:Y:S02]  /*14a0*/  @P1 LEA R6, P2, R217.reuse, UR4, 0x2 ;  /* 0x00000004d9061c11 */ /* 0x040fe4000f8410ff */
[C-C-:B------:R-:W-:Y:S01]  /*14b0*/  SHF.L.U64.HI R219, R217.reuse, 0x2, R0.reuse ;  /* 0x00000002d9db7819 */ /* 0x140fe20000010200 */
[----:B------:R0:W-:Y:S01]  /*14c0*/  STL [R1+0x4c], R0 ;  /* 0x00004c0001007387 */ /* 0x0001e20000100800 */
[----:B------:R-:W-:Y:S02]  /*14d0*/  @P1 LEA.HI.X R7, R217, UR5, R0, 0x2, P2 ;  /* 0x00000005d9071c11 */ /* 0x000fe400090f1400 */
[----:B------:R-:W-:Y:S01]  /*14e0*/  ISETP.NE.U32.AND P2, PT, RZ, UR8, PT ;  /* 0x00000008ff007c0c */ /* 0x000fe2000bf45070 */
[----:B------:R-:W-:Y:S01]  /*14f0*/  ULDC UR4, c[0x0][0x288] ;  /* 0x0000a20000047ab9 */ /* 0x000fe20000000800 */
[----:B------:R-:W-:Y:S01]  /*1500*/  IADD3 R8, P3, R218, UR6, RZ ;  /* 0x00000006da087c10 */ /* 0x000fe2000ff7e0ff */
[----:B------:R0:W5:Y:S01]  /*1510*/  @P1 LDG.E R11, desc[UR40][R6.64] ;  /* 0x00000028060b1981 */ /* 0x000162000c1e1900 */
[----:B------:R-:W-:Y:S01]  /*1520*/  ISETP.NE.AND.EX P2, PT, RZ, UR9, PT, P2 ;  /* 0x00000009ff007c0c */ /* 0x000fe2000bf45320 */
[----:B------:R-:W-:Y:S01]  /*1530*/  IMAD.U32 R155, RZ, RZ, UR4 ;  /* 0x00000004ff9b7e24 */ /* 0x000fe2000f8e00ff */
[----:B------:R-:W-:Y:S01]  /*1540*/  IADD3.X R9, R219, UR7, RZ, P3, !PT ;  /* 0x00000007db097c10 */ /* 0x000fe20009ffe4ff */
[----:B------:R-:W-:-:S04]  /*1550*/  ULDC.64 UR4, c[0x0][0x418] ;  /* 0x0001060000047ab9 */ /* 0x000fc80000000a00 */
[----:B------:R0:W5:Y:S06]  /*1560*/  @P0 LDG.E R31, desc[UR40][R8.64] ;  /* 0x00000028081f0981 */ /* 0x00016c000c1e1900 */
[----:B------:R-:W-:-:S04]  /*1570*/  @P2 IADD3 R4, P1, R218, UR8, RZ ;  /* 0x00000008da042c10 */ /* 0x000fc8000ff3e0ff */
[----:B------:R-:W-:-:S05]  /*1580*/  @P2 IADD3.X R5, R219, UR9, RZ, P1, !PT ;  /* 0x00000009db052c10 */ /* 0x000fca0008ffe4ff */
[----:B------:R0:W5:Y:S01]  /*1590*/  @P2 LDG.E R155, desc[UR40][R4.64] ;  /* 0x00000028049b2981 */ /* 0x000162000c1e1900 */
[----:B------:R-:W-:-:S03]  /*15a0*/  UISETP.NE.U32.AND UP0, UPT, UR4, URZ, UPT ;  /* 0x0000003f0400728c */ /* 0x000fc6000bf05070 */
[----:B------:R-:W-:Y:S01]  /*15b0*/  ULDC UR4, c[0x0][0x424] ;  /* 0x0001090000047ab9 */ /* 0x000fe20000000800 */
[----:B------:R-:W-:-:S03]  /*15c0*/  UISETP.NE.AND.EX UP0, UPT, UR5, URZ, UPT, UP0 ;  /* 0x0000003f0500728c */ /* 0x000fc6000bf05300 */
[----:B------:R-:W-:Y:S01]  /*15d0*/  ULDC UR5, c[0x0][0x2f0] ;  /* 0x0000bc0000057ab9 */ /* 0x000fe20000000800 */
[----:B------:R-:W-:-:S04]  /*15e0*/  USEL UR4, UR4, 0x1, UP0 ;  /* 0x0000000104047887 */ /* 0x000fc80008000000 */
[----:B------:R-:W-:-:S03]  /*15f0*/  UIMAD UR4, UR4, UR5, URZ ;  /* 0x00000005040472a4 */ /* 0x000fc6000f8e023f */
[----:B------:R-:W-:Y:S02]  /*1600*/  ULDC UR5, c[0x0][0x348] ;  /* 0x0000d20000057ab9 */ /* 0x000fe40000000800 */
[----:B------:R-:W-:Y:S02]  /*1610*/  IMAD.U32 R24, RZ, RZ, UR5 ;  /* 0x00000005ff187e24 */ /* 0x000fe4000f8e00ff */
[----:B------:R-:W-:Y:S01]  /*1620*/  IMAD.U32 R30, RZ, RZ, UR4 ;  /* 0x00000004ff1e7e24 */ /* 0x000fe2000f8e00ff */
[----:B0-----:R-:W-:Y:S06]  /*1630*/  @P2 BRA `(.L_x_607) ;  /* 0x0000000000242947 */ /* 0x001fec0003800000 */
[----:B------:R-:W-:Y:S02]  /*1640*/  ULDC.64 UR4, c[0x0][0xa00] ;  /* 0x0002800000047ab9 */ /* 0x000fe40000000a00 */
[----:B------:R-:W-:-:S04]  /*1650*/  ISETP.NE.U32.AND P1, PT, RZ, UR4, PT ;  /* 0x00000004ff007c0c */ /* 0x000fc8000bf25070 */
[----:B------:R-:W-:-:S13]  /*1660*/  ISETP.NE.AND.EX P1, PT, RZ, UR5, PT, P1 ;  /* 0x00000005ff007c0c */ /* 0x000fda000bf25310 */
[----:B------:R-:W-:Y:S05]  /*1670*/  @!P1 BRA `(.L_x_607) ;  /* 0x0000000000149947 */ /* 0x000fea0003800000 */
[----:B------:R-:W0:Y:S02]  /*1680*/  LDC.64 R4, c[0x0][0xa00] ;  /* 0x00028000ff047b82 */ /* 0x000e240000000a00 */
[----:B0-----:R-:W-:-:S05]  /*1690*/  IMAD.WIDE R4, R217, 0x4, R4 ;  /* 0x00000004d9047825 */ /* 0x001fca00078e0204 */
[----:B-----5:R-:W2:Y:S04]  /*16a0*/  LDG.E R155, desc[UR40][R4.64] ;  /* 0x00000028049b7981 */ /* 0x020ea8000c1e1900 */
[----:B------:R-:W2:Y:S02]  /*16b0*/  LDG.E R0, desc[UR40][R4.64+0x4] ;  /* 0x0000042804007981 */ /* 0x000ea4000c1e1900 */
[----:B--2---:R-:W-:-:S07]  /*16c0*/  IMAD.IADD R155, R0, 0x1, -R155 ;  /* 0x00000001009b7824 */ /* 0x004fce00078e0a9b */
.L_x_607:
[----:B------:R-:W-:Y:S01]  /*16d0*/  ULDC.64 UR4, c[0x0][0xa20] ;  /* 0x0002880000047ab9 */ /* 0x000fe20000000a00 */
[C---:B------:R-:W-:Y:S01]  /*16e0*/  LOP3.LUT R3, R154.reuse, 0xff000000, RZ, 0xc0, !PT ;  /* 0xff0000009a037812 */ /* 0x040fe200078ec0ff */
[----:B------:R-:W-:Y:S01]  /*16f0*/  IMAD.MOV.U32 R222, RZ, RZ, R153 ;  /* 0x000000ffffde7224 */ /* 0x000fe200078e0099 */
[----:B------:R-:W-:Y:S02]  /*1700*/  ISETP.NE.U32.AND P1, PT, RZ, UR4, PT ;  /* 0x00000004ff007c0c */ /* 0x000fe4000bf25070 */
[C---:B------:R-:W-:Y:S02]  /*1710*/  LOP3.LUT R0, R154.reuse, 0xff0000, RZ, 0xc0, !PT ;  /* 0x00ff00009a007812 */ /* 0x040fe400078ec0ff */
[----:B------:R-:W-:Y:S02]  /*1720*/  ISETP.NE.AND.EX P1, PT, RZ, UR5, PT, P1 ;  /* 0x00000005ff007c0c */ /* 0x000fe4000bf25310 */
[----:B------:R-:W-:Y:S02]  /*1730*/  SHF.R.U32.HI R3, RZ, 0x8, R3 ;  /* 0x00000008ff037819 */ /* 0x000fe40000011603 */
[----:B------:R-:W-:-:S02]  /*1740*/  LOP3.LUT R215, R154, 0xffff, RZ, 0xc0, !PT ;  /* 0x0000ffff9ad77812 */ /* 0x000fc400078ec0ff */
[----:B------:R-:W-:-:S07]  /*1750*/  LEA.HI R216, R0, R3, RZ, 0x10 ;  /* 0x0000000300d87211 */ /* 0x000fce00078f80ff */
[----:B------:R-:W-:Y:S05]  /*1760*/  @!P1 BRA `(.L_x_608) ;  /* 0x0000000000109947 */ /* 0x000fea0003800000 */
[----:B------:R-:W-:-:S04]  /*1770*/  IADD3 R4, P0, R218, UR4, RZ ;  /* 0x00000004da047c10 */ /* 0x000fc8000ff1e0ff */
[----:B------:R-:W-:-:S05]  /*1780*/  IADD3.X R5, R219, UR5, RZ, P0, !PT ;  /* 0x00000005db057c10 */ /* 0x000fca00087fe4ff */
[----:B------:R0:W5:Y:S01]  /*1790*/  LDG.E R30, desc[UR40][R4.64] ;  /* 0x00000028041e7981 */ /* 0x000162000c1e1900 */
[----:B------:R-:W-:Y:S05]  /*17a0*/  BRA `(.L_x_609) ;  /* 0x0000000000107947 */ /* 0x000fea0003800000 */
.L_x_608:
[----:B------:R-:W-:Y:S05]  /*17b0*/  @!P0 BRA `(.L_x_609) ;  /* 0x00000000000c8947 */ /* 0x000fea0003800000 */
[----:B------:R-:W2:Y:S04]  /*17c0*/  LDG.E R3, desc[UR40][R8.64] ;  /* 0x0000002808037981 */ /* 0x000ea8000c1e1900 */
[----:B------:R-:W2:Y:S02]  /*17d0*/  LDG.E R30, desc[UR40][R8.64+0x4] ;  /* 0x00000428081e7981 */ /* 0x000ea4000c1e1900 */
[----:B--2---:R-:W-:-:S07]  /*17e0*/  IMAD.IADD R30, R30, 0x1, -R3 ;  /* 0x000000011e1e7824 */ /* 0x004fce00078e0a03 */
.L_x_609:
[----:B------:R-:W-:Y:S02]  /*17f0*/  ULDC.64 UR4, c[0x0][0xa10] ;  /* 0x0002840000047ab9 */ /* 0x000fe40000000a00 */
[----:B------:R-:W-:-:S04]  /*1800*/  ISETP.NE.U32.AND P0, PT, RZ, UR4, PT ;  /* 0x00000004ff007c0c */ /* 0x000fc8000bf05070 */
[----:B------:R-:W-:Y:S01]  /*1810*/  ISETP.NE.AND.EX P0, PT, RZ, UR5, PT, P0 ;  /* 0x00000005ff007c0c */ /* 0x000fe2000bf05300 */
[----:B------:R-:W-:-:S12]  /*1820*/  ULDC.64 UR4, c[0x0][0xa30] ;  /* 0x00028c0000047ab9 */ /* 0x000fd80000000a00 */
[----:B0-----:R-:W0:Y:S01]  /*1830*/  @P0 LDC.64 R4, c[0x0][0xa10] ;  /* 0x00028400ff040b82 */ /* 0x001e220000000a00 */
[----:B------:R-:W-:-:S04]  /*1840*/  ISETP.NE.U32.AND P1, PT, RZ, UR4, PT ;  /* 0x00000004ff007c0c */ /* 0x000fc8000bf25070 */
[----:B------:R-:W-:Y:S01]  /*1850*/  ISETP.NE.AND.EX P1, PT, RZ, UR5, PT, P1 ;  /* 0x00000005ff007c0c */ /* 0x000fe2000bf25310 */
[----:B0-----:R-:W-:-:S05]  /*1860*/  @P0 IMAD.WIDE R4, R217, 0x4, R4 ;  /* 0x00000004d9040825 */ /* 0x001fca00078e0204 */
[----:B------:R-:W2:Y:S04]  /*1870*/  @P0 LDG.E R0, desc[UR40][R4.64] ;  /* 0x0000002804000981 */ /* 0x000ea8000c1e1900 */
[----:B------:R-:W2:Y:S03]  /*1880*/  @P0 LDG.E R3, desc[UR40][R4.64+0x4] ;  /* 0x0000042804030981 */ /* 0x000ea6000c1e1900 */
[----:B------:R-:W-:Y:S01]  /*1890*/  @P1 IADD3 R6, P2, R218, UR4, RZ ;  /* 0x00000004da061c10 */ /* 0x000fe2000ff5e0ff */
[----:B-----5:R-:W-:-:S03]  /*18a0*/  IMAD.MOV.U32 R154, RZ, RZ, R30 ;  /* 0x000000ffff9a7224 */ /* 0x020fc600078e001e */
[----:B------:R-:W-:-:S05]  /*18b0*/  @P1 IADD3.X R7, R219, UR5, RZ, P2, !PT ;  /* 0x00000005db071c10 */ /* 0x000fca00097fe4ff */
[----:B------:R0:W5:Y:S01]  /*18c0*/  @P1 LDG.E R154, desc[UR40][R6.64] ;  /* 0x00000028069a1981 */ /* 0x000162000c1e1900 */
[----:B------:R-:W-:Y:S01]  /*18d0*/  IMAD.IADD R11, R30, 0x1, -R11 ;  /* 0x000000011e0b7824 */ /* 0x000fe200078e0a0b */
[----:B------:R-:W-:Y:S01]  /*18e0*/  BSSY B0, `(.L_x_610) ;  /* 0x000002a000007945 */ /* 0x000fe20003800000 */
[----:B------:R-:W-:Y:S02]  /*18f0*/  LOP3.LUT R223, R216, 0xff, RZ, 0xc0, !PT ;  /* 0x000000ffd8df7812 */ /* 0x000fe400078ec0ff */
[----:B------:R-:W-:Y:S01]  /*1900*/  SHF.R.U32.HI R216, RZ, 0x10, R216 ;  /* 0x00000010ffd87819 */ /* 0x000fe200000116d8 */
[----:B--2---:R-:W-:-:S04]  /*1910*/  @P0 IMAD.IADD R24, R3, 0x1, -R0 ;  /* 0x0000000103180824 */ /* 0x004fc800078e0a00 */
[----:B------:R-:W-:-:S04]  /*1920*/  IMAD.IADD R152, R11, 0x1, R24 ;  /* 0x000000010b987824 */ /* 0x000fc800078e0218 */
[C---:B------:R-:W-:Y:S01]  /*1930*/  VIADD R0, R152.reuse, 0x5f ;  /* 0x0000005f98007836 */ /* 0x040fe20000000000 */
[----:B------:R-:W-:-:S03]  /*1940*/  ISETP.GE.AND P3, PT, R152, 0x1, PT ;  /* 0x000000019800780c */ /* 0x000fc60003f66270 */
[----:B------:R-:W-:Y:S01]  /*1950*/  IMAD.HI R0, R0, 0x2aaaaaab, RZ ;  /* 0x2aaaaaab00007827 */ /* 0x000fe200078e02ff */
[----:B------:R-:W-:-:S04]  /*1960*/  P2R R29, PR, RZ, 0x8 ;  /* 0x00000008ff1d7803 */ /* 0x000fc80000000000 */
[----:B------:R-:W-:-:S04]  /*1970*/  SHF.R.U32.HI R173, RZ, 0x1f, R0 ;  /* 0x0000001fffad7819 */ /* 0x000fc80000011600 */
[----:B------:R-:W-:Y:S01]  /*1980*/  LEA.HI.SX32 R173, R0, R173, 0x1c ;  /* 0x000000ad00ad7211 */ /* 0x000fe200078fe2ff */
[----:B------:R-:W-:Y:S01]  /*1990*/  IMAD.MOV.U32 R0, RZ, RZ, RZ ;  /* 0x000000ffff007224 */ /* 0x000fe200078e00ff */
[----:B0-----:R-:W-:Y:S06]  /*19a0*/  @!P3 BRA `(.L_x_611) ;  /* 0x000000000074b947 */ /* 0x001fec0003800000 */
[----:B------:R-:W-:Y:S01]  /*19b0*/  ISETP.NE.AND P0, PT, R216, RZ, PT ;  /* 0x000000ffd800720c */ /* 0x000fe20003f05270 */
[----:B------:R-:W-:-:S03]  /*19c0*/  ULDC UR4, c[0x0][0x9f0] ;  /* 0x00027c0000047ab9 */ /* 0x000fc60000000800 */
[----:B------:R-:W-:-:S04]  /*19d0*/  SEL R9, R216, UR4, P0 ;  /* 0x00000004d8097c07 */ /* 0x000fc80008000000 */
[-C--:B------:R-:W-:Y:S02]  /*19e0*/  IABS R6, R9.reuse ;  /* 0x0000000900067213 */ /* 0x080fe40000000000 */
[----:B------:R-:W-:Y:S02]  /*19f0*/  IADD3 R0, R173, -0x1, R9 ;  /* 0xffffffffad007810 */ /* 0x000fe40007ffe009 */
[----:B------:R-:W0:Y:S01]  /*1a00*/  I2F.RP R3, R6 ;  /* 0x0000000600037306 */ /* 0x000e220000209400 */
[-C--:B------:R-:W-:Y:S02]  /*1a10*/  IABS R10, R9.reuse ;  /* 0x00000009000a7213 */ /* 0x080fe40000000000 */
[----:B------:R-:W-:Y:S02]  /*1a20*/  IABS R8, R0 ;  /* 0x0000000000087213 */ /* 0x000fe40000000000 */
[----:B------:R-:W-:-:S04]  /*1a30*/  LOP3.LUT R0, R0, R9, RZ, 0x3c, !PT ;  /* 0x0000000900007212 */ /* 0x000fc800078e3cff */
[----:B------:R-:W-:Y:S01]  /*1a40*/  ISETP.GE.AND P2, PT, R0, RZ, PT ;  /* 0x000000ff0000720c */ /* 0x000fe20003f46270 */
[----:B0-----:R-:W0:Y:S02]  /*1a50*/  MUFU.RCP R3, R3 ;  /* 0x0000000300037308 */ /* 0x001e240000001000 */
[----:B0-----:R-:W-:Y:S02]  /*1a60*/  VIADD R4, R3, 0xffffffe ;  /* 0x0ffffffe03047836 */ /* 0x001fe40000000000 */
[----:B------:R-:W-:-:S04]  /*1a70*/  IMAD.MOV R3, RZ, RZ, -R10 ;  /* 0x000000ffff037224 */ /* 0x000fc800078e0a0a */
[----:B------:R0:W1:Y:S02]  /*1a80*/  F2I.FTZ.U32.TRUNC.NTZ R5, R4 ;  /* 0x0000000400057305 */ /* 0x000064000021f000 */
[----:B0-----:R-:W-:Y:S02]  /*1a90*/  IMAD.MOV.U32 R4, RZ, RZ, RZ ;  /* 0x000000ffff047224 */ /* 0x001fe400078e00ff */
[----:B-1----:R-:W-:-:S04]  /*1aa0*/  IMAD.MOV R7, RZ, RZ, -R5 ;  /* 0x000000ffff077224 */ /* 0x002fc800078e0a05 */
[----:B------:R-:W-:-:S04]  /*1ab0*/  IMAD R7, R7, R6, RZ ;  /* 0x0000000607077224 */ /* 0x000fc800078e02ff */
[----:B------:R-:W-:-:S06]  /*1ac0*/  IMAD.HI.U32 R5, R5, R7, R4 ;  /* 0x0000000705057227 */ /* 0x000fcc00078e0004 */
[----:B------:R-:W-:-:S04]  /*1ad0*/  IMAD.HI.U32 R5, R5, R8, RZ ;  /* 0x0000000805057227 */ /* 0x000fc800078e00ff */
[----:B------:R-:W-:-:S05]  /*1ae0*/  IMAD R3, R5, R3, R8 ;  /* 0x0000000305037224 */ /* 0x000fca00078e0208 */
[----:B------:R-:W-:-:S13]  /*1af0*/  ISETP.GT.U32.AND P1, PT, R6, R3, PT ;  /* 0x000000030600720c */ /* 0x000fda0003f24070 */
[----:B------:R-:W-:Y:S02]  /*1b00*/  @!P1 IMAD.IADD R3, R3, 0x1, -R6 ;  /* 0x0000000103039824 */ /* 0x000fe400078e0a06 */
[----:B------:R-:W-:Y:S01]  /*1b10*/  @!P1 VIADD R5, R5, 0x1 ;  /* 0x0000000105059836 */ /* 0x000fe20000000000 */
[----:B------:R-:W-:Y:S02]  /*1b20*/  ISETP.NE.AND P1, PT, R9, RZ, PT ;  /* 0x000000ff0900720c */ /* 0x000fe40003f25270 */
[----:B------:R-:W-:-:S13]  /*1b30*/  ISETP.GE.U32.AND P0, PT, R3, R6, PT ;  /* 0x000000060300720c */ /* 0x000fda0003f06070 */
[----:B------:R-:W-:-:S04]  /*1b40*/  @P0 VIADD R5, R5, 0x1 ;  /* 0x0000000105050836 */ /* 0x000fc80000000000 */
[----:B------:R-:W-:-:S04]  /*1b50*/  IMAD.MOV.U32 R0, RZ, RZ, R5 ;  /* 0x000000ffff007224 */ /* 0x000fc800078e0005 */
[----:B------:R-:W-:Y:S01]  /*1b60*/  @!P2 IMAD.MOV R0, RZ, RZ, -R0 ;  /* 0x000000ffff00a224 */ /* 0x000fe200078e0a00 */
[----:B------:R-:W-:-:S07]  /*1b70*/  @!P1 LOP3.LUT R0, RZ, R9, RZ, 0x33, !PT ;  /* 0x00000009ff009212 */ /* 0x000fce00078e33ff */
.L_x_611:
[----:B------:R-:W-:Y:S05]  /*1b80*/  BSYNC B0 ;  /* 0x0000000000007941 */ /* 0x000fea0003800000 */
.L_x_610:
[----:B------:R-:W-:-:S05]  /*1b90*/  IMAD R3, R223, R0, RZ ;  /* 0x00000000df037224 */ /* 0x000fca00078e02ff */
[C---:B------:R-:W-:Y:S01]  /*1ba0*/  VIADDMNMX R0, R3.reuse, R0, R173, PT ;  /* 0x0000000003007246 */ /* 0x040fe200038001ad */
[----:B------:R-:W-:-:S04]  /*1bb0*/  IMAD R3, R3, 0x60, -R11 ;  /* 0x0000006003037824 */ /* 0x000fc800078e0a0b */
[----:B------:R-:W-:Y:S01]  /*1bc0*/  IMAD R5, R0, 0x60, -R11 ;  /* 0x0000006000057824 */ /* 0x000fe200078e0a0b */
[----:B------:R-:W-:-:S04]  /*1bd0*/  VIMNMX R3, RZ, R3, !PT ;  /* 0x00000003ff037248 */ /* 0x000fc80007fe0100 */
[----:B------:R-:W-:Y:S01]  /*1be0*/  VIMNMX R0, R5, R24, PT ;  /* 0x0000001805007248 */ /* 0x000fe20003fe0100 */
[----:B------:R-:W-:-:S03]  /*1bf0*/  IMAD.WIDE.U32 R4, R3, -0x55555555, RZ ;  /* 0xaaaaaaab03047825 */ /* 0x000fc600078e00ff */
[----:B------:R-:W-:Y:S02]  /*1c00*/  ISETP.GT.AND P0, PT, R0, R3, PT ;  /* 0x000000030000720c */ /* 0x000fe40003f04270 */
[----:B------:R-:W-:-:S05]  /*1c10*/  SHF.R.U32.HI R28, RZ, 0x6, R5 ;  /* 0x00000006ff1c7819 */ /* 0x000fca0000011605 */
[----:B------:R-:W-:-:S06]  /*1c20*/  IMAD.MOV.U32 R27, RZ, RZ, R28 ;  /* 0x000000ffff1b7224 */ /* 0x000fcc00078e001c */
[----:B------:R-:W-:-:S04]  /*1c30*/  @P0 VIADD R0, R0, 0x5f ;  /* 0x0000005f00000836 */ /* 0x000fc80000000000 */
[----:B------:R-:W-:-:S05]  /*1c40*/  @P0 IMAD.HI R0, R0, 0x2aaaaaab, RZ ;  /* 0x2aaaaaab00000827 */ /* 0x000fca00078e02ff */
[----:B------:R-:W-:-:S04]  /*1c50*/  @P0 SHF.R.U32.HI R3, RZ, 0x1f, R0 ;  /* 0x0000001fff030819 */ /* 0x000fc80000011600 */
[----:B------:R-:W-:Y:S02]  /*1c60*/  @P0 LEA.HI.SX32 R27, R0, R3, 0x1c ;  /* 0x00000003001b0211 */ /* 0x000fe400078fe2ff */
[----:B------:R-:W-:Y:S02]  /*1c70*/  PLOP3.LUT P0, PT, PT, PT, PT, 0x80, 0x0 ;  /* 0x000000000000781c */ /* 0x000fe40003f0f070 */
[----:B------:R-:W-:-:S13]  /*1c80*/  ISETP.GT.AND P1, PT, R27, R28, PT ;  /* 0x0000001c1b00720c */ /* 0x000fda0003f24270 */
[----:B------:R-:W-:Y:S05]  /*1c90*/  @!P1 BRA `(.L_x_612) ;  /* 0x00000040008c9947 */ /* 0x000fea0003800000 */
[----:B------:R-:W-:Y:S01]  /*1ca0*/  VIADD R26, R19, 0x1c400 ;  /* 0x0001c400131a7836 */ /* 0x000fe20000000000 */
[----:B------:R-:W-:Y:S04]  /*1cb0*/  BSSY B6, `(.L_x_613) ;  /* 0x0000013000067945 */ /* 0x000fe80003800000 */
[----:B------:R-:W-:-:S13]  /*1cc0*/  LOP3.LUT P0, RZ, R26, 0x3ff, RZ, 0xc0, !PT ;  /* 0x000003ff1aff7812 */ /* 0x000fda000780c0ff */
[----:B------:R-:W-:Y:S05]  /*1cd0*/  @!P0 BRA `(.L_x_614) ;  /* 0x0000000000408947 */ /* 0x000fea0003800000 */
[----:B------:R-:W-:Y:S01]  /*1ce0*/  MOV R14, 0x0 ;  /* 0x00000000000e7802 */ /* 0x000fe20000000f00 */
[----:B------:R-:W-:Y:S01]  /*1cf0*/  ULDC.64 UR4, c[0x4][0x98] ;  /* 0x0100260000047ab9 */ /* 0x000fe20000000a00 */
[----:B------:R-:W-:Y:S01]  /*1d00*/  ULDC.64 UR6, c[0x4][0x30] ;  /* 0x01000c0000067ab9 */ /* 0x000fe20000000a00 */
[----:B------:R-:W-:Y:S02]  /*1d10*/  IMAD.U32 R4, RZ, RZ, UR4 ;  /* 0x00000004ff047e24 */ /* 0x000fe4000f8e00ff */
[----:B------:R-:W-:Y:S01]  /*1d20*/  IMAD.U32 R5, RZ, RZ, UR5 ;  /* 0x00000005ff057e24 */ /* 0x000fe2000f8e00ff */
[----:B------:R-:W0:Y:S01]  /*1d30*/  LDC.64 R14, c[0x4][R14] ;  /* 0x010000000e0e7b82 */ /* 0x000e220000000a00 */
[----:B------:R-:W-:Y:S01]  /*1d40*/  ULDC.64 UR4, c[0x4][0xa0] ;  /* 0x0100280000047ab9 */ /* 0x000fe20000000a00 */
        /* <DEDUP_REMOVED lines=8> */
[----:B0----5:R-:W-:Y:S05]  /*1dd0*/  CALL.ABS.NOINC R14 ;  /* 0x000000000e007343 */ /* 0x021fea0003c00000 */
.L_x_614:
[----:B------:R-:W-:Y:S05]  /*1de0*/  BSYNC B6 ;  /* 0x0000000000067941 */ /* 0x000fea0003800000 */
.L_x_613:
        /* <DEDUP_REMOVED lines=20> */
.L_x_616:
[----:B------:R-:W-:Y:S05]  /*1f30*/  BSYNC B6 ;  /* 0x0000000000067941 */ /* 0x000fea0003800000 */
.L_x_615:
[----:B------:R-:W-:Y:S01]  /*1f40*/  ULDC.64 UR4, c[0x0][0x9f8] ;  /* 0x00027e0000047ab9 */ /* 0x000fe20000000a00 */
[----:B------:R-:W-:Y:S01]  /*1f50*/  IMAD.MOV.U32 R0, RZ, RZ, R217 ;  /* 0x000000ffff007224 */ /* 0x000fe200078e00d9 */
[----:B------:R-:W-:Y:S01]  /*1f60*/  ISETP.NE.U32.AND P0, PT, RZ, UR4, PT ;  /* 0x00000004ff007c0c */ /* 0x000fe2000bf05070 */
[----:B------:R-:W0:Y:S03]  /*1f70*/  LDC.64 R8, c[0x0][0x300] ;  /* 0x0000c000ff087b82 */ /* 0x000e260000000a00 */
[----:B------:R-:W-:Y:S01]  /*1f80*/  ISETP.NE.AND.EX P0, PT, RZ, UR5, PT, P0 ;  /* 0x00000005ff007c0c */ /* 0x000fe2000bf05300 */
[----:B------:R-:W1:Y:S01]  /*1f90*/  S2R R38, SR_TID.X ;  /* 0x0000000000267919 */ /* 0x000e620000002100 */
[----:B------:R-:W2:Y:S01]  /*1fa0*/  S2R R11, SR_TID.X ;  /* 0x00000000000b7919 */ /* 0x000ea20000002100 */
[----:B------:R-:W-:Y:S01]  /*1fb0*/  IMAD.IADD R59, R31, 0x1, R30 ;  /* 0x000000011f3b7824 */ /* 0x000fe200078e021e */
[----:B------:R-:W-:Y:S01]  /*1fc0*/  SHF.R.S32.HI R17, RZ, 0x1f, R16 ;  /* 0x0000001fff117819 */ /* 0x000fe20000011410 */
[----:B------:R-:W3:Y:S08]  /*1fd0*/  LDC.64 R56, c[0x0][0x408] ;  /* 0x00010200ff387b82 */ /* 0x000ef00000000a00 */
[----:B------:R-:W-:Y:S01]  /*1fe0*/  @P0 IADD3 R6, P1, R218, UR4, RZ ;  /* 0x00000004da060c10 */ /* 0x000fe2000ff3e0ff */
[----:B------:R-:W-:-:S02]  /*1ff0*/  VIADD R62, R16, 0x40 ;  /* 0x00000040103e7836 */ /* 0x000fc40000000000 */
[----:B------:R-:W-:Y:S01]  /*2000*/  VIADD R63, R16, 0x60 ;  /* 0x00000060103f7836 */ /* 0x000fe20000000000 */
[----:B------:R-:W-:Y:S01]  /*2010*/  @P0 IADD3.X R7, R219, UR5, RZ, P1, !PT ;  /* 0x00000005db070c10 */ /* 0x000fe20008ffe4ff */
[----:B------:R-:W-:Y:S01]  /*2020*/  ULDC.64 UR4, c[0x0][0xa08] ;  /* 0x0002820000047ab9 */ /* 0x000fe20000000a00 */
[----:B------:R-:W4:Y:S03]  /*2030*/  LDC R43, c[0x0][0x3f4] ;  /* 0x0000fd00ff2b7b82 */ /* 0x000f260000000800 */
[----:B------:R3:W4:Y:S01]  /*2040*/  @P0 LDG.E R0, desc[UR40][R6.64] ;  /* 0x0000002806000981 */ /* 0x000722000c1e1900 */
[----:B------:R-:W-:Y:S01]  /*2050*/  SHF.R.S32.HI R33, RZ, 0x1f, R59 ;  /* 0x0000001fff217819 */ /* 0x000fe2000001143b */
[-C--:B0-----:R-:W-:Y:S01]  /*2060*/  IMAD.WIDE.U32 R4, R59, R8.reuse, RZ ;  /* 0x000000083b047225 */ /* 0x081fe200078e00ff */
[----:B------:R-:W-:Y:S02]  /*2070*/  ISETP.NE.U32.AND P0, PT, RZ, UR4, PT ;  /* 0x00000004ff007c0c */ /* 0x000fe4000bf05070 */
[----:B------:R-:W0:Y:S01]  /*2080*/  LDC.64 R14, c[0x0][0x3f8] ;  /* 0x0000fe00ff0e7b82 */ /* 0x000e220000000a00 */
[-C--:B------:R-:W-:Y:S01]  /*2090*/  IMAD R10, R33, R8.reuse, RZ ;  /* 0x00000008210a7224 */ /* 0x080fe200078e02ff */
[----:B------:R-:W-:Y:S01]  /*20a0*/  ISETP.NE.AND.EX P0, PT, RZ, UR5, PT, P0 ;  /* 0x00000005ff007c0c */ /* 0x000fe2000bf05300 */
[----:B------:R-:W-:Y:S01]  /*20b0*/  ULDC.64 UR4, c[0x0][0x308] ;  /* 0x0000c20000047ab9 */ /* 0x000fe20000000a00 */
[----:B------:R-:W-:Y:S01]  /*20c0*/  IMAD.WIDE.U32 R60, R18, R8, R16 ;  /* 0x00000008123c7225 */ /* 0x000fe200078e0010 */
[----:B------:R-:W-:-:S02]  /*20d0*/  SHF.R.S32.HI R23, RZ, 0x1f, R22 ;  /* 0x0000001fff177819 */ /* 0x000fc40000011416 */
[----:B-1----:R-:W-:Y:S01]  /*20e0*/  SHF.R.U32.HI R38, RZ, 0x7, R38 ;  /* 0x00000007ff267819 */ /* 0x002fe20000011626 */
[----:B------:R-:W-:Y:S01]  /*20f0*/  IMAD R3, R59, R9, R10 ;  /* 0x000000093b037224 */ /* 0x000fe200078e020a */
[----:B------:R-:W-:Y:S01]  /*2100*/  SHF.L.U64.HI R66, R8, 0x6, R9 ;  /* 0x0000000608427819 */ /* 0x000fe20000010209 */
[----:B--2---:R-:W-:Y:S01]  /*2110*/  VIADD R11, R11, 0xffffff80 ;  /* 0xffffff800b0b7836 */ /* 0x004fe20000000000 */
[----:B------:R-:W-:Y:S01]  /*2120*/  ISETP.NE.AND P6, PT, R38, 0x1, PT ;  /* 0x000000012600780c */ /* 0x000fe20003fc5270 */
[----:B------:R-:W-:Y:S01]  /*2130*/  IMAD.IADD R5, R5, 0x1, R3 ;  /* 0x0000000105057824 */ /* 0x000fe200078e0203 */
[----:B---3--:R-:W-:Y:S01]  /*2140*/  SHF.L.U64.HI R70, R56, 0x6, R57 ;  /* 0x0000000638467819 */ /* 0x008fe20000010239 */
[----:B------:R-:W-:Y:S01]  /*2150*/  VIADD R10, R16, 0xc0 ;  /* 0x000000c0100a7836 */ /* 0x000fe20000000000 */
[----:B------:R-:W-:Y:S01]  /*2160*/  SHF.R.S32.HI R6, RZ, 0x1f, R11 ;  /* 0x0000001fff067819 */ /* 0x000fe2000001140b */
[----:B------:R-:W-:Y:S01]  /*2170*/  IMAD.WIDE.U32 R4, R215, UR4, R4 ;  /* 0x00000004d7047c25 */ /* 0x000fe2000f8e0004 */
[----:B------:R-:W-:-:S02]  /*2180*/  SHF.R.S32.HI R72, RZ, 0x1f, R220 ;  /* 0x0000001fff487819 */ /* 0x000fc400000114dc */
[----:B------:R-:W-:Y:S01]  /*2190*/  LEA.HI R36, R6, R11, RZ, 0x2 ;  /* 0x0000000b06247211 */ /* 0x000fe200078f10ff */
[----:B------:R-:W-:Y:S01]  /*21a0*/  IMAD R5, R215, UR5, R5 ;  /* 0x00000005d7057c24 */ /* 0x000fe2000f8e0205 */
[----:B------:R-:W-:Y:S01]  /*21b0*/  ULDC.64 UR4, c[0x0][0x310] ;  /* 0x0000c40000047ab9 */ /* 0x000fe20000000a00 */
[C---:B------:R-:W-:Y:S02]  /*21c0*/  VIADD R64, R16.reuse, 0x80 ;  /* 0x0000008010407836 */ /* 0x040fe40000000000 */
[----:B------:R-:W-:Y:S01]  /*21d0*/  VIADD R65, R16, 0xa0 ;  /* 0x000000a010417836 */ /* 0x000fe20000000000 */
[----:B0-----:R-:W-:Y:S01]  /*21e0*/  SHF.L.U64.HI R68, R14, 0x6, R15 ;  /* 0x000000060e447819 */ /* 0x001fe2000001020f */
[----:B------:R-:W-:Y:S02]  /*21f0*/  IMAD R30, R224, R56, RZ ;  /* 0x00000038e01e7224 */ /* 0x000fe400078e02ff */
[----:B------:R-:W-:Y:S01]  /*2200*/  VIADD R73, R38, 0x8 ;  /* 0x0000000826497836 */ /* 0x000fe20000000000 */
[----:B------:R-:W-:Y:S01]  /*2210*/  SHF.R.U32.HI R38, RZ, 0x3, R209 ;  /* 0x00000003ff267819 */ /* 0x000fe200000116d1 */
[----:B------:R-:W-:-:S02]  /*2220*/  IMAD R39, R18, R57, R30 ;  /* 0x0000003912277224 */ /* 0x000fc400078e021e */
[----:B------:R-:W-:-:S04]  /*2230*/  IMAD.WIDE.U32 R30, R18, R56, R16 ;  /* 0x00000038121e7225 */ /* 0x000fc800078e0010 */
[----:B------:R-:W-:Y:S02]  /*2240*/  IMAD.IADD R31, R39, 0x1, R31 ;  /* 0x00000001271f7824 */ /* 0x000fe400078e021f */
[----:B------:R-:W-:Y:S02]  /*2250*/  IMAD.MOV.U32 R88, RZ, RZ, 0x20 ;  /* 0x00000020ff587424 */ /* 0x000fe400078e00ff */
[----:B------:R-:W-:Y:S02]  /*2260*/  IMAD R75, R9, 0x60, RZ ;  /* 0x00000060094b7824 */ /* 0x000fe400078e02ff */
[----:B------:R-:W-:Y:S02]  /*2270*/  IMAD.SHL.U32 R67, R8, 0x40, RZ ;  /* 0x0000004008437824 */ /* 0x000fe400078e00ff */
[----:B------:R-:W-:Y:S02]  /*2280*/  IMAD.SHL.U32 R69, R14, 0x40, RZ ;  /* 0x000000400e457824 */ /* 0x000fe400078e00ff */
[----:B------:R-:W-:-:S02]  /*2290*/  IMAD R77, R57, 0x60, RZ ;  /* 0x00000060394d7824 */ /* 0x000fc400078e02ff */
[----:B------:R-:W-:Y:S02]  /*22a0*/  IMAD.SHL.U32 R71, R56, 0x40, RZ ;  /* 0x0000004038477824 */ /* 0x000fe400078e00ff */
[----:B-----5:R-:W-:-:S04]  /*22b0*/  IMAD.WIDE.U32 R30, R154, R56, R30 ;  /* 0x000000389a1e7225 */ /* 0x020fc800078e001e */
[----:B----4-:R-:W-:Y:S01]  /*22c0*/  IMAD.SHL.U32 R74, R43, 0x2, RZ ;  /* 0x000000022b4a7824 */ /* 0x010fe200078e00ff */
[----:B------:R-:W-:Y:S02]  /*22d0*/  SHF.R.S32.HI R3, RZ, 0x1f, R0 ;  /* 0x0000001fff037819 */ /* 0x000fe40000011400 */
[----:B------:R-:W-:Y:S02]  /*22e0*/  SEL R21, R0, RZ, !P0 ;  /* 0x000000ff00157207 */ /* 0x000fe40004000000 */
[----:B------:R-:W-:Y:S01]  /*22f0*/  SEL R20, R3, RZ, !P0 ;  /* 0x000000ff03147207 */ /* 0x000fe20004000000 */
[----:B------:R-:W-:Y:S02]  /*2300*/  IMAD R3, R224, R8, RZ ;  /* 0x00000008e0037224 */ /* 0x000fe400078e02ff */
[----:B------:R-:W-:-:S04]  /*2310*/  IMAD.WIDE.U32 R4, R21, UR4, R4 ;  /* 0x0000000415047c25 */ /* 0x000fc8000f8e0004 */
[----:B------:R-:W-:Y:S02]  /*2320*/  IMAD R0, R20, UR4, RZ ;  /* 0x0000000414007c24 */ /* 0x000fe4000f8e02ff */
[----:B------:R-:W-:Y:S01]  /*2330*/  IMAD R13, R18, R9, R3 ;  /* 0x00000009120d7224 */ /* 0x000fe200078e0203 */
[----:B------:R-:W-:Y:S01]  /*2340*/  IADD3 R3, P2, R4, R60, RZ ;  /* 0x0000003c04037210 */ /* 0x000fe20007f5e0ff */
[----:B------:R-:W-:Y:S01]  /*2350*/  IMAD R11, R21, UR5, R0 ;  /* 0x00000005150b7c24 */ /* 0x000fe2000f8e0200 */
[----:B------:R-:W-:Y:S05]  /*2360*/  @!P6 WARPSYNC.ALL ;  /* 0x000000000000e948 */ /* 0x000fea0003800000 */
[C---:B------:R-:W-:Y:S01]  /*2370*/  VIADD R0, R16.reuse, 0x20 ;  /* 0x0000002010007836 */ /* 0x040fe20000000000 */
[----:B------:R-:W-:Y:S01]  /*2380*/  ULDC UR4, c[0x0][0x320] ;  /* 0x0000c80000047ab9 */ /* 0x000fe20000000800 */
[----:B------:R-:W-:Y:S01]  /*2390*/  IMAD.IADD R60, R5, 0x1, R11 ;  /* 0x00000001053c7824 */ /* 0x000fe200078e020b */
[----:B------:R-:W-:Y:S01]  /*23a0*/  @!P6 BAR.SYNC.DEFER_BLOCKING 0x9, 0x100 ;  /* 0x024400000000eb1d */ /* 0x000fe20000010000 */
[C---:B------:R-:W-:Y:S01]  /*23b0*/  ISETP.GE.AND P0, PT, R16.reuse, UR4, PT ;  /* 0x0000000410007c0c */ /* 0x040fe2000bf06270 */
[----:B------:R-:W-:Y:S01]  /*23c0*/  VIADD R11, R16, 0xe0 ;  /* 0x000000e0100b7836 */ /* 0x000fe20000000000 */
[----:B------:R-:W-:Y:S01]  /*23d0*/  ISETP.GE.AND P1, PT, R0, UR4, PT ;  /* 0x0000000400007c0c */ /* 0x000fe2000bf26270 */
[----:B------:R-:W-:Y:S01]  /*23e0*/  IMAD.WIDE.U32 R8, R8, 0x60, RZ ;  /* 0x0000006008087825 */ /* 0x000fe200078e00ff */
[----:B------:R-:W-:Y:S01]  /*23f0*/  SEL R6, RZ, 0x1, P0 ;  /* 0x00000001ff067807 */ /* 0x000fe20000000000 */
[----:B------:R-:W-:Y:S01]  /*2400*/  ULDC.64 UR6, c[0x0][0x330] ;  /* 0x0000cc0000067ab9 */ /* 0x000fe20000000a00 */
[----:B------:R-:W-:Y:S01]  /*2410*/  SEL R7, RZ, 0xffffffff, P1 ;  /* 0xffffffffff077807 */ /* 0x000fe20000800000 */
[----:B------:R-:W-:Y:S01]  /*2420*/  IMAD.IADD R75, R9, 0x1, R75 ;  /* 0x00000001094b7824 */ /* 0x000fe200078e024b */
[----:B------:R-:W-:-:S02]  /*2430*/  IADD3.X R61, R60, R61, R13, P2, !PT ;  /* 0x0000003d3c3d7210 */ /* 0x000fc400017fe40d */
[----:B------:R-:W-:Y:S01]  /*2440*/  ISETP.GE.AND P1, PT, R62, UR4, PT ;  /* 0x000000043e007c0c */ /* 0x000fe2000bf26270 */
[----:B------:R-:W-:Y:S01]  /*2450*/  IMAD.SHL.U32 R7, R7, 0x2, RZ ;  /* 0x0000000207077824 */ /* 0x000fe200078e00ff */
[----:B------:R-:W-:Y:S02]  /*2460*/  ISETP.GE.AND P2, PT, R63, UR4, PT ;  /* 0x000000043f007c0c */ /* 0x000fe4000bf46270 */
[----:B------:R-:W-:Y:S02]  /*2470*/  ISETP.GE.AND P0, PT, R10, UR4, PT ;  /* 0x000000040a007c0c */ /* 0x000fe4000bf06270 */
[----:B------:R-:W-:Y:S02]  /*2480*/  ISETP.GE.AND P3, PT, R11, UR4, PT ;  /* 0x000000040b007c0c */ /* 0x000fe4000bf66270 */
[----:B------:R-:W-:Y:S01]  /*2490*/  LOP3.LUT R10, R7, 0x2, R6, 0xe2, !PT ;  /* 0x00000002070a7812 */ /* 0x000fe200078ee206 */
[----:B------:R-:W-:Y:S01]  /*24a0*/  IMAD.WIDE.U32 R6, R215, UR6, R16 ;  /* 0x00000006d7067c25 */ /* 0x000fe2000f8e0010 */
[----:B------:R-:W-:-:S02]  /*24b0*/  SEL R11, RZ, 0x4, P1 ;  /* 0x00000004ff0b7807 */ /* 0x000fc40000800000 */
[----:B------:R-:W-:Y:S01]  /*24c0*/  SEL R12, RZ, 0x8, P2 ;  /* 0x00000008ff0c7807 */ /* 0x000fe20001000000 */
[----:B------:R-:W-:Y:S01]  /*24d0*/  IMAD R7, R215, UR7, R7 ;  /* 0x00000007d7077c24 */ /* 0x000fe2000f8e0207 */
[----:B------:R-:W-:Y:S02]  /*24e0*/  ISETP.GE.AND P1, PT, R64, UR4, PT ;  /* 0x0000000440007c0c */ /* 0x000fe4000bf26270 */
[----:B------:R-:W-:Y:S01]  /*24f0*/  ISETP.GE.AND P2, PT, R65, UR4, PT ;  /* 0x0000000441007c0c */ /* 0x000fe2000bf46270 */
[----:B------:R-:W-:Y:S01]  /*2500*/  ULDC.64 UR4, c[0x0][0x338] ;  /* 0x0000ce0000047ab9 */ /* 0x000fe20000000a00 */
[----:B------:R-:W-:Y:S01]  /*2510*/  LOP3.LUT R10, R12, R10, R11, 0xfe, !PT ;  /* 0x0000000a0c0a7212 */ /* 0x000fe200078efe0b */
[----:B------:R-:W-:Y:S01]  /*2520*/  IMAD R13, R20, UR4, RZ ;  /* 0x00000004140d7c24 */ /* 0x000fe2000f8e02ff */
[----:B------:R-:W-:Y:S01]  /*2530*/  SEL R11, RZ, 0x10, P1 ;  /* 0x00000010ff0b7807 */ /* 0x000fe20000800000 */
[C---:B------:R-:W-:Y:S01]  /*2540*/  IMAD.WIDE.U32 R6, R21.reuse, UR4, R6 ;  /* 0x0000000415067c25 */ /* 0x040fe2000f8e0006 */
[----:B------:R-:W-:Y:S01]  /*2550*/  SEL R12, RZ, 0x20, P2 ;  /* 0x00000020ff0c7807 */ /* 0x000fe20001000000 */
[----:B------:R-:W-:Y:S01]  /*2560*/  ULDC UR4, c[0x0][0x2f4] ;  /* 0x0000bd0000047ab9 */ /* 0x000fe20000000800 */
[----:B------:R-:W-:Y:S01]  /*2570*/  IADD3 R58, P1, R18, R59, RZ ;  /* 0x0000003b123a7210 */ /* 0x000fe20007f3e0ff */
[----:B------:R-:W-:Y:S01]  /*2580*/  IMAD R41, R21, UR5, R13 ;  /* 0x0000000515297c24 */ /* 0x000fe2000f8e020d */
[----:B------:R-:W-:Y:S01]  /*2590*/  LOP3.LUT R11, R12, R10, R11, 0xfe, !PT ;  /* 0x0000000a0c0b7212 */ /* 0x000fe200078efe0b */
[----:B------:R-:W-:Y:S01]  /*25a0*/  IMAD.WIDE.U32 R20, R18, R56, R22 ;  /* 0x0000003812147225 */ /* 0x000fe200078e0016 */
[----:B------:R-:W-:-:S02]  /*25b0*/  SEL R10, RZ, 0x40, P0 ;  /* 0x00000040ff0a7807 */ /* 0x000fc40000000000 */
[----:B------:R-:W-:Y:S01]  /*25c0*/  ISETP.GE.AND P0, PT, R16, R43, PT ;  /* 0x0000002b1000720c */ /* 0x000fe20003f06270 */
[----:B------:R-:W-:Y:S01]  /*25d0*/  IMAD.IADD R21, R21, 0x1, R39 ;  /* 0x0000000115157824 */ /* 0x000fe200078e0227 */
[----:B------:R-:W-:Y:S01]  /*25e0*/  SHF.R.S32.HI R39, RZ, 0x1f, R36 ;  /* 0x0000001fff277819 */ /* 0x000fe20000011424 */
[----:B------:R-:W-:Y:S01]  /*25f0*/  IMAD.WIDE.U32 R12, R18, R14, R16 ;  /* 0x0000000e120c7225 */ /* 0x000fe200078e0010 */
[----:B------:R-:W-:Y:S02]  /*2600*/  LOP3.LUT R94, R11, R10, RZ, 0xfc, !PT ;  /* 0x0000000a0b5e7212 */ /* 0x000fe400078efcff */
[----:B------:R-:W-:Y:S01]  /*2610*/  LEA.HI R39, R39, R18, RZ, 0x3 ;  /* 0x0000001227277211 */ /* 0x000fe200078f18ff */
[CC--:B------:R-:W-:Y:S01]  /*2620*/  IMAD R10, R224.reuse, R14.reuse, RZ ;  /* 0x0000000ee00a7224 */ /* 0x0c0fe200078e02ff */
[----:B------:R-:W-:Y:S01]  /*2630*/  SEL R35, R43, RZ, P0 ;  /* 0x000000ff2b237207 */ /* 0x000fe20000000000 */
[----:B------:R-:W-:Y:S01]  /*2640*/  IMAD.X R59, R224, 0x1, R33, P1 ;  /* 0x00000001e03b7824 */ /* 0x000fe200008e0621 */
[----:B------:R-:W-:Y:S01]  /*2650*/  LOP3.LUT R39, R39, 0xfffffff8, RZ, 0xc0, !PT ;  /* 0xfffffff827277812 */ /* 0x000fe200078ec0ff */
[C---:B------:R-:W-:Y:S01]  /*2660*/  IMAD R37, R18.reuse, R15, R10 ;  /* 0x0000000f12257224 */ /* 0x040fe200078e020a */
[----:B------:R-:W-:Y:S01]  /*2670*/  SEL R93, RZ, 0xffffff80, P3 ;  /* 0xffffff80ff5d7807 */ /* 0x000fe20001800000 */
[----:B------:R-:W-:Y:S01]  /*2680*/  IMAD.WIDE.U32 R10, R18, R14, R22 ;  /* 0x0000000e120a7225 */ /* 0x000fe200078e0016 */
[----:B------:R-:W-:-:S02]  /*2690*/  ISETP.GE.AND P2, PT, R0, UR4, PT ;  /* 0x0000000400007c0c */ /* 0x000fc4000bf46270 */
[----:B------:R-:W-:Y:S01]  /*26a0*/  LOP3.LUT R93, R94, 0x80, R93, 0xc8, !PT ;  /* 0x000000805e5d7812 */ /* 0x000fe200078ec85d */
[----:B------:R-:W-:Y:S01]  /*26b0*/  IMAD.IADD R35, R16, 0x1, R35 ;  /* 0x0000000110237824 */ /* 0x000fe200078e0223 */
[----:B------:R-:W-:Y:S01]  /*26c0*/  LOP3.LUT R94, R94, 0x40, RZ, 0xc0, !PT ;  /* 0x000000405e5e7812 */ /* 0x000fe200078ec0ff */
[----:B------:R-:W-:Y:S02]  /*26d0*/  IMAD.IADD R39, R18, 0x1, -R39 ;  /* 0x0000000112277824 */ /* 0x000fe400078e0a27 */
[----:B------:R-:W-:Y:S01]  /*26e0*/  IMAD.IADD R11, R11, 0x1, R37 ;  /* 0x000000010b0b7824 */ /* 0x000fe200078e0225 */
[----:B------:R-:W-:Y:S01]  /*26f0*/  SHF.R.S32.HI R32, RZ, 0x1f, R35 ;  /* 0x0000001fff207819 */ /* 0x000fe20000011423 */
[----:B------:R-:W-:Y:S01]  /*2700*/  IMAD.IADD R13, R37, 0x1, R13 ;  /* 0x00000001250d7824 */ /* 0x000fe200078e020d */
[----:B------:R-:W-:Y:S01]  /*2710*/  SHF.R.S32.HI R37, RZ, 0x1f, R154 ;  /* 0x0000001fff257819 */ /* 0x000fe2000001149a */
[----:B------:R-:W-:Y:S01]  /*2720*/  IMAD.SHL.U32 R82, R39, 0x40, RZ ;  /* 0x0000004027527824 */ /* 0x000fe200078e00ff */
[----:B------:R-:W-:Y:S01]  /*2730*/  LEA.HI R32, R32, R35, RZ, 0x3 ;  /* 0x0000002320207211 */ /* 0x000fe200078f18ff */
[----:B------:R-:W-:Y:S01]  /*2740*/  IMAD R35, R15, 0x60, RZ ;  /* 0x000000600f237824 */ /* 0x000fe200078e02ff */
[----:B------:R-:W-:Y:S01]  /*2750*/  LOP3.LUT P1, RZ, R39, 0x4, RZ, 0xc0, !PT ;  /* 0x0000000427ff7812 */ /* 0x000fe2000782c0ff */
[C---:B------:R-:W-:Y:S01]  /*2760*/  IMAD R34, R37.reuse, R14, RZ ;  /* 0x0000000e25227224 */ /* 0x040fe200078e02ff */
[----:B------:R-:W-:Y:S01]  /*2770*/  LOP3.LUT R82, R82, 0x1c0, RZ, 0xc0, !PT ;  /* 0x000001c052527812 */ /* 0x000fe200078ec0ff */
[----:B------:R-:W-:Y:S01]  /*2780*/  IMAD R37, R37, R56, RZ ;  /* 0x0000003825257224 */ /* 0x000fe200078e02ff */
[----:B------:R-:W-:Y:S01]  /*2790*/  LOP3.LUT R33, R209, 0x38, R32, 0xf8, !PT ;  /* 0x00000038d1217812 */ /* 0x000fe200078ef820 */
[C---:B------:R-:W-:Y:S01]  /*27a0*/  IMAD R79, R154.reuse, R15, R34 ;  /* 0x0000000f9a4f7224 */ /* 0x040fe200078e0222 */
[----:B------:R-:W-:Y:S01]  /*27b0*/  SHF.R.U32.HI R85, RZ, 0x3, R82 ;  /* 0x00000003ff557819 */ /* 0x000fe20000011652 */
[----:B------:R-:W-:Y:S01]  /*27c0*/  IMAD.WIDE.U32 R10, R154, R14, R10 ;  /* 0x0000000e9a0a7225 */ /* 0x000fe200078e000a */
[----:B------:R-:W-:-:S02]  /*27d0*/  LOP3.LUT R34, R82, 0x18, R16, 0xf8, !PT ;  /* 0x0000001852227812 */ /* 0x000fc400078ef810 */
[----:B------:R-:W-:Y:S01]  /*27e0*/  LOP3.LUT R33, R33, R38, RZ, 0x3c, !PT ;  /* 0x0000002621217212 */ /* 0x000fe200078e3cff */
[----:B------:R-:W-:Y:S01]  /*27f0*/  IMAD.WIDE.U32 R12, R154, R14, R12 ;  /* 0x0000000e9a0c7225 */ /* 0x000fe200078e000c */
[--C-:B------:R-:W-:Y:S02]  /*2800*/  SHF.R.S32.HI R83, RZ, 0x3, R32.reuse ;  /* 0x00000003ff537819 */ /* 0x100fe40000011420 */
[----:B------:R-:W-:Y:S01]  /*2810*/  LOP3.LUT R84, R32, 0xfffffff8, RZ, 0xc0, !PT ;  /* 0xfffffff820547812 */ /* 0x000fe200078ec0ff */
[----:B------:R-:W-:Y:S01]  /*2820*/  IMAD.IADD R87, R212, 0x1, R33 ;  /* 0x00000001d4577824 */ /* 0x000fe200078e0221 */
[----:B------:R-:W-:Y:S01]  /*2830*/  LOP3.LUT R32, R82, 0x38, R32, 0xf8, !PT ;  /* 0x0000003852207812 */ /* 0x000fe200078ef820 */
[----:B------:R-:W-:Y:S01]  /*2840*/  IMAD R37, R154, R57, R37 ;  /* 0x000000399a257224 */ /* 0x000fe200078e0225 */
[----:B------:R-:W-:Y:S01]  /*2850*/  LOP3.LUT R89, R34, R85, RZ, 0x3c, !PT ;  /* 0x0000005522597212 */ /* 0x000fe200078e3cff */
[----:B------:R-:W-:Y:S01]  /*2860*/  IMAD.WIDE.U32 R20, R154, R56, R20 ;  /* 0x000000389a147225 */ /* 0x000fe200078e0014 */
[----:B------:R-:W-:-:S02]  /*2870*/  SEL R88, R88, 0xffffffe0, !P1 ;  /* 0xffffffe058587807 */ /* 0x000fc40004800000 */
[----:B------:R-:W-:Y:S01]  /*2880*/  LOP3.LUT R33, R32, R85, RZ, 0x3c, !PT ;  /* 0x0000005520217212 */ /* 0x000fe200078e3cff */
[----:B------:R-:W-:Y:S01]  /*2890*/  IMAD.WIDE.U32 R14, R14, 0x60, RZ ;  /* 0x000000600e0e7825 */ /* 0x000fe200078e00ff */
[----:B------:R-:W-:Y:S02]  /*28a0*/  SHF.R.S32.HI R86, RZ, 0x1f, R84 ;  /* 0x0000001fff567819 */ /* 0x000fe40000011454 */
[----:B------:R-:W-:Y:S01]  /*28b0*/  ISETP.GE.AND P1, PT, R16, UR4, PT ;  /* 0x0000000410007c0c */ /* 0x000fe2000bf26270 */
[----:B------:R-:W-:-:S04]  /*28c0*/  IMAD.WIDE.U32 R56, R56, 0x60, RZ ;  /* 0x0000006038387825 */ /* 0x000fc800078e00ff */
[----:B------:R-:W-:Y:S02]  /*28d0*/  IMAD R89, R210, 0x200, R89 ;  /* 0x00000200d2597824 */ /* 0x000fe400078e0259 */
[----:B------:R-:W-:Y:S02]  /*28e0*/  IMAD.IADD R78, R11, 0x1, R79 ;  /* 0x000000010b4e7824 */ /* 0x000fe400078e024f */
[----:B------:R-:W-:Y:S02]  /*28f0*/  IMAD.IADD R76, R15, 0x1, R35 ;  /* 0x000000010f4c7824 */ /* 0x000fe400078e0223 */
[----:B------:R-:W-:Y:S02]  /*2900*/  IMAD.IADD R77, R57, 0x1, R77 ;  /* 0x00000001394d7824 */ /* 0x000fe400078e024d */
[----:B------:R-:W-:Y:S02]  /*2910*/  IMAD.IADD R79, R79, 0x1, R13 ;  /* 0x000000014f4f7824 */ /* 0x000fe400078e020d */
[----:B------:R-:W-:-:S02]  /*2920*/  IMAD.IADD R80, R21, 0x1, R37 ;  /* 0x0000000115507824 */ /* 0x000fc400078e0225 */
[----:B------:R-:W-:Y:S02]  /*2930*/  IMAD.IADD R81, R37, 0x1, R31 ;  /* 0x0000000125517824 */ /* 0x000fe400078e021f */
[----:B------:R-:W-:Y:S02]  /*2940*/  IMAD R90, R210, 0x200, R33 ;  /* 0x00000200d25a7824 */ /* 0x000fe400078e0221 */
[----:B------:R-:W-:Y:S02]  /*2950*/  IMAD.IADD R91, R88, 0x1, R89 ;  /* 0x00000001585b7824 */ /* 0x000fe400078e0259 */
[----:B------:R-:W-:-:S07]  /*2960*/  IMAD.IADD R92, R7, 0x1, R41 ;  /* 0x00000001075c7824 */ /* 0x000fce00078e0229 */
.L_x_664:
[----:B------:R-:W-:Y:S01]  /*2970*/  VIADD R45, R27, 0xffffffff ;  /* 0xffffffff1b2d7836 */ /* 0x000fe20000000000 */
[----:B0-----:R-:W0:Y:S01]  /*2980*/  LDC.64 R98, c[0x0][0x2e8] ;  /* 0x0000ba00ff627b82 */ /* 0x001e220000000a00 */
[----:B------:R-:W-:Y:S01]  /*2990*/  IMAD R103, R2, 0x1800, R91 ;  /* 0x0000180002677824 */ /* 0x000fe200078e025b */
[----:B------:R-:W-:Y:S05]  /*29a0*/  YIELD ;  /* 0x0000000000007946 */ /* 0x000fea0003800000 */
[----:B------:R-:W-:Y:S01]  /*29b0*/  SHF.R.S32.HI R39, RZ, 0x1f, R45 ;  /* 0x0000001fff277819 */ /* 0x000fe2000001142d */
[-C--:B------:R-:W-:Y:S01]  /*29c0*/  IMAD R27, R75, R45.reuse, RZ ;  /* 0x0000002d4b1b7224 */ /* 0x080fe200078e02ff */
[----:B------:R-:W1:Y:S01]  /*29d0*/  LDC R102, c[0x0][0x3f4] ;  /* 0x0000fd00ff667b82 */ /* 0x000e620000000800 */
[----:B------:R-:W-:Y:S01]  /*29e0*/  IMAD.WIDE.U32 R100, R8, R45, RZ ;  /* 0x0000002d08647225 */ /* 0x000fe200078e00ff */
[----:B------:R-:W-:Y:S03]  /*29f0*/  BSSY B0, `(.L_x_617) ;  /* 0x00002cf000007945 */ /* 0x000fe60003800000 */
[----:B------:R-:W-:Y:S01]  /*2a00*/  IMAD R33, R39, R8, R27 ;  /* 0x0000000827217224 */ /* 0x000fe200078e021b */
[----:B------:R-:W-:Y:S01]  /*2a10*/  IADD3 R27, P3, P4, R3, R100, R67 ;  /* 0x00000064031b7210 */ /* 0x000fe20007c7e043 */
[----:B------:R-:W-:-:S02]  /*2a20*/  IMAD R103, R103, 0x2, R26 ;  /* 0x0000000267677824 */ /* 0x000fc400078e021a */
[----:B------:R-:W-:-:S05]  /*2a30*/  IMAD.IADD R50, R101, 0x1, R33 ;  /* 0x0000000165327824 */ /* 0x000fca00078e0221 */
[----:B------:R-:W-:Y:S02]  /*2a40*/  IADD3.X R32, R61, R50, R66, P3, P4 ;  /* 0x000000323d207210 */ /* 0x000fe40001fe8442 */
[----:B------:R-:W-:-:S04]  /*2a50*/  IADD3 R33, P4, R3, R100, RZ ;  /* 0x0000006403217210 */ /* 0x000fc80007f9e0ff */
[-C--:B0-----:R-:W-:Y:S01]  /*2a60*/  LEA R42, P3, R33, R98.reuse, 0x1 ;  /* 0x00000062212a7211 */ /* 0x081fe200078608ff */
[----:B------:R-:W-:Y:S01]  /*2a70*/  IMAD.X R34, R50, 0x1, R61, P4 ;  /* 0x0000000132227824 */ /* 0x000fe200020e063d */
[----:B------:R-:W-:-:S04]  /*2a80*/  LEA R40, P4, R27, R98, 0x1 ;  /* 0x000000621b287211 */ /* 0x000fc800078808ff */
[-C--:B------:R-:W-:Y:S02]  /*2a90*/  LEA.HI.X R43, R33, R99.reuse, R34, 0x1, P3 ;  /* 0x00000063212b7211 */ /* 0x080fe400018f0c22 */
[----:B-1----:R-:W-:Y:S02]  /*2aa0*/  ISETP.GE.AND P3, PT, R102, 0x1, PT ;  /* 0x000000016600780c */ /* 0x002fe40003f66270 */
[----:B------:R-:W-:Y:S01]  /*2ab0*/  LEA.HI.X R41, R27, R99, R32, 0x1, P4 ;  /* 0x000000631b297211 */ /* 0x000fe200020f0c20 */
[----:B------:R-:W-:Y:S01]  /*2ac0*/  IMAD R27, R2, 0x1800, R89 ;  /* 0x00001800021b7824 */ /* 0x000fe200078e0259 */
[----:B------:R-:W-:-:S03]  /*2ad0*/  ISETP.GT.AND P4, PT, R45, R28, PT ;  /* 0x0000001c2d00720c */ /* 0x000fc60003f84270 */
[----:B------:R-:W-:Y:S01]  /*2ae0*/  IMAD R104, R27, 0x2, R26 ;  /* 0x000000021b687824 */ /* 0x000fe200078e021a */
[----:B------:R-:W-:Y:S01]  /*2af0*/  P2R R96, PR, RZ, 0x10 ;  /* 0x00000010ff607803 */ /* 0x000fe20000000000 */
[----:B------:R-:W-:-:S04]  /*2b00*/  IMAD.MOV.U32 R27, RZ, RZ, R45 ;  /* 0x000000ffff1b7224 */ /* 0x000fc800078e002d */
[----:B------:R-:W-:Y:S05]  /*2b10*/  @!P3 BRA `(.L_x_618) ;  /* 0x000000280088b947 */ /* 0x000fea0003800000 */
[----:B------:R-:W-:Y:S01]  /*2b20*/  ULDC.U8 UR4, c[0x0][0x410] ;  /* 0x0001040000047ab9 */ /* 0x000fe20000000000 */
[-C--:B------:R-:W-:Y:S01]  /*2b30*/  IMAD R33, R76, R45.reuse, RZ ;  /* 0x0000002d4c217224 */ /* 0x080fe200078e02ff */
[----:B------:R-:W-:Y:S01]  /*2b40*/  ISETP.NE.AND P3, PT, RZ, UR4, PT ;  /* 0x00000004ff007c0c */ /* 0x000fe2000bf65270 */
[-C--:B------:R-:W-:Y:S02]  /*2b50*/  IMAD R35, R77, R45.reuse, RZ ;  /* 0x0000002d4d237224 */ /* 0x080fe400078e02ff */
[C---:B------:R-:W-:Y:S02]  /*2b60*/  IMAD R37, R39.reuse, R14, R33 ;  /* 0x0000000e27257224 */ /* 0x040fe400078e0221 */
[----:B------:R-:W-:Y:S02]  /*2b70*/  IMAD R39, R39, R56, R35 ;  /* 0x0000003827277224 */ /* 0x000fe400078e0223 */
[----:B------:R-:W-:Y:S02]  /*2b80*/  IMAD R97, R27, -0x60, R24 ;  /* 0xffffffa01b617824 */ /* 0x000fe400078e0218 */
[----:B------:R-:W-:-:S03]  /*2b90*/  IMAD.WIDE.U32 R32, R14, R45, RZ ;  /* 0x0000002d0e207225 */ /* 0x000fc600078e00ff */
[----:B------:R-:W-:Y:S01]  /*2ba0*/  VIMNMX R97, R97, 0x60, PT ;  /* 0x0000006061617848 */ /* 0x000fe20003fe0100 */
[----:B------:R-:W-:-:S04]  /*2bb0*/  IMAD.WIDE.U32 R34, R56, R45, RZ ;  /* 0x0000002d38227225 */ /* 0x000fc800078e00ff */
[----:B------:R-:W-:Y:S02]  /*2bc0*/  IMAD.IADD R95, R33, 0x1, R37 ;  /* 0x00000001215f7824 */ /* 0x000fe400078e0225 */
[----:B------:R-:W-:Y:S01]  /*2bd0*/  IMAD.IADD R105, R35, 0x1, R39 ;  /* 0x0000000123697824 */ /* 0x000fe200078e0227 */
[----:B------:R-:W-:Y:S06]  /*2be0*/  @!P3 BRA `(.L_x_619) ;  /* 0x0000001000f0b947 */ /* 0x000fec0003800000 */
[----:B------:R-:W-:Y:S01]  /*2bf0*/  ISETP.GE.AND P4, PT, R18, R97, PT ;  /* 0x000000611200720c */ /* 0x000fe20003f86270 */
[----:B------:R-:W-:Y:S01]  /*2c00*/  BSSY B1, `(.L_x_620) ;  /* 0x000001e000017945 */ /* 0x000fe20003800000 */
        /* <DEDUP_REMOVED lines=8> */
[----:B------:R-:W-:Y:S06]  /*2c90*/  @P4 BRA `(.L_x_621) ;  /* 0x0000000000504947 */ /* 0x000fec0003800000 */
[----:B------:R-:W-:Y:S01]  /*2ca0*/  IADD3 R50, P3, R10, R32, RZ ;  /* 0x000000200a327210 */ /* 0x000fe20007f7e0ff */
[----:B------:R-:W-:Y:S01]  /*2cb0*/  ULDC.64 UR4, c[0x0][0x3e8] ;  /* 0x0000fa0000047ab9 */ /* 0x000fe20000000a00 */
[----:B------:R-:W-:Y:S02]  /*2cc0*/  CS2R R52, SRZ ;  /* 0x0000000000347805 */ /* 0x000fe4000001ff00 */
[----:B------:R-:W-:Y:S01]  /*2cd0*/  CS2R R54, SRZ ;  /* 0x0000000000367805 */ /* 0x000fe2000001ff00 */
[----:B------:R-:W-:Y:S01]  /*2ce0*/  IMAD.X R51, R95, 0x1, R78, P3 ;  /* 0x000000015f337824 */ /* 0x000fe200018e064e */
[----:B------:R-:W-:-:S05]  /*2cf0*/  IADD3 R48, P3, R20, R34, RZ ;  /* 0x0000002214307210 */ /* 0x000fca0007f7e0ff */
[----:B------:R-:W-:Y:S01]  /*2d00*/  IMAD.X R49, R105, 0x1, R80, P3 ;  /* 0x0000000169317824 */ /* 0x000fe200018e0650 */
[----:B------:R-:W-:-:S04]  /*2d10*/  LEA R98, P3, R50, UR4, 0x1 ;  /* 0x0000000432627c11 */ /* 0x000fc8000f8608ff */
[----:B------:R-:W-:Y:S01]  /*2d20*/  LEA.HI.X R99, R50, UR5, R51, 0x1, P3 ;  /* 0x0000000532637c11 */ /* 0x000fe200098f0c33 */
[----:B------:R-:W-:Y:S02]  /*2d30*/  ULDC.64 UR4, c[0x0][0x400] ;  /* 0x0001000000047ab9 */ /* 0x000fe40000000a00 */
[----:B------:R-:W-:-:S04]  /*2d40*/  LEA R100, P3, R48, UR4, 0x1 ;  /* 0x0000000430647c11 */ /* 0x000fc8000f8608ff */
[----:B------:R-:W-:Y:S02]  /*2d50*/  LEA.HI.X R101, R48, UR5, R49, 0x1, P3 ;  /* 0x0000000530657c11 */ /* 0x000fe400098f0c31 */
[----:B------:R-:W-:Y:S02]  /*2d60*/  ISETP.GE.AND P3, PT, R22, R102, PT ;  /* 0x000000661600720c */ /* 0x000fe40003f66270 */
[----:B------:R-:W-:Y:S02]  /*2d70*/  CS2R R50, SRZ ;  /* 0x0000000000327805 */ /* 0x000fe4000001ff00 */
[----:B------:R-:W-:-:S09]  /*2d80*/  CS2R R48, SRZ ;  /* 0x0000000000307805 */ /* 0x000fd2000001ff00 */
[----:B------:R0:W5:Y:S04]  /*2d90*/  @!P3 LDG.E.64 R52, desc[UR40][R98.64] ;  /* 0x000000286234b981 */ /* 0x000168000c1e1b00 */
[----:B------:R0:W5:Y:S01]  /*2da0*/  @!P3 LDG.E.64 R54, desc[UR40][R100.64] ;  /* 0x000000286436b981 */ /* 0x000162000c1e1b00 */
[----:B------:R-:W-:-:S13]  /*2db0*/  ISETP.GE.AND P3, PT, R202, R102, PT ;  /* 0x00000066ca00720c */ /* 0x000fda0003f66270 */
[----:B------:R0:W5:Y:S04]  /*2dc0*/  @!P3 LDG.E.64 R50, desc[UR40][R98.64+0x20] ;  /* 0x000020286232b981 */ /* 0x000168000c1e1b00 */
[----:B------:R0:W5:Y:S02]  /*2dd0*/  @!P3 LDG.E.64 R48, desc[UR40][R100.64+0x20] ;  /* 0x000020286430b981 */ /* 0x000164000c1e1b00 */
.L_x_621:
[----:B------:R-:W-:Y:S05]  /*2de0*/  BSYNC B1 ;  /* 0x0000000000017941 */ /* 0x000fea0003800000 */
.L_x_620:
[----:B------:R-:W-:Y:S01]  /*2df0*/  ISETP.GE.AND P5, PT, R220, R97, PT ;  /* 0x00000061dc00720c */ /* 0x000fe20003fa6270 */
[----:B------:R-:W-:Y:S01]  /*2e00*/  BSSY B1, `(.L_x_622) ;  /* 0x0000018000017945 */ /* 0x000fe20003800000 */
[----:B0----5:R-:W-:Y:S02]  /*2e10*/  IMAD.MOV.U32 R98, RZ, RZ, R50 ;  /* 0x000000ffff627224 */ /* 0x021fe400078e0032 */
[----:B------:R-:W-:-:S09]  /*2e20*/  IMAD.MOV.U32 R99, RZ, RZ, R51 ;  /* 0x000000ffff637224 */ /* 0x000fd200078e0033 */
[----:B------:R-:W-:Y:S05]  /*2e30*/  @P5 BRA `(.L_x_623) ;  /* 0x0000000000505947 */ /* 0x000fea0003800000 */
[----:B------:R-:W-:Y:S01]  /*2e40*/  IADD3 R33, P3, P6, R10, R32, R69 ;  /* 0x000000200a217210 */ /* 0x000fe20007e7e045 */
[----:B------:R-:W-:Y:S01]  /*2e50*/  ULDC.64 UR4, c[0x0][0x3e8] ;  /* 0x0000fa0000047ab9 */ /* 0x000fe20000000a00 */
[----:B------:R-:W-:Y:S02]  /*2e60*/  CS2R R44, SRZ ;  /* 0x00000000002c7805 */ /* 0x000fe4000001ff00 */
[----:B------:R-:W-:Y:S02]  /*2e70*/  CS2R R46, SRZ ;  /* 0x00000000002e7805 */ /* 0x000fe4000001ff00 */
[----:B------:R-:W-:Y:S02]  /*2e80*/  IADD3.X R38, R78, R95, R68, P3, P6 ;  /* 0x0000005f4e267210 */ /* 0x000fe40001fec444 */
[----:B------:R-:W-:-:S04]  /*2e90*/  IADD3 R35, P3, P6, R20, R34, R71 ;  /* 0x0000002214237210 */ /* 0x000fc80007e7e047 */
[----:B------:R-:W-:Y:S02]  /*2ea0*/  IADD3.X R36, R80, R105, R70, P3, P6 ;  /* 0x0000006950247210 */ /* 0x000fe40001fec446 */
        /* <DEDUP_REMOVED lines=13> */
.L_x_623:
[----:B------:R-:W-:Y:S05]  /*2f80*/  BSYNC B1 ;  /* 0x0000000000017941 */ /* 0x000fea0003800000 */
.L_x_622:
[----:B0-----:R-:W-:Y:S01]  /*2f90*/  IMAD.MOV.U32 R32, RZ, RZ, R52 ;  /* 0x000000ffff207224 */ /* 0x001fe200078e0034 */
[----:B------:R-:W-:Y:S01]  /*2fa0*/  UISETP.NE.AND UP0, UPT, UR44, 0x3, UPT ;  /* 0x000000032c00788c */ /* 0x000fe2000bf05270 */
[----:B------:R-:W-:Y:S01]  /*2fb0*/  IMAD.MOV.U32 R33, RZ, RZ, R53 ;  /* 0x000000ffff217224 */ /* 0x000fe200078e0035 */
[C---:B------:R-:W-:Y:S01]  /*2fc0*/  PRMT R121, R99.reuse, 0x7610, R121 ;  /* 0x0000761063797816 */ /* 0x040fe20000000079 */
[----:B------:R-:W-:Y:S01]  /*2fd0*/  IMAD.MOV.U32 R34, RZ, RZ, R54 ;  /* 0x000000ffff227224 */ /* 0x000fe200078e0036 */
[----:B------:R-:W-:Y:S01]  /*2fe0*/  PRMT R99, R99, 0x5410, R32 ;  /* 0x0000541063637816 */ /* 0x000fe20000000020 */
[----:B------:R-:W-:Y:S01]  /*2ff0*/  IMAD.MOV.U32 R32, RZ, RZ, R48 ;  /* 0x000000ffff207224 */ /* 0x000fe200078e0030 */
[----:B------:R-:W-:Y:S01]  /*3000*/  PRMT R100, R100, 0x5410, R33 ;  /* 0x0000541064647816 */ /* 0x000fe20000000021 */
[----:B------:R-:W-:Y:S01]  /*3010*/  IMAD.MOV.U32 R33, RZ, RZ, R49 ;  /* 0x000000ffff217224 */ /* 0x000fe200078e0031 */
[----:B------:R-:W-:Y:S01]  /*3020*/  PLOP3.LUT P3, PT, PT, PT, UP0, 0x80, 0x0 ;  /* 0x000000000000781c */ /* 0x000fe20003f6f008 */
[----:B------:R-:W-:Y:S01]  /*3030*/  IMAD.MOV.U32 R35, RZ, RZ, R55 ;  /* 0x000000ffff237224 */ /* 0x000fe200078e0037 */
[----:B------:R-:W-:Y:S01]  /*3040*/  PRMT R101, R101, 0x5410, R32 ;  /* 0x0000541065657816 */ /* 0x000fe20000000020 */
[----:B-----5:R-:W-:Y:S01]  /*3050*/  IMAD.MOV.U32 R32, RZ, RZ, R38 ;  /* 0x000000ffff207224 */ /* 0x020fe200078e0026 */
[----:B------:R-:W-:Y:S01]  /*3060*/  PRMT R122, R33, 0x7610, R122 ;  /* 0x00007610217a7816 */ /* 0x000fe2000000007a */
[----:B------:R-:W-:Y:S01]  /*3070*/  IMAD.MOV.U32 R33, RZ, RZ, R39 ;  /* 0x000000ffff217224 */ /* 0x000fe200078e0027 */
[----:B------:R-:W-:Y:S01]  /*3080*/  PRMT R105, R105, 0x5410, R34 ;  /* 0x0000541069697816 */ /* 0x000fe20000000022 */
[----:B------:R-:W-:Y:S01]  /*3090*/  IMAD.MOV.U32 R34, RZ, RZ, R44 ;  /* 0x000000ffff227224 */ /* 0x000fe200078e002c */
[----:B------:R-:W-:Y:S01]  /*30a0*/  PRMT R107, R107, 0x5410, R35 ;  /* 0x000054106b6b7816 */ /* 0x000fe20000000023 */
[----:B------:R-:W-:Y:S01]  /*30b0*/  IMAD.MOV.U32 R35, RZ, RZ, R45 ;  /* 0x000000ffff237224 */ /* 0x000fe200078e002d */
[----:B------:R-:W-:-:S02]  /*30c0*/  PRMT R98, R98, 0x5410, R98 ;  /* 0x0000541062627816 */ /* 0x000fc40000000062 */
[----:B------:R-:W-:Y:S01]  /*30d0*/  PRMT R99, R33, 0x7610, R99 ;  /* 0x0000761021637816 */ /* 0x000fe20000000063 */
[----:B------:R-:W-:Y:S01]  /*30e0*/  IMAD.MOV.U32 R33, RZ, RZ, R37 ;  /* 0x000000ffff217224 */ /* 0x000fe200078e0025 */
[----:B------:R-:W-:Y:S01]  /*30f0*/  PRMT R98, R32, 0x7610, R98 ;  /* 0x0000761020627816 */ /* 0x000fe20000000062 */
[----:B------:R-:W-:Y:S01]  /*3100*/  IMAD.MOV.U32 R32, RZ, RZ, R36 ;  /* 0x000000ffff207224 */ /* 0x000fe200078e0024 */
[----:B------:R-:W-:Y:S01]  /*3110*/  PRMT R109, R34, 0x7610, R109 ;  /* 0x00007610226d7816 */ /* 0x000fe2000000006d */
[----:B------:R-:W-:Y:S01]  /*3120*/  IMAD.MOV.U32 R34, RZ, RZ, R46 ;  /* 0x000000ffff227224 */ /* 0x000fe200078e002e */
[----:B------:R-:W-:Y:S01]  /*3130*/  PRMT R108, R35, 0x7610, R108 ;  /* 0x00007610236c7816 */ /* 0x000fe2000000006c */
[----:B------:R-:W-:Y:S01]  /*3140*/  IMAD.MOV.U32 R35, RZ, RZ, R47 ;  /* 0x000000ffff237224 */ /* 0x000fe200078e002f */
[----:B------:R-:W-:Y:S02]  /*3150*/  PRMT R100, R32, 0x7610, R100 ;  /* 0x0000761020647816 */ /* 0x000fe40000000064 */
[----:B------:R-:W-:-:S02]  /*3160*/  PRMT R101, R33, 0x7610, R101 ;  /* 0x0000761021657816 */ /* 0x000fc40000000065 */
[----:B------:R-:W-:Y:S02]  /*3170*/  PRMT R107, R34, 0x7610, R107 ;  /* 0x00007610226b7816 */ /* 0x000fe4000000006b */
[----:B------:R-:W-:Y:S01]  /*3180*/  PRMT R105, R35, 0x7610, R105 ;  /* 0x0000761023697816 */ /* 0x000fe20000000069 */
[----:B------:R-:W-:Y:S06]  /*3190*/  @!P3 BRA `(.L_x_624) ;  /* 0x000000000004b947 */ /* 0x000fec0003800000 */
[----:B------:R-:W-:Y:S01]  /*31a0*/  BPT.TRAP 0x1 ;  /* 0x000000040000795c */ /* 0x000fe20000300000 */
.L_x_624:
[----:B------:R-:W-:Y:S01]  /*31b0*/  IMAD R95, R2, 0x8, R19 ;  /* 0x00000008025f7824 */ /* 0x000fe200078e0213 */
[----:B------:R-:W-:Y:S01]  /*31c0*/  SHF.L.U32 R106, R201, 0x1f, RZ ;  /* 0x0000001fc96a7819 */ /* 0x000fe200000006ff */
[----:B------:R-:W-:Y:S03]  /*31d0*/  BSSY B1, `(.L_x_625) ;  /* 0x0000003000017945 */ /* 0x000fe60003800000 */
[----:B------:R-:W0:Y:S02]  /*31e0*/  SYNCS.PHASECHK.TRANS64.TRYWAIT P6, [R95+URZ+0x22890], R106 ;  /* 0x0228906a5f0075a7 */ /* 0x000e2400080c017f */
[----:B0-----:R-:W-:Y:S05]  /*31f0*/  @!P6 BRA `(.L_x_626) ;  /* 0x000001680064e947 */ /* 0x001fea0003800000 */
.L_x_913:
[----:B------:R-:W-:Y:S05]  /*3200*/  BSYNC B1 ;  /* 0x0000000000017941 */ /* 0x000fea0003800000 */
.L_x_625:
[----:B------:R-:W-:Y:S04]  /*3210*/  BSSY B1, `(.L_x_627) ;  /* 0x000006b000017945 */ /* 0x000fe80003800000 */
[----:B------:R-:W-:Y:S05]  /*3220*/  @P4 BRA `(.L_x_628) ;  /* 0x0000000400a44947 */ /* 0x000fea0003800000 */
[----:B------:R-:W-:Y:S04]  /*3230*/  BSSY B2, `(.L_x_629) ;  /* 0x0000034000027945 */ /* 0x000fe80003800000 */
[----:B------:R-:W-:Y:S05]  /*3240*/  @P1 BRA `(.L_x_630) ;  /* 0x0000000000c81947 */ /* 0x000fea0003800000 */
[----:B------:R1:W2:Y:S01]  /*3250*/  LDS.128 R32, [R104] ;  /* 0x0000000068207984 */ /* 0x0002a20000000c00 */
[----:B------:R-:W-:Y:S01]  /*3260*/  ISETP.GE.AND P4, PT, R22, R102, PT ;  /* 0x000000661600720c */ /* 0x000fe20003f86270 */
[----:B------:R-:W-:-:S12]  /*3270*/  BSSY B3, `(.L_x_631) ;  /* 0x000002e000037945 */ /* 0x000fd80003800000 */
[----:B-1----:R-:W-:Y:S05]  /*3280*/  @P4 BRA `(.L_x_632) ;  /* 0x0000000000b04947 */ /* 0x002fea0003800000 */
[----:B------:R-:W-:Y:S02]  /*3290*/  SHF.R.U64 R110, R52, 0x10, R53 ;  /* 0x00000010346e7819 */ /* 0x000fe40000001235 */
[----:B------:R-:W-:Y:S02]  /*32a0*/  SHF.R.U64 R114, R54, 0x10, R55 ;  /* 0x0000001036727819 */ /* 0x000fe40000001237 */
[----:B------:R-:W-:Y:S01]  /*32b0*/  SHF.R.U32.HI R112, RZ, 0x10, R53 ;  /* 0x00000010ff707819 */ /* 0x000fe20000011635 */
[C---:B--2---:R-:W-:Y:S01]  /*32c0*/  IMAD.U32 R53, R34.reuse, 0x10000, RZ ;  /* 0x0001000022357824 */ /* 0x044fe200078e00ff */
[----:B------:R-:W-:Y:S02]  /*32d0*/  SHF.R.U32.HI R116, RZ, 0x10, R55 ;  /* 0x00000010ff747819 */ /* 0x000fe40000011637 */
[----:B------:R-:W-:Y:S01]  /*32e0*/  LOP3.LUT R54, R34, 0xffff0000, RZ, 0xc0, !PT ;  /* 0xffff000022367812 */ /* 0x000fe200078ec0ff */
[C---:B------:R-:W-:Y:S01]  /*32f0*/  IMAD.U32 R34, R35.reuse, 0x10000, RZ ;  /* 0x0001000023227824 */ /* 0x040fe200078e00ff */
[----:B------:R-:W-:-:S02]  /*3300*/  LOP3.LUT R52, R35, 0xffff0000, RZ, 0xc0, !PT ;  /* 0xffff000023347812 */ /* 0x000fc400078ec0ff */
[----:B------:R-:W-:Y:S01]  /*3310*/  PRMT R35, R99, 0x5432, R110 ;  /* 0x0000543263237816 */ /* 0x000fe2000000006e */
[----:B------:R-:W-:Y:S01]  /*3320*/  IMAD.U32 R110, R33, 0x10000, RZ ;  /* 0x00010000216e7824 */ /* 0x000fe200078e00ff */
[----:B------:R-:W-:Y:S02]  /*3330*/  PRMT R114, R105, 0x5432, R114 ;  /* 0x0000543269727816 */ /* 0x000fe40000000072 */
[----:B------:R-:W-:Y:S02]  /*3340*/  PRMT R116, R107, 0x5432, R116 ;  /* 0x000054326b747816 */ /* 0x000fe40000000074 */
[----:B------:R-:W-:Y:S01]  /*3350*/  LOP3.LUT R55, R33, 0xffff0000, RZ, 0xc0, !PT ;  /* 0xffff000021377812 */ /* 0x000fe200078ec0ff */
[----:B------:R-:W-:Y:S01]  /*3360*/  IMAD.U32 R33, R32, 0x10000, RZ ;  /* 0x0001000020217824 */ /* 0x000fe200078e00ff */
[----:B------:R-:W-:Y:S01]  /*3370*/  LOP3.LUT R115, R114, 0xffff0000, RZ, 0xc0, !PT ;  /* 0xffff000072737812 */ /* 0x000fe200078ec0ff */
[----:B------:R-:W-:Y:S01]  /*3380*/  IMAD.U32 R117, R116, 0x10000, RZ ;  /* 0x0001000074757824 */ /* 0x000fe200078e00ff */
[----:B------:R-:W-:Y:S01]  /*3390*/  LOP3.LUT R111, R35, 0xffff0000, RZ, 0xc0, !PT ;  /* 0xffff0000236f7812 */ /* 0x000fe200078ec0ff */
[----:B------:R-:W-:Y:S01]  /*33a0*/  IMAD.U32 R114, R114, 0x10000, RZ ;  /* 0x0001000072727824 */ /* 0x000fe200078e00ff */
[----:B------:R-:W-:Y:S01]  /*33b0*/  PRMT R112, R100, 0x5432, R112 ;  /* 0x0000543264707816 */ /* 0x000fe20000000070 */
[C---:B------:R-:W-:Y:S01]  /*33c0*/  FMUL.FTZ R119, R55.reuse, R115 ;  /* 0x0000007337777220 */ /* 0x040fe20000410000 */
[----:B------:R-:W-:Y:S01]  /*33d0*/  FMUL.FTZ R120, R54, R117 ;  /* 0x0000007536787220 */ /* 0x000fe20000410000 */
[----:B------:R-:W-:Y:S01]  /*33e0*/  FMUL.FTZ R118, R55, R111 ;  /* 0x0000006f37767220 */ /* 0x000fe20000410000 */
[----:B------:R-:W-:Y:S01]  /*33f0*/  LOP3.LUT R55, R32, 0xffff0000, RZ, 0xc0, !PT ;  /* 0xffff000020377812 */ /* 0x000fe200078ec0ff */
[----:B------:R-:W-:-:S02]  /*3400*/  IMAD.U32 R113, R112, 0x10000, RZ ;  /* 0x0001000070717824 */ /* 0x000fc400078e00ff */
[C---:B------:R-:W-:Y:S01]  /*3410*/  FFMA.FTZ R32, R110.reuse, R111, -R119 ;  /* 0x0000006f6e207223 */ /* 0x040fe20000010877 */
[----:B------:R-:W-:Y:S01]  /*3420*/  FFMA.FTZ R115, R110, R115, R118 ;  /* 0x000000736e737223 */ /* 0x000fe20000010076 */
[----:B------:R-:W-:Y:S01]  /*3430*/  LOP3.LUT R111, R112, 0xffff0000, RZ, 0xc0, !PT ;  /* 0xffff0000706f7812 */ /* 0x000fe200078ec0ff */
[-C--:B------:R-:W-:Y:S01]  /*3440*/  FMUL.FTZ R110, R54, R113.reuse ;  /* 0x00000071366e7220 */ /* 0x080fe20000410000 */
[----:B------:R-:W-:Y:S01]  /*3450*/  FFMA.FTZ R120, R53, R113, -R120 ;  /* 0x0000007135787223 */ /* 0x000fe20000010878 */
[----:B------:R-:W-:Y:S01]  /*3460*/  LOP3.LUT R113, R116, 0xffff0000, RZ, 0xc0, !PT ;  /* 0xffff000074717812 */ /* 0x000fe200078ec0ff */
[----:B------:R-:W-:Y:S02]  /*3470*/  IMAD.U32 R54, R35, 0x10000, RZ ;  /* 0x0001000023367824 */ /* 0x000fe400078e00ff */
[----:B------:R-:W-:Y:S01]  /*3480*/  FFMA.FTZ R53, R53, R117, R110 ;  /* 0x0000007535357223 */ /* 0x000fe2000001006e */
[C---:B------:R-:W-:Y:S01]  /*3490*/  FMUL.FTZ R110, R52.reuse, R111 ;  /* 0x0000006f346e7220 */ /* 0x040fe20000410000 */
[-C--:B------:R-:W-:Y:S01]  /*34a0*/  FMUL.FTZ R35, R52, R113.reuse ;  /* 0x0000007134237220 */ /* 0x080fe20000410000 */
[C---:B------:R-:W-:Y:S01]  /*34b0*/  FMUL.FTZ R52, R55.reuse, R114 ;  /* 0x0000007237347220 */ /* 0x040fe20000410000 */
[-C--:B------:R-:W-:Y:S01]  /*34c0*/  FMUL.FTZ R55, R55, R54.reuse ;  /* 0x0000003637377220 */ /* 0x080fe20000410000 */
[C---:B------:R-:W-:Y:S01]  /*34d0*/  FFMA.FTZ R110, R34.reuse, R113, R110 ;  /* 0x00000071226e7223 */ /* 0x040fe2000001006e */
[----:B------:R-:W-:Y:S01]  /*34e0*/  FFMA.FTZ R35, R34, R111, -R35 ;  /* 0x0000006f22237223 */ /* 0x000fe20000010823 */
[C---:B------:R-:W-:Y:S01]  /*34f0*/  FFMA.FTZ R52, R33.reuse, R54, -R52 ;  /* 0x0000003621347223 */ /* 0x040fe20000010834 */
[----:B------:R-:W-:Y:S01]  /*3500*/  FFMA.FTZ R55, R33, R114, R55 ;  /* 0x0000007221377223 */ /* 0x000fe20000010037 */
[----:B------:R-:W-:-:S02]  /*3510*/  F2FP.BF16.F32.PACK_AB R33, R115, R32 ;  /* 0x000000207321723e */ /* 0x000fc400000010ff */
[----:B------:R-:W-:Y:S02]  /*3520*/  F2FP.BF16.F32.PACK_AB R35, R110, R35 ;  /* 0x000000236e23723e */ /* 0x000fe400000010ff */
[----:B------:R-:W-:Y:S02]  /*3530*/  F2FP.BF16.F32.PACK_AB R34, R53, R120 ;  /* 0x000000783522723e */ /* 0x000fe400000010ff */
[----:B------:R-:W-:-:S07]  /*3540*/  F2FP.BF16.F32.PACK_AB R32, R55, R52 ;  /* 0x000000343720723e */ /* 0x000fce00000010ff */
.L_x_632:
[----:B------:R-:W-:Y:S05]  /*3550*/  BSYNC B3 ;  /* 0x0000000000037941 */ /* 0x000fea0003800000 */
.L_x_631:
[----:B--2---:R1:W-:Y:S02]  /*3560*/  STG.E.128 desc[UR40][R42.64], R32 ;  /* 0x000000202a007986 */ /* 0x0043e4000c101d28 */
.L_x_630:
[----:B------:R-:W-:Y:S05]  /*3570*/  BSYNC B2 ;  /* 0x0000000000027941 */ /* 0x000fea0003800000 */
.L_x_629:
[----:B------:R-:W-:Y:S05]  /*3580*/  @P2 BRA `(.L_x_628) ;  /* 0x0000000000cc2947 */ /* 0x000fea0003800000 */
[----:B-1----:R1:W2:Y:S01]  /*3590*/  LDS.128 R32, [R103] ;  /* 0x0000000067207984 */ /* 0x0022a20000000c00 */
[----:B------:R-:W-:Y:S01]  /*35a0*/  ISETP.GE.AND P4, PT, R202, R102, PT ;  /* 0x00000066ca00720c */ /* 0x000fe20003f86270 */
[----:B------:R-:W-:-:S12]  /*35b0*/  BSSY B2, `(.L_x_633) ;  /* 0x000002f000027945 */ /* 0x000fd80003800000 */
[----:B-1----:R-:W-:Y:S05]  /*35c0*/  @P4 BRA `(.L_x_634) ;  /* 0x0000000000b44947 */ /* 0x002fea0003800000 */
[----:B------:R-:W-:Y:S02]  /*35d0*/  SHF.R.U32.HI R111, RZ, 0x10, R49 ;  /* 0x00000010ff6f7819 */ /* 0x000fe40000011631 */
[----:B------:R-:W-:Y:S02]  /*35e0*/  SHF.R.U32.HI R53, RZ, 0x10, R51 ;  /* 0x00000010ff357819 */ /* 0x000fe40000011633 */
[----:B------:R-:W-:Y:S02]  /*35f0*/  SHF.R.U64 R110, R48, 0x10, R49 ;  /* 0x00000010306e7819 */ /* 0x000fe40000001231 */
[----:B------:R-:W-:Y:S02]  /*3600*/  PRMT R111, R122, 0x5410, R111 ;  /* 0x000054107a6f7816 */ /* 0x000fe4000000006f */
[----:B------:R-:W-:Y:S01]  /*3610*/  SHF.R.U64 R52, R50, 0x10, R51 ;  /* 0x0000001032347819 */ /* 0x000fe20000001233 */
[----:B--2---:R-:W-:Y:S01]  /*3620*/  IMAD.U32 R50, R34, 0x10000, RZ ;  /* 0x0001000022327824 */ /* 0x004fe200078e00ff */
[----:B------:R-:W-:Y:S01]  /*3630*/  PRMT R53, R121, 0x5410, R53 ;  /* 0x0000541079357816 */ /* 0x000fe20000000035 */
[----:B------:R-:W-:Y:S01]  /*3640*/  IMAD.U32 R113, R111, 0x10000, RZ ;  /* 0x000100006f717824 */ /* 0x000fe200078e00ff */
[----:B------:R-:W-:-:S02]  /*3650*/  PRMT R110, R101, 0x5432, R110 ;  /* 0x00005432656e7816 */ /* 0x000fc4000000006e */
[----:B------:R-:W-:Y:S01]  /*3660*/  LOP3.LUT R51, R34, 0xffff0000, RZ, 0xc0, !PT ;  /* 0xffff000022337812 */ /* 0x000fe200078ec0ff */
[----:B------:R-:W-:Y:S01]  /*3670*/  IMAD.U32 R55, R53, 0x10000, RZ ;  /* 0x0001000035377824 */ /* 0x000fe200078e00ff */
[----:B------:R-:W-:Y:S01]  /*3680*/  PRMT R52, R98, 0x5432, R52 ;  /* 0x0000543262347816 */ /* 0x000fe20000000034 */
[----:B------:R-:W-:Y:S01]  /*3690*/  IMAD.U32 R34, R35, 0x10000, RZ ;  /* 0x0001000023227824 */ /* 0x000fe200078e00ff */
[----:B------:R-:W-:Y:S01]  /*36a0*/  LOP3.LUT R49, R33, 0xffff0000, RZ, 0xc0, !PT ;  /* 0xffff000021317812 */ /* 0x000fe200078ec0ff */
[C---:B------:R-:W-:Y:S01]  /*36b0*/  FMUL.FTZ R115, R51.reuse, R113 ;  /* 0x0000007133737220 */ /* 0x040fe20000410000 */
[----:B------:R-:W-:Y:S01]  /*36c0*/  LOP3.LUT R112, R110, 0xffff0000, RZ, 0xc0, !PT ;  /* 0xffff00006e707812 */ /* 0x000fe200078ec0ff */
[-C--:B------:R-:W-:Y:S01]  /*36d0*/  FMUL.FTZ R51, R51, R55.reuse ;  /* 0x0000003733337220 */ /* 0x080fe20000410000 */
[----:B------:R-:W-:Y:S01]  /*36e0*/  LOP3.LUT R48, R35, 0xffff0000, RZ, 0xc0, !PT ;  /* 0xffff000023307812 */ /* 0x000fe200078ec0ff */
[----:B------:R-:W-:Y:S01]  /*36f0*/  IMAD.U32 R35, R33, 0x10000, RZ ;  /* 0x0001000021237824 */ /* 0x000fe200078e00ff */
[----:B------:R-:W-:Y:S01]  /*3700*/  LOP3.LUT R54, R52, 0xffff0000, RZ, 0xc0, !PT ;  /* 0xffff000034367812 */ /* 0x000fe200078ec0ff */
[----:B------:R-:W-:Y:S01]  /*3710*/  FMUL.FTZ R114, R49, R112 ;  /* 0x0000007031727220 */ /* 0x000fe20000410000 */
[----:B------:R-:W-:Y:S01]  /*3720*/  LOP3.LUT R111, R111, 0xffff0000, RZ, 0xc0, !PT ;  /* 0xffff00006f6f7812 */ /* 0x000fe200078ec0ff */
[----:B------:R-:W-:Y:S01]  /*3730*/  IMAD.U32 R33, R32, 0x10000, RZ ;  /* 0x0001000020217824 */ /* 0x000fe200078e00ff */
[----:B------:R-:W-:Y:S01]  /*3740*/  LOP3.LUT R53, R53, 0xffff0000, RZ, 0xc0, !PT ;  /* 0xffff000035357812 */ /* 0x000fe200078ec0ff */
[----:B------:R-:W-:Y:S01]  /*3750*/  FFMA.FTZ R115, R50, R55, -R115 ;  /* 0x0000003732737223 */ /* 0x000fe20000010873 */
[-C--:B------:R-:W-:Y:S01]  /*3760*/  FMUL.FTZ R49, R49, R54.reuse ;  /* 0x0000003631317220 */ /* 0x080fe20000410000 */
[----:B------:R-:W-:Y:S01]  /*3770*/  LOP3.LUT R32, R32, 0xffff0000, RZ, 0xc0, !PT ;  /* 0xffff000020207812 */ /* 0x000fe200078ec0ff */
[----:B------:R-:W-:Y:S01]  /*3780*/  FFMA.FTZ R114, R35, R54, -R114 ;  /* 0x0000003623727223 */ /* 0x000fe20000010872 */
[----:B------:R-:W-:Y:S01]  /*3790*/  FFMA.FTZ R50, R50, R113, R51 ;  /* 0x0000007132327223 */ /* 0x000fe20000010033 */
[----:B------:R-:W-:-:S02]  /*37a0*/  IMAD.U32 R110, R110, 0x10000, RZ ;  /* 0x000100006e6e7824 */ /* 0x000fc400078e00ff */
[----:B------:R-:W-:Y:S01]  /*37b0*/  FMUL.FTZ R51, R48, R111 ;  /* 0x0000006f30337220 */ /* 0x000fe20000410000 */
[----:B------:R-:W-:Y:S02]  /*37c0*/  IMAD.U32 R52, R52, 0x10000, RZ ;  /* 0x0001000034347824 */ /* 0x000fe400078e00ff */
[-C--:B------:R-:W-:Y:S01]  /*37d0*/  FMUL.FTZ R54, R48, R53.reuse ;  /* 0x0000003530367220 */ /* 0x080fe20000410000 */
[----:B------:R-:W-:Y:S01]  /*37e0*/  FFMA.FTZ R49, R35, R112, R49 ;  /* 0x0000007023317223 */ /* 0x000fe20000010031 */
[C---:B------:R-:W-:Y:S01]  /*37f0*/  FMUL.FTZ R48, R32.reuse, R110 ;  /* 0x0000006e20307220 */ /* 0x040fe20000410000 */
[-C--:B------:R-:W-:Y:S01]  /*3800*/  FMUL.FTZ R35, R32, R52.reuse ;  /* 0x0000003420237220 */ /* 0x080fe20000410000 */
[C---:B------:R-:W-:Y:S01]  /*3810*/  FFMA.FTZ R51, R34.reuse, R53, -R51 ;  /* 0x0000003522337223 */ /* 0x040fe20000010833 */
[----:B------:R-:W-:Y:S01]  /*3820*/  FFMA.FTZ R54, R34, R111, R54 ;  /* 0x0000006f22367223 */ /* 0x000fe20000010036 */
[C---:B------:R-:W-:Y:S01]  /*3830*/  FFMA.FTZ R48, R33.reuse, R52, -R48 ;  /* 0x0000003421307223 */ /* 0x040fe20000010830 */
[----:B------:R-:W-:Y:S01]  /*3840*/  FFMA.FTZ R35, R33, R110, R35 ;  /* 0x0000006e21237223 */ /* 0x000fe20000010023 */
[----:B------:R-:W-:-:S02]  /*3850*/  F2FP.BF16.F32.PACK_AB R33, R49, R114 ;  /* 0x000000723121723e */ /* 0x000fc400000010ff */
[----:B------:R-:W-:Y:S02]  /*3860*/  F2FP.BF16.F32.PACK_AB R51, R54, R51 ;  /* 0x000000333633723e */ /* 0x000fe400000010ff */
[----:B------:R-:W-:Y:S02]  /*3870*/  F2FP.BF16.F32.PACK_AB R32, R35, R48 ;  /* 0x000000302320723e */ /* 0x000fe400000010ff */
[----:B------:R-:W-:Y:S01]  /*3880*/  F2FP.BF16.F32.PACK_AB R34, R50, R115 ;  /* 0x000000733222723e */ /* 0x000fe200000010ff */
[----:B------:R-:W-:-:S07]  /*3890*/  IMAD.MOV.U32 R35, RZ, RZ, R51 ;  /* 0x000000ffff237224 */ /* 0x000fce00078e0033 */
.L_x_634:
[----:B------:R-:W-:Y:S05]  /*38a0*/  BSYNC B2 ;  /* 0x0000000000027941 */ /* 0x000fea0003800000 */
.L_x_633:
[----:B--2---:R2:W-:Y:S02]  /*38b0*/  STG.E.128 desc[UR40][R42.64+0x40], R32 ;  /* 0x000040202a007986 */ /* 0x0045e4000c101d28 */
.L_x_628:
[----:B------:R-:W-:Y:S05]  /*38c0*/  BSYNC B1 ;  /* 0x0000000000017941 */ /* 0x000fea0003800000 */
.L_x_627:
[----:B------:R-:W-:Y:S05]  /*38d0*/  @P5 BRA `(.L_x_635) ;  /* 0x0000001c00805947 */ /* 0x000fea0003800000 */
[----:B------:R-:W-:Y:S04]  /*38e0*/  BSSY B1, `(.L_x_636) ;  /* 0x0000036000017945 */ /* 0x000fe80003800000 */
[----:B------:R-:W-:Y:S05]  /*38f0*/  @P1 BRA `(.L_x_637) ;  /* 0x0000000000d01947 */ /* 0x000fea0003800000 */
[----:B-12---:R1:W2:Y:S01]  /*3900*/  LDS.128 R32, [R104+0x2000] ;  /* 0x0020000068207984 */ /* 0x0062a20000000c00 */
[----:B------:R-:W-:Y:S01]  /*3910*/  ISETP.GE.AND P4, PT, R22, R102, PT ;  /* 0x000000661600720c */ /* 0x000fe20003f86270 */
[----:B------:R-:W-:-:S12]  /*3920*/  BSSY B2, `(.L_x_638) ;  /* 0x0000030000027945 */ /* 0x000fd80003800000 */
[----:B-1----:R-:W-:Y:S05]  /*3930*/  @P4 BRA `(.L_x_639) ;  /* 0x0000000000b84947 */ /* 0x002fea0003800000 */
[----:B------:R-:W-:Y:S01]  /*3940*/  SHF.R.U64 R48, R46, 0x10, R47 ;  /* 0x000000102e307819 */ /* 0x000fe2000000122f */
[----:B--2---:R-:W-:Y:S01]  /*3950*/  IMAD.U32 R42, R34, 0x10000, RZ ;  /* 0x00010000222a7824 */ /* 0x004fe200078e00ff */
[----:B------:R-:W-:Y:S01]  /*3960*/  SHF.R.U64 R50, R44, 0x10, R45 ;  /* 0x000000102c327819 */ /* 0x000fe2000000122d */
[----:B------:R-:W-:Y:S01]  /*3970*/  IMAD.U32 R44, R35, 0x10000, RZ ;  /* 0x00010000232c7824 */ /* 0x000fe200078e00ff */
[----:B------:R-:W-:Y:S02]  /*3980*/  SHF.R.U32.HI R46, RZ, 0x10, R47 ;  /* 0x00000010ff2e7819 */ /* 0x000fe4000001162f */
[----:B------:R-:W-:Y:S02]  /*3990*/  SHF.R.U32.HI R49, RZ, 0x10, R45 ;  /* 0x00000010ff317819 */ /* 0x000fe4000001162d */
[----:B------:R-:W-:Y:S02]  /*39a0*/  PRMT R107, R107, 0x5410, R48 ;  /* 0x000054106b6b7816 */ /* 0x000fe40000000030 */
[----:B------:R-:W-:-:S02]  /*39b0*/  PRMT R109, R109, 0x5410, R50 ;  /* 0x000054106d6d7816 */ /* 0x000fc40000000032 */
[----:B------:R-:W-:Y:S02]  /*39c0*/  PRMT R105, R105, 0x5410, R46 ;  /* 0x0000541069697816 */ /* 0x000fe4000000002e */
[----:B------:R-:W-:Y:S02]  /*39d0*/  LOP3.LUT R45, R35, 0xffff0000, RZ, 0xc0, !PT ;  /* 0xffff0000232d7812 */ /* 0x000fe400078ec0ff */
[----:B------:R-:W-:Y:S01]  /*39e0*/  PRMT R108, R108, 0x5410, R49 ;  /* 0x000054106c6c7816 */ /* 0x000fe20000000031 */
[----:B------:R-:W-:Y:S01]  /*39f0*/  IMAD.U32 R49, R105, 0x10000, RZ ;  /* 0x0001000069317824 */ /* 0x000fe200078e00ff */
[----:B------:R-:W-:Y:S02]  /*3a00*/  LOP3.LUT R35, R33, 0xffff0000, RZ, 0xc0, !PT ;  /* 0xffff000021237812 */ /* 0x000fe400078ec0ff */
[----:B------:R-:W-:Y:S01]  /*3a10*/  LOP3.LUT R48, R107, 0xffff0000, RZ, 0xc0, !PT ;  /* 0xffff00006b307812 */ /* 0x000fe200078ec0ff */
[----:B------:R-:W-:Y:S01]  /*3a20*/  IMAD.U32 R47, R108, 0x10000, RZ ;  /* 0x000100006c2f7824 */ /* 0x000fe200078e00ff */
[----:B------:R-:W-:Y:S01]  /*3a30*/  LOP3.LUT R46, R109, 0xffff0000, RZ, 0xc0, !PT ;  /* 0xffff00006d2e7812 */ /* 0x000fe200078ec0ff */
[----:B------:R-:W-:Y:S01]  /*3a40*/  IMAD.U32 R107, R107, 0x10000, RZ ;  /* 0x000100006b6b7824 */ /* 0x000fe200078e00ff */
[----:B------:R-:W-:Y:S01]  /*3a50*/  LOP3.LUT R43, R34, 0xffff0000, RZ, 0xc0, !PT ;  /* 0xffff0000222b7812 */ /* 0x000fe200078ec0ff */
[----:B------:R-:W-:-:S02]  /*3a60*/  IMAD.U32 R34, R33, 0x10000, RZ ;  /* 0x0001000021227824 */ /* 0x000fc400078e00ff */
[C---:B------:R-:W-:Y:S01]  /*3a70*/  FMUL.FTZ R51, R35.reuse, R48 ;  /* 0x0000003023337220 */ /* 0x040fe20000410000 */
[C---:B------:R-:W-:Y:S02]  /*3a80*/  IMAD.U32 R33, R32.reuse, 0x10000, RZ ;  /* 0x0001000020217824 */ /* 0x040fe400078e00ff */
[-C--:B------:R-:W-:Y:S01]  /*3a90*/  FMUL.FTZ R35, R35, R46.reuse ;  /* 0x0000002e23237220 */ /* 0x080fe20000410000 */
[----:B------:R-:W-:Y:S01]  /*3aa0*/  LOP3.LUT R32, R32, 0xffff0000, RZ, 0xc0, !PT ;  /* 0xffff000020207812 */ /* 0x000fe200078ec0ff */
[C---:B------:R-:W-:Y:S01]  /*3ab0*/  FMUL.FTZ R53, R43.reuse, R49 ;  /* 0x000000312b357220 */ /* 0x040fe20000410000 */
[-C--:B------:R-:W-:Y:S01]  /*3ac0*/  FMUL.FTZ R43, R43, R47.reuse ;  /* 0x0000002f2b2b7220 */ /* 0x080fe20000410000 */
[----:B------:R-:W-:Y:S01]  /*3ad0*/  LOP3.LUT R105, R105, 0xffff0000, RZ, 0xc0, !PT ;  /* 0xffff000069697812 */ /* 0x000fe200078ec0ff */
[----:B------:R-:W-:Y:S01]  /*3ae0*/  IMAD.U32 R109, R109, 0x10000, RZ ;  /* 0x000100006d6d7824 */ /* 0x000fe200078e00ff */
[----:B------:R-:W-:Y:S01]  /*3af0*/  LOP3.LUT R108, R108, 0xffff0000, RZ, 0xc0, !PT ;  /* 0xffff00006c6c7812 */ /* 0x000fe200078ec0ff */
[C---:B------:R-:W-:Y:S01]  /*3b00*/  FFMA.FTZ R51, R34.reuse, R46, -R51 ;  /* 0x0000002e22337223 */ /* 0x040fe20000010833 */
[----:B------:R-:W-:Y:S01]  /*3b10*/  FFMA.FTZ R48, R34, R48, R35 ;  /* 0x0000003022307223 */ /* 0x000fe20000010023 */
[----:B------:R-:W-:Y:S01]  /*3b20*/  FFMA.FTZ R53, R42, R47, -R53 ;  /* 0x0000002f2a357223 */ /* 0x000fe20000010835 */
[----:B------:R-:W-:Y:S01]  /*3b30*/  FMUL.FTZ R34, R32, R107 ;  /* 0x0000006b20227220 */ /* 0x000fe20000410000 */
[----:B------:R-:W-:Y:S01]  /*3b40*/  FFMA.FTZ R42, R42, R49, R43 ;  /* 0x000000312a2a7223 */ /* 0x000fe2000001002b */
[----:B------:R-:W-:Y:S01]  /*3b50*/  FMUL.FTZ R32, R32, R109 ;  /* 0x0000006d20207220 */ /* 0x000fe20000410000 */
        /* <DEDUP_REMOVED lines=8> */
[----:B------:R-:W-:Y:S01]  /*3be0*/  F2FP.BF16.F32.PACK_AB R32, R33, R34 ;  /* 0x000000222120723e */ /* 0x000fe200000010ff */
[----:B------:R-:W-:Y:S01]  /*3bf0*/  IMAD.MOV.U32 R33, RZ, RZ, R48 ;  /* 0x000000ffff217224 */ /* 0x000fe200078e0030 */
[----:B------:R-:W-:Y:S01]  /*3c00*/  F2FP.BF16.F32.PACK_AB R35, R46, R35 ;  /* 0x000000232e23723e */ /* 0x000fe200000010ff */
[----:B------:R-:W-:-:S07]  /*3c10*/  IMAD.MOV.U32 R34, RZ, RZ, R42 ;  /* 0x000000ffff227224 */ /* 0x000fce00078e002a */
.L_x_639:
[----:B------:R-:W-:Y:S05]  /*3c20*/  BSYNC B2 ;  /* 0x0000000000027941 */ /* 0x000fea0003800000 */
.L_x_638:
[----:B--2---:R3:W-:Y:S02]  /*3c30*/  STG.E.128 desc[UR40][R40.64], R32 ;  /* 0x0000002028007986 */ /* 0x0047e4000c101d28 */
.L_x_637:
[----:B------:R-:W-:Y:S05]  /*3c40*/  BSYNC B1 ;  /* 0x0000000000017941 */ /* 0x000fea0003800000 */
.L_x_636:
[----:B------:R-:W-:Y:S05]  /*3c50*/  @P2 BRA `(.L_x_635) ;  /* 0x0000001800a02947 */ /* 0x000fea0003800000 */
[----:B-123--:R1:W2:Y:S01]  /*3c60*/  LDS.128 R32, [R103+0x2000] ;  /* 0x0020000067207984 */ /* 0x00e2a20000000c00 */
[----:B------:R-:W-:Y:S01]  /*3c70*/  ISETP.GE.AND P4, PT, R202, R102, PT ;  /* 0x00000066ca00720c */ /* 0x000fe20003f86270 */
[----:B------:R-:W-:-:S12]  /*3c80*/  BSSY B1, `(.L_x_640) ;  /* 0x0000030000017945 */ /* 0x000fd80003800000 */
[----:B-1----:R-:W-:Y:S05]  /*3c90*/  @P4 BRA `(.L_x_641) ;  /* 0x0000000000b84947 */ /* 0x002fea0003800000 */
[----:B------:R-:W-:Y:S02]  /*3ca0*/  SHF.R.U32.HI R42, RZ, 0x10, R37 ;  /* 0x00000010ff2a7819 */ /* 0x000fe40000011625 */
[----:B------:R-:W-:Y:S02]  /*3cb0*/  SHF.R.U32.HI R44, RZ, 0x10, R39 ;  /* 0x00000010ff2c7819 */ /* 0x000fe40000011627 */
[----:B------:R-:W-:Y:S01]  /*3cc0*/  SHF.R.U64 R43, R36, 0x10, R37 ;  /* 0x00000010242b7819 */ /* 0x000fe20000001225 */
[----:B--2---:R-:W-:Y:S01]  /*3cd0*/  IMAD.U32 R36, R34, 0x10000, RZ ;  /* 0x0001000022247824 */ /* 0x004fe200078e00ff */
[----:B------:R-:W-:Y:S01]  /*3ce0*/  SHF.R.U64 R45, R38, 0x10, R39 ;  /* 0x00000010262d7819 */ /* 0x000fe20000001227 */
[----:B------:R-:W-:Y:S01]  /*3cf0*/  IMAD.U32 R38, R35, 0x10000, RZ ;  /* 0x0001000023267824 */ /* 0x000fe200078e00ff */
[----:B------:R-:W-:Y:S02]  /*3d00*/  PRMT R101, R101, 0x5410, R42 ;  /* 0x0000541065657816 */ /* 0x000fe4000000002a */
[----:B------:R-:W-:-:S02]  /*3d10*/  PRMT R99, R99, 0x5410, R44 ;  /* 0x0000541063637816 */ /* 0x000fc4000000002c */
[----:B------:R-:W-:Y:S02]  /*3d20*/  PRMT R100, R100, 0x5410, R43 ;  /* 0x0000541064647816 */ /* 0x000fe4000000002b */
[----:B------:R-:W-:Y:S01]  /*3d30*/  LOP3.LUT R37, R34, 0xffff0000, RZ, 0xc0, !PT ;  /* 0xffff000022257812 */ /* 0x000fe200078ec0ff */
[----:B------:R-:W-:Y:S01]  /*3d40*/  IMAD.U32 R43, R99, 0x10000, RZ ;  /* 0x00010000632b7824 */ /* 0x000fe200078e00ff */
[----:B------:R-:W-:Y:S01]  /*3d50*/  LOP3.LUT R39, R35, 0xffff0000, RZ, 0xc0, !PT ;  /* 0xffff000023277812 */ /* 0x000fe200078ec0ff */
[----:B------:R-:W-:Y:S01]  /*3d60*/  IMAD.U32 R34, R33, 0x10000, RZ ;  /* 0x0001000021227824 */ /* 0x000fe200078e00ff */
[----:B------:R-:W-:Y:S01]  /*3d70*/  PRMT R98, R98, 0x5410, R45 ;  /* 0x0000541062627816 */ /* 0x000fe2000000002d */
[----:B------:R-:W-:Y:S01]  /*3d80*/  IMAD.U32 R45, R101, 0x10000, RZ ;  /* 0x00010000652d7824 */ /* 0x000fe200078e00ff */
[----:B------:R-:W-:Y:S01]  /*3d90*/  LOP3.LUT R35, R33, 0xffff0000, RZ, 0xc0, !PT ;  /* 0xffff000021237812 */ /* 0x000fe200078ec0ff */
[----:B------:R-:W-:Y:S01]  /*3da0*/  IMAD.U32 R33, R32, 0x10000, RZ ;  /* 0x0001000020217824 */ /* 0x000fe200078e00ff */
[----:B------:R-:W-:Y:S01]  /*3db0*/  LOP3.LUT R44, R100, 0xffff0000, RZ, 0xc0, !PT ;  /* 0xffff0000642c7812 */ /* 0x000fe200078ec0ff */
[C---:B------:R-:W-:Y:S01]  /*3dc0*/  FMUL.FTZ R49, R37.reuse, R45 ;  /* 0x0000002d25317220 */ /* 0x040fe20000410000 */
[----:B------:R-:W-:Y:S01]  /*3dd0*/  LOP3.LUT R42, R98, 0xffff0000, RZ, 0xc0, !PT ;  /* 0xffff0000622a7812 */ /* 0x000fe200078ec0ff */
[-C--:B------:R-:W-:Y:S01]  /*3de0*/  FMUL.FTZ R37, R37, R43.reuse ;  /* 0x0000002b25257220 */ /* 0x080fe20000410000 */
[----:B------:R-:W-:Y:S01]  /*3df0*/  LOP3.LUT R101, R101, 0xffff0000, RZ, 0xc0, !PT ;  /* 0xffff000065657812 */ /* 0x000fe200078ec0ff */
[----:B------:R-:W-:Y:S01]  /*3e00*/  FMUL.FTZ R47, R35, R44 ;  /* 0x0000002c232f7220 */ /* 0x000fe20000410000 */
[----:B------:R-:W-:Y:S01]  /*3e10*/  LOP3.LUT R99, R99, 0xffff0000, RZ, 0xc0, !PT ;  /* 0xffff000063637812 */ /* 0x000fe200078ec0ff */
[----:B------:R-:W-:Y:S01]  /*3e20*/  FFMA.FTZ R49, R36, R43, -R49 ;  /* 0x0000002b24317223 */ /* 0x000fe20000010831 */
[-C--:B------:R-:W-:Y:S01]  /*3e30*/  FMUL.FTZ R35, R35, R42.reuse ;  /* 0x0000002a23237220 */ /* 0x080fe20000410000 */
[----:B------:R-:W-:Y:S01]  /*3e40*/  LOP3.LUT R32, R32, 0xffff0000, RZ, 0xc0, !PT ;  /* 0xffff000020207812 */ /* 0x000fe200078ec0ff */
[----:B------:R-:W-:Y:S01]  /*3e50*/  FFMA.FTZ R47, R34, R42, -R47 ;  /* 0x0000002a222f7223 */ /* 0x000fe2000001082f */
[----:B------:R-:W-:Y:S01]  /*3e60*/  FFMA.FTZ R36, R36, R45, R37 ;  /* 0x0000002d24247223 */ /* 0x000fe20000010025 */
[----:B------:R-:W-:-:S02]  /*3e70*/  IMAD.U32 R100, R100, 0x10000, RZ ;  /* 0x0001000064647824 */ /* 0x000fc400078e00ff */
[C---:B------:R-:W-:Y:S01]  /*3e80*/  FMUL.FTZ R37, R39.reuse, R101 ;  /* 0x0000006527257220 */ /* 0x040fe20000410000 */
        /* <DEDUP_REMOVED lines=15> */
.L_x_641:
[----:B------:R-:W-:Y:S05]  /*3f80*/  BSYNC B1 ;  /* 0x0000000000017941 */ /* 0x000fea0003800000 */
.L_x_640:
[----:B--2---:R4:W-:Y:S01]  /*3f90*/  STG.E.128 desc[UR40][R40.64+0x40], R32 ;  /* 0x0000402028007986 */ /* 0x0049e2000c101d28 */
[----:B------:R-:W-:Y:S05]  /*3fa0*/  BRA `(.L_x_635) ;  /* 0x0000001400cc7947 */ /* 0x000fea0003800000 */
.L_x_619:
[----:B------:R-:W-:Y:S02]  /*3fb0*/  ISETP.GE.AND P3, PT, R220, R97, PT ;  /* 0x00000061dc00720c */ /* 0x000fe40003f66270 */
[----:B------:R-:W-:Y:S02]  /*3fc0*/  CS2R R38, SRZ ;  /* 0x0000000000267805 */ /* 0x000fe4000001ff00 */
[----:B------:R-:W-:-:S13]  /*3fd0*/  ISETP.GE.OR P3, PT, R16, R102, P3 ;  /* 0x000000661000720c */ /* 0x000fda0001f66670 */
[----:B------:R-:W-:Y:S01]  /*3fe0*/  @!P3 IADD3 R33, P4, P5, R12, R32, R69 ;  /* 0x000000200c21b210 */ /* 0x000fe20007d9e045 */
[----:B------:R-:W0:Y:S03]  /*3ff0*/  @!P3 LDC.64 R44, c[0x0][0x3e8] ;  /* 0x0000fa00ff2cbb82 */ /* 0x000e260000000a00 */
[----:B------:R-:W-:Y:S02]  /*4000*/  @!P3 IADD3.X R36, R79, R95, R68, P4, P5 ;  /* 0x0000005f4f24b210 */ /* 0x000fe400027ea444 */
[----:B------:R-:W-:-:S03]  /*4010*/  @!P3 IADD3 R46, P4, P5, R30, R34, R71 ;  /* 0x000000221e2eb210 */ /* 0x000fc60007d9e047 */
[----:B------:R-:W1:Y:S01]  /*4020*/  @!P3 LDC.64 R48, c[0x0][0x400] ;  /* 0x00010000ff30bb82 */ /* 0x000e620000000a00 */
[----:B------:R-:W-:Y:S02]  /*4030*/  @!P3 IADD3.X R47, R81, R105, R70, P4, P5 ;  /* 0x00000069512fb210 */ /* 0x000fe400027ea446 */
[----:B------:R-:W-:-:S04]  /*4040*/  ISETP.GE.AND P4, PT, R18, R97, PT ;  /* 0x000000611200720c */ /* 0x000fc80003f86270 */
[----:B------:R-:W-:-:S13]  /*4050*/  ISETP.GE.OR P4, PT, R16, R102, P4 ;  /* 0x000000661000720c */ /* 0x000fda0002786670 */
[----:B------:R-:W2:Y:S01]  /*4060*/  @!P4 LDC.64 R40, c[0x0][0x3e8] ;  /* 0x0000fa00ff28cb82 */ /* 0x000ea20000000a00 */
[----:B------:R-:W-:-:S05]  /*4070*/  @!P4 IADD3 R32, P5, R12, R32, RZ ;  /* 0x000000200c20c210 */ /* 0x000fca0007fbe0ff */
[----:B------:R-:W-:Y:S02]  /*4080*/  @!P4 IMAD.X R35, R95, 0x1, R79, P5 ;  /* 0x000000015f23c824 */ /* 0x000fe400028e064f */
[----:B------:R-:W3:Y:S01]  /*4090*/  @!P4 LDC.64 R42, c[0x0][0x400] ;  /* 0x00010000ff2acb82 */ /* 0x000ee20000000a00 */
[----:B--2---:R-:W-:-:S04]  /*40a0*/  @!P4 LEA R40, P5, R32, R40, 0x1 ;  /* 0x000000282028c211 */ /* 0x004fc800078a08ff */
[----:B------:R-:W-:Y:S02]  /*40b0*/  @!P4 LEA.HI.X R41, R32, R41, R35, 0x1, P5 ;  /* 0x000000292029c211 */ /* 0x000fe400028f0c23 */
[----:B------:R-:W-:-:S05]  /*40c0*/  @!P4 IADD3 R34, P5, R30, R34, RZ ;  /* 0x000000221e22c210 */ /* 0x000fca0007fbe0ff */
[----:B------:R-:W-:Y:S01]  /*40d0*/  @!P4 IMAD.X R32, R105, 0x1, R81, P5 ;  /* 0x000000016920c824 */ /* 0x000fe200028e0651 */
[----:B---3--:R-:W-:-:S04]  /*40e0*/  @!P4 LEA R42, P5, R34, R42, 0x1 ;  /* 0x0000002a222ac211 */ /* 0x008fc800078a08ff */
[----:B------:R-:W-:Y:S02]  /*40f0*/  @!P4 LEA.HI.X R43, R34, R43, R32, 0x1, P5 ;  /* 0x0000002b222bc211 */ /* 0x000fe400028f0c20 */
[----:B------:R-:W-:Y:S02]  /*4100*/  CS2R R34, SRZ ;  /* 0x0000000000227805 */ /* 0x000fe4000001ff00 */
[----:B0-----:R-:W-:-:S04]  /*4110*/  @!P3 LEA R44, P5, R33, R44, 0x1 ;  /* 0x0000002c212cb211 */ /* 0x001fc800078a08ff */
[----:B------:R-:W-:Y:S02]  /*4120*/  @!P3 LEA.HI.X R45, R33, R45, R36, 0x1, P5 ;  /* 0x0000002d212db211 */ /* 0x000fe400028f0c24 */
[----:B------:R-:W-:Y:S02]  /*4130*/  CS2R R32, SRZ ;  /* 0x0000000000207805 */ /* 0x000fe4000001ff00 */
[----:B------:R-:W-:-:S04]  /*4140*/  CS2R R36, SRZ ;  /* 0x0000000000247805 */ /* 0x000fc8000001ff00 */
[----:B------:R0:W2:Y:S04]  /*4150*/  @!P4 LDG.E.128 R32, desc[UR40][R40.64] ;  /* 0x000000282820c981 */ /* 0x0000a8000c1e1d00 */
[----:B------:R3:W4:Y:S01]  /*4160*/  @!P4 LDG.E.128 R36, desc[UR40][R42.64] ;  /* 0x000000282a24c981 */ /* 0x000722000c1e1d00 */
[----:B-1----:R-:W-:-:S04]  /*4170*/  @!P3 LEA R48, P4, R46, R48, 0x1 ;  /* 0x000000302e30b211 */ /* 0x002fc800078808ff */
[----:B------:R-:W-:Y:S02]  /*4180*/  @!P3 LEA.HI.X R49, R46, R49, R47, 0x1, P4 ;  /* 0x000000312e31b211 */ /* 0x000fe400020f0c2f */
[----:B0-----:R-:W-:Y:S02]  /*4190*/  CS2R R40, SRZ ;  /* 0x0000000000287805 */ /* 0x001fe4000001ff00 */
[----:B---3--:R-:W-:Y:S02]  /*41a0*/  CS2R R42, SRZ ;  /* 0x00000000002a7805 */ /* 0x008fe4000001ff00 */
[----:B------:R-:W-:-:S04]  /*41b0*/  CS2R R46, SRZ ;  /* 0x00000000002e7805 */ /* 0x000fc8000001ff00 */
[----:B------:R0:W3:Y:S02]  /*41c0*/  @!P3 LDG.E.128 R40, desc[UR40][R44.64] ;  /* 0x000000282c28b981 */ /* 0x0000e4000c1e1d00 */
[----:B0-----:R-:W-:-:S06]  /*41d0*/  CS2R R44, SRZ ;  /* 0x00000000002c7805 */ /* 0x001fcc000001ff00 */
[----:B------:R0:W5:Y:S01]  /*41e0*/  @!P3 LDG.E.128 R44, desc[UR40][R48.64] ;  /* 0x00000028302cb981 */ /* 0x000162000c1e1d00 */
[----:B------:R-:W-:Y:S01]  /*41f0*/  UISETP.NE.AND UP0, UPT, UR44, 0x3, UPT ;  /* 0x000000032c00788c */ /* 0x000fe2000bf05270 */
[----:B------:R-:W-:-:S05]  /*4200*/  ISETP.GE.AND P4, PT, R16, R102, PT ;  /* 0x000000661000720c */ /* 0x000fca0003f86270 */
[----:B------:R-:W-:Y:S01]  /*4210*/  PLOP3.LUT P3, PT, PT, PT, UP0, 0x80, 0x0 ;  /* 0x000000000000781c */ /* 0x000fe20003f6f008 */
[----:B--2---:R-:W-:Y:S02]  /*4220*/  IMAD.MOV.U32 R51, RZ, RZ, R34 ;  /* 0x000000ffff337224 */ /* 0x004fe400078e0022 */
[----:B------:R-:W-:Y:S02]  /*4230*/  IMAD.MOV.U32 R52, RZ, RZ, R35 ;  /* 0x000000ffff347224 */ /* 0x000fe400078e0023 */
[----:B------:R-:W-:Y:S01]  /*4240*/  IMAD.MOV.U32 R54, RZ, RZ, R33 ;  /* 0x000000ffff367224 */ /* 0x000fe200078e0021 */
[----:B------:R-:W-:Y:S01]  /*4250*/  PRMT R119, R119, 0x5410, R51 ;  /* 0x0000541077777816 */ /* 0x000fe20000000033 */
[----:B----4-:R-:W-:Y:S01]  /*4260*/  IMAD.MOV.U32 R51, RZ, RZ, R38 ;  /* 0x000000ffff337224 */ /* 0x010fe200078e0026 */
[----:B------:R-:W-:Y:S01]  /*4270*/  PRMT R128, R52, 0x7610, R128 ;  /* 0x0000761034807816 */ /* 0x000fe20000000080 */
[----:B0-----:R-:W-:Y:S01]  /*4280*/  IMAD.MOV.U32 R48, RZ, RZ, R39 ;  /* 0x000000ffff307224 */ /* 0x001fe200078e0027 */
[----:B------:R-:W-:Y:S01]  /*4290*/  PRMT R114, R54, 0x7610, R114 ;  /* 0x0000761036727816 */ /* 0x000fe20000000072 */
[----:B------:R-:W-:Y:S01]  /*42a0*/  IMAD.MOV.U32 R49, RZ, RZ, R36 ;  /* 0x000000ffff317224 */ /* 0x000fe200078e0024 */
[----:B------:R-:W-:Y:S01]  /*42b0*/  PRMT R127, R51, 0x7610, R127 ;  /* 0x00007610337f7816 */ /* 0x000fe2000000007f */
[----:B------:R-:W-:Y:S01]  /*42c0*/  IMAD.MOV.U32 R52, RZ, RZ, R37 ;  /* 0x000000ffff347224 */ /* 0x000fe200078e0025 */
[----:B------:R-:W-:Y:S01]  /*42d0*/  PRMT R122, R122, 0x5410, R48 ;  /* 0x000054107a7a7816 */ /* 0x000fe20000000030 */
[----:B------:R-:W-:Y:S01]  /*42e0*/  IMAD.MOV.U32 R53, RZ, RZ, R32 ;  /* 0x000000ffff357224 */ /* 0x000fe200078e0020 */
[----:B------:R-:W-:-:S02]  /*42f0*/  PRMT R121, R121, 0x5410, R49 ;  /* 0x0000541079797816 */ /* 0x000fc40000000031 */
[----:B------:R-:W-:Y:S02]  /*4300*/  PRMT R114, R114, 0x5410, R52 ;  /* 0x0000541072727816 */ /* 0x000fe40000000034 */
[----:B------:R-:W-:Y:S01]  /*4310*/  PRMT R120, R120, 0x5410, R53 ;  /* 0x0000541078787816 */ /* 0x000fe20000000035 */
[----:B---3--:R-:W-:Y:S02]  /*4320*/  IMAD.MOV.U32 R48, RZ, RZ, R42 ;  /* 0x000000ffff307224 */ /* 0x008fe400078e002a */
[----:B------:R-:W-:Y:S02]  /*4330*/  IMAD.MOV.U32 R49, RZ, RZ, R43 ;  /* 0x000000ffff317224 */ /* 0x000fe400078e002b */
[----:B------:R-:W-:Y:S01]  /*4340*/  IMAD.MOV.U32 R51, RZ, RZ, R40 ;  /* 0x000000ffff337224 */ /* 0x000fe200078e0028 */
[----:B------:R-:W-:Y:S01]  /*4350*/  PRMT R124, R48, 0x7610, R124 ;  /* 0x00007610307c7816 */ /* 0x000fe2000000007c */
[----:B------:R-:W-:Y:S01]  /*4360*/  IMAD.MOV.U32 R52, RZ, RZ, R41 ;  /* 0x000000ffff347224 */ /* 0x000fe200078e0029 */
[----:B------:R-:W-:-:S02]  /*4370*/  PRMT R120, R49, 0x7610, R120 ;  /* 0x0000761031787816 */ /* 0x000fc40000000078 */
[----:B------:R-:W-:Y:S02]  /*4380*/  PRMT R126, R51, 0x7610, R126 ;  /* 0x00007610337e7816 */ /* 0x000fe4000000007e */
[----:B------:R-:W-:Y:S01]  /*4390*/  PRMT R125, R52, 0x7610, R125 ;  /* 0x00007610347d7816 */ /* 0x000fe2000000007d */
[----:B-----5:R-:W-:Y:S02]  /*43a0*/  IMAD.MOV.U32 R48, RZ, RZ, R46 ;  /* 0x000000ffff307224 */ /* 0x020fe400078e002e */
[----:B------:R-:W-:Y:S02]  /*43b0*/  IMAD.MOV.U32 R49, RZ, RZ, R47 ;  /* 0x000000ffff317224 */ /* 0x000fe400078e002f */
[----:B------:R-:W-:Y:S01]  /*43c0*/  IMAD.MOV.U32 R51, RZ, RZ, R44 ;  /* 0x000000ffff337224 */ /* 0x000fe200078e002c */
[----:B------:R-:W-:Y:S01]  /*43d0*/  PRMT R121, R48, 0x7610, R121 ;  /* 0x0000761030797816 */ /* 0x000fe20000000079 */
[----:B------:R-:W-:Y:S01]  /*43e0*/  IMAD.MOV.U32 R52, RZ, RZ, R45 ;  /* 0x000000ffff347224 */ /* 0x000fe200078e002d */
[----:B------:R-:W-:-:S02]  /*43f0*/  PRMT R119, R49, 0x7610, R119 ;  /* 0x0000761031777816 */ /* 0x000fc40000000077 */
[----:B------:R-:W-:Y:S02]  /*4400*/  PRMT R122, R51, 0x7610, R122 ;  /* 0x00007610337a7816 */ /* 0x000fe4000000007a */
[----:B------:R-:W-:Y:S01]  /*4410*/  PRMT R123, R52, 0x7610, R123 ;  /* 0x00007610347b7816 */ /* 0x000fe2000000007b */
[----:B------:R-:W-:Y:S06]  /*4420*/  @!P3 BRA `(.L_x_642) ;  /* 0x000000000004b947 */ /* 0x000fec0003800000 */
[----:B------:R-:W-:Y:S01]  /*4430*/  BPT.TRAP 0x1 ;  /* 0x000000040000795c */ /* 0x000fe20000300000 */
.L_x_642:
[----:B------:R-:W-:Y:S01]  /*4440*/  IMAD R95, R2, 0x8, R19 ;  /* 0x00000008025f7824 */ /* 0x000fe200078e0213 */
[----:B------:R-:W-:Y:S01]  /*4450*/  SHF.L.U32 R106, R201, 0x1f, RZ ;  /* 0x0000001fc96a7819 */ /* 0x000fe200000006ff */
[----:B------:R-:W0:Y:S01]  /*4460*/  LDC R107, c[0x0][0x2f4] ;  /* 0x0000bd00ff6b7b82 */ /* 0x000e220000000800 */
[----:B------:R-:W-:Y:S01]  /*4470*/  BSSY B1, `(.L_x_643) ;  /* 0x0000006000017945 */ /* 0x000fe20003800000 */
[----:B------:R-:W-:Y:S01]  /*4480*/  IMAD.MOV.U32 R101, RZ, RZ, R50 ;  /* 0x000000ffff657224 */ /* 0x000fe200078e0032 */
[----:B------:R-:W1:Y:S05]  /*4490*/  SYNCS.PHASECHK.TRANS64.TRYWAIT P5, [R95+URZ+0x22890], R106 ;  /* 0x0228906a5f0075a7 */ /* 0x000e6a00080a017f */
[----:B------:R-:W2:Y:S01]  /*44a0*/  LDC.64 R102, c[0x0][0x300] ;  /* 0x0000c000ff667b82 */ /* 0x000ea20000000a00 */
[----:B0-----:R-:W-:Y:S01]  /*44b0*/  IMAD.IADD R109, R107, 0x1, -R74 ;  /* 0x000000016b6d7824 */ /* 0x001fe200078e0a4a */
[----:B-1----:R-:W-:Y:S06]  /*44c0*/  @!P5 BRA `(.L_x_644) ;  /* 0x0000015400c4d947 */ /* 0x002fec0003800000 */
.L_x_914:
[----:B------:R-:W-:Y:S05]  /*44d0*/  BSYNC B1 ;  /* 0x0000000000017941 */ /* 0x000fea0003800000 */
.L_x_643:
[----:B------:R-:W-:Y:S01]  /*44e0*/  ISETP.GE.OR P5, PT, R18, R97, P1 ;  /* 0x000000611200720c */ /* 0x000fe20000fa6670 */
[----:B------:R-:W-:-:S12]  /*44f0*/  BSSY B1, `(.L_x_645) ;  /* 0x0000080000017945 */ /* 0x000fd80003800000 */
[----:B------:R-:W-:Y:S05]  /*4500*/  @P5 BRA `(.L_x_646) ;  /* 0x0000000400f85947 */ /* 0x000fea0003800000 */
[-C--:B--2---:R-:W-:Y:S01]  /*4510*/  IMAD R48, R224, R102.reuse, RZ ;  /* 0x00000066e0307224 */ /* 0x084fe200078e02ff */
[----:B------:R-:W-:Y:S01]  /*4520*/  BSSY B2, `(.L_x_647) ;  /* 0x0000070000027945 */ /* 0x000fe20003800000 */
[----:B------:R-:W-:-:S04]  /*4530*/  IMAD.WIDE.U32 R104, R18, R102, R100 ;  /* 0x0000006612687225 */ /* 0x000fc800078e0064 */
[----:B------:R-:W-:Y:S01]  /*4540*/  IMAD R111, R18, R103, R48 ;  /* 0x00000067126f7224 */ /* 0x000fe200078e0230 */
[----:B------:R-:W-:Y:S02]  /*4550*/  SEL R48, R74, R109, !P0 ;  /* 0x0000006d4a307207 */ /* 0x000fe40004000000 */
[----:B------:R-:W-:Y:S01]  /*4560*/  IADD3 R108, P5, P6, R4, R104, R84 ;  /* 0x00000068046c7210 */ /* 0x000fe20007ebe054 */
[----:B------:R-:W-:Y:S01]  /*4570*/  IMAD.IADD R111, R111, 0x1, R105 ;  /* 0x000000016f6f7824 */ /* 0x000fe200078e0269 */
[----:B------:R-:W-:-:S04]  /*4580*/  SHF.R.S32.HI R49, RZ, 0x1f, R48 ;  /* 0x0000001fff317819 */ /* 0x000fc80000011430 */
[----:B------:R-:W-:Y:S02]  /*4590*/  LEA.HI R48, R49, R48, RZ, 0x4 ;  /* 0x0000003031307211 */ /* 0x000fe400078f20ff */
[----:B------:R-:W-:Y:S02]  /*45a0*/  IADD3.X R110, R60, R111, R86, P5, P6 ;  /* 0x0000006f3c6e7210 */ /* 0x000fe40002fec456 */
[----:B------:R-:W-:-:S05]  /*45b0*/  LEA.HI.SX32 R48, R48, R83, 0x1c ;  /* 0x0000005330307211 */ /* 0x000fca00078fe2ff */
[----:B------:R-:W-:-:S05]  /*45c0*/  IMAD.SHL.U32 R113, R48, 0x8, RZ ;  /* 0x0000000830717824 */ /* 0x000fca00078e00ff */
[----:B------:R-:W-:-:S04]  /*45d0*/  LOP3.LUT R48, R82, 0x38, R113, 0xf8, !PT ;  /* 0x0000003852307812 */ /* 0x000fc800078ef871 */
[----:B------:R-:W-:Y:S01]  /*45e0*/  LOP3.LUT R49, R48, R85, RZ, 0x3c, !PT ;  /* 0x0000005530317212 */ /* 0x000fe200078e3cff */
[----:B------:R-:W-:-:S04]  /*45f0*/  IMAD R48, R2, 0x1800, R90 ;  /* 0x0000180002307824 */ /* 0x000fc800078e025a */
[----:B------:R-:W-:Y:S02]  /*4600*/  IMAD R49, R210, 0x200, R49 ;  /* 0x00000200d2317824 */ /* 0x000fe400078e0231 */
[----:B------:R-:W-:Y:S02]  /*4610*/  IMAD R48, R48, 0x2, R19 ;  /* 0x0000000230307824 */ /* 0x000fe400078e0213 */
[----:B------:R-:W-:-:S04]  /*4620*/  IMAD R50, R2, 0x1800, R49 ;  /* 0x0000180002327824 */ /* 0x000fc800078e0231 */
[----:B------:R-:W-:Y:S02]  /*4630*/  IMAD R52, R50, 0x2, R19 ;  /* 0x0000000232347824 */ /* 0x000fe400078e0213 */
[----:B------:R-:W1:Y:S04]  /*4640*/  LDS.128 R48, [R48+0x1c400] ;  /* 0x01c4000030307984 */ /* 0x000e680000000c00 */
[----:B------:R-:W2:Y:S01]  /*4650*/  LDS.128 R52, [R52+0x1c400] ;  /* 0x01c4000034347984 */ /* 0x000ea20000000c00 */
[----:B------:R-:W-:Y:S05]  /*4660*/  @P4 BRA `(.L_x_648) ;  /* 0x00000004006c4947 */ /* 0x000fea0003800000 */
[----:B------:R-:W-:Y:S01]  /*4670*/  SHF.R.U32.HI R116, RZ, 0x10, R37 ;  /* 0x00000010ff747819 */ /* 0x000fe20000011625 */
[----:B--2---:R-:W-:Y:S01]  /*4680*/  IMAD.U32 R112, R53, 0x10000, RZ ;  /* 0x0001000035707824 */ /* 0x004fe200078e00ff */
[----:B------:R-:W-:Y:S02]  /*4690*/  SHF.R.U32.HI R115, RZ, 0x10, R33 ;  /* 0x00000010ff737819 */ /* 0x000fe40000011621 */
[C---:B------:R-:W-:Y:S02]  /*46a0*/  PRMT R116, R114.reuse, 0x5432, R116 ;  /* 0x0000543272747816 */ /* 0x040fe40000000074 */
[----:B------:R-:W-:Y:S01]  /*46b0*/  PRMT R115, R114, 0x5410, R115 ;  /* 0x0000541072737816 */ /* 0x000fe20000000073 */
[----:B-1----:R-:W-:Y:S01]  /*46c0*/  IMAD.U32 R114, R49, 0x10000, RZ ;  /* 0x0001000031727824 */ /* 0x002fe200078e00ff */
[----:B------:R-:W-:Y:S01]  /*46d0*/  SHF.R.U64 R36, R36, 0x10, R37 ;  /* 0x0000001024247819 */ /* 0x000fe20000001225 */
[----:B------:R-:W-:Y:S01]  /*46e0*/  IMAD.U32 R129, R116, 0x10000, RZ ;  /* 0x0001000074817824 */ /* 0x000fe200078e00ff */
[----:B------:R-:W-:Y:S01]  /*46f0*/  SHF.R.U64 R32, R32, 0x10, R33 ;  /* 0x0000001020207819 */ /* 0x000fe20000001221 */
[C---:B------:R-:W-:Y:S01]  /*4700*/  IMAD.U32 R117, R115.reuse, 0x10000, RZ ;  /* 0x0001000073757824 */ /* 0x040fe200078e00ff */
[----:B------:R-:W-:Y:S01]  /*4710*/  LOP3.LUT R115, R115, 0xffff0000, RZ, 0xc0, !PT ;  /* 0xffff000073737812 */ /* 0x000fe200078ec0ff */
[----:B------:R-:W-:Y:S01]  /*4720*/  FMUL.FTZ R131, R112, R129 ;  /* 0x0000008170837220 */ /* 0x000fe20000410000 */
[----:B------:R-:W-:Y:S01]  /*4730*/  PRMT R32, R120, 0x5432, R32 ;  /* 0x0000543278207816 */ /* 0x000fe20000000020 */
[-C--:B------:R-:W-:Y:S01]  /*4740*/  FMUL.FTZ R118, R112, R117.reuse ;  /* 0x0000007570767220 */ /* 0x080fe20000410000 */
[----:B------:R-:W-:Y:S01]  /*4750*/  SHF.R.U64 R34, R34, 0x10, R35 ;  /* 0x0000001022227819 */ /* 0x000fe20000001223 */
[----:B------:R-:W-:Y:S01]  /*4760*/  FFMA.FTZ R112, R114, R117, -R131 ;  /* 0x0000007572707223 */ /* 0x000fe20000010883 */
[----:B------:R-:W-:Y:S01]  /*4770*/  LOP3.LUT R117, R116, 0xffff0000, RZ, 0xc0, !PT ;  /* 0xffff000074757812 */ /* 0x000fe200078ec0ff */
[----:B------:R-:W-:Y:S01]  /*4780*/  FFMA.FTZ R114, R114, R129, R118 ;  /* 0x0000008172727223 */ /* 0x000fe20000010076 */
[----:B------:R-:W-:Y:S01]  /*4790*/  LOP3.LUT R116, R53, 0xffff0000, RZ, 0xc0, !PT ;  /* 0xffff000035747812 */ /* 0x000fe200078ec0ff */
[----:B------:R-:W-:Y:S01]  /*47a0*/  IMAD.U32 R33, R48, 0x10000, RZ ;  /* 0x0001000030217824 */ /* 0x000fe200078e00ff */
[----:B------:R-:W-:Y:S01]  /*47b0*/  LOP3.LUT R53, R49, 0xffff0000, RZ, 0xc0, !PT ;  /* 0xffff000031357812 */ /* 0x000fe200078ec0ff */
[----:B------:R-:W-:Y:S01]  /*47c0*/  IMAD.U32 R37, R50, 0x10000, RZ ;  /* 0x0001000032257824 */ /* 0x000fe200078e00ff */
[----:B------:R-:W-:Y:S01]  /*47d0*/  LOP3.LUT R48, R48, 0xffff0000, RZ, 0xc0, !PT ;  /* 0xffff000030307812 */ /* 0x000fe200078ec0ff */
[C---:B------:R-:W-:Y:S01]  /*47e0*/  FMUL.FTZ R118, R116.reuse, R117 ;  /* 0x0000007574767220 */ /* 0x040fe20000410000 */
[----:B------:R-:W-:Y:S01]  /*47f0*/  FMUL.FTZ R116, R116, R115 ;  /* 0x0000007374747220 */ /* 0x000fe20000410000 */
[----:B------:R-:W-:-:S02]  /*4800*/  PRMT R34, R119, 0x5432, R34 ;  /* 0x0000543277227816 */ /* 0x000fc40000000022 */
[C---:B------:R-:W-:Y:S01]  /*4810*/  FFMA.FTZ R49, R53.reuse, R115, -R118 ;  /* 0x0000007335317223 */ /* 0x040fe20000010876 */
[----:B------:R-:W-:Y:S01]  /*4820*/  FFMA.FTZ R53, R53, R117, R116 ;  /* 0x0000007535357223 */ /* 0x000fe20000010074 */
[----:B------:R-:W-:Y:S01]  /*4830*/  SHF.R.U32.HI R116, RZ, 0x10, R39 ;  /* 0x00000010ff747819 */ /* 0x000fe20000011627 */
[----:B------:R-:W-:Y:S01]  /*4840*/  IMAD.U32 R117, R55, 0x10000, RZ ;  /* 0x0001000037757824 */ /* 0x000fe200078e00ff */
[----:B------:R-:W-:Y:S01]  /*4850*/  SHF.R.U32.HI R115, RZ, 0x10, R35 ;  /* 0x00000010ff737819 */ /* 0x000fe20000011623 */
[----:B------:R-:W-:Y:S01]  /*4860*/  IMAD.U32 R118, R51, 0x10000, RZ ;  /* 0x0001000033767824 */ /* 0x000fe200078e00ff */
[----:B------:R-:W-:Y:S01]  /*4870*/  PRMT R116, R122, 0x5432, R116 ;  /* 0x000054327a747816 */ /* 0x000fe20000000074 */
[----:B------:R-:W-:Y:S01]  /*4880*/  IMAD.U32 R35, R52, 0x10000, RZ ;  /* 0x0001000034237824 */ /* 0x000fe200078e00ff */
[----:B------:R-:W-:Y:S02]  /*4890*/  PRMT R115, R128, 0x5410, R115 ;  /* 0x0000541080737816 */ /* 0x000fe40000000073 */
[----:B------:R-:W-:Y:S01]  /*48a0*/  LOP3.LUT R55, R55, 0xffff0000, RZ, 0xc0, !PT ;  /* 0xffff000037377812 */ /* 0x000fe200078ec0ff */
[C---:B------:R-:W-:Y:S01]  /*48b0*/  IMAD.U32 R129, R116.reuse, 0x10000, RZ ;  /* 0x0001000074817824 */ /* 0x040fe200078e00ff */
[----:B------:R-:W-:Y:S01]  /*48c0*/  LOP3.LUT R116, R116, 0xffff0000, RZ, 0xc0, !PT ;  /* 0xffff000074747812 */ /* 0x000fe200078ec0ff */
[----:B------:R-:W-:Y:S01]  /*48d0*/  IMAD.U32 R128, R115, 0x10000, RZ ;  /* 0x0001000073807824 */ /* 0x000fe200078e00ff */
[----:B------:R-:W-:Y:S01]  /*48e0*/  LOP3.LUT R51, R51, 0xffff0000, RZ, 0xc0, !PT ;  /* 0xffff000033337812 */ /* 0x000fe200078ec0ff */
[CC--:B------:R-:W-:Y:S01]  /*48f0*/  FMUL.FTZ R131, R117.reuse, R129.reuse ;  /* 0x0000008175837220 */ /* 0x0c0fe20000410000 */
[----:B------:R-:W-:Y:S01]  /*4900*/  SHF.R.U64 R39, R38, 0x10, R39 ;  /* 0x0000001026277819 */ /* 0x000fe20000001227 */
[-C--:B------:R-:W-:Y:S01]  /*4910*/  FMUL.FTZ R130, R117, R128.reuse ;  /* 0x0000008075827220 */ /* 0x080fe20000410000 */
[----:B------:R-:W-:Y:S01]  /*4920*/  LOP3.LUT R52, R52, 0xffff0000, RZ, 0xc0, !PT ;  /* 0xffff000034347812 */ /* 0x000fe200078ec0ff */
[C---:B------:R-:W-:Y:S01]  /*4930*/  FFMA.FTZ R117, R118.reuse, R128, -R131 ;  /* 0x0000008076757223 */ /* 0x040fe20000010883 */
[----:B------:R-:W-:Y:S01]  /*4940*/  LOP3.LUT R128, R115, 0xffff0000, RZ, 0xc0, !PT ;  /* 0xffff000073807812 */ /* 0x000fe200078ec0ff */
[----:B------:R-:W-:Y:S01]  /*4950*/  FFMA.FTZ R118, R118, R129, R130 ;  /* 0x0000008176767223 */ /* 0x000fe20000010082 */
[----:B------:R-:W-:Y:S01]  /*4960*/  PRMT R115, R121, 0x5432, R36 ;  /* 0x0000543279737816 */ /* 0x000fe20000000024 */
[----:B------:R-:W-:Y:S01]  /*4970*/  FMUL.FTZ R36, R55, R116 ;  /* 0x0000007437247220 */ /* 0x000fe20000410000 */
[----:B------:R-:W-:Y:S01]  /*4980*/  PRMT R39, R127, 0x5410, R39 ;  /* 0x000054107f277816 */ /* 0x000fe20000000027 */
[----:B------:R-:W-:Y:S01]  /*4990*/  FMUL.FTZ R55, R55, R128 ;  /* 0x0000008037377220 */ /* 0x000fe20000410000 */
[----:B------:R-:W-:-:S02]  /*49a0*/  IMAD.U32 R38, R54, 0x10000, RZ ;  /* 0x0001000036267824 */ /* 0x000fc400078e00ff */
[----:B------:R-:W-:Y:S01]  /*49b0*/  FFMA.FTZ R36, R51, R128, -R36 ;  /* 0x0000008033247223 */ /* 0x000fe20000010824 */
[----:B------:R-:W-:Y:S02]  /*49c0*/  IMAD.U32 R128, R115, 0x10000, RZ ;  /* 0x0001000073807824 */ /* 0x000fe400078e00ff */
[----:B------:R-:W-:Y:S01]  /*49d0*/  FFMA.FTZ R51, R51, R116, R55 ;  /* 0x0000007433337223 */ /* 0x000fe20000010037 */
[C---:B------:R-:W-:Y:S01]  /*49e0*/  IMAD.U32 R116, R32.reuse, 0x10000, RZ ;  /* 0x0001000020747824 */ /* 0x040fe200078e00ff */
[----:B------:R-:W-:Y:S01]  /*49f0*/  LOP3.LUT R55, R115, 0xffff0000, RZ, 0xc0, !PT ;  /* 0xffff000073377812 */ /* 0x000fe200078ec0ff */
[C---:B------:R-:W-:Y:S01]  /*4a00*/  FMUL.FTZ R130, R35.reuse, R128 ;  /* 0x0000008023827220 */ /* 0x040fe20000410000 */
[----:B------:R-:W-:Y:S01]  /*4a10*/  LOP3.LUT R115, R32, 0xffff0000, RZ, 0xc0, !PT ;  /* 0xffff000020737812 */ /* 0x000fe200078ec0ff */
[-C--:B------:R-:W-:Y:S01]  /*4a20*/  FMUL.FTZ R35, R35, R116.reuse ;  /* 0x0000007423237220 */ /* 0x080fe20000410000 */
[----:B------:R-:W-:Y:S01]  /*4a30*/  LOP3.LUT R54, R54, 0xffff0000, RZ, 0xc0, !PT ;  /* 0xffff000036367812 */ /* 0x000fe200078ec0ff */
[C---:B------:R-:W-:Y:S01]  /*4a40*/  FMUL.FTZ R127, R52.reuse, R55 ;  /* 0x00000037347f7220 */ /* 0x040fe20000410000 */
[C---:B------:R-:W-:Y:S01]  /*4a50*/  FFMA.FTZ R32, R33.reuse, R116, -R130 ;  /* 0x0000007421207223 */ /* 0x040fe20000010882 */
[----:B------:R-:W-:Y:S01]  /*4a60*/  FFMA.FTZ R33, R33, R128, R35 ;  /* 0x0000008021217223 */ /* 0x000fe20000010023 */
[-C--:B------:R-:W-:Y:S01]  /*4a70*/  FMUL.FTZ R129, R52, R115.reuse ;  /* 0x0000007334817220 */ /* 0x080fe20000410000 */
[----:B------:R-:W-:Y:S01]  /*4a80*/  FFMA.FTZ R35, R48, R115, -R127 ;  /* 0x0000007330237223 */ /* 0x000fe2000001087f */
[C---:B------:R-:W-:Y:S01]  /*4a90*/  IMAD.U32 R115, R39.reuse, 0x10000, RZ ;  /* 0x0001000027737824 */ /* 0x040fe200078e00ff */
[----:B------:R-:W-:Y:S01]  /*4aa0*/  LOP3.LUT R127, R39, 0xffff0000, RZ, 0xc0, !PT ;  /* 0xffff0000277f7812 */ /* 0x000fe200078ec0ff */
[C---:B------:R-:W-:Y:S01]  /*4ab0*/  IMAD.U32 R52, R34.reuse, 0x10000, RZ ;  /* 0x0001000022347824 */ /* 0x040fe200078e00ff */
[----:B------:R-:W-:Y:S01]  /*4ac0*/  LOP3.LUT R39, R34, 0xffff0000, RZ, 0xc0, !PT ;  /* 0xffff000022277812 */ /* 0x000fe200078ec0ff */
[----:B------:R-:W-:Y:S01]  /*4ad0*/  FFMA.FTZ R48, R48, R55, R129 ;  /* 0x0000003730307223 */ /* 0x000fe20000010081 */
[----:B------:R-:W-:Y:S01]  /*4ae0*/  LOP3.LUT R50, R50, 0xffff0000, RZ, 0xc0, !PT ;  /* 0xffff000032327812 */ /* 0x000fe200078ec0ff */
[----:B------:R-:W-:Y:S01]  /*4af0*/  FMUL.FTZ R34, R38, R115 ;  /* 0x0000007326227220 */ /* 0x000fe20000410000 */
[----:B------:R-:W-:Y:S01]  /*4b00*/  FMUL.FTZ R55, R54, R127 ;  /* 0x0000007f36377220 */ /* 0x000fe20000410000 */
[-C--:B------:R-:W-:Y:S01]  /*4b10*/  FMUL.FTZ R38, R38, R52.reuse ;  /* 0x0000003426267220 */ /* 0x080fe20000410000 */
[-C--:B------:R-:W-:Y:S01]  /*4b20*/  FMUL.FTZ R54, R54, R39.reuse ;  /* 0x0000002736367220 */ /* 0x080fe20000410000 */
[C---:B------:R-:W-:Y:S01]  /*4b30*/  FFMA.FTZ R34, R37.reuse, R52, -R34 ;  /* 0x0000003425227223 */ /* 0x040fe20000010822 */
[C---:B------:R-:W-:Y:S01]  /*4b40*/  FFMA.FTZ R55, R50.reuse, R39, -R55 ;  /* 0x0000002732377223 */ /* 0x040fe20000010837 */
[----:B------:R-:W-:Y:S01]  /*4b50*/  FFMA.FTZ R38, R37, R115, R38 ;  /* 0x0000007325267223 */ /* 0x000fe20000010026 */
[----:B------:R-:W-:Y:S01]  /*4b60*/  FFMA.FTZ R127, R50, R127, R54 ;  /* 0x0000007f327f7223 */ /* 0x000fe20000010036 */
[----:B------:R-:W-:-:S02]  /*4b70*/  F2FP.BF16.F32.PACK_AB R36, R36, R117 ;  /* 0x000000752424723e */ /* 0x000fc400000010ff */
[----:B------:R-:W-:Y:S02]  /*4b80*/  F2FP.BF16.F32.PACK_AB R118, R51, R118 ;  /* 0x000000763376723e */ /* 0x000fe400000010ff */
[----:B------:R-:W-:Y:S01]  /*4b90*/  F2FP.BF16.F32.PACK_AB R32, R35, R32 ;  /* 0x000000202320723e */ /* 0x000fe200000010ff */
[----:B------:R-:W-:Y:S01]  /*4ba0*/  IMAD.MOV.U32 R51, RZ, RZ, R36 ;  /* 0x000000ffff337224 */ /* 0x000fe200078e0024 */
[----:B------:R-:W-:Y:S02]  /*4bb0*/  F2FP.BF16.F32.PACK_AB R52, R48, R33 ;  /* 0x000000213034723e */ /* 0x000fe400000010ff */
[----:B------:R-:W-:Y:S01]  /*4bc0*/  F2FP.BF16.F32.PACK_AB R50, R55, R34 ;  /* 0x000000223732723e */ /* 0x000fe200000010ff */
[----:B------:R-:W-:Y:S01]  /*4bd0*/  IMAD.MOV.U32 R48, RZ, RZ, R32 ;  /* 0x000000ffff307224 */ /* 0x000fe200078e0020 */
[----:B------:R-:W-:Y:S01]  /*4be0*/  F2FP.BF16.F32.PACK_AB R49, R49, R112 ;  /* 0x000000703131723e */ /* 0x000fe200000010ff */
[----:B------:R-:W-:Y:S01]  /*4bf0*/  IMAD.MOV.U32 R55, RZ, RZ, R118 ;  /* 0x000000ffff377224 */ /* 0x000fe200078e0076 */
[----:B------:R-:W-:-:S02]  /*4c00*/  F2FP.BF16.F32.PACK_AB R53, R53, R114 ;  /* 0x000000723535723e */ /* 0x000fc400000010ff */
[----:B------:R-:W-:-:S07]  /*4c10*/  F2FP.BF16.F32.PACK_AB R54, R127, R38 ;  /* 0x000000267f36723e */ /* 0x000fce00000010ff */
.L_x_648:
[----:B------:R-:W-:Y:S05]  /*4c20*/  BSYNC B2 ;  /* 0x0000000000027941 */ /* 0x000fea0003800000 */
.L_x_647:
[----:B------:R-:W-:Y:S02]  /*4c30*/  ISETP.GE.AND P5, PT, R113, R107, PT ;  /* 0x0000006b7100720c */ /* 0x000fe40003fa6270 */
[----:B------:R-:W-:-:S11]  /*4c40*/  P2R R33, PR, RZ, 0x1 ;  /* 0x00000001ff217803 */ /* 0x000fd60000000000 */
[--C-:B------:R-:W-:Y:S02]  /*4c50*/  @!P5 SHF.R.S32.HI R32, RZ, 0x1f, R113.reuse ;  /* 0x0000001fff20d819 */ /* 0x100fe40000011471 */
[----:B------:R-:W-:-:S04]  /*4c60*/  @!P5 IADD3 R104, P0, P6, R4, R104, R113 ;  /* 0x000000680468d210 */ /* 0x000fc80007e1e071 */
[----:B------:R-:W-:Y:S02]  /*4c70*/  @!P5 IADD3.X R111, R60, R111, R32, P0, P6 ;  /* 0x0000006f3c6fd210 */ /* 0x000fe400007ec420 */
[CC--:B------:R-:W-:Y:S02]  /*4c80*/  LEA R32, P6, R108.reuse, R98.reuse, 0x1 ;  /* 0x000000626c207211 */ /* 0x0c0fe400078c08ff */
[----:B------:R-:W-:Y:S02]  /*4c90*/  ISETP.NE.AND P0, PT, R33, RZ, PT ;  /* 0x000000ff2100720c */ /* 0x000fe40003f05270 */
[----:B------:R-:W-:Y:S02]  /*4ca0*/  LEA.HI.X R33, R108, R99, R110, 0x1, P6 ;  /* 0x000000636c217211 */ /* 0x000fe400030f0c6e */
[----:B------:R-:W-:-:S03]  /*4cb0*/  @!P5 LEA R34, P6, R104, R98, 0x1 ;  /* 0x000000626822d211 */ /* 0x000fc600078c08ff */
[----:B-1----:R1:W-:Y:S01]  /*4cc0*/  STG.E.128 desc[UR40][R32.64], R48 ;  /* 0x0000003020007986 */ /* 0x0023e2000c101d28 */
[----:B------:R-:W-:-:S05]  /*4cd0*/  @!P5 LEA.HI.X R35, R104, R99, R111, 0x1, P6 ;  /* 0x000000636823d211 */ /* 0x000fca00030f0c6f */
[----:B--2---:R1:W-:Y:S04]  /*4ce0*/  @!P5 STG.E.128 desc[UR40][R34.64], R52 ;  /* 0x000000342200d986 */ /* 0x0043e8000c101d28 */
.L_x_646:
[----:B------:R-:W-:Y:S05]  /*4cf0*/  BSYNC B1 ;  /* 0x0000000000017941 */ /* 0x000fea0003800000 */
.L_x_645:
[----:B------:R-:W-:Y:S01]  /*4d00*/  ISETP.GE.OR P5, PT, R220, R97, P1 ;  /* 0x00000061dc00720c */ /* 0x000fe20000fa6670 */
[-C--:B-12---:R-:W-:Y:S02]  /*4d10*/  IMAD R32, R72, R102.reuse, RZ ;  /* 0x0000006648207224 */ /* 0x086fe400078e02ff */
[----:B------:R-:W-:-:S04]  /*4d20*/  IMAD.WIDE.U32 R100, R220, R102, R100 ;  /* 0x00000066dc647225 */ /* 0x000fc800078e0064 */
[----:B------:R-:W-:-:S06]  /*4d30*/  IMAD R51, R220, R103, R32 ;  /* 0x00000067dc337224 */ /* 0x000fcc00078e0220 */
[----:B------:R-:W-:Y:S05]  /*4d40*/  @P5 BRA `(.L_x_635) ;  /* 0x0000000800645947 */ /* 0x000fea0003800000 */
[----:B------:R-:W-:Y:S01]  /*4d50*/  IMAD.IADD R51, R101, 0x1, R51 ;  /* 0x0000000165337824 */ /* 0x000fe200078e0233 */
[----:B------:R-:W-:Y:S01]  /*4d60*/  IADD3 R32, P5, P6, R4, R100, R84 ;  /* 0x0000006404207210 */ /* 0x000fe20007ebe054 */
[----:B------:R-:W-:Y:S01]  /*4d70*/  BSSY B1, `(.L_x_649) ;  /* 0x0000072000017945 */ /* 0x000fe20003800000 */
[----:B------:R-:W-:Y:S02]  /*4d80*/  SEL R109, R74, R109, !P0 ;  /* 0x0000006d4a6d7207 */ /* 0x000fe40004000000 */
[----:B------:R-:W-:Y:S02]  /*4d90*/  IADD3.X R33, R60, R51, R86, P5, P6 ;  /* 0x000000333c217210 */ /* 0x000fe40002fec456 */
[C---:B------:R-:W-:Y:S02]  /*4da0*/  LEA R48, P5, R32.reuse, R98, 0x1 ;  /* 0x0000006220307211 */ /* 0x040fe400078a08ff */
[----:B------:R-:W-:Y:S02]  /*4db0*/  SHF.R.U32.HI R34, RZ, 0x3, R209 ;  /* 0x00000003ff227819 */ /* 0x000fe400000116d1 */
[----:B------:R-:W-:-:S02]  /*4dc0*/  LEA.HI.X R49, R32, R99, R33, 0x1, P5 ;  /* 0x0000006320317211 */ /* 0x000fc400028f0c21 */
[----:B------:R-:W-:-:S04]  /*4dd0*/  SHF.R.S32.HI R32, RZ, 0x1f, R109 ;  /* 0x0000001fff207819 */ /* 0x000fc8000001146d */
[----:B------:R-:W-:-:S04]  /*4de0*/  LEA.HI R32, R32, R109, RZ, 0x4 ;  /* 0x0000006d20207211 */ /* 0x000fc800078f20ff */
[----:B------:R-:W-:-:S05]  /*4df0*/  LEA.HI.SX32 R32, R32, R83, 0x1c ;  /* 0x0000005320207211 */ /* 0x000fca00078fe2ff */
[----:B------:R-:W-:-:S05]  /*4e00*/  IMAD.SHL.U32 R50, R32, 0x8, RZ ;  /* 0x0000000820327824 */ /* 0x000fca00078e00ff */
[----:B------:R-:W-:-:S04]  /*4e10*/  LOP3.LUT R32, R209, 0x38, R50, 0xf8, !PT ;  /* 0x00000038d1207812 */ /* 0x000fc800078ef832 */
[----:B------:R-:W-:Y:S01]  /*4e20*/  LOP3.LUT R33, R32, R34, RZ, 0x3c, !PT ;  /* 0x0000002220217212 */ /* 0x000fe200078e3cff */
[----:B------:R-:W-:-:S04]  /*4e30*/  IMAD R32, R2, 0x1800, R87 ;  /* 0x0000180002207824 */ /* 0x000fc800078e0257 */
[----:B------:R-:W-:Y:S02]  /*4e40*/  IMAD.IADD R33, R212, 0x1, R33 ;  /* 0x00000001d4217824 */ /* 0x000fe400078e0221 */
        /* <DEDUP_REMOVED lines=9> */
[----:B------:R-:W-:Y:S01]  /*4ee0*/  SHF.R.U64 R53, R42, 0x10, R43 ;  /* 0x000000102a357819 */ /* 0x000fe2000000122b */
[----:B-1----:R-:W-:Y:S01]  /*4ef0*/  IMAD.U32 R42, R33, 0x10000, RZ ;  /* 0x00010000212a7824 */ /* 0x002fe200078e00ff */
[----:B------:R-:W-:Y:S02]  /*4f00*/  PRMT R123, R123, 0x5410, R104 ;  /* 0x000054107b7b7816 */ /* 0x000fe40000000068 */
[----:B------:R-:W-:Y:S02]  /*4f10*/  PRMT R125, R125, 0x5410, R108 ;  /* 0x000054107d7d7816 */ /* 0x000fe4000000006c */
[----:B------:R-:W-:-:S02]  /*4f20*/  SHF.R.U32.HI R54, RZ, 0x10, R47 ;  /* 0x00000010ff367819 */ /* 0x000fc4000001162f */
[----:B------:R-:W-:Y:S02]  /*4f30*/  SHF.R.U32.HI R103, RZ, 0x10, R43 ;  /* 0x00000010ff677819 */ /* 0x000fe4000001162b */
[----:B------:R-:W-:Y:S02]  /*4f40*/  SHF.R.U64 R55, R44, 0x10, R45 ;  /* 0x000000102c377819 */ /* 0x000fe4000000122d */
[----:B------:R-:W-:Y:S01]  /*4f50*/  SHF.R.U64 R102, R46, 0x10, R47 ;  /* 0x000000102e667819 */ /* 0x000fe2000000122f */
[----:B------:R-:W-:Y:S01]  /*4f60*/  IMAD.U32 R47, R39, 0x10000, RZ ;  /* 0x00010000272f7824 */ /* 0x000fe200078e00ff */
[----:B------:R-:W-:Y:S01]  /*4f70*/  PRMT R124, R124, 0x5410, R53 ;  /* 0x000054107c7c7816 */ /* 0x000fe20000000035 */
[----:B------:R-:W-:Y:S01]  /*4f80*/  IMAD.U32 R53, R123, 0x10000, RZ ;  /* 0x000100007b357824 */ /* 0x000fe200078e00ff */
[----:B------:R-:W-:Y:S01]  /*4f90*/  LOP3.LUT R45, R39, 0xffff0000, RZ, 0xc0, !PT ;  /* 0xffff0000272d7812 */ /* 0x000fe200078ec0ff */
[----:B------:R-:W-:Y:S01]  /*4fa0*/  IMAD.U32 R39, R125, 0x10000, RZ ;  /* 0x000100007d277824 */ /* 0x000fe200078e00ff */
[----:B------:R-:W-:Y:S01]  /*4fb0*/  PRMT R119, R119, 0x5410, R54 ;  /* 0x0000541077777816 */ /* 0x000fe20000000036 */
[----:B------:R-:W-:Y:S01]  /*4fc0*/  IMAD.U32 R46, R35, 0x10000, RZ ;  /* 0x00010000232e7824 */ /* 0x000fe200078e00ff */
[----:B------:R-:W-:Y:S01]  /*4fd0*/  PRMT R120, R120, 0x5410, R103 ;  /* 0x0000541078787816 */ /* 0x000fe20000000067 */
[----:B------:R-:W-:Y:S01]  /*4fe0*/  FMUL.FTZ R103, R52, R39 ;  /* 0x0000002734677220 */ /* 0x000fe20000410000 */
[----:B------:R-:W-:Y:S01]  /*4ff0*/  LOP3.LUT R44, R37, 0xffff0000, RZ, 0xc0, !PT ;  /* 0xffff0000252c7812 */ /* 0x000fe200078ec0ff */
[----:B------:R-:W-:Y:S01]  /*5000*/  IMAD.U32 R54, R119, 0x10000, RZ ;  /* 0x0001000077367824 */ /* 0x000fe200078e00ff */
[----:B------:R-:W-:Y:S01]  /*5010*/  PRMT R122, R122, 0x5410, R55 ;  /* 0x000054107a7a7816 */ /* 0x000fe20000000037 */
[----:B------:R-:W-:Y:S01]  /*5020*/  FMUL.FTZ R55, R52, R53 ;  /* 0x0000003534377220 */ /* 0x000fe20000410000 */
[----:B------:R-:W-:Y:S01]  /*5030*/  LOP3.LUT R123, R123, 0xffff0000, RZ, 0xc0, !PT ;  /* 0xffff00007b7b7812 */ /* 0x000fe200078ec0ff */
[----:B------:R-:W-:Y:S01]  /*5040*/  IMAD.U32 R52, R120, 0x10000, RZ ;  /* 0x0001000078347824 */ /* 0x000fe200078e00ff */
[----:B------:R-:W-:Y:S01]  /*5050*/  LOP3.LUT R125, R125, 0xffff0000, RZ, 0xc0, !PT ;  /* 0xffff00007d7d7812 */ /* 0x000fe200078ec0ff */
[----:B------:R-:W-:Y:S01]  /*5060*/  FFMA.FTZ R39, R42, R39, -R55 ;  /* 0x000000272a277223 */ /* 0x000fe20000010837 */
[----:B------:R-:W-:Y:S01]  /*5070*/  SHF.R.U64 R105, R40, 0x10, R41 ;  /* 0x0000001028697819 */ /* 0x000fe20000001229 */
[----:B------:R-:W-:Y:S01]  /*5080*/  FFMA.FTZ R42, R42, R53, R103 ;  /* 0x000000352a2a7223 */ /* 0x000fe20000010067 */
[----:B------:R-:W-:Y:S01]  /*5090*/  LOP3.LUT R43, R33, 0xffff0000, RZ, 0xc0, !PT ;  /* 0xffff0000212b7812 */ /* 0x000fe200078ec0ff */
[----:B------:R-:W-:Y:S01]  /*50a0*/  FMUL.FTZ R53, R47, R54 ;  /* 0x000000362f357220 */ /* 0x000fe20000410000 */
[----:B------:R-:W-:Y:S01]  /*50b0*/  PRMT R121, R121, 0x5410, R102 ;  /* 0x0000541079797816 */ /* 0x000fe20000000066 */
[----:B------:R-:W-:Y:S01]  /*50c0*/  FMUL.FTZ R102, R44, R123 ;  /* 0x0000007b2c667220 */ /* 0x000fe20000410000 */
[----:B------:R-:W-:Y:S01]  /*50d0*/  PRMT R126, R126, 0x5410, R105 ;  /* 0x000054107e7e7816 */ /* 0x000fe20000000069 */
[-C--:B------:R-:W-:Y:S01]  /*50e0*/  FMUL.FTZ R104, R44, R125.reuse ;  /* 0x0000007d2c687220 */ /* 0x080fe20000410000 */
[-C--:B------:R-:W-:Y:S01]  /*50f0*/  FMUL.FTZ R55, R47, R52.reuse ;  /* 0x000000342f377220 */ /* 0x080fe20000410000 */
[----:B------:R-:W-:Y:S01]  /*5100*/  FFMA.FTZ R44, R43, R125, -R102 ;  /* 0x0000007d2b2c7223 */ /* 0x000fe20000010866 */
[----:B------:R-:W-:Y:S01]  /*5110*/  LOP3.LUT R102, R119, 0xffff0000, RZ, 0xc0, !PT ;  /* 0xffff000077667812 */ /* 0x000fe200078ec0ff */
[----:B------:R-:W-:Y:S01]  /*5120*/  FFMA.FTZ R47, R46, R52, -R53 ;  /* 0x000000342e2f7223 */ /* 0x000fe20000010835 */
[----:B------:R-:W-:Y:S01]  /*5130*/  LOP3.LUT R120, R120, 0xffff0000, RZ, 0xc0, !PT ;  /* 0xffff000078787812 */ /* 0x000fe200078ec0ff */
[----:B------:R-:W-:-:S02]  /*5140*/  IMAD.U32 R37, R36, 0x10000, RZ ;  /* 0x0001000024257824 */ /* 0x000fc400078e00ff */
[----:B------:R-:W-:Y:S01]  /*5150*/  FFMA.FTZ R54, R46, R54, R55 ;  /* 0x000000362e367223 */ /* 0x000fe20000010037 */
[----:B------:R-:W-:Y:S02]  /*5160*/  IMAD.U32 R52, R122, 0x10000, RZ ;  /* 0x000100007a347824 */ /* 0x000fe400078e00ff */
[----:B------:R-:W-:Y:S01]  /*5170*/  FFMA.FTZ R43, R43, R123, R104 ;  /* 0x0000007b2b2b7223 */ /* 0x000fe20000010068 */
[----:B------:R-:W-:Y:S01]  /*5180*/  IMAD.U32 R46, R126, 0x10000, RZ ;  /* 0x000100007e2e7824 */ /* 0x000fe200078e00ff */
[----:B------:R-:W-:Y:S01]  /*5190*/  LOP3.LUT R41, R35, 0xffff0000, RZ, 0xc0, !PT ;  /* 0xffff000023297812 */ /* 0x000fe200078ec0ff */
[C---:B------:R-:W-:Y:S01]  /*51a0*/  FMUL.FTZ R104, R45.reuse, R102 ;  /* 0x000000662d687220 */ /* 0x040fe20000410000 */
[----:B------:R-:W-:Y:S01]  /*51b0*/  FMUL.FTZ R108, R45, R120 ;  /* 0x000000782d6c7220 */ /* 0x000fe20000410000 */
[----:B------:R-:W-:Y:S01]  /*51c0*/  IMAD.U32 R40, R32, 0x10000, RZ ;  /* 0x0001000020287824 */ /* 0x000fe200078e00ff */
[----:B------:R-:W-:Y:S01]  /*51d0*/  LOP3.LUT R36, R36, 0xffff0000, RZ, 0xc0, !PT ;  /* 0xffff000024247812 */ /* 0x000fe200078ec0ff */
[C---:B------:R-:W-:Y:S01]  /*51e0*/  FMUL.FTZ R55, R37.reuse, R52 ;  /* 0x0000003425377220 */ /* 0x040fe20000410000 */
[----:B------:R-:W-:Y:S01]  /*51f0*/  LOP3.LUT R53, R122, 0xffff0000, RZ, 0xc0, !PT ;  /* 0xffff00007a357812 */ /* 0x000fe200078ec0ff */
[----:B------:R-:W-:Y:S01]  /*5200*/  FMUL.FTZ R37, R37, R46 ;  /* 0x0000002e25257220 */ /* 0x000fe20000410000 */
[----:B------:R-:W-:Y:S01]  /*5210*/  LOP3.LUT R45, R126, 0xffff0000, RZ, 0xc0, !PT ;  /* 0xffff00007e2d7812 */ /* 0x000fe200078ec0ff */
[C---:B------:R-:W-:Y:S01]  /*5220*/  FFMA.FTZ R104, R41.reuse, R120, -R104 ;  /* 0x0000007829687223 */ /* 0x040fe20000010868 */
[----:B------:R-:W-:Y:S01]  /*5230*/  LOP3.LUT R32, R32, 0xffff0000, RZ, 0xc0, !PT ;  /* 0xffff000020207812 */ /* 0x000fe200078ec0ff */
[----:B------:R-:W-:Y:S01]  /*5240*/  FFMA.FTZ R105, R41, R102, R108 ;  /* 0x0000006629697223 */ /* 0x000fe2000001006c */
[----:B------:R-:W-:Y:S01]  /*5250*/  FFMA.FTZ R55, R40, R46, -R55 ;  /* 0x0000002e28377223 */ /* 0x000fe20000010837 */
[C---:B------:R-:W-:Y:S01]  /*5260*/  IMAD.U32 R33, R34.reuse, 0x10000, RZ ;  /* 0x0001000022217824 */ /* 0x040fe200078e00ff */
[----:B------:R-:W-:Y:S01]  /*5270*/  LOP3.LUT R35, R34, 0xffff0000, RZ, 0xc0, !PT ;  /* 0xffff000022237812 */ /* 0x000fe200078ec0ff */
[----:B------:R-:W-:Y:S01]  /*5280*/  FMUL.FTZ R41, R36, R53 ;  /* 0x0000003524297220 */ /* 0x000fe20000410000 */
[----:B------:R-:W-:Y:S01]  /*5290*/  FFMA.FTZ R40, R40, R52, R37 ;  /* 0x0000003428287223 */ /* 0x000fe20000010025 */
[-C--:B------:R-:W-:Y:S01]  /*52a0*/  FMUL.FTZ R103, R36, R45.reuse ;  /* 0x0000002d24677220 */ /* 0x080fe20000410000 */
[C---:B------:R-:W-:Y:S01]  /*52b0*/  IMAD.U32 R34, R38.reuse, 0x10000, RZ ;  /* 0x0001000026227824 */ /* 0x040fe200078e00ff */
[----:B------:R-:W-:Y:S01]  /*52c0*/  LOP3.LUT R38, R38, 0xffff0000, RZ, 0xc0, !PT ;  /* 0xffff000026267812 */ /* 0x000fe200078ec0ff */
[C---:B------:R-:W-:Y:S01]  /*52d0*/  IMAD.U32 R37, R121.reuse, 0x10000, RZ ;  /* 0x0001000079257824 */ /* 0x040fe200078e00ff */
[----:B------:R-:W-:Y:S01]  /*52e0*/  LOP3.LUT R121, R121, 0xffff0000, RZ, 0xc0, !PT ;  /* 0xffff000079797812 */ /* 0x000fe200078ec0ff */
[C---:B------:R-:W-:Y:S01]  /*52f0*/  IMAD.U32 R36, R124.reuse, 0x10000, RZ ;  /* 0x000100007c247824 */ /* 0x040fe200078e00ff */
[----:B------:R-:W-:Y:S01]  /*5300*/  LOP3.LUT R124, R124, 0xffff0000, RZ, 0xc0, !PT ;  /* 0xffff00007c7c7812 */ /* 0x000fe200078ec0ff */
[C---:B------:R-:W-:Y:S01]  /*5310*/  FFMA.FTZ R46, R32.reuse, R45, -R41 ;  /* 0x0000002d202e7223 */ /* 0x040fe20000010829 */
[----:B------:R-:W-:Y:S01]  /*5320*/  FFMA.FTZ R103, R32, R53, R103 ;  /* 0x0000003520677223 */ /* 0x000fe20000010067 */
[C---:B------:R-:W-:Y:S01]  /*5330*/  FMUL.FTZ R32, R34.reuse, R37 ;  /* 0x0000002522207220 */ /* 0x040fe20000410000 */
[----:B------:R-:W-:Y:S01]  /*5340*/  FMUL.FTZ R34, R34, R36 ;  /* 0x0000002422227220 */ /* 0x000fe20000410000 */
[C---:B------:R-:W-:Y:S01]  /*5350*/  FMUL.FTZ R52, R38.reuse, R121 ;  /* 0x0000007926347220 */ /* 0x040fe20000410000 */
[----:B------:R-:W-:Y:S01]  /*5360*/  FMUL.FTZ R38, R38, R124 ;  /* 0x0000007c26267220 */ /* 0x000fe20000410000 */
[C---:B------:R-:W-:Y:S01]  /*5370*/  FFMA.FTZ R32, R33.reuse, R36, -R32 ;  /* 0x0000002421207223 */ /* 0x040fe20000010820 */
[----:B------:R-:W-:Y:S01]  /*5380*/  FFMA.FTZ R34, R33, R37, R34 ;  /* 0x0000002521227223 */ /* 0x000fe20000010022 */
[C---:B------:R-:W-:Y:S01]  /*5390*/  FFMA.FTZ R33, R35.reuse, R124, -R52 ;  /* 0x0000007c23217223 */ /* 0x040fe20000010834 */
[----:B------:R-:W-:Y:S01]  /*53a0*/  FFMA.FTZ R35, R35, R121, R38 ;  /* 0x0000007923237223 */ /* 0x000fe20000010026 */
[----:B------:R-:W-:-:S02]  /*53b0*/  F2FP.BF16.F32.PACK_AB R39, R44, R39 ;  /* 0x000000272c27723e */ /* 0x000fc400000010ff */
[----:B------:R-:W-:Y:S02]  /*53c0*/  F2FP.BF16.F32.PACK_AB R38, R46, R55 ;  /* 0x000000372e26723e */ /* 0x000fe400000010ff */
[----:B------:R-:W-:Y:S02]  /*53d0*/  F2FP.BF16.F32.PACK_AB R47, R104, R47 ;  /* 0x0000002f682f723e */ /* 0x000fe400000010ff */
[----:B------:R-:W-:Y:S02]  /*53e0*/  F2FP.BF16.F32.PACK_AB R54, R105, R54 ;  /* 0x000000366936723e */ /* 0x000fe400000010ff */
[----:B------:R-:W-:Y:S01]  /*53f0*/  F2FP.BF16.F32.PACK_AB R46, R33, R32 ;  /* 0x00000020212e723e */ /* 0x000fe200000010ff */
[----:B------:R-:W-:Y:S01]  /*5400*/  IMAD.MOV.U32 R32, RZ, RZ, R38 ;  /* 0x000000ffff207224 */ /* 0x000fe200078e0026 */
[----:B------:R-:W-:Y:S01]  /*5410*/  F2FP.BF16.F32.PACK_AB R41, R35, R34 ;  /* 0x000000222329723e */ /* 0x000fe200000010ff */
[----:B------:R-:W-:Y:S01]  /*5420*/  IMAD.MOV.U32 R33, RZ, RZ, R39 ;  /* 0x000000ffff217224 */ /* 0x000fe200078e0027 */
[----:B------:R-:W-:Y:S01]  /*5430*/  F2FP.BF16.F32.PACK_AB R37, R43, R42 ;  /* 0x0000002a2b25723e */ /* 0x000fe200000010ff */
[----:B------:R-:W-:Y:S01]  /*5440*/  IMAD.MOV.U32 R34, RZ, RZ, R46 ;  /* 0x000000ffff227224 */ /* 0x000fe200078e002e */
[----:B------:R-:W-:Y:S01]  /*5450*/  F2FP.BF16.F32.PACK_AB R36, R103, R40 ;  /* 0x000000286724723e */ /* 0x000fe200000010ff */
[----:B------:R-:W-:-:S02]  /*5460*/  IMAD.MOV.U32 R35, RZ, RZ, R47 ;  /* 0x000000ffff237224 */ /* 0x000fc400078e002f */
[----:B------:R-:W-:Y:S02]  /*5470*/  IMAD.MOV.U32 R38, RZ, RZ, R41 ;  /* 0x000000ffff267224 */ /* 0x000fe400078e0029 */
[----:B------:R-:W-:-:S07]  /*5480*/  IMAD.MOV.U32 R39, RZ, RZ, R54 ;  /* 0x000000ffff277224 */ /* 0x000fce00078e0036 */
.L_x_650:
[----:B------:R-:W-:Y:S05]  /*5490*/  BSYNC B1 ;  /* 0x0000000000017941 */ /* 0x000fea0003800000 */
.L_x_649:
[----:B-1----:R1:W-:Y:S01]  /*54a0*/  STG.E.128 desc[UR40][R48.64], R32 ;  /* 0x0000002030007986 */ /* 0x0023e2000c101d28 */
[----:B------:R-:W-:-:S13]  /*54b0*/  ISETP.GE.AND P4, PT, R50, R107, PT ;  /* 0x0000006b3200720c */ /* 0x000fda0003f86270 */
[----:B------:R-:W-:Y:S05]  /*54c0*/  @P4 BRA `(.L_x_635) ;  /* 0x0000000000844947 */ /* 0x000fea0003800000 */
[--C-:B-1----:R-:W-:Y:S02]  /*54d0*/  SHF.R.S32.HI R32, RZ, 0x1f, R50.reuse ;  /* 0x0000001fff207819 */ /* 0x102fe40000011432 */
[----:B------:R-:W-:-:S04]  /*54e0*/  IADD3 R50, P4, P5, R4, R100, R50 ;  /* 0x0000006404327210 */ /* 0x000fc80007d9e032 */
[----:B------:R-:W-:Y:S02]  /*54f0*/  IADD3.X R51, R60, R51, R32, P4, P5 ;  /* 0x000000333c337210 */ /* 0x000fe400027ea420 */
[----:B------:R-:W-:-:S04]  /*5500*/  LEA R98, P4, R50, R98, 0x1 ;  /* 0x0000006232627211 */ /* 0x000fc800078808ff */
[----:B------:R-:W-:-:S05]  /*5510*/  LEA.HI.X R99, R50, R99, R51, 0x1, P4 ;  /* 0x0000006332637211 */ /* 0x000fca00020f0c33 */
[----:B--2---:R1:W-:Y:S01]  /*5520*/  STG.E.128 desc[UR40][R98.64], R36 ;  /* 0x0000002462007986 */ /* 0x0043e2000c101d28 */
[----:B------:R-:W-:Y:S05]  /*5530*/  BRA `(.L_x_635) ;  /* 0x0000000000687947 */ /* 0x000fea0003800000 */
.L_x_618:
[----:B------:R-:W-:-:S06]  /*5540*/  UISETP.NE.AND UP0, UPT, UR44, 0x3, UPT ;  /* 0x000000032c00788c */ /* 0x000fcc000bf05270 */
[----:B------:R-:W-:-:S13]  /*5550*/  PLOP3.LUT P3, PT, PT, PT, UP0, 0x80, 0x0 ;  /* 0x000000000000781c */ /* 0x000fda0003f6f008 */
[----:B------:R-:W-:Y:S05]  /*5560*/  @!P3 BRA `(.L_x_651) ;  /* 0x000000000004b947 */ /* 0x000fea0003800000 */
[----:B------:R-:W-:Y:S01]  /*5570*/  BPT.TRAP 0x1 ;  /* 0x000000040000795c */ /* 0x000fe20000300000 */
.L_x_651:
[----:B------:R-:W-:Y:S01]  /*5580*/  IMAD R95, R2, 0x8, R19 ;  /* 0x00000008025f7824 */ /* 0x000fe200078e0213 */
[----:B------:R-:W-:Y:S01]  /*5590*/  SHF.L.U32 R106, R201, 0x1f, RZ ;  /* 0x0000001fc96a7819 */ /* 0x000fe200000006ff */
[----:B------:R-:W-:Y:S01]  /*55a0*/  IMAD R97, R27, -0x60, R24 ;  /* 0xffffffa01b617824 */ /* 0x000fe200078e0218 */
[----:B------:R-:W-:Y:S02]  /*55b0*/  BSSY B1, `(.L_x_652) ;  /* 0x0000004000017945 */ /* 0x000fe40003800000 */
[----:B------:R-:W0:Y:S02]  /*55c0*/  SYNCS.PHASECHK.TRANS64.TRYWAIT P4, [R95+URZ+0x22890], R106 ;  /* 0x0228906a5f0075a7 */ /* 0x000e24000808017f */
[----:B------:R-:W-:Y:S01]  /*55d0*/  VIMNMX R97, R97, 0x60, PT ;  /* 0x0000006061617848 */ /* 0x000fe20003fe0100 */
[----:B0-----:R-:W-:Y:S06]  /*55e0*/  @!P4 BRA `(.L_x_653) ;  /* 0x000001440090c947 */ /* 0x001fec0003800000 */
.L_x_915:
[----:B------:R-:W-:Y:S05]  /*55f0*/  BSYNC B1 ;  /* 0x0000000000017941 */ /* 0x000fea0003800000 */
.L_x_652:
[----:B------:R-:W-:Y:S01]  /*5600*/  ISETP.GE.AND P4, PT, R18, R97, PT ;  /* 0x000000611200720c */ /* 0x000fe20003f86270 */
[----:B------:R-:W-:-:S12]  /*5610*/  BSSY B1, `(.L_x_654) ;  /* 0x0000006000017945 */ /* 0x000fd80003800000 */
[----:B------:R-:W-:Y:S05]  /*5620*/  @P4 BRA `(.L_x_655) ;  /* 0x0000000000104947 */ /* 0x000fea0003800000 */
[----:B------:R-:W1:Y:S04]  /*5630*/  @!P1 LDS.128 R32, [R104] ;  /* 0x0000000068209984 */ /* 0x000e680000000c00 */
[----:B------:R-:W2:Y:S04]  /*5640*/  @!P2 LDS.128 R36, [R103] ;  /* 0x000000006724a984 */ /* 0x000ea80000000c00 */
[----:B-1----:R1:W-:Y:S04]  /*5650*/  @!P1 STG.E.128 desc[UR40][R42.64], R32 ;  /* 0x000000202a009986 */ /* 0x0023e8000c101d28 */
[----:B--2---:R1:W-:Y:S02]  /*5660*/  @!P2 STG.E.128 desc[UR40][R42.64+0x40], R36 ;  /* 0x000040242a00a986 */ /* 0x0043e4000c101d28 */
.L_x_655:
[----:B------:R-:W-:Y:S05]  /*5670*/  BSYNC B1 ;  /* 0x0000000000017941 */ /* 0x000fea0003800000 */
.L_x_654:
[----:B------:R-:W-:-:S13]  /*5680*/  ISETP.GE.AND P4, PT, R220, R97, PT ;  /* 0x00000061dc00720c */ /* 0x000fda0003f86270 */
[----:B------:R-:W-:Y:S05]  /*5690*/  @P4 BRA `(.L_x_635) ;  /* 0x0000000000104947 */ /* 0x000fea0003800000 */
[----:B-1----:R-:W1:Y:S04]  /*56a0*/  @!P1 LDS.128 R32, [R104+0x2000] ;  /* 0x0020000068209984 */ /* 0x002e680000000c00 */
[----:B------:R-:W2:Y:S04]  /*56b0*/  @!P2 LDS.128 R36, [R103+0x2000] ;  /* 0x002000006724a984 */ /* 0x000ea80000000c00 */
[----:B-1----:R1:W-:Y:S04]  /*56c0*/  @!P1 STG.E.128 desc[UR40][R40.64], R32 ;  /* 0x0000002028009986 */ /* 0x0023e8000c101d28 */
[----:B--2---:R1:W-:Y:S02]  /*56d0*/  @!P2 STG.E.128 desc[UR40][R40.64+0x40], R36 ;  /* 0x000040242800a986 */ /* 0x0043e4000c101d28 */
.L_x_635:
[----:B------:R-:W-:Y:S05]  /*56e0*/  BSYNC B0 ;  /* 0x0000000000007941 */ /* 0x000fea0003800000 */
.L_x_617:
[----:B-1234-:R-:W1:Y:S01]  /*56f0*/  S2R R32, SR_TID.X ;  /* 0x0000000000207919 */ /* 0x01ee620000002100 */
[----:B------:R-:W-:Y:S01]  /*5700*/  @!PT LDS RZ, [RZ] ;  /* 0x00000000fffff984 */ /* 0x000fe20000000800 */
[----:B------:R-:W-:Y:S01]  /*5710*/  @!PT LDS RZ, [RZ] ;  /* 0x00000000fffff984 */ /* 0x000fe20000000800 */
[----:B------:R-:W-:Y:S01]  /*5720*/  @!PT LDS RZ, [RZ] ;  /* 0x00000000fffff984 */ /* 0x000fe20000000800 */
[----:B------:R-:W-:Y:S01]  /*5730*/  @!PT LDS RZ, [RZ] ;  /* 0x00000000fffff984 */ /* 0x000fe20000000800 */
[----:B------:R2:W-:Y:S06]  /*5740*/  MEMBAR.ALL.CTA ;  /* 0x0000000000007992 */ /* 0x0005ec0000008000 */
[----:B--2---:R-:W2:Y:S01]  /*5750*/  FENCE.VIEW.ASYNC.S ;  /* 0x00000000000073c6 */ /* 0x004ea20000000000 */
[----:B------:R-:W-:Y:S05]  /*5760*/  WARPSYNC.ALL ;  /* 0x0000000000007948 */ /* 0x000fea0003800000 */
[----:B------:R-:W-:Y:S01]  /*5770*/  BSSY B0, `(.L_x_656) ;  /* 0x0000009000007945 */ /* 0x000fe20003800000 */
[----:B-1----:R-:W-:Y:S01]  /*5780*/  LOP3.LUT R32, R32, 0x7f, RZ, 0xc0, !PT ;  /* 0x0000007f20207812 */ /* 0x002fe200078ec0ff */
[----:B--2---:R1:W-:Y:S03]  /*5790*/  BAR.SYNC.DEFER_BLOCKING R73, 0x80 ;  /* 0x000200490000751d */ /* 0x0043e60000010000 */
[----:B------:R-:W-:-:S13]  /*57a0*/  ISETP.NE.AND P4, PT, R32, RZ, PT ;  /* 0x000000ff2000720c */ /* 0x000fda0003f85270 */
[----:B------:R-:W-:-:S05]  /*57b0*/  @!P4 VIADD R32, R95, 0x228a0 ;  /* 0x000228a05f20c836 */ /* 0x000fca0000000000 */
[----:B------:R-:W-:-:S04]  /*57c0*/  @!P4 PRMT R32, RZ, 0x654, R32 ;  /* 0x00000654ff20c816 */ /* 0x000fc80000000020 */
[----:B------:R1:W-:Y:S01]  /*57d0*/  @!P4 SYNCS.ARRIVE.TRANS64.RED.A1T0 RZ, [R32+URZ], RZ ;  /* 0x000000ff20ffc9a7 */ /* 0x0003e2000810043f */
[----:B------:R-:W-:Y:S05]  /*57e0*/  @!P3 BRA `(.L_x_657) ;  /* 0x000000000004b947 */ /* 0x000fea0003800000 */
[----:B------:R-:W-:Y:S01]  /*57f0*/  BPT.TRAP 0x1 ;  /* 0x000000040000795c */ /* 0x000fe20000300000 */
.L_x_657:
[----:B------:R-:W-:Y:S05]  /*5800*/  BSYNC B0 ;  /* 0x0000000000007941 */ /* 0x000fea0003800000 */
.L_x_656:
[----:B------:R-:W2:Y:S01]  /*5810*/  SYNCS.PHASECHK.TRANS64.TRYWAIT P3, [R95+URZ+0x228b0], R106 ;  /* 0x0228b06a5f0075a7 */ /* 0x000ea2000806017f */
[----:B------:R-:W-:Y:S01]  /*5820*/  IMAD R41, R2, 0x6000, R89 ;  /* 0x0000600002297824 */ /* 0x000fe200078e0259 */
[----:B------:R-:W-:Y:S01]  /*5830*/  ULDC UR45, c[0x0][0x320] ;  /* 0x0000c800002d7ab9 */ /* 0x000fe20000000800 */
[----:B------:R-:W-:Y:S01]  /*5840*/  ULDC.64 UR42, c[0x0][0x328] ;  /* 0x0000ca00002a7ab9 */ /* 0x000fe20000000a00 */
[----:B------:R-:W-:Y:S01]  /*5850*/  ULDC.64 UR38, c[0x0][0x318] ;  /* 0x0000c60000267ab9 */ /* 0x000fe20000000a00 */
[----:B------:R-:W-:Y:S01]  /*5860*/  BSSY B0, `(.L_x_658) ;  /* 0x0000003000007945 */ /* 0x000fe20003800000 */
[----:B------:R-:W-:-:S03]  /*5870*/  IMAD.IADD R40, R88, 0x1, R41 ;  /* 0x0000000158287824 */ /* 0x000fc600078e0229 */
[----:B--2---:R-:W-:Y:S05]  /*5880*/  @!P3 BRA `(.L_x_659) ;  /* 0x0000014000fcb947 */ /* 0x004fea0003800000 */
.L_x_916:
[----:B------:R-:W-:Y:S05]  /*5890*/  BSYNC B0 ;  /* 0x0000000000007941 */ /* 0x000fea0003800000 */
.L_x_658:
[----:B------:R-:W-:Y:S01]  /*58a0*/  ISETP.GE.AND P3, PT, R18, R97, PT ;  /* 0x000000611200720c */ /* 0x000fe20003f66270 */
[----:B------:R-:W-:Y:S01]  /*58b0*/  BSSY B0, `(.L_x_660) ;  /* 0x0000025000007945 */ /* 0x000fe20003800000 */
[----:B------:R-:W-:Y:S02]  /*58c0*/  IMAD R41, R41, 0x2, R25 ;  /* 0x0000000229297824 */ /* 0x000fe400078e0219 */
[----:B------:R-:W-:-:S04]  /*58d0*/  IMAD.WIDE R36, R27, 0x60, R58 ;  /* 0x000000601b247825 */ /* 0x000fc800078e023a */
[----:B------:R-:W-:-:S05]  /*58e0*/  IMAD R40, R40, 0x2, R25 ;  /* 0x0000000228287824 */ /* 0x000fca00078e0219 */
[----:B------:R-:W-:Y:S05]  /*58f0*/  @P3 BRA `(.L_x_661) ;  /* 0x0000000000803947 */ /* 0x000fea0003800000 */
[----:B------:R-:W-:Y:S02]  /*5900*/  IMAD R35, R37, UR42, RZ ;  /* 0x0000002a25237c24 */ /* 0x000fe4000f8e02ff */
[----:B-1----:R-:W-:Y:S02]  /*5910*/  IMAD.MOV.U32 R32, RZ, RZ, R6 ;  /* 0x000000ffff207224 */ /* 0x002fe400078e0006 */
[----:B------:R-:W-:Y:S02]  /*5920*/  IMAD.MOV.U32 R33, RZ, RZ, R92 ;  /* 0x000000ffff217224 */ /* 0x000fe400078e005c */
[C---:B------:R-:W-:Y:S02]  /*5930*/  IMAD R35, R36.reuse, UR43, R35 ;  /* 0x0000002b24237c24 */ /* 0x040fe4000f8e0223 */
[----:B------:R-:W-:-:S04]  /*5940*/  IMAD.WIDE.U32 R32, R36, UR42, R32 ;  /* 0x0000002a24207c25 */ /* 0x000fc8000f8e0020 */
[----:B------:R-:W-:Y:S01]  /*5950*/  IMAD.IADD R33, R33, 0x1, R35 ;  /* 0x0000000121217824 */ /* 0x000fe200078e0223 */
[----:B------:R-:W-:-:S04]  /*5960*/  LEA R38, P3, R32, UR38, 0x1 ;  /* 0x0000002620267c11 */ /* 0x000fc8000f8608ff */
[----:B------:R-:W-:Y:S02]  /*5970*/  LEA.HI.X R39, R32, UR39, R33, 0x1, P3 ;  /* 0x0000002720277c11 */ /* 0x000fe400098f0c21 */
[----:B------:R-:W-:-:S13]  /*5980*/  ISETP.GE.AND P3, PT, R16, UR45, PT ;  /* 0x0000002d10007c0c */ /* 0x000fda000bf66270 */
[----:B------:R-:W1:Y:S04]  /*5990*/  @!P3 LDS.128 R32, [R41] ;  /* 0x000000002920b984 */ /* 0x000e680000000c00 */
[----:B-1----:R-:W-:Y:S01]  /*59a0*/  @!P3 STG.E.128 desc[UR40][R38.64], R32 ;  /* 0x000000202600b986 */ /* 0x002fe2000c101d28 */
[----:B------:R-:W-:-:S13]  /*59b0*/  ISETP.GE.AND P3, PT, R0, UR45, PT ;  /* 0x0000002d00007c0c */ /* 0x000fda000bf66270 */
[----:B------:R-:W1:Y:S04]  /*59c0*/  @!P3 LDS.128 R32, [R40] ;  /* 0x000000002820b984 */ /* 0x000e680000000c00 */
[----:B-1----:R-:W-:Y:S01]  /*59d0*/  @!P3 STG.E.128 desc[UR40][R38.64+0x40], R32 ;  /* 0x000040202600b986 */ /* 0x002fe2000c101d28 */
[----:B------:R-:W-:-:S13]  /*59e0*/  ISETP.GE.AND P3, PT, R62, UR45, PT ;  /* 0x0000002d3e007c0c */ /* 0x000fda000bf66270 */
[----:B------:R-:W1:Y:S04]  /*59f0*/  @!P3 LDS.128 R32, [R41+0x3000] ;  /* 0x003000002920b984 */ /* 0x000e680000000c00 */
        /* <DEDUP_REMOVED lines=10> */
[----:B------:R-:W-:-:S13]  /*5aa0*/  ISETP.NE.AND P3, PT, R94, RZ, PT ;  /* 0x000000ff5e00720c */ /* 0x000fda0003f65270 */
[----:B------:R-:W1:Y:S04]  /*5ab0*/  @P3 LDS.128 R32, [R41+0x9000] ;  /* 0x0090000029203984 */ /* 0x000e680000000c00 */
[----:B-1----:R-:W-:Y:S01]  /*5ac0*/  @P3 STG.E.128 desc[UR40][R38.64+0x180], R32 ;  /* 0x0001802026003986 */ /* 0x002fe2000c101d28 */
[----:B------:R-:W-:-:S13]  /*5ad0*/  ISETP.NE.AND P3, PT, R93, RZ, PT ;  /* 0x000000ff5d00720c */ /* 0x000fda0003f65270 */
[----:B------:R-:W1:Y:S04]  /*5ae0*/  @P3 LDS.128 R32, [R40+0x9000] ;  /* 0x0090000028203984 */ /* 0x000e680000000c00 */
[----:B-1----:R3:W-:Y:S02]  /*5af0*/  @P3 STG.E.128 desc[UR40][R38.64+0x1c0], R32 ;  /* 0x0001c02026003986 */ /* 0x0027e4000c101d28 */
.L_x_661:
[----:B------:R-:W-:Y:S05]  /*5b00*/  BSYNC B0 ;  /* 0x0000000000007941 */ /* 0x000fea0003800000 */
.L_x_660:
[----:B------:R-:W-:Y:S01]  /*5b10*/  ISETP.GE.AND P3, PT, R220, R97, PT ;  /* 0x00000061dc00720c */ /* 0x000fe20003f66270 */
[----:B------:R-:W-:-:S12]  /*5b20*/  BSSY B0, `(.L_x_662) ;  /* 0x0000024000007945 */ /* 0x000fd80003800000 */
[----:B------:R-:W-:Y:S05]  /*5b30*/  @P3 BRA `(.L_x_663) ;  /* 0x0000000000883947 */ /* 0x000fea0003800000 */
[----:B---3--:R-:W-:Y:S01]  /*5b40*/  IADD3 R35, P3, R36, 0x40, RZ ;  /* 0x0000004024237810 */ /* 0x008fe20007f7e0ff */
[----:B-1----:R-:W-:Y:S02]  /*5b50*/  IMAD.MOV.U32 R32, RZ, RZ, R6 ;  /* 0x000000ffff207224 */ /* 0x002fe400078e0006 */
[----:B------:R-:W-:Y:S02]  /*5b60*/  IMAD.MOV.U32 R33, RZ, RZ, R92 ;  /* 0x000000ffff217224 */ /* 0x000fe400078e005c */
[----:B------:R-:W-:Y:S02]  /*5b70*/  IMAD.X R36, RZ, RZ, R37, P3 ;  /* 0x000000ffff247224 */ /* 0x000fe400018e0625 */
[----:B------:R-:W-:-:S04]  /*5b80*/  IMAD.WIDE.U32 R32, R35, UR42, R32 ;  /* 0x0000002a23207c25 */ /* 0x000fc8000f8e0020 */
[----:B------:R-:W-:-:S04]  /*5b90*/  IMAD R36, R36, UR42, RZ ;  /* 0x0000002a24247c24 */ /* 0x000fc8000f8e02ff */
[----:B------:R-:W-:Y:S01]  /*5ba0*/  IMAD R35, R35, UR43, R36 ;  /* 0x0000002b23237c24 */ /* 0x000fe2000f8e0224 */
[----:B------:R-:W-:-:S03]  /*5bb0*/  LEA R36, P3, R32, UR38, 0x1 ;  /* 0x0000002620247c11 */ /* 0x000fc6000f8608ff */
[----:B------:R-:W-:-:S05]  /*5bc0*/  IMAD.IADD R33, R33, 0x1, R35 ;  /* 0x0000000121217824 */ /* 0x000fca00078e0223 */
[----:B------:R-:W-:Y:S02]  /*5bd0*/  LEA.HI.X R37, R32, UR39, R33, 0x1, P3 ;  /* 0x0000002720257c11 */ /* 0x000fe400098f0c21 */
        /* <DEDUP_REMOVED lines=23> */
[----:B-1----:R4:W-:Y:S02]  /*5d50*/  @P3 STG.E.128 desc[UR40][R36.64+0x1c0], R32 ;  /* 0x0001c02024003986 */ /* 0x0029e4000c101d28 */
.L_x_663:
[----:B------:R-:W-:Y:S05]  /*5d60*/  BSYNC B0 ;  /* 0x0000000000007941 */ /* 0x000fea0003800000 */
.L_x_662:
[----:B------:R-:W-:Y:S01]  /*5d70*/  @!PT LDS RZ, [RZ] ;  /* 0x00000000fffff984 */ /* 0x000fe20000000800 */
[----:B------:R-:W-:Y:S01]  /*5d80*/  @!PT LDS RZ, [RZ] ;  /* 0x00000000fffff984 */ /* 0x000fe20000000800 */
[----:B------:R-:W-:Y:S01]  /*5d90*/  @!PT LDS RZ, [RZ] ;  /* 0x00000000fffff984 */ /* 0x000fe20000000800 */
[----:B------:R-:W-:Y:S01]  /*5da0*/  @!PT LDS RZ, [RZ] ;  /* 0x00000000fffff984 */ /* 0x000fe20000000800 */
[----:B------:R5:W-:Y:S06]  /*5db0*/  MEMBAR.ALL.CTA ;  /* 0x0000000000007992 */ /* 0x000bec0000008000 */
[----:B-----5:R-:W5:Y:S02]  /*5dc0*/  FENCE.VIEW.ASYNC.S ;  /* 0x00000000000073c6 */ /* 0x020f640000000000 */
[----:B-----5:R1:W-:Y:S01]  /*5dd0*/  BAR.SYNC.DEFER_BLOCKING R73, 0x80 ;  /* 0x000200490000751d */ /* 0x0203e20000010000 */
[----:B------:R-:W-:Y:S01]  /*5de0*/  ISETP.NE.AND P5, PT, R96, RZ, PT ;  /* 0x000000ff6000720c */ /* 0x000fe20003fa5270 */
[----:B------:R-:W-:-:S02]  /*5df0*/  VIADD R2, R2, 0x1 ;  /* 0x0000000102027836 */ /* 0x000fc40000000000 */
[----:B0-2---:R-:W-:-:S03]  /*5e00*/  @!P4 VIADD R95, R95, 0x228c0 ;  /* 0x000228c05f5fc836 */ /* 0x005fc60000000000 */
[C---:B------:R-:W-:Y:S02]  /*5e10*/  ISETP.NE.AND P3, PT, R2.reuse, 0x2, PT ;  /* 0x000000020200780c */ /* 0x040fe40003f65270 */
[----:B------:R-:W-:Y:S02]  /*5e20*/  @!P4 PRMT R95, RZ, 0x654, R95 ;  /* 0x00000654ff5fc816 */ /* 0x000fe4000000005f */
[----:B-1-34-:R-:W-:Y:S02]  /*5e30*/  SEL R32, RZ, 0x1, P3 ;  /* 0x00000001ff207807 */ /* 0x01afe40001800000 */
[----:B------:R-:W-:Y:S02]  /*5e40*/  SEL R2, R2, RZ, P3 ;  /* 0x000000ff02027207 */ /* 0x000fe40001800000 */
[----:B------:R-:W-:Y:S01]  /*5e50*/  LOP3.LUT R201, R201, R32, RZ, 0x3c, !PT ;  /* 0x00000020c9c97212 */ /* 0x000fe200078e3cff */
[----:B------:R0:W-:Y:S01]  /*5e60*/  @!P4 SYNCS.ARRIVE.TRANS64.RED.A1T0 RZ, [R95+URZ], RZ ;  /* 0x000000ff5fffc9a7 */ /* 0x0001e2000810043f */
[----:B------:R-:W-:Y:S05]  /*5e70*/  @P5 BRA `(.L_x_664) ;  /* 0xffffffc800bc5947 */ /* 0x000fea000383ffff */
[----:B------:R-:W1:Y:S01]  /*5e80*/  S2R R33, SR_TID.X ;  /* 0x0000000000217919 */ /* 0x000e620000002100 */
[----:B------:R-:W-:Y:S02]  /*5e90*/  PLOP3.LUT P0, PT, PT, PT, PT, 0x8, 0x0 ;  /* 0x000000000000781c */ /* 0x000fe40003f0e170 */
[----:B-1----:R-:W-:-:S04]  /*5ea0*/  SHF.R.U32.HI R33, RZ, 0x7, R33 ;  /* 0x00000007ff217819 */ /* 0x002fc80000011621 */
[----:B------:R-:W-:-:S13]  /*5eb0*/  ISETP.NE.AND P5, PT, R33, 0x1, PT ;  /* 0x000000012100780c */ /* 0x000fda0003fa5270 */
[----:B------:R-:W-:Y:S06]  /*5ec0*/  @!P5 BAR.ARV 0x9, 0x100 ;  /* 0x024400000000db1d */ /* 0x000fec0000002000 */
.L_x_612:
[----:B------:R-:W-:Y:S01]  /*5ed0*/  IMAD.MOV.U32 R0, RZ, RZ, RZ ;  /* 0x000000ffff007224 */ /* 0x000fe200078e00ff */
[----:B------:R-:W-:Y:S06]  /*5ee0*/  @P0 BRA `(.L_x_665) ;  /* 0x00000000000c0947 */ /* 0x000fec0003800000 */
[----:B------:R-:W1:Y:S01]  /*5ef0*/  FENCE.VIEW.ASYNC.G ;  /* 0x00000000000073c6 */ /* 0x000e620000000100 */
[----:B------:R-:W-:Y:S05]  /*5f00*/  WARPSYNC.ALL ;  /* 0x0000000000007948 */ /* 0x000fea0003800000 */
[----:B-1----:R-:W-:Y:S06]  /*5f10*/  BAR.ARV 0xc, 0x180 ;  /* 0x0306000000007b1d */ /* 0x002fec0000002000 */
.L_x_665:
[----:B------:R-:W-:Y:S01]  /*5f20*/  ISETP.NE.AND P0, PT, R29, RZ, PT ;  /* 0x000000ff1d00720c */ /* 0x000fe20003f05270 */
[----:B------:R-:W-:-:S12]  /*5f30*/  BSSY B0, `(.L_x_666) ;  /* 0x000001f000007945 */ /* 0x000fd80003800000 */
[----:B------:R-:W-:Y:S05]  /*5f40*/  @!P0 BRA `(.L_x_667) ;  /* 0x0000000000748947 */ /* 0x000fea0003800000 */
[----:B------:R-:W-:Y:S01]  /*5f50*/  ISETP.NE.AND P0, PT, R216, RZ, PT ;  /* 0x000000ffd800720c */ /* 0x000fe20003f05270 */
[----:B------:R-:W-:-:S03]  /*5f60*/  ULDC UR4, c[0x0][0x9f0] ;  /* 0x00027c0000047ab9 */ /* 0x000fc60000000800 */
[----:B------:R-:W-:-:S04]  /*5f70*/  SEL R9, R216, UR4, P0 ;  /* 0x00000004d8097c07 */ /* 0x000fc80008000000 */
[-C--:B------:R-:W-:Y:S02]  /*5f80*/  IABS R6, R9.reuse ;  /* 0x0000000900067213 */ /* 0x080fe40000000000 */
[----:B------:R-:W-:Y:S02]  /*5f90*/  IADD3 R0, R173, -0x1, R9 ;  /* 0xffffffffad007810 */ /* 0x000fe40007ffe009 */
[----:B------:R-:W1:Y:S01]  /*5fa0*/  I2F.RP R3, R6 ;  /* 0x0000000600037306 */ /* 0x000e620000209400 */
[-C--:B------:R-:W-:Y:S02]  /*5fb0*/  IABS R10, R9.reuse ;  /* 0x00000009000a7213 */ /* 0x080fe40000000000 */
[----:B------:R-:W-:Y:S02]  /*5fc0*/  IABS R8, R0 ;  /* 0x0000000000087213 */ /* 0x000fe40000000000 */
[----:B------:R-:W-:-:S04]  /*5fd0*/  LOP3.LUT R0, R0, R9, RZ, 0x3c, !PT ;  /* 0x0000000900007212 */ /* 0x000fc800078e3cff */
[----:B------:R-:W-:Y:S01]  /*5fe0*/  ISETP.GE.AND P2, PT, R0, RZ, PT ;  /* 0x000000ff0000720c */ /* 0x000fe20003f46270 */
[----:B-1----:R-:W1:Y:S02]  /*5ff0*/  MUFU.RCP R3, R3 ;  /* 0x0000000300037308 */ /* 0x002e640000001000 */
[----:B-1----:R-:W-:Y:S02]  /*6000*/  VIADD R4, R3, 0xffffffe ;  /* 0x0ffffffe03047836 */ /* 0x002fe40000000000 */
[----:B------:R-:W-:-:S04]  /*6010*/  IMAD.MOV R3, RZ, RZ, -R10 ;  /* 0x000000ffff037224 */ /* 0x000fc800078e0a0a */
[----:B------:R1:W2:Y:S02]  /*6020*/  F2I.FTZ.U32.TRUNC.NTZ R5, R4 ;  /* 0x0000000400057305 */ /* 0x0002a4000021f000 */
[----:B-1----:R-:W-:Y:S02]  /*6030*/  IMAD.MOV.U32 R4, RZ, RZ, RZ ;  /* 0x000000ffff047224 */ /* 0x002fe400078e00ff */
[----:B--2---:R-:W-:-:S04]  /*6040*/  IMAD.MOV R7, RZ, RZ, -R5 ;  /* 0x000000ffff077224 */ /* 0x004fc800078e0a05 */
        /* <DEDUP_REMOVED lines=13> */
.L_x_667:
[----:B------:R-:W-:Y:S05]  /*6120*/  BSYNC B0 ;  /* 0x0000000000007941 */ /* 0x000fea0003800000 */
.L_x_666:
[-C--:B------:R-:W-:Y:S01]  /*6130*/  IMAD R211, R223, R0.reuse, RZ ;  /* 0x00000000dfd37224 */ /* 0x080fe200078e02ff */
[----:B------:R-:W-:Y:S01]  /*6140*/  PLOP3.LUT P0, PT, PT, PT, PT, 0x80, 0x0 ;  /* 0x000000000000781c */ /* 0x000fe20003f0f070 */
[----:B------:R-:W-:Y:S01]  /*6150*/  IMAD.MOV.U32 R3, RZ, RZ, RZ ;  /* 0x000000ffff037224 */ /* 0x000fe200078e00ff */
[----:B------:R-:W-:Y:S01]  /*6160*/  CS2R R150, SRZ ;  /* 0x0000000000967805 */ /* 0x000fe2000001ff00 */
[----:B------:R-:W-:Y:S01]  /*6170*/  IMAD.MOV.U32 R20, RZ, RZ, RZ ;  /* 0x000000ffff147224 */ /* 0x000fe200078e00ff */
[----:B------:R-:W-:Y:S02]  /*6180*/  VIADDMNMX R173, R211, R0, R173, PT ;  /* 0x00000000d3ad7246 */ /* 0x000fe400038001ad */
[----:B------:R-:W-:Y:S02]  /*6190*/  CS2R R148, SRZ ;  /* 0x0000000000947805 */ /* 0x000fe4000001ff00 */
[----:B------:R-:W-:Y:S02]  /*61a0*/  CS2R R146, SRZ ;  /* 0x0000000000927805 */ /* 0x000fe4000001ff00 */
[----:B------:R-:W-:-:S02]  /*61b0*/  CS2R R144, SRZ ;  /* 0x0000000000907805 */ /* 0x000fc4000001ff00 */
[----:B------:R-:W-:Y:S02]  /*61c0*/  ISETP.GT.AND P1, PT, R173, R211, PT ;  /* 0x000000d3ad00720c */ /* 0x000fe40003f24270 */
        /* <DEDUP_REMOVED lines=24> */
[----:B0-----:R-:W-:Y:S02]  /*6350*/  CS2R R94, SRZ ;  /* 0x00000000005e7805 */ /* 0x001fe4000001ff00 */
        /* <DEDUP_REMOVED lines=34> */
[----:B------:R-:W-:Y:S01]  /*6580*/  CS2R R24, SRZ ;  /* 0x0000000000187805 */ /* 0x000fe2000001ff00 */
[----:B------:R-:W-:Y:S06]  /*6590*/  @!P1 BRA `(.L_x_668) ;  /* 0x0000006800c09947 */ /* 0x000fec0003800000 */
[----:B------:R-:W0:Y:S01]  /*65a0*/  S2R R0, SR_TID.X ;  /* 0x0000000000007919 */ /* 0x000e220000002100 */
[----:B------:R-:W-:Y:S01]  /*65b0*/  UMOV UR4, 0xffffffff ;  /* 0xffffffff00047882 */ /* 0x000fe20000000000 */
[----:B0-----:R-:W-:-:S05]  /*65c0*/  VIADD R29, R0, 0xffffff80 ;  /* 0xffffff80001d7836 */ /* 0x001fca0000000000 */
[----:B------:R-:W-:-:S04]  /*65d0*/  SHF.R.S32.HI R30, RZ, 0x1f, R29 ;  /* 0x0000001fff1e7819 */ /* 0x000fc8000001141d */
[----:B------:R-:W-:-:S04]  /*65e0*/  LEA.HI R13, R30, R29, RZ, 0x7 ;  /* 0x0000001d1e0d7211 */ /* 0x000fc800078f38ff */
[----:B------:R-:W-:Y:S01]  /*65f0*/  SHF.R.S32.HI R13, RZ, 0x7, R13 ;  /* 0x00000007ff0d7819 */ /* 0x000fe2000001140d */
[----:B------:R-:W-:Y:S06]  /*6600*/  BRA.DIV UR4, `(.L_x_669) ;  /* 0x0000013604b07947 */ /* 0x000fec000b800000 */
[----:B------:R0:W1:Y:S02]  /*6610*/  SHFL.IDX PT, R14, R13, RZ, 0x1f ;  /* 0x00001fff0d0e7589 */ /* 0x00006400000e0000 */
.L_x_919:
[----:B-1----:R-:W-:Y:S01]  /*6620*/  LEA.HI R0, R14, R14, RZ, 0x1 ;  /* 0x0000000e0e007211 */ /* 0x002fe200078f08ff */
[----:B------:R-:W-:Y:S01]  /*6630*/  VIADD R24, R19, 0x18400 ;  /* 0x0001840013187836 */ /* 0x000fe20000000000 */
[----:B------:R-:W-:Y:S02]  /*6640*/  BSSY B6, `(.L_x_670) ;  /* 0x0000018000067945 */ /* 0x000fe40003800000 */
[----:B------:R-:W-:Y:S02]  /*6650*/  LOP3.LUT R3, R0, 0x1e, RZ, 0xc0, !PT ;  /* 0x0000001e00037812 */ /* 0x000fe400078ec0ff */
[----:B------:R-:W-:-:S03]  /*6660*/  LOP3.LUT P0, RZ, R24, 0x1bf, RZ, 0xc0, !PT ;  /* 0x000001bf18ff7812 */ /* 0x000fc6000780c0ff */
[----:B------:R-:W-:-:S04]  /*6670*/  IMAD.IADD R3, R14, 0x1, -R3 ;  /* 0x000000010e037824 */ /* 0x000fc800078e0a03 */
[----:B------:R-:W-:-:S05]  /*6680*/  IMAD R3, R3, 0x2000, R24 ;  /* 0x0000200003037824 */ /* 0x000fca00078e0218 */
[----:B------:R-:W-:-:S04]  /*6690*/  SHF.R.U32.HI R3, RZ, 0x4, R3 ;  /* 0x00000004ff037819 */ /* 0x000fc80000011603 */
[----:B------:R-:W-:Y:S01]  /*66a0*/  LOP3.LUT R28, R3, 0x3fff, RZ, 0xc0, !PT ;  /* 0x00003fff031c7812 */ /* 0x000fe200078ec0ff */
[----:B------:R-:W-:Y:S06]  /*66b0*/  @!P0 BRA `(.L_x_671) ;  /* 0x0000000000408947 */ /* 0x000fec0003800000 */
[----:B------:R-:W-:Y:S01]  /*66c0*/  MOV R14, 0x0 ;  /* 0x00000000000e7802 */ /* 0x000fe20000000f00 */
[----:B------:R-:W-:Y:S01]  /*66d0*/  ULDC.64 UR4, c[0x4][0x98] ;  /* 0x0100260000047ab9 */ /* 0x000fe20000000a00 */
[----:B------:R-:W-:Y:S01]  /*66e0*/  ULDC.64 UR6, c[0x4][0xa0] ;  /* 0x0100280000067ab9 */ /* 0x000fe20000000a00 */
[----:B------:R-:W-:Y:S02]  /*66f0*/  IMAD.U32 R4, RZ, RZ, UR4 ;  /* 0x00000004ff047e24 */ /* 0x000fe4000f8e00ff */
[----:B------:R-:W-:Y:S01]  /*6700*/  IMAD.U32 R5, RZ, RZ, UR5 ;  /* 0x00000005ff057e24 */ /* 0x000fe2000f8e00ff */
[----:B------:R-:W1:Y:S01]  /*6710*/  LDC.64 R14, c[0x4][R14] ;  /* 0x010000000e0e7b82 */ /* 0x000e620000000a00 */
[----:B------:R-:W-:Y:S01]  /*6720*/  ULDC.64 UR4, c[0x4][0x38] ;  /* 0x01000e0000047ab9 */ /* 0x000fe20000000a00 */
        /* <DEDUP_REMOVED lines=8> */
[----:B-1---5:R-:W-:Y:S05]  /*67b0*/  CALL.ABS.NOINC R14 ;  /* 0x000000000e007343 */ /* 0x022fea0003c00000 */
.L_x_671:
[----:B------:R-:W-:Y:S05]  /*67c0*/  BSYNC B6 ;  /* 0x0000000000067941 */ /* 0x000fea0003800000 */
.L_x_670:
[----:B------:R-:W-:Y:S02]  /*67d0*/  ULDC UR4, c[0x0][0x3f4] ;  /* 0x0000fd0000047ab9 */ /* 0x000fe40000000800 */
[----:B------:R-:W-:-:S13]  /*67e0*/  ISETP.LT.AND P0, PT, RZ, UR4, PT ;  /* 0x00000004ff007c0c */ /* 0x000fda000bf01270 */
[----:B------:R-:W-:Y:S05]  /*67f0*/  @P0 BRA `(.L_x_672) ;  /* 0x00000000003c0947 */ /* 0x000fea0003800000 */
[----:B------:R-:W-:-:S04]  /*6800*/  LEA.HI R0, R221, R221, RZ, 0x1 ;  /* 0x000000dddd007211 */ /* 0x000fc800078f08ff */
[----:B------:R-:W-:-:S05]  /*6810*/  LOP3.LUT R0, R0, 0xfffffffe, RZ, 0xc0, !PT ;  /* 0xfffffffe00007812 */ /* 0x000fca00078ec0ff */
[----:B------:R-:W-:-:S05]  /*6820*/  IMAD.IADD R0, R221, 0x1, -R0 ;  /* 0x00000001dd007824 */ /* 0x000fca00078e0a00 */
[----:B------:R-:W-:-:S04]  /*6830*/  SHF.L.U32 R0, R0, 0x1f, RZ ;  /* 0x0000001f00007819 */ /* 0x000fc800000006ff */
[----:B------:R1:W2:Y:S03]  /*6840*/  SYNCS.PHASECHK.TRANS64.TRYWAIT P0, [R19+URZ+0x22800], R0 ;  /* 0x02280000130075a7 */ /* 0x0002a6000800017f */
[----:B--2---:R-:W-:Y:S05]  /*6850*/  @!P0 NANOSLEEP.SYNCS 0x989680 ;  /* 0x009896800000895d */ /* 0x004fea0003900000 */
[----:B------:R-:W2:Y:S01]  /*6860*/  @!P0 SYNCS.PHASECHK.TRANS64 P0, [R19+URZ+0x22800], R0 ;  /* 0x02280000130085a7 */ /* 0x000ea2000800007f */
[----:B------:R-:W-:Y:S04]  /*6870*/  BSSY B0, `(.L_x_673) ;  /* 0x0000006000007945 */ /* 0x000fe80003800000 */
[----:B--2---:R-:W-:Y:S05]  /*6880*/  @P0 BRA `(.L_x_674) ;  /* 0x0000000000100947 */ /* 0x004fea0003800000 */
.L_x_675:
[----:B--2---:R2:W3:Y:S02]  /*6890*/  SYNCS.PHASECHK.TRANS64.TRYWAIT P0, [R19+URZ+0x22800], R0 ;  /* 0x02280000130075a7 */ /* 0x0044e4000800017f */
[----:B---3--:R-:W-:Y:S05]  /*68a0*/  @!P0 NANOSLEEP.SYNCS 0x989680 ;  /* 0x009896800000895d */ /* 0x008fea0003900000 */
[----:B------:R-:W3:Y:S02]  /*68b0*/  @!P0 SYNCS.PHASECHK.TRANS64 P0, [R19+URZ+0x22800], R0 ;  /* 0x02280000130085a7 */ /* 0x000ee4000800007f */
[----:B---3--:R-:W-:Y:S05]  /*68c0*/  @!P0 BRA `(.L_x_675) ;  /* 0xfffffffc00f08947 */ /* 0x008fea000383ffff */
.L_x_674:
[----:B------:R-:W-:Y:S05]  /*68d0*/  BSYNC B0 ;  /* 0x0000000000007941 */ /* 0x000fea0003800000 */
.L_x_673:
[----:B------:R-:W-:Y:S05]  /*68e0*/  BRA `(.L_x_676) ;  /* 0x0000002000ac7947 */ /* 0x000fea0003800000 */
.L_x_672:
[----:B-----5:R-:W-:Y:S01]  /*68f0*/  SHF.R.S32.HI R0, RZ, 0x1f, R154 ;  /* 0x0000001fff007819 */ /* 0x020fe2000001149a */
[----:B------:R-:W-:Y:S01]  /*6900*/  ULDC.64 UR4, c[0x0][0x3f8] ;  /* 0x0000fe0000047ab9 */ /* 0x000fe20000000a00 */
[----:B------:R-:W-:Y:S01]  /*6910*/  ULDC.64 UR6, c[0x0][0x408] ;  /* 0x0001020000067ab9 */ /* 0x000fe20000000a00 */
[----:B------:R-:W-:Y:S01]  /*6920*/  LOP3.LUT P0, RZ, R24, 0x3ff, RZ, 0xc0, !PT ;  /* 0x000003ff18ff7812 */ /* 0x000fe2000780c0ff */
[----:B------:R-:W-:Y:S01]  /*6930*/  IMAD.WIDE.U32 R4, R154, UR4, RZ ;  /* 0x000000049a047c25 */ /* 0x000fe2000f8e00ff */
[----:B------:R-:W-:Y:S03]  /*6940*/  BSSY B6, `(.L_x_677) ;  /* 0x000001f000067945 */ /* 0x000fe60003800000 */
[C---:B------:R-:W-:Y:S02]  /*6950*/  IMAD R3, R0.reuse, UR4, RZ ;  /* 0x0000000400037c24 */ /* 0x040fe4000f8e02ff */
[----:B------:R-:W-:-:S02]  /*6960*/  IMAD R9, R0, UR6, RZ ;  /* 0x0000000600097c24 */ /* 0x000fc4000f8e02ff */
[C---:B------:R-:W-:Y:S01]  /*6970*/  IMAD R3, R154.reuse, UR5, R3 ;  /* 0x000000059a037c24 */ /* 0x040fe2000f8e0203 */
[----:B------:R-:W-:Y:S01]  /*6980*/  ULDC.64 UR4, c[0x0][0x3e8] ;  /* 0x0000fa0000047ab9 */ /* 0x000fe20000000a00 */
[----:B------:R-:W-:Y:S01]  /*6990*/  IMAD.WIDE.U32 R6, R154, UR6, RZ ;  /* 0x000000069a067c25 */ /* 0x000fe2000f8e00ff */
[----:B------:R-:W-:-:S03]  /*69a0*/  LEA R24, P1, R4, UR4, 0x1 ;  /* 0x0000000404187c11 */ /* 0x000fc6000f8208ff */
[----:B------:R-:W-:Y:S01]  /*69b0*/  IMAD R9, R154, UR7, R9 ;  /* 0x000000079a097c24 */ /* 0x000fe2000f8e0209 */
[----:B------:R-:W-:Y:S01]  /*69c0*/  ULDC.64 UR6, c[0x0][0x400] ;  /* 0x0001000000067ab9 */ /* 0x000fe20000000a00 */
[----:B------:R-:W-:Y:S01]  /*69d0*/  IMAD.IADD R25, R3, 0x1, R5 ;  /* 0x0000000103197824 */ /* 0x000fe200078e0205 */
[----:B------:R-:W-:Y:S01]  /*69e0*/  LEA R26, P2, R6, UR6, 0x1 ;  /* 0x00000006061a7c11 */ /* 0x000fe2000f8408ff */
[----:B------:R-:W-:-:S03]  /*69f0*/  IMAD.IADD R27, R9, 0x1, R7 ;  /* 0x00000001091b7824 */ /* 0x000fc600078e0207 */
[----:B------:R-:W-:Y:S02]  /*6a00*/  LEA.HI.X R25, R4, UR5, R25, 0x1, P1 ;  /* 0x0000000504197c11 */ /* 0x000fe400088f0c19 */
[----:B------:R-:W-:Y:S01]  /*6a10*/  LEA.HI.X R27, R6, UR7, R27, 0x1, P2 ;  /* 0x00000007061b7c11 */ /* 0x000fe200090f0c1b */
        /* <DEDUP_REMOVED lines=17> */
.L_x_678:
[----:B------:R-:W-:Y:S05]  /*6b30*/  BSYNC B6 ;  /* 0x0000000000067941 */ /* 0x000fea0003800000 */
.L_x_677:
[----:B------:R-:W-:Y:S01]  /*6b40*/  LEA.HI R29, R30, R29, RZ, 0x2 ;  /* 0x0000001d1e1d7211 */ /* 0x000fe200078f10ff */
[----:B------:R-:W-:Y:S01]  /*6b50*/  ULDC.U8 UR4, c[0x0][0x410] ;  /* 0x0001040000047ab9 */ /* 0x000fe20000000000 */
[----:B------:R-:W-:Y:S01]  /*6b60*/  BSSY B0, `(.L_x_679) ;  /* 0x00001fb000007945 */ /* 0x000fe20003800000 */
[----:B------:R-:W-:Y:S01]  /*6b70*/  ISETP.NE.AND P0, PT, RZ, UR4, PT ;  /* 0x00000004ff007c0c */ /* 0x000fe2000bf05270 */
[----:B------:R-:W-:Y:S01]  /*6b80*/  IMAD R4, R153, 0x80, R18 ;  /* 0x0000008099047824 */ /* 0x000fe200078e0212 */
[----:B------:R-:W-:-:S04]  /*6b90*/  SHF.R.S32.HI R29, RZ, 0x1f, R29 ;  /* 0x0000001fff1d7819 */ /* 0x000fc8000001141d */
[----:B------:R-:W-:-:S04]  /*6ba0*/  LEA.HI R29, R29, R18, RZ, 0x3 ;  /* 0x000000121d1d7211 */ /* 0x000fc800078f18ff */
[----:B------:R-:W-:-:S05]  /*6bb0*/  LOP3.LUT R29, R29, 0xfffffff8, RZ, 0xc0, !PT ;  /* 0xfffffff81d1d7812 */ /* 0x000fca00078ec0ff */
[----:B------:R-:W-:Y:S01]  /*6bc0*/  IMAD.IADD R30, R18, 0x1, -R29 ;  /* 0x00000001121e7824 */ /* 0x000fe200078e0a1d */
[----:B------:R-:W-:Y:S06]  /*6bd0*/  @!P0 BRA `(.L_x_680) ;  /* 0x0000001000048947 */ /* 0x000fec0003800000 */
[----:B------:R-:W-:-:S03]  /*6be0*/  UMOV UR4, 0xffffffff ;  /* 0xffffffff00047882 */ /* 0x000fc60000000000 */
[----:B------:R-:W-:Y:S05]  /*6bf0*/  BRA.DIV UR4, `(.L_x_681) ;  /* 0x0000013204587947 */ /* 0x000fea000b800000 */
[----:B------:R1:W2:Y:S04]  /*6c00*/  SHFL.IDX PT, R3, R25, RZ, 0x1c1f ;  /* 0x001c1fff19037589 */ /* 0x0002a800000e0000 */
[----:B------:R1:W3:Y:S04]  /*6c10*/  SHFL.IDX PT, R0, R24, RZ, 0x1c1f ;  /* 0x001c1fff18007589 */ /* 0x0002e800000e0000 */
[----:B------:R1:W4:Y:S04]  /*6c20*/  SHFL.IDX PT, R5, R27, RZ, 0x1c1f ;  /* 0x001c1fff1b057589 */ /* 0x00032800000e0000 */
[----:B------:R1:W0:Y:S02]  /*6c30*/  SHFL.IDX PT, R14, R26, RZ, 0x1c1f ;  /* 0x001c1fff1a0e7589 */ /* 0x00022400000e0000 */
.L_x_925:
[----:B------:R-:W-:Y:S01]  /*6c40*/  ULDC UR4, c[0x0][0x448] ;  /* 0x0001120000047ab9 */ /* 0x000fe20000000800 */
[----:B------:R-:W-:Y:S01]  /*6c50*/  LEA.HI R6, R221, R221, RZ, 0x1 ;  /* 0x000000dddd067211 */ /* 0x000fe200078f08ff */
[----:B------:R-:W-:Y:S01]  /*6c60*/  IMAD R155, R155, UR4, RZ ;  /* 0x000000049b9b7c24 */ /* 0x000fe2000f8e02ff */
[----:B------:R-:W-:Y:S01]  /*6c70*/  BSSY B1, `(.L_x_682) ;  /* 0x0000023000017945 */ /* 0x000fe20003800000 */
[----:B------:R-:W-:Y:S02]  /*6c80*/  CS2R R8, SRZ ;  /* 0x0000000000087805 */ /* 0x000fe4000001ff00 */
[----:B------:R-:W-:Y:S02]  /*6c90*/  LOP3.LUT R6, R6, 0xfffffffe, RZ, 0xc0, !PT ;  /* 0xfffffffe06067812 */ /* 0x000fe400078ec0ff */
[----:B------:R-:W-:Y:S02]  /*6ca0*/  CS2R R10, SRZ ;  /* 0x00000000000a7805 */ /* 0x000fe4000001ff00 */
[----:B------:R-:W-:Y:S01]  /*6cb0*/  ISETP.GE.AND P0, PT, R4, R155, PT ;  /* 0x0000009b0400720c */ /* 0x000fe20003f06270 */
[----:B------:R-:W-:Y:S01]  /*6cc0*/  IMAD.SHL.U32 R4, R30, 0x40, RZ ;  /* 0x000000401e047824 */ /* 0x000fe200078e00ff */
[----:B0-----:R-:W-:Y:S01]  /*6cd0*/  CS2R R12, SRZ ;  /* 0x00000000000c7805 */ /* 0x001fe2000001ff00 */
[----:B-1----:R-:W-:Y:S01]  /*6ce0*/  IMAD.IADD R26, R221, 0x1, -R6 ;  /* 0x00000001dd1a7824 */ /* 0x002fe200078e0a06 */
[----:B------:R-:W-:-:S02]  /*6cf0*/  CS2R R6, SRZ ;  /* 0x0000000000067805 */ /* 0x000fc4000001ff00 */
[----:B------:R-:W-:Y:S02]  /*6d00*/  LOP3.LUT R27, R4, 0x1c0, RZ, 0xc0, !PT ;  /* 0x000001c0041b7812 */ /* 0x000fe400078ec0ff */
[----:B------:R-:W-:-:S05]  /*6d10*/  SHF.L.U32 R26, R26, 0x1f, RZ ;  /* 0x0000001f1a1a7819 */ /* 0x000fca00000006ff */
[----:B------:R-:W-:Y:S05]  /*6d20*/  @P0 BRA `(.L_x_683) ;  /* 0x00000000005c0947 */ /* 0x000fea0003800000 */
[----:B------:R-:W-:Y:S01]  /*6d30*/  ULDC UR4, c[0x0][0x3f4] ;  /* 0x0000fd0000047ab9 */ /* 0x000fe20000000800 */
[C---:B------:R-:W-:Y:S01]  /*6d40*/  IMAD.SHL.U32 R11, R202.reuse, 0x2, RZ ;  /* 0x00000002ca0b7824 */ /* 0x040fe200078e00ff */
[----:B------:R-:W-:Y:S01]  /*6d50*/  ISETP.GE.AND P3, PT, R202, UR4, PT ;  /* 0x00000004ca007c0c */ /* 0x000fe2000bf66270 */
[----:B---3--:R-:W-:Y:S01]  /*6d60*/  IMAD.MOV.U32 R8, RZ, RZ, R0 ;  /* 0x000000ffff087224 */ /* 0x008fe200078e0000 */
[----:B------:R-:W-:Y:S01]  /*6d70*/  ISETP.GE.AND P2, PT, R22, UR4, PT ;  /* 0x0000000416007c0c */ /* 0x000fe2000bf46270 */
[----:B--2---:R-:W-:Y:S01]  /*6d80*/  IMAD.MOV.U32 R9, RZ, RZ, R3 ;  /* 0x000000ffff097224 */ /* 0x004fe200078e0003 */
[----:B------:R-:W-:Y:S01]  /*6d90*/  SHF.R.S32.HI R13, RZ, 0x1f, R202 ;  /* 0x0000001fff0d7819 */ /* 0x000fe200000114ca */
[----:B----4-:R-:W-:Y:S01]  /*6da0*/  IMAD.MOV.U32 R15, RZ, RZ, R5 ;  /* 0x000000ffff0f7224 */ /* 0x010fe200078e0005 */
[----:B------:R-:W-:Y:S02]  /*6db0*/  CS2R R6, SRZ ;  /* 0x0000000000067805 */ /* 0x000fe4000001ff00 */
[----:B------:R-:W-:-:S05]  /*6dc0*/  SHF.L.U64.HI R10, R202, 0x1, R13 ;  /* 0x00000001ca0a7819 */ /* 0x000fca000001020d */
[-C--:B------:R-:W-:Y:S02]  /*6dd0*/  @!P3 IADD3 R20, P0, R0, R11.reuse, RZ ;  /* 0x0000000b0014b210 */ /* 0x080fe40007f1e0ff */
[----:B------:R-:W-:Y:S01]  /*6de0*/  @!P3 IADD3 R4, P1, R14, R11, RZ ;  /* 0x0000000b0e04b210 */ /* 0x000fe20007f3e0ff */
[C---:B------:R-:W-:Y:S01]  /*6df0*/  @!P2 IMAD.WIDE R24, R22.reuse, 0x2, R8 ;  /* 0x000000021618a825 */ /* 0x040fe200078e0208 */
[----:B------:R-:W-:Y:S02]  /*6e00*/  CS2R R8, SRZ ;  /* 0x0000000000087805 */ /* 0x000fe4000001ff00 */
[----:B------:R-:W-:Y:S01]  /*6e10*/  CS2R R12, SRZ ;  /* 0x00000000000c7805 */ /* 0x000fe2000001ff00 */
[--C-:B------:R-:W-:Y:S01]  /*6e20*/  @!P3 IMAD.X R21, R3, 0x1, R10.reuse, P0 ;  /* 0x000000010315b824 */ /* 0x100fe200000e060a */
[----:B------:R0:W5:Y:S01]  /*6e30*/  @!P2 LD.E.64 R6, desc[UR40][R24.64] ;  /* 0x000000281806a980 */ /* 0x000162000c101b00 */
[----:B------:R-:W-:Y:S01]  /*6e40*/  @!P3 IMAD.X R5, R5, 0x1, R10, P1 ;  /* 0x000000010505b824 */ /* 0x000fe200008e060a */
[----:B------:R-:W-:Y:S01]  /*6e50*/  CS2R R10, SRZ ;  /* 0x00000000000a7805 */ /* 0x000fe2000001ff00 */
[----:B------:R-:W-:Y:S01]  /*6e60*/  @!P2 IMAD.WIDE R14, R22, 0x2, R14 ;  /* 0x00000002160ea825 */ /* 0x000fe200078e020e */
[----:B------:R0:W5:Y:S04]  /*6e70*/  @!P3 LD.E.64 R12, desc[UR40][R20.64] ;  /* 0x00000028140cb980 */ /* 0x000168000c101b00 */
[----:B------:R0:W5:Y:S04]  /*6e80*/  @!P2 LD.E.64 R8, desc[UR40][R14.64] ;  /* 0x000000280e08a980 */ /* 0x000168000c101b00 */
[----:B------:R0:W5:Y:S02]  /*6e90*/  @!P3 LD.E.64 R10, desc[UR40][R4.64] ;  /* 0x00000028040ab980 */ /* 0x000164000c101b00 */
.L_x_683:
[----:B------:R-:W-:Y:S05]  /*6ea0*/  BSYNC B1 ;  /* 0x0000000000017941 */ /* 0x000fea0003800000 */
.L_x_682:
[----:B------:R-:W1:Y:S01]  /*6eb0*/  SYNCS.PHASECHK.TRANS64.TRYWAIT P0, [R19+URZ+0x22800], R26 ;  /* 0x0228001a130075a7 */ /* 0x000e62000800017f */
[----:B--2---:R-:W-:Y:S01]  /*6ec0*/  LOP3.LUT R3, R27, 0x18, R16, 0xf8, !PT ;  /* 0x000000181b037812 */ /* 0x004fe200078ef810 */
[----:B---3--:R-:W-:Y:S01]  /*6ed0*/  IMAD R0, R153, -0x80, R155 ;  /* 0xffffff8099007824 */ /* 0x008fe200078e029b */
[----:B0-----:R-:W-:Y:S01]  /*6ee0*/  SHF.R.U32.HI R4, RZ, 0x3, R27 ;  /* 0x00000003ff047819 */ /* 0x001fe2000001161b */
[----:B-----5:R-:W-:Y:S01]  /*6ef0*/  IMAD.MOV.U32 R14, RZ, RZ, R12 ;  /* 0x000000ffff0e7224 */ /* 0x020fe200078e000c */
[----:B------:R-:W-:Y:S01]  /*6f00*/  SHF.R.U64 R32, R6, 0x10, R7 ;  /* 0x0000001006207819 */ /* 0x000fe20000001207 */
[----:B------:R-:W-:Y:S01]  /*6f10*/  IMAD.MOV.U32 R15, RZ, RZ, R13 ;  /* 0x000000ffff0f7224 */ /* 0x000fe200078e000d */
[----:B------:R-:W-:Y:S01]  /*6f20*/  LOP3.LUT R29, R3, R4, RZ, 0x3c, !PT ;  /* 0x00000004031d7212 */ /* 0x000fe200078e3cff */
[----:B------:R-:W-:Y:S01]  /*6f30*/  IMAD.MOV.U32 R3, RZ, RZ, R6 ;  /* 0x000000ffff037224 */ /* 0x000fe200078e0006 */
[----:B------:R-:W-:Y:S01]  /*6f40*/  VIMNMX R35, R0, 0x80, PT ;  /* 0x0000008000237848 */ /* 0x000fe20003fe0100 */
[--C-:B------:R-:W-:Y:S01]  /*6f50*/  IMAD.MOV.U32 R4, RZ, RZ, R7.reuse ;  /* 0x000000ffff047224 */ /* 0x100fe200078e0007 */
[----:B------:R-:W-:Y:S01]  /*6f60*/  SHF.R.U32.HI R27, RZ, 0x10, R7 ;  /* 0x00000010ff1b7819 */ /* 0x000fe20000011607 */
[----:B------:R-:W-:Y:S01]  /*6f70*/  IMAD R0, R210, 0x200, R29 ;  /* 0x00000200d2007824 */ /* 0x000fe200078e021d */
[----:B------:R-:W-:Y:S01]  /*6f80*/  LOP3.LUT P2, RZ, R30, 0x4, RZ, 0xc0, !PT ;  /* 0x000000041eff7812 */ /* 0x000fe2000784c0ff */
[----:B----4-:R-:W-:Y:S01]  /*6f90*/  IMAD.MOV.U32 R5, RZ, RZ, R8 ;  /* 0x000000ffff057224 */ /* 0x010fe200078e0008 */
[----:B------:R-:W-:Y:S01]  /*6fa0*/  SHF.R.U64 R20, R10, 0x10, R11 ;  /* 0x000000100a147819 */ /* 0x000fe2000000120b */
[----:B------:R-:W-:Y:S01]  /*6fb0*/  IMAD.MOV.U32 R7, RZ, RZ, R10 ;  /* 0x000000ffff077224 */ /* 0x000fe200078e000a */
[----:B------:R-:W-:Y:S01]  /*6fc0*/  SHF.R.U64 R25, R12, 0x10, R13 ;  /* 0x000000100c197819 */ /* 0x000fe2000000120d */
[----:B------:R-:W-:Y:S01]  /*6fd0*/  IMAD R10, R0, 0x2, R19 ;  /* 0x00000002000a7824 */ /* 0x000fe200078e0213 */
[----:B------:R-:W-:Y:S01]  /*6fe0*/  SHF.R.U32.HI R30, RZ, 0x10, R13 ;  /* 0x00000010ff1e7819 */ /* 0x000fe2000001160d */
[----:B------:R-:W-:Y:S01]  /*6ff0*/  BSSY B1, `(.L_x_684) ;  /* 0x000000f000017945 */ /* 0x000fe20003800000 */
[--C-:B------:R-:W-:Y:S01]  /*7000*/  SHF.R.U64 R24, R8, 0x10, R9.reuse ;  /* 0x0000001008187819 */ /* 0x100fe20000001209 */
[--C-:B------:R-:W-:Y:S01]  /*7010*/  IMAD.MOV.U32 R6, RZ, RZ, R9.reuse ;  /* 0x000000ffff067224 */ /* 0x100fe200078e0009 */
[----:B------:R-:W-:Y:S01]  /*7020*/  SHF.R.U32.HI R21, RZ, 0x10, R9 ;  /* 0x00000010ff157819 */ /* 0x000fe20000011609 */
[----:B------:R-:W-:Y:S01]  /*7030*/  IMAD.MOV.U32 R8, RZ, RZ, R11 ;  /* 0x000000ffff087224 */ /* 0x000fe200078e000b */
[----:B------:R-:W-:Y:S01]  /*7040*/  PRMT R31, R3, 0x5410, R32 ;  /* 0x00005410031f7816 */ /* 0x000fe20000000020 */
[----:B------:R-:W-:Y:S01]  /*7050*/  VIADD R0, R10, 0x18440 ;  /* 0x000184400a007836 */ /* 0x000fe20000000000 */
[----:B------:R-:W-:Y:S01]  /*7060*/  PRMT R12, R4, 0x5410, R27 ;  /* 0x00005410040c7816 */ /* 0x000fe2000000001b */
[----:B------:R-:W-:Y:S01]  /*7070*/  VIADD R4, R10, 0x18400 ;  /* 0x000184000a047836 */ /* 0x000fe20000000000 */
[----:B------:R-:W-:-:S02]  /*7080*/  SHF.R.U32.HI R13, RZ, 0x10, R11 ;  /* 0x00000010ff0d7819 */ /* 0x000fc4000001160b */
[----:B------:R-:W-:Y:S02]  /*7090*/  ISETP.GE.AND P1, PT, R18, R35, PT ;  /* 0x000000231200720c */ /* 0x000fe40003f26270 */
[----:B------:R-:W-:Y:S02]  /*70a0*/  PRMT R9, R14, 0x5410, R25 ;  /* 0x000054100e097816 */ /* 0x000fe40000000019 */
[----:B------:R-:W-:Y:S02]  /*70b0*/  PRMT R3, R15, 0x5410, R30 ;  /* 0x000054100f037816 */ /* 0x000fe4000000001e */
[----:B------:R-:W-:Y:S01]  /*70c0*/  PRMT R33, R5, 0x5410, R24 ;  /* 0x0000541005217816 */ /* 0x000fe20000000018 */
[----:B-1----:R-:W-:Y:S06]  /*70d0*/  @!P0 BRA `(.L_x_685) ;  /* 0x0000012c00908947 */ /* 0x002fec0003800000 */
.L_x_926:
[----:B------:R-:W-:Y:S05]  /*70e0*/  BSYNC B1 ;  /* 0x0000000000017941 */ /* 0x000fea0003800000 */
.L_x_684:
[----:B------:R-:W-:Y:S01]  /*70f0*/  BSSY B1, `(.L_x_686) ;  /* 0x0000059000017945 */ /* 0x000fe20003800000 */
[----:B------:R-:W-:Y:S01]  /*7100*/  PRMT R34, R6, 0x5410, R21 ;  /* 0x0000541006227816 */ /* 0x000fe20000000015 */
[----:B------:R-:W-:Y:S01]  /*7110*/  @P2 VIADD R0, R4, 0xffffffc0 ;  /* 0xffffffc004002836 */ /* 0x000fe20000000000 */
[----:B------:R-:W-:Y:S02]  /*7120*/  PRMT R11, R7, 0x5410, R20 ;  /* 0x00005410070b7816 */ /* 0x000fe40000000014 */
[----:B------:R-:W-:Y:S01]  /*7130*/  PRMT R8, R8, 0x5410, R13 ;  /* 0x0000541008087816 */ /* 0x000fe2000000000d */
[----:B------:R-:W-:Y:S06]  /*7140*/  @P1 BRA `(.L_x_687) ;  /* 0x00000004004c1947 */ /* 0x000fec0003800000 */
[----:B------:R-:W1:Y:S01]  /*7150*/  LDC R5, c[0x0][0x3f4] ;  /* 0x0000fd00ff057b82 */ /* 0x000e620000000800 */
[----:B------:R-:W-:Y:S01]  /*7160*/  BSSY B2, `(.L_x_688) ;  /* 0x000002a000027945 */ /* 0x000fe20003800000 */
[-C--:B-1----:R-:W-:Y:S02]  /*7170*/  ISETP.GE.AND P0, PT, R22, R5.reuse, PT ;  /* 0x000000051600720c */ /* 0x082fe40003f06270 */
[----:B------:R-:W-:-:S11]  /*7180*/  ISETP.GE.AND P1, PT, R202, R5, PT ;  /* 0x00000005ca00720c */ /* 0x000fd60003f26270 */
[----:B------:R-:W-:Y:S05]  /*7190*/  @P0 BRA `(.L_x_689) ;  /* 0x0000000000980947 */ /* 0x000fea0003800000 */
[----:B------:R-:W1:Y:S01]  /*71a0*/  LDS.128 R4, [R10+0x18400] ;  /* 0x018400000a047984 */ /* 0x000e620000000c00 */
[----:B------:R-:W-:Y:S01]  /*71b0*/  IMAD.U32 R25, R33, 0x10000, RZ ;  /* 0x0001000021197824 */ /* 0x000fe200078e00ff */
[C---:B------:R-:W-:Y:S01]  /*71c0*/  LOP3.LUT R24, R31.reuse, 0xffff0000, RZ, 0xc0, !PT ;  /* 0xffff00001f187812 */ /* 0x040fe200078ec0ff */
[----:B------:R-:W-:Y:S01]  /*71d0*/  IMAD.U32 R21, R31, 0x10000, RZ ;  /* 0x000100001f157824 */ /* 0x000fe200078e00ff */
[----:B0-----:R-:W-:Y:S01]  /*71e0*/  LOP3.LUT R26, R33, 0xffff0000, RZ, 0xc0, !PT ;  /* 0xffff0000211a7812 */ /* 0x001fe200078ec0ff */
[C---:B-1----:R-:W-:Y:S01]  /*71f0*/  IMAD.U32 R13, R4.reuse, 0x10000, RZ ;  /* 0x00010000040d7824 */ /* 0x042fe200078e00ff */
[----:B------:R-:W-:Y:S01]  /*7200*/  LOP3.LUT R4, R4, 0xffff0000, RZ, 0xc0, !PT ;  /* 0xffff000004047812 */ /* 0x000fe200078ec0ff */
[C---:B------:R-:W-:Y:S01]  /*7210*/  IMAD.U32 R14, R5.reuse, 0x10000, RZ ;  /* 0x00010000050e7824 */ /* 0x040fe200078e00ff */
[----:B------:R-:W-:Y:S01]  /*7220*/  LOP3.LUT R5, R5, 0xffff0000, RZ, 0xc0, !PT ;  /* 0xffff000005057812 */ /* 0x000fe200078ec0ff */
[C---:B------:R-:W-:Y:S01]  /*7230*/  IMAD.U32 R15, R6.reuse, 0x10000, RZ ;  /* 0x00010000060f7824 */ /* 0x040fe200078e00ff */
[----:B------:R-:W-:Y:S01]  /*7240*/  LOP3.LUT R6, R6, 0xffff0000, RZ, 0xc0, !PT ;  /* 0xffff000006067812 */ /* 0x000fe200078ec0ff */
[C---:B------:R-:W-:Y:S01]  /*7250*/  FMUL.FTZ R30, R4.reuse, R25 ;  /* 0x00000019041e7220 */ /* 0x040fe20000410000 */
[----:B------:R-:W-:Y:S01]  /*7260*/  FMUL.FTZ R4, R4, R21 ;  /* 0x0000001504047220 */ /* 0x000fe20000410000 */
[----:B------:R-:W-:-:S02]  /*7270*/  IMAD.U32 R20, R7, 0x10000, RZ ;  /* 0x0001000007147824 */ /* 0x000fc400078e00ff */
[----:B------:R-:W-:Y:S01]  /*7280*/  FMUL.FTZ R27, R5, R26 ;  /* 0x0000001a051b7220 */ /* 0x000fe20000410000 */
[----:B------:R-:W-:Y:S01]  /*7290*/  FFMA.FTZ R30, R13, R21, -R30 ;  /* 0x000000150d1e7223 */ /* 0x000fe2000001081e */
[-C--:B------:R-:W-:Y:S01]  /*72a0*/  FMUL.FTZ R29, R5, R24.reuse ;  /* 0x00000018051d7220 */ /* 0x080fe20000410000 */
[----:B------:R-:W-:Y:S01]  /*72b0*/  LOP3.LUT R7, R7, 0xffff0000, RZ, 0xc0, !PT ;  /* 0xffff000007077812 */ /* 0x000fe200078ec0ff */
[----:B------:R-:W-:Y:S01]  /*72c0*/  FFMA.FTZ R25, R13, R25, R4 ;  /* 0x000000190d197223 */ /* 0x000fe20000010004 */
[C---:B------:R-:W-:Y:S01]  /*72d0*/  LOP3.LUT R21, R34.reuse, 0xffff0000, RZ, 0xc0, !PT ;  /* 0xffff000022157812 */ /* 0x040fe200078ec0ff */
[----:B------:R-:W-:Y:S01]  /*72e0*/  IMAD.U32 R13, R34, 0x10000, RZ ;  /* 0x00010000220d7824 */ /* 0x000fe200078e00ff */
[C---:B------:R-:W-:Y:S01]  /*72f0*/  LOP3.LUT R5, R12.reuse, 0xffff0000, RZ, 0xc0, !PT ;  /* 0xffff00000c057812 */ /* 0x040fe200078ec0ff */
[----:B------:R-:W-:Y:S02]  /*7300*/  IMAD.U32 R4, R12, 0x10000, RZ ;  /* 0x000100000c047824 */ /* 0x000fe400078e00ff */
[C---:B------:R-:W-:Y:S01]  /*7310*/  FFMA.FTZ R27, R14.reuse, R24, -R27 ;  /* 0x000000180e1b7223 */ /* 0x040fe2000001081b */
[----:B------:R-:W-:Y:S01]  /*7320*/  FFMA.FTZ R14, R14, R26, R29 ;  /* 0x0000001a0e0e7223 */ /* 0x000fe2000001001d */
[C---:B------:R-:W-:Y:S01]  /*7330*/  FMUL.FTZ R24, R6.reuse, R13 ;  /* 0x0000000d06187220 */ /* 0x040fe20000410000 */
[-C--:B------:R-:W-:Y:S01]  /*7340*/  FMUL.FTZ R26, R6, R4.reuse ;  /* 0x00000004061a7220 */ /* 0x080fe20000410000 */
        /* <DEDUP_REMOVED lines=9> */
[----:B------:R-:W-:-:S05]  /*73e0*/  F2FP.BF16.F32.PACK_AB R7, R32, R7 ;  /* 0x000000072007723e */ /* 0x000fca00000010ff */
[----:B------:R1:W-:Y:S02]  /*73f0*/  STS.128 [R10+0x18400], R4 ;  /* 0x018400040a007388 */ /* 0x0003e40000000c00 */
.L_x_689:
[----:B------:R-:W-:Y:S05]  /*7400*/  BSYNC B2 ;  /* 0x0000000000027941 */ /* 0x000fea0003800000 */
.L_x_688:
[----:B------:R-:W-:Y:S05]  /*7410*/  @P1 BRA `(.L_x_687) ;  /* 0x0000000000981947 */ /* 0x000fea0003800000 */
[----:B-1----:R-:W1:Y:S01]  /*7420*/  LDS.128 R4, [R0] ;  /* 0x0000000000047984 */ /* 0x002e620000000c00 */
        /* <DEDUP_REMOVED lines=36> */
[----:B------:R2:W-:Y:S02]  /*7670*/  STS.128 [R0], R4 ;  /* 0x0000000400007388 */ /* 0x0005e40000000c00 */
.L_x_687:
[----:B------:R-:W-:Y:S05]  /*7680*/  BSYNC B1 ;  /* 0x0000000000017941 */ /* 0x000fea0003800000 */
.L_x_686:
[----:B------:R-:W-:-:S13]  /*7690*/  ISETP.GE.AND P0, PT, R220, R35, PT ;  /* 0x00000023dc00720c */ /* 0x000fda0003f06270 */
[----:B------:R-:W-:Y:S05]  /*76a0*/  @P0 BRA `(.L_x_690) ;  /* 0x0000001400180947 */ /* 0x000fea0003800000 */
[----:B-12---:R-:W1:Y:S01]  /*76b0*/  LDC R5, c[0x0][0x3f4] ;  /* 0x0000fd00ff057b82 */ /* 0x006e620000000800 */
[----:B------:R-:W-:Y:S01]  /*76c0*/  BSSY B1, `(.L_x_691) ;  /* 0x000002a000017945 */ /* 0x000fe20003800000 */
[-C--:B-1----:R-:W-:Y:S02]  /*76d0*/  ISETP.GE.AND P0, PT, R22, R5.reuse, PT ;  /* 0x000000051600720c */ /* 0x082fe40003f06270 */
[----:B------:R-:W-:-:S11]  /*76e0*/  ISETP.GE.AND P1, PT, R202, R5, PT ;  /* 0x00000005ca00720c */ /* 0x000fd60003f26270 */
[----:B------:R-:W-:Y:S05]  /*76f0*/  @P0 BRA `(.L_x_692) ;  /* 0x0000000000980947 */ /* 0x000fea0003800000 */
[----:B------:R-:W1:Y:S01]  /*7700*/  LDS.128 R4, [R10+0x1a400] ;  /* 0x01a400000a047984 */ /* 0x000e620000000c00 */
[C---:B------:R-:W-:Y:S01]  /*7710*/  IMAD.U32 R27, R33.reuse, 0x10000, RZ ;  /* 0x00010000211b7824 */ /* 0x040fe200078e00ff */
[----:B------:R-:W-:Y:S01]  /*7720*/  LOP3.LUT R32, R33, 0xffff0000, RZ, 0xc0, !PT ;  /* 0xffff000021207812 */ /* 0x000fe200078ec0ff */
[C---:B------:R-:W-:Y:S01]  /*7730*/  IMAD.U32 R25, R31.reuse, 0x10000, RZ ;  /* 0x000100001f197824 */ /* 0x040fe200078e00ff */
[----:B------:R-:W-:Y:S01]  /*7740*/  LOP3.LUT R30, R31, 0xffff0000, RZ, 0xc0, !PT ;  /* 0xffff00001f1e7812 */ /* 0x000fe200078ec0ff */
[C---:B------:R-:W-:Y:S01]  /*7750*/  IMAD.U32 R29, R34.reuse, 0x10000, RZ ;  /* 0x00010000221d7824 */ /* 0x040fe200078e00ff */
[----:B------:R-:W-:Y:S01]  /*7760*/  LOP3.LUT R34, R34, 0xffff0000, RZ, 0xc0, !PT ;  /* 0xffff000022227812 */ /* 0x000fe200078ec0ff */
[C---:B-1----:R-:W-:Y:S01]  /*7770*/  IMAD.U32 R13, R4.reuse, 0x10000, RZ ;  /* 0x00010000040d7824 */ /* 0x042fe200078e00ff */
[----:B------:R-:W-:Y:S01]  /*7780*/  LOP3.LUT R4, R4, 0xffff0000, RZ, 0xc0, !PT ;  /* 0xffff000004047812 */ /* 0x000fe200078ec0ff */
[C---:B------:R-:W-:Y:S01]  /*7790*/  IMAD.U32 R14, R5.reuse, 0x10000, RZ ;  /* 0x00010000050e7824 */ /* 0x040fe200078e00ff */
[----:B------:R-:W-:Y:S01]  /*77a0*/  LOP3.LUT R5, R5, 0xffff0000, RZ, 0xc0, !PT ;  /* 0xffff000005057812 */ /* 0x000fe200078ec0ff */
[C---:B------:R-:W-:Y:S01]  /*77b0*/  IMAD.U32 R15, R6.reuse, 0x10000, RZ ;  /* 0x00010000060f7824 */ /* 0x040fe200078e00ff */
[----:B------:R-:W-:Y:S01]  /*77c0*/  LOP3.LUT R6, R6, 0xffff0000, RZ, 0xc0, !PT ;  /* 0xffff000006067812 */ /* 0x000fe200078ec0ff */
[-C--:B------:R-:W-:Y:S01]  /*77d0*/  FMUL.FTZ R24, R27, R4.reuse ;  /* 0x000000041b187220 */ /* 0x080fe20000410000 */
[----:B0-----:R-:W-:Y:S01]  /*77e0*/  FMUL.FTZ R26, R25, R4 ;  /* 0x00000004191a7220 */ /* 0x001fe20000410000 */
[C---:B------:R-:W-:Y:S01]  /*77f0*/  IMAD.U32 R20, R7.reuse, 0x10000, RZ ;  /* 0x0001000007147824 */ /* 0x040fe200078e00ff */
[----:B------:R-:W-:Y:S01]  /*7800*/  LOP3.LUT R7, R7, 0xffff0000, RZ, 0xc0, !PT ;  /* 0xffff000007077812 */ /* 0x000fe200078ec0ff */
[----:B------:R-:W-:Y:S01]  /*7810*/  FFMA.FTZ R4, R25, R13, -R24 ;  /* 0x0000000d19047223 */ /* 0x000fe20000010818 */
[----:B------:R-:W-:Y:S01]  /*7820*/  FMUL.FTZ R21, R32, R5 ;  /* 0x0000000520157220 */ /* 0x000fe20000410000 */
[----:B------:R-:W-:Y:S01]  /*7830*/  FFMA.FTZ R13, R27, R13, R26 ;  /* 0x0000000d1b0d7223 */ /* 0x000fe2000001001a */
[----:B------:R-:W-:Y:S01]  /*7840*/  FMUL.FTZ R25, R30, R5 ;  /* 0x000000051e197220 */ /* 0x000fe20000410000 */
[C---:B------:R-:W-:Y:S01]  /*7850*/  LOP3.LUT R26, R12.reuse, 0xffff0000, RZ, 0xc0, !PT ;  /* 0xffff00000c1a7812 */ /* 0x040fe200078ec0ff */
[----:B------:R-:W-:-:S02]  /*7860*/  IMAD.U32 R27, R12, 0x10000, RZ ;  /* 0x000100000c1b7824 */ /* 0x000fc400078e00ff */
[-C--:B------:R-:W-:Y:S01]  /*7870*/  FFMA.FTZ R5, R30, R14.reuse, -R21 ;  /* 0x0000000e1e057223 */ /* 0x080fe20000010815 */
[----:B------:R-:W-:Y:S01]  /*7880*/  FFMA.FTZ R14, R32, R14, R25 ;  /* 0x0000000e200e7223 */ /* 0x000fe20000010019 */
[-C--:B------:R-:W-:Y:S01]  /*7890*/  FMUL.FTZ R12, R29, R6.reuse ;  /* 0x000000061d0c7220 */ /* 0x080fe20000410000 */
[-C--:B------:R-:W-:Y:S01]  /*78a0*/  FMUL.FTZ R21, R34, R7.reuse ;  /* 0x0000000722157220 */ /* 0x080fe20000410000 */
[C---:B------:R-:W-:Y:S01]  /*78b0*/  FMUL.FTZ R24, R27.reuse, R6 ;  /* 0x000000061b187220 */ /* 0x040fe20000410000 */
[C---:B------:R-:W-:Y:S01]  /*78c0*/  FMUL.FTZ R25, R26.reuse, R7 ;  /* 0x000000071a197220 */ /* 0x040fe20000410000 */
[-C--:B------:R-:W-:Y:S01]  /*78d0*/  FFMA.FTZ R6, R27, R15.reuse, -R12 ;  /* 0x0000000f1b067223 */ /* 0x080fe2000001080c */
[-C--:B------:R-:W-:Y:S01]  /*78e0*/  FFMA.FTZ R7, R26, R20.reuse, -R21 ;  /* 0x000000141a077223 */ /* 0x080fe20000010815 */
[----:B------:R-:W-:Y:S01]  /*78f0*/  FFMA.FTZ R15, R29, R15, R24 ;  /* 0x0000000f1d0f7223 */ /* 0x000fe20000010018 */
[----:B------:R-:W-:Y:S01]  /*7900*/  FFMA.FTZ R20, R34, R20, R25 ;  /* 0x0000001422147223 */ /* 0x000fe20000010019 */
[----:B------:R-:W-:-:S02]  /*7910*/  F2FP.BF16.F32.PACK_AB R4, R13, R4 ;  /* 0x000000040d04723e */ /* 0x000fc400000010ff */
[----:B------:R-:W-:Y:S02]  /*7920*/  F2FP.BF16.F32.PACK_AB R5, R14, R5 ;  /* 0x000000050e05723e */ /* 0x000fe400000010ff */
[----:B------:R-:W-:Y:S02]  /*7930*/  F2FP.BF16.F32.PACK_AB R6, R15, R6 ;  /* 0x000000060f06723e */ /* 0x000fe400000010ff */
[----:B------:R-:W-:-:S05]  /*7940*/  F2FP.BF16.F32.PACK_AB R7, R20, R7 ;  /* 0x000000071407723e */ /* 0x000fca00000010ff */
[----:B------:R1:W-:Y:S02]  /*7950*/  STS.128 [R10+0x1a400], R4 ;  /* 0x01a400040a007388 */ /* 0x0003e40000000c00 */
.L_x_692:
[----:B------:R-:W-:Y:S05]  /*7960*/  BSYNC B1 ;  /* 0x0000000000017941 */ /* 0x000fea0003800000 */
.L_x_691:
[----:B------:R-:W-:Y:S05]  /*7970*/  @P1 BRA `(.L_x_690) ;  /* 0x0000001000641947 */ /* 0x000fea0003800000 */
[----:B-1----:R-:W1:Y:S01]  /*7980*/  LDS.128 R4, [R0+0x2000] ;  /* 0x0020000000047984 */ /* 0x002e620000000c00 */
[C---:B------:R-:W-:Y:S01]  /*7990*/  IMAD.U32 R24, R11.reuse, 0x10000, RZ ;  /* 0x000100000b187824 */ /* 0x040fe200078e00ff */
[----:B0-----:R-:W-:Y:S01]  /*79a0*/  LOP3.LUT R26, R11, 0xffff0000, RZ, 0xc0, !PT ;  /* 0xffff00000b1a7812 */ /* 0x001fe200078ec0ff */
        /* <DEDUP_REMOVED lines=11> */
[----:B------:R-:W-:Y:S01]  /*7a60*/  FMUL.FTZ R15, R14, R4 ;  /* 0x000000040e0f7220 */ /* 0x000fe20000410000 */
[----:B------:R-:W-:Y:S01]  /*7a70*/  FMUL.FTZ R21, R26, R5 ;  /* 0x000000051a157220 */ /* 0x000fe20000410000 */
[----:B------:R-:W-:-:S02]  /*7a80*/  IMAD.U32 R11, R7, 0x10000, RZ ;  /* 0x00010000070b7824 */ /* 0x000fc400078e00ff */
[----:B------:R-:W-:Y:S01]  /*7a90*/  FFMA.FTZ R4, R14, R10, -R13 ;  /* 0x0000000a0e047223 */ /* 0x000fe2000001080d */
[C---:B------:R-:W-:Y:S01]  /*7aa0*/  FMUL.FTZ R13, R20.reuse, R5 ;  /* 0x00000005140d7220 */ /* 0x040fe20000410000 */
[----:B------:R-:W-:Y:S01]  /*7ab0*/  FFMA.FTZ R5, R20, R12, -R21 ;  /* 0x0000000c14057223 */ /* 0x000fe20000010815 */
[----:B------:R-:W-:Y:S01]  /*7ac0*/  IMAD.U32 R21, R3, 0x10000, RZ ;  /* 0x0001000003157824 */ /* 0x000fe200078e00ff */
[----:B------:R-:W-:Y:S01]  /*7ad0*/  LOP3.LUT R7, R7, 0xffff0000, RZ, 0xc0, !PT ;  /* 0xffff000007077812 */ /* 0x000fe200078ec0ff */
[----:B------:R-:W-:Y:S01]  /*7ae0*/  FFMA.FTZ R15, R24, R10, R15 ;  /* 0x0000000a180f7223 */ /* 0x000fe2000001000f */
[----:B------:R-:W-:Y:S01]  /*7af0*/  LOP3.LUT R3, R3, 0xffff0000, RZ, 0xc0, !PT ;  /* 0xffff000003037812 */ /* 0x000fe200078ec0ff */
[-C--:B------:R-:W-:Y:S01]  /*7b00*/  FMUL.FTZ R8, R25, R6.reuse ;  /* 0x0000000619087220 */ /* 0x080fe20000410000 */
[----:B------:R-:W-:Y:S01]  /*7b10*/  FMUL.FTZ R10, R21, R6 ;  /* 0x00000006150a7220 */ /* 0x000fe20000410000 */
[-C--:B------:R-:W-:Y:S01]  /*7b20*/  FMUL.FTZ R14, R27, R7.reuse ;  /* 0x000000071b0e7220 */ /* 0x080fe20000410000 */
[----:B------:R-:W-:Y:S01]  /*7b30*/  FFMA.FTZ R12, R26, R12, R13 ;  /* 0x0000000c1a0c7223 */ /* 0x000fe2000001000d */
[----:B------:R-:W-:Y:S01]  /*7b40*/  FMUL.FTZ R20, R3, R7 ;  /* 0x0000000703147220 */ /* 0x000fe20000410000 */
[-C--:B------:R-:W-:Y:S01]  /*7b50*/  FFMA.FTZ R6, R21, R9.reuse, -R8 ;  /* 0x0000000915067223 */ /* 0x080fe20000010808 */
[----:B------:R-:W-:Y:S01]  /*7b60*/  FFMA.FTZ R9, R25, R9, R10 ;  /* 0x0000000919097223 */ /* 0x000fe2000001000a */
[-C--:B------:R-:W-:Y:S01]  /*7b70*/  FFMA.FTZ R7, R3, R11.reuse, -R14 ;  /* 0x0000000b03077223 */ /* 0x080fe2000001080e */
[----:B------:R-:W-:Y:S01]  /*7b80*/  FFMA.FTZ R20, R27, R11, R20 ;  /* 0x0000000b1b147223 */ /* 0x000fe20000010014 */
[----:B------:R-:W-:-:S02]  /*7b90*/  F2FP.BF16.F32.PACK_AB R4, R15, R4 ;  /* 0x000000040f04723e */ /* 0x000fc400000010ff */
[----:B------:R-:W-:Y:S02]  /*7ba0*/  F2FP.BF16.F32.PACK_AB R5, R12, R5 ;  /* 0x000000050c05723e */ /* 0x000fe400000010ff */
[----:B------:R-:W-:Y:S02]  /*7bb0*/  F2FP.BF16.F32.PACK_AB R6, R9, R6 ;  /* 0x000000060906723e */ /* 0x000fe400000010ff */
[----:B------:R-:W-:-:S05]  /*7bc0*/  F2FP.BF16.F32.PACK_AB R7, R20, R7 ;  /* 0x000000071407723e */ /* 0x000fca00000010ff */
[----:B------:R3:W-:Y:S01]  /*7bd0*/  STS.128 [R0+0x2000], R4 ;  /* 0x0020000400007388 */ /* 0x0007e20000000c00 */
[----:B------:R-:W-:Y:S05]  /*7be0*/  BRA `(.L_x_690) ;  /* 0x0000000c00c87947 */ /* 0x000fea0003800000 */
.L_x_680:
[----:B------:R-:W-:-:S03]  /*7bf0*/  UMOV UR4, 0xffffffff ;  /* 0xffffffff00047882 */ /* 0x000fc60000000000 */
[----:B------:R-:W-:Y:S05]  /*7c00*/  BRA.DIV UR4, `(.L_x_693) ;  /* 0x0000012204d87947 */ /* 0x000fea000b800000 */
[----:B------:R1:W2:Y:S04]  /*7c10*/  SHFL.IDX PT, R0, R25, RZ, 0x1c1f ;  /* 0x001c1fff19007589 */ /* 0x0002a800000e0000 */
[----:B------:R1:W3:Y:S04]  /*7c20*/  SHFL.IDX PT, R3, R24, RZ, 0x1c1f ;  /* 0x001c1fff18037589 */ /* 0x0002e800000e0000 */
[----:B------:R1:W4:Y:S04]  /*7c30*/  SHFL.IDX PT, R20, R27, RZ, 0x1c1f ;  /* 0x001c1fff1b147589 */ /* 0x00032800000e0000 */
[----:B------:R1:W0:Y:S02]  /*7c40*/  SHFL.IDX PT, R14, R26, RZ, 0x1c1f ;  /* 0x001c1fff1a0e7589 */ /* 0x00022400000e0000 */
.L_x_932:
[----:B------:R-:W-:Y:S01]  /*7c50*/  ULDC UR4, c[0x0][0x448] ;  /* 0x0001120000047ab9 */ /* 0x000fe20000000800 */
[----:B-1----:R-:W1:Y:S01]  /*7c60*/  LDC R25, c[0x0][0x3f4] ;  /* 0x0000fd00ff197b82 */ /* 0x002e620000000800 */
[----:B------:R-:W-:Y:S01]  /*7c70*/  IMAD R155, R155, UR4, RZ ;  /* 0x000000049b9b7c24 */ /* 0x000fe2000f8e02ff */
[----:B------:R-:W-:Y:S01]  /*7c80*/  LEA.HI R5, R221, R221, RZ, 0x1 ;  /* 0x000000dddd057211 */ /* 0x000fe200078f08ff */
[----:B------:R-:W-:Y:S01]  /*7c90*/  BSSY B1, `(.L_x_694) ;  /* 0x0000017000017945 */ /* 0x000fe20003800000 */
[----:B------:R-:W-:Y:S02]  /*7ca0*/  CS2R R10, SRZ ;  /* 0x00000000000a7805 */ /* 0x000fe4000001ff00 */
[----:B------:R-:W-:Y:S02]  /*7cb0*/  CS2R R8, SRZ ;  /* 0x0000000000087805 */ /* 0x000fe4000001ff00 */
[----:B------:R-:W-:Y:S02]  /*7cc0*/  ISETP.GE.AND P0, PT, R4, R155, PT ;  /* 0x0000009b0400720c */ /* 0x000fe40003f06270 */
[----:B------:R-:W-:-:S02]  /*7cd0*/  LOP3.LUT R6, R5, 0xfffffffe, RZ, 0xc0, !PT ;  /* 0xfffffffe05067812 */ /* 0x000fc400078ec0ff */
[----:B------:R-:W-:-:S03]  /*7ce0*/  CS2R R4, SRZ ;  /* 0x0000000000047805 */ /* 0x000fc6000001ff00 */
[----:B------:R-:W-:Y:S01]  /*7cf0*/  IMAD.IADD R24, R221, 0x1, -R6 ;  /* 0x00000001dd187824 */ /* 0x000fe200078e0a06 */
[----:B------:R-:W-:-:S04]  /*7d00*/  CS2R R6, SRZ ;  /* 0x0000000000067805 */ /* 0x000fc8000001ff00 */
[----:B------:R-:W-:Y:S01]  /*7d10*/  SHF.L.U32 R24, R24, 0x1f, RZ ;  /* 0x0000001f18187819 */ /* 0x000fe200000006ff */
[----:B------:R-:W-:Y:S06]  /*7d20*/  @P0 BRA `(.L_x_695) ;  /* 0x0000000000340947 */ /* 0x000fec0003800000 */
[----:B------:R-:W-:Y:S01]  /*7d30*/  ULDC UR4, c[0x0][0x3f4] ;  /* 0x0000fd0000047ab9 */ /* 0x000fe20000000800 */
[C---:B------:R-:W-:Y:S01]  /*7d40*/  IMAD.SHL.U32 R15, R16.reuse, 0x2, RZ ;  /* 0x00000002100f7824 */ /* 0x040fe200078e00ff */
[C---:B------:R-:W-:Y:S02]  /*7d50*/  ISETP.GE.AND P2, PT, R16.reuse, UR4, PT ;  /* 0x0000000410007c0c */ /* 0x040fe4000bf46270 */
[----:B------:R-:W-:Y:S02]  /*7d60*/  SHF.R.S32.HI R7, RZ, 0x1f, R16 ;  /* 0x0000001fff077819 */ /* 0x000fe40000011410 */
[----:B---3--:R-:W-:Y:S02]  /*7d70*/  IADD3 R12, P0, R3, R15, RZ ;  /* 0x0000000f030c7210 */ /* 0x008fe40007f1e0ff */
[----:B------:R-:W-:Y:S02]  /*7d80*/  SHF.L.U64.HI R3, R16, 0x1, R7 ;  /* 0x0000000110037819 */ /* 0x000fe40000010207 */
[----:B------:R-:W-:-:S02]  /*7d90*/  CS2R R6, SRZ ;  /* 0x0000000000067805 */ /* 0x000fc4000001ff00 */
[----:B0-----:R-:W-:Y:S01]  /*7da0*/  IADD3 R14, P1, R14, R15, RZ ;  /* 0x0000000f0e0e7210 */ /* 0x001fe20007f3e0ff */
[----:B--2---:R-:W-:-:S04]  /*7db0*/  IMAD.X R13, R0, 0x1, R3, P0 ;  /* 0x00000001000d7824 */ /* 0x004fc800000e0603 */
[----:B----4-:R-:W-:Y:S01]  /*7dc0*/  IMAD.X R15, R20, 0x1, R3, P1 ;  /* 0x00000001140f7824 */ /* 0x010fe200008e0603 */
[----:B------:R-:W-:Y:S07]  /*7dd0*/  @P2 BRA `(.L_x_695) ;  /* 0x0000000000082947 */ /* 0x000fee0003800000 */
[----:B------:R0:W5:Y:S04]  /*7de0*/  LD.E.128 R8, desc[UR40][R12.64] ;  /* 0x000000280c087980 */ /* 0x000168000c101d00 */
[----:B------:R0:W5:Y:S02]  /*7df0*/  LD.E.128 R4, desc[UR40][R14.64] ;  /* 0x000000280e047980 */ /* 0x000164000c101d00 */
.L_x_695:
[----:B------:R-:W-:Y:S05]  /*7e00*/  BSYNC B1 ;  /* 0x0000000000017941 */ /* 0x000fea0003800000 */
.L_x_694:
[----:B------:R-:W1:Y:S01]  /*7e10*/  SYNCS.PHASECHK.TRANS64.TRYWAIT P1, [R19+URZ+0x22800], R24 ;  /* 0x02280018130075a7 */ /* 0x000e62000802017f */
[----:B--2---:R-:W-:Y:S01]  /*7e20*/  IMAD R0, R153, -0x80, R155 ;  /* 0xffffff8099007824 */ /* 0x004fe200078e029b */
[--C-:B-----5:R-:W-:Y:S01]  /*7e30*/  SHF.R.U64 R27, R8, 0x10, R9.reuse ;  /* 0x00000010081b7819 */ /* 0x120fe20000001209 */
[----:B----4-:R-:W-:Y:S01]  /*7e40*/  IMAD.MOV.U32 R20, RZ, RZ, R8 ;  /* 0x000000ffff147224 */ /* 0x010fe200078e0008 */
[--C-:B------:R-:W-:Y:S01]  /*7e50*/  SHF.R.U32.HI R26, RZ, 0x10, R9.reuse ;  /* 0x00000010ff1a7819 */ /* 0x100fe20000011609 */
[----:B0-----:R-:W-:Y:S01]  /*7e60*/  IMAD.MOV.U32 R15, RZ, RZ, R9 ;  /* 0x000000ffff0f7224 */ /* 0x001fe200078e0009 */
[----:B------:R-:W-:Y:S01]  /*7e70*/  VIMNMX R29, R0, 0x80, PT ;  /* 0x00000080001d7848 */ /* 0x000fe20003fe0100 */
[----:B---3--:R-:W-:Y:S01]  /*7e80*/  IMAD.MOV.U32 R3, RZ, RZ, R10 ;  /* 0x000000ffff037224 */ /* 0x008fe200078e000a */
[--C-:B------:R-:W-:Y:S01]  /*7e90*/  SHF.R.U64 R10, R10, 0x10, R11.reuse ;  /* 0x000000100a0a7819 */ /* 0x100fe2000000120b */
[----:B------:R-:W-:Y:S01]  /*7ea0*/  IMAD.MOV.U32 R14, RZ, RZ, R11 ;  /* 0x000000ffff0e7224 */ /* 0x000fe200078e000b */
[--C-:B------:R-:W-:Y:S01]  /*7eb0*/  SHF.R.U64 R8, R4, 0x10, R5.reuse ;  /* 0x0000001004087819 */ /* 0x100fe20000001205 */
[----:B------:R-:W-:Y:S01]  /*7ec0*/  IMAD.MOV.U32 R21, RZ, RZ, R4 ;  /* 0x000000ffff157224 */ /* 0x000fe200078e0004 */
[--C-:B------:R-:W-:Y:S01]  /*7ed0*/  SHF.R.U32.HI R9, RZ, 0x10, R5.reuse ;  /* 0x00000010ff097819 */ /* 0x100fe20000011605 */
[----:B------:R-:W-:Y:S01]  /*7ee0*/  IMAD.MOV.U32 R12, RZ, RZ, R5 ;  /* 0x000000ffff0c7224 */ /* 0x000fe200078e0005 */
[----:B-1----:R-:W-:Y:S01]  /*7ef0*/  ISETP.GE.AND P0, PT, R16, R25, PT ;  /* 0x000000191000720c */ /* 0x002fe20003f06270 */
[----:B------:R-:W-:Y:S01]  /*7f00*/  IMAD.MOV.U32 R13, RZ, RZ, R6 ;  /* 0x000000ffff0d7224 */ /* 0x000fe200078e0006 */
[----:B------:R-:W-:Y:S01]  /*7f10*/  SHF.R.U32.HI R11, RZ, 0x10, R11 ;  /* 0x00000010ff0b7819 */ /* 0x000fe2000001160b */
[--C-:B------:R-:W-:Y:S01]  /*7f20*/  IMAD.MOV.U32 R0, RZ, RZ, R7.reuse ;  /* 0x000000ffff007224 */ /* 0x100fe200078e0007 */
[--C-:B------:R-:W-:Y:S01]  /*7f30*/  SHF.R.U64 R4, R6, 0x10, R7.reuse ;  /* 0x0000001006047819 */ /* 0x100fe20000001207 */
[----:B------:R-:W-:Y:S01]  /*7f40*/  BSSY B1, `(.L_x_696) ;  /* 0x000000d000017945 */ /* 0x000fe20003800000 */
[----:B------:R-:W-:-:S02]  /*7f50*/  SHF.R.U32.HI R5, RZ, 0x10, R7 ;  /* 0x00000010ff057819 */ /* 0x000fc40000011607 */
[-C--:B------:R-:W-:Y:S02]  /*7f60*/  ISETP.GE.OR P2, PT, R18, R29.reuse, P0 ;  /* 0x0000001d1200720c */ /* 0x080fe40000746670 */
[----:B------:R-:W-:Y:S02]  /*7f70*/  PRMT R20, R20, 0x5410, R27 ;  /* 0x0000541014147816 */ /* 0x000fe4000000001b */
[----:B------:R-:W-:Y:S02]  /*7f80*/  ISETP.GE.OR P0, PT, R220, R29, P0 ;  /* 0x0000001ddc00720c */ /* 0x000fe40000706670 */
[----:B------:R-:W-:Y:S02]  /*7f90*/  PRMT R15, R15, 0x5410, R26 ;  /* 0x000054100f0f7816 */ /* 0x000fe4000000001a */
[----:B------:R-:W-:Y:S02]  /*7fa0*/  PRMT R3, R3, 0x5410, R10 ;  /* 0x0000541003037816 */ /* 0x000fe4000000000a */
[----:B------:R-:W-:-:S02]  /*7fb0*/  PRMT R14, R14, 0x5410, R11 ;  /* 0x000054100e0e7816 */ /* 0x000fc4000000000b */
[----:B------:R-:W-:Y:S02]  /*7fc0*/  PRMT R21, R21, 0x5410, R8 ;  /* 0x0000541015157816 */ /* 0x000fe40000000008 */
[----:B------:R-:W-:Y:S02]  /*7fd0*/  PRMT R12, R12, 0x5410, R9 ;  /* 0x000054100c0c7816 */ /* 0x000fe40000000009 */
[----:B------:R-:W-:Y:S02]  /*7fe0*/  PRMT R13, R13, 0x5410, R4 ;  /* 0x000054100d0d7816 */ /* 0x000fe40000000004 */
[----:B------:R-:W-:Y:S01]  /*7ff0*/  PRMT R0, R0, 0x5410, R5 ;  /* 0x0000541000007816 */ /* 0x000fe20000000005 */
[----:B------:R-:W-:Y:S06]  /*8000*/  @!P1 BRA `(.L_x_697) ;  /* 0x0000012000489947 */ /* 0x000fec0003800000 */
.L_x_933:
[----:B------:R-:W-:Y:S05]  /*8010*/  BSYNC B1 ;  /* 0x0000000000017941 */ /* 0x000fea0003800000 */
.L_x_696:
[----:B------:R-:W-:Y:S04]  /*8020*/  BSSY B1, `(.L_x_698) ;  /* 0x000005a000017945 */ /* 0x000fe80003800000 */
[----:B------:R-:W-:Y:S05]  /*8030*/  @P2 BRA `(.L_x_699) ;  /* 0x0000000400602947 */ /* 0x000fea0003800000 */
[----:B------:R-:W-:Y:S01]  /*8040*/  IMAD.SHL.U32 R4, R30, 0x40, RZ ;  /* 0x000000401e047824 */ /* 0x000fe200078e00ff */
[----:B------:R-:W-:Y:S01]  /*8050*/  LOP3.LUT R39, R13, 0xffff0000, RZ, 0xc0, !PT ;  /* 0xffff00000d277812 */ /* 0x000fe200078ec0ff */
[----:B------:R-:W-:Y:S01]  /*8060*/  IMAD.IADD R6, R16, 0x1, R25 ;  /* 0x0000000110067824 */ /* 0x000fe200078e0219 */
[----:B------:R-:W-:Y:S01]  /*8070*/  LOP3.LUT R35, R3, 0xffff0000, RZ, 0xc0, !PT ;  /* 0xffff000003237812 */ /* 0x000fe200078ec0ff */
[----:B------:R-:W-:Y:S01]  /*8080*/  IMAD.U32 R36, R13, 0x10000, RZ ;  /* 0x000100000d247824 */ /* 0x000fe200078e00ff */
[----:B------:R-:W-:Y:S01]  /*8090*/  LOP3.LUT R7, R4, 0x1c0, RZ, 0xc0, !PT ;  /* 0x000001c004077812 */ /* 0x000fe200078ec0ff */
[----:B------:R-:W-:Y:S02]  /*80a0*/  IMAD.U32 R34, R3, 0x10000, RZ ;  /* 0x0001000003227824 */ /* 0x000fe400078e00ff */
[----:B------:R-:W-:Y:S01]  /*80b0*/  IMAD.U32 R37, R21, 0x10000, RZ ;  /* 0x0001000015257824 */ /* 0x000fe200078e00ff */
[----:B------:R-:W-:Y:S02]  /*80c0*/  LOP3.LUT R4, R7, 0x38, R16, 0xf8, !PT ;  /* 0x0000003807047812 */ /* 0x000fe400078ef810 */
[----:B------:R-:W-:-:S02]  /*80d0*/  SHF.R.U32.HI R9, RZ, 0x3, R7 ;  /* 0x00000003ff097819 */ /* 0x000fc40000011607 */
[----:B------:R-:W-:Y:S02]  /*80e0*/  LOP3.LUT R6, R7, 0x38, R6, 0xf8, !PT ;  /* 0x0000003807067812 */ /* 0x000fe400078ef806 */
[----:B------:R-:W-:-:S05]  /*80f0*/  LOP3.LUT R5, R4, R9, RZ, 0x3c, !PT ;  /* 0x0000000904057212 */ /* 0x000fca00078e3cff */
[----:B------:R-:W-:Y:S01]  /*8100*/  IMAD R4, R210, 0x200, R5 ;  /* 0x00000200d2047824 */ /* 0x000fe200078e0205 */
[----:B------:R-:W-:-:S03]  /*8110*/  LOP3.LUT R5, R6, R9, RZ, 0x3c, !PT ;  /* 0x0000000906057212 */ /* 0x000fc600078e3cff */
[----:B------:R-:W-:Y:S02]  /*8120*/  IMAD R42, R4, 0x2, R19 ;  /* 0x00000002042a7824 */ /* 0x000fe400078e0213 */
[----:B------:R-:W-:-:S03]  /*8130*/  IMAD R8, R210, 0x200, R5 ;  /* 0x00000200d2087824 */ /* 0x000fc600078e0205 */
[----:B------:R-:W1:Y:S01]  /*8140*/  LDS.128 R4, [R42+0x18400] ;  /* 0x018400002a047984 */ /* 0x000e620000000c00 */
[----:B------:R-:W-:-:S05]  /*8150*/  IMAD R44, R8, 0x2, R19 ;  /* 0x00000002082c7824 */ /* 0x000fca00078e0213 */
[----:B------:R-:W2:Y:S01]  /*8160*/  LDS.128 R8, [R44+0x18400] ;  /* 0x018400002c087984 */ /* 0x000ea20000000c00 */
[C---:B-1----:R-:W-:Y:S01]  /*8170*/  IMAD.U32 R27, R6.reuse, 0x10000, RZ ;  /* 0x00010000061b7824 */ /* 0x042fe200078e00ff */
[----:B------:R-:W-:Y:S01]  /*8180*/  LOP3.LUT R6, R6, 0xffff0000, RZ, 0xc0, !PT ;  /* 0xffff000006067812 */ /* 0x000fe200078ec0ff */
[C---:B0-----:R-:W-:Y:S01]  /*8190*/  IMAD.U32 R24, R4.reuse, 0x10000, RZ ;  /* 0x0001000004187824 */ /* 0x041fe200078e00ff */
[----:B------:R-:W-:Y:S01]  /*81a0*/  LOP3.LUT R4, R4, 0xffff0000, RZ, 0xc0, !PT ;  /* 0xffff000004047812 */ /* 0x000fe200078ec0ff */
[C---:B------:R-:W-:Y:S01]  /*81b0*/  IMAD.U32 R26, R5.reuse, 0x10000, RZ ;  /* 0x00010000051a7824 */ /* 0x040fe200078e00ff */
[----:B------:R-:W-:Y:S01]  /*81c0*/  LOP3.LUT R5, R5, 0xffff0000, RZ, 0xc0, !PT ;  /* 0xffff000005057812 */ /* 0x000fe200078ec0ff */
[C---:B--2---:R-:W-:Y:S01]  /*81d0*/  IMAD.U32 R32, R10.reuse, 0x10000, RZ ;  /* 0x000100000a207824 */ /* 0x044fe200078e00ff */
[----:B------:R-:W-:Y:S01]  /*81e0*/  LOP3.LUT R10, R10, 0xffff0000, RZ, 0xc0, !PT ;  /* 0xffff00000a0a7812 */ /* 0x000fe200078ec0ff */
[C---:B------:R-:W-:Y:S01]  /*81f0*/  IMAD.U32 R30, R8.reuse, 0x10000, RZ ;  /* 0x00010000081e7824 */ /* 0x040fe200078e00ff */
[----:B------:R-:W-:Y:S01]  /*8200*/  LOP3.LUT R8, R8, 0xffff0000, RZ, 0xc0, !PT ;  /* 0xffff000008087812 */ /* 0x000fe200078ec0ff */
[C---:B------:R-:W-:Y:S01]  /*8210*/  FMUL.FTZ R38, R32.reuse, R36 ;  /* 0x0000002420267220 */ /* 0x040fe20000410000 */
[-C--:B------:R-:W-:Y:S01]  /*8220*/  FMUL.FTZ R32, R32, R34.reuse ;  /* 0x0000002220207220 */ /* 0x080fe20000410000 */
[C---:B------:R-:W-:Y:S01]  /*8230*/  FMUL.FTZ R41, R10.reuse, R39 ;  /* 0x000000270a297220 */ /* 0x040fe20000410000 */
[----:B------:R-:W-:Y:S01]  /*8240*/  FMUL.FTZ R45, R10, R35 ;  /* 0x000000230a2d7220 */ /* 0x000fe20000410000 */
[C---:B------:R-:W-:Y:S01]  /*8250*/  FFMA.FTZ R38, R27.reuse, R34, -R38 ;  /* 0x000000221b267223 */ /* 0x040fe20000010826 */
[----:B------:R-:W-:Y:S01]  /*8260*/  FFMA.FTZ R36, R27, R36, R32 ;  /* 0x000000241b247223 */ /* 0x000fe20000010020 */
[----:B------:R-:W-:-:S02]  /*8270*/  IMAD.U32 R27, R20, 0x10000, RZ ;  /* 0x00010000141b7824 */ /* 0x000fc400078e00ff */
[----:B------:R-:W-:Y:S01]  /*8280*/  FFMA.FTZ R43, R6, R35, -R41 ;  /* 0x00000023062b7223 */ /* 0x000fe20000010829 */
[C---:B------:R-:W-:Y:S01]  /*8290*/  FMUL.FTZ R41, R30.reuse, R37 ;  /* 0x000000251e297220 */ /* 0x040fe20000410000 */
[----:B------:R-:W-:Y:S01]  /*82a0*/  LOP3.LUT R35, R21, 0xffff0000, RZ, 0xc0, !PT ;  /* 0xffff000015237812 */ /* 0x000fe200078ec0ff */
[-C--:B------:R-:W-:Y:S01]  /*82b0*/  FMUL.FTZ R30, R30, R27.reuse ;  /* 0x0000001b1e1e7220 */ /* 0x080fe20000410000 */
[----:B------:R-:W-:Y:S02]  /*82c0*/  IMAD.U32 R31, R9, 0x10000, RZ ;  /* 0x00010000091f7824 */ /* 0x000fe400078e00ff */
[----:B------:R-:W-:Y:S01]  /*82d0*/  FFMA.FTZ R41, R24, R27, -R41 ;  /* 0x0000001b18297223 */ /* 0x000fe20000010829 */
[----:B------:R-:W-:Y:S01]  /*82e0*/  LOP3.LUT R27, R20, 0xffff0000, RZ, 0xc0, !PT ;  /* 0xffff0000141b7812 */ /* 0x000fe200078ec0ff */
[----:B------:R-:W-:Y:S01]  /*82f0*/  FFMA.FTZ R30, R24, R37, R30 ;  /* 0x00000025181e7223 */ /* 0x000fe2000001001e */
[----:B------:R-:W-:Y:S01]  /*8300*/  FMUL.FTZ R37, R8, R35 ;  /* 0x0000002308257220 */ /* 0x000fe20000410000 */
[----:B------:R-:W-:Y:S01]  /*8310*/  FFMA.FTZ R45, R6, R39, R45 ;  /* 0x00000027062d7223 */ /* 0x000fe2000001002d */
[----:B------:R-:W-:-:S02]  /*8320*/  IMAD.U32 R10, R12, 0x10000, RZ ;  /* 0x000100000c0a7824 */ /* 0x000fc400078e00ff */
[-C--:B------:R-:W-:Y:S01]  /*8330*/  FMUL.FTZ R39, R8, R27.reuse ;  /* 0x0000001b08277220 */ /* 0x080fe20000410000 */
[----:B------:R-:W-:Y:S02]  /*8340*/  IMAD.U32 R6, R15, 0x10000, RZ ;  /* 0x000100000f067824 */ /* 0x000fe400078e00ff */
[----:B------:R-:W-:Y:S01]  /*8350*/  FFMA.FTZ R32, R4, R27, -R37 ;  /* 0x0000001b04207223 */ /* 0x000fe20000010825 */
[----:B------:R-:W-:Y:S02]  /*8360*/  IMAD.U32 R33, R11, 0x10000, RZ ;  /* 0x000100000b217824 */ /* 0x000fe400078e00ff */
[C---:B------:R-:W-:Y:S01]  /*8370*/  FMUL.FTZ R27, R31.reuse, R10 ;  /* 0x0000000a1f1b7220 */ /* 0x040fe20000410000 */
[----:B------:R-:W-:Y:S02]  /*8380*/  IMAD.U32 R24, R0, 0x10000, RZ ;  /* 0x0001000000187824 */ /* 0x000fe400078e00ff */
[----:B------:R-:W-:Y:S01]  /*8390*/  FMUL.FTZ R31, R31, R6 ;  /* 0x000000061f1f7220 */ /* 0x000fe20000410000 */
[----:B------:R-:W-:-:S02]  /*83a0*/  IMAD.U32 R8, R14, 0x10000, RZ ;  /* 0x000100000e087824 */ /* 0x000fc400078e00ff */
[----:B------:R-:W-:Y:S01]  /*83b0*/  FFMA.FTZ R39, R4, R35, R39 ;  /* 0x0000002304277223 */ /* 0x000fe20000010027 */
[----:B------:R-:W-:Y:S02]  /*83c0*/  IMAD.U32 R29, R7, 0x10000, RZ ;  /* 0x00010000071d7824 */ /* 0x000fe400078e00ff */
[C---:B------:R-:W-:Y:S01]  /*83d0*/  FMUL.FTZ R4, R33.reuse, R24 ;  /* 0x0000001821047220 */ /* 0x040fe20000410000 */
[C---:B------:R-:W-:Y:S01]  /*83e0*/  FFMA.FTZ R27, R26.reuse, R6, -R27 ;  /* 0x000000061a1b7223 */ /* 0x040fe2000001081b */
[----:B------:R-:W-:Y:S01]  /*83f0*/  FFMA.FTZ R31, R26, R10, R31 ;  /* 0x0000000a1a1f7223 */ /* 0x000fe2000001001f */
[-C--:B------:R-:W-:Y:S01]  /*8400*/  FMUL.FTZ R26, R33, R8.reuse ;  /* 0x00000008211a7220 */ /* 0x080fe20000410000 */
[----:B------:R-:W-:Y:S01]  /*8410*/  FFMA.FTZ R33, R29, R8, -R4 ;  /* 0x000000081d217223 */ /* 0x000fe20000010804 */
[----:B------:R-:W-:Y:S02]  /*8420*/  LOP3.LUT R9, R9, 0xffff0000, RZ, 0xc0, !PT ;  /* 0xffff000009097812 */ /* 0x000fe400078ec0ff */
[----:B------:R-:W-:Y:S01]  /*8430*/  LOP3.LUT R11, R11, 0xffff0000, RZ, 0xc0, !PT ;  /* 0xffff00000b0b7812 */ /* 0x000fe200078ec0ff */
[----:B------:R-:W-:Y:S01]  /*8440*/  FFMA.FTZ R29, R29, R24, R26 ;  /* 0x000000181d1d7223 */ /* 0x000fe2000001001a */
[----:B------:R-:W-:-:S02]  /*8450*/  LOP3.LUT R8, R12, 0xffff0000, RZ, 0xc0, !PT ;  /* 0xffff00000c087812 */ /* 0x000fc400078ec0ff */
[----:B------:R-:W-:Y:S02]  /*8460*/  LOP3.LUT R10, R0, 0xffff0000, RZ, 0xc0, !PT ;  /* 0xffff0000000a7812 */ /* 0x000fe400078ec0ff */
[----:B------:R-:W-:Y:S01]  /*8470*/  LOP3.LUT R4, R15, 0xffff0000, RZ, 0xc0, !PT ;  /* 0xffff00000f047812 */ /* 0x000fe200078ec0ff */
[----:B------:R-:W-:Y:S01]  /*8480*/  FMUL.FTZ R24, R9, R8 ;  /* 0x0000000809187220 */ /* 0x000fe20000410000 */
[----:B------:R-:W-:Y:S01]  /*8490*/  LOP3.LUT R6, R14, 0xffff0000, RZ, 0xc0, !PT ;  /* 0xffff00000e067812 */ /* 0x000fe200078ec0ff */
[----:B------:R-:W-:Y:S01]  /*84a0*/  FMUL.FTZ R34, R11, R10 ;  /* 0x0000000a0b227220 */ /* 0x000fe20000410000 */
[----:B------:R-:W-:Y:S01]  /*84b0*/  LOP3.LUT R7, R7, 0xffff0000, RZ, 0xc0, !PT ;  /* 0xffff000007077812 */ /* 0x000fe200078ec0ff */
[-C--:B------:R-:W-:Y:S01]  /*84c0*/  FMUL.FTZ R9, R9, R4.reuse ;  /* 0x0000000409097220 */ /* 0x080fe20000410000 */
[----:B------:R-:W-:Y:S01]  /*84d0*/  FFMA.FTZ R24, R5, R4, -R24 ;  /* 0x0000000405187223 */ /* 0x000fe20000010818 */
[-C--:B------:R-:W-:Y:S01]  /*84e0*/  FMUL.FTZ R11, R11, R6.reuse ;  /* 0x000000060b0b7220 */ /* 0x080fe20000410000 */
[----:B------:R-:W-:Y:S01]  /*84f0*/  F2FP.BF16.F32.PACK_AB R4, R32, R41 ;  /* 0x000000292004723e */ /* 0x000fe200000010ff */
[----:B------:R-:W-:Y:S01]  /*8500*/  FFMA.FTZ R34, R7, R6, -R34 ;  /* 0x0000000607227223 */ /* 0x000fe20000010822 */
[----:B------:R-:W-:Y:S01]  /*8510*/  FFMA.FTZ R26, R5, R8, R9 ;  /* 0x00000008051a7223 */ /* 0x000fe20000010009 */
[----:B------:R-:W-:Y:S01]  /*8520*/  FFMA.FTZ R40, R7, R10, R11 ;  /* 0x0000000a07287223 */ /* 0x000fe2000001000b */
[----:B------:R-:W-:-:S02]  /*8530*/  F2FP.BF16.F32.PACK_AB R6, R43, R38 ;  /* 0x000000262b06723e */ /* 0x000fc400000010ff */
[----:B------:R-:W-:Y:S02]  /*8540*/  F2FP.BF16.F32.PACK_AB R5, R24, R27 ;  /* 0x0000001b1805723e */ /* 0x000fe400000010ff */
[----:B------:R-:W-:Y:S02]  /*8550*/  F2FP.BF16.F32.PACK_AB R7, R34, R33 ;  /* 0x000000212207723e */ /* 0x000fe400000010ff */
[----:B------:R-:W-:Y:S02]  /*8560*/  F2FP.BF16.F32.PACK_AB R10, R45, R36 ;  /* 0x000000242d0a723e */ /* 0x000fe400000010ff */
[----:B------:R-:W-:Y:S01]  /*8570*/  F2FP.BF16.F32.PACK_AB R8, R39, R30 ;  /* 0x0000001e2708723e */ /* 0x000fe200000010ff */
[----:B------:R1:W-:Y:S01]  /*8580*/  STS.128 [R42+0x18400], R4 ;  /* 0x018400042a007388 */ /* 0x0003e20000000c00 */
[----:B------:R-:W-:Y:S02]  /*8590*/  F2FP.BF16.F32.PACK_AB R9, R26, R31 ;  /* 0x0000001f1a09723e */ /* 0x000fe400000010ff */
[----:B------:R-:W-:-:S05]  /*85a0*/  F2FP.BF16.F32.PACK_AB R11, R40, R29 ;  /* 0x0000001d280b723e */ /* 0x000fca00000010ff */
[----:B------:R1:W-:Y:S02]  /*85b0*/  STS.128 [R44+0x18400], R8 ;  /* 0x018400082c007388 */ /* 0x0003e40000000c00 */
.L_x_699:
[----:B------:R-:W-:Y:S05]  /*85c0*/  BSYNC B1 ;  /* 0x0000000000017941 */ /* 0x000fea0003800000 */
.L_x_698:
[----:B------:R-:W-:Y:S05]  /*85d0*/  @P0 BRA `(.L_x_690) ;  /* 0x00000004004c0947 */ /* 0x000fea0003800000 */
[----:B-1----:R-:W2:Y:S01]  /*85e0*/  LDL R42, [R1+0x64] ;  /* 0x00006400012a7983 */ /* 0x002ea20000100800 */
[----:B------:R-:W-:Y:S01]  /*85f0*/  IMAD.IADD R4, R16, 0x1, R25 ;  /* 0x0000000110047824 */ /* 0x000fe200078e0219 */
[----:B------:R-:W-:-:S04]  /*8600*/  SHF.R.U32.HI R5, RZ, 0x3, R209 ;  /* 0x00000003ff057819 */ /* 0x000fc800000116d1 */
[----:B------:R-:W-:-:S04]  /*8610*/  LOP3.LUT R4, R209, 0x38, R4, 0xf8, !PT ;  /* 0x00000038d1047812 */ /* 0x000fc800078ef804 */
[----:B------:R-:W-:-:S05]  /*8620*/  LOP3.LUT R5, R4, R5, RZ, 0x3c, !PT ;  /* 0x0000000504057212 */ /* 0x000fca00078e3cff */
[----:B------:R-:W-:-:S04]  /*8630*/  IMAD.IADD R8, R212, 0x1, R5 ;  /* 0x00000001d4087824 */ /* 0x000fc800078e0205 */
[----:B0-----:R-:W-:-:S05]  /*8640*/  IMAD R24, R8, 0x2, R19 ;  /* 0x0000000208187824 */ /* 0x001fca00078e0213 */
[----:B------:R-:W0:Y:S01]  /*8650*/  LDS.128 R8, [R24+0x18400] ;  /* 0x0184000018087984 */ /* 0x000e220000000c00 */
[C---:B------:R-:W-:Y:S02]  /*8660*/  IMAD.U32 R37, R21.reuse, 0x10000, RZ ;  /* 0x0001000015257824 */ /* 0x040fe400078e00ff */
[C---:B------:R-:W-:Y:S01]  /*8670*/  IMAD.U32 R35, R20.reuse, 0x10000, RZ ;  /* 0x0001000014237824 */ /* 0x040fe200078e00ff */
[----:B------:R-:W-:Y:S02]  /*8680*/  LOP3.LUT R38, R21, 0xffff0000, RZ, 0xc0, !PT ;  /* 0xffff000015267812 */ /* 0x000fe400078ec0ff */
[----:B------:R-:W-:Y:S01]  /*8690*/  LOP3.LUT R20, R20, 0xffff0000, RZ, 0xc0, !PT ;  /* 0xffff000014147812 */ /* 0x000fe200078ec0ff */
[----:B------:R-:W-:Y:S02]  /*86a0*/  IMAD.U32 R41, R13, 0x10000, RZ ;  /* 0x000100000d297824 */ /* 0x000fe400078e00ff */
[----:B------:R-:W-:Y:S02]  /*86b0*/  IMAD.U32 R43, R0, 0x10000, RZ ;  /* 0x00010000002b7824 */ /* 0x000fe400078e00ff */
[----:B------:R-:W-:-:S02]  /*86c0*/  IMAD.U32 R39, R14, 0x10000, RZ ;  /* 0x000100000e277824 */ /* 0x000fc400078e00ff */
[----:B------:R-:W-:Y:S02]  /*86d0*/  IMAD.U32 R36, R15, 0x10000, RZ ;  /* 0x000100000f247824 */ /* 0x000fe400078e00ff */
[C---:B0-----:R-:W-:Y:S01]  /*86e0*/  IMAD.U32 R30, R8.reuse, 0x10000, RZ ;  /* 0x00010000081e7824 */ /* 0x041fe200078e00ff */
[----:B------:R-:W-:-:S03]  /*86f0*/  LOP3.LUT R8, R8, 0xffff0000, RZ, 0xc0, !PT ;  /* 0xffff000008087812 */ /* 0x000fc600078ec0ff */
[-C--:B------:R-:W-:Y:S01]  /*8700*/  FMUL.FTZ R34, R37, R30.reuse ;  /* 0x0000001e25227220 */ /* 0x080fe20000410000 */
[----:B------:R-:W-:Y:S01]  /*8710*/  FMUL.FTZ R30, R35, R30 ;  /* 0x0000001e231e7220 */ /* 0x000fe20000410000 */
[----:B------:R-:W-:Y:S01]  /*8720*/  FMUL.FTZ R21, R38, R8 ;  /* 0x0000000826157220 */ /* 0x000fe20000410000 */
[C---:B------:R-:W-:Y:S01]  /*8730*/  IMAD.U32 R32, R10.reuse, 0x10000, RZ ;  /* 0x000100000a207824 */ /* 0x040fe200078e00ff */
[----:B------:R-:W-:Y:S01]  /*8740*/  LOP3.LUT R10, R10, 0xffff0000, RZ, 0xc0, !PT ;  /* 0xffff00000a0a7812 */ /* 0x000fe200078ec0ff */
[C---:B------:R-:W-:Y:S01]  /*8750*/  IMAD.U32 R33, R11.reuse, 0x10000, RZ ;  /* 0x000100000b217824 */ /* 0x040fe200078e00ff */
[----:B------:R-:W-:Y:S01]  /*8760*/  LOP3.LUT R11, R11, 0xffff0000, RZ, 0xc0, !PT ;  /* 0xffff00000b0b7812 */ /* 0x000fe200078ec0ff */
[C---:B------:R-:W-:Y:S01]  /*8770*/  IMAD.U32 R31, R9.reuse, 0x10000, RZ ;  /* 0x00010000091f7824 */ /* 0x040fe200078e00ff */
[----:B------:R-:W-:Y:S01]  /*8780*/  LOP3.LUT R9, R9, 0xffff0000, RZ, 0xc0, !PT ;  /* 0xffff000009097812 */ /* 0x000fe200078ec0ff */
[----:B------:R-:W-:Y:S01]  /*8790*/  IMAD.U32 R40, R12, 0x10000, RZ ;  /* 0x000100000c287824 */ /* 0x000fe200078e00ff */
[----:B------:R-:W-:Y:S01]  /*87a0*/  LOP3.LUT R15, R15, 0xffff0000, RZ, 0xc0, !PT ;  /* 0xffff00000f0f7812 */ /* 0x000fe200078ec0ff */
[----:B--2---:R-:W0:Y:S02]  /*87b0*/  LDS.128 R4, [R42+0x18400] ;  /* 0x018400002a047984 */ /* 0x004e240000000c00 */
[C---:B0-----:R-:W-:Y:S01]  /*87c0*/  IMAD.U32 R25, R4.reuse, 0x10000, RZ ;  /* 0x0001000004197824 */ /* 0x041fe200078e00ff */
[----:B------:R-:W-:-:S03]  /*87d0*/  LOP3.LUT R4, R4, 0xffff0000, RZ, 0xc0, !PT ;  /* 0xffff000004047812 */ /* 0x000fc600078ec0ff */
[-C--:B------:R-:W-:Y:S01]  /*87e0*/  FFMA.FTZ R34, R35, R25.reuse, -R34 ;  /* 0x0000001923227223 */ /* 0x080fe20000010822 */
[----:B------:R-:W-:Y:S01]  /*87f0*/  FFMA.FTZ R30, R37, R25, R30 ;  /* 0x00000019251e7223 */ /* 0x000fe2000001001e */
[C---:B------:R-:W-:Y:S01]  /*8800*/  FMUL.FTZ R25, R20.reuse, R8 ;  /* 0x0000000814197220 */ /* 0x040fe20000410000 */
[-C--:B------:R-:W-:Y:S01]  /*8810*/  FFMA.FTZ R21, R20, R4.reuse, -R21 ;  /* 0x0000000414157223 */ /* 0x080fe20000010815 */
[----:B------:R-:W-:Y:S01]  /*8820*/  IMAD.U32 R27, R6, 0x10000, RZ ;  /* 0x00010000061b7824 */ /* 0x000fe200078e00ff */
[C---:B------:R-:W-:Y:S01]  /*8830*/  LOP3.LUT R8, R3.reuse, 0xffff0000, RZ, 0xc0, !PT ;  /* 0xffff000003087812 */ /* 0x040fe200078ec0ff */
[----:B------:R-:W-:Y:S01]  /*8840*/  FFMA.FTZ R25, R38, R4, R25 ;  /* 0x0000000426197223 */ /* 0x000fe20000010019 */
[----:B------:R-:W-:Y:S02]  /*8850*/  IMAD.U32 R37, R3, 0x10000, RZ ;  /* 0x0001000003257824 */ /* 0x000fe400078e00ff */
[----:B------:R-:W-:Y:S01]  /*8860*/  FMUL.FTZ R4, R41, R32 ;  /* 0x0000002029047220 */ /* 0x000fe20000410000 */
[----:B------:R-:W-:-:S02]  /*8870*/  LOP3.LUT R20, R13, 0xffff0000, RZ, 0xc0, !PT ;  /* 0xffff00000d147812 */ /* 0x000fc400078ec0ff */
[----:B------:R-:W-:Y:S01]  /*8880*/  LOP3.LUT R6, R6, 0xffff0000, RZ, 0xc0, !PT ;  /* 0xffff000006067812 */ /* 0x000fe200078ec0ff */
[C---:B------:R-:W-:Y:S01]  /*8890*/  FMUL.FTZ R32, R37.reuse, R32 ;  /* 0x0000002025207220 */ /* 0x040fe20000410000 */
[----:B------:R-:W-:Y:S01]  /*88a0*/  FFMA.FTZ R3, R37, R27, -R4 ;  /* 0x0000001b25037223 */ /* 0x000fe20000010804 */
[-C--:B------:R-:W-:Y:S01]  /*88b0*/  FMUL.FTZ R13, R20, R10.reuse ;  /* 0x0000000a140d7220 */ /* 0x080fe20000410000 */
[C---:B------:R-:W-:Y:S01]  /*88c0*/  FMUL.FTZ R37, R8.reuse, R10 ;  /* 0x0000000a08257220 */ /* 0x040fe20000410000 */
[----:B------:R-:W-:Y:S02]  /*88d0*/  IMAD.U32 R29, R7, 0x10000, RZ ;  /* 0x00010000071d7824 */ /* 0x000fe400078e00ff */
[-C--:B------:R-:W-:Y:S01]  /*88e0*/  FMUL.FTZ R4, R43, R33.reuse ;  /* 0x000000212b047220 */ /* 0x080fe20000410000 */
[-C--:B------:R-:W-:Y:S01]  /*88f0*/  FFMA.FTZ R8, R8, R6.reuse, -R13 ;  /* 0x0000000608087223 */ /* 0x080fe2000001080d */
[----:B------:R-:W-:Y:S01]  /*8900*/  FFMA.FTZ R37, R20, R6, R37 ;  /* 0x0000000614257223 */ /* 0x000fe20000010025 */
[C---:B------:R-:W-:Y:S01]  /*8910*/  FMUL.FTZ R6, R39.reuse, R33 ;  /* 0x0000002127067220 */ /* 0x040fe20000410000 */
[----:B------:R-:W-:Y:S01]  /*8920*/  FFMA.FTZ R13, R39, R29, -R4 ;  /* 0x0000001d270d7223 */ /* 0x000fe20000010804 */
[----:B------:R-:W-:Y:S01]  /*8930*/  FFMA.FTZ R10, R41, R27, R32 ;  /* 0x0000001b290a7223 */ /* 0x000fe20000010020 */
[----:B------:R-:W-:-:S02]  /*8940*/  LOP3.LUT R33, R12, 0xffff0000, RZ, 0xc0, !PT ;  /* 0xffff00000c217812 */ /* 0x000fc400078ec0ff */
[----:B------:R-:W-:Y:S02]  /*8950*/  LOP3.LUT R39, R0, 0xffff0000, RZ, 0xc0, !PT ;  /* 0xffff000000277812 */ /* 0x000fe400078ec0ff */
[----:B------:R-:W-:Y:S01]  /*8960*/  LOP3.LUT R27, R14, 0xffff0000, RZ, 0xc0, !PT ;  /* 0xffff00000e1b7812 */ /* 0x000fe200078ec0ff */
[C---:B------:R-:W-:Y:S01]  /*8970*/  IMAD.U32 R26, R5.reuse, 0x10000, RZ ;  /* 0x00010000051a7824 */ /* 0x040fe200078e00ff */
[----:B------:R-:W-:Y:S01]  /*8980*/  LOP3.LUT R5, R5, 0xffff0000, RZ, 0xc0, !PT ;  /* 0xffff000005057812 */ /* 0x000fe200078ec0ff */
[----:B------:R-:W-:Y:S01]  /*8990*/  FFMA.FTZ R29, R43, R29, R6 ;  /* 0x0000001d2b1d7223 */ /* 0x000fe20000010006 */
[----:B------:R-:W-:Y:S01]  /*89a0*/  LOP3.LUT R7, R7, 0xffff0000, RZ, 0xc0, !PT ;  /* 0xffff000007077812 */ /* 0x000fe200078ec0ff */
[----:B------:R-:W-:Y:S01]  /*89b0*/  FMUL.FTZ R35, R40, R31 ;  /* 0x0000001f28237220 */ /* 0x000fe20000410000 */
[----:B------:R-:W-:Y:S01]  /*89c0*/  FMUL.FTZ R0, R33, R9 ;  /* 0x0000000921007220 */ /* 0x000fe20000410000 */
[----:B------:R-:W-:Y:S01]  /*89d0*/  FMUL.FTZ R6, R39, R11 ;  /* 0x0000000b27067220 */ /* 0x000fe20000410000 */
[C---:B------:R-:W-:Y:S01]  /*89e0*/  FMUL.FTZ R31, R36.reuse, R31 ;  /* 0x0000001f241f7220 */ /* 0x040fe20000410000 */
[----:B------:R-:W-:Y:S01]  /*89f0*/  FMUL.FTZ R4, R15, R9 ;  /* 0x000000090f047220 */ /* 0x000fe20000410000 */
[----:B------:R-:W-:Y:S01]  /*8a00*/  FMUL.FTZ R20, R27, R11 ;  /* 0x0000000b1b147220 */ /* 0x000fe20000410000 */
[-C--:B------:R-:W-:Y:S01]  /*8a10*/  FFMA.FTZ R35, R36, R26.reuse, -R35 ;  /* 0x0000001a24237223 */ /* 0x080fe20000010823 */
[----:B------:R-:W-:Y:S01]  /*8a20*/  FFMA.FTZ R0, R15, R5, -R0 ;  /* 0x000000050f007223 */ /* 0x000fe20000010800 */
[----:B------:R-:W-:Y:S01]  /*8a30*/  FFMA.FTZ R14, R27, R7, -R6 ;  /* 0x000000071b0e7223 */ /* 0x000fe20000010806 */
[----:B------:R-:W-:Y:S01]  /*8a40*/  FFMA.FTZ R31, R40, R26, R31 ;  /* 0x0000001a281f7223 */ /* 0x000fe2000001001f */
[----:B------:R-:W-:Y:S01]  /*8a50*/  FFMA.FTZ R12, R33, R5, R4 ;  /* 0x00000005210c7223 */ /* 0x000fe20000010004 */
[----:B------:R-:W-:Y:S01]  /*8a60*/  FFMA.FTZ R20, R39, R7, R20 ;  /* 0x0000000727147223 */ /* 0x000fe20000010014 */
[----:B------:R-:W-:-:S02]  /*8a70*/  F2FP.BF16.F32.PACK_AB R6, R8, R3 ;  /* 0x000000030806723e */ /* 0x000fc400000010ff */
[----:B------:R-:W-:Y:S02]  /*8a80*/  F2FP.BF16.F32.PACK_AB R4, R21, R34 ;  /* 0x000000221504723e */ /* 0x000fe400000010ff */
[----:B------:R-:W-:Y:S02]  /*8a90*/  F2FP.BF16.F32.PACK_AB R5, R0, R35 ;  /* 0x000000230005723e */ /* 0x000fe400000010ff */
[----:B------:R-:W-:Y:S02]  /*8aa0*/  F2FP.BF16.F32.PACK_AB R7, R14, R13 ;  /* 0x0000000d0e07723e */ /* 0x000fe400000010ff */
[----:B------:R-:W-:Y:S02]  /*8ab0*/  F2FP.BF16.F32.PACK_AB R10, R37, R10 ;  /* 0x0000000a250a723e */ /* 0x000fe400000010ff */
[----:B------:R-:W-:Y:S02]  /*8ac0*/  F2FP.BF16.F32.PACK_AB R8, R25, R30 ;  /* 0x0000001e1908723e */ /* 0x000fe400000010ff */
[----:B------:R-:W-:-:S02]  /*8ad0*/  F2FP.BF16.F32.PACK_AB R9, R12, R31 ;  /* 0x0000001f0c09723e */ /* 0x000fc400000010ff */
[----:B------:R-:W-:Y:S01]  /*8ae0*/  F2FP.BF16.F32.PACK_AB R11, R20, R29 ;  /* 0x0000001d140b723e */ /* 0x000fe200000010ff */
[----:B------:R2:W-:Y:S04]  /*8af0*/  STS.128 [R42+0x18400], R4 ;  /* 0x018400042a007388 */ /* 0x0005e80000000c00 */
[----:B------:R2:W-:Y:S02]  /*8b00*/  STS.128 [R24+0x18400], R8 ;  /* 0x0184000818007388 */ /* 0x0005e40000000c00 */
.L_x_690:
[----:B------:R-:W-:Y:S05]  /*8b10*/  BSYNC B0 ;  /* 0x0000000000007941 */ /* 0x000fea0003800000 */
.L_x_679:
[----:B------:R-:W-:Y:S01]  /*8b20*/  @!PT LDS RZ, [RZ] ;  /* 0x00000000fffff984 */ /* 0x000fe20000000800 */
[----:B------:R-:W-:Y:S01]  /*8b30*/  @!PT LDS RZ, [RZ] ;  /* 0x00000000fffff984 */ /* 0x000fe20000000800 */
[----:B------:R-:W-:Y:S01]  /*8b40*/  @!PT LDS RZ, [RZ] ;  /* 0x00000000fffff984 */ /* 0x000fe20000000800 */
[----:B------:R-:W-:Y:S01]  /*8b50*/  @!PT LDS RZ, [RZ] ;  /* 0x00000000fffff984 */ /* 0x000fe20000000800 */
[----:B------:R4:W-:Y:S06]  /*8b60*/  MEMBAR.ALL.CTA ;  /* 0x0000000000007992 */ /* 0x0009ec0000008000 */
[----:B----4-:R-:W4:Y:S01]  /*8b70*/  FENCE.VIEW.ASYNC.S ;  /* 0x00000000000073c6 */ /* 0x010f220000000000 */
[----:B------:R-:W-:Y:S05]  /*8b80*/  WARPSYNC.ALL ;  /* 0x0000000000007948 */ /* 0x000fea0003800000 */
[----:B----4-:R-:W-:Y:S06]  /*8b90*/  BAR.SYNC.DEFER_BLOCKING 0xd, 0x100 ;  /* 0x0344000000007b1d */ /* 0x010fec0000010000 */
.L_x_676:
[----:B-123--:R-:W1:Y:S01]  /*8ba0*/  S2R R0, SR_TID.X ;  /* 0x0000000000007919 */ /* 0x00ee620000002100 */
[----:B------:R-:W-:Y:S05]  /*8bb0*/  WARPSYNC.ALL ;  /* 0x0000000000007948 */ /* 0x000fea0003800000 */
[----:B-1----:R-:W-:-:S05]  /*8bc0*/  SHF.R.U32.HI R0, RZ, 0x7, R0 ;  /* 0x00000007ff007819 */ /* 0x002fca0000011600 */
[----:B------:R-:W-:Y:S02]  /*8bd0*/  VIADD R72, R0, 0x8 ;  /* 0x0000000800487836 */ /* 0x000fe40000000000 */
[----:B------:R-:W-:-:S03]  /*8be0*/  IMAD.U32 R0, RZ, RZ, UR44 ;  /* 0x0000002cff007e24 */ /* 0x000fc6000f8e00ff */
[----:B------:R1:W-:Y:S02]  /*8bf0*/  BAR.SYNC.DEFER_BLOCKING R72, 0x100 ;  /* 0x000400480000751d */ /* 0x0003e40000010000 */
[----:B------:R-:W-:-:S13]  /*8c00*/  ISETP.NE.AND P0, PT, R0, 0x3, PT ;  /* 0x000000030000780c */ /* 0x000fda0003f05270 */
[----:B-1----:R-:W-:Y:S05]  /*8c10*/  @!P0 BRA `(.L_x_700) ;  /* 0x0000000000048947 */ /* 0x002fea0003800000 */
[----:B------:R-:W-:Y:S01]  /*8c20*/  BPT.TRAP 0x1 ;  /* 0x000000040000795c */ /* 0x000fe20000300000 */
.L_x_700:
[----:B------:R-:W-:Y:S01]  /*8c30*/  IMAD R15, R200, 0x8, R19 ;  /* 0x00000008c80f7824 */ /* 0x000fe200078e0213 */
[----:B------:R-:W-:-:S04]  /*8c40*/  SHF.L.U32 R20, R208, 0x1f, RZ ;  /* 0x0000001fd0147819 */ /* 0x000fc800000006ff */
[----:B------:R1:W2:Y:S01]  /*8c50*/  SYNCS.PHASECHK.TRANS64.TRYWAIT P1, [R15+URZ+0x22830], R20 ;  /* 0x022830140f0075a7 */ /* 0x0002a2000802017f */
[----:B------:R-:W-:Y:S05]  /*8c60*/  @!P0 BRA `(.L_x_701) ;  /* 0x0000000000048947 */ /* 0x000fea0003800000 */
[----:B------:R-:W-:Y:S01]  /*8c70*/  BPT.TRAP 0x1 ;  /* 0x000000040000795c */ /* 0x000fe20000300000 */
.L_x_701:
[----:B------:R-:W-:Y:S01]  /*8c80*/  VIADD R0, R19, 0x1c400 ;  /* 0x0001c40013007836 */ /* 0x000fe20000000000 */
[----:B------:R-:W-:Y:S01]  /*8c90*/  LOP3.LUT R4, R28, 0x10000, RZ, 0xfc, !PT ;  /* 0x000100001c047812 */ /* 0x000fe200078efcff */
[----:B------:R-:W-:-:S03]  /*8ca0*/  IMAD.MOV.U32 R5, RZ, RZ, 0x40000040 ;  /* 0x40000040ff057424 */ /* 0x000fc600078e00ff */
[----:B------:R-:W-:-:S04]  /*8cb0*/  SHF.R.U32.HI R0, RZ, 0x4, R0 ;  /* 0x00000004ff007819 */ /* 0x000fc80000011600 */
[----:B------:R-:W-:-:S04]  /*8cc0*/  LOP3.LUT R0, R0, 0x3fff, RZ, 0xc0, !PT ;  /* 0x00003fff00007812 */ /* 0x000fc800078ec0ff */
[----:B------:R-:W-:Y:S01]  /*8cd0*/  LOP3.LUT R0, R0, 0x10000, RZ, 0xfc, !PT ;  /* 0x0001000000007812 */ /* 0x000fe200078efcff */
[----:B--2---:R-:W-:Y:S06]  /*8ce0*/  @P1 BRA `(.L_x_702) ;  /* 0x0000000000081947 */ /* 0x004fec0003800000 */
[----:B------:R-:W2:Y:S02]  /*8cf0*/  SYNCS.PHASECHK.TRANS64.TRYWAIT P1, [R15+URZ+0x22830], R20 ;  /* 0x022830140f0075a7 */ /* 0x000ea4000802017f */
[----:B--2---:R-:W-:Y:S05]  /*8d00*/  @!P1 BRA `(.L_x_703) ;  /* 0x00000114001c9947 */ /* 0x004fea0003800000 */
.L_x_702:
[----:B------:R-:W-:Y:S01]  /*8d10*/  IMAD R12, R200, 0x300, R0 ;  /* 0x00000300c80c7824 */ /* 0x000fe200078e0200 */
[----:B------:R-:W-:Y:S05]  /*8d20*/  WARPSYNC.ALL ;  /* 0x0000000000007948 */ /* 0x000fea0003800000 */
[----:B0-----:R-:W-:Y:S01]  /*8d30*/  IMAD.MOV.U32 R13, RZ, RZ, 0x40000040 ;  /* 0x40000040ff0d7424 */ /* 0x001fe200078e00ff */
[C---:B------:R-:W-:Y:S01]  /*8d40*/  R2UR UR4, R4.reuse ;  /* 0x00000000040472ca */ /* 0x040fe200000e0000 */
[----:B------:R-:W-:Y:S01]  /*8d50*/  WARPGROUP.ARRIVE ;  /* 0x00000000000079c5 */ /* 0x000fe20000000000 */
[----:B------:R-:W-:Y:S01]  /*8d60*/  R2UR UR5, R5 ;  /* 0x00000000050572ca */ /* 0x000fe200000e0000 */
[----:B------:R-:W-:Y:S01]  /*8d70*/  VIADD R10, R4, 0x2 ;  /* 0x00000002040a7836 */ /* 0x000fe20000000000 */
[C---:B------:R-:W-:Y:S01]  /*8d80*/  R2UR UR6, R12.reuse ;  /* 0x000000000c0672ca */ /* 0x040fe200000e0000 */
[----:B------:R-:W-:Y:S01]  /*8d90*/  VIADD R6, R12, 0x2 ;  /* 0x000000020c067836 */ /* 0x000fe20000000000 */
[----:B------:R-:W-:Y:S01]  /*8da0*/  R2UR UR7, R13 ;  /* 0x000000000d0772ca */ /* 0x000fe200000e0000 */
[----:B------:R-:W-:Y:S01]  /*8db0*/  IMAD.MOV.U32 R11, RZ, RZ, 0x40000040 ;  /* 0x40000040ff0b7424 */ /* 0x000fe200078e00ff */
[----:B------:R-:W0:Y:S01]  /*8dc0*/  S2R R73, SR_TID.X ;  /* 0x0000000000497919 */ /* 0x000e220000002100 */
[----:B------:R-:W-:-:S02]  /*8dd0*/  IMAD.MOV.U32 R7, RZ, RZ, 0x40000040 ;  /* 0x40000040ff077424 */ /* 0x000fc400078e00ff */
[----:B------:R-:W-:Y:S02]  /*8de0*/  VIADD R8, R4, 0x4 ;  /* 0x0000000404087836 */ /* 0x000fe40000000000 */
[----:B------:R-:W-:Y:S02]  /*8df0*/  IMAD.MOV.U32 R9, RZ, RZ, 0x40000040 ;  /* 0x40000040ff097424 */ /* 0x000fe400078e00ff */
[----:B------:R-:W-:Y:S02]  /*8e00*/  IMAD.MOV.U32 R13, RZ, RZ, 0x40000040 ;  /* 0x40000040ff0d7424 */ /* 0x000fe400078e00ff */
[----:B------:R-:W-:Y:S02]  /*8e10*/  IMAD R152, R173, -0x60, R152 ;  /* 0xffffffa0ad987824 */ /* 0x000fe400078e0298 */
[----:B------:R-:W-:Y:S01]  /*8e20*/  HGMMA.64x96x16.F32.BF16 R24, gdesc[UR4], RZ, !UPT, gsb0 ;  /* 0x01600000041879f0 */ /* 0x000fe2000c0018ff */
[----:B------:R-:W-:Y:S02]  /*8e30*/  R2UR UR4, R10 ;  /* 0x000000000a0472ca */ /* 0x000fe400000e0000 */
[----:B------:R-:W-:-:S02]  /*8e40*/  R2UR UR5, R11 ;  /* 0x000000000b0572ca */ /* 0x000fc400000e0000 */
[----:B------:R-:W-:Y:S01]  /*8e50*/  R2UR UR6, R6 ;  /* 0x00000000060672ca */ /* 0x000fe200000e0000 */
[C---:B------:R-:W-:Y:S01]  /*8e60*/  VIADD R6, R12.reuse, 0x4 ;  /* 0x000000040c067836 */ /* 0x040fe20000000000 */
[----:B------:R-:W-:Y:S01]  /*8e70*/  R2UR UR7, R7 ;  /* 0x00000000070772ca */ /* 0x000fe200000e0000 */
[----:B------:R-:W-:Y:S01]  /*8e80*/  IMAD.MOV.U32 R7, RZ, RZ, 0x40000040 ;  /* 0x40000040ff077424 */ /* 0x000fe200078e00ff */
[----:B------:R-:W-:Y:S01]  /*8e90*/  IADD3 R152, -R225, 0x60, R152 ;  /* 0x00000060e1987810 */ /* 0x000fe20007ffe198 */
[----:B------:R-:W-:-:S03]  /*8ea0*/  VIADD R12, R12, 0x6 ;  /* 0x000000060c0c7836 */ /* 0x000fc60000000000 */
[C---:B------:R-:W-:Y:S02]  /*8eb0*/  ISETP.GT.AND P2, PT, R152.reuse, RZ, PT ;  /* 0x000000ff9800720c */ /* 0x040fe40003f44270 */
[C---:B------:R-:W-:Y:S02]  /*8ec0*/  ISETP.GT.AND P3, PT, R152.reuse, 0x1, PT ;  /* 0x000000019800780c */ /* 0x040fe40003f64270 */
[C---:B------:R-:W-:Y:S02]  /*8ed0*/  ISETP.GT.AND P4, PT, R152.reuse, 0x8, PT ;  /* 0x000000089800780c */ /* 0x040fe40003f84270 */
[C---:B------:R-:W-:Y:S02]  /*8ee0*/  ISETP.GT.AND P5, PT, R152.reuse, 0x9, PT ;  /* 0x000000099800780c */ /* 0x040fe40003fa4270 */
[----:B------:R-:W-:Y:S02]  /*8ef0*/  ISETP.GT.AND P1, PT, R152, 0x10, PT ;  /* 0x000000109800780c */ /* 0x000fe40003f24270 */
[----:B0-----:R-:W-:Y:S01]  /*8f00*/  LOP3.LUT R73, R73, 0x7f, RZ, 0xc0, !PT ;  /* 0x0000007f49497812 */ /* 0x001fe200078ec0ff */
[----:B------:R-:W-:-:S02]  /*8f10*/  WARPGROUP.DEPBAR.LE gsb0, 0x0 ;  /* 0x00008000000079c5 */ /* 0x000fc40000010000 */
[----:B------:R-:W-:-:S06]  /*8f20*/  WARPGROUP.ARRIVE ;  /* 0x00000000000079c5 */ /* 0x000fcc0000000000 */
[----:B------:R-:W-:Y:S01]  /*8f30*/  HGMMA.64x96x16.F32.BF16 R24, gdesc[UR4], R24, gsb0 ;  /* 0x01600000041879f0 */ /* 0x000fe20008001818 */
[----:B------:R-:W-:Y:S02]  /*8f40*/  R2UR UR4, R8 ;  /* 0x00000000080472ca */ /* 0x000fe400000e0000 */
[----:B------:R-:W-:Y:S02]  /*8f50*/  R2UR UR5, R9 ;  /* 0x00000000090572ca */ /* 0x000fe400000e0000 */
[----:B------:R-:W-:Y:S01]  /*8f60*/  R2UR UR6, R6 ;  /* 0x00000000060672ca */ /* 0x000fe200000e0000 */
[----:B------:R-:W-:Y:S01]  /*8f70*/  VIADD R6, R4, 0x6 ;  /* 0x0000000604067836 */ /* 0x000fe20000000000 */
[----:B------:R-:W-:Y:S01]  /*8f80*/  R2UR UR7, R7 ;  /* 0x00000000070772ca */ /* 0x000fe200000e0000 */
[----:B------:R-:W-:Y:S01]  /*8f90*/  IMAD.MOV.U32 R7, RZ, RZ, 0x40000040 ;  /* 0x40000040ff077424 */ /* 0x000fe200078e00ff */
[----:B------:R-:W-:Y:S02]  /*8fa0*/  WARPGROUP.DEPBAR.LE gsb0, 0x0 ;  /* 0x00008000000079c5 */ /* 0x000fe40000010000 */
[----:B------:R-:W-:-:S09]  /*8fb0*/  WARPGROUP.ARRIVE ;  /* 0x00000000000079c5 */ /* 0x000fd20000000000 */
[----:B------:R-:W-:Y:S01]  /*8fc0*/  HGMMA.64x96x16.F32.BF16 R24, gdesc[UR4], R24, gsb0 ;  /* 0x01600000041879f0 */ /* 0x000fe20008001818 */
[----:B------:R-:W-:Y:S02]  /*8fd0*/  R2UR UR4, R6 ;  /* 0x00000000060472ca */ /* 0x000fe400000e0000 */
[----:B------:R-:W-:Y:S02]  /*8fe0*/  R2UR UR5, R7 ;  /* 0x00000000070572ca */ /* 0x000fe400000e0000 */
[----:B------:R-:W-:Y:S02]  /*8ff0*/  R2UR UR6, R12 ;  /* 0x000000000c0672ca */ /* 0x000fe400000e0000 */
[----:B------:R-:W-:Y:S01]  /*9000*/  R2UR UR7, R13 ;  /* 0x000000000d0772ca */ /* 0x000fe200000e0000 */
[----:B------:R-:W-:Y:S02]  /*9010*/  WARPGROUP.DEPBAR.LE gsb0, 0x0 ;  /* 0x00008000000079c5 */ /* 0x000fe40000010000 */
[----:B------:R-:W-:-:S10]  /*9020*/  WARPGROUP.ARRIVE ;  /* 0x00000000000079c5 */ /* 0x000fd40000000000 */
[----:B------:R-:W-:Y:S01]  /*9030*/  HGMMA.64x96x16.F32.BF16 R24, gdesc[UR4], R24, gsb0 ;  /* 0x01600000041879f0 */ /* 0x000fe20008001818 */
[----:B------:R-:W-:Y:S02]  /*9040*/  ULDC UR4, c[0x0][0x988] ;  /* 0x0002620000047ab9 */ /* 0x000fe40000000800 */
        /* <DEDUP_REMOVED lines=84> */
[----:B------:R-:W-:Y:S02]  /*9590*/  FMNMX.FTZ R3, R68, R3, !PT ;  /* 0x0000000344037209 */ /* 0x000fe40007810000 */
[----:B------:R-:W-:Y:S02]  /*95a0*/  FMNMX.FTZ R21, R26, R27, !PT ;  /* 0x0000001b1a157209 */ /* 0x000fe40007810000 */
[----:B------:R-:W-:Y:S01]  /*95b0*/  FMNMX.FTZ R29, R108, R3, !PT ;  /* 0x000000036c1d7209 */ /* 0x000fe20007810000 */
[----:B------:R-:W-:Y:S01]  /*95c0*/  IMAD.U32 R3, RZ, RZ, UR4 ;  /* 0x00000004ff037e24 */ /* 0x000fe2000f8e00ff */
[----:B------:R-:W-:Y:S02]  /*95d0*/  FMNMX.FTZ R21, R30, R21, !PT ;  /* 0x000000151e157209 */ /* 0x000fe40007810000 */
[----:B------:R-:W-:Y:S01]  /*95e0*/  FSEL R66, R66, -INF , P2 ;  /* 0xff80000042427808 */ /* 0x000fe20001000000 */
[----:B------:R-:W0:Y:S01]  /*95f0*/  SHFL.BFLY PT, R12, R29, 0x2, 0x1f ;  /* 0x0c401f001d0c7f89 */ /* 0x000e2200000e0000 */
[----:B------:R-:W-:-:S02]  /*9600*/  FMNMX.FTZ R21, R14, R21, !PT ;  /* 0x000000150e157209 */ /* 0x000fc40007810000 */
[----:B------:R-:W-:Y:S02]  /*9610*/  FSEL R70, R70, -INF , P4 ;  /* 0xff80000046467808 */ /* 0x000fe40002000000 */
[----:B------:R-:W-:-:S04]  /*9620*/  FMNMX.FTZ R21, R34, R21, !PT ;  /* 0x0000001522157209 */ /* 0x000fc80007810000 */
[----:B------:R-:W-:-:S04]  /*9630*/  FMNMX.FTZ R21, R24, R21, !PT ;  /* 0x0000001518157209 */ /* 0x000fc80007810000 */
[----:B------:R-:W-:-:S04]  /*9640*/  FMNMX.FTZ R21, R38, R21, !PT ;  /* 0x0000001526157209 */ /* 0x000fc80007810000 */
[----:B------:R-:W-:-:S04]  /*9650*/  FMNMX.FTZ R21, R28, R21, !PT ;  /* 0x000000151c157209 */ /* 0x000fc80007810000 */
[----:B------:R-:W-:Y:S02]  /*9660*/  FMNMX.FTZ R21, R42, R21, !PT ;  /* 0x000000152a157209 */ /* 0x000fe40007810000 */
[----:B0-----:R-:W-:Y:S02]  /*9670*/  FMNMX.FTZ R31, R29, R12, !PT ;  /* 0x0000000c1d1f7209 */ /* 0x001fe40007810000 */
[----:B------:R-:W-:-:S03]  /*9680*/  FMNMX.FTZ R29, R32, R21, !PT ;  /* 0x00000015201d7209 */ /* 0x000fc60007810000 */
[----:B------:R-:W0:Y:S01]  /*9690*/  SHFL.BFLY PT, R12, R31, 0x1, 0x1f ;  /* 0x0c201f001f0c7f89 */ /* 0x000e2200000e0000 */
[----:B------:R-:W-:-:S04]  /*96a0*/  FMNMX.FTZ R29, R46, R29, !PT ;  /* 0x0000001d2e1d7209 */ /* 0x000fc80007810000 */
[----:B------:R-:W-:-:S04]  /*96b0*/  FMNMX.FTZ R29, R36, R29, !PT ;  /* 0x0000001d241d7209 */ /* 0x000fc80007810000 */
[----:B------:R-:W-:Y:S02]  /*96c0*/  FMNMX.FTZ R29, R50, R29, !PT ;  /* 0x0000001d321d7209 */ /* 0x000fe40007810000 */
[----:B0-----:R-:W-:Y:S02]  /*96d0*/  FMNMX.FTZ R12, R31, R12, !PT ;  /* 0x0000000c1f0c7209 */ /* 0x001fe40007810000 */
[----:B------:R-:W-:Y:S02]  /*96e0*/  FMNMX.FTZ R31, R40, R29, !PT ;  /* 0x0000001d281f7209 */ /* 0x000fe40007810000 */
[C---:B------:R-:W-:Y:S01]  /*96f0*/  FSETP.NEU.FTZ.AND P6, PT, R12.reuse, -INF , PT ;  /* 0xff8000000c00780b */ /* 0x040fe20003fdd000 */
[----:B------:R-:W-:Y:S01]  /*9700*/  FMUL.FTZ R25, R12, R3 ;  /* 0x000000030c197220 */ /* 0x000fe20000410000 */
[----:B------:R-:W-:-:S04]  /*9710*/  FMNMX.FTZ R31, R54, R31, !PT ;  /* 0x0000001f361f7209 */ /* 0x000fc80007810000 */
[----:B------:R-:W-:Y:S02]  /*9720*/  FMNMX.FTZ R31, R44, R31, !PT ;  /* 0x0000001f2c1f7209 */ /* 0x000fe40007810000 */
[----:B------:R-:W-:Y:S02]  /*9730*/  FSEL R25, R25, RZ, P6 ;  /* 0x000000ff19197208 */ /* 0x000fe40003000000 */
[----:B------:R-:W-:-:S03]  /*9740*/  FMNMX.FTZ R31, R58, R31, !PT ;  /* 0x0000001f3a1f7209 */ /* 0x000fc60007810000 */
[--C-:B-----5:R-:W-:Y:S01]  /*9750*/  FFMA.FTZ R154, R80, R3, -R25.reuse ;  /* 0x00000003509a7223 */ /* 0x120fe20000010819 */
[----:B------:R-:W-:Y:S01]  /*9760*/  FMNMX.FTZ R33, R48, R31, !PT ;  /* 0x0000001f30217209 */ /* 0x000fe20007810000 */
[-CC-:B------:R-:W-:Y:S01]  /*9770*/  FFMA.FTZ R156, R76, R3.reuse, -R25.reuse ;  /* 0x000000034c9c7223 */ /* 0x180fe20000010819 */
[----:B------:R-:W-:Y:S01]  /*9780*/  FSEL R80, R63, -INF , P1 ;  /* 0xff8000003f507808 */ /* 0x000fe20000800000 */
[--C-:B------:R-:W-:Y:S01]  /*9790*/  FFMA.FTZ R37, R74, R3, -R25.reuse ;  /* 0x000000034a257223 */ /* 0x100fe20000010819 */
        /* <DEDUP_REMOVED lines=9> */
[----:B------:R-:W-:Y:S01]  /*9830*/  MUFU.EX2 R204, R204 ;  /* 0x000000cc00cc7308 */ /* 0x000fe20000000800 */
[-CC-:B------:R-:W-:Y:S01]  /*9840*/  FFMA.FTZ R82, R82, R3.reuse, -R25.reuse ;  /* 0x0000000352527223 */ /* 0x180fe20000010819 */
[--C-:B------:R-:W-:Y:S01]  /*9850*/  FFMA.FTZ R152, R88, R3, -R25.reuse ;  /* 0x0000000358987223 */ /* 0x100fe20000010819 */
[----:B------:R-:W-:Y:S01]  /*9860*/  FMNMX.FTZ R35, R76, R33, !PT ;  /* 0x000000214c237209 */ /* 0x000fe20007810000 */
[-CC-:B------:R-:W-:Y:S01]  /*9870*/  FFMA.FTZ R86, R86, R3.reuse, -R25.reuse ;  /* 0x0000000356567223 */ /* 0x180fe20000010819 */
[-CC-:B------:R-:W-:Y:S01]  /*9880*/  FFMA.FTZ R84, R84, R3.reuse, -R25.reuse ;  /* 0x0000000354547223 */ /* 0x180fe20000010819 */
[--C-:B------:R-:W-:Y:S01]  /*9890*/  FFMA.FTZ R160, R92, R3, -R25.reuse ;  /* 0x000000035ca07223 */ /* 0x100fe20000010819 */
[----:B------:R-:W-:Y:S01]  /*98a0*/  FMNMX.FTZ R35, R70, R35, !PT ;  /* 0x0000002346237209 */ /* 0x000fe20007810000 */
[----:B------:R-:W0:Y:S01]  /*98b0*/  MUFU.EX2 R13, R13 ;  /* 0x0000000d000d7308 */ /* 0x000e220000000800 */
[-CC-:B------:R-:W-:Y:S01]  /*98c0*/  FFMA.FTZ R96, R96, R3.reuse, -R25.reuse ;  /* 0x0000000360607223 */ /* 0x180fe20000010819 */
[--C-:B------:R-:W-:Y:S01]  /*98d0*/  FFMA.FTZ R162, R52, R3, -R25.reuse ;  /* 0x0000000334a27223 */ /* 0x100fe20000010819 */
[----:B------:R-:W-:Y:S01]  /*98e0*/  FMNMX.FTZ R41, R74, R35, !PT ;  /* 0x000000234a297209 */ /* 0x000fe20007810000 */
[-CC-:B------:R-:W-:Y:S01]  /*98f0*/  FFMA.FTZ R35, R90, R3.reuse, -R25.reuse ;  /* 0x000000035a237223 */ /* 0x180fe20000010819 */
[-CC-:B------:R-:W-:Y:S01]  /*9900*/  FFMA.FTZ R39, R100, R3.reuse, -R25.reuse ;  /* 0x0000000364277223 */ /* 0x180fe20000010819 */
[-CC-:B------:R-:W-:Y:S01]  /*9910*/  FFMA.FTZ R164, R56, R3.reuse, -R25.reuse ;  /* 0x0000000338a47223 */ /* 0x180fe20000010819 */
[-CC-:B------:R-:W-:Y:S01]  /*9920*/  FFMA.FTZ R166, R60, R3.reuse, -R25.reuse ;  /* 0x000000033ca67223 */ /* 0x180fe20000010819 */
[----:B------:R-:W3:Y:S01]  /*9930*/  SHFL.BFLY PT, R78, R41, 0x2, 0x1f ;  /* 0x0c401f00294e7f89 */ /* 0x000ee200000e0000 */
[----:B------:R-:W4:Y:S01]  /*9940*/  MUFU.EX2 R206, R206 ;  /* 0x000000ce00ce7308 */ /* 0x000f220000000800 */
[-CC-:B------:R-:W-:Y:S01]  /*9950*/  FFMA.FTZ R43, R104, R3.reuse, -R25.reuse ;  /* 0x00000003682b7223 */ /* 0x180fe20000010819 */
[-CC-:B------:R-:W-:Y:S01]  /*9960*/  FFMA.FTZ R168, R64, R3.reuse, -R25.reuse ;  /* 0x0000000340a87223 */ /* 0x180fe20000010819 */
[-CC-:B------:R-:W-:Y:S01]  /*9970*/  FFMA.FTZ R106, R106, R3.reuse, -R25.reuse ;  /* 0x000000036a6a7223 */ /* 0x180fe20000010819 */
[----:B------:R-:W-:-:S04]  /*9980*/  FFMA.FTZ R170, R68, R3, -R25 ;  /* 0x0000000344aa7223 */ /* 0x000fc80000010819 */
[----:B------:R-:W1:Y:S08]  /*9990*/  MUFU.EX2 R21, R82 ;  /* 0x0000005200157308 */ /* 0x000e700000000800 */
[----:B------:R-:W2:Y:S01]  /*99a0*/  MUFU.EX2 R152, R152 ;  /* 0x0000009800987308 */ /* 0x000ea20000000800 */
[----:B---3--:R-:W-:-:S07]  /*99b0*/  FMNMX.FTZ R78, R41, R78, !PT ;  /* 0x0000004e294e7209 */ /* 0x008fce0007810000 */
[----:B------:R-:W3:Y:S01]  /*99c0*/  MUFU.EX2 R29, R86 ;  /* 0x00000056001d7308 */ /* 0x000ee20000000800 */
[-CC-:B------:R-:W-:Y:S01]  /*99d0*/  FFMA.FTZ R41, R102, R3.reuse, -R25.reuse ;  /* 0x0000000366297223 */ /* 0x180fe20000010819 */
[----:B------:R-:W-:Y:S01]  /*99e0*/  FFMA.FTZ R25, R108, R3, -R25 ;  /* 0x000000036c197223 */ /* 0x000fe20000010819 */
[----:B------:R-:W0:Y:S05]  /*99f0*/  SHFL.BFLY PT, R45, R78, 0x1, 0x1f ;  /* 0x0c201f004e2d7f89 */ /* 0x000e2a00000e0000 */
[----:B------:R-:W3:Y:S08]  /*9a00*/  MUFU.EX2 R154, R154 ;  /* 0x0000009a009a7308 */ /* 0x000ef00000000800 */
[----:B------:R-:W3:Y:S08]  /*9a10*/  MUFU.EX2 R31, R84 ;  /* 0x00000054001f7308 */ /* 0x000ef00000000800 */
[----:B------:R-:W-:Y:S01]  /*9a20*/  MUFU.EX2 R156, R156 ;  /* 0x0000009c009c7308 */ /* 0x000fe20000000800 */
[----:B0-----:R-:W-:-:S04]  /*9a30*/  FMNMX.FTZ R172, R78, R45, !PT ;  /* 0x0000002d4eac7209 */ /* 0x001fc80007810000 */
[C---:B------:R-:W-:Y:S01]  /*9a40*/  FSETP.NEU.FTZ.AND P1, PT, R172.reuse, -INF , PT ;  /* 0xff800000ac00780b */ /* 0x040fe20003f3d000 */
[-C--:B------:R-:W-:Y:S02]  /*9a50*/  FMUL.FTZ R47, R172, R3.reuse ;  /* 0x00000003ac2f7220 */ /* 0x080fe40000410000 */
[----:B------:R-:W-:Y:S03]  /*9a60*/  MUFU.EX2 R33, R37 ;  /* 0x0000002500217308 */ /* 0x000fe60000000800 */
[----:B------:R-:W-:Y:S02]  /*9a70*/  FSEL R47, R47, RZ, P1 ;  /* 0x000000ff2f2f7208 */ /* 0x000fe40000800000 */
[----:B------:R-:W-:Y:S02]  /*9a80*/  ISETP.NE.AND P1, PT, R73, RZ, PT ;  /* 0x000000ff4900720c */ /* 0x000fe40003f25270 */
[----:B------:R-:W0:Y:S01]  /*9a90*/  S2R R73, SR_TID.X ;  /* 0x0000000000497919 */ /* 0x000e220000002100 */
[-CC-:B------:R-:W-:Y:S01]  /*9aa0*/  FFMA.FTZ R205, R26, R3.reuse, -R47.reuse ;  /* 0x000000031acd7223 */ /* 0x180fe2000001082f */
[-CC-:B------:R-:W-:Y:S01]  /*9ab0*/  FFMA.FTZ R26, R27, R3.reuse, -R47.reuse ;  /* 0x000000031b1a7223 */ /* 0x180fe2000001082f */
[-CC-:B------:R-:W-:Y:S01]  /*9ac0*/  FFMA.FTZ R207, R30, R3.reuse, -R47.reuse ;  /* 0x000000031ecf7223 */ /* 0x180fe2000001082f */
[-C--:B------:R-:W-:Y:S01]  /*9ad0*/  FFMA.FTZ R14, R14, R3.reuse, -R47 ;  /* 0x000000030e0e7223 */ /* 0x080fe2000001082f */
[----:B------:R-:W-:Y:S01]  /*9ae0*/  FADD.FTZ R27, R204, R13 ;  /* 0x0000000dcc1b7221 */ /* 0x000fe20000010000 */
[-CC-:B------:R-:W-:Y:S01]  /*9af0*/  FFMA.FTZ R153, R34, R3.reuse, -R47.reuse ;  /* 0x0000000322997223 */ /* 0x180fe2000001082f */
[----:B------:R-:W-:Y:S01]  /*9b00*/  MUFU.EX2 R205, R205 ;  /* 0x000000cd00cd7308 */ /* 0x000fe20000000800 */
[-CC-:B------:R-:W-:Y:S01]  /*9b10*/  FFMA.FTZ R30, R32, R3.reuse, -R47.reuse ;  /* 0x00000003201e7223 */ /* 0x180fe2000001082f */
[-C--:B------:R-:W-:Y:S01]  /*9b20*/  FFMA.FTZ R32, R36, R3.reuse, -R47 ;  /* 0x0000000324207223 */ /* 0x080fe2000001082f */
[----:B----4-:R-:W-:Y:S01]  /*9b30*/  FADD.FTZ R36, R206, R27 ;  /* 0x0000001bce247221 */ /* 0x010fe20000010000 */
[-CC-:B------:R-:W-:Y:S01]  /*9b40*/  FFMA.FTZ R24, R24, R3.reuse, -R47.reuse ;  /* 0x0000000318187223 */ /* 0x180fe2000001082f */
[-CC-:B------:R-:W-:Y:S01]  /*9b50*/  FFMA.FTZ R155, R38, R3.reuse, -R47.reuse ;  /* 0x00000003269b7223 */ /* 0x180fe2000001082f */
[-CC-:B------:R-:W-:Y:S01]  /*9b60*/  FFMA.FTZ R28, R28, R3.reuse, -R47.reuse ;  /* 0x000000031c1c7223 */ /* 0x180fe2000001082f */
[----:B-1----:R-:W-:Y:S01]  /*9b70*/  FADD.FTZ R27, R21, R36 ;  /* 0x00000024151b7221 */ /* 0x002fe20000010000 */
[----:B------:R-:W1:Y:S01]  /*9b80*/  MUFU.EX2 R26, R26 ;  /* 0x0000001a001a7308 */ /* 0x000e620000000800 */
[-CC-:B------:R-:W-:Y:S01]  /*9b90*/  FFMA.FTZ R157, R42, R3.reuse, -R47.reuse ;  /* 0x000000032a9d7223 */ /* 0x180fe2000001082f */
[-C--:B------:R-:W-:Y:S01]  /*9ba0*/  FFMA.FTZ R34, R40, R3.reuse, -R47 ;  /* 0x0000000328227223 */ /* 0x080fe2000001082f */
[----:B--2---:R-:W-:Y:S01]  /*9bb0*/  FADD.FTZ R38, R152, R27 ;  /* 0x0000001b98267221 */ /* 0x004fe20000010000 */
[-CC-:B------:R-:W-:Y:S01]  /*9bc0*/  FFMA.FTZ R159, R46, R3.reuse, -R47.reuse ;  /* 0x000000032e9f7223 */ /* 0x180fe2000001082f */
[-CC-:B------:R-:W-:Y:S01]  /*9bd0*/  FFMA.FTZ R161, R50, R3.reuse, -R47.reuse ;  /* 0x0000000332a17223 */ /* 0x180fe2000001082f */
[-CC-:B------:R-:W-:Y:S01]  /*9be0*/  FFMA.FTZ R163, R54, R3.reuse, -R47.reuse ;  /* 0x0000000336a37223 */ /* 0x180fe2000001082f */
[----:B---3--:R-:W-:Y:S01]  /*9bf0*/  FADD.FTZ R49, R29, R38 ;  /* 0x000000261d317221 */ /* 0x008fe20000010000 */
[----:B------:R-:W2:Y:S01]  /*9c00*/  MUFU.EX2 R207, R207 ;  /* 0x000000cf00cf7308 */ /* 0x000ea20000000800 */
[-CC-:B------:R-:W-:Y:S01]  /*9c10*/  FFMA.FTZ R58, R58, R3.reuse, -R47.reuse ;  /* 0x000000033a3a7223 */ /* 0x180fe2000001082f */
[-C--:B------:R-:W-:Y:S01]  /*9c20*/  FFMA.FTZ R48, R48, R3.reuse, -R47 ;  /* 0x0000000330307223 */ /* 0x080fe2000001082f */
[----:B------:R-:W-:Y:S01]  /*9c30*/  FADD.FTZ R40, R154, R49 ;  /* 0x000000319a287221 */ /* 0x000fe20000010000 */
[----:B------:R-:W-:Y:S01]  /*9c40*/  F2FP.BF16.F32.PACK_AB R204, R13, R204 ;  /* 0x000000cc0dcc723e */ /* 0x000fe200000010ff */
[-C--:B------:R-:W-:Y:S01]  /*9c50*/  FFMA.FTZ R62, R62, R3.reuse, -R47 ;  /* 0x000000033e3e7223 */ /* 0x080fe2000001082f */
[----:B------:R-:W-:Y:S01]  /*9c60*/  F2FP.BF16.F32.PACK_AB R206, R21, R206 ;  /* 0x000000ce15ce723e */ /* 0x000fe200000010ff */
[----:B------:R-:W-:Y:S01]  /*9c70*/  FADD.FTZ R51, R31, R40 ;  /* 0x000000281f337221 */ /* 0x000fe20000010000 */
[----:B------:R-:W3:Y:S01]  /*9c80*/  MUFU.EX2 R14, R14 ;  /* 0x0000000e000e7308 */ /* 0x000ee20000000800 */
[----:B-1----:R-:W-:Y:S01]  /*9c90*/  FADD.FTZ R36, R205, R26 ;  /* 0x0000001acd247221 */ /* 0x002fe20000010000 */
[----:B0-----:R-:W-:Y:S01]  /*9ca0*/  SHF.R.U32.HI R73, RZ, 0x7, R73 ;  /* 0x00000007ff497819 */ /* 0x001fe20000011649 */
[----:B------:R-:W-:Y:S01]  /*9cb0*/  FADD.FTZ R40, R156, R51 ;  /* 0x000000339c287221 */ /* 0x000fe20000010000 */
[-CC-:B------:R-:W-:Y:S01]  /*9cc0*/  FFMA.FTZ R80, R80, R3.reuse, -R47.reuse ;  /* 0x0000000350507223 */ /* 0x180fe2000001082f */
[-CC-:B------:R-:W-:Y:S01]  /*9cd0*/  FFMA.FTZ R66, R66, R3.reuse, -R47.reuse ;  /* 0x0000000342427223 */ /* 0x180fe2000001082f */
[----:B------:R-:W-:Y:S01]  /*9ce0*/  IADD3 R197, -R73, 0xb, RZ ;  /* 0x0000000b49c57810 */ /* 0x000fe20007ffe1ff */
[----:B------:R-:W-:Y:S01]  /*9cf0*/  FADD.FTZ R51, R33, R40 ;  /* 0x0000002821337221 */ /* 0x000fe20000010000 */
[----:B------:R-:W0:Y:S01]  /*9d00*/  MUFU.EX2 R153, R153 ;  /* 0x0000009900997308 */ /* 0x000e220000000800 */
[----:B--2---:R-:W-:Y:S01]  /*9d10*/  FADD.FTZ R27, R207, R36 ;  /* 0x00000024cf1b7221 */ /* 0x004fe20000010000 */
[-CC-:B------:R-:W-:Y:S01]  /*9d20*/  FFMA.FTZ R36, R44, R3.reuse, -R47.reuse ;  /* 0x000000032c247223 */ /* 0x180fe2000001082f */
[-CC-:B------:R-:W-:Y:S01]  /*9d30*/  FFMA.FTZ R76, R76, R3.reuse, -R47.reuse ;  /* 0x000000034c4c7223 */ /* 0x180fe2000001082f */
[-CC-:B------:R-:W-:Y:S01]  /*9d40*/  FFMA.FTZ R70, R70, R3.reuse, -R47.reuse ;  /* 0x0000000346467223 */ /* 0x180fe2000001082f */
[----:B------:R-:W-:Y:S01]  /*9d50*/  FFMA.FTZ R47, R74, R3, -R47 ;  /* 0x000000034a2f7223 */ /* 0x000fe2000001082f */
[----:B------:R-:W-:-:S02]  /*9d60*/  F2FP.BF16.F32.PACK_AB R152, R29, R152 ;  /* 0x000000981d98723e */ /* 0x000fc400000010ff */
[----:B------:R-:W1:Y:S01]  /*9d70*/  MUFU.EX2 R24, R24 ;  /* 0x0000001800187308 */ /* 0x000e620000000800 */
[C---:B---3--:R-:W-:Y:S01]  /*9d80*/  FADD.FTZ R38, R14.reuse, R27 ;  /* 0x0000001b0e267221 */ /* 0x048fe20000010000 */
[----:B------:R-:W-:Y:S01]  /*9d90*/  @!P1 VIADD R27, R15, 0x22840 ;  /* 0x000228400f1b9836 */ /* 0x000fe20000000000 */
[----:B------:R-:W-:Y:S02]  /*9da0*/  F2FP.BF16.F32.PACK_AB R207, R14, R207 ;  /* 0x000000cf0ecf723e */ /* 0x000fe400000010ff */
[----:B------:R-:W-:Y:S02]  /*9db0*/  F2FP.BF16.F32.PACK_AB R154, R31, R154 ;  /* 0x0000009a1f9a723e */ /* 0x000fe400000010ff */
[----:B------:R-:W-:Y:S01]  /*9dc0*/  @!P1 PRMT R27, RZ, 0x654, R27 ;  /* 0x00000654ff1b9816 */ /* 0x000fe2000000001b */
[----:B------:R-:W2:Y:S01]  /*9dd0*/  MUFU.EX2 R155, R155 ;  /* 0x0000009b009b7308 */ /* 0x000ea20000000800 */
[----:B0-----:R-:W-:Y:S01]  /*9de0*/  FADD.FTZ R49, R153, R38 ;  /* 0x0000002699317221 */ /* 0x001fe20000010000 */
[----:B------:R0:W-:Y:S06]  /*9df0*/  BAR.ARV R197, 0x100 ;  /* 0x000400c50000751d */ /* 0x0001ec0000002000 */
[----:B------:R-:W3:Y:S01]  /*9e00*/  MUFU.EX2 R158, R158 ;  /* 0x0000009e009e7308 */ /* 0x000ee20000000800 */
[----:B-1----:R-:W-:Y:S01]  /*9e10*/  FADD.FTZ R38, R24, R49 ;  /* 0x0000003118267221 */ /* 0x002fe20000010000 */
[----:B------:R1:W-:Y:S01]  /*9e20*/  @!P1 SYNCS.ARRIVE.TRANS64.RED.A1T0 RZ, [R27+URZ], RZ ;  /* 0x000000ff1bff99a7 */ /* 0x0003e2000810043f */
[----:B------:R-:W-:-:S02]  /*9e30*/  F2FP.BF16.F32.PACK_AB R156, R33, R156 ;  /* 0x0000009c219c723e */ /* 0x000fc400000010ff */
[----:B------:R-:W-:Y:S02]  /*9e40*/  F2FP.BF16.F32.PACK_AB R205, R26, R205 ;  /* 0x000000cd1acd723e */ /* 0x000fe400000010ff */
[----:B------:R-:W-:Y:S01]  /*9e50*/  F2FP.BF16.F32.PACK_AB R153, R24, R153 ;  /* 0x000000991899723e */ /* 0x000fe200000010ff */
[----:B------:R-:W4:Y:S01]  /*9e60*/  MUFU.EX2 R28, R28 ;  /* 0x0000001c001c7308 */ /* 0x000f220000000800 */
[----:B--2---:R-:W-:-:S07]  /*9e70*/  FADD.FTZ R49, R155, R38 ;  /* 0x000000269b317221 */ /* 0x004fce0000010000 */
[----:B------:R-:W2:Y:S01]  /*9e80*/  MUFU.EX2 R35, R35 ;  /* 0x0000002300237308 */ /* 0x000ea20000000800 */
[----:B---3--:R-:W-:-:S07]  /*9e90*/  FADD.FTZ R40, R158, R51 ;  /* 0x000000339e287221 */ /* 0x008fce0000010000 */
[----:B------:R-:W1:Y:S01]  /*9ea0*/  MUFU.EX2 R157, R157 ;  /* 0x0000009d009d7308 */ /* 0x000e620000000800 */
[C---:B----4-:R-:W-:Y:S01]  /*9eb0*/  FADD.FTZ R38, R28.reuse, R49 ;  /* 0x000000311c267221 */ /* 0x050fe20000010000 */
[----:B------:R-:W-:-:S06]  /*9ec0*/  F2FP.BF16.F32.PACK_AB R155, R28, R155 ;  /* 0x0000009b1c9b723e */ /* 0x000fcc00000010ff */
[----:B------:R-:W3:Y:S01]  /*9ed0*/  MUFU.EX2 R160, R160 ;  /* 0x000000a000a07308 */ /* 0x000ee20000000800 */
[C---:B--2---:R-:W-:Y:S01]  /*9ee0*/  FADD.FTZ R49, R35.reuse, R40 ;  /* 0x0000002823317221 */ /* 0x044fe20000010000 */
[----:B------:R-:W-:-:S06]  /*9ef0*/  F2FP.BF16.F32.PACK_AB R158, R35, R158 ;  /* 0x0000009e239e723e */ /* 0x000fcc00000010ff */
[----:B------:R-:W2:Y:S01]  /*9f00*/  MUFU.EX2 R30, R30 ;  /* 0x0000001e001e7308 */ /* 0x000ea20000000800 */
[----:B-1----:R-:W-:-:S07]  /*9f10*/  FADD.FTZ R27, R157, R38 ;  /* 0x000000269d1b7221 */ /* 0x002fce0000010000 */
[----:B------:R-:W1:Y:S01]  /*9f20*/  MUFU.EX2 R37, R96 ;  /* 0x0000006000257308 */ /* 0x000e620000000800 */
[----:B---3--:R-:W-:-:S07]  /*9f30*/  FADD.FTZ R40, R160, R49 ;  /* 0x00000031a0287221 */ /* 0x008fce0000010000 */
[----:B------:R-:W3:Y:S01]  /*9f40*/  MUFU.EX2 R159, R159 ;  /* 0x0000009f009f7308 */ /* 0x000ee20000000800 */
[C---:B--2---:R-:W-:Y:S01]  /*9f50*/  FADD.FTZ R38, R30.reuse, R27 ;  /* 0x0000001b1e267221 */ /* 0x044fe20000010000 */
[----:B------:R-:W-:-:S06]  /*9f60*/  F2FP.BF16.F32.PACK_AB R157, R30, R157 ;  /* 0x0000009d1e9d723e */ /* 0x000fcc00000010ff */
[----:B------:R-:W2:Y:S01]  /*9f70*/  MUFU.EX2 R162, R162 ;  /* 0x000000a200a27308 */ /* 0x000ea20000000800 */
[C---:B-1----:R-:W-:Y:S01]  /*9f80*/  FADD.FTZ R49, R37.reuse, R40 ;  /* 0x0000002825317221 */ /* 0x042fe20000010000 */
[----:B------:R-:W-:-:S06]  /*9f90*/  F2FP.BF16.F32.PACK_AB R160, R37, R160 ;  /* 0x000000a025a0723e */ /* 0x000fcc00000010ff */
[----:B------:R-:W1:Y:S01]  /*9fa0*/  MUFU.EX2 R32, R32 ;  /* 0x0000002000207308 */ /* 0x000e620000000800 */
[----:B---3--:R-:W-:-:S07]  /*9fb0*/  FADD.FTZ R27, R159, R38 ;  /* 0x000000269f1b7221 */ /* 0x008fce0000010000 */
[----:B------:R-:W3:Y:S01]  /*9fc0*/  MUFU.EX2 R39, R39 ;  /* 0x0000002700277308 */ /* 0x000ee20000000800 */
[----:B--2---:R-:W-:-:S07]  /*9fd0*/  FADD.FTZ R40, R162, R49 ;  /* 0x00000031a2287221 */ /* 0x004fce0000010000 */
[----:B------:R-:W2:Y:S01]  /*9fe0*/  MUFU.EX2 R161, R161 ;  /* 0x000000a100a17308 */ /* 0x000ea20000000800 */
[C---:B-1----:R-:W-:Y:S01]  /*9ff0*/  FADD.FTZ R38, R32.reuse, R27 ;  /* 0x0000001b20267221 */ /* 0x042fe20000010000 */
[----:B------:R-:W-:-:S06]  /*a000*/  F2FP.BF16.F32.PACK_AB R159, R32, R159 ;  /* 0x0000009f209f723e */ /* 0x000fcc00000010ff */
[----:B------:R-:W1:Y:S01]  /*a010*/  MUFU.EX2 R164, R164 ;  /* 0x000000a400a47308 */ /* 0x000e620000000800 */
[C---:B---3--:R-:W-:Y:S01]  /*a020*/  FADD.FTZ R27, R39.reuse, R40 ;  /* 0x00000028271b7221 */ /* 0x048fe20000010000 */
[----:B------:R-:W-:-:S06]  /*a030*/  F2FP.BF16.F32.PACK_AB R162, R39, R162 ;  /* 0x000000a227a2723e */ /* 0x000fcc00000010ff */
[----:B------:R-:W3:Y:S01]  /*a040*/  MUFU.EX2 R34, R34 ;  /* 0x0000002200227308 */ /* 0x000ee20000000800 */
[----:B--2---:R-:W-:-:S07]  /*a050*/  FADD.FTZ R13, R161, R38 ;  /* 0x00000026a10d7221 */ /* 0x004fce0000010000 */
[----:B------:R-:W2:Y:S01]  /*a060*/  MUFU.EX2 R41, R41 ;  /* 0x0000002900297308 */ /* 0x000ea20000000800 */
[----:B-1----:R-:W-:-:S07]  /*a070*/  FADD.FTZ R40, R164, R27 ;  /* 0x0000001ba4287221 */ /* 0x002fce0000010000 */
[----:B------:R-:W1:Y:S01]  /*a080*/  MUFU.EX2 R163, R163 ;  /* 0x000000a300a37308 */ /* 0x000e620000000800 */
[C---:B---3--:R-:W-:Y:S01]  /*a090*/  FADD.FTZ R38, R34.reuse, R13 ;  /* 0x0000000d22267221 */ /* 0x048fe20000010000 */
        /* <DEDUP_REMOVED lines=32> */
[----:B--2---:R-:W-:-:S07]  /*a2a0*/  FADD.FTZ R14, R66, R21 ;  /* 0x00000015420e7221 */ /* 0x004fce0000010000 */
[----:B------:R-:W2:Y:S01]  /*a2b0*/  MUFU.EX2 R25, R25 ;  /* 0x0000001900197308 */ /* 0x000ea20000000800 */
[C---:B-1----:R-:W-:Y:S01]  /*a2c0*/  FADD.FTZ R21, R169.reuse, R14 ;  /* 0x0000000ea9157221 */ /* 0x042fe20000010000 */
[----:B------:R-:W-:-:S06]  /*a2d0*/  F2FP.BF16.F32.PACK_AB R169, R169, R66 ;  /* 0x00000042a9a9723e */ /* 0x000fcc00000010ff */
[----:B------:R-:W1:Y:S01]  /*a2e0*/  MUFU.EX2 R47, R47 ;  /* 0x0000002f002f7308 */ /* 0x000e620000000800 */
[----:B---3--:R-:W-:Y:S01]  /*a2f0*/  FADD.FTZ R14, R70, R21 ;  /* 0x00000015460e7221 */ /* 0x008fe20000010000 */
[C---:B--2---:R-:W-:Y:S01]  /*a300*/  FADD.FTZ R13, R25.reuse, R40 ;  /* 0x00000028190d7221 */ /* 0x044fe20000010000 */
[----:B------:R-:W-:Y:S02]  /*a310*/  F2FP.BF16.F32.PACK_AB R170, R25, R170 ;  /* 0x000000aa19aa723e */ /* 0x000fe400000010ff */
[C---:B-1----:R-:W-:Y:S01]  /*a320*/  FADD.FTZ R14, R47.reuse, R14 ;  /* 0x0000000e2f0e7221 */ /* 0x042fe20000010000 */
[----:B------:R-:W-:Y:S01]  /*a330*/  F2FP.BF16.F32.PACK_AB R171, R47, R70 ;  /* 0x000000462fab723e */ /* 0x000fe200000010ff */
[----:B0-----:R-:W-:Y:S06]  /*a340*/  @!P0 BRA `(.L_x_704) ;  /* 0x0000000000048947 */ /* 0x001fec0003800000 */
[----:B------:R-:W-:Y:S01]  /*a350*/  BPT.TRAP 0x1 ;  /* 0x000000040000795c */ /* 0x000fe20000300000 */
.L_x_704:
[----:B------:R0:W1:Y:S01]  /*a360*/  SYNCS.PHASECHK.TRANS64.TRYWAIT P2, [R15+URZ+0x22850], R20 ;  /* 0x022850140f0075a7 */ /* 0x000062000804017f */
[----:B------:R-:W-:Y:S05]  /*a370*/  @!P0 BRA `(.L_x_705) ;  /* 0x0000000000048947 */ /* 0x000fea0003800000 */
[----:B------:R-:W-:Y:S01]  /*a380*/  BPT.TRAP 0x1 ;  /* 0x000000040000795c */ /* 0x000fe20000300000 */
.L_x_705:
[----:B------:R-:W-:Y:S04]  /*a390*/  BSSY B0, `(.L_x_706) ;  /* 0x0000004000007945 */ /* 0x000fe80003800000 */
[----:B-1----:R-:W-:Y:S05]  /*a3a0*/  @P2 BRA `(.L_x_707) ;  /* 0x0000000000082947 */ /* 0x002fea0003800000 */
[----:B------:R-:W1:Y:S02]  /*a3b0*/  SYNCS.PHASECHK.TRANS64.TRYWAIT P2, [R15+URZ+0x22850], R20 ;  /* 0x022850140f0075a7 */ /* 0x000e64000804017f */
[----:B-1----:R-:W-:Y:S05]  /*a3c0*/  @!P2 BRA `(.L_x_708) ;  /* 0x000000fc0080a947 */ /* 0x002fea0003800000 */
.L_x_707:
[----:B------:R-:W-:Y:S05]  /*a3d0*/  BSYNC B0 ;  /* 0x0000000000007941 */ /* 0x000fea0003800000 */
.L_x_706:
[----:B------:R-:W-:Y:S05]  /*a3e0*/  WARPSYNC.ALL ;  /* 0x0000000000007948 */ /* 0x000fea0003800000 */
[----:B------:R-:W-:Y:S01]  /*a3f0*/  R2UR UR4, R19 ;  /* 0x00000000130472ca */ /* 0x000fe200000e0000 */
[----:B------:R2:W-:Y:S01]  /*a400*/  BAR.SYNC.DEFER_BLOCKING R72, 0x100 ;  /* 0x000400480000751d */ /* 0x0005e20000010000 */
[----:B------:R-:W-:Y:S02]  /*a410*/  IMAD.MOV.U32 R21, RZ, RZ, 0xc00 ;  /* 0x00000c00ff157424 */ /* 0x000fe400078e00ff */
[----:B------:R-:W-:Y:S02]  /*a420*/  IMAD.MOV.U32 R27, RZ, RZ, 0x40000040 ;  /* 0x40000040ff1b7424 */ /* 0x000fe400078e00ff */
[----:B------:R-:W-:Y:S01]  /*a430*/  IMAD.MOV.U32 R25, RZ, RZ, 0x40000040 ;  /* 0x40000040ff197424 */ /* 0x000fe200078e00ff */
[----:B------:R-:W-:Y:S01]  /*a440*/  ULDC UR46, c[0x0][0x988] ;  /* 0x00026200002e7ab9 */ /* 0x000fe20000000800 */
[----:B------:R-:W-:Y:S01]  /*a450*/  IMAD.MOV.U32 R29, RZ, RZ, 0x40000040 ;  /* 0x40000040ff1d7424 */ /* 0x000fe200078e00ff */
[----:B------:R-:W-:Y:S01]  /*a460*/  R2UR UR11, R27 ;  /* 0x000000001b0b72ca */ /* 0x000fe200000e0000 */
[----:B01----:R-:W-:Y:S01]  /*a470*/  @!P1 VIADD R15, R15, 0x22860 ;  /* 0x000228600f0f9836 */ /* 0x003fe20000000000 */
[----:B------:R-:W-:-:S02]  /*a480*/  R2UR UR15, R25 ;  /* 0x00000000190f72ca */ /* 0x000fc400000e0000 */
[----:B------:R-:W-:Y:S01]  /*a490*/  UIADD3 UR4, UR4, 0x400, URZ ;  /* 0x0000040004047890 */ /* 0x000fe2000fffe03f */
[----:B------:R-:W-:Y:S02]  /*a4a0*/  R2UR UR19, R27 ;  /* 0x000000001b1372ca */ /* 0x000fe400000e0000 */
[----:B------:R-:W-:Y:S01]  /*a4b0*/  R2UR UR23, R29 ;  /* 0x000000001d1772ca */ /* 0x000fe200000e0000 */
[----:B------:R-:W-:Y:S01]  /*a4c0*/  USHF.R.U32.HI UR4, URZ, 0x4, UR4 ;  /* 0x000000043f047899 */ /* 0x000fe20008011604 */
[----:B------:R-:W-:-:S03]  /*a4d0*/  @!P1 PRMT R15, RZ, 0x654, R15 ;  /* 0x00000654ff0f9816 */ /* 0x000fc6000000000f */
[----:B------:R-:W-:-:S04]  /*a4e0*/  ULOP3.LUT UR4, UR4, 0x3fff, URZ, 0xc0, !UPT ;  /* 0x00003fff04047892 */ /* 0x000fc8000f8ec03f */
[----:B------:R-:W-:-:S06]  /*a4f0*/  ULOP3.LUT UR37, UR4, 0x3000000, URZ, 0xfc, !UPT ;  /* 0x0300000004257892 */ /* 0x000fcc000f8efc3f */
[----:B------:R-:W-:Y:S02]  /*a500*/  IMAD R20, R200, R21, UR37 ;  /* 0x00000025c8147e24 */ /* 0x000fe4000f8e0215 */
[----:B------:R-:W-:Y:S02]  /*a510*/  IMAD.MOV.U32 R21, RZ, RZ, 0x40000040 ;  /* 0x40000040ff157424 */ /* 0x000fe400078e00ff */
[C---:B------:R-:W-:Y:S01]  /*a520*/  VIADD R26, R20.reuse, 0x80 ;  /* 0x00000080141a7836 */ /* 0x040fe20000000000 */
[C---:B------:R-:W-:Y:S01]  /*a530*/  R2UR UR6, R20.reuse ;  /* 0x00000000140672ca */ /* 0x040fe200000e0000 */
[C---:B------:R-:W-:Y:S01]  /*a540*/  VIADD R24, R20.reuse, 0x100 ;  /* 0x0000010014187836 */ /* 0x040fe20000000000 */
[----:B------:R-:W-:Y:S01]  /*a550*/  R2UR UR7, R21 ;  /* 0x00000000150772ca */ /* 0x000fe200000e0000 */
[----:B------:R-:W-:Y:S01]  /*a560*/  VIADD R28, R20, 0x200 ;  /* 0x00000200141c7836 */ /* 0x000fe20000000000 */
[----:B------:R-:W-:Y:S01]  /*a570*/  R2UR UR10, R26 ;  /* 0x000000001a0a72ca */ /* 0x000fe200000e0000 */
[----:B------:R-:W-:Y:S01]  /*a580*/  VIADD R26, R20, 0x180 ;  /* 0x00000180141a7836 */ /* 0x000fe20000000000 */
[----:B------:R-:W-:Y:S01]  /*a590*/  R2UR UR14, R24 ;  /* 0x00000000180e72ca */ /* 0x000fe200000e0000 */
[----:B------:R-:W-:Y:S01]  /*a5a0*/  VIADD R20, R20, 0x280 ;  /* 0x0000028014147836 */ /* 0x000fe20000000000 */
[----:B------:R-:W-:-:S02]  /*a5b0*/  R2UR UR22, R28 ;  /* 0x000000001c1672ca */ /* 0x000fc400000e0000 */
[----:B------:R-:W-:Y:S02]  /*a5c0*/  R2UR UR18, R26 ;  /* 0x000000001a1272ca */ /* 0x000fe400000e0000 */
[----:B--2---:R-:W-:Y:S01]  /*a5d0*/  WARPGROUP.ARRIVE ;  /* 0x00000000000079c5 */ /* 0x004fe20000000000 */
[----:B------:R-:W-:Y:S02]  /*a5e0*/  R2UR UR26, R20 ;  /* 0x00000000141a72ca */ /* 0x000fe400000e0000 */
[----:B------:R-:W-:-:S03]  /*a5f0*/  R2UR UR27, R21 ;  /* 0x00000000151b72ca */ /* 0x000fc600000e0000 */
[----:B------:R-:W-:Y:S03]  /*a600*/  HGMMA.64x256x16.F32.BF16 R24, R204, gdesc[UR4].tnspB, RZ, !UPT, gsb0 ;  /* 0x43e00004cc187df0 */ /* 0x000fe6000c0018ff */
[----:B------:R-:W-:Y:S02]  /*a610*/  WARPGROUP.DEPBAR.LE gsb0, 0x0 ;  /* 0x00008000000079c5 */ /* 0x000fe40000010000 */
[----:B------:R-:W-:-:S15]  /*a620*/  WARPGROUP.ARRIVE ;  /* 0x00000000000079c5 */ /* 0x000fde0000000000 */
[----:B------:R-:W-:-:S08]  /*a630*/  NOP ;  /* 0x0000000000007918 */ /* 0x000fd00000000000 */
[----:B------:R-:W-:Y:S03]  /*a640*/  HGMMA.64x256x16.F32.BF16 R24, R152, gdesc[UR8].tnspB, R24, gsb0 ;  /* 0x43e0000898187df0 */ /* 0x000fe60008001818 */
        /* <DEDUP_REMOVED lines=17> */
[----:B------:R0:W-:Y:S02]  /*a760*/  @!P1 SYNCS.ARRIVE.TRANS64.RED.A1T0 RZ, [R15+URZ], RZ ;  /* 0x000000ff0fff99a7 */ /* 0x0001e4000810043f */
[----:B0-----:R-:W-:-:S05]  /*a770*/  VIADD R15, R173, 0xfffffffe ;  /* 0xfffffffead0f7836 */ /* 0x001fca0000000000 */
[----:B------:R-:W-:-:S13]  /*a780*/  ISETP.GE.AND P2, PT, R15, R211, PT ;  /* 0x000000d30f00720c */ /* 0x000fda0003f46270 */
[----:B------:R-:W-:Y:S05]  /*a790*/  @!P2 BRA `(.L_x_709) ;  /* 0x0000001c00b8a947 */ /* 0x000fea0003800000 */
[----:B------:R-:W-:Y:S02]  /*a7a0*/  IMAD.MOV.U32 R205, RZ, RZ, R172 ;  /* 0x000000ffffcd7224 */ /* 0x000fe400078e00ac */
[----:B------:R-:W-:-:S07]  /*a7b0*/  IMAD.MOV.U32 R206, RZ, RZ, R12 ;  /* 0x000000ffffce7224 */ /* 0x000fce00078e000c */
.L_x_719:
[----:B------:R-:W-:Y:S01]  /*a7c0*/  VIADD R200, R200, 0x1 ;  /* 0x00000001c8c87836 */ /* 0x000fe20000000000 */
[----:B------:R-:W-:Y:S05]  /*a7d0*/  YIELD ;  /* 0x0000000000007946 */ /* 0x000fea0003800000 */
[----:B------:R-:W-:Y:S01]  /*a7e0*/  IMAD.MOV.U32 R3, RZ, RZ, R15 ;  /* 0x000000ffff037224 */ /* 0x000fe200078e000f */
[----:B------:R-:W-:Y:S01]  /*a7f0*/  ISETP.NE.AND P3, PT, R200, 0x2, PT ;  /* 0x00000002c800780c */ /* 0x000fe20003f65270 */
[----:B------:R-:W-:-:S03]  /*a800*/  VIADD R15, R15, 0xffffffff ;  /* 0xffffffff0f0f7836 */ /* 0x000fc60000000000 */
[----:B------:R-:W-:Y:S02]  /*a810*/  ISETP.GT.AND P2, PT, R3, R211, PT ;  /* 0x000000d30300720c */ /* 0x000fe40003f44270 */
[----:B------:R-:W-:Y:S02]  /*a820*/  SEL R3, RZ, 0x1, P3 ;  /* 0x00000001ff037807 */ /* 0x000fe40001800000 */
[----:B------:R-:W-:Y:S02]  /*a830*/  SEL R200, R200, RZ, P3 ;  /* 0x000000ffc8c87207 */ /* 0x000fe40001800000 */
[----:B------:R-:W-:Y:S01]  /*a840*/  LOP3.LUT R208, R208, R3, RZ, 0x3c, !PT ;  /* 0x00000003d0d07212 */ /* 0x000fe200078e3cff */
[----:B0-----:R-:W-:Y:S06]  /*a850*/  @!P0 BRA `(.L_x_710) ;  /* 0x0000000000048947 */ /* 0x001fec0003800000 */
[----:B------:R-:W-:Y:S01]  /*a860*/  BPT.TRAP 0x1 ;  /* 0x000000040000795c */ /* 0x000fe20000300000 */
.L_x_710:
[----:B------:R-:W-:Y:S01]  /*a870*/  IMAD R20, R200, 0x8, R19 ;  /* 0x00000008c8147824 */ /* 0x000fe200078e0213 */
[----:B------:R-:W-:-:S04]  /*a880*/  SHF.L.U32 R21, R208, 0x1f, RZ ;  /* 0x0000001fd0157819 */ /* 0x000fc800000006ff */
[----:B------:R0:W1:Y:S01]  /*a890*/  SYNCS.PHASECHK.TRANS64.TRYWAIT P3, [R20+URZ+0x22830], R21 ;  /* 0x02283015140075a7 */ /* 0x000062000806017f */
[----:B------:R-:W-:Y:S05]  /*a8a0*/  @!P0 BRA `(.L_x_711) ;  /* 0x0000000000048947 */ /* 0x000fea0003800000 */
[----:B------:R-:W-:Y:S01]  /*a8b0*/  BPT.TRAP 0x1 ;  /* 0x000000040000795c */ /* 0x000fe20000300000 */
.L_x_711:
[----:B------:R-:W-:Y:S02]  /*a8c0*/  IMAD R156, R200, 0x300, R0 ;  /* 0x00000300c89c7824 */ /* 0x000fe400078e0200 */
[----:B------:R-:W-:Y:S01]  /*a8d0*/  IMAD.MOV.U32 R157, RZ, RZ, 0x40000040 ;  /* 0x40000040ff9d7424 */ /* 0x000fe200078e00ff */
[----:B-1----:R-:W-:Y:S06]  /*a8e0*/  @P3 BRA `(.L_x_712) ;  /* 0x0000000000083947 */ /* 0x002fec0003800000 */
[----:B------:R-:W1:Y:S02]  /*a8f0*/  SYNCS.PHASECHK.TRANS64.TRYWAIT P3, [R20+URZ+0x22830], R21 ;  /* 0x02283015140075a7 */ /* 0x000e64000806017f */
[----:B-1----:R-:W-:Y:S05]  /*a900*/  @!P3 BRA `(.L_x_713) ;  /* 0x000000f80044b947 */ /* 0x002fea0003800000 */
.L_x_712:
[----:B------:R-:W-:Y:S05]  /*a910*/  WARPSYNC.ALL ;  /* 0x0000000000007948 */ /* 0x000fea0003800000 */
[C---:B------:R-:W-:Y:S01]  /*a920*/  R2UR UR6, R156.reuse ;  /* 0x000000009c0672ca */ /* 0x040fe200000e0000 */
[C---:B------:R-:W-:Y:S01]  /*a930*/  VIADD R154, R156.reuse, 0x2 ;  /* 0x000000029c9a7836 */ /* 0x040fe20000000000 */
[----:B------:R-:W-:Y:S01]  /*a940*/  R2UR UR7, R157 ;  /* 0x000000009d0772ca */ /* 0x000fe200000e0000 */
[----:B------:R-:W-:Y:S01]  /*a950*/  VIADD R152, R156, 0x4 ;  /* 0x000000049c987836 */ /* 0x000fe20000000000 */
[----:B------:R-:W-:Y:S01]  /*a960*/  R2UR UR4, R4 ;  /* 0x00000000040472ca */ /* 0x000fe200000e0000 */
[----:B------:R-:W-:Y:S01]  /*a970*/  VIADD R156, R156, 0x6 ;  /* 0x000000069c9c7836 */ /* 0x000fe20000000000 */
[----:B------:R-:W-:Y:S01]  /*a980*/  R2UR UR5, R5 ;  /* 0x00000000050572ca */ /* 0x000fe200000e0000 */
[----:B------:R-:W-:Y:S01]  /*a990*/  IMAD.MOV.U32 R155, RZ, RZ, 0x40000040 ;  /* 0x40000040ff9b7424 */ /* 0x000fe200078e00ff */
[----:B------:R-:W-:Y:S01]  /*a9a0*/  R2UR UR10, R154 ;  /* 0x000000009a0a72ca */ /* 0x000fe200000e0000 */
[----:B------:R-:W-:Y:S01]  /*a9b0*/  IMAD.MOV.U32 R153, RZ, RZ, 0x40000040 ;  /* 0x40000040ff997424 */ /* 0x000fe200078e00ff */
[----:B------:R-:W-:Y:S01]  /*a9c0*/  R2UR UR14, R152 ;  /* 0x00000000980e72ca */ /* 0x000fe200000e0000 */
[----:B------:R-:W-:Y:S01]  /*a9d0*/  IMAD.MOV.U32 R157, RZ, RZ, 0x40000040 ;  /* 0x40000040ff9d7424 */ /* 0x000fe200078e00ff */
[----:B------:R-:W-:-:S02]  /*a9e0*/  R2UR UR11, R155 ;  /* 0x000000009b0b72ca */ /* 0x000fc400000e0000 */
[----:B------:R-:W-:Y:S02]  /*a9f0*/  R2UR UR15, R153 ;  /* 0x00000000990f72ca */ /* 0x000fe400000e0000 */
[----:B------:R-:W-:Y:S02]  /*aa00*/  R2UR UR18, R156 ;  /* 0x000000009c1272ca */ /* 0x000fe400000e0000 */
[----:B------:R-:W-:Y:S02]  /*aa10*/  R2UR UR19, R157 ;  /* 0x000000009d1372ca */ /* 0x000fe400000e0000 */
[----:B------:R-:W-:Y:S01]  /*aa20*/  WARPGROUP.ARRIVE ;  /* 0x00000000000079c5 */ /* 0x000fe20000000000 */
[----:B------:R-:W-:Y:S02]  /*aa30*/  R2UR UR8, R10 ;  /* 0x000000000a0872ca */ /* 0x000fe400000e0000 */
[----:B------:R-:W-:Y:S02]  /*aa40*/  R2UR UR9, R11 ;  /* 0x000000000b0972ca */ /* 0x000fe400000e0000 */
[----:B------:R-:W-:Y:S01]  /*aa50*/  R2UR UR12, R8 ;  /* 0x00000000080c72ca */ /* 0x000fe200000e0000 */
[----:B------:R-:W-:Y:S01]  /*aa60*/  HGMMA.64x96x16.F32.BF16 R152, gdesc[UR4], RZ, !UPT, gsb0 ;  /* 0x01600000049879f0 */ /* 0x000fe2000c0018ff */
[----:B------:R-:W-:-:S02]  /*aa70*/  R2UR UR13, R9 ;  /* 0x00000000090d72ca */ /* 0x000fc400000e0000 */
[----:B------:R-:W-:Y:S02]  /*aa80*/  R2UR UR16, R6 ;  /* 0x00000000061072ca */ /* 0x000fe400000e0000 */
[----:B------:R-:W-:Y:S01]  /*aa90*/  R2UR UR17, R7 ;  /* 0x00000000071172ca */ /* 0x000fe200000e0000 */
        /* <DEDUP_REMOVED lines=34> */
[----:B------:R-:W2:Y:S02]  /*acc0*/  SHFL.BFLY PT, R12, R3, 0x2, 0x1f ;  /* 0x0c401f00030c7f89 */ /* 0x000ea400000e0000 */
[----:B--2---:R-:W-:-:S05]  /*acd0*/  FMNMX.FTZ R12, R3, R12, !PT ;  /* 0x0000000c030c7209 */ /* 0x004fca0007810000 */
[----:B------:R-:W2:Y:S02]  /*ace0*/  SHFL.BFLY PT, R3, R12, 0x1, 0x1f ;  /* 0x0c201f000c037f89 */ /* 0x000ea400000e0000 */
[----:B--2---:R-:W-:Y:S01]  /*acf0*/  FMNMX.FTZ R12, R12, R3, !PT ;  /* 0x000000030c0c7209 */ /* 0x004fe20007810000 */
[----:B------:R-:W-:-:S04]  /*ad00*/  IMAD.U32 R3, RZ, RZ, UR46 ;  /* 0x0000002eff037e24 */ /* 0x000fc8000f8e00ff */
[C---:B------:R-:W-:Y:S01]  /*ad10*/  FMUL.FTZ R204, R12.reuse, R3 ;  /* 0x000000030ccc7220 */ /* 0x040fe20000410000 */
[----:B------:R-:W-:-:S03]  /*ad20*/  FADD.FTZ R206, -R12, R206 ;  /* 0x000000ce0cce7221 */ /* 0x000fc60000010100 */
[-CC-:B------:R-:W-:Y:S01]  /*ad30*/  FFMA.FTZ R152, R152, R3.reuse, -R204.reuse ;  /* 0x0000000398987223 */ /* 0x180fe200000108cc */
[-CC-:B------:R-:W-:Y:S01]  /*ad40*/  FFMA.FTZ R153, R153, R3.reuse, -R204.reuse ;  /* 0x0000000399997223 */ /* 0x180fe200000108cc */
[-C--:B------:R-:W-:Y:S01]  /*ad50*/  FMUL.FTZ R206, R206, R3.reuse ;  /* 0x00000003cece7220 */ /* 0x080fe20000410000 */
[-CC-:B------:R-:W-:Y:S01]  /*ad60*/  FFMA.FTZ R156, R156, R3.reuse, -R204.reuse ;  /* 0x000000039c9c7223 */ /* 0x180fe200000108cc */
[-CC-:B------:R-:W-:Y:S01]  /*ad70*/  FFMA.FTZ R157, R157, R3.reuse, -R204.reuse ;  /* 0x000000039d9d7223 */ /* 0x180fe200000108cc */
[-CC-:B------:R-:W-:Y:S01]  /*ad80*/  FFMA.FTZ R160, R160, R3.reuse, -R204.reuse ;  /* 0x00000003a0a07223 */ /* 0x180fe200000108cc */
[----:B------:R-:W-:Y:S01]  /*ad90*/  MUFU.EX2 R152, R152 ;  /* 0x0000009800987308 */ /* 0x000fe20000000800 */
[-CC-:B------:R-:W-:Y:S01]  /*ada0*/  FFMA.FTZ R161, R161, R3.reuse, -R204.reuse ;  /* 0x00000003a1a17223 */ /* 0x180fe200000108cc */
[-CC-:B------:R-:W-:Y:S01]  /*adb0*/  FFMA.FTZ R164, R164, R3.reuse, -R204.reuse ;  /* 0x00000003a4a47223 */ /* 0x180fe200000108cc */
[-CC-:B------:R-:W-:Y:S01]  /*adc0*/  FFMA.FTZ R165, R165, R3.reuse, -R204.reuse ;  /* 0x00000003a5a57223 */ /* 0x180fe200000108cc */
[-CC-:B------:R-:W-:Y:S01]  /*add0*/  FFMA.FTZ R168, R168, R3.reuse, -R204.reuse ;  /* 0x00000003a8a87223 */ /* 0x180fe200000108cc */
[-CC-:B------:R-:W-:Y:S01]  /*ade0*/  FFMA.FTZ R169, R169, R3.reuse, -R204.reuse ;  /* 0x00000003a9a97223 */ /* 0x180fe200000108cc */
[-CC-:B------:R-:W-:Y:S01]  /*adf0*/  FFMA.FTZ R172, R172, R3.reuse, -R204.reuse ;  /* 0x00000003acac7223 */ /* 0x180fe200000108cc */
[-CC-:B------:R-:W-:Y:S01]  /*ae00*/  FFMA.FTZ R173, R173, R3.reuse, -R204.reuse ;  /* 0x00000003adad7223 */ /* 0x180fe200000108cc */
[----:B------:R-:W2:Y:S01]  /*ae10*/  MUFU.EX2 R206, R206 ;  /* 0x000000ce00ce7308 */ /* 0x000ea20000000800 */
[-CC-:B------:R-:W-:Y:S01]  /*ae20*/  FFMA.FTZ R176, R176, R3.reuse, -R204.reuse ;  /* 0x00000003b0b07223 */ /* 0x180fe200000108cc */
[-CC-:B------:R-:W-:Y:S01]  /*ae30*/  FFMA.FTZ R177, R177, R3.reuse, -R204.reuse ;  /* 0x00000003b1b17223 */ /* 0x180fe200000108cc */
[-CC-:B------:R-:W-:Y:S01]  /*ae40*/  FFMA.FTZ R180, R180, R3.reuse, -R204.reuse ;  /* 0x00000003b4b47223 */ /* 0x180fe200000108cc */
[-CC-:B------:R-:W-:Y:S01]  /*ae50*/  FFMA.FTZ R181, R181, R3.reuse, -R204.reuse ;  /* 0x00000003b5b57223 */ /* 0x180fe200000108cc */
[-CC-:B------:R-:W-:Y:S01]  /*ae60*/  FFMA.FTZ R184, R184, R3.reuse, -R204.reuse ;  /* 0x00000003b8b87223 */ /* 0x180fe200000108cc */
[-CC-:B------:R-:W-:Y:S01]  /*ae70*/  FFMA.FTZ R185, R185, R3.reuse, -R204.reuse ;  /* 0x00000003b9b97223 */ /* 0x180fe200000108cc */
[-CC-:B------:R-:W-:Y:S01]  /*ae80*/  FFMA.FTZ R188, R188, R3.reuse, -R204.reuse ;  /* 0x00000003bcbc7223 */ /* 0x180fe200000108cc */
[----:B------:R-:W3:Y:S01]  /*ae90*/  MUFU.EX2 R153, R153 ;  /* 0x0000009900997308 */ /* 0x000ee20000000800 */
[-CC-:B------:R-:W-:Y:S01]  /*aea0*/  FFMA.FTZ R189, R189, R3.reuse, -R204.reuse ;  /* 0x00000003bdbd7223 */ /* 0x180fe200000108cc */
[-CC-:B------:R-:W-:Y:S01]  /*aeb0*/  FFMA.FTZ R192, R192, R3.reuse, -R204.reuse ;  /* 0x00000003c0c07223 */ /* 0x180fe200000108cc */
[-CC-:B------:R-:W-:Y:S01]  /*aec0*/  FFMA.FTZ R193, R193, R3.reuse, -R204.reuse ;  /* 0x00000003c1c17223 */ /* 0x180fe200000108cc */
[-CC-:B------:R-:W-:Y:S01]  /*aed0*/  FFMA.FTZ R196, R196, R3.reuse, -R204.reuse ;  /* 0x00000003c4c47223 */ /* 0x180fe200000108cc */
[----:B------:R-:W-:-:S03]  /*aee0*/  FFMA.FTZ R197, R197, R3, -R204 ;  /* 0x00000003c5c57223 */ /* 0x000fc600000108cc */
[----:B------:R-:W4:Y:S01]  /*aef0*/  MUFU.EX2 R156, R156 ;  /* 0x0000009c009c7308 */ /* 0x000f220000000800 */
[----:B--2---:R-:W-:Y:S01]  /*af00*/  FFMA.FTZ R13, R206, R13, R152 ;  /* 0x0000000dce0d7223 */ /* 0x004fe20000010098 */
[-C--:B------:R-:W-:Y:S01]  /*af10*/  FMUL.FTZ R24, R24, R206.reuse ;  /* 0x000000ce18187220 */ /* 0x080fe20000410000 */
[-C--:B------:R-:W-:Y:S01]  /*af20*/  FMUL.FTZ R25, R25, R206.reuse ;  /* 0x000000ce19197220 */ /* 0x080fe20000410000 */
[-C--:B------:R-:W-:Y:S01]  /*af30*/  FMUL.FTZ R28, R28, R206.reuse ;  /* 0x000000ce1c1c7220 */ /* 0x080fe20000410000 */
[-C--:B------:R-:W-:Y:S01]  /*af40*/  FMUL.FTZ R29, R29, R206.reuse ;  /* 0x000000ce1d1d7220 */ /* 0x080fe20000410000 */
[-C--:B------:R-:W-:Y:S01]  /*af50*/  FMUL.FTZ R32, R32, R206.reuse ;  /* 0x000000ce20207220 */ /* 0x080fe20000410000 */
[----:B------:R-:W-:Y:S01]  /*af60*/  FMUL.FTZ R33, R33, R206 ;  /* 0x000000ce21217220 */ /* 0x000fe20000410000 */
[----:B------:R-:W2:Y:S01]  /*af70*/  MUFU.EX2 R157, R157 ;  /* 0x0000009d009d7308 */ /* 0x000ea20000000800 */
[C---:B---3--:R-:W-:Y:S01]  /*af80*/  F2FP.BF16.F32.PACK_AB R204, R153.reuse, R152 ;  /* 0x0000009899cc723e */ /* 0x048fe200000010ff */
[----:B------:R-:W-:Y:S01]  /*af90*/  FADD.FTZ R13, R153, R13 ;  /* 0x0000000d990d7221 */ /* 0x000fe20000010000 */
[----:B------:R-:W-:Y:S01]  /*afa0*/  FMNMX.FTZ R152, R154, R205, !PT ;  /* 0x000000cd9a987209 */ /* 0x000fe20007810000 */
[-C--:B------:R-:W-:Y:S01]  /*afb0*/  FMUL.FTZ R36, R36, R206.reuse ;  /* 0x000000ce24247220 */ /* 0x080fe20000410000 */
[-C--:B------:R-:W-:Y:S01]  /*afc0*/  FMUL.FTZ R37, R37, R206.reuse ;  /* 0x000000ce25257220 */ /* 0x080fe20000410000 */
[----:B------:R-:W-:Y:S01]  /*afd0*/  FMUL.FTZ R40, R40, R206 ;  /* 0x000000ce28287220 */ /* 0x000fe20000410000 */
[----:B------:R-:W-:Y:S01]  /*afe0*/  FMNMX.FTZ R152, R155, R152, !PT ;  /* 0x000000989b987209 */ /* 0x000fe20007810000 */
[-C--:B------:R-:W-:Y:S01]  /*aff0*/  FMUL.FTZ R41, R41, R206.reuse ;  /* 0x000000ce29297220 */ /* 0x080fe20000410000 */
[----:B----4-:R-:W-:Y:S01]  /*b000*/  FADD.FTZ R13, R156, R13 ;  /* 0x0000000d9c0d7221 */ /* 0x010fe20000010000 */
[----:B------:R-:W-:Y:S01]  /*b010*/  FMUL.FTZ R44, R44, R206 ;  /* 0x000000ce2c2c7220 */ /* 0x000fe20000410000 */
[----:B------:R-:W-:Y:S01]  /*b020*/  FMNMX.FTZ R152, R158, R152, !PT ;  /* 0x000000989e987209 */ /* 0x000fe20007810000 */
[-C--:B------:R-:W-:Y:S01]  /*b030*/  FMUL.FTZ R45, R45, R206.reuse ;  /* 0x000000ce2d2d7220 */ /* 0x080fe20000410000 */
[-C--:B------:R-:W-:Y:S01]  /*b040*/  FMUL.FTZ R48, R48, R206.reuse ;  /* 0x000000ce30307220 */ /* 0x080fe20000410000 */
        /* <DEDUP_REMOVED lines=67> */
[----:B------:R-:W-:Y:S01]  /*b480*/  FMUL.FTZ R149, R149, R206 ;  /* 0x000000ce95957220 */ /* 0x000fe20000410000 */
[C---:B--2---:R-:W-:Y:S01]  /*b490*/  FADD.FTZ R13, R157.reuse, R13 ;  /* 0x0000000d9d0d7221 */ /* 0x044fe20000010000 */
[----:B------:R-:W-:Y:S01]  /*b4a0*/  FMNMX.FTZ R152, R194, R152, !PT ;  /* 0x00000098c2987209 */ /* 0x000fe20007810000 */
[----:B------:R-:W-:Y:S01]  /*b4b0*/  MUFU.EX2 R161, R161 ;  /* 0x000000a100a17308 */ /* 0x000fe20000000800 */
[----:B------:R-:W-:-:S02]  /*b4c0*/  F2FP.BF16.F32.PACK_AB R206, R157, R156 ;  /* 0x0000009c9dce723e */ /* 0x000fc400000010ff */
[----:B------:R-:W-:-:S04]  /*b4d0*/  FMNMX.FTZ R152, R195, R152, !PT ;  /* 0x00000098c3987209 */ /* 0x000fc80007810000 */
[----:B------:R-:W-:Y:S01]  /*b4e0*/  FMNMX.FTZ R152, R198, R152, !PT ;  /* 0x00000098c6987209 */ /* 0x000fe20007810000 */
[----:B------:R-:W-:Y:S03]  /*b4f0*/  MUFU.EX2 R156, R168 ;  /* 0x000000a8009c7308 */ /* 0x000fe60000000800 */
[----:B------:R-:W-:-:S05]  /*b500*/  FMNMX.FTZ R157, R199, R152, !PT ;  /* 0x00000098c79d7209 */ /* 0x000fca0007810000 */
[----:B------:R-:W2:Y:S01]  /*b510*/  SHFL.BFLY PT, R153, R157, 0x2, 0x1f ;  /* 0x0c401f009d997f89 */ /* 0x000ea200000e0000 */
[----:B------:R-:W3:Y:S08]  /*b520*/  MUFU.EX2 R152, R160 ;  /* 0x000000a000987308 */ /* 0x000ef00000000800 */
[----:B------:R-:W-:Y:S08]  /*b530*/  MUFU.EX2 R160, R176 ;  /* 0x000000b000a07308 */ /* 0x000ff00000000800 */
[----:B------:R-:W-:Y:S01]  /*b540*/  MUFU.EX2 R168, R192 ;  /* 0x000000c000a87308 */ /* 0x000fe20000000800 */
[----:B---3--:R-:W-:Y:S01]  /*b550*/  FADD.FTZ R13, R152, R13 ;  /* 0x0000000d980d7221 */ /* 0x008fe20000010000 */
[----:B------:R-:W-:-:S03]  /*b560*/  F2FP.BF16.F32.PACK_AB R152, R161, R152 ;  /* 0x00000098a198723e */ /* 0x000fc600000010ff */
[----:B------:R-:W-:Y:S01]  /*b570*/  FADD.FTZ R13, R161, R13 ;  /* 0x0000000da10d7221 */ /* 0x000fe20000010000 */
[----:B--2---:R-:W-:Y:S02]  /*b580*/  FMNMX.FTZ R157, R157, R153, !PT ;  /* 0x000000999d9d7209 */ /* 0x004fe40007810000 */
[----:B------:R-:W2:Y:S03]  /*b590*/  MUFU.EX2 R164, R164 ;  /* 0x000000a400a47308 */ /* 0x000ea60000000800 */
[----:B------:R-:W3:Y:S05]  /*b5a0*/  SHFL.BFLY PT, R207, R157, 0x1, 0x1f ;  /* 0x0c201f009dcf7f89 */ /* 0x000eea00000e0000 */
[----:B------:R3:W-:Y:S08]  /*b5b0*/  MUFU.EX2 R153, R172 ;  /* 0x000000ac00997308 */ /* 0x0007f00000000800 */
[----:B------:R-:W4:Y:S01]  /*b5c0*/  MUFU.EX2 R165, R165 ;  /* 0x000000a500a57308 */ /* 0x000f220000000800 */
[----:B--2---:R-:W-:-:S07]  /*b5d0*/  FADD.FTZ R13, R164, R13 ;  /* 0x0000000da40d7221 */ /* 0x004fce0000010000 */
[----:B------:R-:W-:Y:S01]  /*b5e0*/  MUFU.EX2 R169, R169 ;  /* 0x000000a900a97308 */ /* 0x000fe20000000800 */
[----:B---3--:R-:W-:-:S07]  /*b5f0*/  FMNMX.FTZ R172, R157, R207, !PT ;  /* 0x000000cf9dac7209 */ /* 0x008fce0007810000 */
[----:B------:R-:W-:Y:S01]  /*b600*/  MUFU.EX2 R173, R173 ;  /* 0x000000ad00ad7308 */ /* 0x000fe20000000800 */
[C---:B------:R-:W-:Y:S01]  /*b610*/  FADD.FTZ R157, -R172.reuse, R205 ;  /* 0x000000cdac9d7221 */ /* 0x040fe20000010100 */
[-C--:B------:R-:W-:Y:S01]  /*b620*/  FMUL.FTZ R176, R172, R3.reuse ;  /* 0x00000003acb07220 */ /* 0x080fe20000410000 */
[----:B----4-:R-:W-:Y:S02]  /*b630*/  FADD.FTZ R13, R165, R13 ;  /* 0x0000000da50d7221 */ /* 0x010fe40000010000 */
[-C--:B------:R-:W-:Y:S01]  /*b640*/  FMUL.FTZ R157, R157, R3.reuse ;  /* 0x000000039d9d7220 */ /* 0x080fe20000410000 */
[-CC-:B------:R-:W-:Y:S01]  /*b650*/  FFMA.FTZ R154, R154, R3.reuse, -R176.reuse ;  /* 0x000000039a9a7223 */ /* 0x180fe200000108b0 */
        /* <DEDUP_REMOVED lines=24> */
[-CC-:B------:R-:W-:Y:S01]  /*b7e0*/  FFMA.FTZ R198, R198, R3.reuse, -R176.reuse ;  /* 0x00000003c6c67223 */ /* 0x180fe200000108b0 */
[----:B------:R-:W-:Y:S01]  /*b7f0*/  FFMA.FTZ R176, R199, R3, -R176 ;  /* 0x00000003c7b07223 */ /* 0x000fe200000108b0 */
[----:B------:R-:W-:Y:S01]  /*b800*/  FADD.FTZ R13, R156, R13 ;  /* 0x0000000d9c0d7221 */ /* 0x000fe20000010000 */
[----:B------:R-:W4:Y:S01]  /*b810*/  MUFU.EX2 R207, R158 ;  /* 0x0000009e00cf7308 */ /* 0x000f220000000800 */
[----:B--2---:R-:W-:Y:S01]  /*b820*/  FFMA.FTZ R14, R157, R14, R205 ;  /* 0x0000000e9d0e7223 */ /* 0x004fe200000100cd */
[----:B------:R-:W-:-:S02]  /*b830*/  @!P1 VIADD R154, R20, 0x22840 ;  /* 0x00022840149a9836 */ /* 0x000fc40000000000 */
[C---:B------:R-:W-:Y:S01]  /*b840*/  FADD.FTZ R13, R169.reuse, R13 ;  /* 0x0000000da90d7221 */ /* 0x040fe20000010000 */
[----:B------:R-:W-:Y:S01]  /*b850*/  F2FP.BF16.F32.PACK_AB R156, R169, R156 ;  /* 0x0000009ca99c723e */ /* 0x000fe200000010ff */
[-C--:B------:R-:W-:Y:S01]  /*b860*/  FMUL.FTZ R26, R26, R157.reuse ;  /* 0x0000009d1a1a7220 */ /* 0x080fe20000410000 */
[-C--:B------:R-:W-:Y:S01]  /*b870*/  FMUL.FTZ R27, R27, R157.reuse ;  /* 0x0000009d1b1b7220 */ /* 0x080fe20000410000 */
[----:B------:R-:W-:Y:S01]  /*b880*/  FADD.FTZ R13, R153, R13 ;  /* 0x0000000d990d7221 */ /* 0x000fe20000010000 */
[----:B------:R-:W2:Y:S01]  /*b890*/  MUFU.EX2 R159, R159 ;  /* 0x0000009f009f7308 */ /* 0x000ea20000000800 */
[----:B---3--:R-:W-:Y:S01]  /*b8a0*/  FADD.FTZ R14, R155, R14 ;  /* 0x0000000e9b0e7221 */ /* 0x008fe20000010000 */
[----:B------:R-:W-:Y:S01]  /*b8b0*/  @!P1 PRMT R154, RZ, 0x654, R154 ;  /* 0x00000654ff9a9816 */ /* 0x000fe2000000009a */
[----:B------:R-:W-:Y:S01]  /*b8c0*/  FADD.FTZ R13, R173, R13 ;  /* 0x0000000dad0d7221 */ /* 0x000fe20000010000 */
[-C--:B------:R-:W-:Y:S01]  /*b8d0*/  FMUL.FTZ R30, R30, R157.reuse ;  /* 0x0000009d1e1e7220 */ /* 0x080fe20000410000 */
[-C--:B------:R-:W-:Y:S01]  /*b8e0*/  FMUL.FTZ R31, R31, R157.reuse ;  /* 0x0000009d1f1f7220 */ /* 0x080fe20000410000 */
[-C--:B------:R-:W-:Y:S01]  /*b8f0*/  FMUL.FTZ R34, R34, R157.reuse ;  /* 0x0000009d22227220 */ /* 0x080fe20000410000 */
[----:B------:R-:W-:Y:S01]  /*b900*/  FADD.FTZ R13, R160, R13 ;  /* 0x0000000da00d7221 */ /* 0x000fe20000010000 */
[----:B------:R-:W3:Y:S01]  /*b910*/  MUFU.EX2 R199, R162 ;  /* 0x000000a200c77308 */ /* 0x000ee20000000800 */
[----:B----4-:R-:W-:Y:S01]  /*b920*/  FADD.FTZ R14, R207, R14 ;  /* 0x0000000ecf0e7221 */ /* 0x010fe20000010000 */
[-C--:B------:R-:W-:Y:S01]  /*b930*/  FMUL.FTZ R35, R35, R157.reuse ;  /* 0x0000009d23237220 */ /* 0x080fe20000410000 */
[-C--:B------:R-:W-:Y:S01]  /*b940*/  FMUL.FTZ R38, R38, R157.reuse ;  /* 0x0000009d26267220 */ /* 0x080fe20000410000 */
[-C--:B------:R-:W-:Y:S01]  /*b950*/  FMUL.FTZ R39, R39, R157.reuse ;  /* 0x0000009d27277220 */ /* 0x080fe20000410000 */
[-C--:B------:R-:W-:Y:S01]  /*b960*/  FMUL.FTZ R42, R42, R157.reuse ;  /* 0x0000009d2a2a7220 */ /* 0x080fe20000410000 */
[-C--:B------:R-:W-:Y:S01]  /*b970*/  FMUL.FTZ R43, R43, R157.reuse ;  /* 0x0000009d2b2b7220 */ /* 0x080fe20000410000 */
[-C--:B------:R-:W-:Y:S01]  /*b980*/  FMUL.FTZ R46, R46, R157.reuse ;  /* 0x0000009d2e2e7220 */ /* 0x080fe20000410000 */
[----:B------:R4:W-:Y:S01]  /*b990*/  MUFU.EX2 R170, R197 ;  /* 0x000000c500aa7308 */ /* 0x0009e20000000800 */
        /* <DEDUP_REMOVED lines=8> */
[----:B----4-:R-:W4:Y:S01]  /*ba20*/  S2R R197, SR_TID.X ;  /* 0x0000000000c57919 */ /* 0x010f220000002100 */
[----:B---3--:R-:W-:Y:S01]  /*ba30*/  FADD.FTZ R14, R199, R14 ;  /* 0x0000000ec70e7221 */ /* 0x008fe20000010000 */
[-C--:B------:R-:W-:Y:S01]  /*ba40*/  FMUL.FTZ R59, R59, R157.reuse ;  /* 0x0000009d3b3b7220 */ /* 0x080fe20000410000 */
[-C--:B------:R-:W-:Y:S01]  /*ba50*/  FMUL.FTZ R62, R62, R157.reuse ;  /* 0x0000009d3e3e7220 */ /* 0x080fe20000410000 */
[-C--:B------:R-:W-:Y:S01]  /*ba60*/  FMUL.FTZ R63, R63, R157.reuse ;  /* 0x0000009d3f3f7220 */ /* 0x080fe20000410000 */
[-C--:B------:R-:W-:Y:S01]  /*ba70*/  FMUL.FTZ R66, R66, R157.reuse ;  /* 0x0000009d42427220 */ /* 0x080fe20000410000 */
[-C--:B------:R-:W-:Y:S01]  /*ba80*/  FMUL.FTZ R67, R67, R157.reuse ;  /* 0x0000009d43437220 */ /* 0x080fe20000410000 */
[----:B------:R-:W3:Y:S01]  /*ba90*/  MUFU.EX2 R161, R166 ;  /* 0x000000a600a17308 */ /* 0x000ee20000000800 */
        /* <DEDUP_REMOVED lines=24> */
[----:B-----5:R-:W-:Y:S01]  /*bc20*/  FADD.FTZ R14, R167, R14 ;  /* 0x0000000ea70e7221 */ /* 0x020fe20000010000 */
[----:B----4-:R-:W-:Y:S01]  /*bc30*/  SHF.R.U32.HI R197, RZ, 0x7, R197 ;  /* 0x00000007ffc57819 */ /* 0x010fe200000116c5 */
[-C--:B------:R-:W-:Y:S01]  /*bc40*/  FMUL.FTZ R107, R107, R157.reuse ;  /* 0x0000009d6b6b7220 */ /* 0x080fe20000410000 */
[-C--:B------:R-:W-:Y:S01]  /*bc50*/  FMUL.FTZ R110, R110, R157.reuse ;  /* 0x0000009d6e6e7220 */ /* 0x080fe20000410000 */
[-C--:B------:R-:W-:Y:S01]  /*bc60*/  FMUL.FTZ R111, R111, R157.reuse ;  /* 0x0000009d6f6f7220 */ /* 0x080fe20000410000 */
[----:B------:R-:W-:Y:S01]  /*bc70*/  IADD3 R197, -R197, 0xb, RZ ;  /* 0x0000000bc5c57810 */ /* 0x000fe20007ffe1ff */
[-C--:B------:R-:W-:Y:S01]  /*bc80*/  FMUL.FTZ R114, R114, R157.reuse ;  /* 0x0000009d72727220 */ /* 0x080fe20000410000 */
[----:B------:R-:W4:Y:S01]  /*bc90*/  MUFU.EX2 R174, R174 ;  /* 0x000000ae00ae7308 */ /* 0x000f220000000800 */
[----:B--2---:R-:W-:Y:S01]  /*bca0*/  FADD.FTZ R14, R192, R14 ;  /* 0x0000000ec00e7221 */ /* 0x004fe20000010000 */
[-C--:B------:R-:W-:Y:S01]  /*bcb0*/  FMUL.FTZ R115, R115, R157.reuse ;  /* 0x0000009d73737220 */ /* 0x080fe20000410000 */
[----:B------:R2:W-:Y:S06]  /*bcc0*/  BAR.ARV R197, 0x100 ;  /* 0x000400c50000751d */ /* 0x0005ec0000002000 */
[----:B------:R-:W5:Y:S01]  /*bcd0*/  MUFU.EX2 R175, R175 ;  /* 0x000000af00af7308 */ /* 0x000f620000000800 */
[----:B---3--:R-:W-:Y:S01]  /*bce0*/  FADD.FTZ R14, R171, R14 ;  /* 0x0000000eab0e7221 */ /* 0x008fe20000010000 */
[----:B------:R3:W-:Y:S01]  /*bcf0*/  @!P1 SYNCS.ARRIVE.TRANS64.RED.A1T0 RZ, [R154+URZ], RZ ;  /* 0x000000ff9aff99a7 */ /* 0x0007e2000810043f */
[-C--:B------:R-:W-:Y:S01]  /*bd00*/  FMUL.FTZ R118, R118, R157.reuse ;  /* 0x0000009d76767220 */ /* 0x080fe20000410000 */
[-C--:B------:R-:W-:Y:S01]  /*bd10*/  FMUL.FTZ R119, R119, R157.reuse ;  /* 0x0000009d77777220 */ /* 0x080fe20000410000 */
[-C--:B------:R-:W-:Y:S01]  /*bd20*/  FMUL.FTZ R122, R122, R157.reuse ;  /* 0x0000009d7a7a7220 */ /* 0x080fe20000410000 */
[-C--:B------:R-:W-:Y:S01]  /*bd30*/  FMUL.FTZ R123, R123, R157.reuse ;  /* 0x0000009d7b7b7220 */ /* 0x080fe20000410000 */
[-C--:B------:R-:W-:Y:S01]  /*bd40*/  FMUL.FTZ R126, R126, R157.reuse ;  /* 0x0000009d7e7e7220 */ /* 0x080fe20000410000 */
[----:B------:R-:W0:Y:S01]  /*bd50*/  MUFU.EX2 R178, R178 ;  /* 0x000000b200b27308 */ /* 0x000e220000000800 */
[----:B----4-:R-:W-:Y:S01]  /*bd60*/  FADD.FTZ R14, R174, R14 ;  /* 0x0000000eae0e7221 */ /* 0x010fe20000010000 */
[----:B---3--:R-:W-:Y:S01]  /*bd70*/  F2FP.BF16.F32.PACK_AB R154, R165, R164 ;  /* 0x000000a4a59a723e */ /* 0x008fe200000010ff */
[-C--:B------:R-:W-:Y:S01]  /*bd80*/  FMUL.FTZ R127, R127, R157.reuse ;  /* 0x0000009d7f7f7220 */ /* 0x080fe20000410000 */
[-C--:B------:R-:W-:Y:S01]  /*bd90*/  FMUL.FTZ R130, R130, R157.reuse ;  /* 0x0000009d82827220 */ /* 0x080fe20000410000 */
[-C--:B------:R-:W-:Y:S01]  /*bda0*/  FMUL.FTZ R131, R131, R157.reuse ;  /* 0x0000009d83837220 */ /* 0x080fe20000410000 */
[-C--:B------:R-:W-:Y:S01]  /*bdb0*/  FMUL.FTZ R134, R134, R157.reuse ;  /* 0x0000009d86867220 */ /* 0x080fe20000410000 */
[-C--:B------:R-:W-:Y:S01]  /*bdc0*/  FMUL.FTZ R135, R135, R157.reuse ;  /* 0x0000009d87877220 */ /* 0x080fe20000410000 */
[----:B------:R-:W3:Y:S01]  /*bdd0*/  MUFU.EX2 R177, R177 ;  /* 0x000000b100b17308 */ /* 0x000ee20000000800 */
[----:B-----5:R-:W-:Y:S01]  /*bde0*/  FADD.FTZ R14, R175, R14 ;  /* 0x0000000eaf0e7221 */ /* 0x020fe20000010000 */
[-C--:B------:R-:W-:Y:S01]  /*bdf0*/  FMUL.FTZ R138, R138, R157.reuse ;  /* 0x0000009d8a8a7220 */ /* 0x080fe20000410000 */
[-C--:B------:R-:W-:Y:S01]  /*be00*/  FMUL.FTZ R139, R139, R157.reuse ;  /* 0x0000009d8b8b7220 */ /* 0x080fe20000410000 */
[-C--:B------:R-:W-:Y:S01]  /*be10*/  FMUL.FTZ R142, R142, R157.reuse ;  /* 0x0000009d8e8e7220 */ /* 0x080fe20000410000 */
[-C--:B------:R-:W-:Y:S01]  /*be20*/  FMUL.FTZ R143, R143, R157.reuse ;  /* 0x0000009d8f8f7220 */ /* 0x080fe20000410000 */
[-C--:B------:R-:W-:Y:S01]  /*be30*/  FMUL.FTZ R146, R146, R157.reuse ;  /* 0x0000009d92927220 */ /* 0x080fe20000410000 */
[-C--:B------:R-:W-:Y:S01]  /*be40*/  FMUL.FTZ R147, R147, R157.reuse ;  /* 0x0000009d93937220 */ /* 0x080fe20000410000 */
[----:B------:R-:W4:Y:S01]  /*be50*/  MUFU.EX2 R179, R179 ;  /* 0x000000b300b37308 */ /* 0x000f220000000800 */
[----:B0-----:R-:W-:Y:S01]  /*be60*/  FADD.FTZ R14, R178, R14 ;  /* 0x0000000eb20e7221 */ /* 0x001fe20000010000 */
[-C--:B------:R-:W-:Y:S01]  /*be70*/  FMUL.FTZ R150, R150, R157.reuse ;  /* 0x0000009d96967220 */ /* 0x080fe20000410000 */
[----:B------:R-:W-:Y:S01]  /*be80*/  FMUL.FTZ R151, R151, R157 ;  /* 0x0000009d97977220 */ /* 0x000fe20000410000 */
[----:B------:R-:W-:-:S02]  /*be90*/  F2FP.BF16.F32.PACK_AB R157, R171, R192 ;  /* 0x000000c0ab9d723e */ /* 0x000fc400000010ff */
[----:B------:R-:W-:Y:S02]  /*bea0*/  F2FP.BF16.F32.PACK_AB R158, R173, R153 ;  /* 0x00000099ad9e723e */ /* 0x000fe400000010ff */
[----:B------:R-:W0:Y:S01]  /*beb0*/  MUFU.EX2 R180, R180 ;  /* 0x000000b400b47308 */ /* 0x000e220000000800 */
[----:B---3--:R-:W-:Y:S01]  /*bec0*/  FADD.FTZ R13, R177, R13 ;  /* 0x0000000db10d7221 */ /* 0x008fe20000010000 */
[----:B------:R-:W-:Y:S02]  /*bed0*/  F2FP.BF16.F32.PACK_AB R205, R155, R205 ;  /* 0x000000cd9bcd723e */ /* 0x000fe400000010ff */
[----:B------:R-:W-:Y:S02]  /*bee0*/  F2FP.BF16.F32.PACK_AB R207, R159, R207 ;  /* 0x000000cf9fcf723e */ /* 0x000fe400000010ff */
[----:B------:R-:W-:Y:S02]  /*bef0*/  F2FP.BF16.F32.PACK_AB R153, R163, R199 ;  /* 0x000000c7a399723e */ /* 0x000fe400000010ff */
[----:B------:R-:W3:Y:S01]  /*bf00*/  MUFU.EX2 R182, R182 ;  /* 0x000000b600b67308 */ /* 0x000ee20000000800 */
[----:B----4-:R-:W-:Y:S01]  /*bf10*/  FADD.FTZ R14, R179, R14 ;  /* 0x0000000eb30e7221 */ /* 0x010fe20000010000 */
[----:B------:R-:W-:-:S02]  /*bf20*/  F2FP.BF16.F32.PACK_AB R155, R167, R161 ;  /* 0x000000a1a79b723e */ /* 0x000fc400000010ff */
[----:B------:R-:W-:Y:S02]  /*bf30*/  F2FP.BF16.F32.PACK_AB R160, R177, R160 ;  /* 0x000000a0b1a0723e */ /* 0x000fe400000010ff */
[----:B------:R-:W-:Y:S02]  /*bf40*/  F2FP.BF16.F32.PACK_AB R159, R175, R174 ;  /* 0x000000aeaf9f723e */ /* 0x000fe400000010ff */
[----:B------:R-:W4:Y:S01]  /*bf50*/  MUFU.EX2 R181, R181 ;  /* 0x000000b500b57308 */ /* 0x000f220000000800 */
[----:B0-----:R-:W-:Y:S01]  /*bf60*/  FADD.FTZ R13, R180, R13 ;  /* 0x0000000db40d7221 */ /* 0x001fe20000010000 */
[----:B------:R-:W-:-:S06]  /*bf70*/  F2FP.BF16.F32.PACK_AB R161, R179, R178 ;  /* 0x000000b2b3a1723e */ /* 0x000fcc00000010ff */
[----:B------:R-:W0:Y:S01]  /*bf80*/  MUFU.EX2 R183, R183 ;  /* 0x000000b700b77308 */ /* 0x000e220000000800 */
[----:B---3--:R-:W-:-:S07]  /*bf90*/  FADD.FTZ R14, R182, R14 ;  /* 0x0000000eb60e7221 */ /* 0x008fce0000010000 */
[----:B------:R-:W3:Y:S01]  /*bfa0*/  MUFU.EX2 R184, R184 ;  /* 0x000000b800b87308 */ /* 0x000ee20000000800 */
[C---:B----4-:R-:W-:Y:S01]  /*bfb0*/  FADD.FTZ R13, R181.reuse, R13 ;  /* 0x0000000db50d7221 */ /* 0x050fe20000010000 */
[----:B------:R-:W-:-:S06]  /*bfc0*/  F2FP.BF16.F32.PACK_AB R162, R181, R180 ;  /* 0x000000b4b5a2723e */ /* 0x000fcc00000010ff */
[----:B------:R-:W4:Y:S01]  /*bfd0*/  MUFU.EX2 R165, R186 ;  /* 0x000000ba00a57308 */ /* 0x000f220000000800 */
[C---:B0-----:R-:W-:Y:S01]  /*bfe0*/  FADD.FTZ R14, R183.reuse, R14 ;  /* 0x0000000eb70e7221 */ /* 0x041fe20000010000 */
[----:B------:R-:W-:-:S06]  /*bff0*/  F2FP.BF16.F32.PACK_AB R163, R183, R182 ;  /* 0x000000b6b7a3723e */ /* 0x000fcc00000010ff */
[----:B------:R-:W0:Y:S01]  /*c000*/  MUFU.EX2 R185, R185 ;  /* 0x000000b900b97308 */ /* 0x000e220000000800 */
[----:B---3--:R-:W-:-:S07]  /*c010*/  FADD.FTZ R13, R184, R13 ;  /* 0x0000000db80d7221 */ /* 0x008fce0000010000 */
[----:B------:R-:W3:Y:S01]  /*c020*/  MUFU.EX2 R187, R187 ;  /* 0x000000bb00bb7308 */ /* 0x000ee20000000800 */
[----:B----4-:R-:W-:-:S07]  /*c030*/  FADD.FTZ R14, R165, R14 ;  /* 0x0000000ea50e7221 */ /* 0x010fce0000010000 */
[----:B------:R-:W4:Y:S01]  /*c040*/  MUFU.EX2 R188, R188 ;  /* 0x000000bc00bc7308 */ /* 0x000f220000000800 */
[C---:B0-----:R-:W-:Y:S01]  /*c050*/  FADD.FTZ R13, R185.reuse, R13 ;  /* 0x0000000db90d7221 */ /* 0x041fe20000010000 */
[----:B------:R-:W-:-:S06]  /*c060*/  F2FP.BF16.F32.PACK_AB R164, R185, R184 ;  /* 0x000000b8b9a4723e */ /* 0x000fcc00000010ff */
[----:B------:R-:W0:Y:S01]  /*c070*/  MUFU.EX2 R190, R190 ;  /* 0x000000be00be7308 */ /* 0x000e220000000800 */
[C---:B---3--:R-:W-:Y:S01]  /*c080*/  FADD.FTZ R14, R187.reuse, R14 ;  /* 0x0000000ebb0e7221 */ /* 0x048fe20000010000 */
[----:B------:R-:W-:-:S06]  /*c090*/  F2FP.BF16.F32.PACK_AB R165, R187, R165 ;  /* 0x000000a5bba5723e */ /* 0x000fcc00000010ff */
[----:B------:R-:W3:Y:S01]  /*c0a0*/  MUFU.EX2 R189, R189 ;  /* 0x000000bd00bd7308 */ /* 0x000ee20000000800 */
[----:B----4-:R-:W-:-:S07]  /*c0b0*/  FADD.FTZ R13, R188, R13 ;  /* 0x0000000dbc0d7221 */ /* 0x010fce0000010000 */
[----:B------:R-:W4:Y:S01]  /*c0c0*/  MUFU.EX2 R191, R191 ;  /* 0x000000bf00bf7308 */ /* 0x000f220000000800 */
[----:B0-----:R-:W-:-:S07]  /*c0d0*/  FADD.FTZ R14, R190, R14 ;  /* 0x0000000ebe0e7221 */ /* 0x001fce0000010000 */
[----:B------:R-:W0:Y:S01]  /*c0e0*/  MUFU.EX2 R169, R194 ;  /* 0x000000c200a97308 */ /* 0x000e220000000800 */
[C---:B---3--:R-:W-:Y:S01]  /*c0f0*/  FADD.FTZ R13, R189.reuse, R13 ;  /* 0x0000000dbd0d7221 */ /* 0x048fe20000010000 */
[----:B------:R-:W-:-:S03]  /*c100*/  F2FP.BF16.F32.PACK_AB R166, R189, R188 ;  /* 0x000000bcbda6723e */ /* 0x000fc600000010ff */
[----:B------:R-:W-:-:S03]  /*c110*/  FADD.FTZ R13, R168, R13 ;  /* 0x0000000da80d7221 */ /* 0x000fc60000010000 */
[----:B------:R-:W3:Y:S01]  /*c120*/  MUFU.EX2 R193, R193 ;  /* 0x000000c100c17308 */ /* 0x000ee20000000800 */
[C---:B----4-:R-:W-:Y:S01]  /*c130*/  FADD.FTZ R14, R191.reuse, R14 ;  /* 0x0000000ebf0e7221 */ /* 0x050fe20000010000 */
[----:B------:R-:W-:-:S06]  /*c140*/  F2FP.BF16.F32.PACK_AB R167, R191, R190 ;  /* 0x000000bebfa7723e */ /* 0x000fcc00000010ff */
[----:B------:R-:W4:Y:S01]  /*c150*/  MUFU.EX2 R195, R195 ;  /* 0x000000c300c37308 */ /* 0x000f220000000800 */
[----:B0-----:R-:W-:-:S07]  /*c160*/  FADD.FTZ R14, R169, R14 ;  /* 0x0000000ea90e7221 */ /* 0x001fce0000010000 */
[----:B------:R-:W0:Y:S01]  /*c170*/  MUFU.EX2 R196, R196 ;  /* 0x000000c400c47308 */ /* 0x000e220000000800 */
[C---:B---3--:R-:W-:Y:S01]  /*c180*/  FADD.FTZ R13, R193.reuse, R13 ;  /* 0x0000000dc10d7221 */ /* 0x048fe20000010000 */
[----:B------:R-:W-:-:S06]  /*c190*/  F2FP.BF16.F32.PACK_AB R168, R193, R168 ;  /* 0x000000a8c1a8723e */ /* 0x000fcc00000010ff */
[----:B------:R-:W3:Y:S01]  /*c1a0*/  MUFU.EX2 R171, R198 ;  /* 0x000000c600ab7308 */ /* 0x000ee20000000800 */
[C---:B----4-:R-:W-:Y:S01]  /*c1b0*/  FADD.FTZ R14, R195.reuse, R14 ;  /* 0x0000000ec30e7221 */ /* 0x050fe20000010000 */
[----:B------:R-:W-:-:S06]  /*c1c0*/  F2FP.BF16.F32.PACK_AB R169, R195, R169 ;  /* 0x000000a9c3a9723e */ /* 0x000fcc00000010ff */
[----:B------:R-:W4:Y:S01]  /*c1d0*/  MUFU.EX2 R176, R176 ;  /* 0x000000b000b07308 */ /* 0x000f220000000800 */
[----:B0-----:R-:W-:-:S04]  /*c1e0*/  FADD.FTZ R13, R196, R13 ;  /* 0x0000000dc40d7221 */ /* 0x001fc80000010000 */
[C---:B------:R-:W-:Y:S01]  /*c1f0*/  FADD.FTZ R13, R170.reuse, R13 ;  /* 0x0000000daa0d7221 */ /* 0x040fe20000010000 */
[----:B------:R-:W-:Y:S01]  /*c200*/  F2FP.BF16.F32.PACK_AB R170, R170, R196 ;  /* 0x000000c4aaaa723e */ /* 0x000fe200000010ff */
[----:B---3--:R-:W-:-:S04]  /*c210*/  FADD.FTZ R14, R171, R14 ;  /* 0x0000000eab0e7221 */ /* 0x008fc80000010000 */
[C---:B----4-:R-:W-:Y:S01]  /*c220*/  FADD.FTZ R14, R176.reuse, R14 ;  /* 0x0000000eb00e7221 */ /* 0x050fe20000010000 */
[----:B------:R-:W-:Y:S01]  /*c230*/  F2FP.BF16.F32.PACK_AB R171, R176, R171 ;  /* 0x000000abb0ab723e */ /* 0x000fe200000010ff */
[----:B--2---:R-:W-:Y:S06]  /*c240*/  @!P0 BRA `(.L_x_714) ;  /* 0x0000000000048947 */ /* 0x004fec0003800000 */
[----:B------:R-:W-:Y:S01]  /*c250*/  BPT.TRAP 0x1 ;  /* 0x000000040000795c */ /* 0x000fe20000300000 */
.L_x_714:
[----:B------:R0:W2:Y:S01]  /*c260*/  SYNCS.PHASECHK.TRANS64.TRYWAIT P3, [R20+URZ+0x22850], R21 ;  /* 0x02285015140075a7 */ /* 0x0000a2000806017f */
[----:B------:R-:W-:Y:S05]  /*c270*/  @!P0 BRA `(.L_x_715) ;  /* 0x0000000000048947 */ /* 0x000fea0003800000 */
[----:B------:R-:W-:Y:S01]  /*c280*/  BPT.TRAP 0x1 ;  /* 0x000000040000795c */ /* 0x000fe20000300000 */
.L_x_715:
[----:B------:R-:W-:Y:S04]  /*c290*/  BSSY B0, `(.L_x_716) ;  /* 0x0000004000007945 */ /* 0x000fe80003800000 */
[----:B--2---:R-:W-:Y:S05]  /*c2a0*/  @P3 BRA `(.L_x_717) ;  /* 0x0000000000083947 */ /* 0x004fea0003800000 */
[----:B------:R-:W2:Y:S02]  /*c2b0*/  SYNCS.PHASECHK.TRANS64.TRYWAIT P3, [R20+URZ+0x22850], R21 ;  /* 0x02285015140075a7 */ /* 0x000ea4000806017f */
[----:B--2---:R-:W-:Y:S05]  /*c2c0*/  @!P3 BRA `(.L_x_718) ;  /* 0x000000dc00e8b947 */ /* 0x004fea0003800000 */
.L_x_717:
[----:B------:R-:W-:Y:S05]  /*c2d0*/  BSYNC B0 ;  /* 0x0000000000007941 */ /* 0x000fea0003800000 */
.L_x_716:
[----:B------:R-:W3:Y:S01]  /*c2e0*/  S2R R173, SR_TID.X ;  /* 0x0000000000ad7919 */ /* 0x000ee20000002100 */
[----:B------:R-:W-:Y:S05]  /*c2f0*/  WARPSYNC.ALL ;  /* 0x0000000000007948 */ /* 0x000fea0003800000 */
[----:B------:R-:W-:Y:S02]  /*c300*/  IMAD.MOV.U32 R174, RZ, RZ, 0xc00 ;  /* 0x00000c00ffae7424 */ /* 0x000fe400078e00ff */
[----:B------:R-:W-:Y:S02]  /*c310*/  IMAD.MOV.U32 R175, RZ, RZ, 0x40000040 ;  /* 0x40000040ffaf7424 */ /* 0x000fe400078e00ff */
[----:B------:R-:W-:-:S02]  /*c320*/  IMAD R174, R200, R174, UR37 ;  /* 0x00000025c8ae7e24 */ /* 0x000fc4000f8e02ae */
[----:B------:R-:W-:Y:S01]  /*c330*/  IMAD.MOV.U32 R177, RZ, RZ, 0x40000040 ;  /* 0x40000040ffb17424 */ /* 0x000fe200078e00ff */
[----:B------:R-:W-:Y:S01]  /*c340*/  R2UR UR7, R175 ;  /* 0x00000000af0772ca */ /* 0x000fe200000e0000 */
[C---:B------:R-:W-:Y:S01]  /*c350*/  VIADD R176, R174.reuse, 0x80 ;  /* 0x00000080aeb07836 */ /* 0x040fe20000000000 */
[----:B------:R-:W-:Y:S01]  /*c360*/  R2UR UR6, R174 ;  /* 0x00000000ae0672ca */ /* 0x000fe200000e0000 */
[----:B------:R-:W-:Y:S02]  /*c370*/  IMAD.MOV.U32 R175, RZ, RZ, 0x40000040 ;  /* 0x40000040ffaf7424 */ /* 0x000fe400078e00ff */
[----:B012---:R-:W-:-:S05]  /*c380*/  @!P1 VIADD R20, R20, 0x22860 ;  /* 0x0002286014149836 */ /* 0x007fca0000000000 */
[----:B------:R-:W-:Y:S02]  /*c390*/  @!P1 PRMT R20, RZ, 0x654, R20 ;  /* 0x00000654ff149816 */ /* 0x000fe40000000014 */
[----:B---3--:R-:W-:-:S05]  /*c3a0*/  SHF.R.U32.HI R173, RZ, 0x7, R173 ;  /* 0x00000007ffad7819 */ /* 0x008fca00000116ad */
[----:B------:R-:W-:-:S05]  /*c3b0*/  VIADD R21, R173, 0x8 ;  /* 0x00000008ad157836 */ /* 0x000fca0000000000 */
[----:B------:R0:W-:Y:S06]  /*c3c0*/  BAR.SYNC.DEFER_BLOCKING R21, 0x100 ;  /* 0x000400150000751d */ /* 0x0001ec0000010000 */
[----:B------:R-:W-:-:S06]  /*c3d0*/  WARPGROUP.ARRIVE ;  /* 0x00000000000079c5 */ /* 0x000fcc0000000000 */
[----:B------:R-:W-:Y:S01]  /*c3e0*/  HGMMA.64x256x16.F32.BF16 R24, R204, gdesc[UR4].tnspB, R24, gsb0 ;  /* 0x43e00004cc187df0 */ /* 0x000fe20008001818 */
[----:B------:R-:W-:Y:S02]  /*c3f0*/  R2UR UR6, R176 ;  /* 0x00000000b00672ca */ /* 0x000fe400000e0000 */
[----:B------:R-:W-:Y:S01]  /*c400*/  R2UR UR7, R177 ;  /* 0x00000000b10772ca */ /* 0x000fe200000e0000 */
[----:B------:R-:W-:Y:S02]  /*c410*/  WARPGROUP.DEPBAR.LE gsb0, 0x0 ;  /* 0x00008000000079c5 */ /* 0x000fe40000010000 */
[----:B------:R-:W-:Y:S01]  /*c420*/  WARPGROUP.ARRIVE ;  /* 0x00000000000079c5 */ /* 0x000fe20000000000 */
[----:B------:R-:W-:Y:S02]  /*c430*/  IMAD.MOV.U32 R205, RZ, RZ, R172 ;  /* 0x000000ffffcd7224 */ /* 0x000fe400078e00ac */
[----:B------:R-:W-:-:S15]  /*c440*/  IMAD.MOV.U32 R206, RZ, RZ, R12 ;  /* 0x000000ffffce7224 */ /* 0x000fde00078e000c */
[----:B------:R-:W-:-:S04]  /*c450*/  NOP ;  /* 0x0000000000007918 */ /* 0x000fc80000000000 */
[----:B------:R-:W-:Y:S03]  /*c460*/  HGMMA.64x256x16.F32.BF16 R24, R152, gdesc[UR4].tnspB, R24, gsb0 ;  /* 0x43e0000498187df0 */ /* 0x000fe60008001818 */
[----:B------:R-:W-:Y:S02]  /*c470*/  WARPGROUP.DEPBAR.LE gsb0, 0x0 ;  /* 0x00008000000079c5 */ /* 0x000fe40000010000 */
[----:B------:R-:W-:Y:S01]  /*c480*/  VIADD R152, R174, 0x100 ;  /* 0x00000100ae987836 */ /* 0x000fe20000000000 */
[----:B------:R-:W-:Y:S01]  /*c490*/  WARPGROUP.ARRIVE ;  /* 0x00000000000079c5 */ /* 0x000fe20000000000 */
[----:B------:R-:W-:-:S03]  /*c4a0*/  IMAD.MOV.U32 R153, RZ, RZ, 0x40000040 ;  /* 0x40000040ff997424 */ /* 0x000fc600078e00ff */
[----:B------:R-:W-:Y:S01]  /*c4b0*/  R2UR UR6, R152 ;  /* 0x00000000980672ca */ /* 0x000fe200000e0000 */
[----:B------:R-:W-:Y:S01]  /*c4c0*/  VIADD R152, R174, 0x180 ;  /* 0x00000180ae987836 */ /* 0x000fe20000000000 */
[----:B------:R-:W-:Y:S01]  /*c4d0*/  R2UR UR7, R153 ;  /* 0x00000000990772ca */ /* 0x000fe200000e0000 */
[----:B------:R-:W-:-:S15]  /*c4e0*/  IMAD.MOV.U32 R153, RZ, RZ, 0x40000040 ;  /* 0x40000040ff997424 */ /* 0x000fde00078e00ff */
[----:B------:R-:W-:Y:S01]  /*c4f0*/  HGMMA.64x256x16.F32.BF16 R24, R156, gdesc[UR4].tnspB, R24, gsb0 ;  /* 0x43e000049c187df0 */ /* 0x000fe20008001818 */
[----:B------:R-:W-:Y:S01]  /*c500*/  R2UR UR6, R152 ;  /* 0x00000000980672ca */ /* 0x000fe200000e0000 */
[C---:B------:R-:W-:Y:S01]  /*c510*/  VIADD R152, R174.reuse, 0x200 ;  /* 0x00000200ae987836 */ /* 0x040fe20000000000 */
[----:B------:R-:W-:Y:S01]  /*c520*/  R2UR UR7, R153 ;  /* 0x00000000990772ca */ /* 0x000fe200000e0000 */
[----:B------:R-:W-:Y:S02]  /*c530*/  IMAD.MOV.U32 R153, RZ, RZ, 0x40000040 ;  /* 0x40000040ff997424 */ /* 0x000fe400078e00ff */
[----:B------:R-:W-:Y:S01]  /*c540*/  VIADD R174, R174, 0x280 ;  /* 0x00000280aeae7836 */ /* 0x000fe20000000000 */
[----:B------:R-:W-:Y:S02]  /*c550*/  WARPGROUP.DEPBAR.LE gsb0, 0x0 ;  /* 0x00008000000079c5 */ /* 0x000fe40000010000 */
[----:B------:R-:W-:-:S15]  /*c560*/  WARPGROUP.ARRIVE ;  /* 0x00000000000079c5 */ /* 0x000fde0000000000 */
[----:B------:R-:W-:-:S04]  /*c570*/  NOP ;  /* 0x0000000000007918 */ /* 0x000fc80000000000 */
[----:B------:R-:W-:Y:S01]  /*c580*/  HGMMA.64x256x16.F32.BF16 R24, R160, gdesc[UR4].tnspB, R24, gsb0 ;  /* 0x43e00004a0187df0 */ /* 0x000fe20008001818 */
[----:B------:R-:W-:Y:S02]  /*c590*/  R2UR UR6, R152 ;  /* 0x00000000980672ca */ /* 0x000fe400000e0000 */
[----:B------:R-:W-:Y:S01]  /*c5a0*/  R2UR UR7, R153 ;  /* 0x00000000990772ca */ /* 0x000fe200000e0000 */
[----:B------:R-:W-:Y:S02]  /*c5b0*/  WARPGROUP.DEPBAR.LE gsb0, 0x0 ;  /* 0x00008000000079c5 */ /* 0x000fe40000010000 */
[----:B------:R-:W-:-:S15]  /*c5c0*/  WARPGROUP.ARRIVE ;  /* 0x00000000000079c5 */ /* 0x000fde0000000000 */
[----:B------:R-:W-:-:S07]  /*c5d0*/  NOP ;  /* 0x0000000000007918 */ /* 0x000fce0000000000 */
[----:B------:R-:W-:Y:S01]  /*c5e0*/  HGMMA.64x256x16.F32.BF16 R24, R164, gdesc[UR4].tnspB, R24, gsb0 ;  /* 0x43e00004a4187df0 */ /* 0x000fe20008001818 */
[----:B------:R-:W-:Y:S02]  /*c5f0*/  R2UR UR6, R174 ;  /* 0x00000000ae0672ca */ /* 0x000fe400000e0000 */
[----:B------:R-:W-:Y:S01]  /*c600*/  R2UR UR7, R175 ;  /* 0x00000000af0772ca */ /* 0x000fe200000e0000 */
[----:B------:R-:W-:Y:S02]  /*c610*/  WARPGROUP.DEPBAR.LE gsb0, 0x0 ;  /* 0x00008000000079c5 */ /* 0x000fe40000010000 */
[----:B------:R-:W-:-:S15]  /*c620*/  WARPGROUP.ARRIVE ;  /* 0x00000000000079c5 */ /* 0x000fde0000000000 */
[----:B------:R-:W-:-:S07]  /*c630*/  NOP ;  /* 0x0000000000007918 */ /* 0x000fce0000000000 */
[----:B------:R-:W-:Y:S03]  /*c640*/  HGMMA.64x256x16.F32.BF16 R24, R168, gdesc[UR4].tnspB, R24, gsb0 ;  /* 0x43e00004a8187df0 */ /* 0x000fe60008001818 */
[----:B------:R-:W-:Y:S02]  /*c650*/  WARPGROUP.DEPBAR.LE gsb0, 0x0 ;  /* 0x00008000000079c5 */ /* 0x000fe40000010000 */
[----:B------:R0:W-:Y:S01]  /*c660*/  @!P1 SYNCS.ARRIVE.TRANS64.RED.A1T0 RZ, [R20+URZ], RZ ;  /* 0x000000ff14ff99a7 */ /* 0x0001e2000810043f */
[----:B------:R-:W-:Y:S05]  /*c670*/  @P2 BRA `(.L_x_719) ;  /* 0xffffffe000502947 */ /* 0x000fea000383ffff */
.L_x_709:
[----:B------:R-:W-:Y:S05]  /*c680*/  WARPSYNC.ALL ;  /* 0x0000000000007948 */ /* 0x000fea0003800000 */
[----:B------:R-:W1:Y:S01]  /*c690*/  SHFL.BFLY PT, R0, R13, 0x2, 0x1f ;  /* 0x0c401f000d007f89 */ /* 0x000e6200000e0000 */
[----:B0-----:R-:W-:Y:S02]  /*c6a0*/  IMAD.MOV.U32 R20, RZ, RZ, -0x800000 ;  /* 0xff800000ff147424 */ /* 0x001fe400078e00ff */
[----:B------:R-:W-:Y:S01]  /*c6b0*/  IMAD.MOV.U32 R4, RZ, RZ, RZ ;  /* 0x000000ffff047224 */ /* 0x000fe200078e00ff */
[----:B------:R0:W-:Y:S06]  /*c6c0*/  BAR.ARV R197, 0x100 ;  /* 0x000400c50000751d */ /* 0x0001ec0000002000 */
[----:B------:R-:W-:-:S02]  /*c6d0*/  VIADD R200, R200, 0x1 ;  /* 0x00000001c8c87836 */ /* 0x000fc40000000000 */
[----:B------:R-:W-:Y:S06]  /*c6e0*/  BAR.ARV 0x8, 0x180 ;  /* 0x0206000000007b1d */ /* 0x000fec0000002000 */
[----:B------:R-:W-:Y:S01]  /*c6f0*/  ISETP.NE.AND P1, PT, R200, 0x2, PT ;  /* 0x00000002c800780c */ /* 0x000fe20003f25270 */
[----:B------:R-:W-:-:S03]  /*c700*/  VIADD R221, R221, 0x1 ;  /* 0x00000001dddd7836 */ /* 0x000fc60000000000 */
[----:B------:R-:W-:Y:S01]  /*c710*/  SEL R200, R200, RZ, P1 ;  /* 0x000000ffc8c87207 */ /* 0x000fe20000800000 */
[----:B-1----:R-:W-:-:S05]  /*c720*/  FADD.FTZ R0, R0, R13 ;  /* 0x0000000d00007221 */ /* 0x002fca0000010000 */
[----:B------:R-:W1:Y:S02]  /*c730*/  SHFL.BFLY PT, R5, R0, 0x1, 0x1f ;  /* 0x0c201f0000057f89 */ /* 0x000e6400000e0000 */
[----:B-1----:R-:W-:-:S05]  /*c740*/  FADD.FTZ R7, R0, R5 ;  /* 0x0000000500077221 */ /* 0x002fca0000010000 */
[----:B------:R-:W-:-:S13]  /*c750*/  FSETP.NE.FTZ.AND P0, PT, R7, RZ, PT ;  /* 0x000000ff0700720b */ /* 0x000fda0003f15000 */
[----:B------:R-:W1:Y:S08]  /*c760*/  @P0 MUFU.LG2 R5, R7 ;  /* 0x0000000700050308 */ /* 0x000e700000000c00 */
[----:B------:R-:W2:Y:S01]  /*c770*/  @P0 MUFU.RCP R4, R7 ;  /* 0x0000000700040308 */ /* 0x000ea20000001000 */
[----:B-1----:R-:W-:Y:S01]  /*c780*/  @P0 FMUL.FTZ R6, R5, 0.69314718246459960938 ;  /* 0x3f31721805060820 */ /* 0x002fe20000410000 */
[----:B------:R-:W-:-:S04]  /*c790*/  @P0 FMUL.FTZ R5, R3, 0.69314718246459960938 ;  /* 0x3f31721803050820 */ /* 0x000fc80000410000 */
[----:B------:R-:W-:Y:S02]  /*c7a0*/  @P0 FFMA.FTZ R20, R5, R12, R6 ;  /* 0x0000000c05140223 */ /* 0x000fe40000010006 */
[----:B------:R-:W1:Y:S01]  /*c7b0*/  SHFL.BFLY PT, R5, R14, 0x2, 0x1f ;  /* 0x0c401f000e057f89 */ /* 0x000e6200000e0000 */
[-C--:B--2---:R-:W-:Y:S01]  /*c7c0*/  FMUL.FTZ R24, R24, R4.reuse ;  /* 0x0000000418187220 */ /* 0x084fe20000410000 */
        /* <DEDUP_REMOVED lines=22> */
[----:B-1----:R-:W-:Y:S01]  /*c930*/  FADD.FTZ R5, R5, R14 ;  /* 0x0000000e05057221 */ /* 0x002fe20000010000 */
[-C--:B------:R-:W-:Y:S01]  /*c940*/  FMUL.FTZ R69, R69, R4.reuse ;  /* 0x0000000445457220 */ /* 0x080fe20000410000 */
[-C--:B------:R-:W-:Y:S01]  /*c950*/  FMUL.FTZ R72, R72, R4.reuse ;  /* 0x0000000448487220 */ /* 0x080fe20000410000 */
[-C--:B------:R-:W-:Y:S01]  /*c960*/  FMUL.FTZ R73, R73, R4.reuse ;  /* 0x0000000449497220 */ /* 0x080fe20000410000 */
[-C--:B------:R-:W-:Y:S01]  /*c970*/  FMUL.FTZ R76, R76, R4.reuse ;  /* 0x000000044c4c7220 */ /* 0x080fe20000410000 */
[----:B------:R-:W1:Y:S01]  /*c980*/  SHFL.BFLY PT, R0, R5, 0x1, 0x1f ;  /* 0x0c201f0005007f89 */ /* 0x000e6200000e0000 */
        /* <DEDUP_REMOVED lines=24> */
[----:B------:R-:W-:Y:S01]  /*cb10*/  IMAD.MOV.U32 R0, RZ, RZ, RZ ;  /* 0x000000ffff007224 */ /* 0x000fe200078e00ff */
[----:B------:R-:W-:Y:S01]  /*cb20*/  SEL R5, RZ, 0x1, P1 ;  /* 0x00000001ff057807 */ /* 0x000fe20000800000 */
[-C--:B------:R-:W-:Y:S01]  /*cb30*/  FMUL.FTZ R124, R124, R4.reuse ;  /* 0x000000047c7c7220 */ /* 0x080fe20000410000 */
[-C--:B------:R-:W-:Y:S01]  /*cb40*/  FMUL.FTZ R125, R125, R4.reuse ;  /* 0x000000047d7d7220 */ /* 0x080fe20000410000 */
[----:B------:R-:W-:Y:S01]  /*cb50*/  FSETP.NE.FTZ.AND P0, PT, R8, RZ, PT ;  /* 0x000000ff0800720b */ /* 0x000fe20003f15000 */
        /* <DEDUP_REMOVED lines=12> */
[----:B------:R-:W1:Y:S01]  /*cc20*/  @P0 MUFU.LG2 R6, R8 ;  /* 0x0000000800060308 */ /* 0x000e620000000c00 */
[----:B------:R-:W-:Y:S01]  /*cc30*/  @P0 FMUL.FTZ R10, R3, 0.69314718246459960938 ;  /* 0x3f317218030a0820 */ /* 0x000fe20000410000 */
[----:B------:R-:W-:Y:S01]  /*cc40*/  IMAD.MOV.U32 R3, RZ, RZ, -0x800000 ;  /* 0xff800000ff037424 */ /* 0x000fe200078e00ff */
[----:B------:R-:W-:-:S05]  /*cc50*/  LOP3.LUT R208, R208, R5, RZ, 0x3c, !PT ;  /* 0x00000005d0d07212 */ /* 0x000fca00078e3cff */
[----:B------:R-:W2:Y:S01]  /*cc60*/  @P0 MUFU.RCP R0, R8 ;  /* 0x0000000800000308 */ /* 0x000ea20000001000 */
[----:B-1----:R-:W-:-:S04]  /*cc70*/  @P0 FMUL.FTZ R7, R6, 0.69314718246459960938 ;  /* 0x3f31721806070820 */ /* 0x002fc80000410000 */
[----:B------:R-:W-:Y:S01]  /*cc80*/  @P0 FFMA.FTZ R3, R10, R172, R7 ;  /* 0x000000ac0a030223 */ /* 0x000fe20000010007 */
[----:B------:R-:W-:Y:S01]  /*cc90*/  PLOP3.LUT P0, PT, PT, PT, PT, 0x8, 0x0 ;  /* 0x000000000000781c */ /* 0x000fe20003f0e170 */
        /* <DEDUP_REMOVED lines=63> */
[----:B0-----:R-:W-:-:S07]  /*d090*/  FMUL.FTZ R151, R151, R0 ;  /* 0x0000000097977220 */ /* 0x001fce0000410000 */
.L_x_668:
[----:B------:R-:W-:Y:S05]  /*d0a0*/  WARPSYNC.ALL ;  /* 0x0000000000007948 */ /* 0x000fea0003800000 */
[----:B------:R-:W0:Y:S08]  /*d0b0*/  S2UR UR5, SR_CgaCtaId ;  /* 0x00000000000579c3 */ /* 0x000e300000008800 */
[----:B------:R-:W-:Y:S06]  /*d0c0*/  BAR.SYNC.DEFER_BLOCKING 0x5, 0x180 ;  /* 0x0146000000007b1d */ /* 0x000fec0000010000 */
[----:B------:R-:W-:Y:S01]  /*d0d0*/  UMOV UR4, 0x400 ;  /* 0x0000040000047882 */ /* 0x000fe20000000000 */
[----:B------:R-:W-:Y:S01]  /*d0e0*/  BSSY B0, `(.L_x_720) ;  /* 0x00004e0000007945 */ /* 0x000fe20003800000 */
[----:B0-----:R-:W-:-:S06]  /*d0f0*/  ULEA UR4, UR5, UR4, 0x18 ;  /* 0x0000000405047291 */ /* 0x001fcc000f8ec03f */
[----:B------:R-:W-:-:S05]  /*d100*/  IMAD.U32 R19, RZ, RZ, UR4 ;  /* 0x00000004ff137e24 */ /* 0x000fca000f8e00ff */
[----:B-----5:R0:W1:Y:S01]  /*d110*/  LDS.128 R152, [R19+0x228d0] ;  /* 0x0228d00013987984 */ /* 0x0200620000000c00 */
[----:B------:R-:W-:Y:S06]  /*d120*/  BAR.ARV 0x4, 0x180 ;  /* 0x0106000000007b1d */ /* 0x000fec0000002000 */
[----:B------:R-:W-:Y:S05]  /*d130*/  @P0 BRA `(.L_x_721) ;  /* 0x0000003c00940947 */ /* 0x000fea0003800000 */
[----:B------:R-:W2:Y:S01]  /*d140*/  LDL R4, [R1+0x70] ;  /* 0x0000700001047983 */ /* 0x000ea20000100800 */
[C---:B------:R-:W-:Y:S01]  /*d150*/  ISETP.NE.AND P0, PT, R216.reuse, RZ, PT ;  /* 0x000000ffd800720c */ /* 0x040fe20003f05270 */
[----:B------:R-:W-:Y:S01]  /*d160*/  ULDC UR4, c[0x0][0xad4] ;  /* 0x0002b50000047ab9 */ /* 0x000fe20000000800 */
[----:B------:R-:W-:Y:S01]  /*d170*/  F2FP.BF16.F32.PACK_AB R6, R29, R28 ;  /* 0x0000001c1d06723e */ /* 0x000fe200000010ff */
[----:B------:R-:W3:Y:S01]  /*d180*/  S2R R0, SR_SWINHI ;  /* 0x0000000000007919 */ /* 0x000ee20000002f00 */
[----:B------:R-:W-:Y:S01]  /*d190*/  SEL R216, R216, UR4, P0 ;  /* 0x00000004d8d87c07 */ /* 0x000fe20008000000 */
[----:B------:R-:W-:Y:S05]  /*d1a0*/  WARPSYNC.ALL ;  /* 0x0000000000007948 */ /* 0x000fea0003800000 */
[----:B------:R-:W-:Y:S01]  /*d1b0*/  F2FP.BF16.F32.PACK_AB R7, R31, R30 ;  /* 0x0000001e1f07723e */ /* 0x000fe200000010ff */
[----:B------:R-:W-:Y:S01]  /*d1c0*/  ULDC.64 UR4, c[0x0][0xc00] ;  /* 0x0003000000047ab9 */ /* 0x000fe20000000a00 */
[----:B------:R-:W-:Y:S01]  /*d1d0*/  F2FP.BF16.F32.PACK_AB R8, R33, R32 ;  /* 0x000000202108723e */ /* 0x000fe200000010ff */
[----:B------:R-:W-:Y:S01]  /*d1e0*/  ULDC.64 UR6, c[0x0][0xc08] ;  /* 0x0003020000067ab9 */ /* 0x000fe20000000a00 */
[----:B------:R-:W-:-:S02]  /*d1f0*/  F2FP.BF16.F32.PACK_AB R9, R35, R34 ;  /* 0x000000222309723e */ /* 0x000fc400000010ff */
[----:B------:R-:W-:Y:S02]  /*d200*/  F2FP.BF16.F32.PACK_AB R10, R37, R36 ;  /* 0x00000024250a723e */ /* 0x000fe400000010ff */
[----:B------:R-:W-:Y:S01]  /*d210*/  F2FP.BF16.F32.PACK_AB R11, R39, R38 ;  /* 0x00000026270b723e */ /* 0x000fe200000010ff */
[----:B------:R-:W-:Y:S01]  /*d220*/  BAR.SYNC.DEFER_BLOCKING 0x1, 0x100 ;  /* 0x0044000000007b1d */ /* 0x000fe20000010000 */
[----:B------:R-:W-:-:S04]  /*d230*/  ISETP.NE.U32.AND P1, PT, RZ, UR4, PT ;  /* 0x00000004ff007c0c */ /* 0x000fc8000bf25070 */
[----:B------:R-:W-:Y:S02]  /*d240*/  ISETP.NE.AND.EX P1, PT, RZ, UR5, PT, P1 ;  /* 0x00000005ff007c0c */ /* 0x000fe4000bf25310 */
[----:B------:R-:W-:Y:S02]  /*d250*/  MOV R12, R19 ;  /* 0x00000013000c7202 */ /* 0x000fe40000000f00 */
[----:B---3--:R-:W-:-:S03]  /*d260*/  MOV R13, R0 ;  /* 0x00000000000d7202 */ /* 0x008fc60000000f00 */
[----:B--2---:R-:W-:-:S04]  /*d270*/  IMAD.WIDE R14, R4, 0x2, R12 ;  /* 0x00000002040e7825 */ /* 0x004fc800078e020c */
[----:B------:R-:W-:Y:S01]  /*d280*/  IMAD.MOV.U32 R5, RZ, RZ, R15 ;  /* 0x000000ffff057224 */ /* 0x000fe200078e000f */
[----:B------:R-:W-:-:S04]  /*d290*/  LOP3.LUT R0, R14, 0x380, RZ, 0xc0, !PT ;  /* 0x000003800e007812 */ /* 0x000fc800078ec0ff */
[----:B------:R-:W-:-:S04]  /*d2a0*/  SHF.R.U64 R0, R0, 0x3, RZ ;  /* 0x0000000300007819 */ /* 0x000fc800000012ff */
[----:B------:R-:W-:-:S04]  /*d2b0*/  LOP3.LUT R4, R0, R14, RZ, 0x3c, !PT ;  /* 0x0000000e00047212 */ /* 0x000fc800078e3cff */
[----:B------:R-:W-:Y:S02]  /*d2c0*/  MOV R0, R4 ;  /* 0x0000000400007202 */ /* 0x000fe40000000f00 */
[----:B------:R-:W-:Y:S02]  /*d2d0*/  F2FP.BF16.F32.PACK_AB R4, R25, R24 ;  /* 0x000000181904723e */ /* 0x000fe400000010ff */
[----:B------:R-:W-:-:S05]  /*d2e0*/  F2FP.BF16.F32.PACK_AB R5, R27, R26 ;  /* 0x0000001a1b05723e */ /* 0x000fca00000010ff */
[----:B------:R2:W-:Y:S02]  /*d2f0*/  STSM.16.M88.4 [R0], R4 ;  /* 0x0000000400007844 */ /* 0x0005e40000000200 */
[----:B--2---:R-:W-:Y:S02]  /*d300*/  IADD3 R4, P0, R14, 0x20, RZ ;  /* 0x000000200e047810 */ /* 0x004fe40007f1e0ff */
[----:B------:R-:W-:Y:S02]  /*d310*/  F2FP.BF16.F32.PACK_AB R6, R45, R44 ;  /* 0x0000002c2d06723e */ /* 0x000fe400000010ff */
[----:B------:R-:W-:Y:S01]  /*d320*/  LOP3.LUT R0, R4, 0x380, RZ, 0xc0, !PT ;  /* 0x0000038004007812 */ /* 0x000fe200078ec0ff */
[----:B------:R-:W-:Y:S01]  /*d330*/  IMAD.X R5, RZ, RZ, R15, P0 ;  /* 0x000000ffff057224 */ /* 0x000fe200000e060f */
[----:B------:R-:W-:Y:S02]  /*d340*/  F2FP.BF16.F32.PACK_AB R7, R47, R46 ;  /* 0x0000002e2f07723e */ /* 0x000fe400000010ff */
[----:B------:R-:W-:-:S04]  /*d350*/  SHF.R.U64 R0, R0, 0x3, RZ ;  /* 0x0000000300007819 */ /* 0x000fc800000012ff */
[----:B------:R-:W-:-:S04]  /*d360*/  LOP3.LUT R4, R0, R4, RZ, 0x3c, !PT ;  /* 0x0000000400047212 */ /* 0x000fc800078e3cff */
[----:B------:R-:W-:-:S05]  /*d370*/  MOV R4, R4 ;  /* 0x0000000400047202 */ /* 0x000fca0000000f00 */
[----:B------:R2:W-:Y:S02]  /*d380*/  STSM.16.M88.4 [R4], R8 ;  /* 0x0000000804007844 */ /* 0x0005e40000000200 */
[----:B--2---:R-:W-:Y:S02]  /*d390*/  IADD3 R4, P0, R14, 0x40, RZ ;  /* 0x000000400e047810 */ /* 0x004fe40007f1e0ff */
[----:B------:R-:W-:Y:S02]  /*d3a0*/  F2FP.BF16.F32.PACK_AB R8, R49, R48 ;  /* 0x000000303108723e */ /* 0x000fe400000010ff */
[----:B------:R-:W-:Y:S01]  /*d3b0*/  LOP3.LUT R0, R4, 0x380, RZ, 0xc0, !PT ;  /* 0x0000038004007812 */ /* 0x000fe200078ec0ff */
[----:B------:R-:W-:Y:S01]  /*d3c0*/  IMAD.X R5, RZ, RZ, R15, P0 ;  /* 0x000000ffff057224 */ /* 0x000fe200000e060f */
[----:B------:R-:W-:Y:S02]  /*d3d0*/  F2FP.BF16.F32.PACK_AB R9, R51, R50 ;  /* 0x000000323309723e */ /* 0x000fe400000010ff */
[----:B------:R-:W-:-:S02]  /*d3e0*/  SHF.R.U64 R0, R0, 0x3, RZ ;  /* 0x0000000300007819 */ /* 0x000fc400000012ff */
[----:B------:R-:W-:Y:S02]  /*d3f0*/  F2FP.BF16.F32.PACK_AB R10, R53, R52 ;  /* 0x00000034350a723e */ /* 0x000fe400000010ff */
[----:B------:R-:W-:Y:S02]  /*d400*/  LOP3.LUT R4, R0, R4, RZ, 0x3c, !PT ;  /* 0x0000000400047212 */ /* 0x000fe400078e3cff */
[----:B------:R-:W-:Y:S02]  /*d410*/  F2FP.BF16.F32.PACK_AB R11, R55, R54 ;  /* 0x00000036370b723e */ /* 0x000fe400000010ff */
        /* <DEDUP_REMOVED lines=136> */
[----:B--2---:R-:W-:-:S04]  /*dca0*/  IADD3 R0, P0, R14, 0xc060, RZ ;  /* 0x0000c0600e007810 */ /* 0x004fc80007f1e0ff */
[----:B------:R-:W-:Y:S01]  /*dcb0*/  LOP3.LUT R4, R0, 0x380, RZ, 0xc0, !PT ;  /* 0x0000038000047812 */ /* 0x000fe200078ec0ff */
[----:B------:R-:W-:Y:S01]  /*dcc0*/  IMAD.X R15, RZ, RZ, R15, P0 ;  /* 0x000000ffff0f7224 */ /* 0x000fe200000e060f */
[----:B------:R-:W-:Y:S02]  /*dcd0*/  IADD3 R6, P0, R218, UR4, RZ ;  /* 0x00000004da067c10 */ /* 0x000fe4000ff1e0ff */
[----:B------:R-:W-:Y:S02]  /*dce0*/  SHF.R.U64 R4, R4, 0x3, RZ ;  /* 0x0000000304047819 */ /* 0x000fe400000012ff */
[----:B------:R-:W-:Y:S02]  /*dcf0*/  IADD3.X R7, R219, UR5, RZ, P0, !PT ;  /* 0x00000005db077c10 */ /* 0x000fe400087fe4ff */
[----:B------:R-:W-:Y:S01]  /*dd00*/  LOP3.LUT R14, R4, R0, RZ, 0x3c, !PT ;  /* 0x00000000040e7212 */ /* 0x000fe200078e3cff */
[----:B------:R-:W-:-:S03]  /*dd10*/  IMAD.MOV.U32 R4, RZ, RZ, RZ ;  /* 0x000000ffff047224 */ /* 0x000fc600078e00ff */
[----:B------:R-:W-:Y:S02]  /*dd20*/  MOV R14, R14 ;  /* 0x0000000e000e7202 */ /* 0x000fe40000000f00 */
[----:B------:R-:W-:-:S03]  /*dd30*/  ISETP.NE.U32.AND P0, PT, RZ, UR6, PT ;  /* 0x00000006ff007c0c */ /* 0x000fc6000bf05070 */
[----:B------:R2:W-:Y:S01]  /*dd40*/  STSM.16.M88.4 [R14], R8 ;  /* 0x000000080e007844 */ /* 0x0005e20000000200 */
[----:B------:R-:W-:Y:S01]  /*dd50*/  BAR.SYNC.DEFER_BLOCKING 0x1, 0x100 ;  /* 0x0044000000007b1d */ /* 0x000fe20000010000 */
[----:B------:R-:W-:-:S13]  /*dd60*/  ISETP.NE.AND.EX P0, PT, RZ, UR7, PT, P0 ;  /* 0x00000007ff007c0c */ /* 0x000fda000bf05300 */
[----:B------:R-:W-:Y:S01]  /*dd70*/  @P0 IADD3 R218, P2, R218, UR6, RZ ;  /* 0x00000006dada0c10 */ /* 0x000fe2000ff5e0ff */
[----:B------:R-:W-:Y:S02]  /*dd80*/  ULDC UR6, c[0x0][0xa88] ;  /* 0x0002a20000067ab9 */ /* 0x000fe40000000800 */
[----:B------:R-:W-:Y:S01]  /*dd90*/  IMAD.U32 R0, RZ, RZ, UR6 ;  /* 0x00000006ff007e24 */ /* 0x000fe2000f8e00ff */
[----:B------:R-:W-:Y:S01]  /*dda0*/  @P0 IADD3.X R219, R219, UR7, RZ, P2, !PT ;  /* 0x00000007dbdb0c10 */ /* 0x000fe200097fe4ff */
[----:B------:R3:W5:Y:S04]  /*ddb0*/  @P1 LDG.E R4, desc[UR40][R6.64] ;  /* 0x0000002806041981 */ /* 0x000768000c1e1900 */
[----:B------:R3:W5:Y:S01]  /*ddc0*/  @P0 LDG.E R0, desc[UR40][R218.64] ;  /* 0x00000028da000981 */ /* 0x000762000c1e1900 */
[----:B------:R-:W-:Y:S01]  /*ddd0*/  IMAD.MOV.U32 R15, RZ, RZ, 0x9b8 ;  /* 0x000009b8ff0f7424 */ /* 0x000fe200078e00ff */
[----:B------:R-:W-:-:S04]  /*dde0*/  ISETP.GT.AND P2, PT, R216, 0x1, PT ;  /* 0x00000001d800780c */ /* 0x000fc80003f44270 */
[----:B------:R-:W-:-:S04]  /*ddf0*/  SEL R15, R15, 0x978, P2 ;  /* 0x000009780f0f7807 */ /* 0x000fc80001000000 */
[----:B--2---:R3:W2:Y:S08]  /*de00*/  LDC.64 R10, c[0x0][R15+0x220] ;  /* 0x000088000f0a7b82 */ /* 0x0046b00000000a00 */
[----:B------:R3:W4:Y:S01]  /*de10*/  LDC.64 R8, c[0x0][R15+0x218] ;  /* 0x000086000f087b82 */ /* 0x0007220000000a00 */
[----:B------:R-:W-:Y:S05]  /*de20*/  @P0 BRA `(.L_x_722) ;  /* 0x0000000000100947 */ /* 0x000fea0003800000 */
[----:B------:R-:W-:Y:S05]  /*de30*/  @!P1 BRA `(.L_x_722) ;  /* 0x00000000000c9947 */ /* 0x000fea0003800000 */
[----:B-----5:R-:W2:Y:S04]  /*de40*/  LDG.E R0, desc[UR40][R6.64] ;  /* 0x0000002806007981 */ /* 0x020ea8000c1e1900 */
[----:B---3--:R-:W2:Y:S02]  /*de50*/  LDG.E R6, desc[UR40][R6.64+0x4] ;  /* 0x0000042806067981 */ /* 0x008ea4000c1e1900 */
[----:B--2---:R-:W-:-:S07]  /*de60*/  IMAD.IADD R0, R6, 0x1, -R0 ;  /* 0x0000000106007824 */ /* 0x004fce00078e0a00 */
.L_x_722:
[----:B------:R-:W4:Y:S01]  /*de70*/  LDL.LU R5, [R1+0x4c] ;  /* 0x00004c0001057983 */ /* 0x000f220000300800 */
[----:B------:R-:W0:Y:S03]  /*de80*/  LDC R157, c[0x0][0xbe8] ;  /* 0x0002fa00ff9d7b82 */ /* 0x000e260000000800 */
[----:B------:R-:W4:Y:S01]  /*de90*/  LDL R160, [R1+0x6c] ;  /* 0x00006c0001a07983 */ /* 0x000f220000100800 */
[----:B------:R-:W-:-:S03]  /*dea0*/  ISETP.NE.U32.AND P0, PT, RZ, UR4, PT ;  /* 0x00000004ff007c0c */ /* 0x000fc6000bf05070 */
[----:B------:R-:W4:Y:S01]  /*deb0*/  LDL R159, [R1+0x68] ;  /* 0x00006800019f7983 */ /* 0x000f220000100800 */
[----:B---3--:R-:W3:Y:S01]  /*dec0*/  LDC.64 R6, c[0x0][R15+0x228] ;  /* 0x00008a000f067b82 */ /* 0x008ee20000000a00 */
[----:B------:R-:W-:Y:S02]  /*ded0*/  ISETP.NE.AND.EX P0, PT, RZ, UR5, PT, P0 ;  /* 0x00000005ff007c0c */ /* 0x000fe4000bf05300 */
[----:B------:R-:W3:Y:S02]  /*dee0*/  LDL R158, [R1+0x54] ;  /* 0x00005400019e7983 */ /* 0x000ee40000100800 */
[----:B------:R-:W-:Y:S02]  /*def0*/  SEL R217, R217, RZ, !P0 ;  /* 0x000000ffd9d97207 */ /* 0x000fe40004000000 */
[----:B0-----:R-:W-:-:S03]  /*df00*/  ISETP.NE.AND P1, PT, R157, 0x1, PT ;  /* 0x000000019d00780c */ /* 0x001fc60003f25270 */
[----:B--2---:R-:W-:Y:S02]  /*df10*/  IMAD R11, R11, R217, RZ ;  /* 0x000000d90b0b7224 */ /* 0x004fe400078e02ff */
[----:B----4-:R-:W-:-:S08]  /*df20*/  IMAD R14, R9, R215, RZ ;  /* 0x000000d7090e7224 */ /* 0x010fd000078e02ff */
[----:B-1----:R-:W0:Y:S01]  /*df30*/  @P1 LDC R152, c[0x0][0xbec] ;  /* 0x0002fb00ff981b82 */ /* 0x002e220000000800 */
[----:B------:R-:W-:-:S07]  /*df40*/  IMAD.WIDE.U32 R8, R8, R215, RZ ;  /* 0x000000d708087225 */ /* 0x000fce00078e00ff */
[----:B------:R-:W1:Y:S01]  /*df50*/  @P1 LDC R156, c[0x0][0xbf0] ;  /* 0x0002fc00ff9c1b82 */ /* 0x000e620000000800 */
[----:B------:R-:W-:Y:S02]  /*df60*/  IMAD.IADD R14, R9, 0x1, R14 ;  /* 0x00000001090e7824 */ /* 0x000fe400078e020e */
[----:B-----5:R-:W-:Y:S01]  /*df70*/  IMAD R0, R0, R157, RZ ;  /* 0x0000009d00007224 */ /* 0x020fe200078e02ff */
[----:B------:R-:W-:-:S05]  /*df80*/  SEL R5, R5, RZ, !P0 ;  /* 0x000000ff05057207 */ /* 0x000fca0004000000 */
[C---:B------:R-:W-:Y:S02]  /*df90*/  IMAD R5, R10.reuse, R5, R11 ;  /* 0x000000050a057224 */ /* 0x040fe400078e020b */
[----:B------:R-:W-:-:S04]  /*dfa0*/  IMAD.WIDE.U32 R10, R10, R217, RZ ;  /* 0x000000d90a0a7225 */ /* 0x000fc800078e00ff */
[----:B------:R-:W-:Y:S01]  /*dfb0*/  IMAD.IADD R11, R11, 0x1, R5 ;  /* 0x000000010b0b7824 */ /* 0x000fe200078e0205 */
[--C-:B------:R-:W-:Y:S02]  /*dfc0*/  IADD3 R10, P0, P3, R10, R8, R4.reuse ;  /* 0x000000080a0a7210 */ /* 0x100fe40007b1e004 */
[----:B------:R-:W-:Y:S02]  /*dfd0*/  SHF.R.S32.HI R5, RZ, 0x1f, R4 ;  /* 0x0000001fff057819 */ /* 0x000fe40000011404 */
[----:B------:R-:W-:Y:S02]  /*dfe0*/  SEL R8, R223, RZ, P2 ;  /* 0x000000ffdf087207 */ /* 0x000fe40001000000 */
[----:B------:R-:W-:Y:S01]  /*dff0*/  IADD3.X R11, R11, R14, R5, P0, P3 ;  /* 0x0000000e0b0b7210 */ /* 0x000fe200007e6405 */
[----:B------:R-:W-:Y:S02]  /*e000*/  IMAD R14, R222, 0x80, R160 ;  /* 0x00000080de0e7824 */ /* 0x000fe400078e02a0 */
[----:B---3--:R-:W-:-:S02]  /*e010*/  IMAD R21, R7, R8, RZ ;  /* 0x0000000807157224 */ /* 0x008fc400078e02ff */
[----:B------:R-:W-:-:S04]  /*e020*/  IMAD.WIDE.U32 R8, R6, R8, RZ ;  /* 0x0000000806087225 */ /* 0x000fc800078e00ff */
[----:B0-----:R-:W-:-:S04]  /*e030*/  @P1 IMAD.HI.U32 R6, R14, R152, RZ ;  /* 0x000000980e061227 */ /* 0x001fc800078e00ff */
[----:B------:R-:W-:Y:S01]  /*e040*/  IMAD.MOV.U32 R152, RZ, RZ, R14 ;  /* 0x000000ffff987224 */ /* 0x000fe200078e000e */
[----:B-1----:R-:W-:Y:S02]  /*e050*/  @P1 SHF.R.U32.HI R152, RZ, R156, R6 ;  /* 0x0000009cff981219 */ /* 0x002fe40000011606 */
[----:B------:R0:W1:Y:S03]  /*e060*/  LDC.64 R6, c[0x0][R15+0x210] ;  /* 0x000084000f067b82 */ /* 0x0000660000000a00 */
[----:B0-----:R-:W-:-:S04]  /*e070*/  IMAD.MOV R15, RZ, RZ, -R152 ;  /* 0x000000ffff0f7224 */ /* 0x001fc800078e0a98 */
[----:B------:R-:W-:Y:S01]  /*e080*/  IMAD R15, R157, R15, R14 ;  /* 0x0000000f9d0f7224 */ /* 0x000fe200078e020e */
[----:B------:R-:W-:Y:S01]  /*e090*/  IADD3 R8, P0, P3, R152, R10, R8 ;  /* 0x0000000a98087210 */ /* 0x000fe20007b1e008 */
[----:B------:R-:W-:Y:S01]  /*e0a0*/  IMAD.IADD R21, R9, 0x1, R21 ;  /* 0x0000000109157824 */ /* 0x000fe200078e0215 */
[----:B------:R-:W-:Y:S02]  /*e0b0*/  SHF.R.S32.HI R9, RZ, 0x1f, R152 ;  /* 0x0000001fff097819 */ /* 0x000fe40000011498 */
[----:B------:R-:W-:Y:S02]  /*e0c0*/  SHF.R.S32.HI R10, RZ, 0x1f, R15 ;  /* 0x0000001fff0a7819 */ /* 0x000fe4000001140f */
[----:B------:R-:W-:Y:S01]  /*e0d0*/  IADD3.X R9, R9, R11, R21, P0, P3 ;  /* 0x0000000b09097210 */ /* 0x000fe200007e6415 */
[----:B-1----:R-:W-:-:S04]  /*e0e0*/  IMAD R7, R7, R15, RZ ;  /* 0x0000000f07077224 */ /* 0x002fc800078e02ff */
[C---:B------:R-:W-:Y:S02]  /*e0f0*/  IMAD R7, R6.reuse, R10, R7 ;  /* 0x0000000a06077224 */ /* 0x040fe400078e0207 */
[----:B------:R-:W0:Y:S01]  /*e100*/  LDC.64 R10, c[0x0][0xba8] ;  /* 0x0002ea00ff0a7b82 */ /* 0x000e220000000a00 */
[----:B------:R-:W-:-:S07]  /*e110*/  IMAD.WIDE.U32 R8, R6, R15, R8 ;  /* 0x0000000f06087225 */ /* 0x000fce00078e0008 */
[----:B0-----:R-:W0:Y:S08]  /*e120*/  @!P2 LDC R10, c[0x0][0xb50] ;  /* 0x0002d400ff0aab82 */ /* 0x001e300000000800 */
[----:B------:R-:W1:Y:S01]  /*e130*/  @!P2 LDC R11, c[0x0][0xb54] ;  /* 0x0002d500ff0bab82 */ /* 0x000e620000000800 */
[----:B------:R-:W-:Y:S02]  /*e140*/  IMAD.IADD R7, R9, 0x1, R7 ;  /* 0x0000000109077824 */ /* 0x000fe400078e0207 */
[----:B------:R-:W-:Y:S01]  /*e150*/  IMAD R21, R222, 0x80, R159 ;  /* 0x00000080de157824 */ /* 0x000fe200078e029f */
[----:B0-----:R-:W-:-:S04]  /*e160*/  LEA R10, P0, R8, R10, 0x2 ;  /* 0x0000000a080a7211 */ /* 0x001fc800078010ff */
[----:B-1----:R-:W-:Y:S01]  /*e170*/  LEA.HI.X R11, R8, R11, R7, 0x2, P0 ;  /* 0x0000000b080b7211 */ /* 0x002fe200000f1407 */
[----:B------:R-:W-:Y:S04]  /*e180*/  SHFL.IDX PT, R6, R10, RZ, 0x1c1f ;  /* 0x001c1fff0a067589 */ /* 0x000fe800000e0000 */
[----:B------:R-:W0:Y:S04]  /*e190*/  SHFL.IDX PT, R7, R11, RZ, 0x1c1f ;  /* 0x001c1fff0b077589 */ /* 0x000e2800000e0000 */
[----:B------:R1:W-:Y:S04]  /*e1a0*/  SHFL.IDX PT, R8, R10, 0x1, 0x1c1f ;  /* 0x003c1f000a087f89 */ /* 0x0003e800000e0000 */
[----:B------:R-:W2:Y:S01]  /*e1b0*/  SHFL.IDX PT, R9, R11, 0x1, 0x1c1f ;  /* 0x003c1f000b097f89 */ /* 0x000ea200000e0000 */
[----:B------:R-:W-:Y:S01]  /*e1c0*/  LOP3.LUT P0, RZ, R158, 0x3, RZ, 0xc0, !PT ;  /* 0x000000039eff7812 */ /* 0x000fe2000780c0ff */
[----:B-1----:R-:W-:-:S03]  /*e1d0*/  VIADD R10, R21, 0x8 ;  /* 0x00000008150a7836 */ /* 0x002fc60000000000 */
[-C--:B------:R-:W-:Y:S02]  /*e1e0*/  ISETP.GE.OR P3, PT, R21, R0.reuse, P0 ;  /* 0x000000001500720c */ /* 0x080fe40000766670 */
[----:B------:R-:W-:-:S11]  /*e1f0*/  ISETP.GE.OR P0, PT, R10, R0, P0 ;  /* 0x000000000a00720c */ /* 0x000fd60000706670 */
[----:B0-----:R0:W-:Y:S04]  /*e200*/  @!P3 ST.E desc[UR40][R6.64], R20 ;  /* 0x000000140600b985 */ /* 0x0011e8000c101928 */
[----:B--2---:R0:W-:Y:S01]  /*e210*/  @!P0 ST.E desc[UR40][R8.64], R3 ;  /* 0x0000000308008985 */ /* 0x0041e2000c101928 */
[----:B------:R-:W-:Y:S05]  /*e220*/  @P2 BRA `(.L_x_723) ;  /* 0x0000001000382947 */ /* 0x000fea0003800000 */
[----:B0-----:R-:W0:Y:S01]  /*e230*/  S2R R3, SR_TID.X ;  /* 0x0000000000037919 */ /* 0x001e220000002100 */
[----:B------:R-:W1:Y:S01]  /*e240*/  @P1 LDC R10, c[0x0][0xbec] ;  /* 0x0002fb00ff0a1b82 */ /* 0x000e620000000800 */
[----:B------:R-:W-:Y:S01]  /*e250*/  ULDC.64 UR4, c[0x0][0xaa0] ;  /* 0x0002a80000047ab9 */ /* 0x000fe20000000a00 */
[----:B0-----:R-:W-:-:S05]  /*e260*/  VIADD R3, R3, 0xffffff80 ;  /* 0xffffff8003037836 */ /* 0x001fca0000000000 */
[----:B------:R-:W-:-:S04]  /*e270*/  SHF.R.S32.HI R6, RZ, 0x1f, R3 ;  /* 0x0000001fff067819 */ /* 0x000fc80000011403 */
[----:B------:R-:W-:-:S04]  /*e280*/  LEA.HI R7, R6, R3, RZ, 0x3 ;  /* 0x0000000306077211 */ /* 0x000fc800078f18ff */
[----:B------:R-:W-:-:S05]  /*e290*/  SHF.R.S32.HI R6, RZ, 0x3, R7 ;  /* 0x00000003ff067819 */ /* 0x000fca0000011407 */
[----:B------:R-:W-:-:S04]  /*e2a0*/  IMAD R9, R6, 0x40, R203 ;  /* 0x0000004006097824 */ /* 0x000fc800078e02cb */
[----:B------:R-:W-:-:S03]  /*e2b0*/  IMAD.WIDE R12, R9, 0x2, R12 ;  /* 0x00000002090c7825 */ /* 0x000fc600078e020c */
[C---:B------:R-:W-:Y:S02]  /*e2c0*/  IADD3 R45, P5, R12.reuse, 0x5000, RZ ;  /* 0x000050000c2d7810 */ /* 0x040fe40007fbe0ff */
[C---:B------:R-:W-:Y:S02]  /*e2d0*/  IADD3 R29, P0, R12.reuse, 0x1000, RZ ;  /* 0x000010000c1d7810 */ /* 0x040fe40007f1e0ff */
[C---:B------:R-:W-:Y:S02]  /*e2e0*/  IADD3 R33, P2, R12.reuse, 0x2000, RZ ;  /* 0x000020000c217810 */ /* 0x040fe40007f5e0ff */
[C---:B------:R-:W-:Y:S02]  /*e2f0*/  IADD3 R37, P3, R12.reuse, 0x3000, RZ ;  /* 0x000030000c257810 */ /* 0x040fe40007f7e0ff */
[----:B------:R-:W-:Y:S02]  /*e300*/  IADD3 R41, P4, R12, 0x4000, RZ ;  /* 0x000040000c297810 */ /* 0x000fe40007f9e0ff */
[----:B------:R-:W-:-:S02]  /*e310*/  LOP3.LUT R44, R45, 0x380, RZ, 0xc0, !PT ;  /* 0x000003802d2c7812 */ /* 0x000fc400078ec0ff */
[----:B------:R-:W-:Y:S02]  /*e320*/  LOP3.LUT R28, R29, 0x380, RZ, 0xc0, !PT ;  /* 0x000003801d1c7812 */ /* 0x000fe400078ec0ff */
[----:B------:R-:W-:Y:S02]  /*e330*/  LOP3.LUT R32, R33, 0x380, RZ, 0xc0, !PT ;  /* 0x0000038021207812 */ /* 0x000fe400078ec0ff */
[----:B------:R-:W-:Y:S02]  /*e340*/  LOP3.LUT R36, R37, 0x380, RZ, 0xc0, !PT ;  /* 0x0000038025247812 */ /* 0x000fe400078ec0ff */
[----:B------:R-:W-:Y:S02]  /*e350*/  LOP3.LUT R40, R41, 0x380, RZ, 0xc0, !PT ;  /* 0x0000038029287812 */ /* 0x000fe400078ec0ff */
[----:B------:R-:W-:Y:S02]  /*e360*/  SHF.R.U64 R44, R44, 0x3, RZ ;  /* 0x000000032c2c7819 */ /* 0x000fe400000012ff */
[----:B------:R-:W-:-:S02]  /*e370*/  SHF.R.U64 R28, R28, 0x3, RZ ;  /* 0x000000031c1c7819 */ /* 0x000fc400000012ff */
[----:B------:R-:W-:Y:S02]  /*e380*/  SHF.R.U64 R32, R32, 0x3, RZ ;  /* 0x0000000320207819 */ /* 0x000fe400000012ff */
[----:B------:R-:W-:Y:S02]  /*e390*/  SHF.R.U64 R36, R36, 0x3, RZ ;  /* 0x0000000324247819 */ /* 0x000fe400000012ff */
[----:B------:R-:W-:Y:S02]  /*e3a0*/  SHF.R.U64 R40, R40, 0x3, RZ ;  /* 0x0000000328287819 */ /* 0x000fe400000012ff */
[----:B------:R-:W-:Y:S01]  /*e3b0*/  LOP3.LUT R44, R44, R45, RZ, 0x3c, !PT ;  /* 0x0000002d2c2c7212 */ /* 0x000fe200078e3cff */
[--C-:B------:R-:W-:Y:S01]  /*e3c0*/  IMAD.X R45, RZ, RZ, R13.reuse, P5 ;  /* 0x000000ffff2d7224 */ /* 0x100fe200028e060d */
[----:B------:R-:W-:Y:S02]  /*e3d0*/  IADD3 R65, P5, R12, 0xa000, RZ ;  /* 0x0000a0000c417810 */ /* 0x000fe40007fbe0ff */
        /* <DEDUP_REMOVED lines=8> */
[C---:B------:R-:W-:Y:S01]  /*e460*/  IADD3 R49, P0, R12.reuse, 0x6000, RZ ;  /* 0x000060000c317810 */ /* 0x040fe20007f1e0ff */
[----:B------:R-:W-:Y:S01]  /*e470*/  IMAD R5, R5, UR4, RZ ;  /* 0x0000000405057c24 */ /* 0x000fe2000f8e02ff */
[C---:B------:R-:W-:Y:S01]  /*e480*/  IADD3 R53, P2, R12.reuse, 0x7000, RZ ;  /* 0x000070000c357810 */ /* 0x040fe20007f5e0ff */
[----:B------:R-:W5:Y:S01]  /*e490*/  LD.E.128 R28, desc[UR40][R28.64] ;  /* 0x000000281c1c7980 */ /* 0x000f62000c101d00 */
[----:B------:R-:W-:-:S02]  /*e4a0*/  IADD3 R57, P3, R12, 0x8000, RZ ;  /* 0x000080000c397810 */ /* 0x000fc40007f7e0ff */
[----:B------:R-:W-:Y:S01]  /*e4b0*/  IADD3 R61, P4, R12, 0x9000, RZ ;  /* 0x000090000c3d7810 */ /* 0x000fe20007f9e0ff */
[----:B------:R-:W5:Y:S01]  /*e4c0*/  LD.E.128 R32, desc[UR40][R32.64] ;  /* 0x0000002820207980 */ /* 0x000f62000c101d00 */
[----:B------:R-:W-:Y:S02]  /*e4d0*/  LOP3.LUT R64, R65, 0x380, RZ, 0xc0, !PT ;  /* 0x0000038041407812 */ /* 0x000fe400078ec0ff */
[----:B------:R-:W-:Y:S01]  /*e4e0*/  LOP3.LUT R48, R49, 0x380, RZ, 0xc0, !PT ;  /* 0x0000038031307812 */ /* 0x000fe200078ec0ff */
[----:B------:R-:W5:Y:S01]  /*e4f0*/  LD.E.128 R36, desc[UR40][R36.64] ;  /* 0x0000002824247980 */ /* 0x000f62000c101d00 */
[----:B------:R-:W-:Y:S02]  /*e500*/  LOP3.LUT R52, R53, 0x380, RZ, 0xc0, !PT ;  /* 0x0000038035347812 */ /* 0x000fe400078ec0ff */
[----:B------:R-:W-:Y:S01]  /*e510*/  LOP3.LUT R56, R57, 0x380, RZ, 0xc0, !PT ;  /* 0x0000038039387812 */ /* 0x000fe200078ec0ff */
[----:B------:R-:W5:Y:S01]  /*e520*/  LD.E.128 R40, desc[UR40][R40.64] ;  /* 0x0000002828287980 */ /* 0x000f62000c101d00 */
[----:B------:R-:W-:-:S02]  /*e530*/  LOP3.LUT R60, R61, 0x380, RZ, 0xc0, !PT ;  /* 0x000003803d3c7812 */ /* 0x000fc400078ec0ff */
[----:B------:R-:W-:Y:S01]  /*e540*/  SHF.R.U64 R64, R64, 0x3, RZ ;  /* 0x0000000340407819 */ /* 0x000fe200000012ff */
[----:B------:R-:W5:Y:S01]  /*e550*/  LD.E.128 R44, desc[UR40][R44.64] ;  /* 0x000000282c2c7980 */ /* 0x000f62000c101d00 */
[----:B------:R-:W-:Y:S02]  /*e560*/  LOP3.LUT R11, R12, 0x380, RZ, 0xc0, !PT ;  /* 0x000003800c0b7812 */ /* 0x000fe400078ec0ff */
[----:B------:R-:W-:Y:S02]  /*e570*/  SHF.R.U64 R48, R48, 0x3, RZ ;  /* 0x0000000330307819 */ /* 0x000fe400000012ff */
[----:B------:R-:W-:Y:S02]  /*e580*/  SHF.R.U64 R52, R52, 0x3, RZ ;  /* 0x0000000334347819 */ /* 0x000fe400000012ff */
[----:B------:R-:W-:Y:S02]  /*e590*/  SHF.R.U64 R56, R56, 0x3, RZ ;  /* 0x0000000338387819 */ /* 0x000fe400000012ff */
[----:B------:R-:W-:-:S02]  /*e5a0*/  SHF.R.U64 R60, R60, 0x3, RZ ;  /* 0x000000033c3c7819 */ /* 0x000fc400000012ff */
[----:B------:R-:W-:Y:S01]  /*e5b0*/  LOP3.LUT R64, R64, R65, RZ, 0x3c, !PT ;  /* 0x0000004140407212 */ /* 0x000fe200078e3cff */
[--C-:B------:R-:W-:Y:S01]  /*e5c0*/  IMAD.X R65, RZ, RZ, R13.reuse, P5 ;  /* 0x000000ffff417224 */ /* 0x100fe200028e060d */
[----:B------:R-:W-:Y:S02]  /*e5d0*/  IADD3 R9, P5, R12, 0xf000, RZ ;  /* 0x0000f0000c097810 */ /* 0x000fe40007fbe0ff */
[----:B------:R-:W-:Y:S02]  /*e5e0*/  SHF.R.U64 R11, R11, 0x3, RZ ;  /* 0x000000030b0b7819 */ /* 0x000fe400000012ff */
[----:B------:R-:W-:Y:S01]  /*e5f0*/  LOP3.LUT R48, R48, R49, RZ, 0x3c, !PT ;  /* 0x0000003130307212 */ /* 0x000fe200078e3cff */
[--C-:B------:R-:W-:Y:S01]  /*e600*/  IMAD.X R49, RZ, RZ, R13.reuse, P0 ;  /* 0x000000ffff317224 */ /* 0x100fe200000e060d */
[----:B------:R-:W-:Y:S01]  /*e610*/  LOP3.LUT R52, R52, R53, RZ, 0x3c, !PT ;  /* 0x0000003534347212 */ /* 0x000fe200078e3cff */
[--C-:B------:R-:W-:Y:S01]  /*e620*/  IMAD.X R53, RZ, RZ, R13.reuse, P2 ;  /* 0x000000ffff357224 */ /* 0x100fe200010e060d */
[----:B------:R-:W-:Y:S01]  /*e630*/  LOP3.LUT R56, R56, R57, RZ, 0x3c, !PT ;  /* 0x0000003938387212 */ /* 0x000fe200078e3cff */
[--C-:B------:R-:W-:Y:S01]  /*e640*/  IMAD.X R57, RZ, RZ, R13.reuse, P3 ;  /* 0x000000ffff397224 */ /* 0x100fe200018e060d */
[----:B------:R-:W-:Y:S01]  /*e650*/  LOP3.LUT R60, R60, R61, RZ, 0x3c, !PT ;  /* 0x0000003d3c3c7212 */ /* 0x000fe200078e3cff */
[--C-:B------:R-:W-:Y:S01]  /*e660*/  IMAD.X R61, RZ, RZ, R13.reuse, P4 ;  /* 0x000000ffff3d7224 */ /* 0x100fe200020e060d */
[C---:B------:R-:W-:Y:S01]  /*e670*/  IADD3 R69, P0, R12.reuse, 0xb000, RZ ;  /* 0x0000b0000c457810 */ /* 0x040fe20007f1e0ff */
[----:B------:R-:W-:Y:S01]  /*e680*/  IMAD.X R85, RZ, RZ, R13, P5 ;  /* 0x000000ffff557224 */ /* 0x000fe200028e060d */
[C---:B------:R-:W-:Y:S01]  /*e690*/  IADD3 R73, P2, R12.reuse, 0xc000, RZ ;  /* 0x0000c0000c497810 */ /* 0x040fe20007f5e0ff */
[----:B------:R-:W5:Y:S01]  /*e6a0*/  LD.E.128 R48, desc[UR40][R48.64] ;  /* 0x0000002830307980 */ /* 0x000f62000c101d00 */
[----:B------:R-:W-:-:S02]  /*e6b0*/  IADD3 R77, P3, R12, 0xd000, RZ ;  /* 0x0000d0000c4d7810 */ /* 0x000fc40007f7e0ff */
[----:B------:R-:W-:Y:S01]  /*e6c0*/  IADD3 R81, P4, R12, 0xe000, RZ ;  /* 0x0000e0000c517810 */ /* 0x000fe20007f9e0ff */
[----:B------:R-:W5:Y:S01]  /*e6d0*/  LD.E.128 R52, desc[UR40][R52.64] ;  /* 0x0000002834347980 */ /* 0x000f62000c101d00 */
[----:B------:R-:W-:Y:S02]  /*e6e0*/  LOP3.LUT R8, R9, 0x380, RZ, 0xc0, !PT ;  /* 0x0000038009087812 */ /* 0x000fe400078ec0ff */
[----:B------:R-:W-:Y:S01]  /*e6f0*/  LOP3.LUT R12, R11, R12, RZ, 0x3c, !PT ;  /* 0x0000000c0b0c7212 */ /* 0x000fe200078e3cff */
[----:B------:R-:W5:Y:S01]  /*e700*/  LD.E.128 R56, desc[UR40][R56.64] ;  /* 0x0000002838387980 */ /* 0x000f62000c101d00 */
[----:B------:R-:W-:Y:S02]  /*e710*/  SHF.R.U64 R8, R8, 0x3, RZ ;  /* 0x0000000308087819 */ /* 0x000fe400000012ff */
[----:B------:R-:W-:Y:S01]  /*e720*/  LOP3.LUT R68, R69, 0x380, RZ, 0xc0, !PT ;  /* 0x0000038045447812 */ /* 0x000fe200078ec0ff */
[----:B------:R0:W5:Y:S01]  /*e730*/  LD.E.128 R24, desc[UR40][R12.64] ;  /* 0x000000280c187980 */ /* 0x000162000c101d00 */
[----:B------:R-:W-:-:S02]  /*e740*/  LOP3.LUT R84, R8, R9, RZ, 0x3c, !PT ;  /* 0x0000000908547212 */ /* 0x000fc400078e3cff */
[----:B------:R-:W-:Y:S01]  /*e750*/  LOP3.LUT R8, R7, 0xfffffff8, RZ, 0xc0, !PT ;  /* 0xfffffff807087812 */ /* 0x000fe200078ec0ff */
[----:B------:R-:W5:Y:S01]  /*e760*/  LD.E.128 R60, desc[UR40][R60.64] ;  /* 0x000000283c3c7980 */ /* 0x000f62000c101d00 */
[----:B------:R-:W-:Y:S02]  /*e770*/  LOP3.LUT R72, R73, 0x380, RZ, 0xc0, !PT ;  /* 0x0000038049487812 */ /* 0x000fe400078ec0ff */
[----:B------:R-:W-:Y:S01]  /*e780*/  LOP3.LUT R76, R77, 0x380, RZ, 0xc0, !PT ;  /* 0x000003804d4c7812 */ /* 0x000fe200078ec0ff */
[----:B------:R-:W5:Y:S01]  /*e790*/  LD.E.128 R64, desc[UR40][R64.64] ;  /* 0x0000002840407980 */ /* 0x000f62000c101d00 */
[----:B------:R-:W-:Y:S01]  /*e7a0*/  LOP3.LUT R80, R81, 0x380, RZ, 0xc0, !PT ;  /* 0x0000038051507812 */ /* 0x000fe200078ec0ff */
[----:B0-----:R-:W0:Y:S01]  /*e7b0*/  @P1 LDC R12, c[0x0][0xbf0] ;  /* 0x0002fc00ff0c1b82 */ /* 0x001e220000000800 */
[----:B------:R-:W-:Y:S01]  /*e7c0*/  IMAD.IADD R3, R3, 0x1, -R8 ;  /* 0x0000000103037824 */ /* 0x000fe200078e0a08 */
[----:B------:R-:W-:Y:S01]  /*e7d0*/  SHF.R.U64 R68, R68, 0x3, RZ ;  /* 0x0000000344447819 */ /* 0x000fe200000012ff */
[----:B------:R-:W-:Y:S01]  /*e7e0*/  IMAD R9, R4, UR5, R5 ;  /* 0x0000000504097c24 */ /* 0x000fe2000f8e0205 */
[----:B------:R-:W-:Y:S01]  /*e7f0*/  SHF.R.U64 R72, R72, 0x3, RZ ;  /* 0x0000000348487819 */ /* 0x000fe200000012ff */
[----:B------:R-:W-:Y:S01]  /*e800*/  IMAD.WIDE.U32 R4, R4, UR4, RZ ;  /* 0x0000000404047c25 */ /* 0x000fe2000f8e00ff */
[----:B------:R-:W-:Y:S01]  /*e810*/  SHF.R.U64 R76, R76, 0x3, RZ ;  /* 0x000000034c4c7819 */ /* 0x000fe200000012ff */
[----:B------:R-:W-:Y:S01]  /*e820*/  ULDC.64 UR4, c[0x0][0xae8] ;  /* 0x0002ba0000047ab9 */ /* 0x000fe20000000a00 */
[----:B------:R-:W-:Y:S01]  /*e830*/  SHF.R.U64 R80, R80, 0x3, RZ ;  /* 0x0000000350507819 */ /* 0x000fe200000012ff */
[----:B------:R-:W-:Y:S01]  /*e840*/  IMAD R3, R3, 0x20, R6 ;  /* 0x0000002003037824 */ /* 0x000fe200078e0206 */
[----:B------:R-:W-:Y:S01]  /*e850*/  LOP3.LUT R68, R68, R69, RZ, 0x3c, !PT ;  /* 0x0000004544447212 */ /* 0x000fe200078e3cff */
[----:B------:R-:W-:Y:S01]  /*e860*/  IMAD.IADD R5, R5, 0x1, R9 ;  /* 0x0000000105057824 */ /* 0x000fe200078e0209 */
[----:B------:R-:W-:Y:S01]  /*e870*/  LOP3.LUT R72, R72, R73, RZ, 0x3c, !PT ;  /* 0x0000004948487212 */ /* 0x000fe200078e3cff */
[----:B------:R-:W-:Y:S01]  /*e880*/  IMAD R11, R222, 0x80, R3 ;  /* 0x00000080de0b7824 */ /* 0x000fe200078e0203 */
[----:B------:R-:W-:Y:S01]  /*e890*/  LOP3.LUT R76, R76, R77, RZ, 0x3c, !PT ;  /* 0x0000004d4c4c7212 */ /* 0x000fe200078e3cff */
[----:B------:R-:W-:Y:S01]  /*e8a0*/  IMAD.WIDE.U32 R4, R215, UR4, R4 ;  /* 0x00000004d7047c25 */ /* 0x000fe2000f8e0004 */
[----:B------:R-:W-:Y:S01]  /*e8b0*/  LOP3.LUT R80, R80, R81, RZ, 0x3c, !PT ;  /* 0x0000005150507212 */ /* 0x000fe200078e3cff */
[----:B------:R-:W5:Y:S01]  /*e8c0*/  LD.E.128 R84, desc[UR40][R84.64] ;  /* 0x0000002854547980 */ /* 0x000f62000c101d00 */
[----:B------:R-:W-:Y:S01]  /*e8d0*/  SHF.R.S32.HI R8, RZ, 0x1f, R217 ;  /* 0x0000001fff087819 */ /* 0x000fe200000114d9 */
[----:B-1----:R-:W-:-:S04]  /*e8e0*/  @P1 IMAD.HI.U32 R3, R11, R10, RZ ;  /* 0x0000000a0b031227 */ /* 0x002fc800078e00ff */
[--C-:B------:R-:W-:Y:S02]  /*e8f0*/  IMAD.X R69, RZ, RZ, R13.reuse, P0 ;  /* 0x000000ffff457224 */ /* 0x100fe400000e060d */
[--C-:B------:R-:W-:Y:S02]  /*e900*/  IMAD.X R73, RZ, RZ, R13.reuse, P2 ;  /* 0x000000ffff497224 */ /* 0x100fe400010e060d */
[--C-:B------:R-:W-:Y:S02]  /*e910*/  IMAD.X R77, RZ, RZ, R13.reuse, P3 ;  /* 0x000000ffff4d7224 */ /* 0x100fe400018e060d */
[----:B------:R-:W-:Y:S01]  /*e920*/  IMAD.X R81, RZ, RZ, R13, P4 ;  /* 0x000000ffff517224 */ /* 0x000fe200020e060d */
[----:B------:R-:W5:Y:S01]  /*e930*/  LD.E.128 R68, desc[UR40][R68.64] ;  /* 0x0000002844447980 */ /* 0x000f62000c101d00 */
[----:B------:R-:W-:Y:S01]  /*e940*/  IMAD R5, R215, UR5, R5 ;  /* 0x00000005d7057c24 */ /* 0x000fe2000f8e0205 */
[----:B------:R-:W-:Y:S01]  /*e950*/  ULDC.64 UR4, c[0x0][0xaf0] ;  /* 0x0002bc0000047ab9 */ /* 0x000fe20000000a00 */
[----:B------:R-:W-:Y:S01]  /*e960*/  IMAD.MOV.U32 R7, RZ, RZ, R11 ;  /* 0x000000ffff077224 */ /* 0x000fe200078e000b */
[----:B0-----:R-:W-:Y:S01]  /*e970*/  @P1 SHF.R.U32.HI R7, RZ, R12, R3 ;  /* 0x0000000cff071219 */ /* 0x001fe20000011603 */
[----:B------:R-:W-:Y:S01]  /*e980*/  IMAD R8, R8, UR4, RZ ;  /* 0x0000000408087c24 */ /* 0x000fe2000f8e02ff */
[----:B------:R-:W5:Y:S01]  /*e990*/  LD.E.128 R72, desc[UR40][R72.64] ;  /* 0x0000002848487980 */ /* 0x000f62000c101d00 */
[----:B------:R-:W-:Y:S01]  /*e9a0*/  IMAD.WIDE.U32 R4, R217, UR4, R4 ;  /* 0x00000004d9047c25 */ /* 0x000fe2000f8e0004 */
[----:B------:R-:W-:-:S02]  /*e9b0*/  SHF.R.S32.HI R3, RZ, 0x1f, R7 ;  /* 0x0000001fff037819 */ /* 0x000fc40000011407 */
[----:B------:R-:W5:Y:S01]  /*e9c0*/  LD.E.128 R76, desc[UR40][R76.64] ;  /* 0x000000284c4c7980 */ /* 0x000f62000c101d00 */
[----:B------:R-:W-:Y:S01]  /*e9d0*/  IMAD R9, R217, UR5, R8 ;  /* 0x00000005d9097c24 */ /* 0x000fe2000f8e0208 */
[----:B------:R-:W-:Y:S02]  /*e9e0*/  ULDC.64 UR4, c[0x0][0xae0] ;  /* 0x0002b80000047ab9 */ /* 0x000fe40000000a00 */
[----:B------:R-:W5:Y:S01]  /*e9f0*/  LD.E.128 R80, desc[UR40][R80.64] ;  /* 0x0000002850507980 */ /* 0x000f62000c101d00 */
[----:B------:R-:W-:Y:S01]  /*ea00*/  IMAD.MOV R10, RZ, RZ, -R7 ;  /* 0x000000ffff0a7224 */ /* 0x000fe200078e0a07 */
[----:B------:R-:W-:Y:S01]  /*ea10*/  @!PT LDS RZ, [RZ] ;  /* 0x00000000fffff984 */ /* 0x000fe20000000800 */
[----:B------:R-:W-:Y:S01]  /*ea20*/  @!PT LDS RZ, [RZ] ;  /* 0x00000000fffff984 */ /* 0x000fe20000000800 */
[----:B------:R-:W-:Y:S01]  /*ea30*/  @!PT LDS RZ, [RZ] ;  /* 0x00000000fffff984 */ /* 0x000fe20000000800 */
[----:B------:R-:W-:Y:S01]  /*ea40*/  @!PT LDS RZ, [RZ] ;  /* 0x00000000fffff984 */ /* 0x000fe20000000800 */
[----:B------:R0:W-:Y:S06]  /*ea50*/  MEMBAR.ALL.CTA ;  /* 0x0000000000007992 */ /* 0x0001ec0000008000 */
[----:B0-----:R-:W0:Y:S01]  /*ea60*/  FENCE.VIEW.ASYNC.S ;  /* 0x00000000000073c6 */ /* 0x001e220000000000 */
[----:B------:R-:W-:-:S02]  /*ea70*/  IMAD.IADD R5, R5, 0x1, R9 ;  /* 0x0000000105057824 */ /* 0x000fc400078e0209 */
[----:B------:R-:W-:Y:S02]  /*ea80*/  IMAD R8, R3, UR4, RZ ;  /* 0x0000000403087c24 */ /* 0x000fe4000f8e02ff */
[----:B------:R-:W-:Y:S02]  /*ea90*/  IMAD R157, R157, R10, R11 ;  /* 0x0000000a9d9d7224 */ /* 0x000fe400078e020b */
[----:B------:R-:W-:-:S04]  /*eaa0*/  IMAD.WIDE.U32 R4, R7, UR4, R4 ;  /* 0x0000000407047c25 */ /* 0x000fc8000f8e0004 */
[----:B------:R-:W-:Y:S01]  /*eab0*/  IMAD R9, R7, UR5, R8 ;  /* 0x0000000507097c24 */ /* 0x000fe2000f8e0208 */
[----:B------:R-:W-:Y:S01]  /*eac0*/  SHF.R.S32.HI R7, RZ, 0x1f, R157 ;  /* 0x0000001fff077819 */ /* 0x000fe2000001149d */
[----:B------:R-:W-:Y:S01]  /*ead0*/  ULDC.64 UR4, c[0x0][0xad8] ;  /* 0x0002b60000047ab9 */ /* 0x000fe20000000a00 */
[----:B------:R-:W-:Y:S02]  /*eae0*/  VIADD R3, R19, 0x22820 ;  /* 0x0002282013037836 */ /* 0x000fe40000000000 */
[----:B------:R-:W-:Y:S02]  /*eaf0*/  IMAD.IADD R5, R5, 0x1, R9 ;  /* 0x0000000105057824 */ /* 0x000fe400078e0209 */
[----:B------:R-:W-:Y:S01]  /*eb00*/  IMAD R8, R7, UR4, RZ ;  /* 0x0000000407087c24 */ /* 0x000fe2000f8e02ff */
[----:B------:R-:W-:Y:S01]  /*eb10*/  PRMT R3, RZ, 0x654, R3 ;  /* 0x00000654ff037816 */ /* 0x000fe20000000003 */
[----:B------:R-:W-:-:S04]  /*eb20*/  IMAD.WIDE.U32 R4, R157, UR4, R4 ;  /* 0x000000049d047c25 */ /* 0x000fc8000f8e0004 */
[----:B------:R-:W-:Y:S01]  /*eb30*/  IMAD R21, R157, UR5, R8 ;  /* 0x000000059d157c24 */ /* 0x000fe2000f8e0208 */
[----:B------:R-:W-:Y:S01]  /*eb40*/  ULDC.64 UR4, c[0x0][0xa80] ;  /* 0x0002a00000047ab9 */ /* 0x000fe20000000a00 */
[----:B0-----:R0:W-:Y:S02]  /*eb50*/  SYNCS.ARRIVE.TRANS64.RED.A1T0 RZ, [R3+URZ], RZ ;  /* 0x000000ff03ff79a7 */ /* 0x0011e4000810043f */
[----:B------:R-:W-:Y:S01]  /*eb60*/  IMAD.IADD R21, R5, 0x1, R21 ;  /* 0x0000000105157824 */ /* 0x000fe200078e0215 */
[----:B0-----:R-:W-:Y:S01]  /*eb70*/  LEA R3, P0, R4, UR4, 0x1 ;  /* 0x0000000404037c11 */ /* 0x001fe2000f8008ff */
[----:B------:R-:W-:-:S03]  /*eb80*/  UMOV UR4, 0xffffffff ;  /* 0xffffffff00047882 */ /* 0x000fc60000000000 */
[----:B------:R-:W-:Y:S01]  /*eb90*/  LEA.HI.X R21, R4, UR5, R21, 0x1, P0 ;  /* 0x0000000504157c11 */ /* 0x000fe200080f0c15 */
[----:B------:R-:W-:Y:S08]  /*eba0*/  BRA.DIV UR4, `(.L_x_724) ;  /* 0x000000b604c47947 */ /* 0x000ff0000b800000 */
[----:B------:R0:W1:Y:S04]  /*ebb0*/  SHFL.IDX PT, R20, R21, RZ, 0x181f ;  /* 0x00181fff15147589 */ /* 0x00006800000e0000 */
[----:B------:R0:W2:Y:S02]  /*ebc0*/  SHFL.IDX PT, R14, R3, RZ, 0x181f ;  /* 0x00181fff030e7589 */ /* 0x0000a400000e0000 */
.L_x_936:
[----:B------:R-:W-:Y:S01]  /*ebd0*/  IMAD R89, R222, 0x80, R6 ;  /* 0x00000080de597824 */ /* 0x000fe200078e0206 */
[----:B------:R-:W-:Y:S01]  /*ebe0*/  BSSY B1, `(.L_x_725) ;  /* 0x000001a000017945 */ /* 0x000fe20003800000 */
[----:B------:R-:W-:-:S03]  /*ebf0*/  VIADD R91, R203, 0xc0 ;  /* 0x000000c0cb5b7836 */ /* 0x000fc60000000000 */
[----:B------:R-:W-:-:S13]  /*ec00*/  ISETP.GE.AND P0, PT, R89, R0, PT ;  /* 0x000000005900720c */ /* 0x000fda0003f06270 */
[----:B------:R-:W-:Y:S05]  /*ec10*/  @P0 BRA `(.L_x_726) ;  /* 0x0000000000580947 */ /* 0x000fea0003800000 */
[----:B------:R-:W-:Y:S01]  /*ec20*/  ULDC UR4, c[0x0][0xac8] ;  /* 0x0002b20000047ab9 */ /* 0x000fe20000000800 */
[C---:B------:R-:W-:Y:S01]  /*ec30*/  VIADD R11, R203.reuse, 0xc0 ;  /* 0x000000c0cb0b7836 */ /* 0x040fe20000000000 */
[----:B------:R-:W-:Y:S02]  /*ec40*/  ISETP.GE.AND P3, PT, R203, UR4, PT ;  /* 0x00000004cb007c0c */ /* 0x000fe4000bf66270 */
[----:B------:R-:W-:Y:S02]  /*ec50*/  ISETP.GE.AND P2, PT, R214, UR4, PT ;  /* 0x00000004d6007c0c */ /* 0x000fe4000bf46270 */
[----:B------:R-:W-:Y:S02]  /*ec60*/  ISETP.GE.AND P1, PT, R213, UR4, PT ;  /* 0x00000004d5007c0c */ /* 0x000fe4000bf26270 */
[----:B------:R-:W-:Y:S02]  /*ec70*/  ISETP.GE.AND P0, PT, R11, UR4, PT ;  /* 0x000000040b007c0c */ /* 0x000fe4000bf06270 */
[----:B------:R-:W-:-:S02]  /*ec80*/  SHF.R.S32.HI R8, RZ, 0x1f, R203 ;  /* 0x0000001fff087819 */ /* 0x000fc400000114cb */
[----:B------:R-:W-:Y:S02]  /*ec90*/  SHF.R.S32.HI R10, RZ, 0x1f, R214 ;  /* 0x0000001fff0a7819 */ /* 0x000fe400000114d6 */
[----:B------:R-:W-:Y:S02]  /*eca0*/  SHF.R.S32.HI R13, RZ, 0x1f, R213 ;  /* 0x0000001fff0d7819 */ /* 0x000fe400000114d5 */
[CC--:B--2---:R-:W-:Y:S02]  /*ecb0*/  @!P3 LEA R4, P5, R203.reuse, R14.reuse, 0x1 ;  /* 0x0000000ecb04b211 */ /* 0x0c4fe400078a08ff */
[----:B------:R-:W-:Y:S02]  /*ecc0*/  @!P2 LEA R6, P4, R214, R14, 0x1 ;  /* 0x0000000ed606a211 */ /* 0x000fe400078808ff */
[----:B-1----:R-:W-:Y:S02]  /*ecd0*/  @!P3 LEA.HI.X R5, R203, R20, R8, 0x1, P5 ;  /* 0x00000014cb05b211 */ /* 0x002fe400028f0c08 */
[----:B------:R-:W-:-:S02]  /*ece0*/  @!P1 LEA R8, P5, R213, R14, 0x1 ;  /* 0x0000000ed5089211 */ /* 0x000fc400078a08ff */
[----:B------:R-:W-:Y:S01]  /*ecf0*/  @!P2 LEA.HI.X R7, R214, R20, R10, 0x1, P4 ;  /* 0x00000014d607a211 */ /* 0x000fe200020f0c0a */
[----:B-----5:R3:W-:Y:S01]  /*ed00*/  @!P3 ST.E.128 desc[UR40][R4.64], R24 ;  /* 0x000000180400b985 */ /* 0x0207e2000c101d28 */
[----:B------:R-:W-:Y:S02]  /*ed10*/  SHF.R.S32.HI R12, RZ, 0x1f, R11 ;  /* 0x0000001fff0c7819 */ /* 0x000fe4000001140b */
[----:B------:R-:W-:Y:S01]  /*ed20*/  @!P0 LEA R10, P4, R11, R14, 0x1 ;  /* 0x0000000e0b0a8211 */ /* 0x000fe200078808ff */
[----:B------:R3:W-:Y:S01]  /*ed30*/  @!P2 ST.E.128 desc[UR40][R6.64], R40 ;  /* 0x000000280600a985 */ /* 0x0007e2000c101d28 */
[-C--:B------:R-:W-:Y:S02]  /*ed40*/  @!P1 LEA.HI.X R9, R213, R20.reuse, R13, 0x1, P5 ;  /* 0x00000014d5099211 */ /* 0x080fe400028f0c0d */
[----:B------:R-:W-:-:S03]  /*ed50*/  @!P0 LEA.HI.X R11, R11, R20, R12, 0x1, P4 ;  /* 0x000000140b0b8211 */ /* 0x000fc600020f0c0c */
[----:B------:R3:W-:Y:S04]  /*ed60*/  @!P1 ST.E.128 desc[UR40][R8.64], R56 ;  /* 0x0000003808009985 */ /* 0x0007e8000c101d28 */
[----:B------:R3:W-:Y:S02]  /*ed70*/  @!P0 ST.E.128 desc[UR40][R10.64], R72 ;  /* 0x000000480a008985 */ /* 0x0007e4000c101d28 */
.L_x_726:
[----:B------:R-:W-:Y:S05]  /*ed80*/  BSYNC B1 ;  /* 0x0000000000017941 */ /* 0x000fea0003800000 */
.L_x_725:
[----:B------:R-:W-:Y:S01]  /*ed90*/  UMOV UR4, 0xffffffff ;  /* 0xffffffff00047882 */ /* 0x000fe20000000000 */
[----:B---3-5:R-:W-:Y:S02]  /*eda0*/  SHF.R.S32.HI R24, RZ, 0x1f, R91 ;  /* 0x0000001fff187819 */ /* 0x028fe4000001145b */
[----:B------:R-:W-:Y:S05]  /*edb0*/  BRA.DIV UR4, `(.L_x_727) ;  /* 0x000000b604747947 */ /* 0x000fea000b800000 */
[----:B-1----:R1:W3:Y:S04]  /*edc0*/  SHFL.IDX PT, R20, R21, 0x1, 0x181f ;  /* 0x00381f0015147f89 */ /* 0x0022e800000e0000 */
[----:B--2---:R1:W2:Y:S02]  /*edd0*/  SHFL.IDX PT, R14, R3, 0x1, 0x181f ;  /* 0x00381f00030e7f89 */ /* 0x0042a400000e0000 */
.L_x_940:
[----:B------:R-:W-:Y:S01]  /*ede0*/  VIADD R5, R89, 0x20 ;  /* 0x0000002059057836 */ /* 0x000fe20000000000 */
[----:B------:R-:W-:Y:S04]  /*edf0*/  BSSY B1, `(.L_x_728) ;  /* 0x0000017000017945 */ /* 0x000fe80003800000 */
[----:B------:R-:W-:-:S13]  /*ee00*/  ISETP.GE.AND P0, PT, R5, R0, PT ;  /* 0x000000000500720c */ /* 0x000fda0003f06270 */
[----:B------:R-:W-:Y:S05]  /*ee10*/  @P0 BRA `(.L_x_729) ;  /* 0x0000000000500947 */ /* 0x000fea0003800000 */
[----:B------:R-:W-:Y:S01]  /*ee20*/  ULDC UR4, c[0x0][0xac8] ;  /* 0x0002b20000047ab9 */ /* 0x000fe20000000800 */
[----:B------:R-:W-:Y:S02]  /*ee30*/  SHF.R.S32.HI R8, RZ, 0x1f, R203 ;  /* 0x0000001fff087819 */ /* 0x000fe400000114cb */
[----:B------:R-:W-:Y:S02]  /*ee40*/  ISETP.GE.AND P3, PT, R203, UR4, PT ;  /* 0x00000004cb007c0c */ /* 0x000fe4000bf66270 */
[----:B------:R-:W-:Y:S02]  /*ee50*/  ISETP.GE.AND P2, PT, R214, UR4, PT ;  /* 0x00000004d6007c0c */ /* 0x000fe4000bf46270 */
[----:B------:R-:W-:Y:S02]  /*ee60*/  ISETP.GE.AND P1, PT, R213, UR4, PT ;  /* 0x00000004d5007c0c */ /* 0x000fe4000bf26270 */
[----:B------:R-:W-:Y:S02]  /*ee70*/  ISETP.GE.AND P0, PT, R91, UR4, PT ;  /* 0x000000045b007c0c */ /* 0x000fe4000bf06270 */
[----:B------:R-:W-:-:S02]  /*ee80*/  SHF.R.S32.HI R10, RZ, 0x1f, R214 ;  /* 0x0000001fff0a7819 */ /* 0x000fc400000114d6 */
[----:B------:R-:W-:-:S03]  /*ee90*/  SHF.R.S32.HI R12, RZ, 0x1f, R213 ;  /* 0x0000001fff0c7819 */ /* 0x000fc600000114d5 */
[CC--:B--2---:R-:W-:Y:S02]  /*eea0*/  @!P3 LEA R4, P5, R203.reuse, R14.reuse, 0x1 ;  /* 0x0000000ecb04b211 */ /* 0x0c4fe400078a08ff */
[C---:B------:R-:W-:Y:S02]  /*eeb0*/  @!P2 LEA R6, P4, R214.reuse, R14, 0x1 ;  /* 0x0000000ed606a211 */ /* 0x040fe400078808ff */
        /* <DEDUP_REMOVED lines=10> */
.L_x_729:
[----:B------:R-:W-:Y:S05]  /*ef60*/  BSYNC B1 ;  /* 0x0000000000017941 */ /* 0x000fea0003800000 */
.L_x_728:
[----:B------:R-:W-:-:S03]  /*ef70*/  UMOV UR4, 0xffffffff ;  /* 0xffffffff00047882 */ /* 0x000fc60000000000 */
[----:B------:R-:W-:Y:S05]  /*ef80*/  BRA.DIV UR4, `(.L_x_730) ;  /* 0x000000b604487947 */ /* 0x000fea000b800000 */
[----:B----4-:R4:W0:Y:S04]  /*ef90*/  SHFL.IDX PT, R4, R21, 0x2, 0x181f ;  /* 0x00581f0015047f89 */ /* 0x01082800000e0000 */
[----:B--2---:R4:W2:Y:S02]  /*efa0*/  SHFL.IDX PT, R14, R3, 0x2, 0x181f ;  /* 0x00581f00030e7f89 */ /* 0x0048a400000e0000 */
.L_x_944:
        /* <DEDUP_REMOVED lines=14> */
[----:B0-----:R-:W-:Y:S02]  /*f090*/  @!P3 LEA.HI.X R11, R203, R4, R6, 0x1, P5 ;  /* 0x00000004cb0bb211 */ /* 0x001fe400028f0c06 */
        /* <DEDUP_REMOVED lines=9> */
.L_x_732:
[----:B------:R-:W-:Y:S05]  /*f130*/  BSYNC B1 ;  /* 0x0000000000017941 */ /* 0x000fea0003800000 */
.L_x_731:
[----:B------:R-:W-:-:S03]  /*f140*/  UMOV UR4, 0xffffffff ;  /* 0xffffffff00047882 */ /* 0x000fc60000000000 */
[----:B------:R-:W-:Y:S05]  /*f150*/  BRA.DIV UR4, `(.L_x_733) ;  /* 0x000000b6041c7947 */ /* 0x000fea000b800000 */
[----:B0-----:R0:W0:Y:S04]  /*f160*/  SHFL.IDX PT, R4, R21, 0x3, 0x181f ;  /* 0x00781f0015047f89 */ /* 0x00102800000e0000 */
[----:B--2---:R2:W0:Y:S02]  /*f170*/  SHFL.IDX PT, R14, R3, 0x3, 0x181f ;  /* 0x00781f00030e7f89 */ /* 0x00442400000e0000 */
.L_x_948:
[----:B-12-4-:R-:W-:-:S05]  /*f180*/  VIADD R3, R89, 0x60 ;  /* 0x0000006059037836 */ /* 0x016fca0000000000 */
[----:B------:R-:W-:-:S13]  /*f190*/  ISETP.GE.AND P0, PT, R3, R0, PT ;  /* 0x000000000300720c */ /* 0x000fda0003f06270 */
[----:B------:R-:W-:Y:S05]  /*f1a0*/  @P0 BRA `(.L_x_734) ;  /* 0x0000002c004c0947 */ /* 0x000fea0003800000 */
[----:B------:R-:W-:Y:S01]  /*f1b0*/  ULDC UR4, c[0x0][0xac8] ;  /* 0x0002b20000047ab9 */ /* 0x000fe20000000800 */
[----:B------:R-:W-:Y:S02]  /*f1c0*/  SHF.R.S32.HI R13, RZ, 0x1f, R203 ;  /* 0x0000001fff0d7819 */ /* 0x000fe400000114cb */
[----:B------:R-:W-:Y:S02]  /*f1d0*/  ISETP.GE.AND P3, PT, R203, UR4, PT ;  /* 0x00000004cb007c0c */ /* 0x000fe4000bf66270 */
[----:B------:R-:W-:Y:S02]  /*f1e0*/  ISETP.GE.AND P4, PT, R214, UR4, PT ;  /* 0x00000004d6007c0c */ /* 0x000fe4000bf86270 */
[----:B------:R-:W-:Y:S02]  /*f1f0*/  ISETP.GE.AND P5, PT, R213, UR4, PT ;  /* 0x00000004d5007c0c */ /* 0x000fe4000bfa6270 */
[----:B------:R-:W-:Y:S02]  /*f200*/  SHF.R.S32.HI R12, RZ, 0x1f, R214 ;  /* 0x0000001fff0c7819 */ /* 0x000fe400000114d6 */
[----:B------:R-:W-:-:S05]  /*f210*/  SHF.R.S32.HI R5, RZ, 0x1f, R213 ;  /* 0x0000001fff057819 */ /* 0x000fca00000114d5 */
[-C--:B0-----:R-:W-:Y:S02]  /*f220*/  @!P3 LEA R6, P0, R203, R14.reuse, 0x1 ;  /* 0x0000000ecb06b211 */ /* 0x081fe400078008ff */
[CC--:B------:R-:W-:Y:S02]  /*f230*/  @!P4 LEA R8, P1, R214.reuse, R14.reuse, 0x1 ;  /* 0x0000000ed608c211 */ /* 0x0c0fe400078208ff */
[----:B------:R-:W-:Y:S02]  /*f240*/  @!P5 LEA R10, P2, R213, R14, 0x1 ;  /* 0x0000000ed50ad211 */ /* 0x000fe400078408ff */
[-C--:B------:R-:W-:Y:S02]  /*f250*/  @!P3 LEA.HI.X R7, R203, R4.reuse, R13, 0x1, P0 ;  /* 0x00000004cb07b211 */ /* 0x080fe400000f0c0d */
[-C--:B------:R-:W-:Y:S02]  /*f260*/  @!P4 LEA.HI.X R9, R214, R4.reuse, R12, 0x1, P1 ;  /* 0x00000004d609c211 */ /* 0x080fe400008f0c0c */
[----:B------:R-:W-:Y:S01]  /*f270*/  @!P5 LEA.HI.X R11, R213, R4, R5, 0x1, P2 ;  /* 0x00000004d50bd211 */ /* 0x000fe200010f0c05 */
[----:B------:R4:W-:Y:S01]  /*f280*/  @!P3 ST.E.128 desc[UR40][R6.64], R36 ;  /* 0x000000240600b985 */ /* 0x0009e2000c101d28 */
[----:B------:R-:W-:-:S03]  /*f290*/  ISETP.GE.AND P0, PT, R91, UR4, PT ;  /* 0x000000045b007c0c */ /* 0x000fc6000bf06270 */
[----:B------:R4:W-:Y:S04]  /*f2a0*/  @!P4 ST.E.128 desc[UR40][R8.64], R52 ;  /* 0x000000340800c985 */ /* 0x0009e8000c101d28 */
[----:B------:R4:W-:Y:S06]  /*f2b0*/  @!P5 ST.E.128 desc[UR40][R10.64], R68 ;  /* 0x000000440a00d985 */ /* 0x0009ec000c101d28 */
[----:B------:R-:W-:Y:S05]  /*f2c0*/  @P0 BRA `(.L_x_734) ;  /* 0x0000002c00040947 */ /* 0x000fea0003800000 */
[----:B------:R-:W-:-:S04]  /*f2d0*/  LEA R14, P0, R91, R14, 0x1 ;  /* 0x0000000e5b0e7211 */ /* 0x000fc800078008ff */
[----:B------:R-:W-:-:S05]  /*f2e0*/  LEA.HI.X R15, R91, R4, R24, 0x1, P0 ;  /* 0x000000045b0f7211 */ /* 0x000fca00000f0c18 */
[----:B------:R0:W-:Y:S01]  /*f2f0*/  ST.E.128 desc[UR40][R14.64], R84 ;  /* 0x000000540e007985 */ /* 0x0001e2000c101d28 */
[----:B------:R-:W-:Y:S05]  /*f300*/  BRA `(.L_x_734) ;  /* 0x0000002800f47947 */ /* 0x000fea0003800000 */
.L_x_723:
[----:B0-----:R-:W0:Y:S01]  /*f310*/  @P1 LDC R7, c[0x0][0xbec] ;  /* 0x0002fb00ff071b82 */ /* 0x001e220000000800 */
[----:B------:R-:W-:Y:S01]  /*f320*/  ULDC.64 UR4, c[0x0][0xb08] ;  /* 0x0002c20000047ab9 */ /* 0x000fe20000000a00 */
[----:B------:R-:W-:Y:S02]  /*f330*/  IMAD.MOV.U32 R3, RZ, RZ, R14 ;  /* 0x000000ffff037224 */ /* 0x000fe400078e000e */
[----:B------:R-:W-:-:S04]  /*f340*/  IMAD R5, R5, UR4, RZ ;  /* 0x0000000405057c24 */ /* 0x000fc8000f8e02ff */
[----:B------:R-:W1:Y:S01]  /*f350*/  @P1 LDC R6, c[0x0][0xbf0] ;  /* 0x0002fc00ff061b82 */ /* 0x000e620000000800 */
[----:B0-----:R-:W-:-:S05]  /*f360*/  @P1 IMAD.HI.U32 R7, R14, R7, RZ ;  /* 0x000000070e071227 */ /* 0x001fca00078e00ff */
[----:B-1----:R-:W-:Y:S01]  /*f370*/  @P1 SHF.R.U32.HI R3, RZ, R6, R7 ;  /* 0x00000006ff031219 */ /* 0x002fe20000011607 */
[C---:B------:R-:W-:Y:S02]  /*f380*/  IMAD R6, R4.reuse, UR5, R5 ;  /* 0x0000000504067c24 */ /* 0x040fe4000f8e0205 */
[----:B------:R-:W-:Y:S01]  /*f390*/  IMAD.WIDE.U32 R4, R4, UR4, RZ ;  /* 0x0000000404047c25 */ /* 0x000fe2000f8e00ff */
[----:B------:R-:W-:-:S03]  /*f3a0*/  ULDC.64 UR4, c[0x0][0xb38] ;  /* 0x0002ce0000047ab9 */ /* 0x000fc60000000a00 */
[----:B------:R-:W-:Y:S01]  /*f3b0*/  IMAD.IADD R5, R5, 0x1, R6 ;  /* 0x0000000105057824 */ /* 0x000fe200078e0206 */
[----:B------:R-:W-:Y:S01]  /*f3c0*/  SHF.R.S32.HI R6, RZ, 0x1f, R217 ;  /* 0x0000001fff067819 */ /* 0x000fe200000114d9 */
[----:B------:R-:W-:-:S04]  /*f3d0*/  IMAD.WIDE.U32 R4, R215, UR4, R4 ;  /* 0x00000004d7047c25 */ /* 0x000fc8000f8e0004 */
[----:B------:R-:W-:Y:S01]  /*f3e0*/  IMAD R5, R215, UR5, R5 ;  /* 0x00000005d7057c24 */ /* 0x000fe2000f8e0205 */
[----:B------:R-:W-:Y:S02]  /*f3f0*/  ULDC.64 UR4, c[0x0][0xb40] ;  /* 0x0002d00000047ab9 */ /* 0x000fe40000000a00 */
[----:B------:R-:W-:Y:S02]  /*f400*/  IMAD R6, R6, UR4, RZ ;  /* 0x0000000406067c24 */ /* 0x000fe4000f8e02ff */
[----:B------:R-:W-:-:S04]  /*f410*/  IMAD.WIDE.U32 R4, R217, UR4, R4 ;  /* 0x00000004d9047c25 */ /* 0x000fc8000f8e0004 */
[----:B------:R-:W-:Y:S01]  /*f420*/  IMAD R7, R217, UR5, R6 ;  /* 0x00000005d9077c24 */ /* 0x000fe2000f8e0206 */
[----:B------:R-:W-:Y:S01]  /*f430*/  ULDC.64 UR4, c[0x0][0xb48] ;  /* 0x0002d20000047ab9 */ /* 0x000fe20000000a00 */
[----:B------:R-:W-:Y:S02]  /*f440*/  IMAD.MOV R6, RZ, RZ, -R3 ;  /* 0x000000ffff067224 */ /* 0x000fe400078e0a03 */
[----:B------:R-:W-:Y:S01]  /*f450*/  IMAD.IADD R5, R5, 0x1, R7 ;  /* 0x0000000105057824 */ /* 0x000fe200078e0207 */
[----:B------:R-:W-:Y:S01]  /*f460*/  SHF.R.S32.HI R7, RZ, 0x1f, R3 ;  /* 0x0000001fff077819 */ /* 0x000fe20000011403 */
[----:B------:R-:W-:Y:S02]  /*f470*/  IMAD R6, R157, R6, R14 ;  /* 0x000000069d067224 */ /* 0x000fe400078e020e */
[----:B------:R-:W-:-:S04]  /*f480*/  IMAD.WIDE.U32 R4, R223, UR4, R4 ;  /* 0x00000004df047c25 */ /* 0x000fc8000f8e0004 */
[----:B------:R-:W-:Y:S01]  /*f490*/  IMAD R5, R223, UR5, R5 ;  /* 0x00000005df057c24 */ /* 0x000fe2000f8e0205 */
[----:B------:R-:W-:Y:S02]  /*f4a0*/  ULDC.64 UR4, c[0x0][0xb30] ;  /* 0x0002cc0000047ab9 */ /* 0x000fe40000000a00 */
[----:B------:R-:W-:Y:S02]  /*f4b0*/  IMAD R8, R7, UR4, RZ ;  /* 0x0000000407087c24 */ /* 0x000fe4000f8e02ff */
[----:B------:R-:W-:-:S04]  /*f4c0*/  IMAD.WIDE.U32 R4, R3, UR4, R4 ;  /* 0x0000000403047c25 */ /* 0x000fc8000f8e0004 */
[----:B------:R-:W-:Y:S01]  /*f4d0*/  IMAD R7, R3, UR5, R8 ;  /* 0x0000000503077c24 */ /* 0x000fe2000f8e0208 */
[----:B------:R-:W-:Y:S01]  /*f4e0*/  ULDC.64 UR4, c[0x0][0xb28] ;  /* 0x0002ca0000047ab9 */ /* 0x000fe20000000a00 */
[----:B------:R-:W-:Y:S02]  /*f4f0*/  VIADD R3, R19, 0x22820 ;  /* 0x0002282013037836 */ /* 0x000fe40000000000 */
[----:B------:R-:W-:-:S03]  /*f500*/  IMAD.IADD R5, R5, 0x1, R7 ;  /* 0x0000000105057824 */ /* 0x000fc600078e0207 */
[----:B------:R-:W-:Y:S01]  /*f510*/  PRMT R3, RZ, 0x654, R3 ;  /* 0x00000654ff037816 */ /* 0x000fe20000000003 */
[----:B------:R-:W-:-:S03]  /*f520*/  IMAD.WIDE.U32 R4, R6, UR4, R4 ;  /* 0x0000000406047c25 */ /* 0x000fc6000f8e0004 */
[----:B------:R0:W-:Y:S02]  /*f530*/  SYNCS.ARRIVE.TRANS64.RED.A1T0 RZ, [R3+URZ], RZ ;  /* 0x000000ff03ff79a7 */ /* 0x0001e4000810043f */
[----:B0-----:R-:W-:-:S05]  /*f540*/  SHF.R.S32.HI R3, RZ, 0x1f, R6 ;  /* 0x0000001fff037819 */ /* 0x001fca0000011406 */
[----:B------:R-:W-:-:S04]  /*f550*/  IMAD R3, R3, UR4, RZ ;  /* 0x0000000403037c24 */ /* 0x000fc8000f8e02ff */
[----:B------:R-:W-:Y:S01]  /*f560*/  IMAD R7, R6, UR5, R3 ;  /* 0x0000000506077c24 */ /* 0x000fe2000f8e0203 */
[----:B------:R-:W-:Y:S02]  /*f570*/  ULDC.64 UR4, c[0x0][0xb00] ;  /* 0x0002c00000047ab9 */ /* 0x000fe40000000a00 */
[----:B------:R-:W-:Y:S01]  /*f580*/  LEA R3, P0, R4, UR4, 0x2 ;  /* 0x0000000404037c11 */ /* 0x000fe2000f8010ff */
[----:B------:R-:W-:Y:S01]  /*f590*/  IMAD.IADD R5, R5, 0x1, R7 ;  /* 0x0000000105057824 */ /* 0x000fe200078e0207 */
[----:B------:R-:W-:-:S04]  /*f5a0*/  UMOV UR4, 0xffffffff ;  /* 0xffffffff00047882 */ /* 0x000fc80000000000 */
[----:B------:R-:W-:Y:S01]  /*f5b0*/  LEA.HI.X R8, R4, UR5, R5, 0x2, P0 ;  /* 0x0000000504087c11 */ /* 0x000fe200080f1405 */
[----:B------:R-:W-:Y:S06]  /*f5c0*/  BRA.DIV UR4, `(.L_x_735) ;  /* 0x000000b204487947 */ /* 0x000fec000b800000 */
[----:B------:R0:W1:Y:S04]  /*f5d0*/  SHFL.IDX PT, R9, R8, RZ, 0x1c1f ;  /* 0x001c1fff08097589 */ /* 0x00006800000e0000 */
[----:B------:R0:W2:Y:S02]  /*f5e0*/  SHFL.IDX PT, R11, R3, RZ, 0x1c1f ;  /* 0x001c1fff030b7589 */ /* 0x0000a400000e0000 */
.L_x_951:
[----:B------:R-:W-:Y:S01]  /*f5f0*/  ISETP.GE.AND P0, PT, R21, R0, PT ;  /* 0x000000001500720c */ /* 0x000fe20003f06270 */
[----:B------:R-:W-:-:S12]  /*f600*/  BSSY B1, `(.L_x_736) ;  /* 0x00000c9000017945 */ /* 0x000fd80003800000 */
[----:B------:R-:W-:Y:S05]  /*f610*/  @P0 BRA `(.L_x_737) ;  /* 0x0000000c001c0947 */ /* 0x000fea0003800000 */
[----:B------:R-:W-:Y:S01]  /*f620*/  ULDC UR4, c[0x0][0xac8] ;  /* 0x0002b20000047ab9 */ /* 0x000fe20000000800 */
[C---:B------:R-:W-:Y:S01]  /*f630*/  VIADD R12, R225.reuse, 0x8 ;  /* 0x00000008e10c7836 */ /* 0x040fe20000000000 */
[C---:B------:R-:W-:Y:S01]  /*f640*/  ISETP.GE.AND P0, PT, R225.reuse, UR4, PT ;  /* 0x00000004e1007c0c */ /* 0x040fe2000bf06270 */
[C---:B------:R-:W-:Y:S02]  /*f650*/  VIADD R7, R225.reuse, 0x10 ;  /* 0x00000010e1077836 */ /* 0x040fe40000000000 */
[C---:B------:R-:W-:Y:S01]  /*f660*/  VIADD R13, R225.reuse, 0x8 ;  /* 0x00000008e10d7836 */ /* 0x040fe20000000000 */
[----:B------:R-:W-:Y:S01]  /*f670*/  ISETP.GE.AND P1, PT, R12, UR4, PT ;  /* 0x000000040c007c0c */ /* 0x000fe2000bf26270 */
[C---:B------:R-:W-:Y:S02]  /*f680*/  VIADD R6, R225.reuse, 0x18 ;  /* 0x00000018e1067836 */ /* 0x040fe40000000000 */
[C---:B------:R-:W-:Y:S01]  /*f690*/  VIADD R20, R225.reuse, 0x40 ;  /* 0x00000040e1147836 */ /* 0x040fe20000000000 */
[----:B------:R-:W-:Y:S01]  /*f6a0*/  SHF.R.S32.HI R13, RZ, 0x1f, R13 ;  /* 0x0000001fff0d7819 */ /* 0x000fe2000001140d */
[----:B------:R-:W-:-:S02]  /*f6b0*/  VIADD R15, R225, 0x38 ;  /* 0x00000038e10f7836 */ /* 0x000fc40000000000 */
[C---:B------:R-:W-:Y:S02]  /*f6c0*/  VIADD R14, R225.reuse, 0x50 ;  /* 0x00000050e10e7836 */ /* 0x040fe40000000000 */
[----:B--2---:R-:W-:Y:S01]  /*f6d0*/  @!P0 IMAD.MOV.U32 R4, RZ, RZ, R11 ;  /* 0x000000ffff048224 */ /* 0x004fe200078e000b */
[----:B------:R-:W-:Y:S01]  /*f6e0*/  SHF.R.S32.HI R15, RZ, 0x1f, R15 ;  /* 0x0000001fff0f7819 */ /* 0x000fe2000001140f */
[----:B-1----:R-:W-:Y:S02]  /*f6f0*/  @!P0 IMAD.MOV.U32 R5, RZ, RZ, R9 ;  /* 0x000000ffff058224 */ /* 0x002fe400078e0009 */
[C---:B------:R-:W-:Y:S02]  /*f700*/  VIADD R21, R225.reuse, 0x40 ;  /* 0x00000040e1157836 */ /* 0x040fe40000000000 */
[----:B------:R-:W-:-:S03]  /*f710*/  @!P0 IMAD.WIDE R4, R225, 0x4, R4 ;  /* 0x00000004e1048825 */ /* 0x000fc600078e0204 */
[----:B------:R-:W-:Y:S02]  /*f720*/  SHF.R.S32.HI R21, RZ, 0x1f, R21 ;  /* 0x0000001fff157819 */ /* 0x000fe40000011415 */
[----:B------:R1:W-:Y:S01]  /*f730*/  @!P0 ST.E.64 desc[UR40][R4.64], R24 ;  /* 0x0000001804008985 */ /* 0x0003e2000c101b28 */
[----:B------:R-:W-:Y:S02]  /*f740*/  ISETP.GE.AND P0, PT, R7, UR4, PT ;  /* 0x0000000407007c0c */ /* 0x000fe4000bf06270 */
[----:B-1----:R-:W-:-:S04]  /*f750*/  @!P1 LEA R4, P2, R12, R11, 0x2 ;  /* 0x0000000b0c049211 */ /* 0x002fc800078410ff */
[----:B------:R-:W-:Y:S01]  /*f760*/  @!P1 LEA.HI.X R5, R12, R9, R13, 0x2, P2 ;  /* 0x000000090c059211 */ /* 0x000fe200010f140d */
[C---:B------:R-:W-:Y:S02]  /*f770*/  VIADD R13, R225.reuse, 0x10 ;  /* 0x00000010e10d7836 */ /* 0x040fe40000000000 */
[----:B------:R-:W-:Y:S02]  /*f780*/  VIADD R12, R225, 0x20 ;  /* 0x00000020e10c7836 */ /* 0x000fe40000000000 */
[----:B------:R1:W-:Y:S01]  /*f790*/  @!P1 ST.E.64 desc[UR40][R4.64], R28 ;  /* 0x0000001c04009985 */ /* 0x0003e2000c101b28 */
[----:B------:R-:W-:Y:S02]  /*f7a0*/  SHF.R.S32.HI R13, RZ, 0x1f, R13 ;  /* 0x0000001fff0d7819 */ /* 0x000fe4000001140d */
[----:B------:R-:W-:Y:S02]  /*f7b0*/  ISETP.GE.AND P1, PT, R6, UR4, PT ;  /* 0x0000000406007c0c */ /* 0x000fe4000bf26270 */
[----:B-1----:R-:W-:-:S04]  /*f7c0*/  @!P0 LEA R4, P2, R7, R11, 0x2 ;  /* 0x0000000b07048211 */ /* 0x002fc800078410ff */
[----:B------:R-:W-:Y:S01]  /*f7d0*/  @!P0 LEA.HI.X R5, R7, R9, R13, 0x2, P2 ;  /* 0x0000000907058211 */ /* 0x000fe200010f140d */
[C---:B------:R-:W-:Y:S02]  /*f7e0*/  VIADD R13, R225.reuse, 0x18 ;  /* 0x00000018e10d7836 */ /* 0x040fe40000000000 */
[----:B------:R-:W-:Y:S02]  /*f7f0*/  VIADD R7, R225, 0x28 ;  /* 0x00000028e1077836 */ /* 0x000fe40000000000 */
[----:B------:R1:W-:Y:S01]  /*f800*/  @!P0 ST.E.64 desc[UR40][R4.64], R32 ;  /* 0x0000002004008985 */ /* 0x0003e2000c101b28 */
[----:B------:R-:W-:Y:S02]  /*f810*/  ISETP.GE.AND P0, PT, R12, UR4, PT ;  /* 0x000000040c007c0c */ /* 0x000fe4000bf06270 */
[----:B------:R-:W-:Y:S02]  /*f820*/  SHF.R.S32.HI R13, RZ, 0x1f, R13 ;  /* 0x0000001fff0d7819 */ /* 0x000fe4000001140d */
[----:B-1----:R-:W-:-:S04]  /*f830*/  @!P1 LEA R4, P2, R6, R11, 0x2 ;  /* 0x0000000b06049211 */ /* 0x002fc800078410ff */
[----:B------:R-:W-:Y:S01]  /*f840*/  @!P1 LEA.HI.X R5, R6, R9, R13, 0x2, P2 ;  /* 0x0000000906059211 */ /* 0x000fe200010f140d */
[----:B------:R-:W-:Y:S01]  /*f850*/  VIADD R13, R225, 0x20 ;  /* 0x00000020e10d7836 */ /* 0x000fe20000000000 */
[----:B------:R-:W-:Y:S01]  /*f860*/  ISETP.GE.AND P2, PT, R7, UR4, PT ;  /* 0x0000000407007c0c */ /* 0x000fe2000bf46270 */
        /* <DEDUP_REMOVED lines=13> */
[C---:B------:R-:W-:Y:S01]  /*f940*/  VIADD R7, R225.reuse, 0x30 ;  /* 0x00000030e1077836 */ /* 0x040fe20000000000 */
[----:B------:R-:W-:Y:S01]  /*f950*/  ISETP.GE.AND P0, PT, R20, UR4, PT ;  /* 0x0000000414007c0c */ /* 0x000fe2000bf06270 */
[----:B------:R-:W-:Y:S02]  /*f960*/  VIADD R13, R225, 0x48 ;  /* 0x00000048e10d7836 */ /* 0x000fe40000000000 */
[----:B------:R1:W-:Y:S01]  /*f970*/  @!P2 ST.E.64 desc[UR40][R4.64], R44 ;  /* 0x0000002c0400a985 */ /* 0x0003e2000c101b28 */
[----:B------:R-:W-:Y:S02]  /*f980*/  SHF.R.S32.HI R7, RZ, 0x1f, R7 ;  /* 0x0000001fff077819 */ /* 0x000fe40000011407 */
[----:B-1----:R-:W-:-:S04]  /*f990*/  @!P3 LEA R4, P2, R6, R11, 0x2 ;  /* 0x0000000b0604b211 */ /* 0x002fc800078410ff */
[----:B------:R-:W-:Y:S02]  /*f9a0*/  @!P3 LEA.HI.X R5, R6, R9, R7, 0x2, P2 ;  /* 0x000000090605b211 */ /* 0x000fe400010f1407 */
[----:B------:R-:W-:Y:S02]  /*f9b0*/  ISETP.GE.AND P2, PT, R13, UR4, PT ;  /* 0x000000040d007c0c */ /* 0x000fe4000bf46270 */
[----:B------:R-:W-:Y:S01]  /*f9c0*/  @!P1 LEA R6, P4, R12, R11, 0x2 ;  /* 0x0000000b0c069211 */ /* 0x000fe200078810ff */
[----:B------:R1:W-:Y:S01]  /*f9d0*/  @!P3 ST.E.64 desc[UR40][R4.64], R48 ;  /* 0x000000300400b985 */ /* 0x0003e2000c101b28 */
[----:B------:R-:W-:Y:S02]  /*f9e0*/  ISETP.GE.AND P3, PT, R14, UR4, PT ;  /* 0x000000040e007c0c */ /* 0x000fe4000bf66270 */
[----:B------:R-:W-:Y:S01]  /*f9f0*/  @!P1 LEA.HI.X R7, R12, R9, R15, 0x2, P4 ;  /* 0x000000090c079211 */ /* 0x000fe200020f140f */
[C---:B------:R-:W-:Y:S02]  /*fa00*/  VIADD R12, R225.reuse, 0x58 ;  /* 0x00000058e10c7836 */ /* 0x040fe40000000000 */
[----:B------:R-:W-:-:S02]  /*fa10*/  VIADD R15, R225, 0x48 ;  /* 0x00000048e10f7836 */ /* 0x000fc40000000000 */
[----:B------:R2:W-:Y:S01]  /*fa20*/  @!P1 ST.E.64 desc[UR40][R6.64], R52 ;  /* 0x0000003406009985 */ /* 0x0005e2000c101b28 */
[----:B------:R-:W-:Y:S02]  /*fa30*/  ISETP.GE.AND P1, PT, R12, UR4, PT ;  /* 0x000000040c007c0c */ /* 0x000fe4000bf26270 */
[----:B------:R-:W-:Y:S02]  /*fa40*/  SHF.R.S32.HI R15, RZ, 0x1f, R15 ;  /* 0x0000001fff0f7819 */ /* 0x000fe4000001140f */
[----:B-1----:R-:W-:-:S04]  /*fa50*/  @!P0 LEA R4, P4, R20, R11, 0x2 ;  /* 0x0000000b14048211 */ /* 0x002fc800078810ff */
[----:B------:R-:W-:Y:S01]  /*fa60*/  @!P0 LEA.HI.X R5, R20, R9, R21, 0x2, P4 ;  /* 0x0000000914058211 */ /* 0x000fe200020f1415 */
[C---:B------:R-:W-:Y:S02]  /*fa70*/  VIADD R20, R225.reuse, 0x60 ;  /* 0x00000060e1147836 */ /* 0x040fe40000000000 */
[----:B------:R-:W-:Y:S01]  /*fa80*/  VIADD R21, R225, 0x50 ;  /* 0x00000050e1157836 */ /* 0x000fe20000000000 */
[C---:B--2---:R-:W-:Y:S01]  /*fa90*/  @!P2 LEA R6, P5, R13.reuse, R11, 0x2 ;  /* 0x0000000b0d06a211 */ /* 0x044fe200078a10ff */
[----:B------:R1:W-:Y:S01]  /*faa0*/  @!P0 ST.E.64 desc[UR40][R4.64], R56 ;  /* 0x0000003804008985 */ /* 0x0003e2000c101b28 */
[----:B------:R-:W-:Y:S02]  /*fab0*/  ISETP.GE.AND P0, PT, R20, UR4, PT ;  /* 0x0000000414007c0c */ /* 0x000fe4000bf06270 */
[----:B------:R-:W-:Y:S01]  /*fac0*/  @!P2 LEA.HI.X R7, R13, R9, R15, 0x2, P5 ;  /* 0x000000090d07a211 */ /* 0x000fe200028f140f */
[C---:B------:R-:W-:Y:S01]  /*fad0*/  VIADD R13, R225.reuse, 0x68 ;  /* 0x00000068e10d7836 */ /* 0x040fe20000000000 */
[----:B------:R-:W-:Y:S01]  /*fae0*/  SHF.R.S32.HI R21, RZ, 0x1f, R21 ;  /* 0x0000001fff157819 */ /* 0x000fe20000011415 */
[----:B------:R-:W-:-:S02]  /*faf0*/  VIADD R15, R225, 0x58 ;  /* 0x00000058e10f7836 */ /* 0x000fc40000000000 */
[----:B------:R2:W-:Y:S01]  /*fb00*/  @!P2 ST.E.64 desc[UR40][R6.64], R60 ;  /* 0x0000003c0600a985 */ /* 0x0005e2000c101b28 */
[----:B------:R-:W-:Y:S02]  /*fb10*/  ISETP.GE.AND P2, PT, R13, UR4, PT ;  /* 0x000000040d007c0c */ /* 0x000fe4000bf46270 */
[----:B------:R-:W-:Y:S02]  /*fb20*/  SHF.R.S32.HI R15, RZ, 0x1f, R15 ;  /* 0x0000001fff0f7819 */ /* 0x000fe4000001140f */
[----:B-1----:R-:W-:-:S04]  /*fb30*/  @!P3 LEA R4, P4, R14, R11, 0x2 ;  /* 0x0000000b0e04b211 */ /* 0x002fc800078810ff */
[----:B------:R-:W-:Y:S01]  /*fb40*/  @!P3 LEA.HI.X R5, R14, R9, R21, 0x2, P4 ;  /* 0x000000090e05b211 */ /* 0x000fe200020f1415 */
[C---:B------:R-:W-:Y:S02]  /*fb50*/  VIADD R14, R225.reuse, 0x70 ;  /* 0x00000070e10e7836 */ /* 0x040fe40000000000 */
[C---:B------:R-:W-:Y:S01]  /*fb60*/  VIADD R21, R225.reuse, 0x60 ;  /* 0x00000060e1157836 */ /* 0x040fe20000000000 */
[----:B--2---:R-:W-:Y:S01]  /*fb70*/  @!P1 LEA R6, P5, R12, R11, 0x2 ;  /* 0x0000000b0c069211 */ /* 0x004fe200078a10ff */
        /* <DEDUP_REMOVED lines=35> */
[----:B------:R-:W-:Y:S02]  /*fdb0*/  SHF.R.S32.HI R15, RZ, 0x1f, R15 ;  /* 0x0000001fff0f7819 */ /* 0x000fe4000001140f */
[----:B------:R-:W-:Y:S02]  /*fdc0*/  ISETP.GE.AND P1, PT, R12, UR4, PT ;  /* 0x000000040c007c0c */ /* 0x000fe4000bf26270 */
[----:B-1----:R-:W-:-:S04]  /*fdd0*/  @!P0 LEA R4, P4, R20, R11, 0x2 ;  /* 0x0000000b14048211 */ /* 0x002fc800078810ff */
[----:B------:R-:W-:Y:S02]  /*fde0*/  @!P0 LEA.HI.X R5, R20, R9, R21, 0x2, P4 ;  /* 0x0000000914058211 */ /* 0x000fe400020f1415 */
[----:B------:R-:W-:Y:S02]  /*fdf0*/  SHF.R.S32.HI R21, RZ, 0x1f, R227 ;  /* 0x0000001fff157819 */ /* 0x000fe400000114e3 */
        /* <DEDUP_REMOVED lines=9> */
[----:B------:R-:W-:Y:S02]  /*fe90*/  SHF.R.S32.HI R13, RZ, 0x1f, R13 ;  /* 0x0000001fff0d7819 */ /* 0x000fe4000001140d */
[----:B------:R-:W-:Y:S02]  /*fea0*/  ISETP.GE.AND P2, PT, R236, UR4, PT ;  /* 0x00000004ec007c0c */ /* 0x000fe4000bf46270 */
[----:B-1----:R-:W-:-:S04]  /*feb0*/  @!P3 LEA R4, P4, R14, R11, 0x2 ;  /* 0x0000000b0e04b211 */ /* 0x002fc800078810ff */
[----:B------:R-:W-:Y:S02]  /*fec0*/  @!P3 LEA.HI.X R5, R14, R9, R15, 0x2, P4 ;  /* 0x000000090e05b211 */ /* 0x000fe400020f140f */
[----:B------:R-:W-:Y:S02]  /*fed0*/  ISETP.GE.AND P4, PT, R235, UR4, PT ;  /* 0x00000004eb007c0c */ /* 0x000fe4000bf86270 */
[C---:B--2---:R-:W-:Y:S01]  /*fee0*/  @!P1 LEA R6, P5, R12.reuse, R11, 0x2 ;  /* 0x0000000b0c069211 */ /* 0x044fe200078a10ff */
[----:B------:R1:W-:Y:S01]  /*fef0*/  @!P3 ST.E.64 desc[UR40][R4.64], R96 ;  /* 0x000000600400b985 */ /* 0x0003e2000c101b28 */
[----:B------:R-:W-:Y:S02]  /*ff00*/  SHF.R.S32.HI R15, RZ, 0x1f, R232 ;  /* 0x0000001fff0f7819 */ /* 0x000fe400000114e8 */
[----:B------:R-:W-:Y:S02]  /*ff10*/  @!P1 LEA.HI.X R7, R12, R9, R13, 0x2, P5 ;  /* 0x000000090c079211 */ /* 0x000fe400028f140d */
[----:B------:R-:W-:-:S02]  /*ff20*/  SHF.R.S32.HI R13, RZ, 0x1f, R237 ;  /* 0x0000001fff0d7819 */ /* 0x000fc400000114ed */
[----:B------:R-:W-:Y:S01]  /*ff30*/  SHF.R.S32.HI R12, RZ, 0x1f, R236 ;  /* 0x0000001fff0c7819 */ /* 0x000fe200000114ec */
[----:B------:R2:W-:Y:S01]  /*ff40*/  @!P1 ST.E.64 desc[UR40][R6.64], R100 ;  /* 0x0000006406009985 */ /* 0x0005e2000c101b28 */
[----:B------:R-:W-:Y:S02]  /*ff50*/  ISETP.GE.AND P1, PT, R234, UR4, PT ;  /* 0x00000004ea007c0c */ /* 0x000fe4000bf26270 */
[----:B------:R-:W-:Y:S02]  /*ff60*/  SHF.R.S32.HI R14, RZ, 0x1f, R231 ;  /* 0x0000001fff0e7819 */ /* 0x000fe400000114e7 */
[----:B-1----:R-:W-:-:S04]  /*ff70*/  @!P0 LEA R4, P3, R237, R11, 0x2 ;  /* 0x0000000bed048211 */ /* 0x002fc800078610ff */
[----:B------:R-:W-:Y:S02]  /*ff80*/  @!P0 LEA.HI.X R5, R237, R9, R13, 0x2, P3 ;  /* 0x00000009ed058211 */ /* 0x000fe400018f140d */
[----:B------:R-:W-:Y:S02]  /*ff90*/  SHF.R.S32.HI R13, RZ, 0x1f, R235 ;  /* 0x0000001fff0d7819 */ /* 0x000fe400000114eb */
[C---:B--2---:R-:W-:Y:S01]  /*ffa0*/  @!P2 LEA R6, P5, R236.reuse, R11, 0x2 ;  /* 0x0000000bec06a211 */ /* 0x044fe200078a10ff */
[----:B------:R1:W-:Y:S01]  /*ffb0*/  @!P0 ST.E.64 desc[UR40][R4.64], R104 ;  /* 0x0000006804008985 */ /* 0x0003e2000c101b28 */
[----:B------:R-:W-:Y:S02]  /*ffc0*/  ISETP.GE.AND P0, PT, R233, UR4, PT ;  /* 0x00000004e9007c0c */ /* 0x000fe4000bf06270 */
[----:B------:R-:W-:Y:S02]  /*ffd0*/  @!P2 LEA.HI.X R7, R236, R9, R12, 0x2, P5 ;  /* 0x00000009ec07a211 */ /* 0x000fe400028f140c */
[----:B------:R-:W-:-:S03]  /*ffe0*/  SHF.R.S32.HI R12, RZ, 0x1f, R234 ;  /* 0x0000001fff0c7819 */ /* 0x000fc600000114ea */
[----:B------:R2:W-:Y:S01]  /*fff0*/  @!P2 ST.E.64 desc[UR40][R6.64], R108 ;  /* 0x0000006c0600a985 */ /* 0x0005e2000c101b28 */
[----:B------:R-:W-:Y:S02]  /*10000*/  ISETP.GE.AND P2, PT, R232, UR4, PT ;  /* 0x00000004e8007c0c */ /* 0x000fe4000bf46270 */
[----:B-1----:R-:W-:-:S04]  /*10010*/  @!P4 LEA R4, P3, R235, R11, 0x2 ;  /* 0x0000000beb04c211 */ /* 0x002fc800078610ff */
[----:B------:R-:W-:Y:S02]  /*10020*/  @!P4 LEA.HI.X R5, R235, R9, R13, 0x2, P3 ;  /* 0x00000009eb05c211 */ /* 0x000fe400018f140d */
[----:B------:R-:W-:Y:S02]  /*10030*/  ISETP.GE.AND P3, PT, R231, UR4, PT ;  /* 0x00000004e7007c0c */ /* 0x000fe4000bf66270 */
[C---:B--2---:R-:W-:Y:S01]  /*10040*/  @!P1 LEA R6, P5, R234.reuse, R11, 0x2 ;  /* 0x0000000bea069211 */ /* 0x044fe200078a10ff */
[----:B------:R1:W-:Y:S03]  /*10050*/  @!P4 ST.E.64 desc[UR40][R4.64], R112 ;  /* 0x000000700400c985 */ /* 0x0003e6000c101b28 */
[----:B------:R-:W-:Y:S02]  /*10060*/  @!P1 LEA.HI.X R7, R234, R9, R12, 0x2, P5 ;  /* 0x00000009ea079211 */ /* 0x000fe400028f140c */
[----:B------:R-:W-:-:S03]  /*10070*/  SHF.R.S32.HI R12, RZ, 0x1f, R233 ;  /* 0x0000001fff0c7819 */ /* 0x000fc600000114e9 */
[----:B------:R2:W-:Y:S01]  /*10080*/  @!P1 ST.E.64 desc[UR40][R6.64], R116 ;  /* 0x0000007406009985 */ /* 0x0005e2000c101b28 */
[----:B------:R-:W-:Y:S02]  /*10090*/  ISETP.GE.AND P1, PT, R230, UR4, PT ;  /* 0x00000004e6007c0c */ /* 0x000fe4000bf26270 */
[----:B-1----:R-:W-:-:S04]  /*100a0*/  @!P0 LEA R4, P4, R233, R11, 0x2 ;  /* 0x0000000be9048211 */ /* 0x002fc800078810ff */
[----:B------:R-:W-:Y:S02]  /*100b0*/  @!P0 LEA.HI.X R5, R233, R9, R12, 0x2, P4 ;  /* 0x00000009e9058211 */ /* 0x000fe400020f140c */
[-C--:B------:R-:W-:Y:S02]  /*100c0*/  @!P3 LEA R12, P4, R231, R11.reuse, 0x2 ;  /* 0x0000000be70cb211 */ /* 0x080fe400078810ff */
[C---:B--2---:R-:W-:Y:S01]  /*100d0*/  @!P2 LEA R6, P5, R232.reuse, R11, 0x2 ;  /* 0x0000000be806a211 */ /* 0x044fe200078a10ff */
[----:B------:R1:W-:Y:S01]  /*100e0*/  @!P0 ST.E.64 desc[UR40][R4.64], R120 ;  /* 0x0000007804008985 */ /* 0x0003e2000c101b28 */
[----:B------:R-:W-:Y:S02]  /*100f0*/  ISETP.GE.AND P0, PT, R229, UR4, PT ;  /* 0x00000004e5007c0c */ /* 0x000fe4000bf06270 */
[-C--:B------:R-:W-:Y:S02]  /*10100*/  @!P2 LEA.HI.X R7, R232, R9.reuse, R15, 0x2, P5 ;  /* 0x00000009e807a211 */ /* 0x080fe400028f140f */
[----:B------:R-:W-:-:S02]  /*10110*/  @!P3 LEA.HI.X R13, R231, R9, R14, 0x2, P4 ;  /* 0x00000009e70db211 */ /* 0x000fc400020f140e */
[----:B------:R-:W-:Y:S01]  /*10120*/  ISETP.GE.AND P4, PT, R228, UR4, PT ;  /* 0x00000004e4007c0c */ /* 0x000fe2000bf86270 */
[----:B------:R2:W-:Y:S01]  /*10130*/  @!P2 ST.E.64 desc[UR40][R6.64], R124 ;  /* 0x0000007c0600a985 */ /* 0x0005e2000c101b28 */
[----:B------:R-:W-:Y:S02]  /*10140*/  SHF.R.S32.HI R14, RZ, 0x1f, R230 ;  /* 0x0000001fff0e7819 */ /* 0x000fe400000114e6 */
[----:B------:R-:W-:Y:S01]  /*10150*/  ISETP.GE.AND P2, PT, R227, UR4, PT ;  /* 0x00000004e3007c0c */ /* 0x000fe2000bf46270 */
[----:B------:R3:W-:Y:S01]  /*10160*/  @!P3 ST.E.64 desc[UR40][R12.64], R128 ;  /* 0x000000800c00b985 */ /* 0x0007e2000c101b28 */
[----:B------:R-:W-:Y:S02]  /*10170*/  ISETP.GE.AND P3, PT, R226, UR4, PT ;  /* 0x00000004e2007c0c */ /* 0x000fe4000bf66270 */
[----:B-1----:R-:W-:-:S04]  /*10180*/  @!P1 LEA R4, P5, R230, R11, 0x2 ;  /* 0x0000000be6049211 */ /* 0x002fc800078a10ff */
[----:B------:R-:W-:Y:S02]  /*10190*/  @!P1 LEA.HI.X R5, R230, R9, R14, 0x2, P5 ;  /* 0x00000009e6059211 */ /* 0x000fe400028f140e */
[----:B------:R-:W-:Y:S02]  /*101a0*/  SHF.R.S32.HI R14, RZ, 0x1f, R229 ;  /* 0x0000001fff0e7819 */ /* 0x000fe400000114e5 */
[CC--:B--2---:R-:W-:Y:S01]  /*101b0*/  @!P0 LEA R6, P5, R229.reuse, R11.reuse, 0x2 ;  /* 0x0000000be5068211 */ /* 0x0c4fe200078a10ff */
[----:B------:R1:W-:Y:S01]  /*101c0*/  @!P1 ST.E.64 desc[UR40][R4.64], R132 ;  /* 0x0000008404009985 */ /* 0x0003e2000c101b28 */
[----:B---3--:R-:W-:Y:S02]  /*101d0*/  @!P4 LEA R12, P1, R228, R11, 0x2 ;  /* 0x0000000be40cc211 */ /* 0x008fe400078210ff */
[----:B------:R-:W-:Y:S02]  /*101e0*/  @!P0 LEA.HI.X R7, R229, R9, R14, 0x2, P5 ;  /* 0x00000009e5078211 */ /* 0x000fe400028f140e */
[----:B------:R-:W-:-:S03]  /*101f0*/  SHF.R.S32.HI R14, RZ, 0x1f, R228 ;  /* 0x0000001fff0e7819 */ /* 0x000fc600000114e4 */
[----:B------:R3:W-:Y:S01]  /*10200*/  @!P0 ST.E.64 desc[UR40][R6.64], R136 ;  /* 0x0000008806008985 */ /* 0x0007e2000c101b28 */
[----:B------:R-:W-:Y:S02]  /*10210*/  @!P4 LEA.HI.X R13, R228, R9, R14, 0x2, P1 ;  /* 0x00000009e40dc211 */ /* 0x000fe400008f140e */
[CC--:B------:R-:W-:Y:S02]  /*10220*/  @!P3 LEA R14, P1, R226.reuse, R11.reuse, 0x2 ;  /* 0x0000000be20eb211 */ /* 0x0c0fe400078210ff */
[C---:B-1----:R-:W-:Y:S01]  /*10230*/  @!P2 LEA R4, P5, R227.reuse, R11, 0x2 ;  /* 0x0000000be304a211 */ /* 0x042fe200078a10ff */
[----:B------:R3:W-:Y:S01]  /*10240*/  @!P4 ST.E.64 desc[UR40][R12.64], R140 ;  /* 0x0000008c0c00c985 */ /* 0x0007e2000c101b28 */
[-C--:B------:R-:W-:Y:S02]  /*10250*/  @!P3 LEA.HI.X R15, R226, R9.reuse, R20, 0x2, P1 ;  /* 0x00000009e20fb211 */ /* 0x080fe400008f1414 */
[----:B------:R-:W-:-:S05]  /*10260*/  @!P2 LEA.HI.X R5, R227, R9, R21, 0x2, P5 ;  /* 0x00000009e305a211 */ /* 0x000fca00028f1415 */
[----:B------:R3:W-:Y:S04]  /*10270*/  @!P2 ST.E.64 desc[UR40][R4.64], R144 ;  /* 0x000000900400a985 */ /* 0x0007e8000c101b28 */
[----:B------:R3:W-:Y:S02]  /*10280*/  @!P3 ST.E.64 desc[UR40][R14.64], R148 ;  /* 0x000000940e00b985 */ /* 0x0007e4000c101b28 */
.L_x_737:
[----:B------:R-:W-:Y:S05]  /*10290*/  BSYNC B1 ;  /* 0x0000000000017941 */ /* 0x000fea0003800000 */
.L_x_736:
[----:B------:R-:W-:-:S03]  /*102a0*/  UMOV UR4, 0xffffffff ;  /* 0xffffffff00047882 */ /* 0x000fc60000000000 */
[----:B------:R-:W-:Y:S05]  /*102b0*/  BRA.DIV UR4, `(.L_x_738) ;  /* 0x000000a604447947 */ /* 0x000fea000b800000 */
[----:B------:R4:W0:Y:S04]  /*102c0*/  SHFL.IDX PT, R20, R8, 0x1, 0x1c1f ;  /* 0x003c1f0008147f89 */ /* 0x00082800000e0000 */
[----:B---3--:R4:W3:Y:S02]  /*102d0*/  SHFL.IDX PT, R14, R3, 0x1, 0x1c1f ;  /* 0x003c1f00030e7f89 */ /* 0x0088e400000e0000 */
.L_x_955:
[----:B------:R-:W-:-:S13]  /*102e0*/  ISETP.GE.AND P0, PT, R10, R0, PT ;  /* 0x000000000a00720c */ /* 0x000fda0003f06270 */
[----:B------:R-:W-:Y:S05]  /*102f0*/  @P0 BRA `(.L_x_734) ;  /* 0x0000001800f80947 */ /* 0x000fea0003800000 */
[----:B------:R-:W-:Y:S01]  /*10300*/  ULDC UR4, c[0x0][0xac8] ;  /* 0x0002b20000047ab9 */ /* 0x000fe20000000800 */
[C---:B-1----:R-:W-:Y:S01]  /*10310*/  VIADD R9, R225.reuse, 0x8 ;  /* 0x00000008e1097836 */ /* 0x042fe20000000000 */
[C---:B------:R-:W-:Y:S01]  /*10320*/  ISETP.GE.AND P2, PT, R225.reuse, UR4, PT ;  /* 0x00000004e1007c0c */ /* 0x040fe2000bf46270 */
[C---:B0---4-:R-:W-:Y:S02]  /*10330*/  VIADD R3, R225.reuse, 0x10 ;  /* 0x00000010e1037836 */ /* 0x051fe40000000000 */
[----:B------:R-:W-:Y:S01]  /*10340*/  VIADD R12, R225, 0x18 ;  /* 0x00000018e10c7836 */ /* 0x000fe20000000000 */
[----:B------:R-:W-:Y:S01]  /*10350*/  ISETP.GE.AND P3, PT, R9, UR4, PT ;  /* 0x0000000409007c0c */ /* 0x000fe2000bf66270 */
[----:B------:R-:W-:Y:S01]  /*10360*/  VIADD R8, R225, 0x20 ;  /* 0x00000020e1087836 */ /* 0x000fe20000000000 */
[----:B------:R-:W-:Y:S01]  /*10370*/  ISETP.GE.AND P1, PT, R3, UR4, PT ;  /* 0x0000000403007c0c */ /* 0x000fe2000bf26270 */
[C---:B------:R-:W-:Y:S01]  /*10380*/  VIADD R13, R225.reuse, 0x8 ;  /* 0x00000008e10d7836 */ /* 0x040fe20000000000 */
[----:B------:R-:W-:Y:S01]  /*10390*/  ISETP.GE.AND P0, PT, R12, UR4, PT ;  /* 0x000000040c007c0c */ /* 0x000fe2000bf06270 */
[----:B--2---:R-:W-:-:S02]  /*103a0*/  VIADD R11, R225, 0x10 ;  /* 0x00000010e10b7836 */ /* 0x004fc40000000000 */
[----:B------:R-:W-:Y:S01]  /*103b0*/  VIADD R15, R225, 0x58 ;  /* 0x00000058e10f7836 */ /* 0x000fe20000000000 */
[----:B------:R-:W-:Y:S01]  /*103c0*/  SHF.R.S32.HI R13, RZ, 0x1f, R13 ;  /* 0x0000001fff0d7819 */ /* 0x000fe2000001140d */
[----:B---3--:R-:W-:Y:S01]  /*103d0*/  @!P2 IMAD.MOV.U32 R4, RZ, RZ, R14 ;  /* 0x000000ffff04a224 */ /* 0x008fe200078e000e */
[----:B------:R-:W-:Y:S01]  /*103e0*/  SHF.R.S32.HI R11, RZ, 0x1f, R11 ;  /* 0x0000001fff0b7819 */ /* 0x000fe2000001140b */
[----:B------:R-:W-:Y:S02]  /*103f0*/  @!P2 IMAD.MOV.U32 R5, RZ, RZ, R20 ;  /* 0x000000ffff05a224 */ /* 0x000fe400078e0014 */
[----:B------:R-:W-:Y:S01]  /*10400*/  @!P3 LEA R6, P4, R9, R14, 0x2 ;  /* 0x0000000e0906b211 */ /* 0x000fe200078810ff */
[C---:B------:R-:W-:Y:S02]  /*10410*/  VIADD R24, R225.reuse, 0x68 ;  /* 0x00000068e1187836 */ /* 0x040fe40000000000 */
[----:B------:R-:W-:Y:S01]  /*10420*/  @!P2 IMAD.WIDE R4, R225, 0x4, R4 ;  /* 0x00000004e104a825 */ /* 0x000fe200078e0204 */
[----:B------:R-:W-:-:S03]  /*10430*/  @!P3 LEA.HI.X R7, R9, R20, R13, 0x2, P4 ;  /* 0x000000140907b211 */ /* 0x000fc600020f140d */
[C---:B------:R-:W-:Y:S01]  /*10440*/  VIADD R9, R225.reuse, 0x28 ;  /* 0x00000028e1097836 */ /* 0x040fe20000000000 */
[----:B------:R0:W-:Y:S01]  /*10450*/  @!P2 ST.E.64 desc[UR40][R4.64], R26 ;  /* 0x0000001a0400a985 */ /* 0x0001e2000c101b28 */
[----:B------:R-:W-:Y:S01]  /*10460*/  ISETP.GE.AND P2, PT, R8, UR4, PT ;  /* 0x0000000408007c0c */ /* 0x000fe2000bf46270 */
[----:B------:R-:W-:Y:S02]  /*10470*/  VIADD R13, R225, 0x18 ;  /* 0x00000018e10d7836 */ /* 0x000fe40000000000 */
[----:B------:R1:W-:Y:S01]  /*10480*/  @!P3 ST.E.64 desc[UR40][R6.64], R30 ;  /* 0x0000001e0600b985 */ /* 0x0003e2000c101b28 */
[----:B------:R-:W-:Y:S01]  /*10490*/  ISETP.GE.AND P3, PT, R9, UR4, PT ;  /* 0x0000000409007c0c */ /* 0x000fe2000bf66270 */
[C---:B------:R-:W-:Y:S01]  /*104a0*/  VIADD R21, R225.reuse, 0x58 ;  /* 0x00000058e1157836 */ /* 0x040fe20000000000 */
[----:B------:R-:W-:Y:S01]  /*104b0*/  SHF.R.S32.HI R13, RZ, 0x1f, R13 ;  /* 0x0000001fff0d7819 */ /* 0x000fe2000001140d */
[C---:B------:R-:W-:Y:S02]  /*104c0*/  VIADD R28, R225.reuse, 0x78 ;  /* 0x00000078e11c7836 */ /* 0x040fe40000000000 */
[C---:B------:R-:W-:Y:S01]  /*104d0*/  VIADD R25, R225.reuse, 0x68 ;  /* 0x00000068e1197836 */ /* 0x040fe20000000000 */
[----:B------:R-:W-:Y:S01]  /*104e0*/  SHF.R.S32.HI R21, RZ, 0x1f, R21 ;  /* 0x0000001fff157819 */ /* 0x000fe20000011415 */
[----:B------:R-:W-:Y:S01]  /*104f0*/  VIADD R29, R225, 0x78 ;  /* 0x00000078e11d7836 */ /* 0x000fe20000000000 */
[----:B0-----:R-:W-:-:S02]  /*10500*/  @!P1 LEA R4, P5, R3, R14, 0x2 ;  /* 0x0000000e03049211 */ /* 0x001fc400078a10ff */
[----:B------:R-:W-:Y:S02]  /*10510*/  SHF.R.S32.HI R25, RZ, 0x1f, R25 ;  /* 0x0000001fff197819 */ /* 0x000fe40000011419 */
[----:B------:R-:W-:Y:S01]  /*10520*/  @!P1 LEA.HI.X R5, R3, R20, R11, 0x2, P5 ;  /* 0x0000001403059211 */ /* 0x000fe200028f140b */
[C---:B------:R-:W-:Y:S01]  /*10530*/  VIADD R3, R225.reuse, 0x30 ;  /* 0x00000030e1037836 */ /* 0x040fe20000000000 */
[----:B-1----:R-:W-:Y:S01]  /*10540*/  @!P0 LEA R6, P4, R12, R14, 0x2 ;  /* 0x0000000e0c068211 */ /* 0x002fe200078810ff */
[----:B------:R-:W-:Y:S01]  /*10550*/  VIADD R11, R225, 0x20 ;  /* 0x00000020e10b7836 */ /* 0x000fe20000000000 */
[----:B------:R-:W-:Y:S01]  /*10560*/  SHF.R.S32.HI R29, RZ, 0x1f, R29 ;  /* 0x0000001fff1d7819 */ /* 0x000fe2000001141d */
[----:B------:R0:W-:Y:S01]  /*10570*/  @!P1 ST.E.64 desc[UR40][R4.64], R34 ;  /* 0x0000002204009985 */ /* 0x0001e2000c101b28 */
[----:B------:R-:W-:Y:S02]  /*10580*/  ISETP.GE.AND P1, PT, R3, UR4, PT ;  /* 0x0000000403007c0c */ /* 0x000fe4000bf26270 */
[----:B------:R-:W-:-:S02]  /*10590*/  SHF.R.S32.HI R11, RZ, 0x1f, R11 ;  /* 0x0000001fff0b7819 */ /* 0x000fc4000001140b */
[----:B------:R-:W-:Y:S01]  /*105a0*/  @!P0 LEA.HI.X R7, R12, R20, R13, 0x2, P4 ;  /* 0x000000140c078211 */ /* 0x000fe200020f140d */
[C---:B------:R-:W-:Y:S02]  /*105b0*/  VIADD R12, R225.reuse, 0x38 ;  /* 0x00000038e10c7836 */ /* 0x040fe40000000000 */
[----:B------:R-:W-:Y:S02]  /*105c0*/  VIADD R13, R225, 0x28 ;  /* 0x00000028e10d7836 */ /* 0x000fe40000000000 */
[----:B------:R1:W-:Y:S01]  /*105d0*/  @!P0 ST.E.64 desc[UR40][R6.64], R38 ;  /* 0x0000002606008985 */ /* 0x0003e2000c101b28 */
[----:B------:R-:W-:Y:S02]  /*105e0*/  ISETP.GE.AND P0, PT, R12, UR4, PT ;  /* 0x000000040c007c0c */ /* 0x000fe4000bf06270 */
[----:B------:R-:W-:Y:S02]  /*105f0*/  SHF.R.S32.HI R13, RZ, 0x1f, R13 ;  /* 0x0000001fff0d7819 */ /* 0x000fe4000001140d */
[----:B0-----:R-:W-:-:S04]  /*10600*/  @!P2 LEA R4, P5, R8, R14, 0x2 ;  /* 0x0000000e0804a211 */ /* 0x001fc800078a10ff */
[----:B------:R-:W-:Y:S01]  /*10610*/  @!P2 LEA.HI.X R5, R8, R20, R11, 0x2, P5 ;  /* 0x000000140805a211 */ /* 0x000fe200028f140b */
[C---:B------:R-:W-:Y:S02]  /*10620*/  VIADD R8, R225.reuse, 0x40 ;  /* 0x00000040e1087836 */ /* 0x040fe40000000000 */
[----:B------:R-:W-:Y:S02]  /*10630*/  VIADD R11, R225, 0x30 ;  /* 0x00000030e10b7836 */ /* 0x000fe40000000000 */
[----:B------:R0:W-:Y:S01]  /*10640*/  @!P2 ST.E.64 desc[UR40][R4.64], R42 ;  /* 0x0000002a0400a985 */ /* 0x0001e2000c101b28 */
[----:B-1----:R-:W-:Y:S02]  /*10650*/  @!P3 LEA R6, P4, R9, R14, 0x2 ;  /* 0x0000000e0906b211 */ /* 0x002fe400078810ff */
[----:B------:R-:W-:Y:S02]  /*10660*/  ISETP.GE.AND P2, PT, R8, UR4, PT ;  /* 0x0000000408007c0c */ /* 0x000fe4000bf46270 */
[----:B------:R-:W-:-:S02]  /*10670*/  SHF.R.S32.HI R11, RZ, 0x1f, R11 ;  /* 0x0000001fff0b7819 */ /* 0x000fc4000001140b */
[----:B------:R-:W-:Y:S01]  /*10680*/  @!P3 LEA.HI.X R7, R9, R20, R13, 0x2, P4 ;  /* 0x000000140907b211 */ /* 0x000fe200020f140d */
[C---:B------:R-:W-:Y:S02]  /*10690*/  VIADD R9, R225.reuse, 0x48 ;  /* 0x00000048e1097836 */ /* 0x040fe40000000000 */
[----:B------:R-:W-:Y:S02]  /*106a0*/  VIADD R13, R225, 0x38 ;  /* 0x00000038e10d7836 */ /* 0x000fe40000000000 */
[----:B------:R1:W-:Y:S01]  /*106b0*/  @!P3 ST.E.64 desc[UR40][R6.64], R46 ;  /* 0x0000002e0600b985 */ /* 0x0003e2000c101b28 */
[----:B------:R-:W-:Y:S02]  /*106c0*/  ISETP.GE.AND P3, PT, R9, UR4, PT ;  /* 0x0000000409007c0c */ /* 0x000fe4000bf66270 */
[----:B0-----:R-:W-:Y:S02]  /*106d0*/  @!P1 LEA R4, P5, R3, R14, 0x2 ;  /* 0x0000000e03049211 */ /* 0x001fe400078a10ff */
[----:B------:R-:W-:-:S02]  /*106e0*/  SHF.R.S32.HI R13, RZ, 0x1f, R13 ;  /* 0x0000001fff0d7819 */ /* 0x000fc4000001140d */
[----:B------:R-:W-:Y:S01]  /*106f0*/  @!P1 LEA.HI.X R5, R3, R20, R11, 0x2, P5 ;  /* 0x0000001403059211 */ /* 0x000fe200028f140b */
[C---:B------:R-:W-:Y:S02]  /*10700*/  VIADD R3, R225.reuse, 0x50 ;  /* 0x00000050e1037836 */ /* 0x040fe40000000000 */
[----:B------:R-:W-:Y:S02]  /*10710*/  VIADD R11, R225, 0x40 ;  /* 0x00000040e10b7836 */ /* 0x000fe40000000000 */
[----:B------:R0:W-:Y:S01]  /*10720*/  @!P1 ST.E.64 desc[UR40][R4.64], R50 ;  /* 0x0000003204009985 */ /* 0x0001e2000c101b28 */
[----:B------:R-:W-:Y:S02]  /*10730*/  ISETP.GE.AND P1, PT, R3, UR4, PT ;  /* 0x0000000403007c0c */ /* 0x000fe4000bf26270 */
[----:B-1----:R-:W-:Y:S02]  /*10740*/  @!P0 LEA R6, P4, R12, R14, 0x2 ;  /* 0x0000000e0c068211 */ /* 0x002fe400078810ff */
        /* <DEDUP_REMOVED lines=12> */
[----:B------:R-:W-:Y:S02]  /*10810*/  SHF.R.S32.HI R11, RZ, 0x1f, R11 ;  /* 0x0000001fff0b7819 */ /* 0x000fe4000001140b */
[----:B-1----:R-:W-:Y:S02]  /*10820*/  @!P3 LEA R6, P4, R9, R14, 0x2 ;  /* 0x0000000e0906b211 */ /* 0x002fe400078810ff */
[----:B------:R-:W-:-:S02]  /*10830*/  ISETP.GE.AND P2, PT, R12, UR4, PT ;  /* 0x000000040c007c0c */ /* 0x000fc4000bf46270 */
[----:B------:R-:W-:Y:S02]  /*10840*/  SHF.R.S32.HI R8, RZ, 0x1f, R8 ;  /* 0x0000001fff087819 */ /* 0x000fe40000011408 */
[----:B------:R-:W-:Y:S02]  /*10850*/  @!P3 LEA.HI.X R7, R9, R20, R11, 0x2, P4 ;  /* 0x000000140907b211 */ /* 0x000fe400020f140b */
[----:B0-----:R-:W-:-:S03]  /*10860*/  @!P1 LEA R4, P5, R3, R14, 0x2 ;  /* 0x0000000e03049211 */ /* 0x001fc600078a10ff */
[----:B------:R0:W-:Y:S01]  /*10870*/  @!P3 ST.E.64 desc[UR40][R6.64], R62 ;  /* 0x0000003e0600b985 */ /* 0x0001e2000c101b28 */
[----:B------:R-:W-:Y:S02]  /*10880*/  ISETP.GE.AND P3, PT, R24, UR4, PT ;  /* 0x0000000418007c0c */ /* 0x000fe4000bf66270 */
[----:B------:R-:W-:Y:S01]  /*10890*/  @!P1 LEA.HI.X R5, R3, R20, R8, 0x2, P5 ;  /* 0x0000001403059211 */ /* 0x000fe200028f1408 */
[----:B------:R-:W-:Y:S01]  /*108a0*/  VIADD R3, R225, 0x70 ;  /* 0x00000070e1037836 */ /* 0x000fe20000000000 */
[-C--:B------:R-:W-:Y:S02]  /*108b0*/  @!P0 LEA R8, P4, R15, R14.reuse, 0x2 ;  /* 0x0000000e0f088211 */ /* 0x080fe400078810ff */
[C---:B------:R-:W-:Y:S01]  /*108c0*/  @!P2 LEA R10, P5, R12.reuse, R14, 0x2 ;  /* 0x0000000e0c0aa211 */ /* 0x040fe200078a10ff */
[----:B------:R1:W-:Y:S01]  /*108d0*/  @!P1 ST.E.64 desc[UR40][R4.64], R66 ;  /* 0x0000004204009985 */ /* 0x0003e2000c101b28 */
[----:B------:R-:W-:Y:S02]  /*108e0*/  ISETP.GE.AND P1, PT, R3, UR4, PT ;  /* 0x0000000403007c0c */ /* 0x000fe4000bf26270 */
[-C--:B------:R-:W-:Y:S01]  /*108f0*/  @!P0 LEA.HI.X R9, R15, R20.reuse, R21, 0x2, P4 ;  /* 0x000000140f098211 */ /* 0x080fe200020f1415 */
[C---:B------:R-:W-:Y:S01]  /*10900*/  VIADD R21, R225.reuse, 0x80 ;  /* 0x00000080e1157836 */ /* 0x040fe20000000000 */
[----:B------:R-:W-:Y:S01]  /*10910*/  @!P2 LEA.HI.X R11, R12, R20, R13, 0x2, P5 ;  /* 0x000000140c0ba211 */ /* 0x000fe200028f140d */
[----:B------:R-:W-:Y:S01]  /*10920*/  VIADD R15, R225, 0x70 ;  /* 0x00000070e10f7836 */ /* 0x000fe20000000000 */
[----:B------:R-:W-:Y:S01]  /*10930*/  @!P3 LEA R12, P4, R24, R14, 0x2 ;  /* 0x0000000e180cb211 */ /* 0x000fe200078810ff */
[----:B------:R2:W-:Y:S01]  /*10940*/  @!P0 ST.E.64 desc[UR40][R8.64], R70 ;  /* 0x0000004608008985 */ /* 0x0005e2000c101b28 */
[----:B------:R-:W-:-:S02]  /*10950*/  ISETP.GE.AND P0, PT, R28, UR4, PT ;  /* 0x000000041c007c0c */ /* 0x000fc4000bf06270 */
[----:B------:R-:W-:Y:S01]  /*10960*/  SHF.R.S32.HI R15, RZ, 0x1f, R15 ;  /* 0x0000001fff0f7819 */ /* 0x000fe2000001140f */
[----:B------:R3:W-:Y:S01]  /*10970*/  @!P2 ST.E.64 desc[UR40][R10.64], R74 ;  /* 0x0000004a0a00a985 */ /* 0x0007e2000c101b28 */
[----:B------:R-:W-:Y:S02]  /*10980*/  ISETP.GE.AND P2, PT, R21, UR4, PT ;  /* 0x0000000415007c0c */ /* 0x000fe4000bf46270 */
[----:B0-----:R-:W-:Y:S02]  /*10990*/  @!P1 LEA R6, P5, R3, R14, 0x2 ;  /* 0x0000000e03069211 */ /* 0x001fe400078a10ff */
[-C--:B------:R-:W-:Y:S01]  /*109a0*/  @!P3 LEA.HI.X R13, R24, R20.reuse, R25, 0x2, P4 ;  /* 0x00000014180db211 */ /* 0x080fe200020f1419 */
[----:B------:R-:W-:Y:S01]  /*109b0*/  VIADD R24, R225, 0x88 ;  /* 0x00000088e1187836 */ /* 0x000fe20000000000 */
[----:B------:R-:W-:Y:S01]  /*109c0*/  @!P1 LEA.HI.X R7, R3, R20, R15, 0x2, P5 ;  /* 0x0000001403079211 */ /* 0x000fe200028f140f */
[C---:B------:R-:W-:Y:S02]  /*109d0*/  VIADD R3, R225.reuse, 0x90 ;  /* 0x00000090e1037836 */ /* 0x040fe40000000000 */
[----:B------:R0:W-:Y:S01]  /*109e0*/  @!P3 ST.E.64 desc[UR40][R12.64], R78 ;  /* 0x0000004e0c00b985 */ /* 0x0001e2000c101b28 */
[C---:B------:R-:W-:Y:S01]  /*109f0*/  VIADD R25, R225.reuse, 0x80 ;  /* 0x00000080e1197836 */ /* 0x040fe20000000000 */
[----:B------:R-:W-:Y:S01]  /*10a00*/  ISETP.GE.AND P3, PT, R24, UR4, PT ;  /* 0x0000000418007c0c */ /* 0x000fe2000bf66270 */
[----:B------:R-:W-:Y:S01]  /*10a10*/  VIADD R15, R225, 0x98 ;  /* 0x00000098e10f7836 */ /* 0x000fe20000000000 */
[----:B------:R4:W-:Y:S01]  /*10a20*/  @!P1 ST.E.64 desc[UR40][R6.64], R82 ;  /* 0x0000005206009985 */ /* 0x0009e2000c101b28 */
[----:B-1----:R-:W-:-:S02]  /*10a30*/  @!P0 LEA R4, P4, R28, R14, 0x2 ;  /* 0x0000000e1c048211 */ /* 0x002fc400078810ff */
[----:B------:R-:W-:Y:S02]  /*10a40*/  ISETP.GE.AND P1, PT, R3, UR4, PT ;  /* 0x0000000403007c0c */ /* 0x000fe4000bf26270 */
[----:B------:R-:W-:Y:S02]  /*10a50*/  SHF.R.S32.HI R25, RZ, 0x1f, R25 ;  /* 0x0000001fff197819 */ /* 0x000fe40000011419 */
[C---:B--2---:R-:W-:Y:S02]  /*10a60*/  @!P2 LEA R8, P5, R21.reuse, R14, 0x2 ;  /* 0x0000000e1508a211 */ /* 0x044fe400078a10ff */
[-C--:B------:R-:W-:Y:S02]  /*10a70*/  @!P0 LEA.HI.X R5, R28, R20.reuse, R29, 0x2, P4 ;  /* 0x000000141c058211 */ /* 0x080fe400020f141d */
[----:B------:R-:W-:Y:S01]  /*10a80*/  @!P2 LEA.HI.X R9, R21, R20, R25, 0x2, P5 ;  /* 0x000000141509a211 */ /* 0x000fe200028f1419 */
[C---:B------:R-:W-:Y:S01]  /*10a90*/  VIADD R21, R225.reuse, 0x90 ;  /* 0x00000090e1157836 */ /* 0x040fe20000000000 */
[----:B---3--:R-:W-:Y:S01]  /*10aa0*/  @!P3 LEA R10, P4, R24, R14, 0x2 ;  /* 0x0000000e180ab211 */ /* 0x008fe200078810ff */
[----:B------:R-:W-:Y:S01]  /*10ab0*/  VIADD R25, R225, 0x88 ;  /* 0x00000088e1197836 */ /* 0x000fe20000000000 */
[----:B------:R1:W-:Y:S01]  /*10ac0*/  @!P0 ST.E.64 desc[UR40][R4.64], R86 ;  /* 0x0000005604008985 */ /* 0x0003e2000c101b28 */
[----:B------:R-:W-:-:S02]  /*10ad0*/  ISETP.GE.AND P0, PT, R15, UR4, PT ;  /* 0x000000040f007c0c */ /* 0x000fc4000bf06270 */
[----:B------:R-:W-:Y:S01]  /*10ae0*/  SHF.R.S32.HI R21, RZ, 0x1f, R21 ;  /* 0x0000001fff157819 */ /* 0x000fe20000011415 */
[----:B------:R2:W-:Y:S01]  /*10af0*/  @!P2 ST.E.64 desc[UR40][R8.64], R90 ;  /* 0x0000005a0800a985 */ /* 0x0005e2000c101b28 */
[----:B------:R-:W-:Y:S02]  /*10b00*/  SHF.R.S32.HI R25, RZ, 0x1f, R25 ;  /* 0x0000001fff197819 */ /* 0x000fe40000011419 */
[----:B0-----:R-:W-:Y:S02]  /*10b10*/  @!P1 LEA R12, P5, R3, R14, 0x2 ;  /* 0x0000000e030c9211 */ /* 0x001fe400078a10ff */
[----:B------:R-:W-:Y:S02]  /*10b20*/  ISETP.GE.AND P2, PT, R237, UR4, PT ;  /* 0x00000004ed007c0c */ /* 0x000fe4000bf46270 */
[-C--:B------:R-:W-:Y:S02]  /*10b30*/  @!P3 LEA.HI.X R11, R24, R20.reuse, R25, 0x2, P4 ;  /* 0x00000014180bb211 */ /* 0x080fe400020f1419 */
[----:B------:R-:W-:Y:S01]  /*10b40*/  @!P1 LEA.HI.X R13, R3, R20, R21, 0x2, P5 ;  /* 0x00000014030d9211 */ /* 0x000fe200028f1415 */
[----:B------:R-:W-:Y:S01]  /*10b50*/  VIADD R21, R225, 0x98 ;  /* 0x00000098e1157836 */ /* 0x000fe20000000000 */
[----:B------:R-:W-:Y:S01]  /*10b60*/  ISETP.GE.AND P4, PT, R236, UR4, PT ;  /* 0x00000004ec007c0c */ /* 0x000fe2000bf86270 */
[----:B------:R0:W-:Y:S01]  /*10b70*/  @!P3 ST.E.64 desc[UR40][R10.64], R94 ;  /* 0x0000005e0a00b985 */ /* 0x0001e2000c101b28 */
[----:B----4-:R-:W-:-:S02]  /*10b80*/  @!P0 LEA R6, P5, R15, R14, 0x2 ;  /* 0x0000000e0f068211 */ /* 0x010fc400078a10ff */
[----:B------:R-:W-:Y:S01]  /*10b90*/  SHF.R.S32.HI R21, RZ, 0x1f, R21 ;  /* 0x0000001fff157819 */ /* 0x000fe20000011415 */
[----:B------:R3:W-:Y:S01]  /*10ba0*/  @!P1 ST.E.64 desc[UR40][R12.64], R98 ;  /* 0x000000620c009985 */ /* 0x0007e2000c101b28 */
[----:B------:R-:W-:Y:S02]  /*10bb0*/  ISETP.GE.AND P3, PT, R235, UR4, PT ;  /* 0x00000004eb007c0c */ /* 0x000fe4000bf66270 */
[----:B------:R-:W-:Y:S02]  /*10bc0*/  SHF.R.S32.HI R3, RZ, 0x1f, R237 ;  /* 0x0000001fff037819 */ /* 0x000fe400000114ed */
[----:B-1----:R-:W-:Y:S02]  /*10bd0*/  @!P2 LEA R4, P1, R237, R14, 0x2 ;  /* 0x0000000eed04a211 */ /* 0x002fe400078210ff */
[-C--:B------:R-:W-:Y:S02]  /*10be0*/  @!P0 LEA.HI.X R7, R15, R20.reuse, R21, 0x2, P5 ;  /* 0x000000140f078211 */ /* 0x080fe400028f1415 */
[----:B------:R-:W-:-:S02]  /*10bf0*/  @!P2 LEA.HI.X R5, R237, R20, R3, 0x2, P1 ;  /* 0x00000014ed05a211 */ /* 0x000fc400008f1403 */
[----:B------:R-:W-:Y:S01]  /*10c00*/  ISETP.GE.AND P1, PT, R234, UR4, PT ;  /* 0x00000004ea007c0c */ /* 0x000fe2000bf26270 */
[----:B------:R1:W-:Y:S01]  /*10c10*/  @!P0 ST.E.64 desc[UR40][R6.64], R102 ;  /* 0x0000006606008985 */ /* 0x0003e2000c101b28 */
[-C--:B--2---:R-:W-:Y:S02]  /*10c20*/  @!P4 LEA R8, P0, R236, R14.reuse, 0x2 ;  /* 0x0000000eec08c211 */ /* 0x084fe400078010ff */
[----:B------:R-:W-:Y:S01]  /*10c30*/  SHF.R.S32.HI R15, RZ, 0x1f, R236 ;  /* 0x0000001fff0f7819 */ /* 0x000fe200000114ec */
[----:B------:R2:W-:Y:S01]  /*10c40*/  @!P2 ST.E.64 desc[UR40][R4.64], R106 ;  /* 0x0000006a0400a985 */ /* 0x0005e2000c101b28 */
[----:B------:R-:W-:Y:S02]  /*10c50*/  SHF.R.S32.HI R3, RZ, 0x1f, R235 ;  /* 0x0000001fff037819 */ /* 0x000fe400000114eb */
[----:B0-----:R-:W-:Y:S02]  /*10c60*/  @!P3 LEA R10, P5, R235, R14, 0x2 ;  /* 0x0000000eeb0ab211 */ /* 0x001fe400078a10ff */
[----:B------:R-:W-:-:S02]  /*10c70*/  ISETP.GE.AND P2, PT, R233, UR4, PT ;  /* 0x00000004e9007c0c */ /* 0x000fc4000bf46270 */
[-C--:B------:R-:W-:Y:S02]  /*10c80*/  @!P4 LEA.HI.X R9, R236, R20.reuse, R15, 0x2, P0 ;  /* 0x00000014ec09c211 */ /* 0x080fe400000f140f */
[----:B------:R-:W-:Y:S02]  /*10c90*/  ISETP.GE.AND P0, PT, R232, UR4, PT ;  /* 0x00000004e8007c0c */ /* 0x000fe4000bf06270 */
[----:B------:R-:W-:Y:S01]  /*10ca0*/  @!P3 LEA.HI.X R11, R235, R20, R3, 0x2, P5 ;  /* 0x00000014eb0bb211 */ /* 0x000fe200028f1403 */
[----:B------:R0:W-:Y:S01]  /*10cb0*/  @!P4 ST.E.64 desc[UR40][R8.64], R110 ;  /* 0x0000006e0800c985 */ /* 0x0001e2000c101b28 */
[----:B---3--:R-:W-:Y:S02]  /*10cc0*/  @!P1 LEA R12, P4, R234, R14, 0x2 ;  /* 0x0000000eea0c9211 */ /* 0x008fe400078810ff */
[----:B------:R-:W-:Y:S01]  /*10cd0*/  SHF.R.S32.HI R3, RZ, 0x1f, R234 ;  /* 0x0000001fff037819 */ /* 0x000fe200000114ea */
[----:B------:R3:W-:Y:S01]  /*10ce0*/  @!P3 ST.E.64 desc[UR40][R10.64], R114 ;  /* 0x000000720a00b985 */ /* 0x0007e2000c101b28 */
[----:B------:R-:W-:-:S02]  /*10cf0*/  ISETP.GE.AND P3, PT, R231, UR4, PT ;  /* 0x00000004e7007c0c */ /* 0x000fc4000bf66270 */
[----:B------:R-:W-:Y:S02]  /*10d00*/  @!P1 LEA.HI.X R13, R234, R20, R3, 0x2, P4 ;  /* 0x00000014ea0d9211 */ /* 0x000fe400020f1403 */
[CC--:B-1----:R-:W-:Y:S02]  /*10d10*/  @!P2 LEA R6, P5, R233.reuse, R14.reuse, 0x2 ;  /* 0x0000000ee906a211 */ /* 0x0c2fe400078a10ff */
[----:B------:R-:W-:Y:S01]  /*10d20*/  SHF.R.S32.HI R15, RZ, 0x1f, R233 ;  /* 0x0000001fff0f7819 */ /* 0x000fe200000114e9 */
[----:B------:R1:W-:Y:S01]  /*10d30*/  @!P1 ST.E.64 desc[UR40][R12.64], R118 ;  /* 0x000000760c009985 */ /* 0x0003e2000c101b28 */
[----:B--2---:R-:W-:Y:S02]  /*10d40*/  @!P0 LEA R4, P4, R232, R14, 0x2 ;  /* 0x0000000ee8048211 */ /* 0x004fe400078810ff */
[----:B------:R-:W-:Y:S02]  /*10d50*/  SHF.R.S32.HI R3, RZ, 0x1f, R232 ;  /* 0x0000001fff037819 */ /* 0x000fe400000114e8 */
[----:B------:R-:W-:-:S02]  /*10d60*/  @!P2 LEA.HI.X R7, R233, R20, R15, 0x2, P5 ;  /* 0x00000014e907a211 */ /* 0x000fc400028f140f */
[----:B------:R-:W-:Y:S02]  /*10d70*/  ISETP.GE.AND P1, PT, R230, UR4, PT ;  /* 0x00000004e6007c0c */ /* 0x000fe4000bf26270 */
[----:B------:R-:W-:Y:S01]  /*10d80*/  @!P0 LEA.HI.X R5, R232, R20, R3, 0x2, P4 ;  /* 0x00000014e8058211 */ /* 0x000fe200020f1403 */
[----:B------:R2:W-:Y:S01]  /*10d90*/  @!P2 ST.E.64 desc[UR40][R6.64], R122 ;  /* 0x0000007a0600a985 */ /* 0x0005e2000c101b28 */
[----:B------:R-:W-:Y:S02]  /*10da0*/  ISETP.GE.AND P4, PT, R229, UR4, PT ;  /* 0x00000004e5007c0c */ /* 0x000fe4000bf86270 */
[----:B------:R-:W-:Y:S01]  /*10db0*/  SHF.R.S32.HI R3, RZ, 0x1f, R231 ;  /* 0x0000001fff037819 */ /* 0x000fe200000114e7 */
[----:B------:R4:W-:Y:S01]  /*10dc0*/  @!P0 ST.E.64 desc[UR40][R4.64], R126 ;  /* 0x0000007e04008985 */ /* 0x0009e2000c101b28 */
[----:B0-----:R-:W-:Y:S02]  /*10dd0*/  @!P3 LEA R8, P5, R231, R14, 0x2 ;  /* 0x0000000ee708b211 */ /* 0x001fe400078a10ff */
[----:B------:R-:W-:-:S02]  /*10de0*/  ISETP.GE.AND P2, PT, R228, UR4, PT ;  /* 0x00000004e4007c0c */ /* 0x000fc4000bf46270 */
[----:B------:R-:W-:Y:S02]  /*10df0*/  ISETP.GE.AND P0, PT, R227, UR4, PT ;  /* 0x00000004e3007c0c */ /* 0x000fe4000bf06270 */
[----:B------:R-:W-:Y:S02]  /*10e00*/  @!P3 LEA.HI.X R9, R231, R20, R3, 0x2, P5 ;  /* 0x00000014e709b211 */ /* 0x000fe400028f1403 */
[----:B------:R-:W-:Y:S02]  /*10e10*/  SHF.R.S32.HI R3, RZ, 0x1f, R230 ;  /* 0x0000001fff037819 */ /* 0x000fe400000114e6 */
[-C--:B---3--:R-:W-:Y:S01]  /*10e20*/  @!P1 LEA R10, P5, R230, R14.reuse, 0x2 ;  /* 0x0000000ee60a9211 */ /* 0x088fe200078a10ff */
[----:B------:R4:W-:Y:S01]  /*10e30*/  @!P3 ST.E.64 desc[UR40][R8.64], R130 ;  /* 0x000000820800b985 */ /* 0x0009e2000c101b28 */
[----:B-1----:R-:W-:Y:S02]  /*10e40*/  @!P4 LEA R12, P3, R229, R14, 0x2 ;  /* 0x0000000ee50cc211 */ /* 0x002fe400078610ff */
[----:B------:R-:W-:-:S02]  /*10e50*/  SHF.R.S32.HI R21, RZ, 0x1f, R229 ;  /* 0x0000001fff157819 */ /* 0x000fc400000114e5 */
[----:B------:R-:W-:Y:S02]  /*10e60*/  @!P1 LEA.HI.X R11, R230, R20, R3, 0x2, P5 ;  /* 0x00000014e60b9211 */ /* 0x000fe400028f1403 */
[C---:B--2---:R-:W-:Y:S02]  /*10e70*/  @!P2 LEA R6, P5, R228.reuse, R14, 0x2 ;  /* 0x0000000ee406a211 */ /* 0x044fe400078a10ff */
[----:B------:R-:W-:Y:S01]  /*10e80*/  SHF.R.S32.HI R15, RZ, 0x1f, R228 ;  /* 0x0000001fff0f7819 */ /* 0x000fe200000114e4 */
[----:B------:R4:W-:Y:S01]  /*10e90*/  @!P1 ST.E.64 desc[UR40][R10.64], R134 ;  /* 0x000000860a009985 */ /* 0x0009e2000c101b28 */
[----:B------:R-:W-:Y:S02]  /*10ea0*/  @!P4 LEA.HI.X R13, R229, R20, R21, 0x2, P3 ;  /* 0x00000014e50dc211 */ /* 0x000fe400018f1415 */
[----:B------:R-:W-:Y:S02]  /*10eb0*/  SHF.R.S32.HI R3, RZ, 0x1f, R227 ;  /* 0x0000001fff037819 */ /* 0x000fe400000114e3 */
[----:B------:R-:W-:Y:S01]  /*10ec0*/  @!P0 LEA R24, P3, R227, R14, 0x2 ;  /* 0x0000000ee3188211 */ /* 0x000fe200078610ff */
[----:B------:R4:W-:Y:S01]  /*10ed0*/  @!P4 ST.E.64 desc[UR40][R12.64], R138 ;  /* 0x0000008a0c00c985 */ /* 0x0009e2000c101b28 */
[----:B------:R-:W-:-:S02]  /*10ee0*/  @!P2 LEA.HI.X R7, R228, R20, R15, 0x2, P5 ;  /* 0x00000014e407a211 */ /* 0x000fc400028f140f */
[----:B------:R-:W-:-:S03]  /*10ef0*/  @!P0 LEA.HI.X R25, R227, R20, R3, 0x2, P3 ;  /* 0x00000014e3198211 */ /* 0x000fc600018f1403 */
[----:B------:R4:W-:Y:S04]  /*10f00*/  @!P2 ST.E.64 desc[UR40][R6.64], R142 ;  /* 0x0000008e0600a985 */ /* 0x0009e8000c101b28 */
[----:B------:R4:W-:Y:S01]  /*10f10*/  @!P0 ST.E.64 desc[UR40][R24.64], R146 ;  /* 0x0000009218008985 */ /* 0x0009e2000c101b28 */
[----:B------:R-:W-:-:S13]  /*10f20*/  ISETP.GE.AND P0, PT, R226, UR4, PT ;  /* 0x00000004e2007c0c */ /* 0x000fda000bf06270 */
[----:B----4-:R-:W-:Y:S05]  /*10f30*/  @P0 BRA `(.L_x_734) ;  /* 0x0000000c00e80947 */ /* 0x010fea0003800000 */
[----:B------:R-:W-:Y:S02]  /*10f40*/  SHF.R.S32.HI R3, RZ, 0x1f, R226 ;  /* 0x0000001fff037819 */ /* 0x000fe400000114e2 */
[----:B------:R-:W-:-:S04]  /*10f50*/  LEA R14, P0, R226, R14, 0x2 ;  /* 0x0000000ee20e7211 */ /* 0x000fc800078010ff */
[----:B------:R-:W-:-:S05]  /*10f60*/  LEA.HI.X R15, R226, R20, R3, 0x2, P0 ;  /* 0x00000014e20f7211 */ /* 0x000fca00000f1403 */
[----:B------:R0:W-:Y:S01]  /*10f70*/  ST.E.64 desc[UR40][R14.64], R150 ;  /* 0x000000960e007985 */ /* 0x0001e2000c101b28 */
[----:B------:R-:W-:Y:S05]  /*10f80*/  BRA `(.L_x_734) ;  /* 0x0000000c00d47947 */ /* 0x000fea0003800000 */
.L_x_721:
[----:B------:R-:W-:Y:S01]  /*10f90*/  ULDC.64 UR6, c[0x0][0xc08] ;  /* 0x0003020000067ab9 */ /* 0x000fe20000000a00 */
[----:B------:R-:W-:Y:S01]  /*10fa0*/  ULDC.64 UR4, c[0x0][0xc00] ;  /* 0x0003000000047ab9 */ /* 0x000fe20000000a00 */
[----:B------:R-:W-:Y:S01]  /*10fb0*/  ISETP.NE.U32.AND P1, PT, RZ, UR6, PT ;  /* 0x00000006ff007c0c */ /* 0x000fe2000bf25070 */
[----:B------:R-:W-:Y:S01]  /*10fc0*/  IMAD.MOV.U32 R3, RZ, RZ, RZ ;  /* 0x000000ffff037224 */ /* 0x000fe200078e00ff */
[----:B------:R-:W-:Y:S02]  /*10fd0*/  ISETP.NE.U32.AND P0, PT, RZ, UR4, PT ;  /* 0x00000004ff007c0c */ /* 0x000fe4000bf05070 */
[----:B------:R-:W-:Y:S02]  /*10fe0*/  ISETP.NE.AND.EX P1, PT, RZ, UR7, PT, P1 ;  /* 0x00000007ff007c0c */ /* 0x000fe4000bf25310 */
[----:B------:R-:W-:Y:S02]  /*10ff0*/  IADD3 R4, P2, R218, UR4, RZ ;  /* 0x00000004da047c10 */ /* 0x000fe4000ff5e0ff */
[----:B------:R-:W-:-:S02]  /*11000*/  ISETP.NE.AND.EX P0, PT, RZ, UR5, PT, P0 ;  /* 0x00000005ff007c0c */ /* 0x000fc4000bf05300 */
[----:B------:R-:W-:Y:S01]  /*11010*/  IADD3.X R5, R219, UR5, RZ, P2, !PT ;  /* 0x00000005db057c10 */ /* 0x000fe200097fe4ff */
[----:B------:R-:W-:Y:S02]  /*11020*/  ULDC UR4, c[0x0][0xa88] ;  /* 0x0002a20000047ab9 */ /* 0x000fe40000000800 */
[----:B------:R-:W-:-:S04]  /*11030*/  IMAD.U32 R20, RZ, RZ, UR4 ;  /* 0x00000004ff147e24 */ /* 0x000fc8000f8e00ff */
[----:B------:R-:W-:-:S04]  /*11040*/  @P1 IADD3 R218, P2, R218, UR6, RZ ;  /* 0x00000006dada1c10 */ /* 0x000fc8000ff5e0ff */
[----:B------:R-:W-:Y:S01]  /*11050*/  @P1 IADD3.X R219, R219, UR7, RZ, P2, !PT ;  /* 0x00000007dbdb1c10 */ /* 0x000fe200097fe4ff */
[----:B------:R2:W5:Y:S04]  /*11060*/  @P0 LDG.E R3, desc[UR40][R4.64] ;  /* 0x0000002804030981 */ /* 0x000568000c1e1900 */
[----:B------:R2:W5:Y:S01]  /*11070*/  @P1 LDG.E R20, desc[UR40][R218.64] ;  /* 0x00000028da141981 */ /* 0x000562000c1e1900 */
[----:B------:R-:W-:Y:S01]  /*11080*/  ISETP.NE.AND P2, PT, R216, RZ, PT ;  /* 0x000000ffd800720c */ /* 0x000fe20003f45270 */
[----:B------:R-:W3:-:S12]  /*11090*/  S2R R0, SR_TID.X ;  /* 0x0000000000007919 */ /* 0x000ed80000002100 */
[----:B------:R-:W4:Y:S01]  /*110a0*/  @!P2 LDC R216, c[0x0][0xad4] ;  /* 0x0002b500ffd8ab82 */ /* 0x000f220000000800 */
[----:B---3--:R-:W-:Y:S01]  /*110b0*/  VIADD R28, R0, 0xffffff80 ;  /* 0xffffff80001c7836 */ /* 0x008fe20000000000 */
[----:B----4-:R-:W-:-:S04]  /*110c0*/  ISETP.GT.AND P2, PT, R216, 0x1, PT ;  /* 0x00000001d800780c */ /* 0x010fc80003f44270 */
[----:B------:R-:W-:Y:S01]  /*110d0*/  ISETP.GT.AND P3, PT, R28, 0x7f, PT ;  /* 0x0000007f1c00780c */ /* 0x000fe20003f64270 */
[----:B--2---:R-:W-:-:S12]  /*110e0*/  @P1 BRA `(.L_x_739) ;  /* 0x0000000000101947 */ /* 0x004fd80003800000 */
[----:B------:R-:W-:Y:S05]  /*110f0*/  @!P0 BRA `(.L_x_739) ;  /* 0x00000000000c8947 */ /* 0x000fea0003800000 */
[----:B------:R-:W2:Y:S04]  /*11100*/  LDG.E R7, desc[UR40][R4.64] ;  /* 0x0000002804077981 */ /* 0x000ea8000c1e1900 */
[----:B-----5:R-:W2:Y:S02]  /*11110*/  LDG.E R20, desc[UR40][R4.64+0x4] ;  /* 0x0000042804147981 */ /* 0x020ea4000c1e1900 */
[----:B--2---:R-:W-:-:S07]  /*11120*/  IMAD.IADD R20, R20, 0x1, -R7 ;  /* 0x0000000114147824 */ /* 0x004fce00078e0a07 */
.L_x_739:
[----:B------:R-:W2:Y:S01]  /*11130*/  LDL.LU R0, [R1+0x4c] ;  /* 0x00004c0001007983 */ /* 0x000ea20000300800 */
[----:B------:R-:W-:Y:S01]  /*11140*/  BSSY B1, `(.L_x_740) ;  /* 0x0000037000017945 */ /* 0x000fe20003800000 */
[----:B------:R-:W-:Y:S02]  /*11150*/  SEL R217, R217, RZ, !P0 ;  /* 0x000000ffd9d97207 */ /* 0x000fe40004000000 */
[----:B-----5:R-:W-:Y:S02]  /*11160*/  SHF.R.S32.HI R26, RZ, 0x1f, R3 ;  /* 0x0000001fff1a7819 */ /* 0x020fe40000011403 */
[----:B--2---:R-:W-:Y:S01]  /*11170*/  SEL R27, R0, RZ, !P0 ;  /* 0x000000ff001b7207 */ /* 0x004fe20004000000 */
[----:B------:R-:W-:Y:S06]  /*11180*/  @P3 BRA `(.L_x_741) ;  /* 0x0000000000c83947 */ /* 0x000fec0003800000 */
[----:B------:R-:W2:Y:S01]  /*11190*/  S2R R5, SR_TID.X ;  /* 0x0000000000057919 */ /* 0x000ea20000002100 */
[----:B------:R-:W3:Y:S02]  /*111a0*/  LDC R31, c[0x0][0xbe8] ;  /* 0x0002fa00ff1f7b82 */ /* 0x000ee40000000800 */
[----:B---3--:R-:W-:Y:S02]  /*111b0*/  IMAD R4, R20, R31, RZ ;  /* 0x0000001f14047224 */ /* 0x008fe400078e02ff */
[----:B--2---:R-:W-:-:S04]  /*111c0*/  IMAD R0, R222, 0x80, R5 ;  /* 0x00000080de007824 */ /* 0x004fc800078e0205 */
[----:B------:R-:W-:-:S05]  /*111d0*/  VIADD R29, R0, 0xffffff80 ;  /* 0xffffff80001d7836 */ /* 0x000fca0000000000 */
[----:B------:R-:W-:-:S13]  /*111e0*/  ISETP.GE.AND P0, PT, R29, R4, PT ;  /* 0x000000041d00720c */ /* 0x000fda0003f06270 */
[----:B------:R-:W-:Y:S05]  /*111f0*/  @P0 BRA `(.L_x_741) ;  /* 0x0000000000ac0947 */ /* 0x000fea0003800000 */
[----:B------:R-:W-:Y:S01]  /*11200*/  IMAD.MOV.U32 R24, RZ, RZ, 0x9b8 ;  /* 0x000009b8ff187424 */ /* 0x000fe200078e00ff */
[----:B------:R-:W-:Y:S01]  /*11210*/  ISETP.GT.AND P0, PT, R216, 0x1, PT ;  /* 0x00000001d800780c */ /* 0x000fe20003f04270 */
[----:B------:R-:W2:Y:S01]  /*11220*/  LDC.64 R4, c[0x0][0xba8] ;  /* 0x0002ea00ff047b82 */ /* 0x000ea20000000a00 */
[----:B------:R-:W-:Y:S01]  /*11230*/  ISETP.NE.AND P1, PT, R31, 0x1, PT ;  /* 0x000000011f00780c */ /* 0x000fe20003f25270 */
[----:B------:R-:W-:Y:S01]  /*11240*/  IMAD.MOV.U32 R21, RZ, RZ, R29 ;  /* 0x000000ffff157224 */ /* 0x000fe200078e001d */
[----:B------:R-:W-:Y:S02]  /*11250*/  SEL R24, R24, 0x978, P0 ;  /* 0x0000097818187807 */ /* 0x000fe40000000000 */
[----:B------:R-:W-:-:S03]  /*11260*/  SEL R223, R223, RZ, P0 ;  /* 0x000000ffdfdf7207 */ /* 0x000fc60000000000 */
[----:B------:R-:W3:Y:S08]  /*11270*/  LDC.64 R12, c[0x0][R24+0x220] ;  /* 0x00008800180c7b82 */ /* 0x000ef00000000a00 */
[----:B------:R-:W4:Y:S08]  /*11280*/  LDC.64 R14, c[0x0][R24+0x218] ;  /* 0x00008600180e7b82 */ /* 0x000f300000000a00 */
[----:B------:R-:W5:Y:S08]  /*11290*/  LDC.64 R8, c[0x0][R24+0x228] ;  /* 0x00008a0018087b82 */ /* 0x000f700000000a00 */
[----:B------:R-:W0:Y:S08]  /*112a0*/  LDC.64 R6, c[0x0][R24+0x210] ;  /* 0x0000840018067b82 */ /* 0x000e300000000a00 */
[----:B------:R-:W1:Y:S08]  /*112b0*/  @P1 LDC R0, c[0x0][0xbec] ;  /* 0x0002fb00ff001b82 */ /* 0x000e700000000800 */
[----:B------:R-:W5:Y:S01]  /*112c0*/  @P1 LDC R33, c[0x0][0xbf0] ;  /* 0x0002fc00ff211b82 */ /* 0x000f620000000800 */
[----:B---3--:R-:W-:-:S07]  /*112d0*/  IMAD R13, R13, R217, RZ ;  /* 0x000000d90d0d7224 */ /* 0x008fce00078e02ff */
[----:B--2---:R-:W2:Y:S01]  /*112e0*/  @!P0 LDC R4, c[0x0][0xb50] ;  /* 0x0002d400ff048b82 */ /* 0x004ea20000000800 */
[----:B------:R-:W-:-:S04]  /*112f0*/  IMAD.WIDE.U32 R10, R12, R217, RZ ;  /* 0x000000d90c0a7225 */ /* 0x000fc800078e00ff */
[----:B------:R-:W-:Y:S02]  /*11300*/  IMAD R13, R12, R27, R13 ;  /* 0x0000001b0c0d7224 */ /* 0x000fe400078e020d */
[----:B-1----:R-:W-:Y:S01]  /*11310*/  @P1 IMAD.HI.U32 R0, R29, R0, RZ ;  /* 0x000000001d001227 */ /* 0x002fe200078e00ff */
[----:B------:R-:W1:Y:S03]  /*11320*/  @!P0 LDC R5, c[0x0][0xb54] ;  /* 0x0002d500ff058b82 */ /* 0x000e660000000800 */
[-C--:B----4-:R-:W-:Y:S02]  /*11330*/  IMAD R25, R15, R215.reuse, RZ ;  /* 0x000000d70f197224 */ /* 0x090fe400078e02ff */
[----:B------:R-:W-:Y:S01]  /*11340*/  IMAD.WIDE.U32 R14, R14, R215, RZ ;  /* 0x000000d70e0e7225 */ /* 0x000fe200078e00ff */
[----:B-----5:R-:W-:-:S03]  /*11350*/  @P1 SHF.R.U32.HI R21, RZ, R33, R0 ;  /* 0x00000021ff151219 */ /* 0x020fc60000011600 */
[----:B------:R-:W-:Y:S01]  /*11360*/  IMAD.IADD R25, R15, 0x1, R25 ;  /* 0x000000010f197824 */ /* 0x000fe200078e0219 */
[----:B------:R-:W-:Y:S01]  /*11370*/  IADD3 R14, P1, P3, R10, R14, R3 ;  /* 0x0000000e0a0e7210 */ /* 0x000fe20007b3e003 */
[----:B------:R-:W-:Y:S02]  /*11380*/  IMAD.IADD R10, R11, 0x1, R13 ;  /* 0x000000010b0a7824 */ /* 0x000fe400078e020d */
[----:B------:R-:W-:Y:S02]  /*11390*/  IMAD.MOV R0, RZ, RZ, -R21 ;  /* 0x000000ffff007224 */ /* 0x000fe400078e0a15 */
[-C--:B------:R-:W-:Y:S02]  /*113a0*/  IMAD R13, R9, R223.reuse, RZ ;  /* 0x000000df090d7224 */ /* 0x080fe400078e02ff */
[----:B------:R-:W-:-:S04]  /*113b0*/  IMAD.WIDE.U32 R8, R8, R223, RZ ;  /* 0x000000df08087225 */ /* 0x000fc800078e00ff */
[----:B------:R-:W-:Y:S01]  /*113c0*/  IMAD R11, R31, R0, R29 ;  /* 0x000000001f0b7224 */ /* 0x000fe200078e021d */
[----:B------:R-:W-:Y:S01]  /*113d0*/  IADD3.X R0, R10, R25, R26, P1, P3 ;  /* 0x000000190a007210 */ /* 0x000fe20000fe641a */
[----:B------:R-:W-:Y:S01]  /*113e0*/  IMAD.IADD R13, R9, 0x1, R13 ;  /* 0x00000001090d7824 */ /* 0x000fe200078e020d */
[----:B------:R-:W-:Y:S02]  /*113f0*/  IADD3 R8, P0, P1, R21, R14, R8 ;  /* 0x0000000e15087210 */ /* 0x000fe4000791e008 */
[----:B------:R-:W-:-:S04]  /*11400*/  SHF.R.S32.HI R21, RZ, 0x1f, R21 ;  /* 0x0000001fff157819 */ /* 0x000fc80000011415 */
[----:B------:R-:W-:Y:S01]  /*11410*/  IADD3.X R9, R21, R0, R13, P0, P1 ;  /* 0x0000000015097210 */ /* 0x000fe200007e240d */
[----:B0-----:R-:W-:Y:S01]  /*11420*/  IMAD R0, R7, R11, RZ ;  /* 0x0000000b07007224 */ /* 0x001fe200078e02ff */
[----:B------:R-:W-:-:S05]  /*11430*/  SHF.R.S32.HI R13, RZ, 0x1f, R11 ;  /* 0x0000001fff0d7819 */ /* 0x000fca000001140b */
[C---:B------:R-:W-:Y:S02]  /*11440*/  IMAD R13, R6.reuse, R13, R0 ;  /* 0x0000000d060d7224 */ /* 0x040fe400078e0200 */
[----:B------:R-:W-:-:S04]  /*11450*/  IMAD.WIDE.U32 R6, R6, R11, R8 ;  /* 0x0000000b06067225 */ /* 0x000fc800078e0008 */
[----:B------:R-:W-:Y:S01]  /*11460*/  IMAD.IADD R0, R7, 0x1, R13 ;  /* 0x0000000107007824 */ /* 0x000fe200078e020d */
[----:B--2---:R-:W-:Y:S01]  /*11470*/  LEA R4, P0, R6, R4, 0x2 ;  /* 0x0000000406047211 */ /* 0x004fe200078010ff */
[----:B------:R-:W-:-:S03]  /*11480*/  IMAD.MOV.U32 R7, RZ, RZ, -0x800000 ;  /* 0xff800000ff077424 */ /* 0x000fc600078e00ff */
[----:B-1----:R-:W-:-:S05]  /*11490*/  LEA.HI.X R5, R6, R5, R0, 0x2, P0 ;  /* 0x0000000506057211 */ /* 0x002fca00000f1400 */
[----:B------:R2:W-:Y:S04]  /*114a0*/  STG.E desc[UR40][R4.64], R7 ;  /* 0x0000000704007986 */ /* 0x0005e8000c101928 */
.L_x_741:
[----:B------:R-:W-:Y:S05]  /*114b0*/  BSYNC B1 ;  /* 0x0000000000017941 */ /* 0x000fea0003800000 */
.L_x_740:
[----:B------:R-:W-:Y:S05]  /*114c0*/  @P2 BRA `(.L_x_734) ;  /* 0x0000000800842947 */ /* 0x000fea0003800000 */
[----:B------:R-:W3:Y:S01]  /*114d0*/  LDC R21, c[0x0][0xbe8] ;  /* 0x0002fa00ff157b82 */ /* 0x000ee20000000800 */
[----:B--2---:R-:W-:Y:S01]  /*114e0*/  SHF.R.S32.HI R5, RZ, 0x1f, R28 ;  /* 0x0000001fff057819 */ /* 0x004fe2000001141c */
[----:B------:R-:W-:Y:S02]  /*114f0*/  ULDC.64 UR4, c[0x0][0xaa0] ;  /* 0x0002a80000047ab9 */ /* 0x000fe40000000a00 */
[----:B------:R-:W-:Y:S01]  /*11500*/  IMAD R0, R26, UR4, RZ ;  /* 0x000000041a007c24 */ /* 0x000fe2000f8e02ff */
[----:B------:R-:W-:Y:S01]  /*11510*/  LEA.HI R8, R5, R28, RZ, 0x3 ;  /* 0x0000001c05087211 */ /* 0x000fe200078f18ff */
[----:B------:R-:W-:-:S03]  /*11520*/  IMAD.WIDE.U32 R4, R3, UR4, RZ ;  /* 0x0000000403047c25 */ /* 0x000fc6000f8e00ff */
[----:B------:R-:W-:Y:S01]  /*11530*/  LOP3.LUT R9, R8, 0xfffffff8, RZ, 0xc0, !PT ;  /* 0xfffffff808097812 */ /* 0x000fe200078ec0ff */
[----:B------:R-:W-:Y:S01]  /*11540*/  IMAD R7, R3, UR5, R0 ;  /* 0x0000000503077c24 */ /* 0x000fe2000f8e0200 */
[----:B------:R-:W-:Y:S01]  /*11550*/  SHF.R.S32.HI R8, RZ, 0x3, R8 ;  /* 0x00000003ff087819 */ /* 0x000fe20000011408 */
[----:B------:R-:W-:Y:S02]  /*11560*/  ULDC.64 UR4, c[0x0][0xae8] ;  /* 0x0002ba0000047ab9 */ /* 0x000fe40000000a00 */
[----:B------:R-:W-:Y:S02]  /*11570*/  IMAD.IADD R3, R28, 0x1, -R9 ;  /* 0x000000011c037824 */ /* 0x000fe400078e0a09 */
[----:B------:R-:W-:Y:S02]  /*11580*/  IMAD.IADD R5, R5, 0x1, R7 ;  /* 0x0000000105057824 */ /* 0x000fe400078e0207 */
[----:B------:R-:W-:Y:S02]  /*11590*/  IMAD R3, R3, 0x20, R8 ;  /* 0x0000002003037824 */ /* 0x000fe400078e0208 */
[----:B------:R-:W-:Y:S01]  /*115a0*/  IMAD.WIDE.U32 R4, R215, UR4, R4 ;  /* 0x00000004d7047c25 */ /* 0x000fe2000f8e0004 */
[----:B---3--:R-:W-:-:S03]  /*115b0*/  ISETP.NE.AND P0, PT, R21, 0x1, PT ;  /* 0x000000011500780c */ /* 0x008fc60003f05270 */
[----:B------:R-:W-:Y:S02]  /*115c0*/  IMAD R9, R222, 0x80, R3 ;  /* 0x00000080de097824 */ /* 0x000fe400078e0203 */
[----:B------:R-:W-:Y:S01]  /*115d0*/  IMAD R5, R215, UR5, R5 ;  /* 0x00000005d7057c24 */ /* 0x000fe2000f8e0205 */
[----:B------:R-:W-:Y:S01]  /*115e0*/  ULDC.64 UR4, c[0x0][0xaf0] ;  /* 0x0002bc0000047ab9 */ /* 0x000fe20000000a00 */
[----:B------:R-:W-:Y:S02]  /*115f0*/  IMAD.MOV.U32 R3, RZ, RZ, R9 ;  /* 0x000000ffff037224 */ /* 0x000fe400078e0009 */
[----:B------:R-:W-:-:S04]  /*11600*/  IMAD.WIDE.U32 R4, R217, UR4, R4 ;  /* 0x00000004d9047c25 */ /* 0x000fc8000f8e0004 */
[----:B------:R-:W2:Y:S08]  /*11610*/  @P0 LDC R6, c[0x0][0xbec] ;  /* 0x0002fb00ff060b82 */ /* 0x000eb00000000800 */
[----:B------:R-:W3:Y:S01]  /*11620*/  @P0 LDC R11, c[0x0][0xbf0] ;  /* 0x0002fc00ff0b0b82 */ /* 0x000ee20000000800 */
[----:B--2---:R-:W-:-:S04]  /*11630*/  @P0 IMAD.HI.U32 R0, R9, R6, RZ ;  /* 0x0000000609000227 */ /* 0x004fc800078e00ff */
[----:B------:R-:W-:Y:S01]  /*11640*/  IMAD R6, R27, UR4, RZ ;  /* 0x000000041b067c24 */ /* 0x000fe2000f8e02ff */
[----:B---3--:R-:W-:-:S03]  /*11650*/  @P0 SHF.R.U32.HI R3, RZ, R11, R0 ;  /* 0x0000000bff030219 */ /* 0x008fc60000011600 */
[----:B------:R-:W-:Y:S01]  /*11660*/  IMAD R7, R217, UR5, R6 ;  /* 0x00000005d9077c24 */ /* 0x000fe2000f8e0206 */
[----:B------:R-:W-:Y:S01]  /*11670*/  ULDC.64 UR4, c[0x0][0xae0] ;  /* 0x0002b80000047ab9 */ /* 0x000fe20000000a00 */
[--C-:B------:R-:W-:Y:S01]  /*11680*/  SHF.R.S32.HI R0, RZ, 0x1f, R3.reuse ;  /* 0x0000001fff007819 */ /* 0x100fe20000011403 */
[----:B------:R-:W-:Y:S02]  /*11690*/  IMAD.MOV R6, RZ, RZ, -R3 ;  /* 0x000000ffff067224 */ /* 0x000fe400078e0a03 */
[----:B------:R-:W-:Y:S02]  /*116a0*/  IMAD.IADD R5, R5, 0x1, R7 ;  /* 0x0000000105057824 */ /* 0x000fe400078e0207 */
[----:B------:R-:W-:Y:S02]  /*116b0*/  IMAD R7, R21, R6, R9 ;  /* 0x0000000615077224 */ /* 0x000fe400078e0209 */
[----:B------:R-:W-:Y:S02]  /*116c0*/  IMAD R0, R0, UR4, RZ ;  /* 0x0000000400007c24 */ /* 0x000fe4000f8e02ff */
[----:B------:R-:W-:-:S04]  /*116d0*/  IMAD.WIDE.U32 R4, R3, UR4, R4 ;  /* 0x0000000403047c25 */ /* 0x000fc8000f8e0004 */
[----:B------:R-:W-:Y:S01]  /*116e0*/  IMAD R9, R3, UR5, R0 ;  /* 0x0000000503097c24 */ /* 0x000fe2000f8e0200 */
[----:B------:R-:W-:Y:S01]  /*116f0*/  SHF.R.S32.HI R0, RZ, 0x1f, R7 ;  /* 0x0000001fff007819 */ /* 0x000fe20000011407 */
[----:B------:R-:W-:Y:S02]  /*11700*/  ULDC.64 UR4, c[0x0][0xad8] ;  /* 0x0002b60000047ab9 */ /* 0x000fe40000000a00 */
[----:B------:R-:W-:Y:S02]  /*11710*/  IMAD.IADD R5, R5, 0x1, R9 ;  /* 0x0000000105057824 */ /* 0x000fe400078e0209 */
[----:B------:R-:W-:Y:S02]  /*11720*/  IMAD R0, R0, UR4, RZ ;  /* 0x0000000400007c24 */ /* 0x000fe4000f8e02ff */
[----:B------:R-:W-:-:S04]  /*11730*/  IMAD.WIDE.U32 R4, R7, UR4, R4 ;  /* 0x0000000407047c25 */ /* 0x000fc8000f8e0004 */
[----:B------:R-:W-:Y:S01]  /*11740*/  IMAD R3, R7, UR5, R0 ;  /* 0x0000000507037c24 */ /* 0x000fe2000f8e0200 */
[----:B------:R-:W-:Y:S01]  /*11750*/  ULDC.64 UR4, c[0x0][0xa80] ;  /* 0x0002a00000047ab9 */ /* 0x000fe20000000a00 */
[----:B------:R-:W-:Y:S02]  /*11760*/  VIADD R9, R203, 0xc0 ;  /* 0x000000c0cb097836 */ /* 0x000fe40000000000 */
[----:B------:R-:W-:Y:S01]  /*11770*/  IMAD.IADD R5, R5, 0x1, R3 ;  /* 0x0000000105057824 */ /* 0x000fe200078e0203 */
[C---:B------:R-:W-:Y:S01]  /*11780*/  LEA R3, P0, R4.reuse, UR4, 0x1 ;  /* 0x0000000404037c11 */ /* 0x040fe2000f8008ff */
[----:B------:R-:W-:Y:S01]  /*11790*/  UMOV UR4, 0xffffffff ;  /* 0xffffffff00047882 */ /* 0x000fe20000000000 */
[----:B------:R-:W-:Y:S02]  /*117a0*/  SHF.R.S32.HI R6, RZ, 0x1f, R9 ;  /* 0x0000001fff067819 */ /* 0x000fe40000011409 */
[----:B------:R-:W-:Y:S01]  /*117b0*/  LEA.HI.X R4, R4, UR5, R5, 0x1, P0 ;  /* 0x0000000504047c11 */ /* 0x000fe200080f0c05 */
[----:B------:R-:W-:Y:S08]  /*117c0*/  BRA.DIV UR4, `(.L_x_742) ;  /* 0x0000009204487947 */ /* 0x000ff0000b800000 */
[----:B------:R2:W3:Y:S04]  /*117d0*/  SHFL.IDX PT, R0, R4, RZ, 0x181f ;  /* 0x00181fff04007589 */ /* 0x0004e800000e0000 */
[----:B------:R2:W4:Y:S02]  /*117e0*/  SHFL.IDX PT, R14, R3, RZ, 0x181f ;  /* 0x00181fff030e7589 */ /* 0x00052400000e0000 */
.L_x_958:
[----:B------:R-:W-:Y:S01]  /*117f0*/  IMAD R20, R20, R21, RZ ;  /* 0x0000001514147224 */ /* 0x000fe200078e02ff */
[----:B------:R-:W-:Y:S01]  /*11800*/  BSSY B1, `(.L_x_743) ;  /* 0x0000018000017945 */ /* 0x000fe20003800000 */
[----:B------:R-:W-:-:S05]  /*11810*/  IMAD R7, R222, 0x80, R8 ;  /* 0x00000080de077824 */ /* 0x000fca00078e0208 */
        /* <DEDUP_REMOVED lines=8> */
[----:B------:R-:W-:-:S05]  /*118a0*/  SHF.R.S32.HI R15, RZ, 0x1f, R214 ;  /* 0x0000001fff0f7819 */ /* 0x000fca00000114d6 */
[CC--:B----4-:R-:W-:Y:S02]  /*118b0*/  @!P3 LEA R10, P5, R203.reuse, R14.reuse, 0x1 ;  /* 0x0000000ecb0ab211 */ /* 0x0d0fe400078a08ff */
[C---:B------:R-:W-:Y:S02]  /*118c0*/  @!P2 LEA R12, P4, R214.reuse, R14, 0x1 ;  /* 0x0000000ed60ca211 */ /* 0x040fe400078808ff */
[----:B---3--:R-:W-:Y:S02]  /*118d0*/  @!P3 LEA.HI.X R11, R203, R0, R5, 0x1, P5 ;  /* 0x00000000cb0bb211 */ /* 0x008fe400028f0c05 */
[----:B------:R-:W-:Y:S02]  /*118e0*/  SHF.R.S32.HI R5, RZ, 0x1f, R213 ;  /* 0x0000001fff057819 */ /* 0x000fe400000114d5 */
[----:B------:R-:W-:Y:S01]  /*118f0*/  @!P1 LEA R24, P5, R213, R14, 0x1 ;  /* 0x0000000ed5189211 */ /* 0x000fe200078a08ff */
[----:B------:R3:W-:Y:S01]  /*11900*/  @!P3 ST.E.128 desc[UR40][R10.64], RZ ;  /* 0x000000ff0a00b985 */ /* 0x0007e2000c101d28 */
[----:B------:R-:W-:-:S02]  /*11910*/  @!P2 LEA.HI.X R13, R214, R0, R15, 0x1, P4 ;  /* 0x00000000d60da211 */ /* 0x000fc400020f0c0f */
[----:B------:R-:W-:Y:S02]  /*11920*/  @!P0 LEA R14, P4, R9, R14, 0x1 ;  /* 0x0000000e090e8211 */ /* 0x000fe400078808ff */
[-C--:B------:R-:W-:Y:S01]  /*11930*/  @!P1 LEA.HI.X R25, R213, R0.reuse, R5, 0x1, P5 ;  /* 0x00000000d5199211 */ /* 0x080fe200028f0c05 */
[----:B------:R3:W-:Y:S01]  /*11940*/  @!P2 ST.E.128 desc[UR40][R12.64], RZ ;  /* 0x000000ff0c00a985 */ /* 0x0007e2000c101d28 */
[----:B------:R-:W-:-:S03]  /*11950*/  @!P0 LEA.HI.X R15, R9, R0, R6, 0x1, P4 ;  /* 0x00000000090f8211 */ /* 0x000fc600020f0c06 */
[----:B------:R3:W-:Y:S04]  /*11960*/  @!P1 ST.E.128 desc[UR40][R24.64], RZ ;  /* 0x000000ff18009985 */ /* 0x0007e8000c101d28 */
[----:B------:R3:W-:Y:S02]  /*11970*/  @!P0 ST.E.128 desc[UR40][R14.64], RZ ;  /* 0x000000ff0e008985 */ /* 0x0007e4000c101d28 */
.L_x_744:
[----:B------:R-:W-:Y:S05]  /*11980*/  BSYNC B1 ;  /* 0x0000000000017941 */ /* 0x000fea0003800000 */
.L_x_743:
[----:B------:R-:W-:-:S03]  /*11990*/  UMOV UR4, 0xffffffff ;  /* 0xffffffff00047882 */ /* 0x000fc60000000000 */
[----:B------:R-:W-:Y:S05]  /*119a0*/  BRA.DIV UR4, `(.L_x_745) ;  /* 0x0000009204047947 */ /* 0x000fea000b800000 */
[----:B---3--:R3:W0:Y:S04]  /*119b0*/  SHFL.IDX PT, R0, R4, 0x1, 0x181f ;  /* 0x00381f0004007f89 */ /* 0x00862800000e0000 */
[----:B----4-:R3:W4:Y:S02]  /*119c0*/  SHFL.IDX PT, R14, R3, 0x1, 0x181f ;  /* 0x00381f00030e7f89 */ /* 0x01072400000e0000 */
.L_x_962:
        /* <DEDUP_REMOVED lines=13> */
[----:B0-----:R-:W-:Y:S02]  /*11aa0*/  @!P3 LEA.HI.X R11, R203, R0, R8, 0x1, P5 ;  /* 0x00000000cb0bb211 */ /* 0x001fe400028f0c08 */
        /* <DEDUP_REMOVED lines=10> */
.L_x_747:
[----:B------:R-:W-:Y:S05]  /*11b50*/  BSYNC B1 ;  /* 0x0000000000017941 */ /* 0x000fea0003800000 */
.L_x_746:
[----:B------:R-:W-:-:S03]  /*11b60*/  UMOV UR4, 0xffffffff ;  /* 0xffffffff00047882 */ /* 0x000fc60000000000 */
[----:B------:R-:W-:Y:S05]  /*11b70*/  BRA.DIV UR4, `(.L_x_748) ;  /* 0x0000008e04d87947 */ /* 0x000fea000b800000 */
[----:B0-----:R0:W0:Y:S04]  /*11b80*/  SHFL.IDX PT, R0, R4, 0x2, 0x181f ;  /* 0x00581f0004007f89 */ /* 0x00102800000e0000 */
[----:B----4-:R4:W0:Y:S02]  /*11b90*/  SHFL.IDX PT, R14, R3, 0x2, 0x181f ;  /* 0x00581f00030e7f89 */ /* 0x01082400000e0000 */
.L_x_966:
        /* <DEDUP_REMOVED lines=11> */
[CC--:B0-----:R-:W-:Y:S02]  /*11c50*/  @!P3 LEA R10, P5, R203.reuse, R14.reuse, 0x1 ;  /* 0x0000000ecb0ab211 */ /* 0x0c1fe400078a08ff */
[C---:B------:R-:W-:Y:S02]  /*11c60*/  @!P2 LEA R12, P4, R214.reuse, R14, 0x1 ;  /* 0x0000000ed60ca211 */ /* 0x040fe400078808ff */
[----:B------:R-:W-:Y:S02]  /*11c70*/  @!P3 LEA.HI.X R11, R203, R0, R8, 0x1, P5 ;  /* 0x00000000cb0bb211 */ /* 0x000fe400028f0c08 */
        /* <DEDUP_REMOVED lines=10> */
.L_x_750:
[----:B------:R-:W-:Y:S05]  /*11d20*/  BSYNC B1 ;  /* 0x0000000000017941 */ /* 0x000fea0003800000 */
.L_x_749:
[----:B------:R-:W-:-:S03]  /*11d30*/  UMOV UR4, 0xffffffff ;  /* 0xffffffff00047882 */ /* 0x000fc60000000000 */
[----:B------:R-:W-:Y:S05]  /*11d40*/  BRA.DIV UR4, `(.L_x_751) ;  /* 0x0000008e04ac7947 */ /* 0x000fea000b800000 */
[----:B0-----:R0:W0:Y:S04]  /*11d50*/  SHFL.IDX PT, R0, R4, 0x3, 0x181f ;  /* 0x00781f0004007f89 */ /* 0x00102800000e0000 */
[----:B------:R0:W0:Y:S02]  /*11d60*/  SHFL.IDX PT, R14, R3, 0x3, 0x181f ;  /* 0x00781f00030e7f89 */ /* 0x00002400000e0000 */
.L_x_970:
[----:B0-234-:R-:W-:-:S05]  /*11d70*/  VIADD R3, R7, 0x60 ;  /* 0x0000006007037836 */ /* 0x01dfca0000000000 */
        /* <DEDUP_REMOVED lines=9> */
[CC--:B------:R-:W-:Y:S02]  /*11e10*/  @!P3 LEA R4, P5, R203.reuse, R14.reuse, 0x1 ;  /* 0x0000000ecb04b211 */ /* 0x0c0fe400078a08ff */
        /* <DEDUP_REMOVED lines=12> */
.L_x_734:
[----:B------:R-:W-:Y:S05]  /*11ee0*/  BSYNC B0 ;  /* 0x0000000000007941 */ /* 0x000fea0003800000 */
.L_x_720:
[----:B------:R-:W-:Y:S02]  /*11ef0*/  ULDC UR4, c[0x0][0xc3c] ;  /* 0x00030f0000047ab9 */ /* 0x000fe40000000800 */
[----:B-1----:R-:W-:-:S13]  /*11f00*/  ISETP.GE.AND P0, PT, R155, UR4, PT ;  /* 0x000000049b007c0c */ /* 0x002fda000bf06270 */
[----:B------:R-:W-:Y:S05]  /*11f10*/  @!P0 BRA `(.L_x_752) ;  /* 0xfffffef400248947 */ /* 0x000fea000383ffff */
[----:B------:R-:W-:Y:S05]  /*11f20*/  BRA `(.L_x_606) ;  /* 0x0000007c00107947 */ /* 0x000fea0003800000 */
.L_x_604:
[----:B------:R-:W-:-:S08]  /*11f30*/  NOP ;  /* 0x0000000000007918 */ /* 0x000fd00000000000 */
[----:B------:R-:W0:-:S00]  /*11f40*/  USETMAXREG.DEALLOC.CTAPOOL 0x18 ;  /* 0x00000018000079c8 */ /* 0x000e0000080e0500 */
[----:B0-----:R-:W2:Y:S01]  /*11f50*/  LDL.LU R2, [R1+0x1c] ;  /* 0x00001c0001027983 */ /* 0x001ea20000300800 */
[----:B------:R-:W-:Y:S01]  /*11f60*/  LOP3.LUT R0, R0, 0x3, RZ, 0xc0, !PT ;  /* 0x0000000300007812 */ /* 0x000fe200078ec0ff */
[----:B------:R-:W-:-:S05]  /*11f70*/  IMAD.MOV.U32 R7, RZ, RZ, RZ ;  /* 0x000000ffff077224 */ /* 0x000fca00078e00ff */
[----:B------:R-:W0:Y:S02]  /*11f80*/  SHFL.IDX PT, R0, R0, RZ, 0x1f ;  /* 0x00001fff00007589 */ /* 0x000e2400000e0000 */
[----:B0-----:R-:W-:Y:S02]  /*11f90*/  ISETP.NE.AND P0, PT, R0, RZ, PT ;  /* 0x000000ff0000720c */ /* 0x001fe40003f05270 */
[----:B--2---:R-:W-:-:S11]  /*11fa0*/  LOP3.LUT R2, R2, 0xfffffffd, RZ, 0xc0, !PT ;  /* 0xfffffffd02027812 */ /* 0x004fd600078ec0ff */
[----:B------:R-:W-:-:S05]  /*11fb0*/  @P0 LOP3.LUT R2, R2, 0x2, RZ, 0xfc, !PT ;  /* 0x0000000202020812 */ /* 0x000fca00078efcff */
[----:B------:R0:W-:Y:S01]  /*11fc0*/  STL [R1+0x1c], R2 ;  /* 0x00001c0201007387 */ /* 0x0001e20000100800 */
        /* <DEDUP_REMOVED lines=10> */
.L_x_753:
[----:B------:R-:W-:Y:S01]  /*12070*/  LOP3.LUT R0, R6, 0x1f, RZ, 0xc0, !PT ;  /* 0x0000001f06007812 */ /* 0x000fe200078ec0ff */
[----:B------:R-:W-:Y:S01]  /*12080*/  ULDC UR4, c[0x0][0xc3c] ;  /* 0x00030f0000047ab9 */ /* 0x000fe20000000800 */
[----:B------:R-:W-:Y:S01]  /*12090*/  IMAD.MOV.U32 R10, RZ, RZ, RZ ;  /* 0x000000ffff0a7224 */ /* 0x000fe200078e00ff */
[----:B------:R-:W1:Y:S01]  /*120a0*/  S2UR UR6, SR_CTAID.X ;  /* 0x00000000000679c3 */ /* 0x000e620000002500 */
[----:B------:R-:W-:Y:S01]  /*120b0*/  ISETP.NE.AND P0, PT, R0, 0x1f, PT ;  /* 0x0000001f0000780c */ /* 0x000fe20003f05270 */
[----:B------:R-:W-:-:S03]  /*120c0*/  ULDC UR5, c[0x0][0xc38] ;  /* 0x00030e0000057ab9 */ /* 0x000fc60000000800 */
[----:B------:R-:W-:-:S13]  /*120d0*/  ISETP.GE.OR P1, PT, R0, UR4, !P0 ;  /* 0x0000000400007c0c */ /* 0x000fda000c726670 */
[----:B0-----:R-:W0:Y:S08]  /*120e0*/  @!P1 LDC.64 R2, c[0x0][0xc80] ;  /* 0x00032000ff029b82 */ /* 0x001e300000000a00 */
[----:B------:R-:W2:Y:S01]  /*120f0*/  @!P1 LDC.64 R4, c[0x0][0xc78] ;  /* 0x00031e00ff049b82 */ /* 0x000ea20000000a00 */
[----:B0-----:R-:W-:-:S05]  /*12100*/  @!P1 IMAD.WIDE.U32 R2, R0, 0x4, R2 ;  /* 0x0000000400029825 */ /* 0x001fca00078e0002 */
        /* <DEDUP_REMOVED lines=27> */
[----:B------:R-:W-:Y:S01]  /*122c0*/  IMAD.MOV.U32 R11, RZ, RZ, R8 ;  /* 0x000000ffff0b7224 */ /* 0x000fe200078e0008 */
[----:B-1----:R-:W-:-:S13]  /*122d0*/  ISETP.GT.AND P6, PT, R8, UR6, PT ;  /* 0x0000000608007c0c */ /* 0x002fda000bfc4270 */
[----:B------:R-:W-:Y:S05]  /*122e0*/  @P6 BRA `(.L_x_755) ;  /* 0x0000000000a46947 */ /* 0x000fea0003800000 */
[----:B------:R-:W-:Y:S01]  /*122f0*/  IMAD.MOV.U32 R8, RZ, RZ, R11 ;  /* 0x000000ffff087224 */ /* 0x000fe200078e000b */
[----:B------:R-:W-:Y:S01]  /*12300*/  UMOV UR4, URZ ;  /* 0x0000003f00047c82 */ /* 0x000fe20008000000 */
[----:B------:R-:W-:-:S05]  /*12310*/  ULDC UR5, c[0x0][0xc38] ;  /* 0x00030e0000057ab9 */ /* 0x000fca0000000800 */
.L_x_757:
        /* <DEDUP_REMOVED lines=38> */
.L_x_755:
        /* <DEDUP_REMOVED lines=20> */
.L_x_758:
        /* <DEDUP_REMOVED lines=54> */
.L_x_756:
[----:B------:R-:W-:Y:S01]  /*12a20*/  IMAD.U32 R2, RZ, RZ, UR6 ;  /* 0x00000006ff027e24 */ /* 0x000fe2000f8e00ff */
[----:B------:R0:W-:Y:S04]  /*12a30*/  STL [R1+0x4], RZ ;  /* 0x000004ff01007387 */ /* 0x0001e80000100800 */
[----:B------:R0:W-:Y:S04]  /*12a40*/  STL [R1+0x8], RZ ;  /* 0x000008ff01007387 */ /* 0x0001e80000100800 */
[----:B------:R0:W-:Y:S02]  /*12a50*/  STL [R1], R2 ;  /* 0x0000000201007387 */ /* 0x0001e40000100800 */
.L_x_759:
[----:B------:R-:W2:Y:S04]  /*12a60*/  LDL R8, [R1] ;  /* 0x0000000001087983 */ /* 0x000ea80000100800 */
[----:B------:R-:W2:Y:S04]  /*12a70*/  LDL R9, [R1+0x4] ;  /* 0x0000040001097983 */ /* 0x000ea80000100800 */
[----:B------:R-:W2:Y:S04]  /*12a80*/  LDL R10, [R1+0x8] ;  /* 0x00000800010a7983 */ /* 0x000ea80000100800 */
[----:B------:R-:W2:Y:S01]  /*12a90*/  LDL R11, [R1+0xc] ;  /* 0x00000c00010b7983 */ /* 0x000ea20000100800 */
[----:B------:R-:W-:-:S13]  /*12aa0*/  ISETP.NE.AND P0, PT, R0, RZ, PT ;  /* 0x000000ff0000720c */ /* 0x000fda0003f05270 */
[----:B-1----:R-:W1:Y:S01]  /*12ab0*/  @!P0 S2R R3, SR_CgaCtaId ;  /* 0x0000000000038919 */ /* 0x002e620000008800 */
[----:B------:R-:W-:-:S04]  /*12ac0*/  @!P0 MOV R0, 0x400 ;  /* 0x0000040000008802 */ /* 0x000fc80000000f00 */
[----:B-1----:R-:W-:-:S05]  /*12ad0*/  @!P0 LEA R0, R3, R0, 0x18 ;  /* 0x0000000003008211 */ /* 0x002fca00078ec0ff */
[----:B--2---:R1:W-:Y:S01]  /*12ae0*/  @!P0 STS.128 [R0+0x228d0], R8 ;  /* 0x0228d00800008388 */ /* 0x0043e20000000c00 */
[----:B------:R-:W-:Y:S06]  /*12af0*/  BAR.ARV 0x5, 0x180 ;  /* 0x0146000000007b1d */ /* 0x000fec0000002000 */
.L_x_754:
[----:B-1----:R-:W3:Y:S01]  /*12b00*/  LDL R0, [R1+0xc] ;  /* 0x00000c0001007983 */ /* 0x002ee20000100800 */
[----:B------:R-:W-:Y:S01]  /*12b10*/  ULDC UR4, c[0x0][0xc3c] ;  /* 0x00030f0000047ab9 */ /* 0x000fe20000000800 */
[----:B------:R-:W-:Y:S01]  /*12b20*/  IMAD.MOV.U32 R19, RZ, RZ, RZ ;  /* 0x000000ffff137224 */ /* 0x000fe200078e00ff */
[----:B---3--:R-:W-:Y:S01]  /*12b30*/  ISETP.GE.AND P0, PT, R0, UR4, PT ;  /* 0x0000000400007c0c */ /* 0x008fe2000bf06270 */
[----:B------:R-:W-:-:S05]  /*12b40*/  IMAD.MOV.U32 R0, RZ, RZ, 0x1 ;  /* 0x00000001ff007424 */ /* 0x000fca00078e00ff */
[----:B------:R1:W-:Y:S04]  /*12b50*/  STL [R1+0x14], R0 ;  /* 0x0000140001007387 */ /* 0x0003e80000100800 */
[----:B------:R1:W-:Y:S03]  /*12b60*/  STL [R1+0x54], RZ ;  /* 0x000054ff01007387 */ /* 0x0003e60000100800 */
[----:B------:R-:W-:Y:S05]  /*12b70*/  @P0 BRA `(.L_x_760) ;  /* 0x0000006c001c0947 */ /* 0x000fea0003800000 */
[----:B------:R-:W3:Y:S01]  /*12b80*/  S2UR UR5, SR_CgaCtaId ;  /* 0x00000000000579c3 */ /* 0x000ee20000008800 */
[C---:B-1----:R-:W-:Y:S01]  /*12b90*/  IMAD.SHL.U32 R0, R6.reuse, 0x8, RZ ;  /* 0x0000000806007824 */ /* 0x042fe200078e00ff */
[----:B------:R-:W-:Y:S01]  /*12ba0*/  LOP3.LUT R4, R6, 0x7f, RZ, 0xc0, !PT ;  /* 0x0000007f06047812 */ /* 0x000fe200078ec0ff */
[----:B------:R-:W-:Y:S01]  /*12bb0*/  UMOV UR4, 0x400 ;  /* 0x0000040000047882 */ /* 0x000fe20000000000 */
[----:B------:R-:W-:Y:S01]  /*12bc0*/  BSSY B8, `(.L_x_760) ;  /* 0x00006c2000087945 */ /* 0x000fe20003800000 */
[----:B------:R-:W-:Y:S01]  /*12bd0*/  IMAD.MOV.U32 R19, RZ, RZ, RZ ;  /* 0x000000ffff137224 */ /* 0x000fe200078e00ff */
[----:B------:R-:W-:Y:S01]  /*12be0*/  LOP3.LUT R3, R0, 0x1f8, RZ, 0xc0, !PT ;  /* 0x000001f800037812 */ /* 0x000fe200078ec0ff */
[----:B0-----:R-:W-:Y:S01]  /*12bf0*/  IMAD.SHL.U32 R2, R4, 0x8, RZ ;  /* 0x0000000804027824 */ /* 0x001fe200078e00ff */
[----:B------:R-:W-:Y:S01]  /*12c00*/  ULDC.64 UR38, c[0x0][0x198] ;  /* 0x0000660000267ab9 */ /* 0x000fe20000000a00 */
[----:B------:R-:W-:Y:S01]  /*12c10*/  IMAD.MOV.U32 R0, RZ, RZ, 0x1 ;  /* 0x00000001ff007424 */ /* 0x000fe200078e00ff */
[----:B------:R-:W-:Y:S01]  /*12c20*/  LOP3.LUT R3, R3, 0x38, R6, 0x78, !PT ;  /* 0x0000003803037812 */ /* 0x000fe200078e7806 */
[----:B------:R-:W-:Y:S01]  /*12c30*/  IMAD.SHL.U32 R6, R6, 0x10, RZ ;  /* 0x0000001006067824 */ /* 0x000fe200078e00ff */
[----:B------:R-:W-:-:S02]  /*12c40*/  ULDC UR37, c[0x0][0xc] ;  /* 0x0000030000257ab9 */ /* 0x000fc40000000800 */
[----:B------:R-:W-:Y:S02]  /*12c50*/  LOP3.LUT R3, R3, 0x200, R2, 0xf8, !PT ;  /* 0x0000020003037812 */ /* 0x000fe400078ef802 */
[----:B------:R-:W-:-:S04]  /*12c60*/  SHF.R.U32.HI R2, RZ, 0x3, R4 ;  /* 0x00000003ff027819 */ /* 0x000fc80000011604 */
[----:B------:R-:W-:Y:S01]  /*12c70*/  LOP3.LUT R4, R2, 0x70, R6, 0xf8, !PT ;  /* 0x0000007002047812 */ /* 0x000fe200078ef806 */
[----:B---3--:R-:W-:-:S06]  /*12c80*/  ULEA UR4, UR5, UR4, 0x18 ;  /* 0x0000000405047291 */ /* 0x008fcc000f8ec03f */
[----:B------:R-:W-:-:S04]  /*12c90*/  IMAD.U32 R18, RZ, RZ, UR4 ;  /* 0x00000004ff127e24 */ /* 0x000fc8000f8e00ff */
[----:B------:R-:W-:-:S05]  /*12ca0*/  IMAD R2, R3, 0x2, R18 ;  /* 0x0000000203027824 */ /* 0x000fca00078e0212 */
[----:B------:R0:W-:Y:S04]  /*12cb0*/  STL [R1+0x34], R2 ;  /* 0x0000340201007387 */ /* 0x0001e80000100800 */
[----:B------:R0:W-:Y:S04]  /*12cc0*/  STL [R1+0x54], RZ ;  /* 0x000054ff01007387 */ /* 0x0001e80000100800 */
[----:B------:R0:W-:Y:S04]  /*12cd0*/  STL [R1+0x18], R0 ;  /* 0x0000180001007387 */ /* 0x0001e80000100800 */
[----:B------:R0:W-:Y:S04]  /*12ce0*/  STL [R1+0x10], RZ ;  /* 0x000010ff01007387 */ /* 0x0001e80000100800 */
[----:B------:R0:W-:Y:S02]  /*12cf0*/  STL [R1+0x14], R0 ;  /* 0x0000140001007387 */ /* 0x0001e40000100800 */
.L_x_902:
[----:B0--3--:R-:W3:Y:S01]  /*12d00*/  LDL R0, [R1+0xc] ;  /* 0x00000c0001007983 */ /* 0x009ee20000100800 */
[----:B-1----:R-:W3:Y:S01]  /*12d10*/  LDC.64 R2, c[0x0][0xc88] ;  /* 0x00032200ff027b82 */ /* 0x002ee20000000a00 */
[----:B------:R-:W-:Y:S05]  /*12d20*/  YIELD ;  /* 0x0000000000007946 */ /* 0x000fea0003800000 */
[----:B------:R-:W-:Y:S01]  /*12d30*/  ULDC.64 UR4, c[0x0][0xa28] ;  /* 0x00028a0000047ab9 */ /* 0x000fe20000000a00 */
[----:B--2---:R-:W-:Y:S02]  /*12d40*/  CS2R R8, SRZ ;  /* 0x0000000000087805 */ /* 0x004fe4000001ff00 */
[----:B------:R-:W-:Y:S01]  /*12d50*/  ISETP.NE.U32.AND P0, PT, RZ, UR4, PT ;  /* 0x00000004ff007c0c */ /* 0x000fe2000bf05070 */
[----:B------:R-:W-:Y:S01]  /*12d60*/  ULDC.64 UR10, c[0x0][0xa18] ;  /* 0x00028600000a7ab9 */ /* 0x000fe20000000a00 */
[----:B------:R-:W-:Y:S01]  /*12d70*/  ULDC.64 UR8, c[0x0][0xa10] ;  /* 0x0002840000087ab9 */ /* 0x000fe20000000a00 */
[----:B------:R-:W-:Y:S01]  /*12d80*/  ULDC.64 UR6, c[0x0][0xa08] ;  /* 0x0002820000067ab9 */ /* 0x000fe20000000a00 */
[----:B---3--:R-:W-:-:S05]  /*12d90*/  IMAD.WIDE R2, R0, 0x4, R2 ;  /* 0x0000000400027825 */ /* 0x008fca00078e0202 */
[----:B------:R-:W2:Y:S01]  /*12da0*/  LDG.E R13, desc[UR40][R2.64] ;  /* 0x00000028020d7981 */ /* 0x000ea2000c1e1900 */
[----:B------:R-:W-:Y:S02]  /*12db0*/  ISETP.NE.AND.EX P0, PT, RZ, UR5, PT, P0 ;  /* 0x00000005ff007c0c */ /* 0x000fe4000bf05300 */
        /* <DEDUP_REMOVED lines=14> */
[----:B------:R-:W-:Y:S01]  /*12ea0*/  ISETP.NE.U32.AND P0, PT, RZ, UR6, PT ;  /* 0x00000006ff007c0c */ /* 0x000fe2000bf05070 */
[----:B0-----:R-:W-:Y:S01]  /*12eb0*/  IMAD.MOV.U32 R0, RZ, RZ, RZ ;  /* 0x000000ffff007224 */ /* 0x001fe200078e00ff */
[----:B------:R-:W-:Y:S02]  /*12ec0*/  ISETP.NE.U32.AND P2, PT, RZ, UR8, PT ;  /* 0x00000008ff007c0c */ /* 0x000fe4000bf45070 */
[C---:B------:R-:W-:Y:S02]  /*12ed0*/  IADD3 R6, P5, R17.reuse, UR6, RZ ;  /* 0x0000000611067c10 */ /* 0x040fe4000ffbe0ff */
[----:B-1----:R-:W-:-:S02]  /*12ee0*/  IADD3 R2, P4, R17, UR4, RZ ;  /* 0x0000000411027c10 */ /* 0x002fc4000ff9e0ff */
[----:B------:R-:W-:Y:S02]  /*12ef0*/  ISETP.NE.AND.EX P3, PT, RZ, UR11, PT, P3 ;  /* 0x0000000bff007c0c */ /* 0x000fe4000bf65330 */
[C---:B------:R-:W-:Y:S02]  /*12f00*/  IADD3.X R3, R14.reuse, UR5, RZ, P4, !PT ;  /* 0x000000050e037c10 */ /* 0x040fe4000a7fe4ff */
[----:B------:R-:W-:Y:S02]  /*12f10*/  IADD3 R4, P4, R17, UR8, RZ ;  /* 0x0000000811047c10 */ /* 0x000fe4000ff9e0ff */
[----:B------:R-:W-:Y:S01]  /*12f20*/  ISETP.NE.AND.EX P0, PT, RZ, UR7, PT, P0 ;  /* 0x00000007ff007c0c */ /* 0x000fe2000bf05300 */
[----:B------:R-:W2:Y:S01]  /*12f30*/  @P1 LDG.E R9, desc[UR40][R2.64] ;  /* 0x0000002802091981 */ /* 0x000ea2000c1e1900 */
[----:B------:R-:W-:Y:S01]  /*12f40*/  IADD3.X R5, R14, UR9, RZ, P4, !PT ;  /* 0x000000090e057c10 */ /* 0x000fe2000a7fe4ff */
[----:B------:R-:W-:Y:S01]  /*12f50*/  ULDC UR4, c[0x0][0x288] ;  /* 0x0000a20000047ab9 */ /* 0x000fe20000000800 */
[----:B------:R-:W-:-:S02]  /*12f60*/  ISETP.NE.AND.EX P2, PT, RZ, UR9, PT, P2 ;  /* 0x00000009ff007c0c */ /* 0x000fc4000bf45320 */
[----:B------:R-:W-:Y:S02]  /*12f70*/  IADD3.X R7, R14, UR7, RZ, P5, !PT ;  /* 0x000000070e077c10 */ /* 0x000fe4000affe4ff */
[----:B------:R-:W-:-:S04]  /*12f80*/  @P3 IADD3 R10, P4, R17, UR10, RZ ;  /* 0x0000000a110a3c10 */ /* 0x000fc8000ff9e0ff */
[----:B------:R-:W-:Y:S01]  /*12f90*/  @P3 IADD3.X R11, R14, UR11, RZ, P4, !PT ;  /* 0x0000000b0e0b3c10 */ /* 0x000fe2000a7fe4ff */
[----:B------:R-:W5:Y:S04]  /*12fa0*/  @P0 LDG.E R12, desc[UR40][R6.64] ;  /* 0x00000028060c0981 */ /* 0x000f68000c1e1900 */
[----:B------:R-:W5:Y:S04]  /*12fb0*/  @P2 LDG.E R0, desc[UR40][R4.64] ;  /* 0x0000002804002981 */ /* 0x000f68000c1e1900 */
[----:B--2---:R0:W-:Y:S02]  /*12fc0*/  STL [R1+0x48], R9 ;  /* 0x0000480901007387 */ /* 0x0041e40000100800 */
[----:B0-----:R-:W-:Y:S01]  /*12fd0*/  IMAD.U32 R9, RZ, RZ, UR4 ;  /* 0x00000004ff097e24 */ /* 0x001fe2000f8e00ff */
[----:B------:R-:W-:-:S05]  /*12fe0*/  ULDC.64 UR4, c[0x0][0x418] ;  /* 0x0001060000047ab9 */ /* 0x000fca0000000a00 */
[----:B------:R0:W2:Y:S01]  /*12ff0*/  @P3 LDG.E R9, desc[UR40][R10.64] ;  /* 0x000000280a093981 */ /* 0x0000a2000c1e1900 */
[----:B------:R-:W-:-:S03]  /*13000*/  UISETP.NE.U32.AND UP0, UPT, UR4, URZ, UPT ;  /* 0x0000003f0400728c */ /* 0x000fc6000bf05070 */
[----:B------:R-:W-:Y:S01]  /*13010*/  ULDC UR4, c[0x0][0x424] ;  /* 0x0001090000047ab9 */ /* 0x000fe20000000800 */
[----:B------:R-:W-:-:S03]  /*13020*/  UISETP.NE.AND.EX UP0, UPT, UR5, URZ, UPT, UP0 ;  /* 0x0000003f0500728c */ /* 0x000fc6000bf05300 */
[----:B------:R-:W-:Y:S01]  /*13030*/  ULDC UR5, c[0x0][0x2f0] ;  /* 0x0000bc0000057ab9 */ /* 0x000fe20000000800 */
[----:B------:R-:W-:-:S04]  /*13040*/  USEL UR4, UR4, 0x1, UP0 ;  /* 0x0000000104047887 */ /* 0x000fc80008000000 */
[----:B------:R-:W-:-:S03]  /*13050*/  UIMAD UR4, UR4, UR5, URZ ;  /* 0x00000005040472a4 */ /* 0x000fc6000f8e023f */
[----:B------:R-:W-:Y:S02]  /*13060*/  ULDC UR5, c[0x0][0x348] ;  /* 0x0000d20000057ab9 */ /* 0x000fe40000000800 */
[----:B0-----:R-:W-:Y:S01]  /*13070*/  IMAD.U32 R11, RZ, RZ, UR5 ;  /* 0x00000005ff0b7e24 */ /* 0x001fe2000f8e00ff */
[----:B--2---:R0:W-:Y:S02]  /*13080*/  STL [R1+0x58], R9 ;  /* 0x0000580901007387 */ /* 0x0041e40000100800 */
[----:B0-----:R-:W-:Y:S01]  /*13090*/  IMAD.U32 R9, RZ, RZ, UR4 ;  /* 0x00000004ff097e24 */ /* 0x001fe2000f8e00ff */
[----:B------:R-:W-:Y:S06]  /*130a0*/  @P3 BRA `(.L_x_761) ;  /* 0x0000000000143947 */ /* 0x000fec0003800000 */
[----:B------:R-:W-:Y:S05]  /*130b0*/  @!P1 BRA `(.L_x_761) ;  /* 0x0000000000109947 */ /* 0x000fea0003800000 */
[----:B------:R-:W2:Y:S04]  /*130c0*/  LDG.E R10, desc[UR40][R2.64] ;  /* 0x00000028020a7981 */ /* 0x000ea8000c1e1900 */
[----:B------:R-:W2:Y:S02]  /*130d0*/  LDG.E R2, desc[UR40][R2.64+0x4] ;  /* 0x0000042802027981 */ /* 0x000ea4000c1e1900 */
[----:B--2---:R-:W-:-:S05]  /*130e0*/  IMAD.IADD R2, R2, 0x1, -R10 ;  /* 0x0000000102027824 */ /* 0x004fca00078e0a0a */
[----:B------:R0:W-:Y:S02]  /*130f0*/  STL [R1+0x58], R2 ;  /* 0x0000580201007387 */ /* 0x0001e40000100800 */
.L_x_761:
[----:B------:R-:W2:Y:S01]  /*13100*/  LDL.LU R3, [R1+0x8] ;  /* 0x0000080001037983 */ /* 0x000ea20000300800 */
[----:B------:R-:W-:Y:S02]  /*13110*/  ULDC.64 UR4, c[0x0][0xa20] ;  /* 0x0002880000047ab9 */ /* 0x000fe40000000a00 */
[----:B------:R-:W-:Y:S01]  /*13120*/  ISETP.NE.U32.AND P1, PT, RZ, UR4, PT ;  /* 0x00000004ff007c0c */ /* 0x000fe2000bf25070 */
[----:B------:R1:W-:Y:S03]  /*13130*/  STL [R1+0x8], R13 ;  /* 0x0000080d01007387 */ /* 0x0003e60000100800 */
[----:B------:R-:W-:Y:S02]  /*13140*/  ISETP.NE.AND.EX P1, PT, RZ, UR5, PT, P1 ;  /* 0x00000005ff007c0c */ /* 0x000fe4000bf25310 */
[C---:B--2---:R-:W-:Y:S02]  /*13150*/  LOP3.LUT R10, R3.reuse, 0xff000000, RZ, 0xc0, !PT ;  /* 0xff000000030a7812 */ /* 0x044fe400078ec0ff */
[----:B0-----:R-:W-:-:S02]  /*13160*/  LOP3.LUT R2, R3, 0xff0000, RZ, 0xc0, !PT ;  /* 0x00ff000003027812 */ /* 0x001fc400078ec0ff */
[----:B------:R-:W-:Y:S02]  /*13170*/  SHF.R.U32.HI R10, RZ, 0x8, R10 ;  /* 0x00000008ff0a7819 */ /* 0x000fe4000001160a */
[----:B------:R-:W-:Y:S02]  /*13180*/  LOP3.LUT R16, R3, 0xffff, RZ, 0xc0, !PT ;  /* 0x0000ffff03107812 */ /* 0x000fe400078ec0ff */
[----:B------:R-:W-:Y:S01]  /*13190*/  LEA.HI R10, R2, R10, RZ, 0x10 ;  /* 0x0000000a020a7211 */ /* 0x000fe200078f80ff */
[----:B-----5:R-:W-:-:S05]  /*131a0*/  IMAD.IADD R2, R12, 0x1, R8 ;  /* 0x000000010c027824 */ /* 0x020fca00078e0208 */
[----:B------:R1:W-:Y:S01]  /*131b0*/  STL [R1+0x24], R2 ;  /* 0x0000240201007387 */ /* 0x0003e20000100800 */
[----:B------:R-:W-:Y:S05]  /*131c0*/  @!P1 BRA `(.L_x_762) ;  /* 0x0000000000109947 */ /* 0x000fea0003800000 */
[----:B-1----:R-:W-:-:S04]  /*131d0*/  IADD3 R2, P0, R17, UR4, RZ ;  /* 0x0000000411027c10 */ /* 0x002fc8000ff1e0ff */
[----:B------:R-:W-:-:S05]  /*131e0*/  IADD3.X R3, R14, UR5, RZ, P0, !PT ;  /* 0x000000050e037c10 */ /* 0x000fca00087fe4ff */
[----:B------:R0:W5:Y:S01]  /*131f0*/  LDG.E R9, desc[UR40][R2.64] ;  /* 0x0000002802097981 */ /* 0x000162000c1e1900 */
[----:B------:R-:W-:Y:S05]  /*13200*/  BRA `(.L_x_763) ;  /* 0x0000000000107947 */ /* 0x000fea0003800000 */
.L_x_762:
[----:B------:R-:W-:Y:S05]  /*13210*/  @!P0 BRA `(.L_x_763) ;  /* 0x00000000000c8947 */ /* 0x000fea0003800000 */
[----:B------:R-:W2:Y:S04]  /*13220*/  LDG.E R9, desc[UR40][R6.64] ;  /* 0x0000002806097981 */ /* 0x000ea8000c1e1900 */
[----:B------:R-:W2:Y:S02]  /*13230*/  LDG.E R6, desc[UR40][R6.64+0x4] ;  /* 0x0000042806067981 */ /* 0x000ea4000c1e1900 */
[----:B--2---:R-:W-:-:S07]  /*13240*/  IMAD.IADD R9, R6, 0x1, -R9 ;  /* 0x0000000106097824 */ /* 0x004fce00078e0a09 */
.L_x_763:
[----:B01----:R-:W2:Y:S01]  /*13250*/  @P2 LDG.E R2, desc[UR40][R4.64] ;  /* 0x0000002804022981 */ /* 0x003ea2000c1e1900 */
[----:B-----5:R-:W-:-:S03]  /*13260*/  IMAD.IADD R6, R9, 0x1, -R8 ;  /* 0x0000000109067824 */ /* 0x020fc600078e0a08 */
[----:B------:R-:W2:Y:S01]  /*13270*/  @P2 LDG.E R4, desc[UR40][R4.64+0x4] ;  /* 0x0000042804042981 */ /* 0x000ea2000c1e1900 */
[----:B------:R-:W-:Y:S01]  /*13280*/  LOP3.LUT R14, R10, 0xff, RZ, 0xc0, !PT ;  /* 0x000000ff0a0e7812 */ /* 0x000fe200078ec0ff */
[----:B------:R-:W-:Y:S01]  /*13290*/  BSSY B0, `(.L_x_764) ;  /* 0x000002a000007945 */ /* 0x000fe20003800000 */
[----:B------:R-:W-:Y:S01]  /*132a0*/  SHF.R.U32.HI R10, RZ, 0x10, R10 ;  /* 0x00000010ff0a7819 */ /* 0x000fe2000001160a */
[----:B--2---:R-:W-:-:S04]  /*132b0*/  @P2 IMAD.IADD R11, R4, 0x1, -R2 ;  /* 0x00000001040b2824 */ /* 0x004fc800078e0a02 */
[----:B------:R-:W-:-:S04]  /*132c0*/  IMAD.IADD R3, R6, 0x1, R11 ;  /* 0x0000000106037824 */ /* 0x000fc800078e020b */
[----:B------:R-:W-:-:S04]  /*132d0*/  VIADD R2, R3, 0x5f ;  /* 0x0000005f03027836 */ /* 0x000fc80000000000 */
[----:B------:R-:W-:Y:S01]  /*132e0*/  IMAD.HI R2, R2, 0x2aaaaaab, RZ ;  /* 0x2aaaaaab02027827 */ /* 0x000fe200078e02ff */
[----:B------:R-:W-:-:S04]  /*132f0*/  ISETP.GE.AND P1, PT, R3, 0x1, PT ;  /* 0x000000010300780c */ /* 0x000fc80003f26270 */
[----:B------:R-:W-:-:S04]  /*13300*/  SHF.R.U32.HI R3, RZ, 0x1f, R2 ;  /* 0x0000001fff037819 */ /* 0x000fc80000011602 */
[----:B------:R-:W-:-:S05]  /*13310*/  LEA.HI.SX32 R12, R2, R3, 0x1c ;  /* 0x00000003020c7211 */ /* 0x000fca00078fe2ff */
[----:B------:R0:W-:Y:S04]  /*13320*/  STL [R1+0x38], R12 ;  /* 0x0000380c01007387 */ /* 0x0001e80000100800 */
[----:B------:R0:W-:Y:S01]  /*13330*/  STL [R1+0x5c], R14 ;  /* 0x00005c0e01007387 */ /* 0x0001e20000100800 */
[----:B------:R-:W-:Y:S01]  /*13340*/  IMAD.MOV.U32 R4, RZ, RZ, RZ ;  /* 0x000000ffff047224 */ /* 0x000fe200078e00ff */
[----:B------:R-:W-:Y:S06]  /*13350*/  @!P1 BRA `(.L_x_765) ;  /* 0x0000000000749947 */ /* 0x000fec0003800000 */
[----:B------:R-:W-:Y:S01]  /*13360*/  ISETP.NE.AND P0, PT, R10, RZ, PT ;  /* 0x000000ff0a00720c */ /* 0x000fe20003f05270 */
[----:B------:R-:W-:-:S03]  /*13370*/  ULDC UR4, c[0x0][0x9f0] ;  /* 0x00027c0000047ab9 */ /* 0x000fc60000000800 */
[----:B------:R-:W-:-:S04]  /*13380*/  SEL R2, R10, UR4, P0 ;  /* 0x000000040a027c07 */ /* 0x000fc80008000000 */
[----:B------:R-:W-:Y:S02]  /*13390*/  IABS R3, R2 ;  /* 0x0000000200037213 */ /* 0x000fe40000000000 */
[----:B------:R-:W-:Y:S02]  /*133a0*/  IADD3 R7, R2, -0x1, R12 ;  /* 0xffffffff02077810 */ /* 0x000fe40007ffe00c */
[----:B------:R-:W1:Y:S08]  /*133b0*/  I2F.RP R4, R3 ;  /* 0x0000000300047306 */ /* 0x000e700000209400 */
[----:B-1----:R-:W1:Y:S02]  /*133c0*/  MUFU.RCP R4, R4 ;  /* 0x0000000400047308 */ /* 0x002e640000001000 */
[----:B-1----:R-:W-:-:S06]  /*133d0*/  VIADD R4, R4, 0xffffffe ;  /* 0x0ffffffe04047836 */ /* 0x002fcc0000000000 */
[----:B------:R1:W2:Y:S02]  /*133e0*/  F2I.FTZ.U32.TRUNC.NTZ R5, R4 ;  /* 0x0000000400057305 */ /* 0x0002a4000021f000 */
[----:B-1----:R-:W-:-:S04]  /*133f0*/  LOP3.LUT R4, R7, R2, RZ, 0x3c, !PT ;  /* 0x0000000207047212 */ /* 0x002fc800078e3cff */
[----:B------:R-:W-:Y:S01]  /*13400*/  ISETP.GE.AND P4, PT, R4, RZ, PT ;  /* 0x000000ff0400720c */ /* 0x000fe20003f86270 */
[----:B--2---:R-:W-:-:S04]  /*13410*/  IMAD.MOV R4, RZ, RZ, -R5 ;  /* 0x000000ffff047224 */ /* 0x004fc800078e0a05 */
[----:B------:R-:W-:Y:S02]  /*13420*/  IMAD R8, R4, R3, RZ ;  /* 0x0000000304087224 */ /* 0x000fe400078e02ff */
[----:B------:R-:W-:-:S04]  /*13430*/  IMAD.MOV.U32 R4, RZ, RZ, RZ ;  /* 0x000000ffff047224 */ /* 0x000fc800078e00ff */
[----:B------:R-:W-:Y:S01]  /*13440*/  IMAD.HI.U32 R8, R5, R8, R4 ;  /* 0x0000000805087227 */ /* 0x000fe200078e0004 */
[----:B------:R-:W-:Y:S02]  /*13450*/  IABS R4, R2 ;  /* 0x0000000200047213 */ /* 0x000fe40000000000 */
[----:B------:R-:W-:-:S03]  /*13460*/  IABS R5, R7 ;  /* 0x0000000700057213 */ /* 0x000fc60000000000 */
[----:B------:R-:W-:-:S04]  /*13470*/  IMAD.MOV R4, RZ, RZ, -R4 ;  /* 0x000000ffff047224 */ /* 0x000fc800078e0a04 */
[----:B------:R-:W-:Y:S02]  /*13480*/  IMAD.MOV.U32 R7, RZ, RZ, R4 ;  /* 0x000000ffff077224 */ /* 0x000fe400078e0004 */
        /* <DEDUP_REMOVED lines=9> */
[----:B------:R-:W-:-:S07]  /*13520*/  @!P3 LOP3.LUT R4, RZ, R2, RZ, 0x33, !PT ;  /* 0x00000002ff04b212 */ /* 0x000fce00078e33ff */
.L_x_765:
[----:B------:R-:W-:Y:S05]  /*13530*/  BSYNC B0 ;  /* 0x0000000000007941 */ /* 0x000fea0003800000 */
.L_x_764:
[-C--:B------:R-:W-:Y:S01]  /*13540*/  IMAD R2, R14, R4.reuse, RZ ;  /* 0x000000040e027224 */ /* 0x080fe200078e02ff */
[----:B------:R-:W-:Y:S04]  /*13550*/  BSSY B0, `(.L_x_766) ;  /* 0x0000141000007945 */ /* 0x000fe80003800000 */
[C---:B------:R-:W-:Y:S01]  /*13560*/  VIADDMNMX R4, R2.reuse, R4, R12, PT ;  /* 0x0000000402047246 */ /* 0x040fe2000380010c */
[----:B------:R-:W-:-:S04]  /*13570*/  IMAD R2, R2, 0x60, -R6 ;  /* 0x0000006002027824 */ /* 0x000fc800078e0a06 */
[----:B------:R-:W-:Y:S01]  /*13580*/  IMAD R6, R4, 0x60, -R6 ;  /* 0x0000006004067824 */ /* 0x000fe200078e0a06 */
[----:B------:R-:W-:-:S04]  /*13590*/  VIMNMX R2, RZ, R2, !PT ;  /* 0x00000002ff027248 */ /* 0x000fc80007fe0100 */
[----:B------:R-:W-:-:S04]  /*135a0*/  VIMNMX R11, R6, R11, PT ;  /* 0x0000000b060b7248 */ /* 0x000fc80003fe0100 */
[----:B------:R-:W-:Y:S01]  /*135b0*/  ISETP.GT.AND P0, PT, R11, R2, PT ;  /* 0x000000020b00720c */ /* 0x000fe20003f04270 */
[----:B------:R-:W-:-:S05]  /*135c0*/  IMAD.WIDE.U32 R2, R2, -0x55555555, RZ ;  /* 0xaaaaaaab02027825 */ /* 0x000fca00078e00ff */
[----:B------:R-:W-:-:S05]  /*135d0*/  SHF.R.U32.HI R3, RZ, 0x6, R3 ;  /* 0x00000006ff037819 */ /* 0x000fca0000011603 */
[----:B------:R-:W-:Y:S02]  /*135e0*/  IMAD.MOV.U32 R8, RZ, RZ, R3 ;  /* 0x000000ffff087224 */ /* 0x000fe400078e0003 */
[----:B------:R-:W-:-:S04]  /*135f0*/  @P0 VIADD R11, R11, 0x5f ;  /* 0x0000005f0b0b0836 */ /* 0x000fc80000000000 */
[----:B------:R-:W-:-:S05]  /*13600*/  @P0 IMAD.HI R2, R11, 0x2aaaaaab, RZ ;  /* 0x2aaaaaab0b020827 */ /* 0x000fca00078e02ff */
[----:B------:R-:W-:-:S04]  /*13610*/  @P0 SHF.R.U32.HI R4, RZ, 0x1f, R2 ;  /* 0x0000001fff040819 */ /* 0x000fc80000011602 */
[----:B------:R-:W-:Y:S02]  /*13620*/  @P0 LEA.HI.SX32 R8, R2, R4, 0x1c ;  /* 0x0000000402080211 */ /* 0x000fe400078fe2ff */
[----:B------:R-:W-:Y:S02]  /*13630*/  PLOP3.LUT P0, PT, PT, PT, PT, 0x80, 0x0 ;  /* 0x000000000000781c */ /* 0x000fe40003f0f070 */
[----:B------:R-:W-:-:S13]  /*13640*/  ISETP.GT.AND P3, PT, R8, R3, PT ;  /* 0x000000030800720c */ /* 0x000fda0003f64270 */
[----:B------:R-:W-:Y:S05]  /*13650*/  @!P3 BRA `(.L_x_767) ;  /* 0x0000001000c0b947 */ /* 0x000fea0003800000 */
[----:B------:R-:W-:Y:S01]  /*13660*/  UMOV UR4, 0xffffffff ;  /* 0xffffffff00047882 */ /* 0x000fe20000000000 */
[----:B------:R-:W-:Y:S02]  /*13670*/  SEL R2, R13, RZ, !P2 ;  /* 0x000000ff0d027207 */ /* 0x000fe40005000000 */
[----:B------:R-:W-:Y:S05]  /*13680*/  BRA.DIV UR4, `(.L_x_768) ;  /* 0x0000007604a47947 */ /* 0x000fea000b800000 */
[----:B------:R-:W1:Y:S02]  /*13690*/  S2R R4, SR_TID.X ;  /* 0x0000000000047919 */ /* 0x000e640000002100 */
[----:B-1----:R-:W-:-:S04]  /*136a0*/  SHF.R.U32.HI R4, RZ, 0x5, R4 ;  /* 0x00000005ff047819 */ /* 0x002fc80000011604 */
[----:B------:R-:W-:-:S05]  /*136b0*/  LOP3.LUT R4, R4, 0x3, RZ, 0xc0, !PT ;  /* 0x0000000304047812 */ /* 0x000fca00078ec0ff */
[----:B0-----:R0:W1:Y:S02]  /*136c0*/  SHFL.IDX PT, R14, R4, RZ, 0x1f ;  /* 0x00001fff040e7589 */ /* 0x00106400000e0000 */
.L_x_973:
[----:B-1----:R-:W-:Y:S02]  /*136d0*/  ISETP.NE.AND P0, PT, R14, RZ, PT ;  /* 0x000000ff0e00720c */ /* 0x002fe40003f05270 */
[----:B------:R-:W-:-:S11]  /*136e0*/  PLOP3.LUT P6, PT, PT, PT, PT, 0x8, 0x0 ;  /* 0x000000000000781c */ /* 0x000fd60003fce170 */
[----:B------:R-:W-:Y:S05]  /*136f0*/  @P0 BRA `(.L_x_769) ;  /* 0x00000000000c0947 */ /* 0x000fea0003800000 */
[----:B------:R-:W-:-:S03]  /*13700*/  UMOV UR4, 0xffffffff ;  /* 0xffffffff00047882 */ /* 0x000fc60000000000 */
[----:B------:R-:W-:Y:S05]  /*13710*/  BRA.DIV UR4, `(.L_x_770) ;  /* 0x0000007604b47947 */ /* 0x000fea000b800000 */
[----:B------:R-:W-:-:S13]  /*13720*/  ELECT P6, URZ, PT ;  /* 0x00000000003f782f */ /* 0x000fda00038c0000 */
.L_x_769:
[----:B0-----:R-:W2:Y:S01]  /*13730*/  LDL R4, [R1+0x54] ;  /* 0x0000540001047983 */ /* 0x001ea20000100800 */
[----:B------:R-:W-:Y:S01]  /*13740*/  BSSY B1, `(.L_x_771) ;  /* 0x0000008000017945 */ /* 0x000fe20003800000 */
[----:B--2---:R-:W-:-:S05]  /*13750*/  VIADD R4, R4, 0x1 ;  /* 0x0000000104047836 */ /* 0x004fca0000000000 */
[----:B------:R-:W-:-:S04]  /*13760*/  LEA.HI R5, R4, R4, RZ, 0x1 ;  /* 0x0000000404057211 */ /* 0x000fc800078f08ff */
[----:B------:R-:W-:-:S05]  /*13770*/  LOP3.LUT R5, R5, 0xfffffffe, RZ, 0xc0, !PT ;  /* 0xfffffffe05057812 */ /* 0x000fca00078ec0ff */
[----:B------:R-:W-:-:S05]  /*13780*/  IMAD.IADD R4, R4, 0x1, -R5 ;  /* 0x0000000104047824 */ /* 0x000fca00078e0a05 */
[----:B------:R-:W-:-:S04]  /*13790*/  SHF.L.U32 R4, R4, 0x1f, RZ ;  /* 0x0000001f04047819 */ /* 0x000fc800000006ff */
[----:B------:R-:W0:Y:S02]  /*137a0*/  SYNCS.PHASECHK.TRANS64.TRYWAIT P0, [R18+URZ+0x22820], R4 ;  /* 0x02282004120075a7 */ /* 0x000e24000800017f */
[----:B0-----:R-:W-:Y:S05]  /*137b0*/  @!P0 BRA `(.L_x_772) ;  /* 0x0000007400ac8947 */ /* 0x001fea0003800000 */
.L_x_976:
[----:B------:R-:W-:Y:S05]  /*137c0*/  BSYNC B1 ;  /* 0x0000000000017941 */ /* 0x000fea0003800000 */
.L_x_771:
[----:B------:R-:W-:Y:S04]  /*137d0*/  BSSY B1, `(.L_x_773) ;  /* 0x000007f000017945 */ /* 0x000fe80003800000 */
[----:B------:R-:W-:Y:S05]  /*137e0*/  @!P6 BRA `(.L_x_774) ;  /* 0x0000000400f4e947 */ /* 0x000fea0003800000 */
[----:B------:R-:W0:Y:S04]  /*137f0*/  LDL R7, [R1+0x10] ;  /* 0x0000100001077983 */ /* 0x000e280000100800 */
[----:B------:R-:W2:Y:S01]  /*13800*/  LDL R6, [R1+0x18] ;  /* 0x0000180001067983 */ /* 0x000ea20000100800 */
[----:B------:R-:W-:Y:S01]  /*13810*/  BSSY B2, `(.L_x_775) ;  /* 0x0000008000027945 */ /* 0x000fe20003800000 */
[----:B------:R-:W1:Y:S02]  /*13820*/  S2R R5, SR_TID.X ;  /* 0x0000000000057919 */ /* 0x000e640000002100 */
[----:B-1----:R-:W-:-:S04]  /*13830*/  LOP3.LUT R5, R5, 0x7f, RZ, 0xc0, !PT ;  /* 0x0000007f05057812 */ /* 0x002fc800078ec0ff */
[----:B------:R-:W-:Y:S01]  /*13840*/  ISETP.NE.AND P2, PT, R5, RZ, PT ;  /* 0x000000ff0500720c */ /* 0x000fe20003f45270 */
[----:B0-----:R-:W-:Y:S01]  /*13850*/  IMAD R4, R7, 0x8, R18 ;  /* 0x0000000807047824 */ /* 0x001fe200078e0212 */
[----:B--2---:R-:W-:-:S04]  /*13860*/  SHF.L.U32 R9, R6, 0x1f, RZ ;  /* 0x0000001f06097819 */ /* 0x004fc800000006ff */
[----:B------:R-:W0:Y:S02]  /*13870*/  SYNCS.PHASECHK.TRANS64.TRYWAIT P0, [R4+URZ+0x228a0], R9 ;  /* 0x0228a009040075a7 */ /* 0x000e24000800017f */
[----:B0-----:R-:W-:Y:S05]  /*13880*/  @!P0 BRA `(.L_x_776) ;  /* 0x00000074008c8947 */ /* 0x001fea0003800000 */
.L_x_977:
[----:B------:R-:W-:Y:S05]  /*13890*/  BSYNC B2 ;  /* 0x0000000000027941 */ /* 0x000fea0003800000 */
.L_x_775:
[----:B------:R-:W-:Y:S04]  /*138a0*/  BSSY B2, `(.L_x_777) ;  /* 0x0000009000027945 */ /* 0x000fe80003800000 */
[----:B------:R-:W-:Y:S05]  /*138b0*/  @P2 BRA `(.L_x_778) ;  /* 0x00000000001c2947 */ /* 0x000fea0003800000 */
[----:B------:R-:W1:Y:S01]  /*138c0*/  S2R R6, SR_TID.X ;  /* 0x0000000000067919 */ /* 0x000e620000002100 */
[----:B------:R-:W-:-:S04]  /*138d0*/  IMAD.MOV.U32 R5, RZ, RZ, 0x3000 ;  /* 0x00003000ff057424 */ /* 0x000fc800078e00ff */
[----:B------:R2:W-:Y:S01]  /*138e0*/  SYNCS.ARRIVE.TRANS64 RZ, [R4+URZ+0x22890], R5 ;  /* 0x0228900504ff79a7 */ /* 0x0005e2000800003f */
[----:B-1----:R-:W-:-:S04]  /*138f0*/  LOP3.LUT R6, R6, 0x1f, RZ, 0xc0, !PT ;  /* 0x0000001f06067812 */ /* 0x002fc800078ec0ff */
[----:B------:R-:W-:-:S13]  /*13900*/  ISETP.NE.AND P0, PT, R6, RZ, PT ;  /* 0x000000ff0600720c */ /* 0x000fda0003f05270 */
[----:B--2---:R-:W-:Y:S05]  /*13910*/  @!P0 BRA `(.L_x_778) ;  /* 0x0000000000048947 */ /* 0x004fea0003800000 */
[----:B------:R-:W-:Y:S01]  /*13920*/  BPT.TRAP 0x1 ;  /* 0x000000040000795c */ /* 0x000fe20000300000 */
.L_x_778:
[----:B------:R-:W-:Y:S05]  /*13930*/  BSYNC B2 ;  /* 0x0000000000027941 */ /* 0x000fea0003800000 */
.L_x_777:
[----:B------:R-:W2:Y:S01]  /*13940*/  LDL R6, [R1+0x10] ;  /* 0x0000100001067983 */ /* 0x000ea20000100800 */
[----:B------:R-:W-:Y:S01]  /*13950*/  IMAD.MOV.U32 R11, RZ, RZ, RZ ;  /* 0x000000ffff0b7224 */ /* 0x000fe200078e00ff */
[----:B------:R-:W-:Y:S01]  /*13960*/  UIADD3 UR4, UP0, UR38, 0x570, URZ ;  /* 0x0000057026047890 */ /* 0x000fe2000ff1e03f */
[----:B------:R-:W-:Y:S01]  /*13970*/  IMAD R5, R8, 0x60, R0 ;  /* 0x0000006008057824 */ /* 0x000fe200078e0200 */
[----:B------:R-:W-:Y:S01]  /*13980*/  PLOP3.LUT P0, PT, PT, PT, PT, 0x80, 0x0 ;  /* 0x000000000000781c */ /* 0x000fe20003f0f070 */
[----:B------:R-:W-:Y:S01]  /*13990*/  VIADD R7, R4, 0x22890 ;  /* 0x0002289004077836 */ /* 0x000fe20000000000 */
[----:B------:R-:W-:Y:S01]  /*139a0*/  R2UR UR10, R11 ;  /* 0x000000000b0a72ca */ /* 0x000fe200000e0000 */
[----:B------:R-:W-:Y:S01]  /*139b0*/  VIADD R5, R5, 0xffffffa0 ;  /* 0xffffffa005057836 */ /* 0x000fe20000000000 */
[----:B------:R-:W-:Y:S01]  /*139c0*/  UIADD3.X UR5, URZ, UR39, URZ, UP0, !UPT ;  /* 0x000000273f057290 */ /* 0x000fe200087fe43f */
[----:B------:R-:W-:Y:S01]  /*139d0*/  UMOV UR6, 0x0 ;  /* 0x0000000000067882 */ /* 0x000fe20000000000 */
[----:B------:R-:W-:Y:S01]  /*139e0*/  UMOV UR7, 0x12f00000 ;  /* 0x12f0000000077882 */ /* 0x000fe20000000000 */
[----:B--2---:R-:W-:-:S04]  /*139f0*/  IMAD R6, R6, 0x3000, R18 ;  /* 0x0000300006067824 */ /* 0x004fc800078e0212 */
[----:B------:R-:W-:-:S07]  /*13a00*/  VIADD R6, R6, 0x1c400 ;  /* 0x0001c40006067836 */ /* 0x000fce0000000000 */
.L_x_779:
        /* <DEDUP_REMOVED lines=10> */
[----:B------:R-:W1:Y:S01]  /*13ab0*/  SYNCS.PHASECHK.TRANS64.TRYWAIT P0, [R4+URZ+0x228c0], R9 ;  /* 0x0228c009040075a7 */ /* 0x000e62000800017f */
[----:B------:R-:W-:Y:S04]  /*13ac0*/  BSSY B2, `(.L_x_780) ;  /* 0x0000002000027945 */ /* 0x000fe80003800000 */
[----:B-1----:R-:W-:Y:S05]  /*13ad0*/  @!P0 BRA `(.L_x_781) ;  /* 0x00000074000c8947 */ /* 0x002fea0003800000 */
.L_x_978:
[----:B------:R-:W-:Y:S05]  /*13ae0*/  BSYNC B2 ;  /* 0x0000000000027941 */ /* 0x000fea0003800000 */
.L_x_780:
[----:B------:R-:W-:Y:S01]  /*13af0*/  BSSY B2, `(.L_x_782) ;  /* 0x000000b000027945 */ /* 0x000fe20003800000 */
[----:B------:R-:W-:Y:S02]  /*13b00*/  IMAD.MOV.U32 R12, RZ, RZ, 0x0 ;  /* 0x00000000ff0c7424 */ /* 0x000fe400078e00ff */
[----:B------:R-:W-:Y:S01]  /*13b10*/  IMAD.MOV.U32 R13, RZ, RZ, 0x12f00000 ;  /* 0x12f00000ff0d7424 */ /* 0x000fe200078e00ff */
[----:B------:R-:W-:Y:S06]  /*13b20*/  @P2 BRA `(.L_x_783) ;  /* 0x00000000001c2947 */ /* 0x000fec0003800000 */
[----:B------:R-:W2:Y:S01]  /*13b30*/  S2R R7, SR_TID.X ;  /* 0x0000000000077919 */ /* 0x000ea20000002100 */
[----:B------:R-:W-:-:S04]  /*13b40*/  IMAD.MOV.U32 R6, RZ, RZ, 0xc000 ;  /* 0x0000c000ff067424 */ /* 0x000fc800078e00ff */
[----:B------:R3:W-:Y:S01]  /*13b50*/  SYNCS.ARRIVE.TRANS64 RZ, [R4+URZ+0x228b0], R6 ;  /* 0x0228b00604ff79a7 */ /* 0x0007e2000800003f */
[----:B--2---:R-:W-:-:S04]  /*13b60*/  LOP3.LUT R7, R7, 0x1f, RZ, 0xc0, !PT ;  /* 0x0000001f07077812 */ /* 0x004fc800078ec0ff */
[----:B------:R-:W-:-:S13]  /*13b70*/  ISETP.NE.AND P0, PT, R7, RZ, PT ;  /* 0x000000ff0700720c */ /* 0x000fda0003f05270 */
[----:B---3--:R-:W-:Y:S05]  /*13b80*/  @!P0 BRA `(.L_x_783) ;  /* 0x0000000000048947 */ /* 0x008fea0003800000 */
[----:B------:R-:W-:Y:S01]  /*13b90*/  BPT.TRAP 0x1 ;  /* 0x000000040000795c */ /* 0x000fe20000300000 */
.L_x_783:
[----:B------:R-:W-:Y:S05]  /*13ba0*/  BSYNC B2 ;  /* 0x0000000000027941 */ /* 0x000fea0003800000 */
.L_x_782:
[----:B------:R-:W2:Y:S01]  /*13bb0*/  LDL R6, [R1+0x10] ;  /* 0x0000100001067983 */ /* 0x000ea20000100800 */
[----:B------:R-:W-:Y:S01]  /*13bc0*/  R2UR UR10, R11 ;  /* 0x000000000b0a72ca */ /* 0x000fe200000e0000 */
[----:B------:R-:W-:Y:S01]  /*13bd0*/  UIADD3 UR4, UP0, UR38, 0x670, URZ ;  /* 0x0000067026047890 */ /* 0x000fe2000ff1e03f */
[----:B------:R-:W-:Y:S01]  /*13be0*/  R2UR UR6, R12 ;  /* 0x000000000c0672ca */ /* 0x000fe200000e0000 */
[----:B01----:R-:W-:Y:S01]  /*13bf0*/  VIADD R4, R4, 0x228b0 ;  /* 0x000228b004047836 */ /* 0x003fe20000000000 */
[----:B------:R-:W-:Y:S01]  /*13c00*/  R2UR UR7, R13 ;  /* 0x000000000d0772ca */ /* 0x000fe200000e0000 */
[----:B------:R-:W-:Y:S01]  /*13c10*/  UIADD3.X UR5, URZ, UR39, URZ, UP0, !UPT ;  /* 0x000000273f057290 */ /* 0x000fe200087fe43f */
[----:B------:R-:W-:Y:S01]  /*13c20*/  PLOP3.LUT P0, PT, PT, PT, PT, 0x80, 0x0 ;  /* 0x000000000000781c */ /* 0x000fe20003f0f070 */
[----:B--2---:R-:W-:-:S04]  /*13c30*/  IMAD R7, R6, 0xc000, R18 ;  /* 0x0000c00006077824 */ /* 0x004fc800078e0212 */
[----:B------:R-:W-:-:S08]  /*13c40*/  VIADD R6, R7, 0x400 ;  /* 0x0000040007067836 */ /* 0x000fd00000000000 */
.L_x_784:
        /* <DEDUP_REMOVED lines=15> */
.L_x_785:
        /* <DEDUP_REMOVED lines=15> */
.L_x_786:
        /* <DEDUP_REMOVED lines=15> */
.L_x_787:
        /* <DEDUP_REMOVED lines=10> */
.L_x_774:
[----:B------:R-:W-:Y:S05]  /*13fc0*/  BSYNC B1 ;  /* 0x0000000000017941 */ /* 0x000fea0003800000 */
.L_x_773:
[----:B------:R-:W2:Y:S04]  /*13fd0*/  LDL.LU R9, [R1+0x10] ;  /* 0x0000100001097983 */ /* 0x000ea80000300800 */
[----:B------:R-:W3:Y:S01]  /*13fe0*/  LDL.LU R7, [R1+0x18] ;  /* 0x0000180001077983 */ /* 0x000ee20000300800 */
[----:B0-----:R-:W-:Y:S01]  /*13ff0*/  VIADD R4, R8, 0xfffffffe ;  /* 0xfffffffe08047836 */ /* 0x001fe20000000000 */
[----:B------:R-:W-:-:S04]  /*14000*/  PLOP3.LUT P0, PT, PT, PT, PT, 0x8, 0x0 ;  /* 0x000000000000781c */ /* 0x000fc80003f0e170 */
[----:B------:R-:W-:Y:S01]  /*14010*/  ISETP.GE.AND P3, PT, R4, R3, PT ;  /* 0x000000030400720c */ /* 0x000fe20003f66270 */
[----:B--2---:R-:W-:-:S05]  /*14020*/  VIADD R5, R9, 0x1 ;  /* 0x0000000109057836 */ /* 0x004fca0000000000 */
[----:B------:R-:W-:-:S04]  /*14030*/  ISETP.NE.AND P2, PT, R5, 0x2, PT ;  /* 0x000000020500780c */ /* 0x000fc80003f45270 */
[----:B------:R-:W-:Y:S02]  /*14040*/  SEL R6, RZ, 0x1, P2 ;  /* 0x00000001ff067807 */ /* 0x000fe40001000000 */
[----:B------:R-:W-:Y:S02]  /*14050*/  SEL R5, R5, RZ, P2 ;  /* 0x000000ff05057207 */ /* 0x000fe40001000000 */
[----:B---3--:R-:W-:-:S03]  /*14060*/  LOP3.LUT R7, R7, R6, RZ, 0x3c, !PT ;  /* 0x0000000607077212 */ /* 0x008fc600078e3cff */
[----:B------:R1:W-:Y:S04]  /*14070*/  STL [R1+0x10], R5 ;  /* 0x0000100501007387 */ /* 0x0003e80000100800 */
[----:B------:R1:W-:Y:S01]  /*14080*/  STL [R1+0x18], R7 ;  /* 0x0000180701007387 */ /* 0x0003e20000100800 */
[----:B------:R-:W-:Y:S05]  /*14090*/  @!P3 BRA `(.L_x_767) ;  /* 0x000000080030b947 */ /* 0x000fea0003800000 */
.L_x_803:
[----:B------:R-:W-:Y:S05]  /*140a0*/  YIELD ;  /* 0x0000000000007946 */ /* 0x000fea0003800000 */
[----:B------:R-:W-:Y:S04]  /*140b0*/  BSSY B1, `(.L_x_788) ;  /* 0x000007e000017945 */ /* 0x000fe80003800000 */
[----:B--2---:R-:W-:Y:S05]  /*140c0*/  @!P6 BRA `(.L_x_789) ;  /* 0x0000000400f0e947 */ /* 0x004fea0003800000 */
[----:B-1----:R-:W2:Y:S04]  /*140d0*/  LDL R5, [R1+0x10] ;  /* 0x0000100001057983 */ /* 0x002ea80000100800 */
[----:B------:R-:W3:Y:S01]  /*140e0*/  LDL R6, [R1+0x18] ;  /* 0x0000180001067983 */ /* 0x000ee20000100800 */
[----:B------:R-:W-:Y:S01]  /*140f0*/  BSSY B2, `(.L_x_790) ;  /* 0x0000008000027945 */ /* 0x000fe20003800000 */
[----:B------:R-:W0:Y:S02]  /*14100*/  S2R R7, SR_TID.X ;  /* 0x0000000000077919 */ /* 0x000e240000002100 */
[----:B0-----:R-:W-:-:S04]  /*14110*/  LOP3.LUT R7, R7, 0x7f, RZ, 0xc0, !PT ;  /* 0x0000007f07077812 */ /* 0x001fc800078ec0ff */
[----:B------:R-:W-:Y:S01]  /*14120*/  ISETP.NE.AND P3, PT, R7, RZ, PT ;  /* 0x000000ff0700720c */ /* 0x000fe20003f65270 */
[----:B--2---:R-:W-:Y:S01]  /*14130*/  IMAD R5, R5, 0x8, R18 ;  /* 0x0000000805057824 */ /* 0x004fe200078e0212 */
[----:B---3--:R-:W-:-:S04]  /*14140*/  SHF.L.U32 R6, R6, 0x1f, RZ ;  /* 0x0000001f06067819 */ /* 0x008fc800000006ff */
[----:B------:R-:W0:Y:S02]  /*14150*/  SYNCS.PHASECHK.TRANS64.TRYWAIT P2, [R5+URZ+0x228a0], R6 ;  /* 0x0228a006050075a7 */ /* 0x000e24000804017f */
[----:B0-----:R-:W-:Y:S05]  /*14160*/  @!P2 BRA `(.L_x_791) ;  /* 0x0000006c007ca947 */ /* 0x001fea0003800000 */
.L_x_979:
[----:B------:R-:W-:Y:S05]  /*14170*/  BSYNC B2 ;  /* 0x0000000000027941 */ /* 0x000fea0003800000 */
.L_x_790:
        /* <DEDUP_REMOVED lines=9> */
.L_x_793:
[----:B------:R-:W-:Y:S05]  /*14210*/  BSYNC B2 ;  /* 0x0000000000027941 */ /* 0x000fea0003800000 */
.L_x_792:
[----:B------:R-:W2:Y:S01]  /*14220*/  LDL R7, [R1+0x10] ;  /* 0x0000100001077983 */ /* 0x000ea20000100800 */
[----:B------:R-:W-:Y:S01]  /*14230*/  IMAD.MOV.U32 R11, RZ, RZ, RZ ;  /* 0x000000ffff0b7224 */ /* 0x000fe200078e00ff */
[----:B------:R-:W-:Y:S01]  /*14240*/  UIADD3 UR4, UP0, UR38, 0x570, URZ ;  /* 0x0000057026047890 */ /* 0x000fe2000ff1e03f */
[----:B------:R-:W-:Y:S01]  /*14250*/  PLOP3.LUT P2, PT, PT, PT, PT, 0x80, 0x0 ;  /* 0x000000000000781c */ /* 0x000fe20003f4f070 */
[----:B------:R-:W-:Y:S01]  /*14260*/  IMAD R8, R4, 0x60, R0 ;  /* 0x0000006004087824 */ /* 0x000fe200078e0200 */
[----:B------:R-:W-:Y:S01]  /*14270*/  UMOV UR6, 0x0 ;  /* 0x0000000000067882 */ /* 0x000fe20000000000 */
[----:B------:R-:W-:Y:S01]  /*14280*/  R2UR UR10, R11 ;  /* 0x000000000b0a72ca */ /* 0x000fe200000e0000 */
[----:B------:R-:W-:Y:S01]  /*14290*/  VIADD R9, R5, 0x22890 ;  /* 0x0002289005097836 */ /* 0x000fe20000000000 */
[----:B------:R-:W-:Y:S01]  /*142a0*/  UIADD3.X UR5, URZ, UR39, URZ, UP0, !UPT ;  /* 0x000000273f057290 */ /* 0x000fe200087fe43f */
[----:B------:R-:W-:Y:S01]  /*142b0*/  UMOV UR7, 0x12f00000 ;  /* 0x12f0000000077882 */ /* 0x000fe20000000000 */
[----:B--2---:R-:W-:-:S04]  /*142c0*/  IMAD R7, R7, 0x3000, R18 ;  /* 0x0000300007077824 */ /* 0x004fc800078e0212 */
[----:B------:R-:W-:-:S07]  /*142d0*/  VIADD R7, R7, 0x1c400 ;  /* 0x0001c40007077836 */ /* 0x000fce0000000000 */
.L_x_794:
        /* <DEDUP_REMOVED lines=13> */
.L_x_980:
[----:B------:R-:W-:Y:S05]  /*143b0*/  BSYNC B2 ;  /* 0x0000000000027941 */ /* 0x000fea0003800000 */
.L_x_795:
[----:B------:R-:W-:Y:S01]  /*143c0*/  BSSY B2, `(.L_x_797) ;  /* 0x000000b000027945 */ /* 0x000fe20003800000 */
[----:B------:R-:W-:Y:S02]  /*143d0*/  IMAD.MOV.U32 R12, RZ, RZ, 0x0 ;  /* 0x00000000ff0c7424 */ /* 0x000fe400078e00ff */
[----:B------:R-:W-:Y:S01]  /*143e0*/  IMAD.MOV.U32 R13, RZ, RZ, 0x12f00000 ;  /* 0x12f00000ff0d7424 */ /* 0x000fe200078e00ff */
[----:B------:R-:W-:Y:S06]  /*143f0*/  @P3 BRA `(.L_x_798) ;  /* 0x00000000001c3947 */ /* 0x000fec0003800000 */
[----:B------:R-:W2:Y:S01]  /*14400*/  S2R R7, SR_TID.X ;  /* 0x0000000000077919 */ /* 0x000ea20000002100 */
[----:B01----:R-:W-:-:S04]  /*14410*/  IMAD.MOV.U32 R6, RZ, RZ, 0xc000 ;  /* 0x0000c000ff067424 */ /* 0x003fc800078e00ff */
[----:B------:R3:W-:Y:S01]  /*14420*/  SYNCS.ARRIVE.TRANS64 RZ, [R5+URZ+0x228b0], R6 ;  /* 0x0228b00605ff79a7 */ /* 0x0007e2000800003f */
[----:B--2---:R-:W-:-:S04]  /*14430*/  LOP3.LUT R7, R7, 0x1f, RZ, 0xc0, !PT ;  /* 0x0000001f07077812 */ /* 0x004fc800078ec0ff */
[----:B------:R-:W-:-:S13]  /*14440*/  ISETP.NE.AND P2, PT, R7, RZ, PT ;  /* 0x000000ff0700720c */ /* 0x000fda0003f45270 */
[----:B---3--:R-:W-:Y:S05]  /*14450*/  @!P2 BRA `(.L_x_798) ;  /* 0x000000000004a947 */ /* 0x008fea0003800000 */
[----:B------:R-:W-:Y:S01]  /*14460*/  BPT.TRAP 0x1 ;  /* 0x000000040000795c */ /* 0x000fe20000300000 */
.L_x_798:
[----:B------:R-:W-:Y:S05]  /*14470*/  BSYNC B2 ;  /* 0x0000000000027941 */ /* 0x000fea0003800000 */
.L_x_797:
[----:B01----:R-:W2:Y:S01]  /*14480*/  LDL R6, [R1+0x10] ;  /* 0x0000100001067983 */ /* 0x003ea20000100800 */
[----:B------:R-:W-:Y:S01]  /*14490*/  R2UR UR10, R11 ;  /* 0x000000000b0a72ca */ /* 0x000fe200000e0000 */
[----:B------:R-:W-:Y:S01]  /*144a0*/  UIADD3 UR4, UP0, UR38, 0x670, URZ ;  /* 0x0000067026047890 */ /* 0x000fe2000ff1e03f */
[----:B------:R-:W-:Y:S01]  /*144b0*/  R2UR UR6, R12 ;  /* 0x000000000c0672ca */ /* 0x000fe200000e0000 */
[----:B------:R-:W-:Y:S01]  /*144c0*/  VIADD R5, R5, 0x228b0 ;  /* 0x000228b005057836 */ /* 0x000fe20000000000 */
[----:B------:R-:W-:Y:S01]  /*144d0*/  R2UR UR7, R13 ;  /* 0x000000000d0772ca */ /* 0x000fe200000e0000 */
[----:B------:R-:W-:Y:S01]  /*144e0*/  UIADD3.X UR5, URZ, UR39, URZ, UP0, !UPT ;  /* 0x000000273f057290 */ /* 0x000fe200087fe43f */
[----:B------:R-:W-:Y:S01]  /*144f0*/  PLOP3.LUT P2, PT, PT, PT, PT, 0x80, 0x0 ;  /* 0x000000000000781c */ /* 0x000fe20003f4f070 */
[----:B--2---:R-:W-:-:S04]  /*14500*/  IMAD R6, R6, 0xc000, R18 ;  /* 0x0000c00006067824 */ /* 0x004fc800078e0212 */
[----:B------:R-:W-:-:S08]  /*14510*/  VIADD R7, R6, 0x400 ;  /* 0x0000040006077836 */ /* 0x000fd00000000000 */
.L_x_799:
        /* <DEDUP_REMOVED lines=15> */
.L_x_800:
        /* <DEDUP_REMOVED lines=15> */
.L_x_801:
        /* <DEDUP_REMOVED lines=15> */
.L_x_802:
        /* <DEDUP_REMOVED lines=10> */
.L_x_789:
[----:B------:R-:W-:Y:S05]  /*14890*/  BSYNC B1 ;  /* 0x0000000000017941 */ /* 0x000fea0003800000 */
.L_x_788:
[----:B------:R-:W2:Y:S04]  /*148a0*/  LDL.LU R9, [R1+0x10] ;  /* 0x0000100001097983 */ /* 0x000ea80000300800 */
[----:B-1----:R-:W3:Y:S01]  /*148b0*/  LDL.LU R7, [R1+0x18] ;  /* 0x0000180001077983 */ /* 0x002ee20000300800 */
[C---:B------:R-:W-:Y:S01]  /*148c0*/  ISETP.GT.AND P3, PT, R4.reuse, R3, PT ;  /* 0x000000030400720c */ /* 0x040fe20003f64270 */
[----:B------:R-:W-:Y:S02]  /*148d0*/  VIADD R4, R4, 0xffffffff ;  /* 0xffffffff04047836 */ /* 0x000fe40000000000 */
[----:B--2---:R-:W-:-:S05]  /*148e0*/  VIADD R5, R9, 0x1 ;  /* 0x0000000109057836 */ /* 0x004fca0000000000 */
[----:B------:R-:W-:-:S04]  /*148f0*/  ISETP.NE.AND P2, PT, R5, 0x2, PT ;  /* 0x000000020500780c */ /* 0x000fc80003f45270 */
[----:B------:R-:W-:Y:S02]  /*14900*/  SEL R6, RZ, 0x1, P2 ;  /* 0x00000001ff067807 */ /* 0x000fe40001000000 */
[----:B------:R-:W-:Y:S02]  /*14910*/  SEL R5, R5, RZ, P2 ;  /* 0x000000ff05057207 */ /* 0x000fe40001000000 */
[----:B---3--:R-:W-:-:S05]  /*14920*/  LOP3.LUT R7, R7, R6, RZ, 0x3c, !PT ;  /* 0x0000000607077212 */ /* 0x008fca00078e3cff */
[----:B------:R2:W-:Y:S04]  /*14930*/  STL [R1+0x18], R7 ;  /* 0x0000180701007387 */ /* 0x0005e80000100800 */
[----:B------:R2:W-:Y:S01]  /*14940*/  STL [R1+0x10], R5 ;  /* 0x0000100501007387 */ /* 0x0005e20000100800 */
[----:B------:R-:W-:Y:S05]  /*14950*/  @P3 BRA `(.L_x_803) ;  /* 0xfffffff400d03947 */ /* 0x000fea000383ffff */
.L_x_767:
[----:B------:R-:W-:Y:S05]  /*14960*/  BSYNC B0 ;  /* 0x0000000000007941 */ /* 0x000fea0003800000 */
.L_x_766:
[----:B-12---:R1:W5:Y:S01]  /*14970*/  LDL R7, [R1+0x38] ;  /* 0x0000380001077983 */ /* 0x0063620000100800 */
[----:B------:R-:W-:Y:S05]  /*14980*/  @!P0 WARPSYNC.ALL ;  /* 0x0000000000008948 */ /* 0x000fea0003800000 */
[----:B------:R1:W-:Y:S01]  /*14990*/  STL [R1+0x3c], RZ ;  /* 0x00003cff01007387 */ /* 0x0003e20000100800 */
[----:B------:R-:W-:Y:S01]  /*149a0*/  BSSY B0, `(.L_x_804) ;  /* 0x0000020000007945 */ /* 0x000fe20003800000 */
[----:B------:R-:W-:Y:S06]  /*149b0*/  @!P0 BAR.SYNC.DEFER_BLOCKING 0xc, 0x180 ;  /* 0x0306000000008b1d */ /* 0x000fec0000010000 */
[----:B-1----:R-:W-:Y:S05]  /*149c0*/  @!P1 BRA `(.L_x_805) ;  /* 0x0000000000749947 */ /* 0x002fea0003800000 */
[----:B------:R-:W-:-:S13]  /*149d0*/  ISETP.NE.AND P0, PT, R10, RZ, PT ;  /* 0x000000ff0a00720c */ /* 0x000fda0003f05270 */
[----:B------:R-:W1:Y:S02]  /*149e0*/  @!P0 LDC R10, c[0x0][0x9f0] ;  /* 0x00027c00ff0a8b82 */ /* 0x000e640000000800 */
[----:B-1----:R-:W-:-:S04]  /*149f0*/  IABS R0, R10 ;  /* 0x0000000a00007213 */ /* 0x002fc80000000000 */
        /* <DEDUP_REMOVED lines=9> */
[----:B-----5:R-:W-:-:S03]  /*14a90*/  IADD3 R4, R7, -0x1, R10 ;  /* 0xffffffff07047810 */ /* 0x020fc60007ffe00a */
        /* <DEDUP_REMOVED lines=15> */
[----:B------:R1:W-:Y:S02]  /*14b90*/  STL [R1+0x3c], R2 ;  /* 0x00003c0201007387 */ /* 0x0003e40000100800 */
.L_x_805:
[----:B------:R-:W-:Y:S05]  /*14ba0*/  BSYNC B0 ;  /* 0x0000000000007941 */ /* 0x000fea0003800000 */
.L_x_804:
[----:B------:R-:W2:Y:S04]  /*14bb0*/  LDL R0, [R1+0x3c] ;  /* 0x00003c0001007983 */ /* 0x000ea80000100800 */
[----:B-1----:R-:W2:Y:S01]  /*14bc0*/  LDL R2, [R1+0x5c] ;  /* 0x00005c0001027983 */ /* 0x002ea20000100800 */
[----:B------:R-:W-:Y:S01]  /*14bd0*/  BSSY B7, `(.L_x_806) ;  /* 0x00003e6000077945 */ /* 0x000fe20003800000 */
[----:B--2---:R-:W-:-:S05]  /*14be0*/  IMAD R2, R2, R0, RZ ;  /* 0x0000000002027224 */ /* 0x004fca00078e02ff */
[----:B-----5:R-:W-:Y:S01]  /*14bf0*/  VIADDMNMX R0, R2, R0, R7, PT ;  /* 0x0000000002007246 */ /* 0x020fe20003800107 */
[----:B------:R1:W-:Y:S03]  /*14c00*/  STL [R1+0x28], R2 ;  /* 0x0000280201007387 */ /* 0x0003e60000100800 */
[----:B------:R-:W-:Y:S01]  /*14c10*/  ISETP.GT.AND P0, PT, R0, R2, PT ;  /* 0x000000020000720c */ /* 0x000fe20003f04270 */
[----:B------:R1:W-:-:S12]  /*14c20*/  STL [R1+0x40], R0 ;  /* 0x0000400001007387 */ /* 0x0003d80000100800 */
[----:B-1----:R-:W-:Y:S05]  /*14c30*/  @P0 BRA `(.L_x_807) ;  /* 0x0000000000480947 */ /* 0x002fea0003800000 */
[----:B------:R-:W1:Y:S02]  /*14c40*/  S2R R0, SR_TID.X ;  /* 0x0000000000007919 */ /* 0x000e640000002100 */
[----:B-1----:R-:W-:-:S04]  /*14c50*/  LOP3.LUT R0, R0, 0x7f, RZ, 0xc0, !PT ;  /* 0x0000007f00007812 */ /* 0x002fc800078ec0ff */
[----:B------:R-:W-:-:S13]  /*14c60*/  ISETP.NE.AND P0, PT, R0, RZ, PT ;  /* 0x000000ff0000720c */ /* 0x000fda0003f05270 */
[----:B------:R-:W-:Y:S05]  /*14c70*/  @P0 BRA `(.L_x_808) ;  /* 0x0000003c006c0947 */ /* 0x000fea0003800000 */
[----:B------:R-:W1:Y:S01]  /*14c80*/  S2R R5, SR_LANEID ;  /* 0x0000000000057919 */ /* 0x000e620000000000 */
[----:B------:R-:W-:Y:S01]  /*14c90*/  VOTEU.ANY UR4, UPT, PT ;  /* 0x0000000000047886 */ /* 0x000fe200038e0100 */
[----:B------:R-:W2:Y:S01]  /*14ca0*/  LDC.64 R2, c[0x0][0xc60] ;  /* 0x00031800ff027b82 */ /* 0x000ea20000000a00 */
[----:B------:R-:W1:Y:S02]  /*14cb0*/  FLO.U32 R0, UR4 ;  /* 0x0000000400007d00 */ /* 0x000e6400080e0000 */
[----:B-1----:R-:W-:-:S06]  /*14cc0*/  ISETP.EQ.U32.AND P0, PT, R0, R5, PT ;  /* 0x000000050000720c */ /* 0x002fcc0003f02070 */
[----:B------:R-:W2:Y:S07]  /*14cd0*/  POPC R5, UR4 ;  /* 0x0000000400057d09 */ /* 0x000eae0008000000 */
[----:B--2---:R-:W2:Y:S01]  /*14ce0*/  @P0 ATOMG.E.ADD.STRONG.GPU PT, R3, desc[UR40][R2.64], R5 ;  /* 0x00000005020309a8 */ /* 0x004ea200081ee1e8 */
[----:B------:R-:W1:Y:S02]  /*14cf0*/  S2R R4, SR_LTMASK ;  /* 0x0000000000047919 */ /* 0x000e640000003900 */
[----:B-1----:R-:W-:-:S04]  /*14d00*/  LOP3.LUT R4, R4, UR4, RZ, 0xc0, !PT ;  /* 0x0000000404047c12 */ /* 0x002fc8000f8ec0ff */
[----:B------:R-:W1:Y:S01]  /*14d10*/  POPC R7, R4 ;  /* 0x0000000400077309 */ /* 0x000e620000000000 */
[----:B--2---:R-:W1:Y:S02]  /*14d20*/  SHFL.IDX PT, R0, R3, R0, 0x1f ;  /* 0x00001f0003007589 */ /* 0x004e6400000e0000 */
[----:B-1----:R-:W-:-:S05]  /*14d30*/  IADD3 R0, R0, UR37, R7 ;  /* 0x0000002500007c10 */ /* 0x002fca000fffe007 */
[----:B------:R3:W-:Y:S01]  /*14d40*/  STL [R1], R0 ;  /* 0x0000000001007387 */ /* 0x0007e20000100800 */
[----:B------:R-:W-:Y:S05]  /*14d50*/  BRA `(.L_x_808) ;  /* 0x0000003c00347947 */ /* 0x000fea0003800000 */
.L_x_807:
        /* <DEDUP_REMOVED lines=11> */
[----:B------:R-:W-:Y:S02]  /*14e10*/  IMAD.U32 R6, RZ, RZ, UR8 ;  /* 0x00000008ff067e24 */ /* 0x000fe4000f8e00ff */
[----:B------:R-:W-:-:S02]  /*14e20*/  IMAD.U32 R7, RZ, RZ, UR9 ;  /* 0x00000009ff077e24 */ /* 0x000fc4000f8e00ff */
[----:B------:R-:W-:Y:S02]  /*14e30*/  IMAD.U32 R10, RZ, RZ, UR4 ;  /* 0x00000004ff0a7e24 */ /* 0x000fe4000f8e00ff */
[----:B------:R-:W-:Y:S02]  /*14e40*/  IMAD.U32 R11, RZ, RZ, UR5 ;  /* 0x00000005ff0b7e24 */ /* 0x000fe4000f8e00ff */
[----:B------:R-:W-:Y:S02]  /*14e50*/  IMAD.MOV.U32 R8, RZ, RZ, 0x70 ;  /* 0x00000070ff087424 */ /* 0x000fe400078e00ff */
[----:B0-----:R-:W-:Y:S02]  /*14e60*/  IMAD.MOV.U32 R12, RZ, RZ, 0x1 ;  /* 0x00000001ff0c7424 */ /* 0x001fe400078e00ff */
[----:B------:R-:W-:-:S07]  /*14e70*/  IMAD.MOV.U32 R13, RZ, RZ, RZ ;  /* 0x000000ffff0d7224 */ /* 0x000fce00078e00ff */
[----:B------:R-:W-:-:S07]  /*14e80*/  LEPC R20, `(.L_x_810) ;  /* 0x000000001014794e */ /* 0x000fce0000000000 */
[----:B-1----:R-:W-:Y:S05]  /*14e90*/  CALL.ABS.NOINC R2 ;  /* 0x0000000002007343 */ /* 0x002fea0003c00000 */
.L_x_810:
[----:B------:R-:W-:Y:S05]  /*14ea0*/  BSYNC B6 ;  /* 0x0000000000067941 */ /* 0x000fea0003800000 */
.L_x_809:
        /* <DEDUP_REMOVED lines=8> */
[----:B------:R1:W2:Y:S01]  /*14f30*/  LDC.64 R2, c[0x4][R0] ;  /* 0x0100000000027b82 */ /* 0x0002a20000000a00 */
[----:B------:R-:W-:Y:S02]  /*14f40*/  IMAD.U32 R4, RZ, RZ, UR6 ;  /* 0x00000006ff047e24 */ /* 0x000fe4000f8e00ff */
[----:B------:R-:W-:Y:S02]  /*14f50*/  IMAD.U32 R5, RZ, RZ, UR7 ;  /* 0x00000007ff057e24 */ /* 0x000fe4000f8e00ff */
[----:B------:R-:W-:Y:S02]  /*14f60*/  IMAD.U32 R6, RZ, RZ, UR8 ;  /* 0x00000008ff067e24 */ /* 0x000fe4000f8e00ff */
[----:B------:R-:W-:-:S02]  /*14f70*/  IMAD.U32 R7, RZ, RZ, UR9 ;  /* 0x00000009ff077e24 */ /* 0x000fc4000f8e00ff */
[----:B------:R-:W-:Y:S02]  /*14f80*/  IMAD.U32 R10, RZ, RZ, UR4 ;  /* 0x00000004ff0a7e24 */ /* 0x000fe4000f8e00ff */
[----:B------:R-:W-:Y:S02]  /*14f90*/  IMAD.U32 R11, RZ, RZ, UR5 ;  /* 0x00000005ff0b7e24 */ /* 0x000fe4000f8e00ff */
[----:B------:R-:W-:Y:S02]  /*14fa0*/  IMAD.MOV.U32 R8, RZ, RZ, 0x70 ;  /* 0x00000070ff087424 */ /* 0x000fe400078e00ff */
[----:B0-----:R-:W-:Y:S02]  /*14fb0*/  IMAD.MOV.U32 R12, RZ, RZ, 0x1 ;  /* 0x00000001ff0c7424 */ /* 0x001fe400078e00ff */
[----:B-1----:R-:W-:-:S07]  /*14fc0*/  IMAD.MOV.U32 R13, RZ, RZ, RZ ;  /* 0x000000ffff0d7224 */ /* 0x002fce00078e00ff */
[----:B------:R-:W-:-:S07]  /*14fd0*/  LEPC R20, `(.L_x_813) ;  /* 0x000000001014794e */ /* 0x000fce0000000000 */
[----:B--2---:R-:W-:Y:S05]  /*14fe0*/  CALL.ABS.NOINC R2 ;  /* 0x0000000002007343 */ /* 0x004fea0003c00000 */
.L_x_813:
        /* <DEDUP_REMOVED lines=16> */
.L_x_812:
[----:B------:R-:W-:Y:S05]  /*150f0*/  BSYNC B6 ;  /* 0x0000000000067941 */ /* 0x000fea0003800000 */
.L_x_811:
[----:B------:R-:W2:Y:S01]  /*15100*/  LDL.LU R4, [R1+0x20] ;  /* 0x0000200001047983 */ /* 0x000ea20000300800 */
        /* <DEDUP_REMOVED lines=8> */
[----:B---3--:R1:W2:Y:S02]  /*15190*/  @P0 LDG.E R7, desc[UR40][R2.64] ;  /* 0x0000002802070981 */ /* 0x0082a4000c1e1900 */
[----:B-1----:R-:W1:Y:S01]  /*151a0*/  LDC.64 R2, c[0x0][0x418] ;  /* 0x00010600ff027b82 */ /* 0x002e620000000a00 */
[----:B----4-:R-:W-:Y:S01]  /*151b0*/  VIADD R0, R0, 0xffffffff ;  /* 0xffffffff00007836 */ /* 0x010fe20000000000 */
[----:B--2---:R-:W-:Y:S01]  /*151c0*/  SHF.R.S32.HI R8, RZ, 0x1f, R7 ;  /* 0x0000001fff087819 */ /* 0x004fe20000011407 */
[----:B------:R2:W-:Y:S04]  /*151d0*/  @P0 STL [R1+0x8], R7 ;  /* 0x0000080701000387 */ /* 0x0005e80000100800 */
[----:B------:R2:W-:Y:S01]  /*151e0*/  STL [R1+0x20], R8 ;  /* 0x0000200801007387 */ /* 0x0005e20000100800 */
[----:B-1----:R-:W-:Y:S01]  /*151f0*/  LOP3.LUT P0, RZ, R2, UR4, RZ, 0xfc, !PT ;  /* 0x0000000402ff7c12 */ /* 0x002fe2000f80fcff */
[----:B------:R-:W-:-:S03]  /*15200*/  UMOV UR4, 0xffffffff ;  /* 0xffffffff00047882 */ /* 0x000fc60000000000 */
[----:B------:R-:W-:-:S04]  /*15210*/  LOP3.LUT P0, RZ, R3, UR5, RZ, 0xfc, P0 ;  /* 0x0000000503ff7c12 */ /* 0x000fc8000800fcff */
[----:B------:R-:W-:Y:S01]  /*15220*/  SEL R17, R7, RZ, !P0 ;  /* 0x000000ff07117207 */ /* 0x000fe20004000000 */
[----:B--2---:R-:W-:Y:S08]  /*15230*/  BRA.DIV UR4, `(.L_x_814) ;  /* 0x0000005e04707947 */ /* 0x004ff0000b800000 */
[----:B------:R-:W1:Y:S02]  /*15240*/  S2R R4, SR_TID.X ;  /* 0x0000000000047919 */ /* 0x000e640000002100 */
[----:B-1----:R-:W-:-:S04]  /*15250*/  SHF.R.U32.HI R4, RZ, 0x5, R4 ;  /* 0x00000005ff047819 */ /* 0x002fc80000011604 */
[----:B------:R-:W-:-:S05]  /*15260*/  LOP3.LUT R4, R4, 0x3, RZ, 0xc0, !PT ;  /* 0x0000000304047812 */ /* 0x000fca00078ec0ff */
[----:B0-----:R0:W1:Y:S02]  /*15270*/  SHFL.IDX PT, R14, R4, RZ, 0x1f ;  /* 0x00001fff040e7589 */ /* 0x00106400000e0000 */
.L_x_983:
[----:B0-----:R-:W2:Y:S01]  /*15280*/  LDL.LU R4, [R1+0x1c] ;  /* 0x00001c0001047983 */ /* 0x001ea20000300800 */
[----:B------:R-:W-:Y:S02]  /*15290*/  PLOP3.LUT P1, PT, PT, PT, PT, 0x8, 0x0 ;  /* 0x000000000000781c */ /* 0x000fe40003f2e170 */
[----:B-1----:R-:W-:Y:S01]  /*152a0*/  ISETP.NE.AND P0, PT, R14, RZ, PT ;  /* 0x000000ff0e00720c */ /* 0x002fe20003f05270 */
[----:B------:R0:W-:Y:S01]  /*152b0*/  STL [R1+0x30], R0 ;  /* 0x0000300001007387 */ /* 0x0001e20000100800 */
[----:B--2---:R-:W-:-:S09]  /*152c0*/  LOP3.LUT R4, R4, 0xfffffffe, RZ, 0xc0, !PT ;  /* 0xfffffffe04047812 */ /* 0x004fd200078ec0ff */
[----:B------:R-:W-:-:S05]  /*152d0*/  @P1 LOP3.LUT R4, R4, 0x1, RZ, 0xfc, !PT ;  /* 0x0000000104041812 */ /* 0x000fca00078efcff */
[----:B------:R0:W-:Y:S01]  /*152e0*/  STL [R1+0x1c], R4 ;  /* 0x00001c0401007387 */ /* 0x0001e20000100800 */
[----:B------:R-:W-:Y:S05]  /*152f0*/  @P0 BRA `(.L_x_815) ;  /* 0x00000004000c0947 */ /* 0x000fea0003800000 */
[----:B------:R-:W-:-:S03]  /*15300*/  UMOV UR4, 0xffffffff ;  /* 0xffffffff00047882 */ /* 0x000fc60000000000 */
[----:B------:R-:W-:Y:S05]  /*15310*/  BRA.DIV UR4, `(.L_x_816) ;  /* 0x0000005e046c7947 */ /* 0x000fea000b800000 */
[----:B------:R-:W-:-:S13]  /*15320*/  ELECT P6, URZ, PT ;  /* 0x00000000003f782f */ /* 0x000fda00038c0000 */
.L_x_986:
[----:B------:R-:W-:Y:S05]  /*15330*/  @!P6 BRA `(.L_x_815) ;  /* 0x0000000000fce947 */ /* 0x000fea0003800000 */
[----:B------:R-:W-:-:S04]  /*15340*/  ISETP.NE.U32.AND P0, PT, R2, RZ, PT ;  /* 0x000000ff0200720c */ /* 0x000fc80003f05070 */
[----:B------:R-:W-:-:S13]  /*15350*/  ISETP.NE.AND.EX P0, PT, R3, RZ, PT, P0 ;  /* 0x000000ff0300720c */ /* 0x000fda0003f05300 */
[----:B------:R-:W-:Y:S05]  /*15360*/  @!P0 BRA `(.L_x_817) ;  /* 0x0000000000508947 */ /* 0x000fea0003800000 */
[----:B------:R-:W1:Y:S01]  /*15370*/  LDC R6, c[0x0][0x43c] ;  /* 0x00010f00ff067b82 */ /* 0x000e620000000800 */
[----:B------:R-:W-:Y:S01]  /*15380*/  IMAD.MOV.U32 R9, RZ, RZ, R0 ;  /* 0x000000ffff097224 */ /* 0x000fe200078e0000 */
[----:B------:R-:W-:-:S03]  /*15390*/  ULDC.64 UR4, c[0x0][0x428] ;  /* 0x00010a0000047ab9 */ /* 0x000fc60000000a00 */
[----:B0-----:R-:W-:Y:S01]  /*153a0*/  IMAD.MOV.U32 R0, RZ, RZ, R9 ;  /* 0x000000ffff007224 */ /* 0x001fe200078e0009 */
[----:B-1----:R-:W-:-:S13]  /*153b0*/  ISETP.NE.AND P0, PT, R6, 0x1, PT ;  /* 0x000000010600780c */ /* 0x002fda0003f05270 */
[----:B------:R-:W0:Y:S02]  /*153c0*/  @P0 LDC.64 R4, c[0x0][0x440] ;  /* 0x00011000ff040b82 */ /* 0x000e240000000a00 */
[----:B0-----:R-:W-:-:S05]  /*153d0*/  @P0 IMAD.HI.U32 R4, R9, R4, RZ ;  /* 0x0000000409040227 */ /* 0x001fca00078e00ff */
        /* <DEDUP_REMOVED lines=13> */
.L_x_817:
[----:B-1----:R-:W2:Y:S01]  /*154b0*/  LDL R2, [R1+0x14] ;  /* 0x0000140001027983 */ /* 0x002ea20000100800 */
[----:B0-----:R-:W-:Y:S01]  /*154c0*/  IMAD R0, R19, 0x8, R18 ;  /* 0x0000000813007824 */ /* 0x001fe200078e0212 */
[----:B--2---:R-:W-:-:S04]  /*154d0*/  SHF.L.U32 R2, R2, 0x1f, RZ ;  /* 0x0000001f02027819 */ /* 0x004fc800000006ff */
[----:B------:R-:W0:Y:S02]  /*154e0*/  SYNCS.PHASECHK.TRANS64.TRYWAIT P0, [R0+URZ+0x22840], R2 ;  /* 0x02284002000075a7 */ /* 0x000e24000800017f */
[----:B0-----:R-:W-:Y:S05]  /*154f0*/  @!P0 BRA `(.L_x_818) ;  /* 0x0000005c00148947 */ /* 0x001fea0003800000 */
.L_x_987:
[----:B------:R-:W1:Y:S02]  /*15500*/  S2R R3, SR_TID.X ;  /* 0x0000000000037919 */ /* 0x000e640000002100 */
[----:B-1----:R-:W-:-:S04]  /*15510*/  LOP3.LUT R3, R3, 0x7f, RZ, 0xc0, !PT ;  /* 0x0000007f03037812 */ /* 0x002fc800078ec0ff */
[----:B------:R-:W-:-:S13]  /*15520*/  ISETP.NE.AND P0, PT, R3, RZ, PT ;  /* 0x000000ff0300720c */ /* 0x000fda0003f05270 */
        /* <DEDUP_REMOVED lines=8> */
.L_x_819:
[----:B------:R-:W2:Y:S04]  /*155b0*/  LDL R4, [R1+0x30] ;  /* 0x0000300001047983 */ /* 0x000ea80000100800 */
[----:B------:R-:W3:Y:S04]  /*155c0*/  LDL R3, [R1+0x24] ;  /* 0x0000240001037983 */ /* 0x000ee80000100800 */
[----:B0-----:R-:W4:Y:S01]  /*155d0*/  LDL.LU R2, [R1+0x1c] ;  /* 0x00001c0001027983 */ /* 0x001f220000300800 */
[----:B------:R-:W-:Y:S01]  /*155e0*/  R2UR UR9, R0 ;  /* 0x00000000000972ca */ /* 0x000fe200000e0000 */
[----:B------:R-:W-:Y:S01]  /*155f0*/  IMAD R0, R19, 0x3000, R18 ;  /* 0x0000300013007824 */ /* 0x000fe200078e0212 */
[----:B------:R-:W-:Y:S01]  /*15600*/  PLOP3.LUT P0, PT, PT, PT, PT, 0x80, 0x0 ;  /* 0x000000000000781c */ /* 0x000fe20003f0f070 */
[----:B------:R-:W-:Y:S01]  /*15610*/  UIADD3 UR6, UP0, UR38, 0x370, URZ ;  /* 0x0000037026067890 */ /* 0x000fe2000ff1e03f */
[----:B------:R-:W-:Y:S01]  /*15620*/  R2UR UR12, R16 ;  /* 0x00000000100c72ca */ /* 0x000fe200000e0000 */
[----:B------:R-:W-:Y:S01]  /*15630*/  UMOV UR5, 0x14f00000 ;  /* 0x14f0000000057882 */ /* 0x000fe20000000000 */
[----:B------:R-:W-:Y:S01]  /*15640*/  R2UR UR8, R0 ;  /* 0x00000000000872ca */ /* 0x000fe200000e0000 */
[----:B------:R-:W-:Y:S01]  /*15650*/  UIADD3.X UR7, URZ, UR39, URZ, UP0, !UPT ;  /* 0x000000273f077290 */ /* 0x000fe200087fe43f */
[----:B-----5:R-:W-:Y:S01]  /*15660*/  R2UR UR13, R17 ;  /* 0x00000000110d72ca */ /* 0x020fe200000e0000 */
[----:B------:R-:W-:-:S04]  /*15670*/  UMOV UR10, URZ ;  /* 0x0000003f000a7c82 */ /* 0x000fc80008000000 */
[----:B------:R-:W-:-:S06]  /*15680*/  UIADD3 UR9, UR9, 0x22830, URZ ;  /* 0x0002283009097890 */ /* 0x000fcc000fffe03f */
[----:B------:R-:W-:Y:S01]  /*15690*/  UIADD3 UR8, UR8, 0x1c400, URZ ;  /* 0x0001c40008087890 */ /* 0x000fe2000fffe03f */
[----:B--2---:R-:W-:Y:S02]  /*156a0*/  R2UR UR11, R4 ;  /* 0x00000000040b72ca */ /* 0x004fe400000e0000 */
[----:B---3--:R-:W-:Y:S02]  /*156b0*/  R2UR UR4, R3 ;  /* 0x00000000030472ca */ /* 0x008fe400000e0000 */
[----:B----4-:R-:W-:-:S04]  /*156c0*/  LOP3.LUT R2, R2, 0xfffffffe, RZ, 0xc0, !PT ;  /* 0xfffffffe02027812 */ /* 0x010fc800078ec0ff */
[----:B------:R-:W-:-:S07]  /*156d0*/  @P0 LOP3.LUT R2, R2, 0x1, RZ, 0xfc, !PT ;  /* 0x0000000102020812 */ /* 0x000fce00078efcff */
[----:B------:R-:W-:Y:S01]  /*156e0*/  UIMAD UR11, UR11, 0x60, UR4 ;  /* 0x000000600b0b78a4 */ /* 0x000fe2000f8e0204 */
[----:B------:R1:W-:Y:S02]  /*156f0*/  STL [R1+0x1c], R2 ;  /* 0x00001c0201007387 */ /* 0x0003e40000100800 */
[----:B------:R-:W-:-:S06]  /*15700*/  UMOV UR4, 0x0 ;  /* 0x0000000000047882 */ /* 0x000fcc0000000000 */
[----:B------:R1:W-:Y:S01]  /*15710*/  UTMALDG.4D [UR8], [UR6], desc[UR4] ;  /* 0x00000408060075b4 */ /* 0x0003e20008019000 */
[----:B------:R-:W-:Y:S02]  /*15720*/  NOP ;  /* 0x0000000000007918 */ /* 0x000fe40000000000 */
.L_x_815:
[----:B------:R-:W2:Y:S04]  /*15730*/  LDL.LU R3, [R1+0x48] ;  /* 0x0000480001037983 */ /* 0x000ea80000300800 */
[----:B------:R-:W3:Y:S04]  /*15740*/  LDL.LU R5, [R1+0x2c] ;  /* 0x00002c0001057983 */ /* 0x000ee80000300800 */
[----:B0-----:R-:W4:Y:S01]  /*15750*/  LDL.LU R4, [R1+0x50] ;  /* 0x0000500001047983 */ /* 0x001f220000300800 */
[----:B------:R-:W-:Y:S05]  /*15760*/  WARPSYNC.ALL ;  /* 0x0000000000007948 */ /* 0x000fea0003800000 */
[----:B-1----:R-:W-:Y:S01]  /*15770*/  ULDC.64 UR6, c[0x0][0xa00] ;  /* 0x0002800000067ab9 */ /* 0x002fe20000000a00 */
        /* <DEDUP_REMOVED lines=19> */
[----:B0-----:R-:W-:Y:S01]  /*158b0*/  MOV R2, 0x0 ;  /* 0x0000000000027802 */ /* 0x001fe20000000f00 */
        /* <DEDUP_REMOVED lines=15> */
.L_x_821:
[----:B------:R-:W-:Y:S05]  /*159b0*/  BSYNC B6 ;  /* 0x0000000000067941 */ /* 0x000fea0003800000 */
.L_x_820:
[----:B0-----:R-:W2:Y:S01]  /*159c0*/  LDL.LU R0, [R1+0x60] ;  /* 0x0000600001007983 */ /* 0x001ea20000300800 */
[----:B------:R-:W-:Y:S01]  /*159d0*/  ULDC.64 UR4, c[0x0][0x2d8] ;  /* 0x0000b60000047ab9 */ /* 0x000fe20000000a00 */
[----:B------:R-:W0:Y:S01]  /*159e0*/  LDC R8, c[0x0][0x448] ;  /* 0x00011200ff087b82 */ /* 0x000e220000000800 */
[----:B------:R-:W-:Y:S01]  /*159f0*/  ULDC UR6, c[0x0][0x2b8] ;  /* 0x0000ae0000067ab9 */ /* 0x000fe20000000800 */
[----:B------:R-:W3:Y:S04]  /*15a00*/  LDL.LU R5, [R1+0x50] ;  /* 0x0000500001057983 */ /* 0x000ee80000300800 */
[----:B------:R-:W3:Y:S04]  /*15a10*/  LDL.LU.64 R2, [R1+0x48] ;  /* 0x0000480001027983 */ /* 0x000ee80000300a00 */
[----:B------:R-:W4:Y:S01]  /*15a20*/  LDL.LU R4, [R1+0x2c] ;  /* 0x00002c0001047983 */ /* 0x000f220000300800 */
[----:B0-----:R-:W-:-:S13]  /*15a30*/  ISETP.NE.AND P0, PT, R8, 0x1, PT ;  /* 0x000000010800780c */ /* 0x001fda0003f05270 */
[----:B------:R-:W0:Y:S01]  /*15a40*/  @P0 LDC R7, c[0x0][0x450] ;  /* 0x00011400ff070b82 */ /* 0x000e220000000800 */
[----:B---3--:R-:W-:Y:S02]  /*15a50*/  IMAD.MOV.U32 R3, RZ, RZ, R5 ;  /* 0x000000ffff037224 */ /* 0x008fe400078e0005 */
[----:B------:R-:W3:Y:S01]  /*15a60*/  LDL.LU R5, [R1+0x4] ;  /* 0x0000040001057983 */ /* 0x000ee20000300800 */
[----:B------:R-:W-:-:S03]  /*15a70*/  IMAD.WIDE.U32 R2, R16, UR4, R2 ;  /* 0x0000000410027c25 */ /* 0x000fc6000f8e0002 */
[----:B------:R1:W5:Y:S01]  /*15a80*/  LDL R9, [R1+0x34] ;  /* 0x0000340001097983 */ /* 0x0003620000100800 */
[----:B------:R-:W-:Y:S01]  /*15a90*/  IMAD R3, R16, UR5, R3 ;  /* 0x0000000510037c24 */ /* 0x000fe2000f8e0203 */
[----:B------:R-:W-:Y:S02]  /*15aa0*/  ULDC.64 UR4, c[0x0][0x2e0] ;  /* 0x0000b80000047ab9 */ /* 0x000fe40000000a00 */
[----:B--2---:R-:W-:Y:S02]  /*15ab0*/  IMAD R0, R0, UR4, RZ ;  /* 0x0000000400007c24 */ /* 0x004fe4000f8e02ff */
[----:B----4-:R-:W-:-:S04]  /*15ac0*/  IMAD.WIDE.U32 R2, R4, UR4, R2 ;  /* 0x0000000404027c25 */ /* 0x010fc8000f8e0002 */
[----:B------:R-:W-:Y:S01]  /*15ad0*/  IMAD R0, R4, UR5, R0 ;  /* 0x0000000504007c24 */ /* 0x000fe2000f8e0200 */
[----:B------:R-:W2:Y:S01]  /*15ae0*/  S2R R10, SR_TID.X ;  /* 0x00000000000a7919 */ /* 0x000ea20000002100 */
[----:B------:R-:W-:Y:S02]  /*15af0*/  ULDC.64 UR4, c[0x0][0x2d0] ;  /* 0x0000b40000047ab9 */ /* 0x000fe40000000a00 */
[----:B------:R-:W-:Y:S01]  /*15b00*/  IMAD.IADD R3, R3, 0x1, R0 ;  /* 0x0000000103037824 */ /* 0x000fe200078e0200 */
[----:B------:R-:W4:Y:S02]  /*15b10*/  S2R R4, SR_TID.X ;  /* 0x0000000000047919 */ /* 0x000f240000002100 */
[----:B----4-:R-:W-:-:S04]  /*15b20*/  LOP3.LUT R4, R4, 0x7f, RZ, 0xc0, !PT ;  /* 0x0000007f04047812 */ /* 0x010fc800078ec0ff */
[----:B------:R-:W-:Y:S02]  /*15b30*/  SHF.R.U32.HI R6, RZ, 0x3, R4 ;  /* 0x00000003ff067819 */ /* 0x000fe40000011604 */
[----:B------:R-:W4:Y:S02]  /*15b40*/  S2R R4, SR_TID.X ;  /* 0x0000000000047919 */ /* 0x000f240000002100 */
[----:B----4-:R-:W-:-:S05]  /*15b50*/  IMAD.SHL.U32 R4, R4, 0x10, RZ ;  /* 0x0000001004047824 */ /* 0x010fca00078e00ff */
[----:B------:R-:W-:Y:S02]  /*15b60*/  LOP3.LUT R4, R6, 0x70, R4, 0xf8, !PT ;  /* 0x0000007006047812 */ /* 0x000fe400078ef804 */
[----:B------:R-:W4:Y:S01]  /*15b70*/  @P0 LDC R6, c[0x0][0x44c] ;  /* 0x00011300ff060b82 */ /* 0x000f220000000800 */
[----:B--2---:R-:W-:-:S05]  /*15b80*/  IMAD.SHL.U32 R10, R10, 0x8, RZ ;  /* 0x000000080a0a7824 */ /* 0x004fca00078e00ff */
[----:B------:R-:W-:Y:S01]  /*15b90*/  LOP3.LUT R10, R10, 0x38, RZ, 0xc0, !PT ;  /* 0x000000380a0a7812 */ /* 0x000fe200078ec0ff */
[----:B---3--:R-:W-:-:S05]  /*15ba0*/  IMAD.SHL.U32 R5, R5, 0x80, RZ ;  /* 0x0000008005057824 */ /* 0x008fca00078e00ff */
[----:B------:R-:W-:-:S05]  /*15bb0*/  LOP3.LUT R4, R4, R5, RZ, 0xfc, !PT ;  /* 0x0000000504047212 */ /* 0x000fca00078efcff */
[----:B----4-:R-:W-:-:S04]  /*15bc0*/  @P0 IMAD.HI.U32 R6, R4, R6, RZ ;  /* 0x0000000604060227 */ /* 0x010fc800078e00ff */
[----:B------:R-:W-:Y:S01]  /*15bd0*/  IMAD.MOV.U32 R0, RZ, RZ, R4 ;  /* 0x000000ffff007224 */ /* 0x000fe200078e0004 */
[----:B0-----:R-:W-:-:S05]  /*15be0*/  @P0 SHF.R.U32.HI R0, RZ, R7, R6 ;  /* 0x00000007ff000219 */ /* 0x001fca0000011606 */
        /* <DEDUP_REMOVED lines=18> */
[----:B-1----:R-:W-:Y:S09]  /*15d10*/  BRA.DIV UR4, `(.L_x_822) ;  /* 0x0000005604207947 */ /* 0x002ff2000b800000 */
[----:B------:R-:W2:Y:S01]  /*15d20*/  LDL.LU R6, [R1+0x58] ;  /* 0x0000580001067983 */ /* 0x000ea20000300800 */
[----:B------:R-:W0:Y:S02]  /*15d30*/  S2R R7, SR_TID.X ;  /* 0x0000000000077919 */ /* 0x000e240000002100 */
[----:B0-----:R-:W-:-:S04]  /*15d40*/  LOP3.LUT R7, R7, 0x7f, RZ, 0xc0, !PT ;  /* 0x0000007f07077812 */ /* 0x001fc800078ec0ff */
[----:B------:R-:W-:Y:S02]  /*15d50*/  SHF.R.U32.HI R11, RZ, 0x3, R7 ;  /* 0x00000003ff0b7819 */ /* 0x000fe40000011607 */
[----:B------:R-:W0:Y:S03]  /*15d60*/  SHFL.IDX PT, R7, R4, RZ, 0x181f ;  /* 0x00181fff04077589 */ /* 0x000e2600000e0000 */
[----:B------:R-:W-:-:S04]  /*15d70*/  IMAD.IADD R0, R11, 0x1, R5 ;  /* 0x000000010b007824 */ /* 0x000fc800078e0205 */
[----:B------:R-:W-:Y:S02]  /*15d80*/  VIADD R5, R0, 0x10 ;  /* 0x0000001000057836 */ /* 0x000fe40000000000 */
        /* <DEDUP_REMOVED lines=62> */
[----:B------:R0:W1:Y:S04]  /*16170*/  SHFL.IDX PT, R5, R3, 0x7, 0x181f ;  /* 0x00f81f0003057f89 */ /* 0x00006800000e0000 */
[----:B------:R0:W-:Y:S04]  /*16180*/  @!P1 LDGSTS.E.BYPASS.LTC128B.128 [R9+0x1b400], desc[UR40][R6.64], !P0 ;  /* 0x1b40000006099fae */ /* 0x0001e8000c101d68 */
[----:B------:R0:W2:Y:S02]  /*16190*/  SHFL.IDX PT, R3, R4, 0x7, 0x181f ;  /* 0x00f81f0004037f89 */ /* 0x0000a400000e0000 */
.L_x_1004:
[----:B------:R-:W-:-:S05]  /*161a0*/  VIADD R0, R0, 0x70 ;  /* 0x0000007000007836 */ /* 0x000fca0000000000 */
[----:B------:R-:W-:-:S13]  /*161b0*/  ISETP.GE.AND P1, PT, R0, R2, PT ;  /* 0x000000020000720c */ /* 0x000fda0003f26270 */
[----:B--2---:R-:W-:-:S05]  /*161c0*/  @!P1 LEA R2, P2, R10, R3, 0x1 ;  /* 0x000000030a029211 */ /* 0x004fca00078408ff */
[----:B01----:R-:W-:-:S05]  /*161d0*/  @!P1 IMAD.X R3, RZ, RZ, R5, P2 ;  /* 0x000000ffff039224 */ /* 0x003fca00010e0605 */
[----:B------:R-:W-:Y:S01]  /*161e0*/  @!PT LDS RZ, [RZ] ;  /* 0x00000000fffff984 */ /* 0x000fe20000000800 */
[----:B------:R-:W-:Y:S01]  /*161f0*/  @!PT LDS RZ, [RZ] ;  /* 0x00000000fffff984 */ /* 0x000fe20000000800 */
[----:B------:R-:W-:Y:S01]  /*16200*/  @!PT LDS RZ, [RZ] ;  /* 0x00000000fffff984 */ /* 0x000fe20000000800 */
[----:B------:R0:W-:Y:S01]  /*16210*/  @!P1 LDGSTS.E.BYPASS.LTC128B.128 [R9+0x1bc00], desc[UR40][R2.64], !P0 ;  /* 0x1bc0000002099fae */ /* 0x0001e2000c101d68 */
[----:B------:R-:W-:Y:S01]  /*16220*/  PLOP3.LUT P0, PT, PT, PT, PT, 0x80, 0x0 ;  /* 0x000000000000781c */ /* 0x000fe20003f0f070 */
[----:B------:R-:W-:-:S12]  /*16230*/  NOP ;  /* 0x0000000000007918 */ /* 0x000fd80000000000 */
.L_x_823:
        /* <DEDUP_REMOVED lines=18> */
.L_x_1005:
[----:B------:R-:W-:Y:S05]  /*16360*/  BSYNC B0 ;  /* 0x0000000000007941 */ /* 0x000fea0003800000 */
.L_x_824:
[----:B------:R-:W2:Y:S01]  /*16370*/  LDL R2, [R1+0x1c] ;  /* 0x00001c0001027983 */ /* 0x000ea20000100800 */
[----:B------:R-:W-:Y:S01]  /*16380*/  BSSY B0, `(.L_x_826) ;  /* 0x000005a000007945 */ /* 0x000fe20003800000 */
[----:B--2---:R-:W-:-:S13]  /*16390*/  LOP3.LUT P0, RZ, R2, 0x1, RZ, 0xc0, !PT ;  /* 0x0000000102ff7812 */ /* 0x004fda000780c0ff */
        /* <DEDUP_REMOVED lines=10> */
.L_x_1006:
[----:B------:R-:W-:Y:S05]  /*16440*/  BSYNC B1 ;  /* 0x0000000000017941 */ /* 0x000fea0003800000 */
.L_x_828:
        /* <DEDUP_REMOVED lines=9> */
.L_x_831:
[----:B------:R-:W-:Y:S05]  /*164e0*/  BSYNC B1 ;  /* 0x0000000000017941 */ /* 0x000fea0003800000 */
.L_x_830:
        /* <DEDUP_REMOVED lines=12> */
.L_x_832:
        /* <DEDUP_REMOVED lines=15> */
.L_x_833:
        /* <DEDUP_REMOVED lines=15> */
.L_x_834:
        /* <DEDUP_REMOVED lines=15> */
.L_x_835:
        /* <DEDUP_REMOVED lines=10> */
.L_x_827:
[----:B------:R-:W-:Y:S05]  /*16920*/  BSYNC B0 ;  /* 0x0000000000007941 */ /* 0x000fea0003800000 */
.L_x_826:
        /* <DEDUP_REMOVED lines=9> */
[----:B------:R-:W-:Y:S01]  /*169c0*/  BSSY B2, `(.L_x_838) ;  /* 0x00000a9000027945 */ /* 0x000fe20003800000 */
[----:B--2---:R-:W-:-:S04]  /*169d0*/  VIADD R2, R7, 0x1 ;  /* 0x0000000107027836 */ /* 0x004fc80000000000 */
[----:B---3--:R-:W-:-:S05]  /*169e0*/  IMAD R2, R2, R6, RZ ;  /* 0x0000000602027224 */ /* 0x008fca00078e02ff */
[----:B----4-:R-:W-:Y:S02]  /*169f0*/  VIMNMX R4, R4, R2, PT ;  /* 0x0000000204047248 */ /* 0x010fe40003fe0100 */
[----:B------:R-:W-:-:S03]  /*16a00*/  LOP3.LUT R2, RZ, R5, RZ, 0x33, !PT ;  /* 0x00000005ff027212 */ /* 0x000fc600078e33ff */
        /* <DEDUP_REMOVED lines=13> */
[----:B--2---:R-:W-:Y:S02]  /*16ae0*/  LOP3.LUT P2, RZ, R5, 0x1, RZ, 0xc0, !PT ;  /* 0x0000000105ff7812 */ /* 0x004fe4000784c0ff */
        /* <DEDUP_REMOVED lines=26> */
.L_x_842:
[----:B------:R-:W-:Y:S01]  /*16c90*/  IMAD R2, R19, 0x8, R18 ;  /* 0x0000000813027824 */ /* 0x000fe200078e0212 */
[----:B-1----:R-:W-:Y:S01]  /*16ca0*/  SHF.L.U32 R6, R9, 0x1f, RZ ;  /* 0x0000001f09067819 */ /* 0x002fe200000006ff */
[----:B------:R-:W1:Y:S01]  /*16cb0*/  S2R R3, SR_TID.X ;  /* 0x0000000000037919 */ /* 0x000e620000002100 */
[----:B------:R-:W-:Y:S02]  /*16cc0*/  BSSY B3, `(.L_x_843) ;  /* 0x0000005000037945 */ /* 0x000fe40003800000 */
[----:B------:R-:W2:Y:S01]  /*16cd0*/  SYNCS.PHASECHK.TRANS64.TRYWAIT P0, [R2+URZ+0x22840], R6 ;  /* 0x02284006020075a7 */ /* 0x000ea2000800017f */
[----:B-1----:R-:W-:-:S04]  /*16ce0*/  LOP3.LUT R3, R3, 0x7f, RZ, 0xc0, !PT ;  /* 0x0000007f03037812 */ /* 0x002fc800078ec0ff */
[----:B------:R-:W-:Y:S01]  /*16cf0*/  ISETP.NE.AND P1, PT, R3, RZ, PT ;  /* 0x000000ff0300720c */ /* 0x000fe20003f25270 */
[----:B--2---:R-:W-:-:S12]  /*16d00*/  @!P0 BRA `(.L_x_844) ;  /* 0x0000004c00e88947 */ /* 0x004fd80003800000 */
.L_x_1007:
[----:B------:R-:W-:Y:S05]  /*16d10*/  BSYNC B3 ;  /* 0x0000000000037941 */ /* 0x000fea0003800000 */
.L_x_843:
        /* <DEDUP_REMOVED lines=9> */
.L_x_846:
[----:B------:R-:W-:Y:S05]  /*16db0*/  BSYNC B3 ;  /* 0x0000000000037941 */ /* 0x000fea0003800000 */
.L_x_845:
        /* <DEDUP_REMOVED lines=12> */
.L_x_847:
        /* <DEDUP_REMOVED lines=13> */
.L_x_1008:
[----:B------:R-:W-:Y:S05]  /*16f50*/  BSYNC B3 ;  /* 0x0000000000037941 */ /* 0x000fea0003800000 */
.L_x_848:
        /* <DEDUP_REMOVED lines=11> */
.L_x_851:
[----:B------:R-:W-:Y:S05]  /*17010*/  BSYNC B3 ;  /* 0x0000000000037941 */ /* 0x000fea0003800000 */
.L_x_850:
        /* <DEDUP_REMOVED lines=9> */
.L_x_852:
        /* <DEDUP_REMOVED lines=15> */
.L_x_853:
        /* <DEDUP_REMOVED lines=15> */
.L_x_854:
        /* <DEDUP_REMOVED lines=15> */
.L_x_855:
        /* <DEDUP_REMOVED lines=10> */
.L_x_841:
[----:B------:R-:W-:Y:S05]  /*17420*/  BSYNC B1 ;  /* 0x0000000000017941 */ /* 0x000fea0003800000 */
.L_x_840:
[----:B------:R-:W2:Y:S02]  /*17430*/  LDL.LU R5, [R1+0x40] ;  /* 0x0000400001057983 */ /* 0x000ea40000300800 */
[----:B--2---:R-:W-:-:S07]  /*17440*/  VIADD R0, R5, 0xfffffffd ;  /* 0xfffffffd05007836 */ /* 0x004fce0000000000 */
.L_x_839:
[----:B------:R-:W-:Y:S05]  /*17450*/  BSYNC B2 ;  /* 0x0000000000027941 */ /* 0x000fea0003800000 */
.L_x_838:
[----:B------:R-:W-:Y:S01]  /*17460*/  VIADD R8, R8, 0xfffffffe ;  /* 0xfffffffe08087836 */ /* 0x000fe20000000000 */
[----:B------:R-:W-:-:S04]  /*17470*/  LOP3.LUT R4, RZ, R4, RZ, 0x33, !PT ;  /* 0x00000004ff047212 */ /* 0x000fc800078e33ff */
[----:B------:R-:W-:-:S13]  /*17480*/  ISETP.NE.AND P0, PT, R8, R4, PT ;  /* 0x000000040800720c */ /* 0x000fda0003f05270 */
[----:B------:R-:W-:Y:S05]  /*17490*/  @!P0 BRA `(.L_x_837) ;  /* 0x0000001000f88947 */ /* 0x000fea0003800000 */
.L_x_888:
        /* <DEDUP_REMOVED lines=8> */
[----:B--2---:R-:W-:Y:S02]  /*17520*/  LOP3.LUT P1, RZ, R3, 0x1, RZ, 0xc0, !PT ;  /* 0x0000000103ff7812 */ /* 0x004fe4000782c0ff */
[----:B---3--:R-:W-:-:S11]  /*17530*/  LOP3.LUT R6, R2, R6, RZ, 0x3c, !PT ;  /* 0x0000000602067212 */ /* 0x008fd600078e3cff */
[----:B------:R-:W-:Y:S05]  /*17540*/  @!P1 BRA `(.L_x_857) ;  /* 0x0000000800449947 */ /* 0x000fea0003800000 */
        /* <DEDUP_REMOVED lines=24> */
.L_x_858:
[----:B------:R-:W-:Y:S01]  /*176d0*/  IMAD R3, R7, 0x8, R18 ;  /* 0x0000000807037824 */ /* 0x000fe200078e0212 */
[----:B------:R-:W-:Y:S01]  /*176e0*/  SHF.L.U32 R2, R6, 0x1f, RZ ;  /* 0x0000001f06027819 */ /* 0x000fe200000006ff */
[----:B-1----:R-:W1:Y:S01]  /*176f0*/  S2R R4, SR_TID.X ;  /* 0x0000000000047919 */ /* 0x002e620000002100 */
[----:B------:R-:W-:Y:S02]  /*17700*/  BSSY B2, `(.L_x_859) ;  /* 0x0000005000027945 */ /* 0x000fe40003800000 */
[----:B------:R-:W2:Y:S01]  /*17710*/  SYNCS.PHASECHK.TRANS64.TRYWAIT P0, [R3+URZ+0x22840], R2 ;  /* 0x02284002030075a7 */ /* 0x000ea2000800017f */
[----:B-1----:R-:W-:-:S04]  /*17720*/  LOP3.LUT R4, R4, 0x7f, RZ, 0xc0, !PT ;  /* 0x0000007f04047812 */ /* 0x002fc800078ec0ff */
[----:B------:R-:W-:Y:S01]  /*17730*/  ISETP.NE.AND P1, PT, R4, RZ, PT ;  /* 0x000000ff0400720c */ /* 0x000fe20003f25270 */
[----:B--2---:R-:W-:-:S12]  /*17740*/  @!P0 BRA `(.L_x_860) ;  /* 0x0000004400808947 */ /* 0x004fd80003800000 */
.L_x_1009:
[----:B------:R-:W-:Y:S05]  /*17750*/  BSYNC B2 ;  /* 0x0000000000027941 */ /* 0x000fea0003800000 */
.L_x_859:
        /* <DEDUP_REMOVED lines=9> */
.L_x_862:
[----:B------:R-:W-:Y:S05]  /*177f0*/  BSYNC B2 ;  /* 0x0000000000027941 */ /* 0x000fea0003800000 */
.L_x_861:
[----:B------:R-:W2:Y:S01]  /*17800*/  LDL R4, [R1+0x24] ;  /* 0x0000240001047983 */ /* 0x000ea20000100800 */
        /* <DEDUP_REMOVED lines=11> */
.L_x_863:
        /* <DEDUP_REMOVED lines=10> */
[----:B------:R-:W2:Y:S01]  /*17960*/  SYNCS.PHASECHK.TRANS64.TRYWAIT P0, [R3+URZ+0x22860], R2 ;  /* 0x02286002030075a7 */ /* 0x000ea2000800017f */
[----:B------:R-:W-:Y:S04]  /*17970*/  BSSY B2, `(.L_x_864) ;  /* 0x0000002000027945 */ /* 0x000fe80003800000 */
[----:B--2---:R-:W-:Y:S05]  /*17980*/  @!P0 BRA `(.L_x_865) ;  /* 0x0000004400048947 */ /* 0x004fea0003800000 */
.L_x_1010:
[----:B------:R-:W-:Y:S05]  /*17990*/  BSYNC B2 ;  /* 0x0000000000027941 */ /* 0x000fea0003800000 */
.L_x_864:
[----:B------:R-:W-:Y:S01]  /*179a0*/  BSSY B2, `(.L_x_866) ;  /* 0x000000b000027945 */ /* 0x000fe20003800000 */
[----:B------:R-:W-:Y:S02]  /*179b0*/  IMAD.MOV.U32 R8, RZ, RZ, 0x0 ;  /* 0x00000000ff087424 */ /* 0x000fe400078e00ff */
[----:B0-----:R-:W-:Y:S01]  /*179c0*/  IMAD.MOV.U32 R9, RZ, RZ, 0x14f00000 ;  /* 0x14f00000ff097424 */ /* 0x001fe200078e00ff */
[----:B------:R-:W-:Y:S06]  /*179d0*/  @P1 BRA `(.L_x_867) ;  /* 0x00000000001c1947 */ /* 0x000fec0003800000 */
[----:B------:R-:W0:Y:S01]  /*179e0*/  S2R R5, SR_TID.X ;  /* 0x0000000000057919 */ /* 0x000e220000002100 */
[----:B-12---:R-:W-:-:S04]  /*179f0*/  IMAD.MOV.U32 R2, RZ, RZ, 0xc000 ;  /* 0x0000c000ff027424 */ /* 0x006fc800078e00ff */
[----:B------:R3:W-:Y:S01]  /*17a00*/  SYNCS.ARRIVE.TRANS64 RZ, [R3+URZ+0x22850], R2 ;  /* 0x0228500203ff79a7 */ /* 0x0007e2000800003f */
[----:B0-----:R-:W-:-:S04]  /*17a10*/  LOP3.LUT R5, R5, 0x1f, RZ, 0xc0, !PT ;  /* 0x0000001f05057812 */ /* 0x001fc800078ec0ff */
[----:B------:R-:W-:-:S13]  /*17a20*/  ISETP.NE.AND P0, PT, R5, RZ, PT ;  /* 0x000000ff0500720c */ /* 0x000fda0003f05270 */
[----:B---3--:R-:W-:Y:S05]  /*17a30*/  @!P0 BRA `(.L_x_867) ;  /* 0x0000000000048947 */ /* 0x008fea0003800000 */
[----:B------:R-:W-:Y:S01]  /*17a40*/  BPT.TRAP 0x1 ;  /* 0x000000040000795c */ /* 0x000fe20000300000 */
.L_x_867:
[----:B------:R-:W-:Y:S05]  /*17a50*/  BSYNC B2 ;  /* 0x0000000000027941 */ /* 0x000fea0003800000 */
.L_x_866:
[----:B------:R-:W-:Y:S01]  /*17a60*/  R2UR UR10, R10 ;  /* 0x000000000a0a72ca */ /* 0x000fe200000e0000 */
[----:B-12---:R-:W-:Y:S01]  /*17a70*/  IMAD R2, R7, 0xc000, R18 ;  /* 0x0000c00007027824 */ /* 0x006fe200078e0212 */
[----:B------:R-:W-:Y:S01]  /*17a80*/  R2UR UR6, R8 ;  /* 0x00000000080672ca */ /* 0x000fe200000e0000 */
[----:B------:R-:W-:Y:S01]  /*17a90*/  UIADD3 UR4, UP0, UR38, 0x470, URZ ;  /* 0x0000047026047890 */ /* 0x000fe2000ff1e03f */
[----:B------:R-:W-:Y:S01]  /*17aa0*/  R2UR UR7, R9 ;  /* 0x00000000090772ca */ /* 0x000fe200000e0000 */
[----:B------:R-:W-:Y:S01]  /*17ab0*/  VIADD R3, R3, 0x22850 ;  /* 0x0002285003037836 */ /* 0x000fe20000000000 */
[----:B------:R-:W-:Y:S01]  /*17ac0*/  PLOP3.LUT P0, PT, PT, PT, PT, 0x80, 0x0 ;  /* 0x000000000000781c */ /* 0x000fe20003f0f070 */
[----:B------:R-:W-:Y:S01]  /*17ad0*/  VIADD R5, R2, 0x400 ;  /* 0x0000040002057836 */ /* 0x000fe20000000000 */
[----:B------:R-:W-:-:S12]  /*17ae0*/  UIADD3.X UR5, URZ, UR39, URZ, UP0, !UPT ;  /* 0x000000273f057290 */ /* 0x000fd800087fe43f */
.L_x_868:
        /* <DEDUP_REMOVED lines=15> */
.L_x_869:
        /* <DEDUP_REMOVED lines=15> */
.L_x_870:
        /* <DEDUP_REMOVED lines=15> */
.L_x_871:
        /* <DEDUP_REMOVED lines=10> */
.L_x_857:
[----:B------:R-:W-:Y:S05]  /*17e60*/  BSYNC B1 ;  /* 0x0000000000017941 */ /* 0x000fea0003800000 */
.L_x_856:
[----:B------:R-:W2:Y:S01]  /*17e70*/  LDL R5, [R1+0x1c] ;  /* 0x00001c0001057983 */ /* 0x000ea20000100800 */
[----:B------:R-:W-:Y:S01]  /*17e80*/  VIADD R7, R7, 0x1 ;  /* 0x0000000107077836 */ /* 0x000fe20000000000 */
[----:B------:R-:W-:Y:S04]  /*17e90*/  BSSY B1, `(.L_x_872) ;  /* 0x000009a000017945 */ /* 0x000fe80003800000 */
[----:B------:R-:W-:-:S04]  /*17ea0*/  ISETP.NE.AND P0, PT, R7, 0x2, PT ;  /* 0x000000020700780c */ /* 0x000fc80003f05270 */
[----:B------:R-:W-:Y:S02]  /*17eb0*/  SEL R2, RZ, 0x1, P0 ;  /* 0x00000001ff027807 */ /* 0x000fe40000000000 */
[----:B------:R-:W-:Y:S02]  /*17ec0*/  SEL R19, R7, RZ, P0 ;  /* 0x000000ff07137207 */ /* 0x000fe40000000000 */
[----:B------:R-:W-:Y:S01]  /*17ed0*/  LOP3.LUT R8, R6, R2, RZ, 0x3c, !PT ;  /* 0x0000000206087212 */ /* 0x000fe200078e3cff */
[----:B------:R-:W-:-:S04]  /*17ee0*/  VIADD R6, R0, 0xffffffff ;  /* 0xffffffff00067836 */ /* 0x000fc80000000000 */
[----:B------:R1:W-:Y:S01]  /*17ef0*/  STL [R1+0x14], R8 ;  /* 0x0000140801007387 */ /* 0x0003e20000100800 */
[----:B--2---:R-:W-:-:S13]  /*17f00*/  LOP3.LUT P2, RZ, R5, 0x1, RZ, 0xc0, !PT ;  /* 0x0000000105ff7812 */ /* 0x004fda000784c0ff */
        /* <DEDUP_REMOVED lines=25> */
.L_x_874:
        /* <DEDUP_REMOVED lines=8> */
.L_x_1011:
[----:B------:R-:W-:Y:S05]  /*18120*/  BSYNC B2 ;  /* 0x0000000000027941 */ /* 0x000fea0003800000 */
.L_x_875:
        /* <DEDUP_REMOVED lines=9> */
.L_x_878:
[----:B------:R-:W-:Y:S05]  /*181c0*/  BSYNC B2 ;  /* 0x0000000000027941 */ /* 0x000fea0003800000 */
.L_x_877:
        /* <DEDUP_REMOVED lines=12> */
.L_x_879:
        /* <DEDUP_REMOVED lines=13> */
.L_x_1012:
[----:B------:R-:W-:Y:S05]  /*18360*/  BSYNC B2 ;  /* 0x0000000000027941 */ /* 0x000fea0003800000 */
.L_x_880:
        /* <DEDUP_REMOVED lines=11> */
.L_x_883:
[----:B------:R-:W-:Y:S05]  /*18420*/  BSYNC B2 ;  /* 0x0000000000027941 */ /* 0x000fea0003800000 */
.L_x_882:
        /* <DEDUP_REMOVED lines=9> */
.L_x_884:
        /* <DEDUP_REMOVED lines=15> */
.L_x_885:
        /* <DEDUP_REMOVED lines=15> */
.L_x_886:
        /* <DEDUP_REMOVED lines=15> */
.L_x_887:
        /* <DEDUP_REMOVED lines=10> */
.L_x_873:
[----:B------:R-:W-:Y:S05]  /*18830*/  BSYNC B1 ;  /* 0x0000000000017941 */ /* 0x000fea0003800000 */
.L_x_872:
[----:B------:R-:W2:Y:S01]  /*18840*/  LDL R5, [R1+0x28] ;  /* 0x0000280001057983 */ /* 0x000ea20000100800 */
[----:B------:R-:W-:Y:S01]  /*18850*/  VIADD R0, R0, 0xfffffffe ;  /* 0xfffffffe00007836 */ /* 0x000fe20000000000 */
[----:B--2---:R-:W-:-:S13]  /*18860*/  ISETP.GT.AND P0, PT, R6, R5, PT ;  /* 0x000000050600720c */ /* 0x004fda0003f04270 */
[----:B------:R-:W-:Y:S05]  /*18870*/  @P0 BRA `(.L_x_888) ;  /* 0xffffffec00080947 */ /* 0x000fea000383ffff */
.L_x_837:
[----:B------:R-:W-:Y:S05]  /*18880*/  BSYNC B0 ;  /* 0x0000000000007941 */ /* 0x000fea0003800000 */
.L_x_836:
[----:B------:R-:W2:Y:S01]  /*18890*/  LDL.LU R2, [R1+0x14] ;  /* 0x0000140001027983 */ /* 0x000ea20000300800 */
[----:B------:R-:W1:Y:S01]  /*188a0*/  S2R R3, SR_TID.X ;  /* 0x0000000000037919 */ /* 0x000e620000002100 */
[----:B------:R-:W-:-:S05]  /*188b0*/  VIADD R19, R19, 0x1 ;  /* 0x0000000113137836 */ /* 0x000fca0000000000 */
[----:B------:R-:W-:-:S04]  /*188c0*/  ISETP.NE.AND P0, PT, R19, 0x2, PT ;  /* 0x000000021300780c */ /* 0x000fc80003f05270 */
[----:B------:R-:W-:Y:S01]  /*188d0*/  SEL R0, RZ, 0x1, P0 ;  /* 0x00000001ff007807 */ /* 0x000fe20000000000 */
[----:B------:R-:W-:Y:S01]  /*188e0*/  BSSY B0, `(.L_x_889) ;  /* 0x0000013000007945 */ /* 0x000fe20003800000 */
[----:B-1----:R-:W-:-:S04]  /*188f0*/  LOP3.LUT R3, R3, 0x7f, RZ, 0xc0, !PT ;  /* 0x0000007f03037812 */ /* 0x002fc800078ec0ff */
[----:B------:R-:W-:Y:S02]  /*18900*/  ISETP.NE.AND P1, PT, R3, RZ, PT ;  /* 0x000000ff0300720c */ /* 0x000fe40003f25270 */
[----:B--2---:R-:W-:-:S05]  /*18910*/  LOP3.LUT R2, R2, R0, RZ, 0x3c, !PT ;  /* 0x0000000002027212 */ /* 0x004fca00078e3cff */
[----:B------:R1:W-:Y:S06]  /*18920*/  STL [R1+0x14], R2 ;  /* 0x0000140201007387 */ /* 0x0003ec0000100800 */
[----:B------:R-:W-:Y:S05]  /*18930*/  @P1 BRA `(.L_x_890) ;  /* 0x0000000000341947 */ /* 0x000fea0003800000 */
[----:B------:R-:W2:Y:S01]  /*18940*/  S2R R5, SR_LANEID ;  /* 0x0000000000057919 */ /* 0x000ea20000000000 */
[----:B------:R-:W-:Y:S01]  /*18950*/  VOTEU.ANY UR4, UPT, PT ;  /* 0x0000000000047886 */ /* 0x000fe200038e0100 */
[----:B-1----:R-:W1:Y:S01]  /*18960*/  LDC.64 R2, c[0x0][0xc60] ;  /* 0x00031800ff027b82 */ /* 0x002e620000000a00 */
[----:B------:R-:W2:Y:S02]  /*18970*/  FLO.U32 R0, UR4 ;  /* 0x0000000400007d00 */ /* 0x000ea400080e0000 */
[----:B--2---:R-:W-:-:S06]  /*18980*/  ISETP.EQ.U32.AND P1, PT, R0, R5, PT ;  /* 0x000000050000720c */ /* 0x004fcc0003f22070 */
[----:B------:R-:W1:Y:S07]  /*18990*/  POPC R5, UR4 ;  /* 0x0000000400057d09 */ /* 0x000e6e0008000000 */
[----:B-1----:R-:W2:Y:S01]  /*189a0*/  @P1 ATOMG.E.ADD.STRONG.GPU PT, R3, desc[UR40][R2.64], R5 ;  /* 0x00000005020319a8 */ /* 0x002ea200081ee1e8 */
[----:B------:R-:W1:Y:S02]  /*189b0*/  S2R R4, SR_LTMASK ;  /* 0x0000000000047919 */ /* 0x000e640000003900 */
[----:B-1----:R-:W-:-:S04]  /*189c0*/  LOP3.LUT R4, R4, UR4, RZ, 0xc0, !PT ;  /* 0x0000000404047c12 */ /* 0x002fc8000f8ec0ff */
[----:B------:R-:W1:Y:S01]  /*189d0*/  POPC R7, R4 ;  /* 0x0000000400077309 */ /* 0x000e620000000000 */
[----:B--2---:R-:W1:Y:S02]  /*189e0*/  SHFL.IDX PT, R0, R3, R0, 0x1f ;  /* 0x00001f0003007589 */ /* 0x004e6400000e0000 */
[----:B-1----:R-:W-:-:S05]  /*189f0*/  IADD3 R0, R0, UR37, R7 ;  /* 0x0000002500007c10 */ /* 0x002fca000fffe007 */
[----:B------:R2:W-:Y:S02]  /*18a00*/  STL [R1], R0 ;  /* 0x0000000001007387 */ /* 0x0005e40000100800 */
.L_x_890:
[----:B------:R-:W-:Y:S05]  /*18a10*/  BSYNC B0 ;  /* 0x0000000000007941 */ /* 0x000fea0003800000 */
.L_x_889:
[----:B------:R-:W-:-:S07]  /*18a20*/  SEL R19, R19, RZ, P0 ;  /* 0x000000ff13137207 */ /* 0x000fce0000000000 */
.L_x_808:
[----:B------:R-:W-:Y:S05]  /*18a30*/  BSYNC B7 ;  /* 0x0000000000077941 */ /* 0x000fea0003800000 */
.L_x_806:
[----:B--23--:R-:W2:Y:S02]  /*18a40*/  LDL R0, [R1+0x1c] ;  /* 0x00001c0001007983 */ /* 0x00cea40000100800 */
[----:B--2---:R-:W-:-:S13]  /*18a50*/  LOP3.LUT P0, RZ, R0, 0x2, RZ, 0xc0, !PT ;  /* 0x0000000200ff7812 */ /* 0x004fda000780c0ff */
[----:B------:R-:W-:Y:S05]  /*18a60*/  @!P0 BRA `(.L_x_891) ;  /* 0x00000000002c8947 */ /* 0x000fea0003800000 */
[----:B------:R-:W-:Y:S05]  /*18a70*/  WARPSYNC.ALL ;  /* 0x0000000000007948 */ /* 0x000fea0003800000 */
[----:B------:R-:W2:Y:S08]  /*18a80*/  S2UR UR5, SR_CgaCtaId ;  /* 0x00000000000579c3 */ /* 0x000eb00000008800 */
[----:B------:R-:W-:Y:S06]  /*18a90*/  BAR.SYNC.DEFER_BLOCKING 0x5, 0x180 ;  /* 0x0146000000007b1d */ /* 0x000fec0000010000 */
[----:B------:R-:W-:-:S02]  /*18aa0*/  UMOV UR4, 0x400 ;  /* 0x0000040000047882 */ /* 0x000fc40000000000 */
[----:B--2---:R-:W-:-:S06]  /*18ab0*/  ULEA UR4, UR5, UR4, 0x18 ;  /* 0x0000000405047291 */ /* 0x004fcc000f8ec03f */
[----:B------:R-:W-:-:S05]  /*18ac0*/  IMAD.U32 R18, RZ, RZ, UR4 ;  /* 0x00000004ff127e24 */ /* 0x000fca000f8e00ff */
[----:B------:R-:W2:Y:S04]  /*18ad0*/  LDS.128 R4, [R18+0x228d0] ;  /* 0x0228d00012047984 */ /* 0x000ea80000000c00 */
[----:B--2---:R2:W-:Y:S04]  /*18ae0*/  STL.64 [R1], R4 ;  /* 0x0000000401007387 */ /* 0x0045e80000100a00 */
[----:B------:R2:W-:Y:S01]  /*18af0*/  STL.64 [R1+0x8], R6 ;  /* 0x0000080601007387 */ /* 0x0005e20000100a00 */
[----:B------:R-:W-:Y:S06]  /*18b00*/  BAR.ARV 0x4, 0x180 ;  /* 0x0106000000007b1d */ /* 0x000fec0000002000 */
[----:B------:R-:W-:Y:S05]  /*18b10*/  BRA `(.L_x_892) ;  /* 0x0000000c00207947 */ /* 0x000fea0003800000 */
.L_x_891:
[----:B------:R-:W2:Y:S01]  /*18b20*/  S2R R16, SR_TID.X ;  /* 0x0000000000107919 */ /* 0x000ea20000002100 */
[----:B------:R-:W-:Y:S01]  /*18b30*/  UMOV UR4, 0xffffffff ;  /* 0xffffffff00047882 */ /* 0x000fe20000000000 */
[----:B--2---:R-:W-:-:S04]  /*18b40*/  LOP3.LUT R16, R16, 0x1f, RZ, 0xc0, !PT ;  /* 0x0000001f10107812 */ /* 0x004fc800078ec0ff */
[----:B------:R-:W-:Y:S01]  /*18b50*/  ISETP.NE.AND P0, PT, R16, 0x1f, PT ;  /* 0x0000001f1000780c */ /* 0x000fe20003f05270 */
[----:B------:R-:W-:-:S12]  /*18b60*/  BRA.DIV UR4, `(.L_x_893) ;  /* 0x0000003204c87947 */ /* 0x000fd8000b800000 */
[----:B-1----:R-:W2:Y:S01]  /*18b70*/  LDL.LU R2, [R1] ;  /* 0x0000000001027983 */ /* 0x002ea20000300800 */
[----:B------:R-:W-:-:S03]  /*18b80*/  ULDC UR4, c[0x0][0xc3c] ;  /* 0x00030f0000047ab9 */ /* 0x000fc60000000800 */
[----:B------:R-:W3:Y:S01]  /*18b90*/  LDL R3, [R1+0xc] ;  /* 0x00000c0001037983 */ /* 0x000ee20000100800 */
[----:B--2---:R-:W-:Y:S02]  /*18ba0*/  IMAD.MOV.U32 R10, RZ, RZ, R2 ;  /* 0x000000ffff0a7224 */ /* 0x004fe400078e0002 */
[----:B---3--:R-:W-:-:S05]  /*18bb0*/  IMAD.IADD R0, R3, 0x1, R16 ;  /* 0x0000000103007824 */ /* 0x008fca00078e0210 */
[----:B------:R-:W-:-:S13]  /*18bc0*/  ISETP.GE.OR P1, PT, R0, UR4, !P0 ;  /* 0x0000000400007c0c */ /* 0x000fda000c726670 */
[----:B------:R-:W1:Y:S08]  /*18bd0*/  @!P1 LDC.64 R2, c[0x0][0xc80] ;  /* 0x00032000ff029b82 */ /* 0x000e700000000a00 */
[----:B------:R-:W2:Y:S01]  /*18be0*/  @!P1 LDC.64 R6, c[0x0][0xc78] ;  /* 0x00031e00ff069b82 */ /* 0x000ea20000000a00 */
[----:B-1----:R-:W-:-:S05]  /*18bf0*/  @!P1 IMAD.WIDE R2, R0, 0x4, R2 ;  /* 0x0000000400029825 */ /* 0x002fca00078e0202 */
[----:B------:R2:W3:Y:S02]  /*18c00*/  @!P1 LDG.E R8, desc[UR40][R2.64] ;  /* 0x0000002802089981 */ /* 0x0004e4000c1e1900 */
[----:B--2---:R-:W-:-:S06]  /*18c10*/  @!P1 IMAD.WIDE R2, R0, 0x4, R6 ;  /* 0x0000000400029825 */ /* 0x004fcc00078e0206 */
[----:B------:R-:W2:Y:S01]  /*18c20*/  @!P1 LDG.E R2, desc[UR40][R2.64] ;  /* 0x0000002802029981 */ /* 0x000ea2000c1e1900 */
[----:B------:R-:W-:Y:S01]  /*18c30*/  IMAD.MOV.U32 R4, RZ, RZ, RZ ;  /* 0x000000ffff047224 */ /* 0x000fe200078e00ff */
[C---:B------:R-:W-:Y:S01]  /*18c40*/  ISETP.GE.U32.AND P2, PT, R16.reuse, 0x2, PT ;  /* 0x000000021000780c */ /* 0x040fe20003f46070 */
[----:B------:R-:W-:Y:S01]  /*18c50*/  IMAD.MOV.U32 R6, RZ, RZ, RZ ;  /* 0x000000ffff067224 */ /* 0x000fe200078e00ff */
[C---:B------:R-:W-:Y:S01]  /*18c60*/  ISETP.GE.U32.AND P3, PT, R16.reuse, 0x4, PT ;  /* 0x000000041000780c */ /* 0x040fe20003f66070 */
[----:B------:R-:W-:Y:S01]  /*18c70*/  SHFL.IDX PT, R0, R10, 0x1, 0x1f ;  /* 0x00201f000a007f89 */ /* 0x000fe200000e0000 */
[C---:B------:R-:W-:Y:S02]  /*18c80*/  ISETP.GE.U32.AND P4, PT, R16.reuse, 0x8, PT ;  /* 0x000000081000780c */ /* 0x040fe40003f86070 */
[----:B------:R-:W-:Y:S01]  /*18c90*/  ISETP.GE.U32.AND P5, PT, R16, 0x10, PT ;  /* 0x000000101000780c */ /* 0x000fe20003fa6070 */
[----:B---3--:R-:W-:Y:S02]  /*18ca0*/  @!P1 IMAD.MOV.U32 R4, RZ, RZ, R8 ;  /* 0x000000ffff049224 */ /* 0x008fe400078e0008 */
[----:B------:R-:W-:-:S02]  /*18cb0*/  IMAD.MOV.U32 R8, RZ, RZ, RZ ;  /* 0x000000ffff087224 */ /* 0x000fc400078e00ff */
[----:B--2---:R-:W-:Y:S01]  /*18cc0*/  @!P1 IMAD.MOV.U32 R6, RZ, RZ, R2 ;  /* 0x000000ffff069224 */ /* 0x004fe200078e0002 */
[----:B------:R-:W-:-:S03]  /*18cd0*/  ISETP.NE.AND P1, PT, R16, RZ, PT ;  /* 0x000000ff1000720c */ /* 0x000fc60003f25270 */
[----:B------:R-:W-:-:S05]  /*18ce0*/  IMAD R2, R6, R4, RZ ;  /* 0x0000000406027224 */ /* 0x000fca00078e02ff */
[----:B------:R-:W1:Y:S02]  /*18cf0*/  SHFL.UP PT, R3, R2, 0x1, RZ ;  /* 0x0420000002037989 */ /* 0x000e6400000e00ff */
[----:B-1----:R-:W-:-:S05]  /*18d00*/  SEL R5, R3, RZ, P1 ;  /* 0x000000ff03057207 */ /* 0x002fca0000800000 */
[----:B------:R-:W-:Y:S02]  /*18d10*/  IMAD.IADD R2, R2, 0x1, R5 ;  /* 0x0000000102027824 */ /* 0x000fe400078e0205 */
[----:B------:R-:W-:Y:S04]  /*18d20*/  SHFL.IDX PT, R5, R10, RZ, 0x1f ;  /* 0x00001fff0a057589 */ /* 0x000fe800000e0000 */
        /* <DEDUP_REMOVED lines=12> */
[----:B0-----:R0:W1:Y:S02]  /*18df0*/  SHFL.IDX PT, R9, R7, 0x1f, 0x1f ;  /* 0x03e01f0007097f89 */ /* 0x00106400000e0000 */
.L_x_1022:
[----:B------:R-:W-:Y:S02]  /*18e00*/  ULDC UR4, c[0x0][0xc38] ;  /* 0x00030e0000047ab9 */ /* 0x000fe40000000800 */
[----:B------:R-:W-:-:S04]  /*18e10*/  IMAD.U32 R2, RZ, RZ, UR4 ;  /* 0x00000004ff027e24 */ /* 0x000fc8000f8e00ff */
[----:B-1----:R-:W-:-:S04]  /*18e20*/  IMAD R9, R9, R2, RZ ;  /* 0x0000000209097224 */ /* 0x002fc800078e02ff */
[----:B------:R-:W-:-:S05]  /*18e30*/  IMAD.IADD R0, R0, 0x1, R9 ;  /* 0x0000000100007824 */ /* 0x000fca00078e0209 */
[----:B------:R-:W-:-:S13]  /*18e40*/  ISETP.GT.AND P6, PT, R0, R5, PT ;  /* 0x000000050000720c */ /* 0x000fda0003fc4270 */
[----:B------:R-:W-:Y:S05]  /*18e50*/  @P6 BRA `(.L_x_894) ;  /* 0x0000000000ac6947 */ /* 0x000fea0003800000 */
.L_x_897:
[----:B------:R-:W2:Y:S01]  /*18e60*/  LDL.LU R2, [R1+0xc] ;  /* 0x00000c0001027983 */ /* 0x000ea20000300800 */
[----:B------:R-:W1:Y:S01]  /*18e70*/  LDC R3, c[0x0][0xc3c] ;  /* 0x00030f00ff037b82 */ /* 0x000e620000000800 */
[----:B--2---:R-:W-:-:S05]  /*18e80*/  VIADD R2, R2, 0x1f ;  /* 0x0000001f02027836 */ /* 0x004fca0000000000 */
[----:B-1----:R-:W-:-:S13]  /*18e90*/  ISETP.GE.AND P6, PT, R2, R3, PT ;  /* 0x000000030200720c */ /* 0x002fda0003fc6270 */
[----:B------:R-:W-:Y:S05]  /*18ea0*/  @P6 BRA `(.L_x_895) ;  /* 0x0000000400d46947 */ /* 0x000fea0003800000 */
[----:B------:R-:W1:Y:S01]  /*18eb0*/  S2R R4, SR_TID.X ;  /* 0x0000000000047919 */ /* 0x000e620000002100 */
[----:B------:R2:W-:Y:S01]  /*18ec0*/  STL [R1+0xc], R2 ;  /* 0x00000c0201007387 */ /* 0x0005e20000100800 */
[----:B-1----:R-:W-:-:S05]  /*18ed0*/  LOP3.LUT R4, R4, 0x1f, RZ, 0xc0, !PT ;  /* 0x0000001f04047812 */ /* 0x002fca00078ec0ff */
[----:B------:R-:W-:Y:S02]  /*18ee0*/  IMAD.IADD R6, R2, 0x1, R4 ;  /* 0x0000000102067824 */ /* 0x000fe400078e0204 */
[----:B------:R-:W-:-:S03]  /*18ef0*/  IMAD.MOV.U32 R4, RZ, RZ, RZ ;  /* 0x000000ffff047224 */ /* 0x000fc600078e00ff */
[----:B------:R-:W-:-:S13]  /*18f00*/  ISETP.GE.OR P6, PT, R6, R3, !P0 ;  /* 0x000000030600720c */ /* 0x000fda00047c6670 */
[----:B--2---:R-:W1:Y:S02]  /*18f10*/  @!P6 LDC.64 R2, c[0x0][0xc80] ;  /* 0x00032000ff02eb82 */ /* 0x004e640000000a00 */
[----:B-1----:R-:W-:-:S05]  /*18f20*/  @!P6 IMAD.WIDE R2, R6, 0x4, R2 ;  /* 0x000000040602e825 */ /* 0x002fca00078e0202 */
[----:B------:R1:W2:Y:S02]  /*18f30*/  @!P6 LDG.E R4, desc[UR40][R2.64] ;  /* 0x000000280204e981 */ /* 0x0002a4000c1e1900 */
[----:B-1----:R-:W1:Y:S02]  /*18f40*/  @!P6 LDC.64 R2, c[0x0][0xc78] ;  /* 0x00031e00ff02eb82 */ /* 0x002e640000000a00 */
[----:B-1----:R-:W-:-:S04]  /*18f50*/  @!P6 IMAD.WIDE R2, R6, 0x4, R2 ;  /* 0x000000040602e825 */ /* 0x002fc800078e0202 */
[----:B------:R-:W-:-:S06]  /*18f60*/  IMAD.MOV.U32 R6, RZ, RZ, RZ ;  /* 0x000000ffff067224 */ /* 0x000fcc00078e00ff */
[----:B------:R-:W2:Y:S01]  /*18f70*/  @!P6 LDG.E R6, desc[UR40][R2.64] ;  /* 0x000000280206e981 */ /* 0x000ea2000c1e1900 */
[----:B------:R-:W-:Y:S01]  /*18f80*/  UMOV UR4, 0xffffffff ;  /* 0xffffffff00047882 */ /* 0x000fe20000000000 */
[----:B--2---:R-:W-:Y:S02]  /*18f90*/  IMAD R2, R6, R4, RZ ;  /* 0x0000000406027224 */ /* 0x004fe400078e02ff */
[----:B------:R-:W-:Y:S05]  /*18fa0*/  BRA.DIV UR4, `(.L_x_896) ;  /* 0x0000003604187947 */ /* 0x000fea000b800000 */
        /* <DEDUP_REMOVED lines=14> */
[----:B0-----:R-:W-:-:S05]  /*19090*/  IMAD.IADD R7, R2, 0x1, R3 ;  /* 0x0000000102077824 */ /* 0x001fca00078e0203 */
[----:B------:R0:W1:Y:S02]  /*190a0*/  SHFL.IDX PT, R9, R7, 0x1f, 0x1f ;  /* 0x03e01f0007097f89 */ /* 0x00006400000e0000 */
.L_x_1030:
[----:B------:R-:W-:Y:S02]  /*190b0*/  ULDC UR4, c[0x0][0xc38] ;  /* 0x00030e0000047ab9 */ /* 0x000fe40000000800 */
[----:B------:R-:W-:-:S04]  /*190c0*/  IMAD.U32 R2, RZ, RZ, UR4 ;  /* 0x00000004ff027e24 */ /* 0x000fc8000f8e00ff */
[----:B-1----:R-:W-:-:S04]  /*190d0*/  IMAD R9, R9, R2, RZ ;  /* 0x0000000209097224 */ /* 0x002fc800078e02ff */
[----:B------:R-:W-:-:S05]  /*190e0*/  IMAD.IADD R0, R9, 0x1, R0 ;  /* 0x0000000109007824 */ /* 0x000fca00078e0200 */
[----:B------:R-:W-:-:S13]  /*190f0*/  ISETP.GT.AND P6, PT, R0, R5, PT ;  /* 0x000000050000720c */ /* 0x000fda0003fc4270 */
[----:B------:R-:W-:Y:S05]  /*19100*/  @!P6 BRA `(.L_x_897) ;  /* 0xfffffffc0054e947 */ /* 0x000fea000383ffff */
.L_x_894:
        /* <DEDUP_REMOVED lines=9> */
.L_x_1035:
[----:B------:R-:W-:-:S13]  /*191a0*/  ISETP.NE.AND P0, PT, R3, RZ, PT ;  /* 0x000000ff0300720c */ /* 0x000fda0003f05270 */
[----:B------:R-:W-:Y:S05]  /*191b0*/  @!P0 BRA `(.L_x_899) ;  /* 0x0000000000148947 */ /* 0x000fea0003800000 */
[----:B------:R-:W-:Y:S01]  /*191c0*/  UMOV UR4, 0xffffffff ;  /* 0xffffffff00047882 */ /* 0x000fe20000000000 */
[----:B------:R-:W-:Y:S02]  /*191d0*/  VIADD R12, R0, 0xffffffff ;  /* 0xffffffff000c7836 */ /* 0x000fe40000000000 */
[----:B------:R-:W-:Y:S05]  /*191e0*/  BRA.DIV UR4, `(.L_x_900) ;  /* 0x0000003604bc7947 */ /* 0x000fea000b800000 */
[----:B0-----:R0:W4:Y:S02]  /*191f0*/  SHFL.IDX PT, R7, R7, R12, 0x1f ;  /* 0x00001f0c07077589 */ /* 0x00112400000e0000 */
.L_x_1038:
[----:B----4-:R-:W-:-:S07]  /*19200*/  IMAD.MOV.U32 R8, RZ, RZ, R7 ;  /* 0x000000ffff087224 */ /* 0x010fce00078e0007 */
.L_x_899:
[----:B------:R-:W4:Y:S01]  /*19210*/  LDL.LU R10, [R1+0xc] ;  /* 0x00000c00010a7983 */ /* 0x000f220000300800 */
[----:B0-2---:R-:W-:Y:S01]  /*19220*/  IABS R7, R4 ;  /* 0x0000000400077213 */ /* 0x005fe20000000000 */
[----:B------:R-:W-:-:S03]  /*19230*/  IMAD R9, R8, R2, R9 ;  /* 0x0000000208097224 */ /* 0x000fc600078e0209 */
[----:B------:R-:W0:Y:S01]  /*19240*/  I2F.RP R2, R7 ;  /* 0x0000000700027306 */ /* 0x000e220000209400 */
[----:B------:R-:W-:Y:S01]  /*19250*/  IMAD.IADD R5, R5, 0x1, -R9 ;  /* 0x0000000105057824 */ /* 0x000fe200078e0a09 */
[----:B------:R2:W-:Y:S02]  /*19260*/  STL [R1], R9 ;  /* 0x0000000901007387 */ /* 0x0005e40000100800 */
[----:B--2---:R-:W-:-:S04]  /*19270*/  IABS R9, R4 ;  /* 0x0000000400097213 */ /* 0x004fc80000000000 */
        /* <DEDUP_REMOVED lines=35> */
[----:B------:R-:W-:Y:S02]  /*194b0*/  IMAD R3, R2, R9, R3 ;  /* 0x0000000902037224 */ /* 0x000fe400078e0203 */
[----:B------:R-:W-:-:S03]  /*194c0*/  IMAD.IADD R4, R5, 0x1, -R4 ;  /* 0x0000000105047824 */ /* 0x000fc600078e0a04 */
        /* <DEDUP_REMOVED lines=14> */
[----:B-1----:R-:W-:-:S05]  /*195b0*/  IMAD R0, R3, 0x10000, R2 ;  /* 0x0001000003007824 */ /* 0x002fca00078e0202 */
[----:B------:R0:W-:Y:S04]  /*195c0*/  STL [R1+0x8], R0 ;  /* 0x0000080001007387 */ /* 0x0001e80000100800 */
[----:B------:R0:W-:Y:S04]  /*195d0*/  STL [R1+0xc], R10 ;  /* 0x00000c0a01007387 */ /* 0x0001e80000100800 */
[----:B------:R0:W-:Y:S01]  /*195e0*/  STL [R1+0x4], R4 ;  /* 0x0000040401007387 */ /* 0x0001e20000100800 */
[----:B------:R-:W-:Y:S05]  /*195f0*/  BRA `(.L_x_901) ;  /* 0x0000000000287947 */ /* 0x000fea0003800000 */
.L_x_895:
[----:B------:R-:W-:Y:S01]  /*19600*/  UMOV UR4, URZ ;  /* 0x0000003f00047c82 */ /* 0x000fe20008000000 */
[----:B------:R-:W-:Y:S01]  /*19610*/  ULDC UR6, c[0x0][0xc3c] ;  /* 0x00030f0000067ab9 */ /* 0x000fe20000000800 */
[----:B------:R-:W-:Y:S01]  /*19620*/  UMOV UR5, URZ ;  /* 0x0000003f00057c82 */ /* 0x000fe20008000000 */
[----:B------:R-:W-:Y:S01]  /*19630*/  IMAD.U32 R3, RZ, RZ, UR4 ;  /* 0x00000004ff037e24 */ /* 0x000fe2000f8e00ff */
[----:B------:R1:W-:Y:S01]  /*19640*/  STL [R1], R5 ;  /* 0x0000000501007387 */ /* 0x0003e20000100800 */
[----:B------:R-:W-:Y:S02]  /*19650*/  IMAD.U32 R0, RZ, RZ, UR6 ;  /* 0x00000006ff007e24 */ /* 0x000fe4000f8e00ff */
[----:B------:R-:W-:Y:S01]  /*19660*/  IMAD.U32 R2, RZ, RZ, UR5 ;  /* 0x00000005ff027e24 */ /* 0x000fe2000f8e00ff */
[----:B------:R1:W-:Y:S04]  /*19670*/  STL [R1+0x4], R3 ;  /* 0x0000040301007387 */ /* 0x0003e80000100800 */
[----:B------:R1:W-:Y:S04]  /*19680*/  STL [R1+0xc], R0 ;  /* 0x00000c0001007387 */ /* 0x0003e80000100800 */
[----:B------:R1:W-:Y:S02]  /*19690*/  STL [R1+0x8], R2 ;  /* 0x0000080201007387 */ /* 0x0003e40000100800 */
.L_x_901:
        /* <DEDUP_REMOVED lines=16> */
.L_x_892:
[----:B------:R-:W4:Y:S01]  /*197a0*/  LDL R0, [R1+0xc] ;  /* 0x00000c0001007983 */ /* 0x000f220000100800 */
[----:B------:R-:W-:Y:S02]  /*197b0*/  ULDC UR4, c[0x0][0xc3c] ;  /* 0x00030f0000047ab9 */ /* 0x000fe40000000800 */
[----:B----4-:R-:W-:-:S13]  /*197c0*/  ISETP.GE.AND P0, PT, R0, UR4, PT ;  /* 0x0000000400007c0c */ /* 0x010fda000bf06270 */
[----:B------:R-:W-:Y:S05]  /*197d0*/  @!P0 BRA `(.L_x_902) ;  /* 0xffffff9400488947 */ /* 0x000fea000383ffff */
[----:B------:R-:W-:Y:S05]  /*197e0*/  BSYNC B8 ;  /* 0x0000000000087941 */ /* 0x000fea0003800000 */
.L_x_760:
[----:B-1----:R-:W4:Y:S01]  /*197f0*/  LDL.LU R0, [R1+0x54] ;  /* 0x0000540001007983 */ /* 0x002f220000300800 */
[----:B------:R-:W-:Y:S01]  /*19800*/  BSSY B0, `(.L_x_903) ;  /* 0x000000b000007945 */ /* 0x000fe20003800000 */
[----:B--23--:R-:W1:Y:S01]  /*19810*/  S2R R5, SR_CgaCtaId ;  /* 0x0000000000057919 */ /* 0x00ce620000008800 */
[----:B----4-:R-:W-:-:S05]  /*19820*/  VIADD R0, R0, 0x1 ;  /* 0x0000000100007836 */ /* 0x010fca0000000000 */
[----:B0-----:R-:W-:-:S04]  /*19830*/  LEA.HI R2, R0, R0, RZ, 0x1 ;  /* 0x0000000000027211 */ /* 0x001fc800078f08ff */
[----:B------:R-:W-:-:S05]  /*19840*/  LOP3.LUT R3, R2, 0xfffffffe, RZ, 0xc0, !PT ;  /* 0xfffffffe02037812 */ /* 0x000fca00078ec0ff */
[----:B------:R-:W-:Y:S01]  /*19850*/  IMAD.IADD R3, R0, 0x1, -R3 ;  /* 0x0000000100037824 */ /* 0x000fe200078e0a03 */
[----:B------:R-:W-:-:S04]  /*19860*/  MOV R0, 0x400 ;  /* 0x0000040000007802 */ /* 0x000fc80000000f00 */
[----:B-1----:R-:W-:Y:S02]  /*19870*/  LEA R0, R5, R0, 0x18 ;  /* 0x0000000005007211 */ /* 0x002fe400078ec0ff */
[----:B------:R-:W-:-:S04]  /*19880*/  SHF.L.U32 R3, R3, 0x1f, RZ ;  /* 0x0000001f03037819 */ /* 0x000fc800000006ff */
[----:B------:R-:W0:Y:S02]  /*19890*/  SYNCS.PHASECHK.TRANS64.TRYWAIT P0, [R0+URZ+0x22820], R3 ;  /* 0x02282003000075a7 */ /* 0x000e24000800017f */
[----:B0-----:R-:W-:Y:S05]  /*198a0*/  @!P0 BRA `(.L_x_904) ;  /* 0x0000003000348947 */ /* 0x001fea0003800000 */
.L_x_1039:
[----:B------:R-:W-:Y:S05]  /*198b0*/  BSYNC B0 ;  /* 0x0000000000007941 */ /* 0x000fea0003800000 */
.L_x_903:
[----:B------:R-:W-:-:S03]  /*198c0*/  UMOV UR4, 0xffffffff ;  /* 0xffffffff00047882 */ /* 0x000fc60000000000 */
[----:B------:R-:W-:Y:S05]  /*198d0*/  BRA.DIV UR4, `(.L_x_905) ;  /* 0x00000032043c7947 */ /* 0x000fea000b800000 */
[----:B------:R-:W1:Y:S02]  /*198e0*/  S2R R2, SR_TID.X ;  /* 0x0000000000027919 */ /* 0x000e640000002100 */
[----:B-1----:R-:W-:-:S04]  /*198f0*/  SHF.R.U32.HI R2, RZ, 0x5, R2 ;  /* 0x00000005ff027819 */ /* 0x002fc80000011602 */
[----:B------:R-:W-:-:S05]  /*19900*/  LOP3.LUT R2, R2, 0x3, RZ, 0xc0, !PT ;  /* 0x0000000302027812 */ /* 0x000fca00078ec0ff */
[----:B------:R1:W2:Y:S02]  /*19910*/  SHFL.IDX PT, R14, R2, RZ, 0x1f ;  /* 0x00001fff020e7589 */ /* 0x0002a400000e0000 */
.L_x_1042:
[----:B--2---:R-:W-:-:S13]  /*19920*/  ISETP.NE.AND P0, PT, R14, RZ, PT ;  /* 0x000000ff0e00720c */ /* 0x004fda0003f05270 */
[----:B------:R-:W-:Y:S05]  /*19930*/  @P0 BRA `(.L_x_606) ;  /* 0x00000000008c0947 */ /* 0x000fea0003800000 */
[----:B------:R-:W-:-:S03]  /*19940*/  UMOV UR4, 0xffffffff ;  /* 0xffffffff00047882 */ /* 0x000fc60000000000 */
[----:B------:R-:W-:Y:S05]  /*19950*/  BRA.DIV UR4, `(.L_x_906) ;  /* 0x0000003204507947 */ /* 0x000fea000b800000 */
[----:B------:R-:W-:-:S13]  /*19960*/  ELECT P6, URZ, PT ;  /* 0x00000000003f782f */ /* 0x000fda00038c0000 */
.L_x_1045:
[----:B------:R-:W-:Y:S05]  /*19970*/  @!P6 BRA `(.L_x_606) ;  /* 0x00000000007ce947 */ /* 0x000fea0003800000 */
[----:B------:R-:W-:-:S06]  /*19980*/  ULOP3.LUT UR4, UR36, 0x2, URZ, 0xfc, !UPT ;  /* 0x0000000224047892 */ /* 0x000fcc000f8efc3f */
[----:B-1----:R-:W-:-:S05]  /*19990*/  IMAD.U32 R2, RZ, RZ, UR4 ;  /* 0x00000004ff027e24 */ /* 0x002fca000f8e00ff */
[----:B------:R-:W-:-:S13]  /*199a0*/  ISETP.NE.AND P2, PT, R2, 0x3, PT ;  /* 0x000000030200780c */ /* 0x000fda0003f45270 */
[----:B------:R-:W-:Y:S05]  /*199b0*/  @!P2 BRA `(.L_x_907) ;  /* 0x000000000004a947 */ /* 0x000fea0003800000 */
[----:B------:R-:W-:Y:S01]  /*199c0*/  BPT.TRAP 0x1 ;  /* 0x000000040000795c */ /* 0x000fe20000300000 */
.L_x_907:
        /* <DEDUP_REMOVED lines=13> */
.L_x_1046:
[----:B------:R-:W1:Y:S02]  /*19aa0*/  SYNCS.PHASECHK.TRANS64.TRYWAIT P0, [R7+URZ], R2 ;  /* 0x00000002070075a7 */ /* 0x000e64000800017f */
[----:B-1----:R-:W-:Y:S05]  /*19ab0*/  @!P0 BRA `(.L_x_909) ;  /* 0x00000030002c8947 */ /* 0x002fea0003800000 */
.L_x_1047:
[----:B------:R-:W-:Y:S05]  /*19ac0*/  @!P2 BRA `(.L_x_910) ;  /* 0x000000000004a947 */ /* 0x000fea0003800000 */
[----:B------:R-:W-:Y:S01]  /*19ad0*/  BPT.TRAP 0x1 ;  /* 0x000000040000795c */ /* 0x000fe20000300000 */
.L_x_910:
[----:B------:R-:W-:-:S04]  /*19ae0*/  VIADD R0, R0, 0x22860 ;  /* 0x0002286000007836 */ /* 0x000fc80000000000 */
[----:B------:R-:W-:-:S04]  /*19af0*/  IMAD R4, R19, 0x8, R0 ;  /* 0x0000000813047824 */ /* 0x000fc800078e0200 */
[----:B------:R-:W2:Y:S02]  /*19b00*/  SYNCS.PHASECHK.TRANS64.TRYWAIT P0, [R4+URZ], R5 ;  /* 0x00000005040075a7 */ /* 0x000ea4000800017f */
[----:B--2---:R-:W-:Y:S05]  /*19b10*/  @!P0 BRA `(.L_x_911) ;  /* 0x0000003000288947 */ /* 0x004fea0003800000 */
.L_x_1048:
[----:B------:R-:W-:-:S07]  /*19b20*/  IMAD R3, R3, 0x8, R0 ;  /* 0x0000000803037824 */ /* 0x000fce00078e0200 */
.L_x_912:
[----:B---3--:R3:W4:Y:S02]  /*19b30*/  SYNCS.PHASECHK.TRANS64.TRYWAIT P0, [R3+URZ], R2 ;  /* 0x00000002030075a7 */ /* 0x008724000800017f */
[----:B----4-:R-:W-:Y:S05]  /*19b40*/  @!P0 NANOSLEEP.SYNCS 0x989680 ;  /* 0x009896800000895d */ /* 0x010fea0003900000 */
[----:B------:R-:W4:Y:S02]  /*19b50*/  @!P0 SYNCS.PHASECHK.TRANS64 P0, [R3+URZ], R2 ;  /* 0x00000002030085a7 */ /* 0x000f24000800007f */
[----:B----4-:R-:W-:Y:S05]  /*19b60*/  @!P0 BRA `(.L_x_912) ;  /* 0xfffffffc00f08947 */ /* 0x010fea000383ffff */
.L_x_606:
[----:B------:R-:W-:Y:S05]  /*19b70*/  BSYNC B9 ;  /* 0x0000000000097941 */ /* 0x000fea0003800000 */
.L_x_603:
[----:B------:R-:W-:Y:S05]  /*19b80*/  EXIT ;  /* 0x000000000000794d */ /* 0x000fea0003800000 */
.L_x_626:
[----:B0-----:R0:W1:Y:S02]  /*19b90*/  SYNCS.PHASECHK.TRANS64.TRYWAIT P6, [R95+URZ+0x22890], R106 ;  /* 0x0228906a5f0075a7 */ /* 0x00106400080c017f */
[----:B-1----:R-:W-:Y:S05]  /*19ba0*/  @!P6 NANOSLEEP.SYNCS 0x989680 ;  /* 0x009896800000e95d */ /* 0x002fea0003900000 */
[----:B------:R-:W1:Y:S02]  /*19bb0*/  @!P6 SYNCS.PHASECHK.TRANS64 P6, [R95+URZ+0x22890], R106 ;  /* 0x0228906a5f00e5a7 */ /* 0x000e6400080c007f */
[----:B-1----:R-:W-:Y:S05]  /*19bc0*/  @!P6 BRA `(.L_x_626) ;  /* 0xfffffffc00f0e947 */ /* 0x002fea000383ffff */
[----:B------:R-:W-:Y:S05]  /*19bd0*/  BRA `(.L_x_913) ;  /* 0xfffffe9400887947 */ /* 0x000fea000383ffff */
.L_x_644:
[----:B0-----:R0:W1:Y:S02]  /*19be0*/  SYNCS.PHASECHK.TRANS64.TRYWAIT P5, [R95+URZ+0x22890], R106 ;  /* 0x0228906a5f0075a7 */ /* 0x00106400080a017f */
[----:B-1----:R-:W-:Y:S05]  /*19bf0*/  @!P5 NANOSLEEP.SYNCS 0x989680 ;  /* 0x009896800000d95d */ /* 0x002fea0003900000 */
[----:B------:R-:W1:Y:S02]  /*19c00*/  @!P5 SYNCS.PHASECHK.TRANS64 P5, [R95+URZ+0x22890], R106 ;  /* 0x0228906a5f00d5a7 */ /* 0x000e6400080a007f */
[----:B-1----:R-:W-:Y:S05]  /*19c10*/  @!P5 BRA `(.L_x_644) ;  /* 0xfffffffc00f0d947 */ /* 0x002fea000383ffff */
[----:B------:R-:W-:Y:S05]  /*19c20*/  BRA `(.L_x_914) ;  /* 0xfffffea800287947 */ /* 0x000fea000383ffff */
.L_x_653:
[----:B0-----:R0:W1:Y:S02]  /*19c30*/  SYNCS.PHASECHK.TRANS64.TRYWAIT P4, [R95+URZ+0x22890], R106 ;  /* 0x0228906a5f0075a7 */ /* 0x001064000808017f */
[----:B-1----:R-:W-:Y:S05]  /*19c40*/  @!P4 NANOSLEEP.SYNCS 0x989680 ;  /* 0x009896800000c95d */ /* 0x002fea0003900000 */
[----:B------:R-:W1:Y:S02]  /*19c50*/  @!P4 SYNCS.PHASECHK.TRANS64 P4, [R95+URZ+0x22890], R106 ;  /* 0x0228906a5f00c5a7 */ /* 0x000e64000808007f */
[----:B-1----:R-:W-:Y:S05]  /*19c60*/  @!P4 BRA `(.L_x_653) ;  /* 0xfffffffc00f0c947 */ /* 0x002fea000383ffff */
[----:B------:R-:W-:Y:S05]  /*19c70*/  BRA `(.L_x_915) ;  /* 0xfffffeb8005c7947 */ /* 0x000fea000383ffff */
.L_x_659:
[----:B--2---:R2:W3:Y:S02]  /*19c80*/  SYNCS.PHASECHK.TRANS64.TRYWAIT P3, [R95+URZ+0x228b0], R106 ;  /* 0x0228b06a5f0075a7 */ /* 0x0044e4000806017f */
[----:B---3--:R-:W-:Y:S05]  /*19c90*/  @!P3 NANOSLEEP.SYNCS 0x989680 ;  /* 0x009896800000b95d */ /* 0x008fea0003900000 */
[----:B------:R-:W3:Y:S02]  /*19ca0*/  @!P3 SYNCS.PHASECHK.TRANS64 P3, [R95+URZ+0x228b0], R106 ;  /* 0x0228b06a5f00b5a7 */ /* 0x000ee4000806007f */
[----:B---3--:R-:W-:Y:S05]  /*19cb0*/  @!P3 BRA `(.L_x_659) ;  /* 0xfffffffc00f0b947 */ /* 0x008fea000383ffff */
[----:B------:R-:W-:Y:S05]  /*19cc0*/  BRA `(.L_x_916) ;  /* 0xfffffeb800f07947 */ /* 0x000fea000383ffff */
.L_x_669:
[----:B------:R-:W-:Y:S01]  /*19cd0*/  BSSY B0, `(.L_x_917) ;  /* 0x0000007000007945 */ /* 0x000fe20003800000 */
[----:B------:R-:W-:Y:S02]  /*19ce0*/  IMAD.MOV.U32 R12, RZ, RZ, RZ ;  /* 0x000000ffff0c7224 */ /* 0x000fe400078e00ff */
[----:B------:R-:W-:Y:S02]  /*19cf0*/  IMAD.MOV.U32 R11, RZ, RZ, 0x1f ;  /* 0x0000001fff0b7424 */ /* 0x000fe400078e00ff */
[----:B------:R-:W-:-:S07]  /*19d00*/  IMAD.MOV.U32 R15, RZ, RZ, -0x1 ;  /* 0xffffffffff0f7424 */ /* 0x000fce00078e00ff */
[----:B-----5:R-:W-:Y:S05]  /*19d10*/  WARPSYNC.COLLECTIVE R15, `(.L_x_918) ;  /* 0x000000000f087348 */ /* 0x020fea0003c00000 */
[----:B------:R0:W1:Y:S02]  /*19d20*/  SHFL.IDX P6, R14, R13, R12, R11 ;  /* 0x0000000c0d0e7389 */ /* 0x00006400000c000b */
[----:B01---5:R-:W-:Y:S01]  /*19d30*/  ENDCOLLECTIVE ;  /* 0x000000000000791b */ /* 0x023fe20003800000 */
.L_x_918:
[----:B------:R-:W-:Y:S05]  /*19d40*/  BSYNC B0 ;  /* 0x0000000000007941 */ /* 0x000fea0003800000 */
.L_x_917:
[----:B------:R-:W-:Y:S05]  /*19d50*/  BRA `(.L_x_919) ;  /* 0xfffffec800307947 */ /* 0x000fea000383ffff */
.L_x_681:
[----:B------:R-:W-:Y:S01]  /*19d60*/  BSSY B1, `(.L_x_920) ;  /* 0x0000008000017945 */ /* 0x000fe20003800000 */
[----:B0-----:R-:W-:Y:S02]  /*19d70*/  IMAD.MOV.U32 R13, RZ, RZ, R25 ;  /* 0x000000ffff0d7224 */ /* 0x001fe400078e0019 */
[----:B------:R-:W-:Y:S02]  /*19d80*/  IMAD.MOV.U32 R12, RZ, RZ, RZ ;  /* 0x000000ffff0c7224 */ /* 0x000fe400078e00ff */
[----:B------:R-:W-:Y:S02]  /*19d90*/  IMAD.MOV.U32 R11, RZ, RZ, 0x1c1f ;  /* 0x00001c1fff0b7424 */ /* 0x000fe400078e00ff */
[----:B------:R-:W-:-:S07]  /*19da0*/  IMAD.MOV.U32 R15, RZ, RZ, -0x1 ;  /* 0xffffffffff0f7424 */ /* 0x000fce00078e00ff */
[----:B------:R-:W-:Y:S05]  /*19db0*/  WARPSYNC.COLLECTIVE R15, `(.L_x_921) ;  /* 0x000000000f087348 */ /* 0x000fea0003c00000 */
[----:B------:R0:W1:Y:S02]  /*19dc0*/  SHFL.IDX P6, R14, R13, R12, R11 ;  /* 0x0000000c0d0e7389 */ /* 0x00006400000c000b */
[----:B01----:R-:W-:Y:S01]  /*19dd0*/  ENDCOLLECTIVE ;  /* 0x000000000000791b */ /* 0x003fe20003800000 */
.L_x_921:
[----:B------:R-:W-:Y:S05]  /*19de0*/  BSYNC B1 ;  /* 0x0000000000017941 */ /* 0x000fea0003800000 */
.L_x_920:
[----:B------:R-:W-:Y:S02]  /*19df0*/  IMAD.MOV.U32 R13, RZ, RZ, R24 ;  /* 0x000000ffff0d7224 */ /* 0x000fe400078e0018 */
[----:B------:R-:W-:Y:S02]  /*19e00*/  IMAD.MOV.U32 R12, RZ, RZ, RZ ;  /* 0x000000ffff0c7224 */ /* 0x000fe400078e00ff */
[----:B------:R-:W-:Y:S02]  /*19e10*/  IMAD.MOV.U32 R11, RZ, RZ, 0x1c1f ;  /* 0x00001c1fff0b7424 */ /* 0x000fe400078e00ff */
[----:B------:R-:W-:Y:S02]  /*19e20*/  IMAD.MOV.U32 R15, RZ, RZ, -0x1 ;  /* 0xffffffffff0f7424 */ /* 0x000fe400078e00ff */
[----:B------:R-:W-:-:S07]  /*19e30*/  IMAD.MOV.U32 R3, RZ, RZ, R14 ;  /* 0x000000ffff037224 */ /* 0x000fce00078e000e */
[----:B------:R-:W-:Y:S05]  /*19e40*/  WARPSYNC.COLLECTIVE R15, `(.L_x_922) ;  /* 0x000000000f087348 */ /* 0x000fea0003c00000 */
[----:B------:R0:W1:Y:S02]  /*19e50*/  SHFL.IDX P6, R14, R13, R12, R11 ;  /* 0x0000000c0d0e7389 */ /* 0x00006400000c000b */
[----:B01----:R-:W-:Y:S01]  /*19e60*/  ENDCOLLECTIVE ;  /* 0x000000000000791b */ /* 0x003fe20003800000 */
.L_x_922:
[----:B------:R-:W-:Y:S02]  /*19e70*/  IMAD.MOV.U32 R13, RZ, RZ, R27 ;  /* 0x000000ffff0d7224 */ /* 0x000fe400078e001b */
[----:B------:R-:W-:-:S07]  /*19e80*/  IMAD.MOV.U32 R0, RZ, RZ, R14 ;  /* 0x000000ffff007224 */ /* 0x000fce00078e000e */
[----:B------:R-:W-:Y:S05]  /*19e90*/  WARPSYNC.COLLECTIVE R15, `(.L_x_923) ;  /* 0x000000000f087348 */ /* 0x000fea0003c00000 */
[----:B------:R0:W1:Y:S02]  /*19ea0*/  SHFL.IDX P6, R14, R13, R12, R11 ;  /* 0x0000000c0d0e7389 */ /* 0x00006400000c000b */
[----:B01----:R-:W-:Y:S01]  /*19eb0*/  ENDCOLLECTIVE ;  /* 0x000000000000791b */ /* 0x003fe20003800000 */
.L_x_923:
[----:B------:R-:W-:Y:S02]  /*19ec0*/  IMAD.MOV.U32 R13, RZ, RZ, R26 ;  /* 0x000000ffff0d7224 */ /* 0x000fe400078e001a */
[----:B------:R-:W-:-:S07]  /*19ed0*/  IMAD.MOV.U32 R5, RZ, RZ, R14 ;  /* 0x000000ffff057224 */ /* 0x000fce00078e000e */
[----:B------:R-:W-:Y:S05]  /*19ee0*/  WARPSYNC.COLLECTIVE R15, `(.L_x_924) ;  /* 0x000000000f087348 */ /* 0x000fea0003c00000 */
[----:B------:R0:W1:Y:S02]  /*19ef0*/  SHFL.IDX P6, R14, R13, R12, R11 ;  /* 0x0000000c0d0e7389 */ /* 0x00006400000c000b */
[----:B01----:R-:W-:Y:S01]  /*19f00*/  ENDCOLLECTIVE ;  /* 0x000000000000791b */ /* 0x003fe20003800000 */
.L_x_924:
[----:B------:R-:W-:Y:S05]  /*19f10*/  BRA `(.L_x_925) ;  /* 0xfffffecc00487947 */ /* 0x000fea000383ffff */
.L_x_685:
[----:B0-----:R0:W1:Y:S02]  /*19f20*/  SYNCS.PHASECHK.TRANS64.TRYWAIT P0, [R19+URZ+0x22800], R26 ;  /* 0x0228001a130075a7 */ /* 0x001064000800017f */
[----:B-1----:R-:W-:Y:S05]  /*19f30*/  @!P0 NANOSLEEP.SYNCS 0x989680 ;  /* 0x009896800000895d */ /* 0x002fea0003900000 */
[----:B------:R-:W1:Y:S02]  /*19f40*/  @!P0 SYNCS.PHASECHK.TRANS64 P0, [R19+URZ+0x22800], R26 ;  /* 0x0228001a130085a7 */ /* 0x000e64000800007f */
[----:B-1----:R-:W-:Y:S05]  /*19f50*/  @!P0 BRA `(.L_x_685) ;  /* 0xfffffffc00f08947 */ /* 0x002fea000383ffff */
[----:B------:R-:W-:Y:S05]  /*19f60*/  BRA `(.L_x_926) ;  /* 0xfffffed0005c7947 */ /* 0x000fea000383ffff */
.L_x_693:
        /* <DEDUP_REMOVED lines=8> */
.L_x_928:
[----:B------:R-:W-:Y:S05]  /*19ff0*/  BSYNC B1 ;  /* 0x0000000000017941 */ /* 0x000fea0003800000 */
.L_x_927:
        /* <DEDUP_REMOVED lines=8> */
.L_x_929:
[----:B------:R-:W-:Y:S02]  /*1a080*/  IMAD.MOV.U32 R13, RZ, RZ, R27 ;  /* 0x000000ffff0d7224 */ /* 0x000fe400078e001b */
[----:B------:R-:W-:-:S07]  /*1a090*/  IMAD.MOV.U32 R3, RZ, RZ, R14 ;  /* 0x000000ffff037224 */ /* 0x000fce00078e000e */
[----:B------:R-:W-:Y:S05]  /*1a0a0*/  WARPSYNC.COLLECTIVE R15, `(.L_x_930) ;  /* 0x000000000f087348 */ /* 0x000fea0003c00000 */
[----:B------:R0:W1:Y:S02]  /*1a0b0*/  SHFL.IDX P6, R14, R13, R12, R11 ;  /* 0x0000000c0d0e7389 */ /* 0x00006400000c000b */
[----:B01----:R-:W-:Y:S01]  /*1a0c0*/  ENDCOLLECTIVE ;  /* 0x000000000000791b */ /* 0x003fe20003800000 */
.L_x_930:
[----:B------:R-:W-:Y:S02]  /*1a0d0*/  IMAD.MOV.U32 R13, RZ, RZ, R26 ;  /* 0x000000ffff0d7224 */ /* 0x000fe400078e001a */
[----:B------:R-:W-:-:S07]  /*1a0e0*/  IMAD.MOV.U32 R20, RZ, RZ, R14 ;  /* 0x000000ffff147224 */ /* 0x000fce00078e000e */
[----:B------:R-:W-:Y:S05]  /*1a0f0*/  WARPSYNC.COLLECTIVE R15, `(.L_x_931) ;  /* 0x000000000f087348 */ /* 0x000fea0003c00000 */
[----:B------:R0:W1:Y:S02]  /*1a100*/  SHFL.IDX P6, R14, R13, R12, R11 ;  /* 0x0000000c0d0e7389 */ /* 0x00006400000c000b */
[----:B01----:R-:W-:Y:S01]  /*1a110*/  ENDCOLLECTIVE ;  /* 0x000000000000791b */ /* 0x003fe20003800000 */
.L_x_931:
[----:B------:R-:W-:Y:S05]  /*1a120*/  BRA `(.L_x_932) ;  /* 0xfffffed800c87947 */ /* 0x000fea000383ffff */
.L_x_697:
[----:B0-----:R0:W1:Y:S02]  /*1a130*/  SYNCS.PHASECHK.TRANS64.TRYWAIT P1, [R19+URZ+0x22800], R24 ;  /* 0x02280018130075a7 */ /* 0x001064000802017f */
[----:B-1----:R-:W-:Y:S05]  /*1a140*/  @!P1 NANOSLEEP.SYNCS 0x989680 ;  /* 0x009896800000995d */ /* 0x002fea0003900000 */
[----:B------:R-:W1:Y:S02]  /*1a150*/  @!P1 SYNCS.PHASECHK.TRANS64 P1, [R19+URZ+0x22800], R24 ;  /* 0x02280018130095a7 */ /* 0x000e64000802007f */
[----:B-1----:R-:W-:Y:S05]  /*1a160*/  @!P1 BRA `(.L_x_697) ;  /* 0xfffffffc00f09947 */ /* 0x002fea000383ffff */
[----:B------:R-:W-:Y:S05]  /*1a170*/  BRA `(.L_x_933) ;  /* 0xfffffedc00a47947 */ /* 0x000fea000383ffff */
.L_x_703:
[----:B--2---:R2:W3:Y:S02]  /*1a180*/  SYNCS.PHASECHK.TRANS64.TRYWAIT P1, [R15+URZ+0x22830], R20 ;  /* 0x022830140f0075a7 */ /* 0x0044e4000802017f */
[----:B---3--:R-:W-:Y:S05]  /*1a190*/  @!P1 NANOSLEEP.SYNCS 0x989680 ;  /* 0x009896800000995d */ /* 0x008fea0003900000 */
[----:B------:R-:W3:Y:S02]  /*1a1a0*/  @!P1 SYNCS.PHASECHK.TRANS64 P1, [R15+URZ+0x22830], R20 ;  /* 0x022830140f0095a7 */ /* 0x000ee4000802007f */
[----:B---3--:R-:W-:Y:S05]  /*1a1b0*/  @!P1 BRA `(.L_x_703) ;  /* 0xfffffffc00f09947 */ /* 0x008fea000383ffff */
[----:B------:R-:W-:Y:S05]  /*1a1c0*/  BRA `(.L_x_702) ;  /* 0xfffffee800d07947 */ /* 0x000fea000383ffff */
.L_x_708:
[----:B-1----:R1:W2:Y:S02]  /*1a1d0*/  SYNCS.PHASECHK.TRANS64.TRYWAIT P2, [R15+URZ+0x22850], R20 ;  /* 0x022850140f0075a7 */ /* 0x0022a4000804017f */
[----:B--2---:R-:W-:Y:S05]  /*1a1e0*/  @!P2 NANOSLEEP.SYNCS 0x989680 ;  /* 0x009896800000a95d */ /* 0x004fea0003900000 */
[----:B------:R-:W2:Y:S02]  /*1a1f0*/  @!P2 SYNCS.PHASECHK.TRANS64 P2, [R15+URZ+0x22850], R20 ;  /* 0x022850140f00a5a7 */ /* 0x000ea4000804007f */
[----:B--2---:R-:W-:Y:S05]  /*1a200*/  @!P2 BRA `(.L_x_708) ;  /* 0xfffffffc00f0a947 */ /* 0x004fea000383ffff */
[----:B------:R-:W-:Y:S05]  /*1a210*/  BRA `(.L_x_707) ;  /* 0xffffff00006c7947 */ /* 0x000fea000383ffff */
.L_x_713:
[----:B-1----:R1:W2:Y:S02]  /*1a220*/  SYNCS.PHASECHK.TRANS64.TRYWAIT P3, [R20+URZ+0x22830], R21 ;  /* 0x02283015140075a7 */ /* 0x0022a4000806017f */
[----:B--2---:R-:W-:Y:S05]  /*1a230*/  @!P3 NANOSLEEP.SYNCS 0x989680 ;  /* 0x009896800000b95d */ /* 0x004fea0003900000 */
[----:B------:R-:W2:Y:S02]  /*1a240*/  @!P3 SYNCS.PHASECHK.TRANS64 P3, [R20+URZ+0x22830], R21 ;  /* 0x022830151400b5a7 */ /* 0x000ea4000806007f */
[----:B--2---:R-:W-:Y:S05]  /*1a250*/  @!P3 BRA `(.L_x_713) ;  /* 0xfffffffc00f0b947 */ /* 0x004fea000383ffff */
[----:B------:R-:W-:Y:S05]  /*1a260*/  BRA `(.L_x_712) ;  /* 0xffffff0400a87947 */ /* 0x000fea000383ffff */
.L_x_718:
[----:B--2---:R2:W3:Y:S02]  /*1a270*/  SYNCS.PHASECHK.TRANS64.TRYWAIT P3, [R20+URZ+0x22850], R21 ;  /* 0x02285015140075a7 */ /* 0x0044e4000806017f */
[----:B---3--:R-:W-:Y:S05]  /*1a280*/  @!P3 NANOSLEEP.SYNCS 0x989680 ;  /* 0x009896800000b95d */ /* 0x008fea0003900000 */
[----:B------:R-:W3:Y:S02]  /*1a290*/  @!P3 SYNCS.PHASECHK.TRANS64 P3, [R20+URZ+0x22850], R21 ;  /* 0x022850151400b5a7 */ /* 0x000ee4000806007f */
[----:B---3--:R-:W-:Y:S05]  /*1a2a0*/  @!P3 BRA `(.L_x_718) ;  /* 0xfffffffc00f0b947 */ /* 0x008fea000383ffff */
[----:B------:R-:W-:Y:S05]  /*1a2b0*/  BRA `(.L_x_717) ;  /* 0xffffff2000047947 */ /* 0x000fea000383ffff */
.L_x_724:
[----:B------:R-:W-:Y:S02]  /*1a2c0*/  IMAD.MOV.U32 R13, RZ, RZ, R21 ;  /* 0x000000ffff0d7224 */ /* 0x000fe400078e0015 */
[----:B------:R-:W-:Y:S02]  /*1a2d0*/  IMAD.MOV.U32 R12, RZ, RZ, RZ ;  /* 0x000000ffff0c7224 */ /* 0x000fe400078e00ff */
[----:B------:R-:W-:Y:S02]  /*1a2e0*/  IMAD.MOV.U32 R11, RZ, RZ, 0x181f ;  /* 0x0000181fff0b7424 */ /* 0x000fe400078e00ff */
[----:B------:R-:W-:-:S07]  /*1a2f0*/  IMAD.MOV.U32 R15, RZ, RZ, -0x1 ;  /* 0xffffffffff0f7424 */ /* 0x000fce00078e00ff */
[----:B-----5:R-:W-:Y:S05]  /*1a300*/  WARPSYNC.COLLECTIVE R15, `(.L_x_934) ;  /* 0x000000000f087348 */ /* 0x020fea0003c00000 */
[----:B------:R0:W1:Y:S02]  /*1a310*/  SHFL.IDX P6, R14, R13, R12, R11 ;  /* 0x0000000c0d0e7389 */ /* 0x00006400000c000b */
[----:B01---5:R-:W-:Y:S01]  /*1a320*/  ENDCOLLECTIVE ;  /* 0x000000000000791b */ /* 0x023fe20003800000 */
.L_x_934:
[----:B------:R-:W-:Y:S02]  /*1a330*/  IMAD.MOV.U32 R13, RZ, RZ, R3 ;  /* 0x000000ffff0d7224 */ /* 0x000fe400078e0003 */
[----:B------:R-:W-:-:S07]  /*1a340*/  IMAD.MOV.U32 R20, RZ, RZ, R14 ;  /* 0x000000ffff147224 */ /* 0x000fce00078e000e */
[----:B------:R-:W-:Y:S05]  /*1a350*/  WARPSYNC.COLLECTIVE R15, `(.L_x_935) ;  /* 0x000000000f087348 */ /* 0x000fea0003c00000 */
[----:B------:R0:W1:Y:S02]  /*1a360*/  SHFL.IDX P6, R14, R13, R12, R11 ;  /* 0x0000000c0d0e7389 */ /* 0x00006400000c000b */
[----:B01----:R-:W-:Y:S01]  /*1a370*/  ENDCOLLECTIVE ;  /* 0x000000000000791b */ /* 0x003fe20003800000 */
.L_x_935:
[----:B------:R-:W-:Y:S05]  /*1a380*/  BRA `(.L_x_936) ;  /* 0xffffff4800107947 */ /* 0x000fea000383ffff */
.L_x_727:
[----:B------:R-:W-:Y:S01]  /*1a390*/  BSSY B1, `(.L_x_937) ;  /* 0x0000008000017945 */ /* 0x000fe20003800000 */
[----:B------:R-:W-:Y:S02]  /*1a3a0*/  IMAD.MOV.U32 R13, RZ, RZ, R21 ;  /* 0x000000ffff0d7224 */ /* 0x000fe400078e0015 */
[----:B------:R-:W-:Y:S02]  /*1a3b0*/  IMAD.MOV.U32 R12, RZ, RZ, 0x1 ;  /* 0x00000001ff0c7424 */ /* 0x000fe400078e00ff */
[----:B------:R-:W-:Y:S02]  /*1a3c0*/  IMAD.MOV.U32 R11, RZ, RZ, 0x181f ;  /* 0x0000181fff0b7424 */ /* 0x000fe400078e00ff */
[----:B------:R-:W-:-:S07]  /*1a3d0*/  IMAD.MOV.U32 R15, RZ, RZ, -0x1 ;  /* 0xffffffffff0f7424 */ /* 0x000fce00078e00ff */
[----:B012---:R-:W-:Y:S05]  /*1a3e0*/  WARPSYNC.COLLECTIVE R15, `(.L_x_938) ;  /* 0x000000000f087348 */ /* 0x007fea0003c00000 */
[----:B--2---:R2:W3:Y:S02]  /*1a3f0*/  SHFL.IDX P6, R14, R13, R12, R11 ;  /* 0x0000000c0d0e7389 */ /* 0x0044e400000c000b */
[----:B0123--:R-:W-:Y:S01]  /*1a400*/  ENDCOLLECTIVE ;  /* 0x000000000000791b */ /* 0x00ffe20003800000 */
.L_x_938:
[----:B------:R-:W-:Y:S05]  /*1a410*/  BSYNC B1 ;  /* 0x0000000000017941 */ /* 0x000fea0003800000 */
.L_x_937:
[----:B------:R-:W-:Y:S02]  /*1a420*/  IMAD.MOV.U32 R13, RZ, RZ, R3 ;  /* 0x000000ffff0d7224 */ /* 0x000fe400078e0003 */
[----:B------:R-:W-:Y:S02]  /*1a430*/  IMAD.MOV.U32 R12, RZ, RZ, 0x1 ;  /* 0x00000001ff0c7424 */ /* 0x000fe400078e00ff */
[----:B------:R-:W-:Y:S02]  /*1a440*/  IMAD.MOV.U32 R11, RZ, RZ, 0x181f ;  /* 0x0000181fff0b7424 */ /* 0x000fe400078e00ff */
[----:B------:R-:W-:Y:S02]  /*1a450*/  IMAD.MOV.U32 R15, RZ, RZ, -0x1 ;  /* 0xffffffffff0f7424 */ /* 0x000fe400078e00ff */
[----:B------:R-:W-:-:S07]  /*1a460*/  IMAD.MOV.U32 R20, RZ, RZ, R14 ;  /* 0x000000ffff147224 */ /* 0x000fce00078e000e */
[----:B------:R-:W-:Y:S05]  /*1a470*/  WARPSYNC.COLLECTIVE R15, `(.L_x_939) ;  /* 0x000000000f087348 */ /* 0x000fea0003c00000 */
[----:B------:R0:W1:Y:S02]  /*1a480*/  SHFL.IDX P6, R14, R13, R12, R11 ;  /* 0x0000000c0d0e7389 */ /* 0x00006400000c000b */
[----:B01----:R-:W-:Y:S01]  /*1a490*/  ENDCOLLECTIVE ;  /* 0x000000000000791b */ /* 0x003fe20003800000 */
.L_x_939:
[----:B------:R-:W-:Y:S05]  /*1a4a0*/  BRA `(.L_x_940) ;  /* 0xffffff48004c7947 */ /* 0x000fea000383ffff */
.L_x_730:
[----:B------:R-:W-:Y:S01]  /*1a4b0*/  BSSY B1, `(.L_x_941) ;  /* 0x0000008000017945 */ /* 0x000fe20003800000 */
[----:B------:R-:W-:Y:S02]  /*1a4c0*/  IMAD.MOV.U32 R13, RZ, RZ, R21 ;  /* 0x000000ffff0d7224 */ /* 0x000fe400078e0015 */
[----:B------:R-:W-:Y:S02]  /*1a4d0*/  IMAD.MOV.U32 R12, RZ, RZ, 0x2 ;  /* 0x00000002ff0c7424 */ /* 0x000fe400078e00ff */
[----:B----4-:R-:W-:Y:S02]  /*1a4e0*/  IMAD.MOV.U32 R11, RZ, RZ, 0x181f ;  /* 0x0000181fff0b7424 */ /* 0x010fe400078e00ff */
[----:B------:R-:W-:-:S07]  /*1a4f0*/  IMAD.MOV.U32 R15, RZ, RZ, -0x1 ;  /* 0xffffffffff0f7424 */ /* 0x000fce00078e00ff */
[----:B0123--:R-:W-:Y:S05]  /*1a500*/  WARPSYNC.COLLECTIVE R15, `(.L_x_942) ;  /* 0x000000000f087348 */ /* 0x00ffea0003c00000 */
[----:B--2---:R2:W4:Y:S02]  /*1a510*/  SHFL.IDX P6, R14, R13, R12, R11 ;  /* 0x0000000c0d0e7389 */ /* 0x00452400000c000b */
[----:B01234-:R-:W-:Y:S01]  /*1a520*/  ENDCOLLECTIVE ;  /* 0x000000000000791b */ /* 0x01ffe20003800000 */
.L_x_942:
[----:B------:R-:W-:Y:S05]  /*1a530*/  BSYNC B1 ;  /* 0x0000000000017941 */ /* 0x000fea0003800000 */
.L_x_941:
        /* <DEDUP_REMOVED lines=8> */
.L_x_943:
[----:B------:R-:W-:Y:S05]  /*1a5c0*/  BRA `(.L_x_944) ;  /* 0xffffff4800787947 */ /* 0x000fea000383ffff */
.L_x_733:
[----:B------:R-:W-:Y:S01]  /*1a5d0*/  BSSY B1, `(.L_x_945) ;  /* 0x0000008000017945 */ /* 0x000fe20003800000 */
[----:B------:R-:W-:Y:S02]  /*1a5e0*/  IMAD.MOV.U32 R13, RZ, RZ, R21 ;  /* 0x000000ffff0d7224 */ /* 0x000fe400078e0015 */
[----:B------:R-:W-:Y:S02]  /*1a5f0*/  IMAD.MOV.U32 R12, RZ, RZ, 0x3 ;  /* 0x00000003ff0c7424 */ /* 0x000fe400078e00ff */
[----:B0-----:R-:W-:Y:S02]  /*1a600*/  IMAD.MOV.U32 R11, RZ, RZ, 0x181f ;  /* 0x0000181fff0b7424 */ /* 0x001fe400078e00ff */
[----:B------:R-:W-:-:S07]  /*1a610*/  IMAD.MOV.U32 R15, RZ, RZ, -0x1 ;  /* 0xffffffffff0f7424 */ /* 0x000fce00078e00ff */
[----:B-1234-:R-:W-:Y:S05]  /*1a620*/  WARPSYNC.COLLECTIVE R15, `(.L_x_946) ;  /* 0x000000000f087348 */ /* 0x01efea0003c00000 */
[----:B--2---:R0:W2:Y:S02]  /*1a630*/  SHFL.IDX P6, R14, R13, R12, R11 ;  /* 0x0000000c0d0e7389 */ /* 0x0040a400000c000b */
[----:B01234-:R-:W-:Y:S01]  /*1a640*/  ENDCOLLECTIVE ;  /* 0x000000000000791b */ /* 0x01ffe20003800000 */
.L_x_946:
[----:B------:R-:W-:Y:S05]  /*1a650*/  BSYNC B1 ;  /* 0x0000000000017941 */ /* 0x000fea0003800000 */
.L_x_945:
        /* <DEDUP_REMOVED lines=8> */
.L_x_947:
[----:B------:R-:W-:Y:S05]  /*1a6e0*/  BRA `(.L_x_948) ;  /* 0xffffff4800a47947 */ /* 0x000fea000383ffff */
.L_x_735:
[----:B------:R-:W-:Y:S02]  /*1a6f0*/  IMAD.MOV.U32 R13, RZ, RZ, R8 ;  /* 0x000000ffff0d7224 */ /* 0x000fe400078e0008 */
[----:B------:R-:W-:Y:S02]  /*1a700*/  IMAD.MOV.U32 R12, RZ, RZ, RZ ;  /* 0x000000ffff0c7224 */ /* 0x000fe400078e00ff */
[----:B------:R-:W-:Y:S02]  /*1a710*/  IMAD.MOV.U32 R11, RZ, RZ, 0x1c1f ;  /* 0x00001c1fff0b7424 */ /* 0x000fe400078e00ff */
[----:B------:R-:W-:-:S07]  /*1a720*/  IMAD.MOV.U32 R15, RZ, RZ, -0x1 ;  /* 0xffffffffff0f7424 */ /* 0x000fce00078e00ff */
[----:B------:R-:W-:Y:S05]  /*1a730*/  WARPSYNC.COLLECTIVE R15, `(.L_x_949) ;  /* 0x000000000f087348 */ /* 0x000fea0003c00000 */
[----:B------:R0:W1:Y:S02]  /*1a740*/  SHFL.IDX P6, R14, R13, R12, R11 ;  /* 0x0000000c0d0e7389 */ /* 0x00006400000c000b */
[----:B01----:R-:W-:Y:S01]  /*1a750*/  ENDCOLLECTIVE ;  /* 0x000000000000791b */ /* 0x003fe20003800000 */
.L_x_949:
[----:B------:R-:W-:Y:S02]  /*1a760*/  IMAD.MOV.U32 R13, RZ, RZ, R3 ;  /* 0x000000ffff0d7224 */ /* 0x000fe400078e0003 */
[----:B------:R-:W-:-:S07]  /*1a770*/  IMAD.MOV.U32 R9, RZ, RZ, R14 ;  /* 0x000000ffff097224 */ /* 0x000fce00078e000e */
[----:B------:R-:W-:Y:S05]  /*1a780*/  WARPSYNC.COLLECTIVE R15, `(.L_x_950) ;  /* 0x000000000f087348 */ /* 0x000fea0003c00000 */
[----:B------:R0:W1:Y:S02]  /*1a790*/  SHFL.IDX P6, R14, R13, R12, R11 ;  /* 0x0000000c0d0e7389 */ /* 0x00006400000c000b */
[----:B01----:R-:W-:Y:S01]  /*1a7a0*/  ENDCOLLECTIVE ;  /* 0x000000000000791b */ /* 0x003fe20003800000 */
.L_x_950:
[----:B------:R-:W-:Y:S01]  /*1a7b0*/  IMAD.MOV.U32 R11, RZ, RZ, R14 ;  /* 0x000000ffff0b7224 */ /* 0x000fe200078e000e */
[----:B------:R-:W-:Y:S06]  /*1a7c0*/  BRA `(.L_x_951) ;  /* 0xffffff4c00887947 */ /* 0x000fec000383ffff */
.L_x_738:
[----:B------:R-:W-:Y:S01]  /*1a7d0*/  BSSY B1, `(.L_x_952) ;  /* 0x0000008000017945 */ /* 0x000fe20003800000 */
[----:B---3--:R-:W-:Y:S02]  /*1a7e0*/  IMAD.MOV.U32 R13, RZ, RZ, R8 ;  /* 0x000000ffff0d7224 */ /* 0x008fe400078e0008 */
[----:B------:R-:W-:Y:S02]  /*1a7f0*/  IMAD.MOV.U32 R12, RZ, RZ, 0x1 ;  /* 0x00000001ff0c7424 */ /* 0x000fe400078e00ff */
[----:B--2---:R-:W-:Y:S02]  /*1a800*/  IMAD.MOV.U32 R11, RZ, RZ, 0x1c1f ;  /* 0x00001c1fff0b7424 */ /* 0x004fe400078e00ff */
[----:B------:R-:W-:-:S07]  /*1a810*/  IMAD.MOV.U32 R15, RZ, RZ, -0x1 ;  /* 0xffffffffff0f7424 */ /* 0x000fce00078e00ff */
[----:B01----:R-:W-:Y:S05]  /*1a820*/  WARPSYNC.COLLECTIVE R15, `(.L_x_953) ;  /* 0x000000000f087348 */ /* 0x003fea0003c00000 */
[----:B------:R2:W3:Y:S02]  /*1a830*/  SHFL.IDX P6, R14, R13, R12, R11 ;  /* 0x0000000c0d0e7389 */ /* 0x0004e400000c000b */
[----:B0123--:R-:W-:Y:S01]  /*1a840*/  ENDCOLLECTIVE ;  /* 0x000000000000791b */ /* 0x00ffe20003800000 */
.L_x_953:
[----:B------:R-:W-:Y:S05]  /*1a850*/  BSYNC B1 ;  /* 0x0000000000017941 */ /* 0x000fea0003800000 */
.L_x_952:
        /* <DEDUP_REMOVED lines=8> */
.L_x_954:
[----:B------:R-:W-:Y:S05]  /*1a8e0*/  BRA `(.L_x_955) ;  /* 0xffffff58007c7947 */ /* 0x000fea000383ffff */
.L_x_742:
[----:B------:R-:W-:Y:S02]  /*1a8f0*/  IMAD.MOV.U32 R13, RZ, RZ, R4 ;  /* 0x000000ffff0d7224 */ /* 0x000fe400078e0004 */
[----:B------:R-:W-:Y:S02]  /*1a900*/  IMAD.MOV.U32 R12, RZ, RZ, RZ ;  /* 0x000000ffff0c7224 */ /* 0x000fe400078e00ff */
[----:B------:R-:W-:Y:S02]  /*1a910*/  IMAD.MOV.U32 R11, RZ, RZ, 0x181f ;  /* 0x0000181fff0b7424 */ /* 0x000fe400078e00ff */
[----:B------:R-:W-:-:S07]  /*1a920*/  IMAD.MOV.U32 R15, RZ, RZ, -0x1 ;  /* 0xffffffffff0f7424 */ /* 0x000fce00078e00ff */
[----:B01----:R-:W-:Y:S05]  /*1a930*/  WARPSYNC.COLLECTIVE R15, `(.L_x_956) ;  /* 0x000000000f087348 */ /* 0x003fea0003c00000 */
[----:B------:R2:W3:Y:S02]  /*1a940*/  SHFL.IDX P6, R14, R13, R12, R11 ;  /* 0x0000000c0d0e7389 */ /* 0x0004e400000c000b */
[----:B0123--:R-:W-:Y:S01]  /*1a950*/  ENDCOLLECTIVE ;  /* 0x000000000000791b */ /* 0x00ffe20003800000 */
.L_x_956:
[----:B------:R-:W-:Y:S02]  /*1a960*/  IMAD.MOV.U32 R13, RZ, RZ, R3 ;  /* 0x000000ffff0d7224 */ /* 0x000fe400078e0003 */
[----:B------:R-:W-:-:S07]  /*1a970*/  IMAD.MOV.U32 R0, RZ, RZ, R14 ;  /* 0x000000ffff007224 */ /* 0x000fce00078e000e */
[----:B------:R-:W-:Y:S05]  /*1a980*/  WARPSYNC.COLLECTIVE R15, `(.L_x_957) ;  /* 0x000000000f087348 */ /* 0x000fea0003c00000 */
[----:B------:R0:W1:Y:S02]  /*1a990*/  SHFL.IDX P6, R14, R13, R12, R11 ;  /* 0x0000000c0d0e7389 */ /* 0x00006400000c000b */
[----:B01----:R-:W-:Y:S01]  /*1a9a0*/  ENDCOLLECTIVE ;  /* 0x000000000000791b */ /* 0x003fe20003800000 */
.L_x_957:
[----:B------:R-:W-:Y:S05]  /*1a9b0*/  BRA `(.L_x_958) ;  /* 0xffffff6c008c7947 */ /* 0x000fea000383ffff */
.L_x_745:
[----:B------:R-:W-:Y:S01]  /*1a9c0*/  BSSY B1, `(.L_x_959) ;  /* 0x0000008000017945 */ /* 0x000fe20003800000 */
[----:B---3--:R-:W-:Y:S02]  /*1a9d0*/  IMAD.MOV.U32 R13, RZ, RZ, R4 ;  /* 0x000000ffff0d7224 */ /* 0x008fe400078e0004 */
[----:B------:R-:W-:Y:S02]  /*1a9e0*/  IMAD.MOV.U32 R12, RZ, RZ, 0x1 ;  /* 0x00000001ff0c7424 */ /* 0x000fe400078e00ff */
[----:B------:R-:W-:Y:S02]  /*1a9f0*/  IMAD.MOV.U32 R11, RZ, RZ, 0x181f ;  /* 0x0000181fff0b7424 */ /* 0x000fe400078e00ff */
[----:B------:R-:W-:-:S07]  /*1aa00*/  IMAD.MOV.U32 R15, RZ, RZ, -0x1 ;  /* 0xffffffffff0f7424 */ /* 0x000fce00078e00ff */
[----:B012-4-:R-:W-:Y:S05]  /*1aa10*/  WARPSYNC.COLLECTIVE R15, `(.L_x_960) ;  /* 0x000000000f087348 */ /* 0x017fea0003c00000 */
[----:B----4-:R3:W4:Y:S02]  /*1aa20*/  SHFL.IDX P6, R14, R13, R12, R11 ;  /* 0x0000000c0d0e7389 */ /* 0x01072400000c000b */
[----:B01234-:R-:W-:Y:S01]  /*1aa30*/  ENDCOLLECTIVE ;  /* 0x000000000000791b */ /* 0x01ffe20003800000 */
.L_x_960:
[----:B------:R-:W-:Y:S05]  /*1aa40*/  BSYNC B1 ;  /* 0x0000000000017941 */ /* 0x000fea0003800000 */
.L_x_959:
        /* <DEDUP_REMOVED lines=8> */
.L_x_961:
[----:B------:R-:W-:Y:S05]  /*1aad0*/  BRA `(.L_x_962) ;  /* 0xffffff6c00bc7947 */ /* 0x000fea000383ffff */
.L_x_748:
[----:B------:R-:W-:Y:S01]  /*1aae0*/  BSSY B1, `(.L_x_963) ;  /* 0x0000008000017945 */ /* 0x000fe20003800000 */
[----:B0-----:R-:W-:Y:S02]  /*1aaf0*/  IMAD.MOV.U32 R13, RZ, RZ, R4 ;  /* 0x000000ffff0d7224 */ /* 0x001fe400078e0004 */
[----:B------:R-:W-:Y:S02]  /*1ab00*/  IMAD.MOV.U32 R12, RZ, RZ, 0x2 ;  /* 0x00000002ff0c7424 */ /* 0x000fe400078e00ff */
[----:B------:R-:W-:Y:S02]  /*1ab10*/  IMAD.MOV.U32 R11, RZ, RZ, 0x181f ;  /* 0x0000181fff0b7424 */ /* 0x000fe400078e00ff */
[----:B------:R-:W-:-:S07]  /*1ab20*/  IMAD.MOV.U32 R15, RZ, RZ, -0x1 ;  /* 0xffffffffff0f7424 */ /* 0x000fce00078e00ff */
[----:B-1234-:R-:W-:Y:S05]  /*1ab30*/  WARPSYNC.COLLECTIVE R15, `(.L_x_964) ;  /* 0x000000000f087348 */ /* 0x01efea0003c00000 */
[----:B----4-:R0:W4:Y:S02]  /*1ab40*/  SHFL.IDX P6, R14, R13, R12, R11 ;  /* 0x0000000c0d0e7389 */ /* 0x01012400000c000b */
[----:B01234-:R-:W-:Y:S01]  /*1ab50*/  ENDCOLLECTIVE ;  /* 0x000000000000791b */ /* 0x01ffe20003800000 */
.L_x_964:
[----:B------:R-:W-:Y:S05]  /*1ab60*/  BSYNC B1 ;  /* 0x0000000000017941 */ /* 0x000fea0003800000 */
.L_x_963:
        /* <DEDUP_REMOVED lines=8> */
.L_x_965:
[----:B------:R-:W-:Y:S05]  /*1abf0*/  BRA `(.L_x_966) ;  /* 0xffffff6c00e87947 */ /* 0x000fea000383ffff */
.L_x_751:
[----:B------:R-:W-:Y:S01]  /*1ac00*/  BSSY B1, `(.L_x_967) ;  /* 0x0000008000017945 */ /* 0x000fe20003800000 */
[----:B0-----:R-:W-:Y:S02]  /*1ac10*/  IMAD.MOV.U32 R13, RZ, RZ, R4 ;  /* 0x000000ffff0d7224 */ /* 0x001fe400078e0004 */
[----:B------:R-:W-:Y:S02]  /*1ac20*/  IMAD.MOV.U32 R12, RZ, RZ, 0x3 ;  /* 0x00000003ff0c7424 */ /* 0x000fe400078e00ff */
[----:B------:R-:W-:Y:S02]  /*1ac30*/  IMAD.MOV.U32 R11, RZ, RZ, 0x181f ;  /* 0x0000181fff0b7424 */ /* 0x000fe400078e00ff */
[----:B------:R-:W-:-:S07]  /*1ac40*/  IMAD.MOV.U32 R15, RZ, RZ, -0x1 ;  /* 0xffffffffff0f7424 */ /* 0x000fce00078e00ff */
[----:B-1234-:R-:W-:Y:S05]  /*1ac50*/  WARPSYNC.COLLECTIVE R15, `(.L_x_968) ;  /* 0x000000000f087348 */ /* 0x01efea0003c00000 */
[----:B------:R0:W0:Y:S02]  /*1ac60*/  SHFL.IDX P6, R14, R13, R12, R11 ;  /* 0x0000000c0d0e7389 */ /* 0x00002400000c000b */
[----:B01234-:R-:W-:Y:S01]  /*1ac70*/  ENDCOLLECTIVE ;  /* 0x000000000000791b */ /* 0x01ffe20003800000 */
.L_x_968:
[----:B------:R-:W-:Y:S05]  /*1ac80*/  BSYNC B1 ;  /* 0x0000000000017941 */ /* 0x000fea0003800000 */
.L_x_967:
        /* <DEDUP_REMOVED lines=8> */
.L_x_969:
[----:B------:R-:W-:Y:S05]  /*1ad10*/  BRA `(.L_x_970) ;  /* 0xffffff7000147947 */ /* 0x000fea000383ffff */
.L_x_768:
[----:B------:R-:W1:Y:S01]  /*1ad20*/  S2R R5, SR_TID.X ;  /* 0x0000000000057919 */ /* 0x000e620000002100 */
[----:B------:R-:W-:Y:S01]  /*1ad30*/  BSSY B1, `(.L_x_971) ;  /* 0x000000a000017945 */ /* 0x000fe20003800000 */
[----:B0-----:R-:W-:Y:S02]  /*1ad40*/  IMAD.MOV.U32 R12, RZ, RZ, RZ ;  /* 0x000000ffff0c7224 */ /* 0x001fe400078e00ff */
[----:B------:R-:W-:Y:S02]  /*1ad50*/  IMAD.MOV.U32 R11, RZ, RZ, 0x1f ;  /* 0x0000001fff0b7424 */ /* 0x000fe400078e00ff */
[----:B------:R-:W-:Y:S01]  /*1ad60*/  IMAD.MOV.U32 R15, RZ, RZ, -0x1 ;  /* 0xffffffffff0f7424 */ /* 0x000fe200078e00ff */
[----:B-1----:R-:W-:-:S04]  /*1ad70*/  SHF.R.U32.HI R5, RZ, 0x5, R5 ;  /* 0x00000005ff057819 */ /* 0x002fc80000011605 */
[----:B------:R-:W-:-:S05]  /*1ad80*/  LOP3.LUT R5, R5, 0x3, RZ, 0xc0, !PT ;  /* 0x0000000305057812 */ /* 0x000fca00078ec0ff */
[----:B------:R-:W-:-:S07]  /*1ad90*/  IMAD.MOV.U32 R13, RZ, RZ, R5 ;  /* 0x000000ffff0d7224 */ /* 0x000fce00078e0005 */
[----:B------:R-:W-:Y:S05]  /*1ada0*/  WARPSYNC.COLLECTIVE R15, `(.L_x_972) ;  /* 0x000000000f087348 */ /* 0x000fea0003c00000 */
[----:B------:R0:W1:Y:S02]  /*1adb0*/  SHFL.IDX P6, R14, R13, R12, R11 ;  /* 0x0000000c0d0e7389 */ /* 0x00006400000c000b */
[----:B01----:R-:W-:Y:S01]  /*1adc0*/  ENDCOLLECTIVE ;  /* 0x000000000000791b */ /* 0x003fe20003800000 */
.L_x_972:
[----:B------:R-:W-:Y:S05]  /*1add0*/  BSYNC B1 ;  /* 0x0000000000017941 */ /* 0x000fea0003800000 */
.L_x_971:
[----:B------:R-:W-:Y:S05]  /*1ade0*/  BRA `(.L_x_973) ;  /* 0xffffff8800387947 */ /* 0x000fea000383ffff */
.L_x_770:
[----:B------:R-:W-:Y:S01]  /*1adf0*/  BSSY B1, `(.L_x_974) ;  /* 0x0000006000017945 */ /* 0x000fe20003800000 */
[----:B------:R-:W-:-:S07]  /*1ae00*/  IMAD.MOV.U32 R15, RZ, RZ, -0x1 ;  /* 0xffffffffff0f7424 */ /* 0x000fce00078e00ff */
[----:B0-----:R-:W-:Y:S05]  /*1ae10*/  WARPSYNC.COLLECTIVE R15, `(.L_x_975) ;  /* 0x000000000f0c7348 */ /* 0x001fea0003c00000 */
[----:B------:R-:W-:Y:S02]  /*1ae20*/  ELECT P6, UR62, PT ;  /* 0x00000000003e782f */ /* 0x000fe400038c0000 */
[----:B------:R-:W-:Y:S01]  /*1ae30*/  MOV R14, UR62 ;  /* 0x0000003e000e7c02 */ /* 0x000fe20008000f00 */
[----:B0-----:R-:W-:Y:S10]  /*1ae40*/  ENDCOLLECTIVE ;  /* 0x000000000000791b */ /* 0x001ff40003800000 */
.L_x_975:
[----:B------:R-:W-:Y:S05]  /*1ae50*/  BSYNC B1 ;  /* 0x0000000000017941 */ /* 0x000fea0003800000 */
.L_x_974:
[----:B------:R-:W-:Y:S05]  /*1ae60*/  BRA `(.L_x_769) ;  /* 0xffffff8800307947 */ /* 0x000fea000383ffff */
.L_x_772:
[----:B0-----:R0:W1:Y:S02]  /*1ae70*/  SYNCS.PHASECHK.TRANS64.TRYWAIT P0, [R18+URZ+0x22820], R4 ;  /* 0x02282004120075a7 */ /* 0x001064000800017f */
[----:B-1----:R-:W-:Y:S05]  /*1ae80*/  @!P0 NANOSLEEP.SYNCS 0x989680 ;  /* 0x009896800000895d */ /* 0x002fea0003900000 */
[----:B------:R-:W1:Y:S02]  /*1ae90*/  @!P0 SYNCS.PHASECHK.TRANS64 P0, [R18+URZ+0x22820], R4 ;  /* 0x02282004120085a7 */ /* 0x000e64000800007f */
[----:B-1----:R-:W-:Y:S05]  /*1aea0*/  @!P0 BRA `(.L_x_772) ;  /* 0xfffffffc00f08947 */ /* 0x002fea000383ffff */
[----:B------:R-:W-:Y:S05]  /*1aeb0*/  BRA `(.L_x_976) ;  /* 0xffffff8800407947 */ /* 0x000fea000383ffff */
.L_x_776:
[----:B0-----:R0:W1:Y:S02]  /*1aec0*/  SYNCS.PHASECHK.TRANS64.TRYWAIT P0, [R4+URZ+0x228a0], R9 ;  /* 0x0228a009040075a7 */ /* 0x001064000800017f */
[----:B-1----:R-:W-:Y:S05]  /*1aed0*/  @!P0 NANOSLEEP.SYNCS 0x989680 ;  /* 0x009896800000895d */ /* 0x002fea0003900000 */
[----:B------:R-:W1:Y:S02]  /*1aee0*/  @!P0 SYNCS.PHASECHK.TRANS64 P0, [R4+URZ+0x228a0], R9 ;  /* 0x0228a009040085a7 */ /* 0x000e64000800007f */
[----:B-1----:R-:W-:Y:S05]  /*1aef0*/  @!P0 BRA `(.L_x_776) ;  /* 0xfffffffc00f08947 */ /* 0x002fea000383ffff */
[----:B------:R-:W-:Y:S05]  /*1af00*/  BRA `(.L_x_977) ;  /* 0xffffff8800607947 */ /* 0x000fea000383ffff */
.L_x_781:
[----:B-1----:R1:W2:Y:S02]  /*1af10*/  SYNCS.PHASECHK.TRANS64.TRYWAIT P0, [R4+URZ+0x228c0], R9 ;  /* 0x0228c009040075a7 */ /* 0x0022a4000800017f */
[----:B--2---:R-:W-:Y:S05]  /*1af20*/  @!P0 NANOSLEEP.SYNCS 0x989680 ;  /* 0x009896800000895d */ /* 0x004fea0003900000 */
[----:B------:R-:W2:Y:S02]  /*1af30*/  @!P0 SYNCS.PHASECHK.TRANS64 P0, [R4+URZ+0x228c0], R9 ;  /* 0x0228c009040085a7 */ /* 0x000ea4000800007f */
[----:B--2---:R-:W-:Y:S05]  /*1af40*/  @!P0 BRA `(.L_x_781) ;  /* 0xfffffffc00f08947 */ /* 0x004fea000383ffff */
[----:B------:R-:W-:Y:S05]  /*1af50*/  BRA `(.L_x_978) ;  /* 0xffffff8800e07947 */ /* 0x000fea000383ffff */
.L_x_791:
[----:B0-----:R0:W1:Y:S02]  /*1af60*/  SYNCS.PHASECHK.TRANS64.TRYWAIT P2, [R5+URZ+0x228a0], R6 ;  /* 0x0228a006050075a7 */ /* 0x001064000804017f */
[----:B-1----:R-:W-:Y:S05]  /*1af70*/  @!P2 NANOSLEEP.SYNCS 0x989680 ;  /* 0x009896800000a95d */ /* 0x002fea0003900000 */
[----:B------:R-:W1:Y:S02]  /*1af80*/  @!P2 SYNCS.PHASECHK.TRANS64 P2, [R5+URZ+0x228a0], R6 ;  /* 0x0228a0060500a5a7 */ /* 0x000e64000804007f */
[----:B-1----:R-:W-:Y:S05]  /*1af90*/  @!P2 BRA `(.L_x_791) ;  /* 0xfffffffc00f0a947 */ /* 0x002fea000383ffff */
[----:B------:R-:W-:Y:S05]  /*1afa0*/  BRA `(.L_x_979) ;  /* 0xffffff9000707947 */ /* 0x000fea000383ffff */
.L_x_796:
[----:B-1----:R1:W2:Y:S02]  /*1afb0*/  SYNCS.PHASECHK.TRANS64.TRYWAIT P2, [R5+URZ+0x228c0], R6 ;  /* 0x0228c006050075a7 */ /* 0x0022a4000804017f */
[----:B--2---:R-:W-:Y:S05]  /*1afc0*/  @!P2 NANOSLEEP.SYNCS 0x989680 ;  /* 0x009896800000a95d */ /* 0x004fea0003900000 */
[----:B------:R-:W2:Y:S02]  /*1afd0*/  @!P2 SYNCS.PHASECHK.TRANS64 P2, [R5+URZ+0x228c0], R6 ;  /* 0x0228c0060500a5a7 */ /* 0x000ea4000804007f */
[----:B--2---:R-:W-:Y:S05]  /*1afe0*/  @!P2 BRA `(.L_x_796) ;  /* 0xfffffffc00f0a947 */ /* 0x004fea000383ffff */
[----:B------:R-:W-:Y:S05]  /*1aff0*/  BRA `(.L_x_980) ;  /* 0xffffff9000ec7947 */ /* 0x000fea000383ffff */
.L_x_814:
        /* <DEDUP_REMOVED lines=11> */
.L_x_982:
[----:B------:R-:W-:Y:S05]  /*1b0b0*/  BSYNC B0 ;  /* 0x0000000000007941 */ /* 0x000fea0003800000 */
.L_x_981:
[----:B------:R-:W-:Y:S05]  /*1b0c0*/  BRA `(.L_x_983) ;  /* 0xffffffa0006c7947 */ /* 0x000fea000383ffff */
.L_x_816:
[----:B------:R-:W-:Y:S01]  /*1b0d0*/  BSSY B0, `(.L_x_984) ;  /* 0x0000006000007945 */ /* 0x000fe20003800000 */
[----:B------:R-:W-:-:S07]  /*1b0e0*/  IMAD.MOV.U32 R15, RZ, RZ, -0x1 ;  /* 0xffffffffff0f7424 */ /* 0x000fce00078e00ff */
[----:B0-----:R-:W-:Y:S05]  /*1b0f0*/  WARPSYNC.COLLECTIVE R15, `(.L_x_985) ;  /* 0x000000000f0c7348 */ /* 0x001fea0003c00000 */
[----:B------:R-:W-:Y:S02]  /*1b100*/  ELECT P6, UR62, PT ;  /* 0x00000000003e782f */ /* 0x000fe400038c0000 */
[----:B------:R-:W-:Y:S01]  /*1b110*/  MOV R14, UR62 ;  /* 0x0000003e000e7c02 */ /* 0x000fe20008000f00 */
[----:B0-----:R-:W-:Y:S10]  /*1b120*/  ENDCOLLECTIVE ;  /* 0x000000000000791b */ /* 0x001ff40003800000 */
.L_x_985:
[----:B------:R-:W-:Y:S05]  /*1b130*/  BSYNC B0 ;  /* 0x0000000000007941 */ /* 0x000fea0003800000 */
.L_x_984:
[----:B------:R-:W-:Y:S05]  /*1b140*/  BRA `(.L_x_986) ;  /* 0xffffffa000787947 */ /* 0x000fea000383ffff */
.L_x_818:
[----:B0-----:R0:W1:Y:S02]  /*1b150*/  SYNCS.PHASECHK.TRANS64.TRYWAIT P0, [R0+URZ+0x22840], R2 ;  /* 0x02284002000075a7 */ /* 0x001064000800017f */
[----:B-1----:R-:W-:Y:S05]  /*1b160*/  @!P0 NANOSLEEP.SYNCS 0x989680 ;  /* 0x009896800000895d */ /* 0x002fea0003900000 */
[----:B------:R-:W1:Y:S02]  /*1b170*/  @!P0 SYNCS.PHASECHK.TRANS64 P0, [R0+URZ+0x22840], R2 ;  /* 0x02284002000085a7 */ /* 0x000e64000800007f */
[----:B-1----:R-:W-:Y:S05]  /*1b180*/  @!P0 BRA `(.L_x_818) ;  /* 0xfffffffc00f08947 */ /* 0x002fea000383ffff */
[----:B------:R-:W-:Y:S05]  /*1b190*/  BRA `(.L_x_987) ;  /* 0xffffffa000d87947 */ /* 0x000fea000383ffff */
.L_x_822:
        /* <DEDUP_REMOVED lines=15> */
.L_x_988:
[----:B------:R-:W-:Y:S02]  /*1b290*/  IMAD.MOV.U32 R13, RZ, RZ, R4 ;  /* 0x000000ffff0d7224 */ /* 0x000fe400078e0004 */
[----:B------:R-:W-:-:S07]  /*1b2a0*/  IMAD.MOV.U32 R6, RZ, RZ, R14 ;  /* 0x000000ffff067224 */ /* 0x000fce00078e000e */
[----:B------:R-:W-:Y:S05]  /*1b2b0*/  WARPSYNC.COLLECTIVE R15, `(.L_x_989) ;  /* 0x000000000f087348 */ /* 0x000fea0003c00000 */
[----:B------:R0:W1:Y:S02]  /*1b2c0*/  SHFL.IDX P6, R14, R13, R12, R11 ;  /* 0x0000000c0d0e7389 */ /* 0x00006400000c000b */
[----:B01----:R-:W-:Y:S01]  /*1b2d0*/  ENDCOLLECTIVE ;  /* 0x000000000000791b */ /* 0x003fe20003800000 */
.L_x_989:
[----:B------:R-:W-:Y:S02]  /*1b2e0*/  IMAD.MOV.U32 R13, RZ, RZ, R3 ;  /* 0x000000ffff0d7224 */ /* 0x000fe400078e0003 */
[----:B------:R-:W-:Y:S02]  /*1b2f0*/  IMAD.MOV.U32 R12, RZ, RZ, 0x1 ;  /* 0x00000001ff0c7424 */ /* 0x000fe400078e00ff */
[----:B------:R-:W-:-:S07]  /*1b300*/  IMAD.MOV.U32 R7, RZ, RZ, R14 ;  /* 0x000000ffff077224 */ /* 0x000fce00078e000e */
[----:B------:R-:W-:Y:S05]  /*1b310*/  WARPSYNC.COLLECTIVE R15, `(.L_x_990) ;  /* 0x000000000f087348 */ /* 0x000fea0003c00000 */
[----:B------:R0:W1:Y:S02]  /*1b320*/  SHFL.IDX P6, R14, R13, R12, R11 ;  /* 0x0000000c0d0e7389 */ /* 0x00006400000c000b */
[----:B01----:R-:W-:Y:S01]  /*1b330*/  ENDCOLLECTIVE ;  /* 0x000000000000791b */ /* 0x003fe20003800000 */
.L_x_990:
        /* <DEDUP_REMOVED lines=15> */
.L_x_991:
[----:B------:R-:W-:Y:S02]  /*1b430*/  IMAD.MOV.U32 R13, RZ, RZ, R3 ;  /* 0x000000ffff0d7224 */ /* 0x000fe400078e0003 */
[----:B------:R-:W-:Y:S02]  /*1b440*/  IMAD.MOV.U32 R12, RZ, RZ, 0x2 ;  /* 0x00000002ff0c7424 */ /* 0x000fe400078e00ff */
[----:B------:R-:W-:-:S07]  /*1b450*/  IMAD.MOV.U32 R5, RZ, RZ, R14 ;  /* 0x000000ffff057224 */ /* 0x000fce00078e000e */
[----:B------:R-:W-:Y:S05]  /*1b460*/  WARPSYNC.COLLECTIVE R15, `(.L_x_992) ;  /* 0x000000000f087348 */ /* 0x000fea0003c00000 */
[----:B------:R0:W1:Y:S02]  /*1b470*/  SHFL.IDX P6, R14, R13, R12, R11 ;  /* 0x0000000c0d0e7389 */ /* 0x00006400000c000b */
[----:B01----:R-:W-:Y:S01]  /*1b480*/  ENDCOLLECTIVE ;  /* 0x000000000000791b */ /* 0x003fe20003800000 */
.L_x_992:
        /* <DEDUP_REMOVED lines=15> */
.L_x_993:
[----:B------:R-:W-:Y:S02]  /*1b580*/  IMAD.MOV.U32 R13, RZ, RZ, R3 ;  /* 0x000000ffff0d7224 */ /* 0x000fe400078e0003 */
[----:B------:R-:W-:Y:S02]  /*1b590*/  IMAD.MOV.U32 R12, RZ, RZ, 0x3 ;  /* 0x00000003ff0c7424 */ /* 0x000fe400078e00ff */
[----:B------:R-:W-:-:S07]  /*1b5a0*/  IMAD.MOV.U32 R5, RZ, RZ, R14 ;  /* 0x000000ffff057224 */ /* 0x000fce00078e000e */
[----:B------:R-:W-:Y:S05]  /*1b5b0*/  WARPSYNC.COLLECTIVE R15, `(.L_x_994) ;  /* 0x000000000f087348 */ /* 0x000fea0003c00000 */
[----:B------:R0:W1:Y:S02]  /*1b5c0*/  SHFL.IDX P6, R14, R13, R12, R11 ;  /* 0x0000000c0d0e7389 */ /* 0x00006400000c000b */
[----:B01----:R-:W-:Y:S01]  /*1b5d0*/  ENDCOLLECTIVE ;  /* 0x000000000000791b */ /* 0x003fe20003800000 */
.L_x_994:
        /* <DEDUP_REMOVED lines=15> */
.L_x_995:
[----:B------:R-:W-:Y:S02]  /*1b6d0*/  IMAD.MOV.U32 R13, RZ, RZ, R3 ;  /* 0x000000ffff0d7224 */ /* 0x000fe400078e0003 */
[----:B------:R-:W-:Y:S02]  /*1b6e0*/  IMAD.MOV.U32 R12, RZ, RZ, 0x4 ;  /* 0x00000004ff0c7424 */ /* 0x000fe400078e00ff */
[----:B------:R-:W-:-:S07]  /*1b6f0*/  IMAD.MOV.U32 R5, RZ, RZ, R14 ;  /* 0x000000ffff057224 */ /* 0x000fce00078e000e */
[----:B------:R-:W-:Y:S05]  /*1b700*/  WARPSYNC.COLLECTIVE R15, `(.L_x_996) ;  /* 0x000000000f087348 */ /* 0x000fea0003c00000 */
[----:B------:R0:W1:Y:S02]  /*1b710*/  SHFL.IDX P6, R14, R13, R12, R11 ;  /* 0x0000000c0d0e7389 */ /* 0x00006400000c000b */
[----:B01----:R-:W-:Y:S01]  /*1b720*/  ENDCOLLECTIVE ;  /* 0x000000000000791b */ /* 0x003fe20003800000 */
.L_x_996:
        /* <DEDUP_REMOVED lines=15> */
.L_x_997:
[----:B------:R-:W-:Y:S02]  /*1b820*/  IMAD.MOV.U32 R13, RZ, RZ, R3 ;  /* 0x000000ffff0d7224 */ /* 0x000fe400078e0003 */
[----:B------:R-:W-:Y:S02]  /*1b830*/  IMAD.MOV.U32 R12, RZ, RZ, 0x5 ;  /* 0x00000005ff0c7424 */ /* 0x000fe400078e00ff */
[----:B------:R-:W-:-:S07]  /*1b840*/  IMAD.MOV.U32 R5, RZ, RZ, R14 ;  /* 0x000000ffff057224 */ /* 0x000fce00078e000e */
[----:B------:R-:W-:Y:S05]  /*1b850*/  WARPSYNC.COLLECTIVE R15, `(.L_x_998) ;  /* 0x000000000f087348 */ /* 0x000fea0003c00000 */
[----:B------:R0:W1:Y:S02]  /*1b860*/  SHFL.IDX P6, R14, R13, R12, R11 ;  /* 0x0000000c0d0e7389 */ /* 0x00006400000c000b */
[----:B01----:R-:W-:Y:S01]  /*1b870*/  ENDCOLLECTIVE ;  /* 0x000000000000791b */ /* 0x003fe20003800000 */
.L_x_998:
        /* <DEDUP_REMOVED lines=15> */
.L_x_999:
[----:B------:R-:W-:Y:S02]  /*1b970*/  IMAD.MOV.U32 R13, RZ, RZ, R3 ;  /* 0x000000ffff0d7224 */ /* 0x000fe400078e0003 */
[----:B------:R-:W-:Y:S02]  /*1b980*/  IMAD.MOV.U32 R12, RZ, RZ, 0x6 ;  /* 0x00000006ff0c7424 */ /* 0x000fe400078e00ff */
[----:B------:R-:W-:-:S07]  /*1b990*/  IMAD.MOV.U32 R5, RZ, RZ, R14 ;  /* 0x000000ffff057224 */ /* 0x000fce00078e000e */
[----:B------:R-:W-:Y:S05]  /*1b9a0*/  WARPSYNC.COLLECTIVE R15, `(.L_x_1000) ;  /* 0x000000000f087348 */ /* 0x000fea0003c00000 */
[----:B------:R0:W1:Y:S02]  /*1b9b0*/  SHFL.IDX P6, R14, R13, R12, R11 ;  /* 0x0000000c0d0e7389 */ /* 0x00006400000c000b */
[----:B01----:R-:W-:Y:S01]  /*1b9c0*/  ENDCOLLECTIVE ;  /* 0x000000000000791b */ /* 0x003fe20003800000 */
.L_x_1000:
        /* <DEDUP_REMOVED lines=13> */
.L_x_1001:
        /* <DEDUP_REMOVED lines=8> */
.L_x_1002:
        /* <DEDUP_REMOVED lines=13> */
.L_x_1003:
[----:B------:R-:W-:Y:S01]  /*1bbf0*/  IMAD.MOV.U32 R3, RZ, RZ, R14 ;  /* 0x000000ffff037224 */ /* 0x000fe200078e000e */
[----:B------:R-:W-:Y:S06]  /*1bc00*/  BRA `(.L_x_1004) ;  /* 0xffffffa400647947 */ /* 0x000fec000383ffff */
.L_x_825:
[----:B0-----:R0:W1:Y:S02]  /*1bc10*/  SYNCS.PHASECHK.TRANS64.TRYWAIT P0, [R18+URZ+0x22820], R0 ;  /* 0x02282000120075a7 */ /* 0x001064000800017f */
[----:B-1----:R-:W-:Y:S05]  /*1bc20*/  @!P0 NANOSLEEP.SYNCS 0x989680 ;  /* 0x009896800000895d */ /* 0x002fea0003900000 */
[----:B------:R-:W1:Y:S02]  /*1bc30*/  @!P0 SYNCS.PHASECHK.TRANS64 P0, [R18+URZ+0x22820], R0 ;  /* 0x02282000120085a7 */ /* 0x000e64000800007f */
[----:B-1----:R-:W-:Y:S05]  /*1bc40*/  @!P0 BRA `(.L_x_825) ;  /* 0xfffffffc00f08947 */ /* 0x002fea000383ffff */
[----:B------:R-:W-:Y:S05]  /*1bc50*/  BRA `(.L_x_1005) ;  /* 0xffffffa400c07947 */ /* 0x000fea000383ffff */
.L_x_829:
[----:B0-----:R0:W1:Y:S02]  /*1bc60*/  SYNCS.PHASECHK.TRANS64.TRYWAIT P0, [R2+URZ+0x22860], R0 ;  /* 0x02286000020075a7 */ /* 0x001064000800017f */
[----:B-1----:R-:W-:Y:S05]  /*1bc70*/  @!P0 NANOSLEEP.SYNCS 0x989680 ;  /* 0x009896800000895d */ /* 0x002fea0003900000 */
[----:B------:R-:W1:Y:S02]  /*1bc80*/  @!P0 SYNCS.PHASECHK.TRANS64 P0, [R2+URZ+0x22860], R0 ;  /* 0x02286000020085a7 */ /* 0x000e64000800007f */
[----:B-1----:R-:W-:Y:S05]  /*1bc90*/  @!P0 BRA `(.L_x_829) ;  /* 0xfffffffc00f08947 */ /* 0x002fea000383ffff */
[----:B------:R-:W-:Y:S05]  /*1bca0*/  BRA `(.L_x_1006) ;  /* 0xffffffa400e47947 */ /* 0x000fea000383ffff */
.L_x_844:
[----:B-1----:R1:W2:Y:S02]  /*1bcb0*/  SYNCS.PHASECHK.TRANS64.TRYWAIT P0, [R2+URZ+0x22840], R6 ;  /* 0x02284006020075a7 */ /* 0x0022a4000800017f */
[----:B--2---:R-:W-:Y:S05]  /*1bcc0*/  @!P0 NANOSLEEP.SYNCS 0x989680 ;  /* 0x009896800000895d */ /* 0x004fea0003900000 */
[----:B------:R-:W2:Y:S02]  /*1bcd0*/  @!P0 SYNCS.PHASECHK.TRANS64 P0, [R2+URZ+0x22840], R6 ;  /* 0x02284006020085a7 */ /* 0x000ea4000800007f */
[----:B--2---:R-:W-:Y:S05]  /*1bce0*/  @!P0 BRA `(.L_x_844) ;  /* 0xfffffffc00f08947 */ /* 0x004fea000383ffff */
[----:B------:R-:W-:Y:S05]  /*1bcf0*/  BRA `(.L_x_1007) ;  /* 0xffffffb000047947 */ /* 0x000fea000383ffff */
.L_x_849:
[----:B0-----:R0:W2:Y:S02]  /*1bd00*/  SYNCS.PHASECHK.TRANS64.TRYWAIT P0, [R2+URZ+0x22860], R6 ;  /* 0x02286006020075a7 */ /* 0x0010a4000800017f */
[----:B--2---:R-:W-:Y:S05]  /*1bd10*/  @!P0 NANOSLEEP.SYNCS 0x989680 ;  /* 0x009896800000895d */ /* 0x004fea0003900000 */
[----:B------:R-:W2:Y:S02]  /*1bd20*/  @!P0 SYNCS.PHASECHK.TRANS64 P0, [R2+URZ+0x22860], R6 ;  /* 0x02286006020085a7 */ /* 0x000ea4000800007f */
[----:B--2---:R-:W-:Y:S05]  /*1bd30*/  @!P0 BRA `(.L_x_849) ;  /* 0xfffffffc00f08947 */ /* 0x004fea000383ffff */
[----:B------:R-:W-:Y:S05]  /*1bd40*/  BRA `(.L_x_1008) ;  /* 0xffffffb000807947 */ /* 0x000fea000383ffff */
.L_x_860:
[----:B-1----:R1:W2:Y:S02]  /*1bd50*/  SYNCS.PHASECHK.TRANS64.TRYWAIT P0, [R3+URZ+0x22840], R2 ;  /* 0x02284002030075a7 */ /* 0x0022a4000800017f */
[----:B--2---:R-:W-:Y:S05]  /*1bd60*/  @!P0 NANOSLEEP.SYNCS 0x989680 ;  /* 0x009896800000895d */ /* 0x004fea0003900000 */
[----:B------:R-:W2:Y:S02]  /*1bd70*/  @!P0 SYNCS.PHASECHK.TRANS64 P0, [R3+URZ+0x22840], R2 ;  /* 0x02284002030085a7 */ /* 0x000ea4000800007f */
[----:B--2---:R-:W-:Y:S05]  /*1bd80*/  @!P0 BRA `(.L_x_860) ;  /* 0xfffffffc00f08947 */ /* 0x004fea000383ffff */
[----:B------:R-:W-:Y:S05]  /*1bd90*/  BRA `(.L_x_1009) ;  /* 0xffffffb8006c7947 */ /* 0x000fea000383ffff */
.L_x_865:
[----:B--2---:R2:W3:Y:S02]  /*1bda0*/  SYNCS.PHASECHK.TRANS64.TRYWAIT P0, [R3+URZ+0x22860], R2 ;  /* 0x02286002030075a7 */ /* 0x0044e4000800017f */
[----:B---3--:R-:W-:Y:S05]  /*1bdb0*/  @!P0 NANOSLEEP.SYNCS 0x989680 ;  /* 0x009896800000895d */ /* 0x008fea0003900000 */
[----:B------:R-:W3:Y:S02]  /*1bdc0*/  @!P0 SYNCS.PHASECHK.TRANS64 P0, [R3+URZ+0x22860], R2 ;  /* 0x02286002030085a7 */ /* 0x000ee4000800007f */
[----:B---3--:R-:W-:Y:S05]  /*1bdd0*/  @!P0 BRA `(.L_x_865) ;  /* 0xfffffffc00f08947 */ /* 0x008fea000383ffff */
[----:B------:R-:W-:Y:S05]  /*1bde0*/  BRA `(.L_x_1010) ;  /* 0xffffffb800e87947 */ /* 0x000fea000383ffff */
.L_x_876:
[----:B-1----:R1:W2:Y:S02]  /*1bdf0*/  SYNCS.PHASECHK.TRANS64.TRYWAIT P0, [R3+URZ+0x22840], R2 ;  /* 0x02284002030075a7 */ /* 0x0022a4000800017f */
[----:B--2---:R-:W-:Y:S05]  /*1be00*/  @!P0 NANOSLEEP.SYNCS 0x989680 ;  /* 0x009896800000895d */ /* 0x004fea0003900000 */
[----:B------:R-:W2:Y:S02]  /*1be10*/  @!P0 SYNCS.PHASECHK.TRANS64 P0, [R3+URZ+0x22840], R2 ;  /* 0x02284002030085a7 */ /* 0x000ea4000800007f */
[----:B--2---:R-:W-:Y:S05]  /*1be20*/  @!P0 BRA `(.L_x_876) ;  /* 0xfffffffc00f08947 */ /* 0x004fea000383ffff */
[----:B------:R-:W-:Y:S05]  /*1be30*/  BRA `(.L_x_1011) ;  /* 0xffffffc000b87947 */ /* 0x000fea000383ffff */
.L_x_881:
[----:B--2---:R2:W3:Y:S02]  /*1be40*/  SYNCS.PHASECHK.TRANS64.TRYWAIT P0, [R3+URZ+0x22860], R2 ;  /* 0x02286002030075a7 */ /* 0x0044e4000800017f */
[----:B---3--:R-:W-:Y:S05]  /*1be50*/  @!P0 NANOSLEEP.SYNCS 0x989680 ;  /* 0x009896800000895d */ /* 0x008fea0003900000 */
[----:B------:R-:W3:Y:S02]  /*1be60*/  @!P0 SYNCS.PHASECHK.TRANS64 P0, [R3+URZ+0x22860], R2 ;  /* 0x02286002030085a7 */ /* 0x000ee4000800007f */
[----:B---3--:R-:W-:Y:S05]  /*1be70*/  @!P0 BRA `(.L_x_881) ;  /* 0xfffffffc00f08947 */ /* 0x008fea000383ffff */
[----:B------:R-:W-:Y:S05]  /*1be80*/  BRA `(.L_x_1012) ;  /* 0xffffffc400347947 */ /* 0x000fea000383ffff */
.L_x_893:
[----:B------:R-:W2:Y:S01]  /*1be90*/  LDL R0, [R1] ;  /* 0x0000000001007983 */ /* 0x000ea20000100800 */
[----:B------:R-:W-:Y:S01]  /*1bea0*/  BSSY B0, `(.L_x_1013) ;  /* 0x0000008000007945 */ /* 0x000fe20003800000 */
[----:B0-----:R-:W-:Y:S02]  /*1beb0*/  IMAD.MOV.U32 R12, RZ, RZ, RZ ;  /* 0x000000ffff0c7224 */ /* 0x001fe400078e00ff */
[----:B------:R-:W-:Y:S02]  /*1bec0*/  IMAD.MOV.U32 R11, RZ, RZ, 0x1f ;  /* 0x0000001fff0b7424 */ /* 0x000fe400078e00ff */
[----:B------:R-:W-:Y:S02]  /*1bed0*/  IMAD.MOV.U32 R15, RZ, RZ, -0x1 ;  /* 0xffffffffff0f7424 */ /* 0x000fe400078e00ff */
[----:B--2---:R-:W-:-:S07]  /*1bee0*/  IMAD.MOV.U32 R13, RZ, RZ, R0 ;  /* 0x000000ffff0d7224 */ /* 0x004fce00078e0000 */
[----:B-1----:R-:W-:Y:S05]  /*1bef0*/  WARPSYNC.COLLECTIVE R15, `(.L_x_1014) ;  /* 0x000000000f087348 */ /* 0x002fea0003c00000 */
[----:B------:R0:W2:Y:S02]  /*1bf00*/  SHFL.IDX P6, R14, R13, R12, R11 ;  /* 0x0000000c0d0e7389 */ /* 0x0000a400000c000b */
[----:B012---:R-:W-:Y:S01]  /*1bf10*/  ENDCOLLECTIVE ;  /* 0x000000000000791b */ /* 0x007fe20003800000 */
.L_x_1014:
[----:B------:R-:W-:Y:S05]  /*1bf20*/  BSYNC B0 ;  /* 0x0000000000007941 */ /* 0x000fea0003800000 */
.L_x_1013:
        /* <DEDUP_REMOVED lines=9> */
.L_x_1015:
        /* <DEDUP_REMOVED lines=9> */
[----:B-1----:R-:W-:-:S06]  /*1c050*/  @!P1 IMAD.WIDE R2, R4, 0x4, R6 ;  /* 0x0000000404029825 */ /* 0x002fcc00078e0206 */
[----:B------:R-:W3:Y:S01]  /*1c060*/  @!P1 LDG.E R2, desc[UR40][R2.64] ;  /* 0x0000002802029981 */ /* 0x000ee2000c1e1900 */
[----:B------:R-:W-:Y:S01]  /*1c070*/  IMAD.MOV.U32 R4, RZ, RZ, RZ ;  /* 0x000000ffff047224 */ /* 0x000fe200078e00ff */
[C---:B------:R-:W-:Y:S01]  /*1c080*/  ISETP.GE.U32.AND P2, PT, R16.reuse, 0x2, PT ;  /* 0x000000021000780c */ /* 0x040fe20003f46070 */
[----:B------:R-:W-:Y:S01]  /*1c090*/  IMAD.MOV.U32 R6, RZ, RZ, RZ ;  /* 0x000000ffff067224 */ /* 0x000fe200078e00ff */
[C---:B------:R-:W-:Y:S02]  /*1c0a0*/  ISETP.GE.U32.AND P3, PT, R16.reuse, 0x4, PT ;  /* 0x000000041000780c */ /* 0x040fe40003f66070 */
[C---:B------:R-:W-:Y:S02]  /*1c0b0*/  ISETP.GE.U32.AND P4, PT, R16.reuse, 0x8, PT ;  /* 0x000000081000780c */ /* 0x040fe40003f86070 */
[----:B------:R-:W-:Y:S01]  /*1c0c0*/  ISETP.GE.U32.AND P5, PT, R16, 0x10, PT ;  /* 0x000000101000780c */ /* 0x000fe20003fa6070 */
[----:B--2---:R-:W-:Y:S02]  /*1c0d0*/  @!P1 IMAD.MOV.U32 R4, RZ, RZ, R8 ;  /* 0x000000ffff049224 */ /* 0x004fe400078e0008 */
[----:B------:R-:W-:-:S02]  /*1c0e0*/  IMAD.MOV.U32 R8, RZ, RZ, RZ ;  /* 0x000000ffff087224 */ /* 0x000fc400078e00ff */
[----:B---3--:R-:W-:Y:S01]  /*1c0f0*/  @!P1 IMAD.MOV.U32 R6, RZ, RZ, R2 ;  /* 0x000000ffff069224 */ /* 0x008fe200078e0002 */
[----:B------:R-:W-:-:S03]  /*1c100*/  ISETP.NE.AND P1, PT, R16, RZ, PT ;  /* 0x000000ff1000720c */ /* 0x000fc60003f25270 */
[----:B------:R-:W-:-:S04]  /*1c110*/  IMAD R2, R6, R4, RZ ;  /* 0x0000000406027224 */ /* 0x000fc800078e02ff */
[----:B------:R-:W-:-:S07]  /*1c120*/  IMAD.MOV.U32 R13, RZ, RZ, R2 ;  /* 0x000000ffff0d7224 */ /* 0x000fce00078e0002 */
[----:B------:R-:W-:Y:S05]  /*1c130*/  WARPSYNC.COLLECTIVE R15, `(.L_x_1016) ;  /* 0x000000000f087348 */ /* 0x000fea0003c00000 */
[----:B------:R0:W1:Y:S02]  /*1c140*/  SHFL.UP P6, R14, R13, R12, R11 ;  /* 0x0400000c0d0e7389 */ /* 0x00006400000c000b */
[----:B01----:R-:W-:Y:S01]  /*1c150*/  ENDCOLLECTIVE ;  /* 0x000000000000791b */ /* 0x003fe20003800000 */
.L_x_1016:
[----:B------:R-:W-:Y:S02]  /*1c160*/  IMAD.MOV.U32 R12, RZ, RZ, 0x2 ;  /* 0x00000002ff0c7424 */ /* 0x000fe400078e00ff */
[----:B------:R-:W-:-:S05]  /*1c170*/  IMAD.MOV.U32 R3, RZ, RZ, R14 ;  /* 0x000000ffff037224 */ /* 0x000fca00078e000e */
[----:B------:R-:W-:-:S05]  /*1c180*/  SEL R3, R3, RZ, P1 ;  /* 0x000000ff03037207 */ /* 0x000fca0000800000 */
[----:B------:R-:W-:-:S04]  /*1c190*/  IMAD.IADD R2, R2, 0x1, R3 ;  /* 0x0000000102027824 */ /* 0x000fc800078e0203 */
[----:B------:R-:W-:-:S07]  /*1c1a0*/  IMAD.MOV.U32 R13, RZ, RZ, R2 ;  /* 0x000000ffff0d7224 */ /* 0x000fce00078e0002 */
[----:B------:R-:W-:Y:S05]  /*1c1b0*/  WARPSYNC.COLLECTIVE R15, `(.L_x_1017) ;  /* 0x000000000f087348 */ /* 0x000fea0003c00000 */
[----:B------:R0:W1:Y:S02]  /*1c1c0*/  SHFL.UP P6, R14, R13, R12, R11 ;  /* 0x0400000c0d0e7389 */ /* 0x00006400000c000b */
[----:B01----:R-:W-:Y:S01]  /*1c1d0*/  ENDCOLLECTIVE ;  /* 0x000000000000791b */ /* 0x003fe20003800000 */
.L_x_1017:
        /* <DEDUP_REMOVED lines=8> */
.L_x_1018:
        /* <DEDUP_REMOVED lines=8> */
.L_x_1019:
        /* <DEDUP_REMOVED lines=8> */
.L_x_1020:
[----:B------:R-:W-:Y:S02]  /*1c360*/  IMAD.MOV.U32 R12, RZ, RZ, 0x1f ;  /* 0x0000001fff0c7424 */ /* 0x000fe400078e00ff */
[----:B------:R-:W-:Y:S02]  /*1c370*/  IMAD.MOV.U32 R11, RZ, RZ, 0x1f ;  /* 0x0000001fff0b7424 */ /* 0x000fe400078e00ff */
[----:B------:R-:W-:-:S05]  /*1c380*/  IMAD.MOV.U32 R3, RZ, RZ, R14 ;  /* 0x000000ffff037224 */ /* 0x000fca00078e000e */
[----:B------:R-:W-:-:S05]  /*1c390*/  SEL R3, R3, RZ, P5 ;  /* 0x000000ff03037207 */ /* 0x000fca0002800000 */
[----:B------:R-:W-:-:S04]  /*1c3a0*/  IMAD.IADD R7, R2, 0x1, R3 ;  /* 0x0000000102077824 */ /* 0x000fc800078e0203 */
[----:B------:R-:W-:-:S07]  /*1c3b0*/  IMAD.MOV.U32 R13, RZ, RZ, R7 ;  /* 0x000000ffff0d7224 */ /* 0x000fce00078e0007 */
[----:B------:R-:W-:Y:S05]  /*1c3c0*/  WARPSYNC.COLLECTIVE R15, `(.L_x_1021) ;  /* 0x000000000f087348 */ /* 0x000fea0003c00000 */
[----:B------:R0:W1:Y:S02]  /*1c3d0*/  SHFL.IDX P6, R14, R13, R12, R11 ;  /* 0x0000000c0d0e7389 */ /* 0x00006400000c000b */
[----:B01----:R-:W-:Y:S01]  /*1c3e0*/  ENDCOLLECTIVE ;  /* 0x000000000000791b */ /* 0x003fe20003800000 */
.L_x_1021:
[----:B------:R-:W-:Y:S01]  /*1c3f0*/  IMAD.MOV.U32 R9, RZ, RZ, R14 ;  /* 0x000000ffff097224 */ /* 0x000fe200078e000e */
[----:B------:R-:W-:Y:S06]  /*1c400*/  BRA `(.L_x_1022) ;  /* 0xffffffc8007c7947 */ /* 0x000fec000383ffff */
.L_x_896:
[----:B------:R-:W-:Y:S01]  /*1c410*/  BSSY B0, `(.L_x_1023) ;  /* 0x0000008000007945 */ /* 0x000fe20003800000 */
[----:B------:R-:W-:Y:S02]  /*1c420*/  IMAD.MOV.U32 R13, RZ, RZ, R2 ;  /* 0x000000ffff0d7224 */ /* 0x000fe400078e0002 */
[----:B------:R-:W-:Y:S02]  /*1c430*/  IMAD.MOV.U32 R12, RZ, RZ, 0x1 ;  /* 0x00000001ff0c7424 */ /* 0x000fe400078e00ff */
[----:B------:R-:W-:Y:S02]  /*1c440*/  IMAD.MOV.U32 R11, RZ, RZ, RZ ;  /* 0x000000ffff0b7224 */ /* 0x000fe400078e00ff */
[----:B------:R-:W-:-:S07]  /*1c450*/  IMAD.MOV.U32 R15, RZ, RZ, -0x1 ;  /* 0xffffffffff0f7424 */ /* 0x000fce00078e00ff */
[----:B0-----:R-:W-:Y:S05]  /*1c460*/  WARPSYNC.COLLECTIVE R15, `(.L_x_1024) ;  /* 0x000000000f087348 */ /* 0x001fea0003c00000 */
[----:B------:R1:W2:Y:S02]  /*1c470*/  SHFL.UP P6, R14, R13, R12, R11 ;  /* 0x0400000c0d0e7389 */ /* 0x0002a400000c000b */
[----:B012---:R-:W-:Y:S01]  /*1c480*/  ENDCOLLECTIVE ;  /* 0x000000000000791b */ /* 0x007fe20003800000 */
.L_x_1024:
[----:B------:R-:W-:Y:S05]  /*1c490*/  BSYNC B0 ;  /* 0x0000000000007941 */ /* 0x000fea0003800000 */
.L_x_1023:
[----:B------:R-:W-:Y:S02]  /*1c4a0*/  IMAD.MOV.U32 R3, RZ, RZ, R14 ;  /* 0x000000ffff037224 */ /* 0x000fe400078e000e */
[----:B------:R-:W-:Y:S02]  /*1c4b0*/  IMAD.MOV.U32 R12, RZ, RZ, 0x2 ;  /* 0x00000002ff0c7424 */ /* 0x000fe400078e00ff */
[----:B------:R-:W-:Y:S01]  /*1c4c0*/  IMAD.MOV.U32 R11, RZ, RZ, RZ ;  /* 0x000000ffff0b7224 */ /* 0x000fe200078e00ff */
[----:B------:R-:W-:Y:S01]  /*1c4d0*/  SEL R3, R3, RZ, P1 ;  /* 0x000000ff03037207 */ /* 0x000fe20000800000 */
[----:B------:R-:W-:-:S04]  /*1c4e0*/  IMAD.MOV.U32 R15, RZ, RZ, -0x1 ;  /* 0xffffffffff0f7424 */ /* 0x000fc800078e00ff */
[----:B------:R-:W-:-:S04]  /*1c4f0*/  IMAD.IADD R2, R2, 0x1, R3 ;  /* 0x0000000102027824 */ /* 0x000fc800078e0203 */
[----:B------:R-:W-:-:S07]  /*1c500*/  IMAD.MOV.U32 R13, RZ, RZ, R2 ;  /* 0x000000ffff0d7224 */ /* 0x000fce00078e0002 */
[----:B------:R-:W-:Y:S05]  /*1c510*/  WARPSYNC.COLLECTIVE R15, `(.L_x_1025) ;  /* 0x000000000f087348 */ /* 0x000fea0003c00000 */
[----:B------:R0:W1:Y:S02]  /*1c520*/  SHFL.UP P6, R14, R13, R12, R11 ;  /* 0x0400000c0d0e7389 */ /* 0x00006400000c000b */
[----:B01----:R-:W-:Y:S01]  /*1c530*/  ENDCOLLECTIVE ;  /* 0x000000000000791b */ /* 0x003fe20003800000 */
.L_x_1025:
        /* <DEDUP_REMOVED lines=8> */
.L_x_1026:
        /* <DEDUP_REMOVED lines=8> */
.L_x_1027:
        /* <DEDUP_REMOVED lines=8> */
.L_x_1028:
        /* <DEDUP_REMOVED lines=9> */
.L_x_1029:
[----:B------:R-:W-:Y:S01]  /*1c750*/  IMAD.MOV.U32 R9, RZ, RZ, R14 ;  /* 0x000000ffff097224 */ /* 0x000fe200078e000e */
[----:B------:R-:W-:Y:S06]  /*1c760*/  BRA `(.L_x_1030) ;  /* 0xffffffc800507947 */ /* 0x000fec000383ffff */
.L_x_898:
[----:B------:R-:W-:Y:S01]  /*1c770*/  BSSY B0, `(.L_x_1031) ;  /* 0x0000006000007945 */ /* 0x000fe20003800000 */
[----:B------:R-:W-:Y:S01]  /*1c780*/  PLOP3.LUT P6, PT, P6, PT, PT, 0x8, 0x0 ;  /* 0x000000000000781c */ /* 0x000fe200037ce170 */
[----:B------:R-:W-:-:S12]  /*1c790*/  IMAD.MOV.U32 R15, RZ, RZ, -0x1 ;  /* 0xffffffffff0f7424 */ /* 0x000fd800078e00ff */
[----:B0-----:R-:W-:Y:S05]  /*1c7a0*/  WARPSYNC.COLLECTIVE R15, `(.L_x_1032) ;  /* 0x000000000f087348 */ /* 0x001fea0003c00000 */
[----:B------:R-:W-:Y:S01]  /*1c7b0*/  VOTE.ANY R14, PT, P6 ;  /* 0x00000000000e7806 */ /* 0x000fe200030e0100 */
[----:B0-----:R-:W-:Y:S06]  /*1c7c0*/  ENDCOLLECTIVE ;  /* 0x000000000000791b */ /* 0x001fec0003800000 */
.L_x_1032:
[----:B------:R-:W-:Y:S05]  /*1c7d0*/  BSYNC B0 ;  /* 0x0000000000007941 */ /* 0x000fea0003800000 */
.L_x_1031:
        /* <DEDUP_REMOVED lines=9> */
.L_x_1033:
[----:B------:R-:W-:Y:S02]  /*1c870*/  IMAD.MOV.U32 R13, RZ, RZ, R6 ;  /* 0x000000ffff0d7224 */ /* 0x000fe400078e0006 */
[----:B------:R-:W-:-:S07]  /*1c880*/  IMAD.MOV.U32 R4, RZ, RZ, R14 ;  /* 0x000000ffff047224 */ /* 0x000fce00078e000e */
[----:B------:R-:W-:Y:S05]  /*1c890*/  WARPSYNC.COLLECTIVE R15, `(.L_x_1034) ;  /* 0x000000000f087348 */ /* 0x000fea0003c00000 */
[----:B------:R0:W1:Y:S02]  /*1c8a0*/  SHFL.IDX P6, R14, R13, R12, R11 ;  /* 0x0000000c0d0e7389 */ /* 0x00006400000c000b */
[----:B01----:R-:W-:Y:S01]  /*1c8b0*/  ENDCOLLECTIVE ;  /* 0x000000000000791b */ /* 0x003fe20003800000 */
.L_x_1034:
[----:B------:R-:W-:Y:S01]  /*1c8c0*/  IMAD.MOV.U32 R6, RZ, RZ, R14 ;  /* 0x000000ffff067224 */ /* 0x000fe200078e000e */
[----:B------:R-:W-:Y:S06]  /*1c8d0*/  BRA `(.L_x_1035) ;  /* 0xffffffc800307947 */ /* 0x000fec000383ffff */
.L_x_900:
[----:B------:R-:W-:Y:S01]  /*1c8e0*/  BSSY B0, `(.L_x_1036) ;  /* 0x0000007000007945 */ /* 0x000fe20003800000 */
[----:B------:R-:W-:Y:S02]  /*1c8f0*/  IMAD.MOV.U32 R13, RZ, RZ, R7 ;  /* 0x000000ffff0d7224 */ /* 0x000fe400078e0007 */
[----:B------:R-:W-:Y:S02]  /*1c900*/  IMAD.MOV.U32 R11, RZ, RZ, 0x1f ;  /* 0x0000001fff0b7424 */ /* 0x000fe400078e00ff */
[----:B------:R-:W-:-:S07]  /*1c910*/  IMAD.MOV.U32 R15, RZ, RZ, -0x1 ;  /* 0xffffffffff0f7424 */ /* 0x000fce00078e00ff */
[----:B0123--:R-:W-:Y:S05]  /*1c920*/  WARPSYNC.COLLECTIVE R15, `(.L_x_1037) ;  /* 0x000000000f087348 */ /* 0x00ffea0003c00000 */
[----:B------:R4:W0:Y:S02]  /*1c930*/  SHFL.IDX P6, R14, R13, R12, R11 ;  /* 0x0000000c0d0e7389 */ /* 0x00082400000c000b */
[----:B01234-:R-:W-:Y:S01]  /*1c940*/  ENDCOLLECTIVE ;  /* 0x000000000000791b */ /* 0x01ffe20003800000 */
.L_x_1037:
[----:B------:R-:W-:Y:S05]  /*1c950*/  BSYNC B0 ;  /* 0x0000000000007941 */ /* 0x000fea0003800000 */
.L_x_1036:
[----:B------:R-:W-:Y:S01]  /*1c960*/  IMAD.MOV.U32 R7, RZ, RZ, R14 ;  /* 0x000000ffff077224 */ /* 0x000fe200078e000e */
[----:B------:R-:W-:Y:S06]  /*1c970*/  BRA `(.L_x_1038) ;  /* 0xffffffc800207947 */ /* 0x000fec000383ffff */
.L_x_904:
[----:B0-----:R0:W1:Y:S02]  /*1c980*/  SYNCS.PHASECHK.TRANS64.TRYWAIT P0, [R0+URZ+0x22820], R3 ;  /* 0x02282003000075a7 */ /* 0x001064000800017f */
[----:B-1----:R-:W-:Y:S05]  /*1c990*/  @!P0 NANOSLEEP.SYNCS 0x989680 ;  /* 0x009896800000895d */ /* 0x002fea0003900000 */
[----:B------:R-:W1:Y:S02]  /*1c9a0*/  @!P0 SYNCS.PHASECHK.TRANS64 P0, [R0+URZ+0x22820], R3 ;  /* 0x02282003000085a7 */ /* 0x000e64000800007f */
[----:B-1----:R-:W-:Y:S05]  /*1c9b0*/  @!P0 BRA `(.L_x_904) ;  /* 0xfffffffc00f08947 */ /* 0x002fea000383ffff */
[----:B------:R-:W-:Y:S05]  /*1c9c0*/  BRA `(.L_x_1039) ;  /* 0xffffffcc00b87947 */ /* 0x000fea000383ffff */
.L_x_905:
        /* <DEDUP_REMOVED lines=11> */
.L_x_1041:
[----:B------:R-:W-:Y:S05]  /*1ca80*/  BSYNC B0 ;  /* 0x0000000000007941 */ /* 0x000fea0003800000 */
.L_x_1040:
[----:B------:R-:W-:Y:S05]  /*1ca90*/  BRA `(.L_x_1042) ;  /* 0xffffffcc00a07947 */ /* 0x000fea000383ffff */
.L_x_906:
[----:B------:R-:W-:Y:S01]  /*1caa0*/  BSSY B0, `(.L_x_1043) ;  /* 0x0000006000007945 */ /* 0x000fe20003800000 */
[----:B------:R-:W-:-:S07]  /*1cab0*/  IMAD.MOV.U32 R15, RZ, RZ, -0x1 ;  /* 0xffffffffff0f7424 */ /* 0x000fce00078e00ff */
[----:B01----:R-:W-:Y:S05]  /*1cac0*/  WARPSYNC.COLLECTIVE R15, `(.L_x_1044) ;  /* 0x000000000f0c7348 */ /* 0x003fea0003c00000 */
[----:B------:R-:W-:Y:S02]  /*1cad0*/  ELECT P6, UR62, PT ;  /* 0x00000000003e782f */ /* 0x000fe400038c0000 */
[----:B------:R-:W-:Y:S01]  /*1cae0*/  MOV R14, UR62 ;  /* 0x0000003e000e7c02 */ /* 0x000fe20008000f00 */
[----:B01----:R-:W-:Y:S10]  /*1caf0*/  ENDCOLLECTIVE ;  /* 0x000000000000791b */ /* 0x003ff40003800000 */
.L_x_1044:
[----:B------:R-:W-:Y:S05]  /*1cb00*/  BSYNC B0 ;  /* 0x0000000000007941 */ /* 0x000fea0003800000 */
.L_x_1043:
[----:B------:R-:W-:Y:S05]  /*1cb10*/  BRA `(.L_x_1045) ;  /* 0xffffffcc00947947 */ /* 0x000fea000383ffff */
.L_x_908:
[----:B0-----:R0:W1:Y:S02]  /*1cb20*/  SYNCS.PHASECHK.TRANS64.TRYWAIT P0, [R6+URZ], R5 ;  /* 0x00000005060075a7 */ /* 0x001064000800017f */
[----:B-1----:R-:W-:Y:S05]  /*1cb30*/  @!P0 NANOSLEEP.SYNCS 0x989680 ;  /* 0x009896800000895d */ /* 0x002fea0003900000 */
[----:B------:R-:W1:Y:S02]  /*1cb40*/  @!P0 SYNCS.PHASECHK.TRANS64 P0, [R6+URZ], R5 ;  /* 0x00000005060085a7 */ /* 0x000e64000800007f */
[----:B-1----:R-:W-:Y:S05]  /*1cb50*/  @!P0 BRA `(.L_x_908) ;  /* 0xfffffffc00f08947 */ /* 0x002fea000383ffff */
[----:B------:R-:W-:Y:S05]  /*1cb60*/  BRA `(.L_x_1046) ;  /* 0xffffffcc00cc7947 */ /* 0x000fea000383ffff */
.L_x_909:
[----:B-1----:R1:W2:Y:S02]  /*1cb70*/  SYNCS.PHASECHK.TRANS64.TRYWAIT P0, [R7+URZ], R2 ;  /* 0x00000002070075a7 */ /* 0x0022a4000800017f */
[----:B--2---:R-:W-:Y:S05]  /*1cb80*/  @!P0 NANOSLEEP.SYNCS 0x989680 ;  /* 0x009896800000895d */ /* 0x004fea0003900000 */
[----:B------:R-:W2:Y:S02]  /*1cb90*/  @!P0 SYNCS.PHASECHK.TRANS64 P0, [R7+URZ], R2 ;  /* 0x00000002070085a7 */ /* 0x000ea4000800007f */
[----:B--2---:R-:W-:Y:S05]  /*1cba0*/  @!P0 BRA `(.L_x_909) ;  /* 0xfffffffc00f08947 */ /* 0x004fea000383ffff */
[----:B------:R-:W-:Y:S05]  /*1cbb0*/  BRA `(.L_x_1047) ;  /* 0xffffffcc00c07947 */ /* 0x000fea000383ffff */
.L_x_911:
[----:B--2---:R2:W3:Y:S02]  /*1cbc0*/  SYNCS.PHASECHK.TRANS64.TRYWAIT P0, [R4+URZ], R5 ;  /* 0x00000005040075a7 */ /* 0x0044e4000800017f */
[----:B---3--:R-:W-:Y:S05]  /*1cbd0*/  @!P0 NANOSLEEP.SYNCS 0x989680 ;  /* 0x009896800000895d */ /* 0x008fea0003900000 */
[----:B------:R-:W3:Y:S02]  /*1cbe0*/  @!P0 SYNCS.PHASECHK.TRANS64 P0, [R4+URZ], R5 ;  /* 0x00000005040085a7 */ /* 0x000ee4000800007f */
[----:B---3--:R-:W-:Y:S05]  /*1cbf0*/  @!P0 BRA `(.L_x_911) ;  /* 0xfffffffc00f08947 */ /* 0x008fea000383ffff */
[----:B------:R-:W-:Y:S05]  /*1cc00*/  BRA `(.L_x_1048) ;  /* 0xffffffcc00c47947 */ /* 0x000fea000383ffff */
.L_x_1049:
        /* <DEDUP_REMOVED lines=15> */
.L_x_6131:


//--------------------- .text._ZN7cutlass13device_kernelIN5flash11enable_sm90INS1_16FlashAttnFwdSm90INS1_25CollectiveMainloopFwdSm90ILi2EN4cute5tupleIJNS5_1CILi1EEES8_S8_EEENS6_IJNS7_ILi128EEENS7_ILi96EEENS7_ILi64EEEEEELi256ENS_10bfloat16_tEfNS_4arch4Sm90ELb0ELb0ELb0ELb1ELb0ELb0ELb1ELb1ELb0ELb1ELb1ELb0EEENS1_21CollectiveEpilogueFwdINS6_IJSA_NS7_ILi256EEESB_EEES9_SE_SG_Li256ELb1ELb1ELb1ELb0EEENS1_36VarlenDynamicPersistentTileSchedulerILi128ELi96ELi256ELi128ELb1ELb1ELb1ELb0ELb1ELb1EEEEEEEEEvNT_6ParamsE --------------------------
	.section	.text._ZN7cutlass13device_kernelIN5flash11enable_sm90INS1_16FlashAttnFwdSm90INS1_25CollectiveMainloopFwdSm90ILi2EN4cute5tupleIJNS5_1CILi1EEES8_S8_EEENS6_IJNS7_ILi128EEENS7_ILi96EEENS7_ILi64EEEEEELi256ENS_10bfloat16_tEfNS_4arch4Sm90ELb0ELb0ELb0ELb1ELb0ELb0ELb1ELb1ELb0ELb1ELb1ELb0EEENS1_21CollectiveEpilogueFwdINS6_IJSA_NS7_ILi256EEESB_EEES9_SE_SG_Li256ELb1ELb1ELb1ELb0EEENS1_36VarlenDynamicPersistentTileSchedulerILi128ELi96ELi256ELi128ELb1ELb1ELb1ELb0ELb1ELb1EEEEEEEEEvNT_6ParamsE,"ax",@progbits
	.align	128
.text._ZN7cutlass13device_kernelIN5flash11enable_sm90INS1_16FlashAttnFwdSm90INS1_25CollectiveMainloopFwdSm90ILi2EN4cute5tupleIJNS5_1CILi1EEES8_S8_EEENS6_IJNS7_ILi128EEENS7_ILi96EEENS7_ILi64EEEEEELi256ENS_10bfloat16_tEfNS_4arch4Sm90ELb0ELb0ELb0ELb1ELb0ELb0ELb1ELb1ELb0ELb1ELb1ELb0EEENS1_21CollectiveEpilogueFwdINS6_IJSA_NS7_ILi256EEESB_EEES9_SE_SG_Li256ELb1ELb1ELb1ELb0EEENS1_36VarlenDynamicPersistentTileSchedulerILi128ELi96ELi256ELi128ELb1ELb1ELb1ELb0ELb1ELb1EEEEEEEEEvNT_6ParamsE:
        .type           _ZN7cutlass13device_kernelIN5flash11enable_sm90INS1_16FlashAttnFwdSm90INS1_25CollectiveMainloopFwdSm90ILi2EN4cute5tupleIJNS5_1CILi1EEES8_S8_EEENS6_IJNS7_ILi128EEENS7_ILi96EEENS7_ILi64EEEEEELi256ENS_10bfloat16_tEfNS_4arch4Sm90ELb0ELb0ELb0ELb1ELb0ELb0ELb1ELb1ELb0ELb1ELb1ELb0EEENS1_21CollectiveEpilogueFwdINS6_IJSA_NS7_ILi256EEESB_EEES9_SE_SG_Li256ELb1ELb1ELb1ELb0EEENS1_36VarlenDynamicPersistentTileSchedulerILi128ELi96ELi256ELi128ELb1ELb1ELb1ELb0ELb1ELb1EEEEEEEEEvNT_6ParamsE,@function
        .size           _ZN7cutlass13device_kernelIN5flash11enable_sm90INS1_16FlashAttnFwdSm90INS1_25CollectiveMainloopFwdSm90ILi2EN4cute5tupleIJNS5_1CILi1EEES8_S8_EEENS6_IJNS7_ILi128EEENS7_ILi96EEENS7_ILi64EEEEEELi256ENS_10bfloat16_tEfNS_4arch4Sm90ELb0ELb0ELb0ELb1ELb0ELb0ELb1ELb1ELb0ELb1ELb1ELb0EEENS1_21CollectiveEpilogueFwdINS6_IJSA_NS7_ILi256EEESB_EEES9_SE_SG_Li256ELb1ELb1ELb1ELb0EEENS1_36VarlenDynamicPersistentTileSchedulerILi128ELi96ELi256ELi128ELb1ELb1ELb1ELb0ELb1ELb1EEEEEEEEEvNT_6ParamsE,(.L_x_6132 - _ZN7cutlass13device_kernelIN5flash11enable_sm90INS1_16FlashAttnFwdSm90INS1_25CollectiveMainloopFwdSm90ILi2EN4cute5tupleIJNS5_1CILi1EEES8_S8_EEENS6_IJNS7_ILi128EEENS7_ILi96EEENS7_ILi64EEEEEELi256ENS_10bfloat16_tEfNS_4arch4Sm90ELb0ELb0ELb0ELb1ELb0ELb0ELb1ELb1ELb0ELb1ELb1ELb0EEENS1_21CollectiveEpilogueFwdINS6_IJSA_NS7_ILi256EEESB_EEES9_SE_SG_Li256ELb1ELb1ELb1ELb0EEENS1_36VarlenDynamicPersistentTileSchedulerILi128ELi96ELi256ELi128ELb1ELb1ELb1ELb0ELb1ELb1EEEEEEEEEvNT_6ParamsE)
        .other          _ZN7cutlass13device_kernelIN5flash11enable_sm90INS1_16FlashAttnFwdSm90INS1_25CollectiveMainloopFwdSm90ILi2EN4cute5tupleIJNS5_1CILi1EEES8_S8_EEENS6_IJNS7_ILi128EEENS7_ILi96EEENS7_ILi64EEEEEELi256ENS_10bfloat16_tEfNS_4arch4Sm90ELb0ELb0ELb0ELb1ELb0ELb0ELb1ELb1ELb0ELb1ELb1ELb0EEENS1_21CollectiveEpilogueFwdINS6_IJSA_NS7_ILi256EEESB_EEES9_SE_SG_Li256ELb1ELb1ELb1ELb0EEENS1_36VarlenDynamicPersistentTileSchedulerILi128ELi96ELi256ELi128ELb1ELb1ELb1ELb0ELb1ELb1EEEEEEEEEvNT_6ParamsE,@"STO_CUDA_ENTRY STV_DEFAULT"
_ZN7cutlass13device_kernelIN5flash11enable_sm90INS1_16FlashAttnFwdSm90INS1_25CollectiveMainloopFwdSm90ILi2EN4cute5tupleIJNS5_1CILi1EEES8_S8_EEENS6_IJNS7_ILi128EEENS7_ILi96EEENS7_ILi64EEEEEELi256ENS_10bfloat16_tEfNS_4arch4Sm90ELb0ELb0ELb0ELb1ELb0ELb0ELb1ELb1ELb0ELb1ELb1ELb0EEENS1_21CollectiveEpilogueFwdINS6_IJSA_NS7_ILi256EEESB_EEES9_SE_SG_Li256ELb1ELb1ELb1ELb0EEENS1_36VarlenDynamicPersistentTileSchedulerILi128ELi96ELi256ELi128ELb1ELb1ELb1ELb0ELb1ELb1EEEEEEEEEvNT_6ParamsE:
[----:B------:R-:W0:Y:S02]  /*0000*/  LDC R1, c[0x0][0x28] ;  /* 0x00000a00ff017b82 */ /* 0x000e240000000800 */
[----:B0-----:R-:W-:Y:S01]  /*0010*/  VIADD R1, R1, 0xffffff78 ;  /* 0xffffff7801017836 */ /* 0x001fe20000000000 */
[----:B------:R-:W0:Y:S01]  /*0020*/  S2R R3, SR_TID.X ;  /* 0x0000000000037919 */ /* 0x000e220000002100 */
[----:B------:R-:W-:Y:S01]  /*0030*/  ELECT P0, URZ, PT ;  /* 0x00000000003f782f */ /* 0x000fe20003800000 */
[----:B------:R-:W-:Y:S01]  /*0040*/  BSSY B0, `(.L_x_1050) ;  /* 0x000000d000007945 */ /* 0x000fe20003800000 */
[----:B0-----:R-:W-:-:S05]  /*0050*/  SHF.R.U32.HI R0, RZ, 0x5, R3 ;  /* 0x00000005ff007819 */ /* 0x001fca0000011603 */
        /* <DEDUP_REMOVED lines=11> */
.L_x_1051:
[----:B------:R-:W-:Y:S05]  /*0110*/  BSYNC B0 ;  /* 0x0000000000007941 */ /* 0x000fea0003800000 */
.L_x_1050:
[----:B------:R-:W-:Y:S01]  /*0120*/  VOTEU.ANY UP0, P0 ;  /* 0x00000000003f7886 */ /* 0x000fe20000000100 */
[----:B------:R-:W0:Y:S01]  /*0130*/  SHFL.IDX PT, R2, R0, RZ, 0x1f ;  /* 0x00001fff00027589 */ /* 0x000e2200000e0000 */
[----:B------:R-:W-:Y:S01]  /*0140*/  UMOV UR4, 0x80 ;  /* 0x0000008000047882 */ /* 0x000fe20000000000 */
[----:B------:R-:W-:Y:S01]  /*0150*/  UMOV UR7, 0x100 ;  /* 0x0000010000077882 */ /* 0x000fe20000000000 */
[----:B------:R-:W-:Y:S01]  /*0160*/  VOTEU.ANY UP1, P0 ;  /* 0x00000000003f7886 */ /* 0x000fe20000020100 */
[----:B------:R-:W1:Y:S01]  /*0170*/  @UP0 S2UR UR8, SR_CgaCtaId ;  /* 0x00000000000809c3 */ /* 0x000e620000008800 */
[----:B------:R-:W-:Y:S01]  /*0180*/  @UP0 UMOV UR6, 0x400 ;  /* 0x0000040000060882 */ /* 0x000fe20000000000 */
[----:B------:R-:W-:-:S04]  /*0190*/  @UP0 UIADD3 UR4, -UR4, 0x100000, URZ ;  /* 0x0010000004040890 */ /* 0x000fc8000fffe13f */
[----:B------:R-:W-:Y:S02]  /*01a0*/  @UP0 USHF.L.U32 UR5, UR4, 0xb, URZ ;  /* 0x0000000b04050899 */ /* 0x000fe4000800063f */
[----:B------:R-:W-:Y:S01]  /*01b0*/  @UP0 USHF.L.U32 UR4, UR4, 0x1, URZ ;  /* 0x0000000104040899 */ /* 0x000fe2000800063f */
[----:B------:R-:W-:Y:S01]  /*01c0*/  SHF.R.U32.HI R3, RZ, 0x7, R3 ;  /* 0x00000007ff037819 */ /* 0x000fe20000011603 */
[----:B------:R-:W-:Y:S01]  /*01d0*/  VOTEU.ANY UP2, P0 ;  /* 0x00000000003f7886 */ /* 0x000fe20000040100 */
[----:B0-----:R-:W-:-:S03]  /*01e0*/  ISETP.NE.AND P1, PT, R2, RZ, PT ;  /* 0x000000ff0200720c */ /* 0x001fc60003f25270 */
[----:B------:R0:W2:Y:S01]  /*01f0*/  SHFL.IDX PT, R2, R3, RZ, 0x1f ;  /* 0x00001fff03027589 */ /* 0x0000a200000e0000 */
[----:B-1----:R-:W-:Y:S02]  /*0200*/  @UP0 ULEA UR8, UR8, UR6, 0x18 ;  /* 0x0000000608080291 */ /* 0x002fe4000f8ec03f */
[----:B------:R-:W-:-:S04]  /*0210*/  @UP0 UIADD3 UR6, -UR7, 0x100000, URZ ;  /* 0x0010000007060890 */ /* 0x000fc8000fffe13f */
[----:B------:R-:W-:Y:S02]  /*0220*/  @UP0 USHF.L.U32 UR7, UR6, 0xb, URZ ;  /* 0x0000000b06070899 */ /* 0x000fe4000800063f */
[----:B------:R-:W-:Y:S01]  /*0230*/  @UP0 USHF.L.U32 UR6, UR6, 0x1, URZ ;  /* 0x0000000106060899 */ /* 0x000fe2000800063f */
[----:B------:R-:W-:Y:S01]  /*0240*/  VOTEU.ANY UP0, P0 ;  /* 0x00000000003f7886 */ /* 0x000fe20000000100 */
[----:B------:R-:W1:Y:S04]  /*0250*/  FENCE.VIEW.ASYNC.S ;  /* 0x00000000000073c6 */ /* 0x000e680000000000 */
[----:B-1----:R0:W1:Y:S01]  /*0260*/  @UP0 SYNCS.EXCH.64 URZ, [UR8+0x32400], UR4 ;  /* 0x03240004083f05b2 */ /* 0x0020620008000100 */
[----:B------:R0:W3:Y:S05]  /*0270*/  @UP1 SYNCS.EXCH.64 URZ, [UR8+0x32410], UR4 ;  /* 0x03241004083f15b2 */ /* 0x0000ea0008000100 */
[----:B------:R0:W4:Y:S02]  /*0280*/  @UP2 SYNCS.EXCH.64 URZ, [UR8+0x32420], UR6 ;  /* 0x03242006083f25b2 */ /* 0x0001240008000100 */
[----:B0-----:R-:W-:Y:S05]  /*0290*/  @P1 BRA `(.L_x_1052) ;  /* 0x0000000000481947 */ /* 0x001fea0003800000 */
[----:B------:R-:W0:Y:S01]  /*02a0*/  S2UR UR5, SR_CgaCtaId ;  /* 0x00000000000579c3 */ /* 0x000e220000008800 */
        /* <DEDUP_REMOVED lines=15> */
[----:B------:R0:W0:Y:S01]  /*03a0*/  SYNCS.EXCH.64 URZ, [UR8+0x32448], UR6 ;  /* 0x03244806083f75b2 */ /* 0x0000220008000100 */
[----:B------:R-:W-:Y:S01]  /*03b0*/  NOP ;  /* 0x0000000000007918 */ /* 0x000fe20000000000 */
.L_x_1052:
[----:B------:R-:W5:Y:S01]  /*03c0*/  SHFL.IDX PT, R3, R0, RZ, 0x1f ;  /* 0x00001fff00037589 */ /* 0x000f6200000e0000 */
[----:B------:R-:W-:Y:S01]  /*03d0*/  NOP ;  /* 0x0000000000007918 */ /* 0x000fe20000000000 */
[----:B-----5:R-:W-:-:S13]  /*03e0*/  ISETP.NE.AND P0, PT, R3, RZ, PT ;  /* 0x000000ff0300720c */ /* 0x020fda0003f05270 */
        /* <DEDUP_REMOVED lines=19> */
.L_x_1053:
[----:B------:R-:W5:Y:S01]  /*0520*/  SHFL.IDX PT, R3, R0, RZ, 0x1f ;  /* 0x00001fff00037589 */ /* 0x000f6200000e0000 */
[----:B------:R-:W-:Y:S01]  /*0530*/  NOP ;  /* 0x0000000000007918 */ /* 0x000fe20000000000 */
[----:B-----5:R-:W-:-:S13]  /*0540*/  ISETP.NE.AND P0, PT, R3, RZ, PT ;  /* 0x000000ff0300720c */ /* 0x020fda0003f05270 */
        /* <DEDUP_REMOVED lines=13> */
[----:B------:R0:W0:Y:S01]  /*0620*/  SYNCS.EXCH.64 URZ, [UR6+0x32488], UR4 ;  /* 0x03248804063f75b2 */ /* 0x0000220008000100 */
[----:B------:R-:W-:Y:S01]  /*0630*/  NOP ;  /* 0x0000000000007918 */ /* 0x000fe20000000000 */
.L_x_1054:
        /* <DEDUP_REMOVED lines=22> */
.L_x_1055:
        /* <DEDUP_REMOVED lines=22> */
.L_x_1056:
[----:B--2---:R-:W-:Y:S01]  /*0900*/  ISETP.NE.AND P0, PT, R2, RZ, PT ;  /* 0x000000ff0200720c */ /* 0x004fe20003f05270 */
[----:B------:R-:W-:Y:S01]  /*0910*/  IMAD.MOV.U32 R2, RZ, RZ, 0x1 ;  /* 0x00000001ff027424 */ /* 0x000fe200078e00ff */
[----:B------:R-:W-:Y:S01]  /*0920*/  NOP ;  /* 0x0000000000007918 */ /* 0x000fe20000000000 */
[----:B------:R-:W-:-:S03]  /*0930*/  ULDC.64 UR38, c[0x0][0x208] ;  /* 0x0000820000267ab9 */ /* 0x000fc60000000a00 */
[----:B------:R-:W-:-:S05]  /*0940*/  SEL R2, R2, 0x2, !P0 ;  /* 0x0000000202027807 */ /* 0x000fca0004000000 */
[----:B------:R2:W-:Y:S01]  /*0950*/  STL [R1+0x84], R2 ;  /* 0x0000840201007387 */ /* 0x0005e20000100800 */
[----:B01-34-:R-:W-:Y:S06]  /*0960*/  BAR.SYNC.DEFER_BLOCKING 0x0 ;  /* 0x0000000000007b1d */ /* 0x01bfec0000010000 */
[----:B------:R-:W-:Y:S05]  /*0970*/  @!P0 BRA `(.L_x_1057) ;  /* 0x000000a800f48947 */ /* 0x000fea0003800000 */
.L_x_1058:
[----:B------:R-:W-:-:S08]  /*0980*/  NOP ;  /* 0x0000000000007918 */ /* 0x000fd00000000000 */
[----:B------:R-:W0:Y:S02]  /*0990*/  USETMAXREG.TRY_ALLOC.CTAPOOL UP0, 0xf0 ;  /* 0x000000f0000079c8 */ /* 0x000e240008000600 */
[----:B0-----:R-:W-:-:S13]  /*09a0*/  PLOP3.LUT P0, PT, PT, PT, UP0, 0x80, 0x0 ;  /* 0x000000000000781c */ /* 0x001fda0003f0f008 */
[----:B------:R-:W-:Y:S05]  /*09b0*/  @!P0 BRA `(.L_x_1058) ;  /* 0xfffffffc00f08947 */ /* 0x000fea000383ffff */
[----:B------:R-:W0:Y:S01]  /*09c0*/  S2R R0, SR_TID.X ;  /* 0x0000000000007919 */ /* 0x000e220000002100 */
[----:B------:R-:W1:Y:S01]  /*09d0*/  S2UR UR5, SR_CgaCtaId ;  /* 0x00000000000579c3 */ /* 0x000e620000008800 */
[----:B------:R-:W-:-:S07]  /*09e0*/  UMOV UR4, 0x400 ;  /* 0x0000040000047882 */ /* 0x000fce0000000000 */
[----:B------:R-:W-:Y:S06]  /*09f0*/  BAR.ARV 0x8, 0x180 ;  /* 0x0206000000007b1d */ /* 0x000fec0000002000 */
[----:B-1----:R-:W-:Y:S01]  /*0a00*/  ULEA UR4, UR5, UR4, 0x18 ;  /* 0x0000000405047291 */ /* 0x002fe2000f8ec03f */
[----:B0-----:R-:W-:-:S04]  /*0a10*/  SHF.R.U32.HI R0, RZ, 0x7, R0 ;  /* 0x00000007ff007819 */ /* 0x001fc80000011600 */
[----:B------:R-:W-:-:S13]  /*0a20*/  ISETP.NE.AND P0, PT, R0, 0x1, PT ;  /* 0x000000010000780c */ /* 0x000fda0003f05270 */
[----:B------:R-:W-:Y:S08]  /*0a30*/  @!P0 BAR.ARV 0x9, 0x100 ;  /* 0x0244000000008b1d */ /* 0x000ff00000002000 */
[----:B------:R-:W-:Y:S06]  /*0a40*/  BAR.SYNC.DEFER_BLOCKING 0x5, 0x180 ;  /* 0x0146000000007b1d */ /* 0x000fec0000010000 */
[----:B------:R-:W0:Y:S01]  /*0a50*/  LDS.128 R12, [UR4+0x324d0] ;  /* 0x0324d004ff0c7984 */ /* 0x000e220008000c00 */
[----:B------:R-:W-:Y:S01]  /*0a60*/  ULDC UR4, c[0x0][0xd3c] ;  /* 0x00034f0000047ab9 */ /* 0x000fe20000000800 */
[----:B------:R-:W-:Y:S06]  /*0a70*/  BAR.ARV 0x4, 0x180 ;  /* 0x0106000000007b1d */ /* 0x000fec0000002000 */
[----:B0-----:R-:W-:-:S13]  /*0a80*/  ISETP.GE.AND P0, PT, R15, UR4, PT ;  /* 0x000000040f007c0c */ /* 0x001fda000bf06270 */
[----:B------:R-:W-:Y:S05]  /*0a90*/  @P0 EXIT ;  /* 0x000000000000094d */ /* 0x000fea0003800000 */
[----:B------:R-:W3:Y:S01]  /*0aa0*/  LDL.LU R12, [R1+0x84] ;  /* 0x00008400010c7983 */ /* 0x000ee20000300800 */
[----:B------:R-:W0:Y:S02]  /*0ab0*/  S2R R0, SR_TID.X ;  /* 0x0000000000007919 */ /* 0x000e240000002100 */
[----:B0-----:R-:W-:-:S05]  /*0ac0*/  VIADD R16, R0, 0xffffff80 ;  /* 0xffffff8000107836 */ /* 0x001fca0000000000 */
[----:B------:R-:W-:-:S04]  /*0ad0*/  SHF.R.S32.HI R0, RZ, 0x1f, R16 ;  /* 0x0000001fff007819 */ /* 0x000fc80000011410 */
[----:B--2---:R-:W-:-:S04]  /*0ae0*/  LEA.HI R2, R0, R16, RZ, 0x7 ;  /* 0x0000001000027211 */ /* 0x004fc800078f38ff */
[----:B------:R-:W-:Y:S02]  /*0af0*/  LOP3.LUT R5, R2, 0xffffff80, RZ, 0xc0, !PT ;  /* 0xffffff8002057812 */ /* 0x000fe400078ec0ff */
[----:B------:R-:W-:-:S03]  /*0b00*/  LEA.HI R4, R0, R16, RZ, 0x5 ;  /* 0x0000001000047211 */ /* 0x000fc600078f28ff */
[----:B------:R-:W-:Y:S01]  /*0b10*/  IMAD.IADD R11, R16, 0x1, -R5 ;  /* 0x00000001100b7824 */ /* 0x000fe200078e0a05 */
[----:B------:R-:W-:Y:S01]  /*0b20*/  LEA.HI R3, R0, R16, RZ, 0x4 ;  /* 0x0000001000037211 */ /* 0x000fe200078f20ff */
[----:B------:R-:W-:-:S03]  /*0b30*/  IMAD.SHL.U32 R5, R4, 0x20, RZ ;  /* 0x0000002004057824 */ /* 0x000fc600078e00ff */
[----:B------:R-:W-:Y:S02]  /*0b40*/  SHF.R.S32.HI R7, RZ, 0x1f, R11 ;  /* 0x0000001fff077819 */ /* 0x000fe4000001140b */
[----:B------:R-:W-:Y:S02]  /*0b50*/  LOP3.LUT R4, R3, 0x3fffff0, RZ, 0xc0, !PT ;  /* 0x03fffff003047812 */ /* 0x000fe400078ec0ff */
[----:B------:R-:W-:Y:S02]  /*0b60*/  LEA.HI R8, R7, R11, RZ, 0x2 ;  /* 0x0000000b07087211 */ /* 0x000fe400078f10ff */
[----:B------:R-:W-:Y:S02]  /*0b70*/  SHF.R.S32.HI R6, RZ, 0x4, R3 ;  /* 0x00000004ff067819 */ /* 0x000fe40000011403 */
[----:B------:R-:W-:Y:S01]  /*0b80*/  LEA.HI R10, R0, R16, RZ, 0x2 ;  /* 0x00000010000a7211 */ /* 0x000fe200078f10ff */
[----:B------:R-:W-:Y:S01]  /*0b90*/  IMAD.IADD R4, R16, 0x1, -R4 ;  /* 0x0000000110047824 */ /* 0x000fe200078e0a04 */
[----:B------:R-:W-:-:S02]  /*0ba0*/  LOP3.LUT R5, R5, 0xfffffc00, RZ, 0xc0, !PT ;  /* 0xfffffc0005057812 */ /* 0x000fc400078ec0ff */
[--C-:B------:R-:W-:Y:S02]  /*0bb0*/  SHF.R.S32.HI R0, RZ, 0x2, R8.reuse ;  /* 0x00000002ff007819 */ /* 0x100fe40000011408 */
[----:B------:R-:W-:Y:S02]  /*0bc0*/  SHF.R.S32.HI R9, RZ, 0x1f, R8 ;  /* 0x0000001fff097819 */ /* 0x000fe40000011408 */
[----:B------:R-:W-:Y:S01]  /*0bd0*/  LEA.HI R3, R3, R6, RZ, 0x1 ;  /* 0x0000000603037211 */ /* 0x000fe200078f08ff */
[----:B------:R-:W-:Y:S01]  /*0be0*/  IMAD R4, R4, 0x40, R5 ;  /* 0x0000004004047824 */ /* 0x000fe200078e0205 */
[----:B------:R-:W-:Y:S02]  /*0bf0*/  LEA.HI R9, R9, R0, RZ, 0x3 ;  /* 0x0000000009097211 */ /* 0x000fe400078f18ff */
[----:B------:R-:W-:Y:S02]  /*0c00*/  LOP3.LUT R5, R3, 0x1ffffffe, RZ, 0xc0, !PT ;  /* 0x1ffffffe03057812 */ /* 0x000fe400078ec0ff */
[----:B------:R-:W-:-:S02]  /*0c10*/  SHF.R.S32.HI R3, RZ, 0x7, R2 ;  /* 0x00000007ff037819 */ /* 0x000fc40000011402 */
[----:B------:R-:W-:Y:S02]  /*0c20*/  LOP3.LUT R10, R10, 0xfffffffc, RZ, 0xc0, !PT ;  /* 0xfffffffc0a0a7812 */ /* 0x000fe400078ec0ff */
[----:B------:R-:W-:Y:S02]  /*0c30*/  LOP3.LUT R9, R9, 0xfffffff8, RZ, 0xc0, !PT ;  /* 0xfffffff809097812 */ /* 0x000fe400078ec0ff */
[----:B------:R-:W-:Y:S01]  /*0c40*/  LEA.HI R7, R7, R11, RZ, 0x5 ;  /* 0x0000000b07077211 */ /* 0x000fe200078f28ff */
[----:B------:R-:W-:Y:S01]  /*0c50*/  IMAD.IADD R10, R16, 0x1, -R10 ;  /* 0x00000001100a7824 */ /* 0x000fe200078e0a0a */
[----:B------:R-:W-:Y:S01]  /*0c60*/  LEA.HI R2, R2, R3, RZ, 0x1 ;  /* 0x0000000302027211 */ /* 0x000fe200078f08ff */
[----:B------:R-:W-:Y:S01]  /*0c70*/  IMAD.IADD R0, R0, 0x1, -R9 ;  /* 0x0000000100007824 */ /* 0x000fe200078e0a09 */
[----:B------:R-:W-:Y:S01]  /*0c80*/  SHF.R.S32.HI R7, RZ, 0x5, R7 ;  /* 0x00000005ff077819 */ /* 0x000fe20000011407 */
[----:B------:R-:W-:Y:S01]  /*0c90*/  IMAD.IADD R5, R6, 0x1, -R5 ;  /* 0x0000000106057824 */ /* 0x000fe200078e0a05 */
[----:B------:R-:W-:-:S02]  /*0ca0*/  LOP3.LUT R2, R2, 0x3fffffe, RZ, 0xc0, !PT ;  /* 0x03fffffe02027812 */ /* 0x000fc400078ec0ff */
[----:B------:R-:W-:Y:S01]  /*0cb0*/  LEA.HI R6, R10, R10, RZ, 0x1 ;  /* 0x0000000a0a067211 */ /* 0x000fe200078f08ff */
[----:B------:R-:W-:Y:S02]  /*0cc0*/  IMAD R7, R7, 0x10, R0 ;  /* 0x0000001007077824 */ /* 0x000fe400078e0200 */
[----:B------:R-:W-:Y:S02]  /*0cd0*/  IMAD R0, R5, 0x8, R4 ;  /* 0x0000000805007824 */ /* 0x000fe400078e0204 */
[----:B------:R-:W-:Y:S01]  /*0ce0*/  IMAD.IADD R2, R3, 0x1, -R2 ;  /* 0x0000000103027824 */ /* 0x000fe200078e0a02 */
[----:B------:R-:W-:Y:S02]  /*0cf0*/  LOP3.LUT R3, R6, 0x1ffffffe, RZ, 0xc0, !PT ;  /* 0x1ffffffe06037812 */ /* 0x000fe400078ec0ff */
[----:B------:R0:W-:Y:S03]  /*0d00*/  STL [R1+0x80], R0 ;  /* 0x0000800001007387 */ /* 0x0001e60000100800 */
[----:B------:R-:W-:Y:S01]  /*0d10*/  IMAD.IADD R3, R10, 0x1, -R3 ;  /* 0x000000010a037824 */ /* 0x000fe200078e0a03 */
[----:B------:R-:W-:Y:S01]  /*0d20*/  LOP3.LUT R8, R8, 0x7ffffffc, RZ, 0xc0, !PT ;  /* 0x7ffffffc08087812 */ /* 0x000fe200078ec0ff */
[----:B0-----:R-:W-:-:S05]  /*0d30*/  IMAD R0, R2, 0x40, R7 ;  /* 0x0000004002007824 */ /* 0x001fca00078e0207 */
[----:B------:R0:W-:Y:S01]  /*0d40*/  STL [R1+0x78], R0 ;  /* 0x0000780001007387 */ /* 0x0001e20000100800 */
[----:B------:R-:W-:-:S03]  /*0d50*/  IMAD.IADD R8, R11, 0x1, -R8 ;  /* 0x000000010b087824 */ /* 0x000fc600078e0a08 */
[----:B------:R1:W-:Y:S01]  /*0d60*/  STL [R1+0x14], RZ ;  /* 0x000014ff01007387 */ /* 0x0003e20000100800 */
[----:B0-----:R-:W-:Y:S02]  /*0d70*/  IMAD R0, R3, 0x8, R0 ;  /* 0x0000000803007824 */ /* 0x001fe400078e0200 */
[----:B------:R-:W-:-:S03]  /*0d80*/  IMAD.SHL.U32 R205, R8, 0x2, RZ ;  /* 0x0000000208cd7824 */ /* 0x000fc600078e00ff */
[----:B------:R1:W-:Y:S01]  /*0d90*/  STL [R1+0x7c], R0 ;  /* 0x00007c0001007387 */ /* 0x0003e20000100800 */
[C---:B------:R-:W-:Y:S02]  /*0da0*/  VIADD R5, R205.reuse, 0x8 ;  /* 0x00000008cd057836 */ /* 0x040fe40000000000 */
[C---:B------:R-:W-:Y:S02]  /*0db0*/  VIADD R4, R205.reuse, 0x10 ;  /* 0x00000010cd047836 */ /* 0x040fe40000000000 */
[C---:B------:R-:W-:Y:S02]  /*0dc0*/  VIADD R2, R205.reuse, 0x18 ;  /* 0x00000018cd027836 */ /* 0x040fe40000000000 */
[C---:B------:R-:W-:Y:S02]  /*0dd0*/  VIADD R237, R205.reuse, 0x20 ;  /* 0x00000020cded7836 */ /* 0x040fe40000000000 */
[C---:B------:R-:W-:Y:S02]  /*0de0*/  VIADD R236, R205.reuse, 0x28 ;  /* 0x00000028cdec7836 */ /* 0x040fe40000000000 */
[----:B------:R-:W-:-:S02]  /*0df0*/  VIADD R235, R205, 0x30 ;  /* 0x00000030cdeb7836 */ /* 0x000fc40000000000 */
[C---:B------:R-:W-:Y:S02]  /*0e00*/  VIADD R234, R205.reuse, 0x38 ;  /* 0x00000038cdea7836 */ /* 0x040fe40000000000 */
[C---:B------:R-:W-:Y:S02]  /*0e10*/  VIADD R233, R205.reuse, 0x40 ;  /* 0x00000040cde97836 */ /* 0x040fe40000000000 */
[C---:B------:R-:W-:Y:S02]  /*0e20*/  VIADD R232, R205.reuse, 0x48 ;  /* 0x00000048cde87836 */ /* 0x040fe40000000000 */
[C---:B------:R-:W-:Y:S02]  /*0e30*/  VIADD R231, R205.reuse, 0x50 ;  /* 0x00000050cde77836 */ /* 0x040fe40000000000 */
[C---:B------:R-:W-:Y:S02]  /*0e40*/  VIADD R230, R205.reuse, 0x58 ;  /* 0x00000058cde67836 */ /* 0x040fe40000000000 */
        /* <DEDUP_REMOVED lines=34> */
[----:B------:R-:W-:Y:S02]  /*1070*/  SHF.R.S32.HI R5, RZ, 0x1f, R221 ;  /* 0x0000001fff057819 */ /* 0x000fe400000114dd */
[----:B------:R-:W-:Y:S02]  /*1080*/  SHF.R.S32.HI R4, RZ, 0x1f, R219 ;  /* 0x0000001fff047819 */ /* 0x000fe400000114db */
[----:B------:R-:W-:Y:S01]  /*1090*/  SHF.R.S32.HI R2, RZ, 0x1f, R216 ;  /* 0x0000001fff027819 */ /* 0x000fe200000114d8 */
[----:B------:R-:W-:Y:S01]  /*10a0*/  IMAD.MOV.U32 R9, RZ, RZ, R13 ;  /* 0x000000ffff097224 */ /* 0x000fe200078e000d */
[----:B------:R-:W-:Y:S01]  /*10b0*/  SHF.R.S32.HI R5, RZ, 0x1f, R215 ;  /* 0x0000001fff057819 */ /* 0x000fe200000114d7 */
[----:B------:R-:W-:Y:S01]  /*10c0*/  IMAD.MOV.U32 R10, RZ, RZ, R14 ;  /* 0x000000ffff0a7224 */ /* 0x000fe200078e000e */
[----:B------:R-:W-:Y:S01]  /*10d0*/  SHF.R.S32.HI R4, RZ, 0x1f, R214 ;  /* 0x0000001fff047819 */ /* 0x000fe200000114d6 */
[----:B------:R-:W-:Y:S01]  /*10e0*/  IMAD.MOV.U32 R11, RZ, RZ, R15 ;  /* 0x000000ffff0b7224 */ /* 0x000fe200078e000f */
[----:B------:R-:W-:Y:S01]  /*10f0*/  SHF.R.S32.HI R2, RZ, 0x1f, R213 ;  /* 0x0000001fff027819 */ /* 0x000fe200000114d5 */
[----:B------:R-:W-:Y:S01]  /*1100*/  VIADD R209, R205, 0xe0 ;  /* 0x000000e0cdd17836 */ /* 0x000fe20000000000 */
[----:B------:R-:W-:-:S02]  /*1110*/  SHF.R.S32.HI R5, RZ, 0x1f, R212 ;  /* 0x0000001fff057819 */ /* 0x000fc400000114d4 */
[----:B------:R-:W-:Y:S02]  /*1120*/  SHF.R.S32.HI R4, RZ, 0x1f, R211 ;  /* 0x0000001fff047819 */ /* 0x000fe400000114d3 */
[----:B------:R-:W-:Y:S01]  /*1130*/  SHF.R.S32.HI R2, RZ, 0x1f, R210 ;  /* 0x0000001fff027819 */ /* 0x000fe200000114d2 */
[----:B------:R-:W-:Y:S01]  /*1140*/  UMOV UR37, URZ ;  /* 0x0000003f00257c82 */ /* 0x000fe20008000000 */
[----:B------:R-:W-:Y:S01]  /*1150*/  UMOV UR36, URZ ;  /* 0x0000003f00247c82 */ /* 0x000fe20008000000 */
[----:B-1-3--:R-:W-:-:S07]  /*1160*/  LOP3.LUT R23, R12, 0x1, RZ, 0xfc, !PT ;  /* 0x000000010c177812 */ /* 0x00afce00078efcff */
.L_x_1105:
[----:B0--34-:R-:W0:Y:S01]  /*1170*/  LDC.64 R2, c[0x0][0xd88] ;  /* 0x00036200ff027b82 */ /* 0x019e220000000a00 */
[----:B------:R-:W-:-:S07]  /*1180*/  ULDC.64 UR4, c[0x0][0xb20] ;  /* 0x0002c80000047ab9 */ /* 0x000fce0000000a00 */
[----:B-12---:R-:W1:Y:S08]  /*1190*/  LDC.64 R12, c[0x0][0x418] ;  /* 0x00010600ff0c7b82 */ /* 0x006e700000000a00 */
[----:B------:R-:W2:Y:S01]  /*11a0*/  LDC R0, c[0x0][0x424] ;  /* 0x00010900ff007b82 */ /* 0x000ea20000000800 */
[----:B0-----:R-:W-:Y:S01]  /*11b0*/  IMAD.WIDE R2, R11, 0x4, R2 ;  /* 0x000000040b027825 */ /* 0x001fe200078e0202 */
[----:B------:R-:W-:-:S06]  /*11c0*/  ISETP.NE.U32.AND P0, PT, RZ, UR4, PT ;  /* 0x00000004ff007c0c */ /* 0x000fcc000bf05070 */
[----:B------:R-:W0:Y:S01]  /*11d0*/  LDC R11, c[0x0][0x2f0] ;  /* 0x0000bc00ff0b7b82 */ /* 0x000e220000000800 */
[----:B------:R-:W3:Y:S01]  /*11e0*/  LDG.E R204, desc[UR38][R2.64] ;  /* 0x0000002602cc7981 */ /* 0x000ee2000c1e1900 */
[----:B------:R-:W-:Y:S01]  /*11f0*/  ISETP.NE.AND.EX P0, PT, RZ, UR5, PT, P0 ;  /* 0x00000005ff007c0c */ /* 0x000fe2000bf05300 */
[----:B------:R-:W-:Y:S01]  /*1200*/  IMAD.MOV.U32 R7, RZ, RZ, RZ ;  /* 0x000000ffff077224 */ /* 0x000fe200078e00ff */
[----:B---3--:R-:W-:-:S11]  /*1210*/  SHF.R.S32.HI R6, RZ, 0x1f, R204 ;  /* 0x0000001fff067819 */ /* 0x008fd600000114cc */
[C---:B------:R-:W-:Y:S01]  /*1220*/  @P0 LEA R4, P1, R204.reuse, UR4, 0x2 ;  /* 0x00000004cc040c11 */ /* 0x040fe2000f8210ff */
[----:B------:R3:W-:Y:S03]  /*1230*/  STL [R1+0x10], R6 ;  /* 0x0000100601007387 */ /* 0x0007e60000100800 */
[----:B------:R-:W-:Y:S01]  /*1240*/  @P0 LEA.HI.X R5, R204, UR5, R6, 0x2, P1 ;  /* 0x00000005cc050c11 */ /* 0x000fe200088f1406 */
[----:B------:R-:W-:Y:S02]  /*1250*/  ULDC.64 UR4, c[0x0][0xb18] ;  /* 0x0002c60000047ab9 */ /* 0x000fe40000000a00 */
[----:B------:R-:W-:Y:S02]  /*1260*/  ISETP.NE.U32.AND P1, PT, RZ, UR4, PT ;  /* 0x00000004ff007c0c */ /* 0x000fe4000bf25070 */
[----:B------:R3:W5:Y:S01]  /*1270*/  @P0 LDG.E R7, desc[UR38][R4.64] ;  /* 0x0000002604070981 */ /* 0x000762000c1e1900 */
[----:B-1----:R-:W-:-:S02]  /*1280*/  ISETP.NE.U32.AND P0, PT, R12, RZ, PT ;  /* 0x000000ff0c00720c */ /* 0x002fc40003f05070 */
[----:B------:R-:W-:Y:S02]  /*1290*/  ISETP.NE.AND.EX P1, PT, RZ, UR5, PT, P1 ;  /* 0x00000005ff007c0c */ /* 0x000fe4000bf25310 */
[----:B------:R-:W-:-:S04]  /*12a0*/  ISETP.NE.AND.EX P0, PT, R13, RZ, PT, P0 ;  /* 0x000000ff0d00720c */ /* 0x000fc80003f05300 */
[----:B--2---:R-:W-:-:S05]  /*12b0*/  SEL R0, R0, 0x1, P0 ;  /* 0x0000000100007807 */ /* 0x004fca0000000000 */
[----:B0-----:R-:W-:Y:S02]  /*12c0*/  IMAD R152, R0, R11, RZ ;  /* 0x0000000b00987224 */ /* 0x001fe400078e02ff */
[----:B------:R-:W-:-:S04]  /*12d0*/  @P1 LEA R2, P2, R204, UR4, 0x2 ;  /* 0x00000004cc021c11 */ /* 0x000fc8000f8410ff */
[----:B------:R-:W-:-:S05]  /*12e0*/  @P1 LEA.HI.X R3, R204, UR5, R6, 0x2, P2 ;  /* 0x00000005cc031c11 */ /* 0x000fca00090f1406 */
[----:B------:R3:W5:Y:S01]  /*12f0*/  @P1 LDG.E R152, desc[UR38][R2.64] ;  /* 0x0000002602981981 */ /* 0x000762000c1e1900 */
[----:B------:R-:W-:Y:S05]  /*1300*/  @P1 BRA `(.L_x_1059) ;  /* 0x0000000000241947 */ /* 0x000fea0003800000 */
[----:B------:R-:W-:Y:S02]  /*1310*/  ULDC.64 UR4, c[0x0][0xb00] ;  /* 0x0002c00000047ab9 */ /* 0x000fe40000000a00 */
[----:B------:R-:W-:-:S04]  /*1320*/  ISETP.NE.U32.AND P0, PT, RZ, UR4, PT ;  /* 0x00000004ff007c0c */ /* 0x000fc8000bf05070 */
[----:B------:R-:W-:-:S13]  /*1330*/  ISETP.NE.AND.EX P0, PT, RZ, UR5, PT, P0 ;  /* 0x00000005ff007c0c */ /* 0x000fda000bf05300 */
[----:B------:R-:W-:Y:S05]  /*1340*/  @!P0 BRA `(.L_x_1059) ;  /* 0x0000000000148947 */ /* 0x000fea0003800000 */
[----:B---3--:R-:W0:Y:S02]  /*1350*/  LDC.64 R2, c[0x0][0xb00] ;  /* 0x0002c000ff027b82 */ /* 0x008e240000000a00 */
[----:B0-----:R-:W-:-:S05]  /*1360*/  IMAD.WIDE R2, R204, 0x4, R2 ;  /* 0x00000004cc027825 */ /* 0x001fca00078e0202 */
[----:B-----5:R-:W2:Y:S04]  /*1370*/  LDG.E R152, desc[UR38][R2.64] ;  /* 0x0000002602987981 */ /* 0x020ea8000c1e1900 */
[----:B------:R-:W2:Y:S02]  /*1380*/  LDG.E R5, desc[UR38][R2.64+0x4] ;  /* 0x0000042602057981 */ /* 0x000ea4000c1e1900 */
[----:B--2---:R-:W-:-:S07]  /*1390*/  IMAD.IADD R152, R5, 0x1, -R152 ;  /* 0x0000000105987824 */ /* 0x004fce00078e0a98 */
.L_x_1059:
[----:B-----5:R-:W-:Y:S01]  /*13a0*/  IMAD.IADD R152, R152, 0x1, -R7 ;  /* 0x0000000198987824 */ /* 0x020fe200078e0a07 */
[----:B---3--:R-:W-:-:S03]  /*13b0*/  LOP3.LUT R2, R10, 0xff000000, RZ, 0xc0, !PT ;  /* 0xff0000000a027812 */ /* 0x008fc600078ec0ff */
[C---:B------:R-:W-:Y:S01]  /*13c0*/  VIADD R0, R152.reuse, 0x5f ;  /* 0x0000005f98007836 */ /* 0x040fe20000000000 */
[----:B------:R-:W-:Y:S02]  /*13d0*/  SHF.R.U32.HI R3, RZ, 0x8, R2 ;  /* 0x00000008ff037819 */ /* 0x000fe40000011602 */
[----:B------:R-:W-:Y:S01]  /*13e0*/  ISETP.GE.AND P0, PT, R152, 0x1, PT ;  /* 0x000000019800780c */ /* 0x000fe20003f06270 */
[----:B------:R-:W-:Y:S01]  /*13f0*/  IMAD.HI R4, R0, 0x2aaaaaab, RZ ;  /* 0x2aaaaaab00047827 */ /* 0x000fe200078e02ff */
[----:B------:R-:W-:-:S04]  /*1400*/  LOP3.LUT R0, R10, 0xff0000, RZ, 0xc0, !PT ;  /* 0x00ff00000a007812 */ /* 0x000fc800078ec0ff */
[----:B------:R-:W-:Y:S01]  /*1410*/  LEA.HI R0, R0, R3, RZ, 0x10 ;  /* 0x0000000300007211 */ /* 0x000fe200078f80ff */
[----:B------:R-:W-:Y:S01]  /*1420*/  IMAD.MOV.U32 R3, RZ, RZ, RZ ;  /* 0x000000ffff037224 */ /* 0x000fe200078e00ff */
[----:B------:R-:W-:Y:S02]  /*1430*/  SHF.R.U32.HI R5, RZ, 0x1f, R4 ;  /* 0x0000001fff057819 */ /* 0x000fe40000011604 */
[----:B------:R-:W-:Y:S02]  /*1440*/  LOP3.LUT R12, R0, 0xff, RZ, 0xc0, !PT ;  /* 0x000000ff000c7812 */ /* 0x000fe400078ec0ff */
[----:B------:R-:W-:Y:S02]  /*1450*/  LEA.HI.SX32 R160, R4, R5, 0x1c ;  /* 0x0000000504a07211 */ /* 0x000fe400078fe2ff */
[----:B------:R-:W-:Y:S01]  /*1460*/  SHF.R.U32.HI R207, RZ, 0x10, R0 ;  /* 0x00000010ffcf7819 */ /* 0x000fe20000011600 */
[----:B------:R0:W-:Y:S01]  /*1470*/  STL [R1+0xc], R12 ;  /* 0x00000c0c01007387 */ /* 0x0001e20000100800 */
[----:B------:R-:W-:Y:S05]  /*1480*/  @!P0 BRA `(.L_x_1060) ;  /* 0x0000000000748947 */ /* 0x000fea0003800000 */
[----:B------:R-:W1:Y:S01]  /*1490*/  LDC R0, c[0x0][0xae8] ;  /* 0x0002ba00ff007b82 */ /* 0x000e620000000800 */
[----:B------:R-:W-:-:S04]  /*14a0*/  ISETP.NE.AND P0, PT, R207, RZ, PT ;  /* 0x000000ffcf00720c */ /* 0x000fc80003f05270 */
[----:B-1----:R-:W-:-:S04]  /*14b0*/  SEL R11, R207, R0, P0 ;  /* 0x00000000cf0b7207 */ /* 0x002fc80000000000 */
[-C--:B------:R-:W-:Y:S02]  /*14c0*/  IABS R5, R11.reuse ;  /* 0x0000000b00057213 */ /* 0x080fe40000000000 */
[----:B------:R-:W-:Y:S02]  /*14d0*/  IADD3 R0, R160, -0x1, R11 ;  /* 0xffffffffa0007810 */ /* 0x000fe40007ffe00b */
[----:B------:R-:W1:Y:S01]  /*14e0*/  I2F.RP R4, R5 ;  /* 0x0000000500047306 */ /* 0x000e620000209400 */
[----:B------:R-:W-:-:S05]  /*14f0*/  IABS R8, R11 ;  /* 0x0000000b00087213 */ /* 0x000fca0000000000 */
[----:B------:R-:W-:Y:S02]  /*1500*/  IMAD.MOV R8, RZ, RZ, -R8 ;  /* 0x000000ffff087224 */ /* 0x000fe400078e0a08 */
[----:B-1----:R-:W1:Y:S02]  /*1510*/  MUFU.RCP R4, R4 ;  /* 0x0000000400047308 */ /* 0x002e640000001000 */
[----:B-1----:R-:W-:Y:S01]  /*1520*/  VIADD R2, R4, 0xffffffe ;  /* 0x0ffffffe04027836 */ /* 0x002fe20000000000 */
[----:B------:R-:W-:Y:S02]  /*1530*/  IABS R4, R0 ;  /* 0x0000000000047213 */ /* 0x000fe40000000000 */
[----:B------:R-:W-:-:S03]  /*1540*/  LOP3.LUT R0, R0, R11, RZ, 0x3c, !PT ;  /* 0x0000000b00007212 */ /* 0x000fc600078e3cff */
[----:B------:R1:W2:Y:S01]  /*1550*/  F2I.FTZ.U32.TRUNC.NTZ R3, R2 ;  /* 0x0000000200037305 */ /* 0x0002a2000021f000 */
[----:B------:R-:W-:Y:S01]  /*1560*/  ISETP.GE.AND P2, PT, R0, RZ, PT ;  /* 0x000000ff0000720c */ /* 0x000fe20003f46270 */
[----:B-1----:R-:W-:Y:S02]  /*1570*/  IMAD.MOV.U32 R2, RZ, RZ, RZ ;  /* 0x000000ffff027224 */ /* 0x002fe400078e00ff */
[----:B--2---:R-:W-:-:S04]  /*1580*/  IMAD.MOV R6, RZ, RZ, -R3 ;  /* 0x000000ffff067224 */ /* 0x004fc800078e0a03 */
[----:B------:R-:W-:-:S04]  /*1590*/  IMAD R7, R6, R5, RZ ;  /* 0x0000000506077224 */ /* 0x000fc800078e02ff */
[----:B------:R-:W-:-:S04]  /*15a0*/  IMAD.HI.U32 R3, R3, R7, R2 ;  /* 0x0000000703037227 */ /* 0x000fc800078e0002 */
        /* <DEDUP_REMOVED lines=11> */
.L_x_1060:
[-C--:B------:R-:W-:Y:S01]  /*1660*/  IMAD R22, R12, R3.reuse, RZ ;  /* 0x000000030c167224 */ /* 0x080fe200078e02ff */
[----:B------:R-:W-:Y:S01]  /*1670*/  LOP3.LUT R206, R10, 0xffff, RZ, 0xc0, !PT ;  /* 0x0000ffff0ace7812 */ /* 0x000fe200078ec0ff */
[----:B------:R-:W-:Y:S01]  /*1680*/  IMAD.MOV.U32 R208, RZ, RZ, R9 ;  /* 0x000000ffffd07224 */ /* 0x000fe200078e0009 */
[----:B------:R-:W-:Y:S01]  /*1690*/  PLOP3.LUT P0, PT, PT, PT, PT, 0x80, 0x0 ;  /* 0x000000000000781c */ /* 0x000fe20003f0f070 */
[----:B------:R-:W-:Y:S01]  /*16a0*/  IMAD.MOV.U32 R4, RZ, RZ, RZ ;  /* 0x000000ffff047224 */ /* 0x000fe200078e00ff */
[----:B------:R-:W-:Y:S01]  /*16b0*/  VIADDMNMX R160, R22, R3, R160, PT ;  /* 0x0000000316a07246 */ /* 0x000fe200038001a0 */
[----:B------:R-:W-:Y:S01]  /*16c0*/  IMAD.MOV.U32 R3, RZ, RZ, RZ ;  /* 0x000000ffff037224 */ /* 0x000fe200078e00ff */
[----:B------:R-:W-:Y:S02]  /*16d0*/  CS2R R150, SRZ ;  /* 0x0000000000967805 */ /* 0x000fe4000001ff00 */
[----:B------:R-:W-:Y:S02]  /*16e0*/  CS2R R148, SRZ ;  /* 0x0000000000947805 */ /* 0x000fe4000001ff00 */
[----:B------:R-:W-:-:S02]  /*16f0*/  ISETP.GT.AND P1, PT, R160, R22, PT ;  /* 0x00000016a000720c */ /* 0x000fc40003f24270 */
        /* <DEDUP_REMOVED lines=61> */
[----:B------:R-:W-:Y:S01]  /*1ad0*/  CS2R R24, SRZ ;  /* 0x0000000000187805 */ /* 0x000fe2000001ff00 */
[----:B------:R-:W-:Y:S06]  /*1ae0*/  @!P1 BRA `(.L_x_1061) ;  /* 0x0000005000e49947 */ /* 0x000fec0003800000 */
[----:B------:R-:W1:Y:S01]  /*1af0*/  S2R R0, SR_TID.X ;  /* 0x0000000000007919 */ /* 0x000e620000002100 */
[----:B------:R-:W2:Y:S01]  /*1b00*/  S2UR UR6, SR_CgaCtaId ;  /* 0x00000000000679c3 */ /* 0x000ea20000008800 */
[----:B------:R-:W-:Y:S02]  /*1b10*/  UMOV UR5, 0x400 ;  /* 0x0000040000057882 */ /* 0x000fe40000000000 */
[----:B--2---:R-:W-:-:S04]  /*1b20*/  ULEA UR5, UR6, UR5, 0x18 ;  /* 0x0000000506057291 */ /* 0x004fc8000f8ec03f */
[----:B------:R-:W-:Y:S01]  /*1b30*/  UIADD3 UR5, UR5, 0x18400, URZ ;  /* 0x0001840005057890 */ /* 0x000fe2000fffe03f */
[----:B-1----:R-:W-:-:S03]  /*1b40*/  VIADD R2, R0, 0xffffff80 ;  /* 0xffffff8000027836 */ /* 0x002fc60000000000 */
[----:B------:R-:W-:Y:S02]  /*1b50*/  ULOP3.LUT UP0, URZ, UR5, 0x1bf, URZ, 0xc0, !UPT ;  /* 0x000001bf053f7892 */ /* 0x000fe4000f80c03f */
[----:B------:R-:W-:-:S04]  /*1b60*/  SHF.R.S32.HI R0, RZ, 0x1f, R2 ;  /* 0x0000001fff007819 */ /* 0x000fc80000011402 */
[----:B------:R-:W-:Y:S02]  /*1b70*/  PLOP3.LUT P0, PT, PT, PT, UP0, 0x80, 0x0 ;  /* 0x000000000000781c */ /* 0x000fe40003f0f008 */
[----:B------:R-:W-:-:S04]  /*1b80*/  LEA.HI R0, R0, R2, RZ, 0x7 ;  /* 0x0000000200007211 */ /* 0x000fc800078f38ff */
[----:B------:R-:W-:-:S06]  /*1b90*/  SHF.R.S32.HI R0, RZ, 0x7, R0 ;  /* 0x00000007ff007819 */ /* 0x000fcc0000011400 */
[----:B------:R-:W1:Y:S02]  /*1ba0*/  SHFL.IDX PT, R0, R0, RZ, 0x1f ;  /* 0x00001fff00007589 */ /* 0x000e6400000e0000 */
[----:B-1----:R-:W-:-:S13]  /*1bb0*/  R2UR UR40, R0 ;  /* 0x00000000002872ca */ /* 0x002fda00000e0000 */
        /* <DEDUP_REMOVED lines=11> */
[----:B------:R1:W2:Y:S01]  /*1c70*/  LDC.64 R2, c[0x4][R0] ;  /* 0x0100000000027b82 */ /* 0x0002a20000000a00 */
[----:B------:R-:W-:Y:S01]  /*1c80*/  IMAD.U32 R5, RZ, RZ, UR5 ;  /* 0x00000005ff057e24 */ /* 0x000fe2000f8e00ff */
[----:B------:R-:W-:Y:S01]  /*1c90*/  ULDC.64 UR4, c[0x4][0xa0] ;  /* 0x0100280000047ab9 */ /* 0x000fe20000000a00 */
[----:B------:R-:W-:Y:S02]  /*1ca0*/  IMAD.U32 R10, RZ, RZ, UR6 ;  /* 0x00000006ff0a7e24 */ /* 0x000fe4000f8e00ff */
[----:B------:R-:W-:Y:S02]  /*1cb0*/  IMAD.U32 R6, RZ, RZ, UR4 ;  /* 0x00000004ff067e24 */ /* 0x000fe4000f8e00ff */
[----:B------:R-:W-:-:S02]  /*1cc0*/  IMAD.U32 R7, RZ, RZ, UR5 ;  /* 0x00000005ff077e24 */ /* 0x000fc4000f8e00ff */
[----:B------:R-:W-:Y:S02]  /*1cd0*/  IMAD.U32 R11, RZ, RZ, UR7 ;  /* 0x00000007ff0b7e24 */ /* 0x000fe4000f8e00ff */
[----:B------:R-:W-:Y:S02]  /*1ce0*/  IMAD.MOV.U32 R8, RZ, RZ, 0x70 ;  /* 0x00000070ff087424 */ /* 0x000fe400078e00ff */
[----:B0-----:R-:W-:Y:S02]  /*1cf0*/  IMAD.MOV.U32 R12, RZ, RZ, 0x1 ;  /* 0x00000001ff0c7424 */ /* 0x001fe400078e00ff */
[----:B-1----:R-:W-:-:S07]  /*1d00*/  IMAD.MOV.U32 R13, RZ, RZ, RZ ;  /* 0x000000ffff0d7224 */ /* 0x002fce00078e00ff */
[----:B------:R-:W-:-:S07]  /*1d10*/  LEPC R20, `(.L_x_1062) ;  /* 0x000000001014794e */ /* 0x000fce0000000000 */
[----:B--2---:R-:W-:Y:S05]  /*1d20*/  CALL.ABS.NOINC R2 ;  /* 0x0000000002007343 */ /* 0x004fea0003c00000 */
.L_x_1062:
[----:B------:R-:W2:Y:S01]  /*1d30*/  LDL R17, [R1+0x14] ;  /* 0x0000140001117983 */ /* 0x000ea20000100800 */
[----:B------:R-:W-:Y:S01]  /*1d40*/  MOV R2, 0x400 ;  /* 0x0000040000027802 */ /* 0x000fe20000000f00 */
[----:B------:R-:W1:Y:S01]  /*1d50*/  S2R R3, SR_CgaCtaId ;  /* 0x0000000000037919 */ /* 0x000e620000008800 */
[----:B------:R-:W3:Y:S02]  /*1d60*/  S2R R16, SR_TID.X ;  /* 0x0000000000107919 */ /* 0x000ee40000002100 */
[----:B-1----:R-:W-:Y:S02]  /*1d70*/  LEA R5, R3, R2, 0x18 ;  /* 0x0000000203057211 */ /* 0x002fe400078ec0ff */
[----:B---3--:R-:W-:-:S05]  /*1d80*/  SHF.R.U32.HI R16, RZ, 0x7, R16 ;  /* 0x00000007ff107819 */ /* 0x008fca0000011610 */
[----:B------:R-:W-:Y:S01]  /*1d90*/  VIADD R72, R16, 0x8 ;  /* 0x0000000810487836 */ /* 0x000fe20000000000 */
[----:B--2---:R-:W-:-:S04]  /*1da0*/  LEA.HI R0, R17, R17, RZ, 0x1 ;  /* 0x0000001111007211 */ /* 0x004fc800078f08ff */
[----:B------:R-:W-:-:S05]  /*1db0*/  LOP3.LUT R0, R0, 0xfffffffe, RZ, 0xc0, !PT ;  /* 0xfffffffe00007812 */ /* 0x000fca00078ec0ff */
[----:B------:R-:W-:-:S05]  /*1dc0*/  IMAD.IADD R0, R17, 0x1, -R0 ;  /* 0x0000000111007824 */ /* 0x000fca00078e0a00 */
[----:B------:R-:W-:-:S04]  /*1dd0*/  SHF.L.U32 R0, R0, 0x1f, RZ ;  /* 0x0000001f00007819 */ /* 0x000fc800000006ff */
[----:B------:R-:W1:Y:S02]  /*1de0*/  SYNCS.PHASECHK.TRANS64.TRYWAIT P0, [R5+URZ+0x32400], R0 ;  /* 0x03240000050075a7 */ /* 0x000e64000800017f */
[----:B-1----:R-:W-:Y:S05]  /*1df0*/  @!P0 BRA `(.L_x_1063) ;  /* 0x00000108005c8947 */ /* 0x002fea0003800000 */
.L_x_1234:
[----:B------:R-:W-:Y:S01]  /*1e00*/  ISETP.NE.AND P0, PT, R23, 0x3, PT ;  /* 0x000000031700780c */ /* 0x000fe20003f05270 */
[----:B------:R-:W-:Y:S05]  /*1e10*/  WARPSYNC.ALL ;  /* 0x0000000000007948 */ /* 0x000fea0003800000 */
[----:B------:R2:W-:Y:S07]  /*1e20*/  BAR.SYNC.DEFER_BLOCKING R72, 0x100 ;  /* 0x000400480000751d */ /* 0x0005ee0000010000 */
[----:B------:R-:W-:Y:S05]  /*1e30*/  @!P0 BRA `(.L_x_1064) ;  /* 0x0000000000048947 */ /* 0x000fea0003800000 */
[----:B------:R-:W-:Y:S01]  /*1e40*/  BPT.TRAP 0x1 ;  /* 0x000000040000795c */ /* 0x000fe20000300000 */
.L_x_1064:
[----:B------:R-:W-:Y:S02]  /*1e50*/  IMAD.U32 R4, RZ, RZ, UR37 ;  /* 0x00000025ff047e24 */ /* 0x000fe4000f8e00ff */
[----:B------:R-:W-:-:S03]  /*1e60*/  IMAD.U32 R2, RZ, RZ, UR36 ;  /* 0x00000024ff027e24 */ /* 0x000fc6000f8e00ff */
[----:B------:R-:W-:Y:S01]  /*1e70*/  SHF.L.U32 R4, R4, 0x1f, RZ ;  /* 0x0000001f04047819 */ /* 0x000fe200000006ff */
[----:B------:R-:W-:-:S04]  /*1e80*/  IMAD R21, R2, 0x8, R5 ;  /* 0x0000000802157824 */ /* 0x000fc800078e0205 */
[----:B------:R3:W4:Y:S01]  /*1e90*/  SYNCS.PHASECHK.TRANS64.TRYWAIT P1, [R21+URZ+0x32430], R4 ;  /* 0x03243004150075a7 */ /* 0x000722000802017f */
[----:B------:R-:W-:Y:S05]  /*1ea0*/  @!P0 BRA `(.L_x_1065) ;  /* 0x0000000000048947 */ /* 0x000fea0003800000 */
[----:B------:R-:W-:Y:S01]  /*1eb0*/  BPT.TRAP 0x1 ;  /* 0x000000040000795c */ /* 0x000fe20000300000 */
.L_x_1065:
[----:B----4-:R-:W-:Y:S05]  /*1ec0*/  @P1 BRA `(.L_x_1066) ;  /* 0x0000000000081947 */ /* 0x010fea0003800000 */
[----:B------:R-:W4:Y:S02]  /*1ed0*/  SYNCS.PHASECHK.TRANS64.TRYWAIT P1, [R21+URZ+0x32430], R4 ;  /* 0x03243004150075a7 */ /* 0x000f24000802017f */
[----:B----4-:R-:W-:Y:S05]  /*1ee0*/  @!P1 BRA `(.L_x_1067) ;  /* 0x0000010800349947 */ /* 0x010fea0003800000 */
.L_x_1066:
[----:B------:R-:W-:Y:S01]  /*1ef0*/  R2UR UR4, R5 ;  /* 0x00000000050472ca */ /* 0x000fe200000e0000 */
[----:B------:R-:W-:Y:S01]  /*1f00*/  ULOP3.LUT UR41, UR41, 0x10000, URZ, 0xfc, !UPT ;  /* 0x0001000029297892 */ /* 0x000fe2000f8efc3f */
[----:B------:R-:W-:Y:S01]  /*1f10*/  WARPGROUP.ARRIVE ;  /* 0x00000000000079c5 */ /* 0x000fe20000000000 */
[----:B------:R-:W-:Y:S01]  /*1f20*/  UMOV UR9, 0x40000040 ;  /* 0x4000004000097882 */ /* 0x000fe20000000000 */
[----:B------:R-:W-:Y:S01]  /*1f30*/  UMOV UR11, 0x40000040 ;  /* 0x40000040000b7882 */ /* 0x000fe20000000000 */
[----:B------:R-:W-:Y:S01]  /*1f40*/  UIADD3 UR5, UR41, 0x2, URZ ;  /* 0x0000000229057890 */ /* 0x000fe2000fffe03f */
[----:B------:R-:W-:Y:S02]  /*1f50*/  IMAD.U32 R19, RZ, RZ, UR9 ;  /* 0x00000009ff137e24 */ /* 0x000fe4000f8e00ff */
[----:B------:R-:W-:Y:S02]  /*1f60*/  UMOV UR8, UR41 ;  /* 0x0000002900087c82 */ /* 0x000fe40008000000 */
[----:B------:R-:W-:-:S03]  /*1f70*/  IMAD.U32 R18, RZ, RZ, UR8 ;  /* 0x00000008ff127e24 */ /* 0x000fc6000f8e00ff */
[----:B------:R-:W-:-:S04]  /*1f80*/  UIADD3 UR4, UR4, 0x1c400, URZ ;  /* 0x0001c40004047890 */ /* 0x000fc8000fffe03f */
[----:B------:R-:W-:-:S04]  /*1f90*/  USHF.R.U32.HI UR4, URZ, 0x4, UR4 ;  /* 0x000000043f047899 */ /* 0x000fc80008011604 */
[----:B------:R-:W-:-:S04]  /*1fa0*/  ULOP3.LUT UR4, UR4, 0x3fff, URZ, 0xc0, !UPT ;  /* 0x00003fff04047892 */ /* 0x000fc8000f8ec03f */
[----:B------:R-:W-:-:S04]  /*1fb0*/  ULOP3.LUT UR60, UR4, 0x10000, URZ, 0xfc, !UPT ;  /* 0x00010000043c7892 */ /* 0x000fc8000f8efc3f */
[----:B------:R-:W-:-:S04]  /*1fc0*/  UIMAD UR4, UR36, 0x300, UR60 ;  /* 0x00000300240478a4 */ /* 0x000fc8000f8e023c */
[----:B------:R-:W-:-:S03]  /*1fd0*/  UIADD3 UR6, UR4, 0x2, URZ ;  /* 0x0000000204067890 */ /* 0x000fc6000fffe03f */
[----:B------:R-:W-:Y:S02]  /*1fe0*/  UMOV UR10, UR4 ;  /* 0x00000004000a7c82 */ /* 0x000fe40008000000 */
[----:B------:R-:W-:Y:S01]  /*1ff0*/  HGMMA.64x96x16.F32.BF16 R24, gdesc[UR8], RZ, !UPT, gsb0 ;  /* 0x01600000081879f0 */ /* 0x000fe2000c0018ff */
[----:B------:R-:W-:Y:S01]  /*2000*/  UMOV UR8, UR5 ;  /* 0x0000000500087c82 */ /* 0x000fe20008000000 */
[----:B------:R-:W-:Y:S01]  /*2010*/  UMOV UR9, 0x40000040 ;  /* 0x4000004000097882 */ /* 0x000fe20000000000 */
[----:B------:R-:W-:Y:S01]  /*2020*/  UMOV UR10, UR6 ;  /* 0x00000006000a7c82 */ /* 0x000fe20008000000 */
[----:B------:R-:W-:Y:S01]  /*2030*/  UMOV UR11, 0x40000040 ;  /* 0x40000040000b7882 */ /* 0x000fe20000000000 */
[----:B------:R-:W-:Y:S01]  /*2040*/  UIADD3 UR5, UR41, 0x4, URZ ;  /* 0x0000000429057890 */ /* 0x000fe2000fffe03f */
[----:B------:R-:W-:Y:S01]  /*2050*/  IMAD.U32 R16, RZ, RZ, UR8 ;  /* 0x00000008ff107e24 */ /* 0x000fe2000f8e00ff */
[----:B------:R-:W-:Y:S01]  /*2060*/  UIADD3 UR6, UR4, 0x4, URZ ;  /* 0x0000000404067890 */ /* 0x000fe2000fffe03f */
[----:B------:R-:W-:Y:S01]  /*2070*/  IMAD.U32 R17, RZ, RZ, UR9 ;  /* 0x00000009ff117e24 */ /* 0x000fe2000f8e00ff */
[----:B------:R-:W-:Y:S01]  /*2080*/  UIADD3 UR4, UR4, 0x6, URZ ;  /* 0x0000000604047890 */ /* 0x000fe2000fffe03f */
[----:B------:R-:W-:-:S02]  /*2090*/  WARPGROUP.DEPBAR.LE gsb0, 0x0 ;  /* 0x00008000000079c5 */ /* 0x000fc40000010000 */
[----:B------:R-:W-:-:S06]  /*20a0*/  WARPGROUP.ARRIVE ;  /* 0x00000000000079c5 */ /* 0x000fcc0000000000 */
[----:B------:R-:W-:Y:S01]  /*20b0*/  HGMMA.64x96x16.F32.BF16 R24, gdesc[UR8], R24, gsb0 ;  /* 0x01600000081879f0 */ /* 0x000fe20008001818 */
[----:B------:R-:W-:Y:S01]  /*20c0*/  UMOV UR8, UR5 ;  /* 0x0000000500087c82 */ /* 0x000fe20008000000 */
[----:B------:R-:W-:Y:S01]  /*20d0*/  UMOV UR9, 0x40000040 ;  /* 0x4000004000097882 */ /* 0x000fe20000000000 */
[----:B------:R-:W-:Y:S01]  /*20e0*/  UMOV UR10, UR6 ;  /* 0x00000006000a7c82 */ /* 0x000fe20008000000 */
[----:B------:R-:W-:Y:S01]  /*20f0*/  UMOV UR11, 0x40000040 ;  /* 0x40000040000b7882 */ /* 0x000fe20000000000 */
[----:B------:R-:W-:Y:S01]  /*2100*/  UIADD3 UR5, UR41, 0x6, URZ ;  /* 0x0000000629057890 */ /* 0x000fe2000fffe03f */
[----:B------:R-:W-:Y:S02]  /*2110*/  IMAD.U32 R14, RZ, RZ, UR8 ;  /* 0x00000008ff0e7e24 */ /* 0x000fe4000f8e00ff */
[----:B------:R-:W-:Y:S01]  /*2120*/  IMAD.U32 R15, RZ, RZ, UR9 ;  /* 0x00000009ff0f7e24 */ /* 0x000fe2000f8e00ff */
[----:B------:R-:W-:Y:S02]  /*2130*/  WARPGROUP.DEPBAR.LE gsb0, 0x0 ;  /* 0x00008000000079c5 */ /* 0x000fe40000010000 */
[----:B------:R-:W-:-:S06]  /*2140*/  WARPGROUP.ARRIVE ;  /* 0x00000000000079c5 */ /* 0x000fcc0000000000 */
[----:B------:R-:W-:Y:S01]  /*2150*/  HGMMA.64x96x16.F32.BF16 R24, gdesc[UR8], R24, gsb0 ;  /* 0x01600000081879f0 */ /* 0x000fe20008001818 */
[----:B------:R-:W-:Y:S01]  /*2160*/  UMOV UR8, UR5 ;  /* 0x0000000500087c82 */ /* 0x000fe20008000000 */
[----:B------:R-:W-:Y:S01]  /*2170*/  UMOV UR9, 0x40000040 ;  /* 0x4000004000097882 */ /* 0x000fe20000000000 */
[----:B------:R-:W-:Y:S01]  /*2180*/  UMOV UR10, UR4 ;  /* 0x00000004000a7c82 */ /* 0x000fe20008000000 */
[----:B------:R-:W-:Y:S01]  /*2190*/  UMOV UR11, 0x40000040 ;  /* 0x40000040000b7882 */ /* 0x000fe20000000000 */
[----:B------:R-:W-:Y:S02]  /*21a0*/  IMAD.U32 R2, RZ, RZ, UR8 ;  /* 0x00000008ff027e24 */ /* 0x000fe4000f8e00ff */
[----:B------:R-:W-:Y:S01]  /*21b0*/  IMAD.U32 R3, RZ, RZ, UR9 ;  /* 0x00000009ff037e24 */ /* 0x000fe2000f8e00ff */
[----:B------:R-:W-:Y:S02]  /*21c0*/  WARPGROUP.DEPBAR.LE gsb0, 0x0 ;  /* 0x00008000000079c5 */ /* 0x000fe40000010000 */
[----:B------:R-:W-:-:S06]  /*21d0*/  WARPGROUP.ARRIVE ;  /* 0x00000000000079c5 */ /* 0x000fcc0000000000 */
[----:B------:R-:W-:Y:S03]  /*21e0*/  HGMMA.64x96x16.F32.BF16 R24, gdesc[UR8], R24, gsb0 ;  /* 0x01600000081879f0 */ /* 0x000fe60008001818 */
[----:B------:R-:W-:Y:S02]  /*21f0*/  WARPGROUP.DEPBAR.LE gsb0, 0x0 ;  /* 0x00008000000079c5 */ /* 0x000fe40000010000 */
[----:B------:R-:W5:Y:S02]  /*2200*/  SYNCS.PHASECHK.TRANS64.TRYWAIT P1, [R5+URZ+0x32410], R0 ;  /* 0x03241000050075a7 */ /* 0x000f64000802017f */
[----:B-----5:R-:W-:Y:S05]  /*2210*/  @!P1 BRA `(.L_x_1068) ;  /* 0x00000104007c9947 */ /* 0x020fea0003800000 */
.L_x_1235:
[----:B------:R-:W-:Y:S05]  /*2220*/  @!P0 BRA `(.L_x_1069) ;  /* 0x0000000000048947 */ /* 0x000fea0003800000 */
[----:B------:R-:W-:Y:S01]  /*2230*/  BPT.TRAP 0x1 ;  /* 0x000000040000795c */ /* 0x000fe20000300000 */
.L_x_1069:
[----:B------:R0:W0:Y:S01]  /*2240*/  SYNCS.PHASECHK.TRANS64.TRYWAIT P1, [R21+URZ+0x32450], R4 ;  /* 0x03245004150075a7 */ /* 0x000022000802017f */
[----:B------:R-:W-:Y:S05]  /*2250*/  @!P0 BRA `(.L_x_1070) ;  /* 0x0000000000048947 */ /* 0x000fea0003800000 */
[----:B------:R-:W-:Y:S01]  /*2260*/  BPT.TRAP 0x1 ;  /* 0x000000040000795c */ /* 0x000fe20000300000 */
.L_x_1070:
[----:B0-----:R-:W-:Y:S05]  /*2270*/  @P1 BRA `(.L_x_1071) ;  /* 0x0000000000081947 */ /* 0x001fea0003800000 */
[----:B------:R-:W0:Y:S02]  /*2280*/  SYNCS.PHASECHK.TRANS64.TRYWAIT P1, [R21+URZ+0x32450], R4 ;  /* 0x03245004150075a7 */ /* 0x000e24000802017f */
[----:B0-----:R-:W-:Y:S05]  /*2290*/  @!P1 BRA `(.L_x_1072) ;  /* 0x0000010400709947 */ /* 0x001fea0003800000 */
.L_x_1071:
[----:B------:R-:W-:Y:S01]  /*22a0*/  R2UR UR5, R5 ;  /* 0x00000000050572ca */ /* 0x000fe200000e0000 */
[----:B------:R-:W-:Y:S01]  /*22b0*/  WARPGROUP.ARRIVE ;  /* 0x00000000000079c5 */ /* 0x000fe20000000000 */
[----:B------:R-:W-:Y:S01]  /*22c0*/  UMOV UR11, 0x40000040 ;  /* 0x40000040000b7882 */ /* 0x000fe20000000000 */
[----:B------:R-:W-:Y:S01]  /*22d0*/  UMOV UR9, 0x40000040 ;  /* 0x4000004000097882 */ /* 0x000fe20000000000 */
[----:B------:R-:W-:Y:S01]  /*22e0*/  UMOV UR13, 0x40000040 ;  /* 0x40000040000d7882 */ /* 0x000fe20000000000 */
[----:B-1----:R-:W-:Y:S01]  /*22f0*/  IMAD.U32 R5, RZ, RZ, UR9 ;  /* 0x00000009ff057e24 */ /* 0x002fe2000f8e00ff */
[----:B------:R-:W-:Y:S01]  /*2300*/  UMOV UR15, 0x40000040 ;  /* 0x40000040000f7882 */ /* 0x000fe20000000000 */
[----:B------:R-:W-:Y:S01]  /*2310*/  IMAD.U32 R7, RZ, RZ, UR13 ;  /* 0x0000000dff077e24 */ /* 0x000fe2000f8e00ff */
[----:B------:R-:W-:Y:S01]  /*2320*/  UMOV UR17, 0x40000040 ;  /* 0x4000004000117882 */ /* 0x000fe20000000000 */
[----:B------:R-:W-:Y:S01]  /*2330*/  UMOV UR19, 0x40000040 ;  /* 0x4000004000137882 */ /* 0x000fe20000000000 */
[----:B------:R-:W-:Y:S01]  /*2340*/  UMOV UR21, 0x40000040 ;  /* 0x4000004000157882 */ /* 0x000fe20000000000 */
[----:B------:R-:W-:Y:S01]  /*2350*/  UMOV UR23, 0x40000040 ;  /* 0x4000004000177882 */ /* 0x000fe20000000000 */
[----:B------:R-:W-:Y:S01]  /*2360*/  UMOV UR25, 0x40000040 ;  /* 0x4000004000197882 */ /* 0x000fe20000000000 */
[----:B------:R-:W-:Y:S01]  /*2370*/  UIADD3 UR4, UR5, 0x400, URZ ;  /* 0x0000040005047890 */ /* 0x000fe2000fffe03f */
[----:B------:R-:W-:Y:S01]  /*2380*/  IMAD R152, R160, -0x60, R152 ;  /* 0xffffffa0a0987824 */ /* 0x000fe200078e0298 */
[----:B------:R-:W-:Y:S01]  /*2390*/  ULEA UR40, UR40, UR5, 0xd ;  /* 0x0000000528287291 */ /* 0x000fe2000f8e683f */
[----:B------:R-:W0:Y:S01]  /*23a0*/  S2R R74, SR_TID.X ;  /* 0x00000000004a7919 */ /* 0x000e220000002100 */
[----:B------:R-:W-:-:S02]  /*23b0*/  USHF.R.U32.HI UR4, URZ, 0x4, UR4 ;  /* 0x000000043f047899 */ /* 0x000fc40008011604 */
[----:B------:R-:W-:Y:S01]  /*23c0*/  UIADD3 UR40, UR40, 0x22400, URZ ;  /* 0x0002240028287890 */ /* 0x000fe2000fffe03f */
[----:B------:R-:W-:Y:S01]  /*23d0*/  IADD3 R152, -R205, 0x60, R152 ;  /* 0x00000060cd987810 */ /* 0x000fe20007ffe198 */
[----:B------:R-:W-:Y:S02]  /*23e0*/  ULOP3.LUT UR6, UR4, 0x3fff, URZ, 0xc0, !UPT ;  /* 0x00003fff04067892 */ /* 0x000fe4000f8ec03f */
[----:B------:R-:W-:Y:S01]  /*23f0*/  USHF.R.U32.HI UR40, URZ, 0x4, UR40 ;  /* 0x000000043f287899 */ /* 0x000fe20008011628 */
[C---:B------:R-:W-:Y:S01]  /*2400*/  ISETP.GT.AND P3, PT, R152.reuse, RZ, PT ;  /* 0x000000ff9800720c */ /* 0x040fe20003f64270 */
[----:B------:R-:W-:Y:S01]  /*2410*/  ULOP3.LUT UR7, UR6, 0x10000, URZ, 0xfc, !UPT ;  /* 0x0001000006077892 */ /* 0x000fe2000f8efc3f */
[C---:B------:R-:W-:Y:S01]  /*2420*/  ISETP.GT.AND P5, PT, R152.reuse, 0x1, PT ;  /* 0x000000019800780c */ /* 0x040fe20003fa4270 */
[----:B------:R-:W-:Y:S01]  /*2430*/  ULOP3.LUT UR4, UR40, 0x3fff, URZ, 0xc0, !UPT ;  /* 0x00003fff28047892 */ /* 0x000fe2000f8ec03f */
[C---:B------:R-:W-:Y:S01]  /*2440*/  ISETP.GT.AND P6, PT, R152.reuse, 0x8, PT ;  /* 0x000000089800780c */ /* 0x040fe20003fc4270 */
[----:B------:R-:W-:Y:S01]  /*2450*/  UIMAD UR5, UR36, 0xc00, UR7 ;  /* 0x00000c00240578a4 */ /* 0x000fe2000f8e0207 */
[C---:B------:R-:W-:Y:S01]  /*2460*/  ISETP.GT.AND P1, PT, R152.reuse, 0x9, PT ;  /* 0x000000099800780c */ /* 0x040fe20003f24270 */
[----:B------:R-:W-:Y:S01]  /*2470*/  ULOP3.LUT UR4, UR4, 0x10000, URZ, 0xfc, !UPT ;  /* 0x0001000004047892 */ /* 0x000fe2000f8efc3f */
[C---:B------:R-:W-:Y:S01]  /*2480*/  ISETP.GT.AND P2, PT, R152.reuse, 0x10, PT ;  /* 0x000000109800780c */ /* 0x040fe20003f44270 */
[----:B------:R-:W-:Y:S01]  /*2490*/  UIADD3 UR18, UR5, 0x304, URZ ;  /* 0x0000030405127890 */ /* 0x000fe2000fffe03f */
[----:B------:R-:W-:Y:S01]  /*24a0*/  ISETP.GT.AND P4, PT, R152, 0x18, PT ;  /* 0x000000189800780c */ /* 0x000fe20003f84270 */
[----:B------:R-:W-:Y:S01]  /*24b0*/  UIADD3 UR16, UR4, 0x404, URZ ;  /* 0x0000040404107890 */ /* 0x000fe2000fffe03f */
[----:B------:R-:W-:-:S02]  /*24c0*/  UMOV UR10, UR5 ;  /* 0x00000005000a7c82 */ /* 0x000fc40008000000 */
[----:B------:R-:W-:Y:S01]  /*24d0*/  UMOV UR8, UR4 ;  /* 0x0000000400087c82 */ /* 0x000fe20008000000 */
[----:B------:R-:W-:Y:S01]  /*24e0*/  UIADD3 UR20, UR4, 0x406, URZ ;  /* 0x0000040604147890 */ /* 0x000fe2000fffe03f */
[----:B------:R-:W-:Y:S01]  /*24f0*/  HGMMA.64x96x16.F32.BF16 R24, gdesc[UR8], R24, gsb0 ;  /* 0x01600000081879f0 */ /* 0x000fe20008001818 */
[----:B---34-:R-:W-:Y:S01]  /*2500*/  IMAD.U32 R4, RZ, RZ, UR8 ;  /* 0x00000008ff047e24 */ /* 0x018fe2000f8e00ff */
[----:B------:R-:W-:Y:S02]  /*2510*/  UIADD3 UR8, UR4, 0x2, URZ ;  /* 0x0000000204087890 */ /* 0x000fe4000fffe03f */
[----:B------:R-:W-:Y:S02]  /*2520*/  UIADD3 UR9, UR5, 0x2, URZ ;  /* 0x0000000205097890 */ /* 0x000fe4000fffe03f */
[----:B------:R-:W-:Y:S01]  /*2530*/  UIADD3 UR10, UR5, 0x300, URZ ;  /* 0x00000300050a7890 */ /* 0x000fe2000fffe03f */
[----:B------:R-:W-:Y:S02]  /*2540*/  UMOV UR11, 0x40000040 ;  /* 0x40000040000b7882 */ /* 0x000fe40000000000 */
[----:B------:R-:W-:Y:S01]  /*2550*/  UMOV UR12, UR8 ;  /* 0x00000008000c7c82 */ /* 0x000fe20008000000 */
[----:B------:R-:W-:Y:S01]  /*2560*/  UIADD3 UR8, UR4, 0x4, URZ ;  /* 0x0000000404087890 */ /* 0x000fe2000fffe03f */
[----:B------:R-:W-:Y:S01]  /*2570*/  IMAD.U32 R6, RZ, RZ, UR12 ;  /* 0x0000000cff067e24 */ /* 0x000fe2000f8e00ff */
[----:B------:R-:W-:Y:S01]  /*2580*/  UMOV UR14, UR9 ;  /* 0x00000009000e7c82 */ /* 0x000fe20008000000 */
[----:B------:R-:W-:-:S02]  /*2590*/  UIADD3 UR9, UR5, 0x4, URZ ;  /* 0x0000000405097890 */ /* 0x000fc4000fffe03f */
[----:B------:R-:W-:Y:S02]  /*25a0*/  UIADD3 UR22, UR5, 0x306, URZ ;  /* 0x0000030605167890 */ /* 0x000fe4000fffe03f */
[----:B------:R-:W-:Y:S02]  /*25b0*/  UIADD3 UR24, UR4, 0x800, URZ ;  /* 0x0000080004187890 */ /* 0x000fe4000fffe03f */
[----:B------:R-:W-:Y:S01]  /*25c0*/  UIADD3 UR26, UR5, 0x600, URZ ;  /* 0x00000600051a7890 */ /* 0x000fe2000fffe03f */
        /* <DEDUP_REMOVED lines=25> */
[----:B------:R-:W-:Y:S01]  /*2760*/  UMOV UR57, 0x40000040 ;  /* 0x4000004000397882 */ /* 0x000fe20000000000 */
[----:B------:R-:W-:Y:S01]  /*2770*/  UMOV UR59, 0x40000040 ;  /* 0x40000040003b7882 */ /* 0x000fe20000000000 */
[----:B------:R-:W-:Y:S01]  /*2780*/  ULOP3.LUT UR6, UR6, 0x3000000, URZ, 0xfc, !UPT ;  /* 0x0300000006067892 */ /* 0x000fe2000f8efc3f */
[----:B------:R-:W-:Y:S01]  /*2790*/  IMAD.U32 R13, RZ, RZ, UR57 ;  /* 0x00000039ff0d7e24 */ /* 0x000fe2000f8e00ff */
        /* <DEDUP_REMOVED lines=20> */
[----:B------:R-:W-:Y:S01]  /*28e0*/  UMOV UR9, 0x40000040 ;  /* 0x4000004000097882 */ /* 0x000fe20000000000 */
[----:B------:R-:W-:Y:S01]  /*28f0*/  IMAD.U32 R11, RZ, RZ, UR13 ;  /* 0x0000000dff0b7e24 */ /* 0x000fe2000f8e00ff */
[----:B------:R-:W-:Y:S02]  /*2900*/  WARPGROUP.DEPBAR.LE gsb0, 0x0 ;  /* 0x00008000000079c5 */ /* 0x000fe40000010000 */
[----:B------:R-:W-:-:S06]  /*2910*/  WARPGROUP.ARRIVE ;  /* 0x00000000000079c5 */ /* 0x000fcc0000000000 */
[----:B------:R-:W-:Y:S01]  /*2920*/  HGMMA.64x96x16.F32.BF16 R24, gdesc[UR12], R24, gsb0 ;  /* 0x016000000c1879f0 */ /* 0x000fe20008001818 */
[----:B------:R-:W-:Y:S02]  /*2930*/  UIADD3 UR12, UR4, 0x402, URZ ;  /* 0x00000402040c7890 */ /* 0x000fe4000fffe03f */
[----:B------:R-:W-:Y:S01]  /*2940*/  UIADD3 UR14, UR5, 0x302, URZ ;  /* 0x00000302050e7890 */ /* 0x000fe2000fffe03f */
[----:B------:R-:W-:Y:S01]  /*2950*/  UMOV UR13, 0x40000040 ;  /* 0x40000040000d7882 */ /* 0x000fe20000000000 */
[----:B------:R-:W-:Y:S01]  /*2960*/  UMOV UR15, 0x40000040 ;  /* 0x40000040000f7882 */ /* 0x000fe20000000000 */
[----:B------:R-:W-:Y:S02]  /*2970*/  UIADD3 UR4, UR4, 0xc06, URZ ;  /* 0x00000c0604047890 */ /* 0x000fe4000fffe03f */
[----:B------:R-:W-:-:S05]  /*2980*/  UIADD3 UR5, UR5, 0x906, URZ ;  /* 0x0000090605057890 */ /* 0x000fca000fffe03f */
[----:B------:R-:W-:Y:S01]  /*2990*/  UMOV UR56, UR4 ;  /* 0x0000000400387c82 */ /* 0x000fe20008000000 */
[----:B------:R-:W-:Y:S01]  /*29a0*/  ULDC UR4, c[0x0][0xa80] ;  /* 0x0002a00000047ab9 */ /* 0x000fe20000000800 */
[----:B------:R-:W-:Y:S01]  /*29b0*/  UMOV UR58, UR5 ;  /* 0x00000005003a7c82 */ /* 0x000fe20008000000 */
[----:B------:R-:W-:Y:S01]  /*29c0*/  IMAD.U32 R12, RZ, RZ, UR56 ;  /* 0x00000038ff0c7e24 */ /* 0x000fe2000f8e00ff */
[----:B------:R-:W-:Y:S02]  /*29d0*/  WARPGROUP.DEPBAR.LE gsb0, 0x0 ;  /* 0x00008000000079c5 */ /* 0x000fe40000010000 */
[----:B------:R-:W-:-:S06]  /*29e0*/  WARPGROUP.ARRIVE ;  /* 0x00000000000079c5 */ /* 0x000fcc0000000000 */
[----:B------:R-:W-:Y:S01]  /*29f0*/  HGMMA.64x96x16.F32.BF16 R24, gdesc[UR8], R24, gsb0 ;  /* 0x01600000081879f0 */ /* 0x000fe20008001818 */
[----:B------:R-:W-:Y:S02]  /*2a00*/  UMOV UR11, 0x40000040 ;  /* 0x40000040000b7882 */ /* 0x000fe40000000000 */
[----:B------:R-:W-:Y:S02]  /*2a10*/  WARPGROUP.DEPBAR.LE gsb0, 0x0 ;  /* 0x00008000000079c5 */ /* 0x000fe40000010000 */
[----:B------:R-:W-:-:S06]  /*2a20*/  WARPGROUP.ARRIVE ;  /* 0x00000000000079c5 */ /* 0x000fcc0000000000 */
[----:B------:R-:W-:Y:S01]  /*2a30*/  HGMMA.64x96x16.F32.BF16 R24, gdesc[UR12], R24, gsb0 ;  /* 0x016000000c1879f0 */ /* 0x000fe20008001818 */
[----:B------:R-:W-:Y:S02]  /*2a40*/  UMOV UR15, 0x40000040 ;  /* 0x40000040000f7882 */ /* 0x000fe40000000000 */
        /* <DEDUP_REMOVED lines=48> */
[C---:B------:R-:W-:Y:S02]  /*2d50*/  ISETP.GT.AND P6, PT, R152.reuse, 0x20, PT ;  /* 0x000000209800780c */ /* 0x040fe40003fc4270 */
        /* <DEDUP_REMOVED lines=27> */
[----:B------:R-:W-:-:S02]  /*2f10*/  FSEL R161, R47, -INF , P3 ;  /* 0xff8000002fa17808 */ /* 0x000fc40001800000 */
[----:B------:R-:W-:Y:S02]  /*2f20*/  ISETP.GT.AND P1, PT, R152, 0x39, PT ;  /* 0x000000399800780c */ /* 0x000fe40003f24270 */
[----:B------:R-:W-:Y:S02]  /*2f30*/  FSEL R47, R52, -INF , P6 ;  /* 0xff800000342f7808 */ /* 0x000fe40003000000 */
[----:B------:R-:W-:Y:S02]  /*2f40*/  FMNMX.FTZ R0, R49, R0, !PT ;  /* 0x0000000031007209 */ /* 0x000fe40007810000 */
[----:B------:R-:W-:Y:S02]  /*2f50*/  FSEL R159, R46, -INF , P2 ;  /* 0xff8000002e9f7808 */ /* 0x000fe40001000000 */
[----:B------:R-:W-:Y:S02]  /*2f60*/  ISETP.GT.AND P2, PT, R152, 0x40, PT ;  /* 0x000000409800780c */ /* 0x000fe40003f44270 */
[----:B------:R-:W-:-:S02]  /*2f70*/  FSEL R53, R53, -INF , P1 ;  /* 0xff80000035357808 */ /* 0x000fc40000800000 */
[----:B------:R-:W-:Y:S02]  /*2f80*/  FMNMX.FTZ R0, R47, R0, !PT ;  /* 0x000000002f007209 */ /* 0x000fe40007810000 */
[----:B------:R-:W-:Y:S02]  /*2f90*/  FSEL R183, R56, -INF , P2 ;  /* 0xff80000038b77808 */ /* 0x000fe40001000000 */
[----:B------:R-:W-:Y:S02]  /*2fa0*/  FMNMX.FTZ R0, R53, R0, !PT ;  /* 0x0000000035007209 */ /* 0x000fe40007810000 */
[----:B------:R-:W-:Y:S02]  /*2fb0*/  ISETP.GT.AND P3, PT, R152, 0x41, PT ;  /* 0x000000419800780c */ /* 0x000fe40003f64270 */
[----:B------:R-:W-:Y:S02]  /*2fc0*/  FMNMX.FTZ R20, R183, R0, !PT ;  /* 0x00000000b7147209 */ /* 0x000fe40007810000 */
[----:B------:R-:W-:-:S02]  /*2fd0*/  FMNMX.FTZ R0, R25, R27, !PT ;  /* 0x0000001b19007209 */ /* 0x000fc40007810000 */
[----:B------:R-:W-:Y:S02]  /*2fe0*/  FSEL R162, R50, -INF , P4 ;  /* 0xff80000032a27808 */ /* 0x000fe40002000000 */
[----:B------:R-:W-:Y:S02]  /*2ff0*/  FMNMX.FTZ R0, R29, R0, !PT ;  /* 0x000000001d007209 */ /* 0x000fe40007810000 */
[----:B------:R-:W-:Y:S02]  /*3000*/  ISETP.GT.AND P4, PT, R152, 0x48, PT ;  /* 0x000000489800780c */ /* 0x000fe40003f84270 */
[----:B------:R-:W-:Y:S02]  /*3010*/  FSEL R57, R57, -INF , P3 ;  /* 0xff80000039397808 */ /* 0x000fe40001800000 */
[----:B------:R-:W-:Y:S02]  /*3020*/  FMNMX.FTZ R0, R31, R0, !PT ;  /* 0x000000001f007209 */ /* 0x000fe40007810000 */
[----:B------:R-:W-:-:S02]  /*3030*/  FSEL R163, R51, -INF , P5 ;  /* 0xff80000033a37808 */ /* 0x000fc40002800000 */
[----:B------:R-:W-:Y:S02]  /*3040*/  ISETP.GT.AND P5, PT, R152, 0x49, PT ;  /* 0x000000499800780c */ /* 0x000fe40003fa4270 */
[----:B------:R-:W-:Y:S02]  /*3050*/  FSEL R51, R60, -INF , P4 ;  /* 0xff8000003c337808 */ /* 0x000fe40002000000 */
[----:B------:R-:W-:Y:S02]  /*3060*/  FMNMX.FTZ R20, R57, R20, !PT ;  /* 0x0000001439147209 */ /* 0x000fe40007810000 */
[----:B------:R-:W-:Y:S02]  /*3070*/  FMNMX.FTZ R0, R79, R0, !PT ;  /* 0x000000004f007209 */ /* 0x000fe40007810000 */
[----:B------:R-:W-:Y:S02]  /*3080*/  FSEL R164, R54, -INF , P6 ;  /* 0xff80000036a47808 */ /* 0x000fe40003000000 */
[----:B------:R-:W-:-:S02]  /*3090*/  ISETP.GT.AND P6, PT, R152, 0x50, PT ;  /* 0x000000509800780c */ /* 0x000fc40003fc4270 */
[----:B------:R-:W-:Y:S02]  /*30a0*/  FSEL R61, R61, -INF , P5 ;  /* 0xff8000003d3d7808 */ /* 0x000fe40002800000 */
[----:B------:R-:W-:Y:S02]  /*30b0*/  FMNMX.FTZ R20, R51, R20, !PT ;  /* 0x0000001433147209 */ /* 0x000fe40007810000 */
[----:B------:R-:W-:Y:S02]  /*30c0*/  FMNMX.FTZ R0, R83, R0, !PT ;  /* 0x0000000053007209 */ /* 0x000fe40007810000 */
[----:B------:R-:W-:Y:S02]  /*30d0*/  FSEL R167, R55, -INF , P1 ;  /* 0xff80000037a77808 */ /* 0x000fe40000800000 */
[----:B------:R-:W-:Y:S02]  /*30e0*/  ISETP.GT.AND P1, PT, R152, 0x51, PT ;  /* 0x000000519800780c */ /* 0x000fe40003f24270 */
[----:B------:R-:W-:-:S02]  /*30f0*/  FSEL R171, R64, -INF , P6 ;  /* 0xff80000040ab7808 */ /* 0x000fc40003000000 */
[----:B------:R-:W-:Y:S02]  /*3100*/  FMNMX.FTZ R20, R61, R20, !PT ;  /* 0x000000143d147209 */ /* 0x000fe40007810000 */
[----:B------:R-:W-:Y:S02]  /*3110*/  FMNMX.FTZ R0, R35, R0, !PT ;  /* 0x0000000023007209 */ /* 0x000fe40007810000 */
[----:B------:R-:W-:Y:S02]  /*3120*/  FSEL R166, R58, -INF , P2 ;  /* 0xff8000003aa67808 */ /* 0x000fe40001000000 */
[----:B------:R-:W-:Y:S02]  /*3130*/  ISETP.GT.AND P2, PT, R152, 0x58, PT ;  /* 0x000000589800780c */ /* 0x000fe40003f44270 */
[----:B------:R-:W-:Y:S02]  /*3140*/  FSEL R65, R65, -INF , P1 ;  /* 0xff80000041417808 */ /* 0x000fe40000800000 */
[----:B------:R-:W-:-:S02]  /*3150*/  FMNMX.FTZ R20, R171, R20, !PT ;  /* 0x00000014ab147209 */ /* 0x000fc40007810000 */
[----:B------:R-:W-:Y:S02]  /*3160*/  FMNMX.FTZ R0, R39, R0, !PT ;  /* 0x0000000027007209 */ /* 0x000fe40007810000 */
[----:B------:R-:W-:Y:S02]  /*3170*/  FSEL R168, R59, -INF , P3 ;  /* 0xff8000003ba87808 */ /* 0x000fe40001800000 */
[----:B------:R-:W-:Y:S02]  /*3180*/  ISETP.GT.AND P3, PT, R152, 0x59, PT ;  /* 0x000000599800780c */ /* 0x000fe40003f64270 */
[----:B------:R-:W-:Y:S02]  /*3190*/  FSEL R173, R68, -INF , P2 ;  /* 0xff80000044ad7808 */ /* 0x000fe40001000000 */
[----:B------:R-:W-:Y:S02]  /*31a0*/  FMNMX.FTZ R20, R65, R20, !PT ;  /* 0x0000001441147209 */ /* 0x000fe40007810000 */
[----:B------:R-:W-:-:S02]  /*31b0*/  FMNMX.FTZ R0, R33, R0, !PT ;  /* 0x0000000021007209 */ /* 0x000fc40007810000 */
[----:B------:R-:W-:Y:S02]  /*31c0*/  FSEL R69, R69, -INF , P3 ;  /* 0xff80000045457808 */ /* 0x000fe40001800000 */
[----:B------:R-:W-:Y:S02]  /*31d0*/  FMNMX.FTZ R20, R173, R20, !PT ;  /* 0x00000014ad147209 */ /* 0x000fe40007810000 */
[----:B------:R-:W-:Y:S02]  /*31e0*/  FMNMX.FTZ R0, R43, R0, !PT ;  /* 0x000000002b007209 */ /* 0x000fe40007810000 */
[----:B------:R-:W-:Y:S02]  /*31f0*/  FMNMX.FTZ R20, R69, R20, !PT ;  /* 0x0000001445147209 */ /* 0x000fe40007810000 */
[----:B------:R-:W-:Y:S02]  /*3200*/  FMNMX.FTZ R0, R159, R0, !PT ;  /* 0x000000009f007209 */ /* 0x000fe40007810000 */
[----:B------:R-:W-:Y:S01]  /*3210*/  FSEL R169, R62, -INF , P4 ;  /* 0xff8000003ea97808 */ /* 0x000fe20002000000 */
[----:B------:R-:W1:Y:S01]  /*3220*/  SHFL.BFLY PT, R59, R20, 0x2, 0x1f ;  /* 0x0c401f00143b7f89 */ /* 0x000e6200000e0000 */
[----:B------:R-:W-:-:S02]  /*3230*/  FMNMX.FTZ R55, R161, R0, !PT ;  /* 0x00000000a1377209 */ /* 0x000fc40007810000 */
[----:B------:R-:W-:Y:S02]  /*3240*/  FSEL R170, R63, -INF , P5 ;  /* 0xff8000003faa7808 */ /* 0x000fe40002800000 */
[----:B------:R-:W-:Y:S02]  /*3250*/  FMNMX.FTZ R0, R162, R55, !PT ;  /* 0x00000037a2007209 */ /* 0x000fe40007810000 */
[----:B------:R-:W-:Y:S02]  /*3260*/  FSEL R175, R66, -INF , P6 ;  /* 0xff80000042af7808 */ /* 0x000fe40003000000 */
[----:B------:R-:W-:Y:S02]  /*3270*/  FMNMX.FTZ R55, R163, R0, !PT ;  /* 0x00000000a3377209 */ /* 0x000fe40007810000 */
[----:B------:R-:W-:Y:S02]  /*3280*/  FSEL R176, R67, -INF , P1 ;  /* 0xff80000043b07808 */ /* 0x000fe40000800000 */
[----:B------:R-:W-:-:S02]  /*3290*/  FMNMX.FTZ R0, R164, R55, !PT ;  /* 0x00000037a4007209 */ /* 0x000fc40007810000 */
[----:B------:R-:W-:Y:S02]  /*32a0*/  FSEL R177, R70, -INF , P2 ;  /* 0xff80000046b17808 */ /* 0x000fe40001000000 */
[----:B------:R-:W-:Y:S02]  /*32b0*/  FMNMX.FTZ R55, R167, R0, !PT ;  /* 0x00000000a7377209 */ /* 0x000fe40007810000 */
[----:B------:R-:W-:Y:S02]  /*32c0*/  FSEL R182, R71, -INF , P3 ;  /* 0xff80000047b67808 */ /* 0x000fe40001800000 */
[----:B------:R-:W-:Y:S02]  /*32d0*/  FMNMX.FTZ R55, R166, R55, !PT ;  /* 0x00000037a6377209 */ /* 0x000fe40007810000 */
[----:B-1----:R-:W-:Y:S02]  /*32e0*/  FMNMX.FTZ R59, R20, R59, !PT ;  /* 0x0000003b143b7209 */ /* 0x002fe40007810000 */
[----:B------:R-:W-:-:S03]  /*32f0*/  FMNMX.FTZ R0, R168, R55, !PT ;  /* 0x00000037a8007209 */ /* 0x000fc60007810000 */
[----:B------:R-:W1:Y:S01]  /*3300*/  SHFL.BFLY PT, R26, R59, 0x1, 0x1f ;  /* 0x0c201f003b1a7f89 */ /* 0x000e6200000e0000 */
[----:B------:R-:W-:-:S04]  /*3310*/  FMNMX.FTZ R55, R169, R0, !PT ;  /* 0x00000000a9377209 */ /* 0x000fc80007810000 */
[----:B------:R-:W-:-:S04]  /*3320*/  FMNMX.FTZ R0, R170, R55, !PT ;  /* 0x00000037aa007209 */ /* 0x000fc80007810000 */
[----:B------:R-:W-:-:S04]  /*3330*/  FMNMX.FTZ R55, R175, R0, !PT ;  /* 0x00000000af377209 */ /* 0x000fc80007810000 */
[----:B------:R-:W-:-:S04]  /*3340*/  FMNMX.FTZ R0, R176, R55, !PT ;  /* 0x00000037b0007209 */ /* 0x000fc80007810000 */
[----:B------:R-:W-:Y:S01]  /*3350*/  FMNMX.FTZ R55, R177, R0, !PT ;  /* 0x00000000b1377209 */ /* 0x000fe20007810000 */
[----:B------:R-:W-:Y:S01]  /*3360*/  IMAD.U32 R0, RZ, RZ, UR4 ;  /* 0x00000004ff007e24 */ /* 0x000fe2000f8e00ff */
[----:B------:R-:W-:Y:S02]  /*3370*/  UIMAD UR4, UR36, 0xc00, UR6 ;  /* 0x00000c00240478a4 */ /* 0x000fe4000f8e0206 */
[----:B------:R-:W-:Y:S02]  /*3380*/  FMNMX.FTZ R55, R182, R55, !PT ;  /* 0x00000037b6377209 */ /* 0x000fe40007810000 */
[----:B------:R-:W-:Y:S01]  /*3390*/  UIADD3 UR10, UR4, 0x80, URZ ;  /* 0x00000080040a7890 */ /* 0x000fe2000fffe03f */
[----:B-1----:R-:W-:Y:S02]  /*33a0*/  FMNMX.FTZ R20, R59, R26, !PT ;  /* 0x0000001a3b147209 */ /* 0x002fe40007810000 */
[----:B------:R-:W1:Y:S01]  /*33b0*/  SHFL.BFLY PT, R26, R55, 0x2, 0x1f ;  /* 0x0c401f00371a7f89 */ /* 0x000e6200000e0000 */
[----:B------:R-:W-:Y:S01]  /*33c0*/  UMOV UR14, UR4 ;  /* 0x00000004000e7c82 */ /* 0x000fe20008000000 */
[C---:B------:R-:W-:Y:S01]  /*33d0*/  FSETP.NEU.FTZ.AND P1, PT, R20.reuse, -INF , PT ;  /* 0xff8000001400780b */ /* 0x040fe20003f3d000 */
[----:B------:R-:W-:-:S05]  /*33e0*/  FMUL.FTZ R28, R20, R0 ;  /* 0x00000000141c7220 */ /* 0x000fca0000410000 */
[----:B------:R-:W-:-:S05]  /*33f0*/  FSEL R28, R28, RZ, P1 ;  /* 0x000000ff1c1c7208 */ /* 0x000fca0000800000 */
[-CC-:B------:R-:W-:Y:S01]  /*3400*/  FFMA.FTZ R73, R73, R0.reuse, -R28.reuse ;  /* 0x0000000049497223 */ /* 0x180fe2000001081c */
        /* <DEDUP_REMOVED lines=9> */
[--C-:B------:R-:W-:Y:S01]  /*34a0*/  FFMA.FTZ R41, R41, R0, -R28.reuse ;  /* 0x0000000029297223 */ /* 0x100fe2000001081c */
[----:B-1----:R-:W-:Y:S01]  /*34b0*/  FMNMX.FTZ R26, R55, R26, !PT ;  /* 0x0000001a371a7209 */ /* 0x002fe20007810000 */
[-CC-:B------:R-:W-:Y:S01]  /*34c0*/  FFMA.FTZ R91, R91, R0.reuse, -R28.reuse ;  /* 0x000000005b5b7223 */ /* 0x180fe2000001081c */
[----:B------:R-:W1:Y:S01]  /*34d0*/  MUFU.EX2 R73, R73 ;  /* 0x0000004900497308 */ /* 0x000e620000000800 */
[-CC-:B------:R-:W-:Y:S01]  /*34e0*/  FFMA.FTZ R45, R45, R0.reuse, -R28.reuse ;  /* 0x000000002d2d7223 */ /* 0x180fe2000001081c */
[-CC-:B------:R-:W-:Y:S01]  /*34f0*/  FFMA.FTZ R188, R93, R0.reuse, -R28.reuse ;  /* 0x000000005dbc7223 */ /* 0x180fe2000001081c */
[----:B------:R-:W3:Y:S01]  /*3500*/  SHFL.BFLY PT, R165, R26, 0x1, 0x1f ;  /* 0x0c201f001aa57f89 */ /* 0x000ee200000e0000 */
[-CC-:B------:R-:W-:Y:S01]  /*3510*/  FFMA.FTZ R187, R49, R0.reuse, -R28.reuse ;  /* 0x0000000031bb7223 */ /* 0x180fe2000001081c */
[-CC-:B------:R-:W-:Y:S01]  /*3520*/  FFMA.FTZ R184, R47, R0.reuse, -R28.reuse ;  /* 0x000000002fb87223 */ /* 0x180fe2000001081c */
[-CC-:B------:R-:W-:Y:S01]  /*3530*/  FFMA.FTZ R186, R53, R0.reuse, -R28.reuse ;  /* 0x0000000035ba7223 */ /* 0x180fe2000001081c */
[-CC-:B------:R-:W-:Y:S01]  /*3540*/  FFMA.FTZ R183, R183, R0.reuse, -R28.reuse ;  /* 0x00000000b7b77223 */ /* 0x180fe2000001081c */
[----:B------:R-:W4:Y:S01]  /*3550*/  MUFU.EX2 R75, R75 ;  /* 0x0000004b004b7308 */ /* 0x000f220000000800 */
[-CC-:B------:R-:W-:Y:S01]  /*3560*/  FFMA.FTZ R179, R57, R0.reuse, -R28.reuse ;  /* 0x0000000039b37223 */ /* 0x180fe2000001081c */
[-CC-:B------:R-:W-:Y:S01]  /*3570*/  FFMA.FTZ R180, R51, R0.reuse, -R28.reuse ;  /* 0x0000000033b47223 */ /* 0x180fe2000001081c */
[-CC-:B------:R-:W-:Y:S01]  /*3580*/  FFMA.FTZ R181, R61, R0.reuse, -R28.reuse ;  /* 0x000000003db57223 */ /* 0x180fe2000001081c */
[-CC-:B------:R-:W-:Y:S01]  /*3590*/  FFMA.FTZ R171, R171, R0.reuse, -R28.reuse ;  /* 0x00000000abab7223 */ /* 0x180fe2000001081c */
[-CC-:B------:R-:W-:Y:S01]  /*35a0*/  FFMA.FTZ R172, R65, R0.reuse, -R28.reuse ;  /* 0x0000000041ac7223 */ /* 0x180fe2000001081c */
[-CC-:B------:R-:W-:Y:S01]  /*35b0*/  FFMA.FTZ R173, R173, R0.reuse, -R28.reuse ;  /* 0x00000000adad7223 */ /* 0x180fe2000001081c */
[----:B------:R-:W-:Y:S01]  /*35c0*/  FFMA.FTZ R174, R69, R0, -R28 ;  /* 0x0000000045ae7223 */ /* 0x000fe2000001081c */
[----:B------:R-:W5:Y:S01]  /*35d0*/  MUFU.EX2 R202, R77 ;  /* 0x0000004d00ca7308 */ /* 0x000f620000000800 */
[----:B-1----:R-:W-:Y:S01]  /*35e0*/  FADD.FTZ R32, R73, R200 ;  /* 0x000000c849207221 */ /* 0x002fe20000010000 */
[----:B------:R-:W-:-:S06]  /*35f0*/  F2FP.BF16.F32.PACK_AB R200, R200, R73 ;  /* 0x00000049c8c8723e */ /* 0x000fcc00000010ff */
[----:B------:R-:W1:Y:S01]  /*3600*/  MUFU.EX2 R81, R81 ;  /* 0x0000005100517308 */ /* 0x000e620000000800 */
[----:B---3--:R-:W-:-:S04]  /*3610*/  FMNMX.FTZ R165, R26, R165, !PT ;  /* 0x000000a51aa57209 */ /* 0x008fc80007810000 */
[C---:B------:R-:W-:Y:S01]  /*3620*/  FSETP.NEU.FTZ.AND P1, PT, R165.reuse, -INF , PT ;  /* 0xff800000a500780b */ /* 0x040fe20003f3d000 */
[-C--:B------:R-:W-:Y:S02]  /*3630*/  FMUL.FTZ R178, R165, R0.reuse ;  /* 0x00000000a5b27220 */ /* 0x080fe40000410000 */
[----:B------:R-:W-:Y:S03]  /*3640*/  MUFU.EX2 R152, R85 ;  /* 0x0000005500987308 */ /* 0x000fe60000000800 */
[----:B------:R-:W-:Y:S02]  /*3650*/  FSEL R178, R178, RZ, P1 ;  /* 0x000000ffb2b27208 */ /* 0x000fe40000800000 */
[----:B0-----:R-:W-:Y:S02]  /*3660*/  LOP3.LUT P1, RZ, R74, 0x7f, RZ, 0xc0, !PT ;  /* 0x0000007f4aff7812 */ /* 0x001fe4000782c0ff */
[----:B------:R-:W-:Y:S01]  /*3670*/  SHF.R.U32.HI R74, RZ, 0x7, R74 ;  /* 0x00000007ff4a7819 */ /* 0x000fe2000001164a */
[-CC-:B------:R-:W-:Y:S01]  /*3680*/  FFMA.FTZ R25, R25, R0.reuse, -R178.reuse ;  /* 0x0000000019197223 */ /* 0x180fe200000108b2 */
[-CC-:B------:R-:W-:Y:S01]  /*3690*/  FFMA.FTZ R27, R27, R0.reuse, -R178.reuse ;  /* 0x000000001b1b7223 */ /* 0x180fe200000108b2 */
[-CC-:B------:R-:W-:Y:S01]  /*36a0*/  FFMA.FTZ R29, R29, R0.reuse, -R178.reuse ;  /* 0x000000001d1d7223 */ /* 0x180fe200000108b2 */
[-CC-:B------:R-:W-:Y:S01]  /*36b0*/  FFMA.FTZ R31, R31, R0.reuse, -R178.reuse ;  /* 0x000000001f1f7223 */ /* 0x180fe200000108b2 */
[-CC-:B------:R-:W-:Y:S01]  /*36c0*/  FFMA.FTZ R79, R79, R0.reuse, -R178.reuse ;  /* 0x000000004f4f7223 */ /* 0x180fe200000108b2 */
[----:B------:R4:W-:Y:S01]  /*36d0*/  MUFU.EX2 R26, R27 ;  /* 0x0000001b001a7308 */ /* 0x0009e20000000800 */
[----:B------:R-:W-:Y:S01]  /*36e0*/  IADD3 R218, -R74, 0xb, RZ ;  /* 0x0000000b4ada7810 */ /* 0x000fe20007ffe1ff */
[-CC-:B------:R-:W-:Y:S01]  /*36f0*/  FFMA.FTZ R83, R83, R0.reuse, -R178.reuse ;  /* 0x0000000053537223 */ /* 0x180fe200000108b2 */
[-CC-:B------:R-:W-:Y:S01]  /*3700*/  FFMA.FTZ R35, R35, R0.reuse, -R178.reuse ;  /* 0x0000000023237223 */ /* 0x180fe200000108b2 */
[----:B------:R-:W-:Y:S01]  /*3710*/  FFMA.FTZ R39, R39, R0, -R178 ;  /* 0x0000000027277223 */ /* 0x000fe200000108b2 */
[----:B------:R-:W-:-:S02]  /*3720*/  @!P1 VIADD R24, R21, 0x32440 ;  /* 0x0003244015189836 */ /* 0x000fc40000000000 */
[-CC-:B------:R-:W-:Y:S01]  /*3730*/  FFMA.FTZ R33, R33, R0.reuse, -R178.reuse ;  /* 0x0000000021217223 */ /* 0x180fe200000108b2 */
[-C--:B------:R-:W-:Y:S01]  /*3740*/  FFMA.FTZ R43, R43, R0.reuse, -R178 ;  /* 0x000000002b2b7223 */ /* 0x080fe200000108b2 */
[----:B------:R-:W0:Y:S01]  /*3750*/  MUFU.EX2 R25, R25 ;  /* 0x0000001900197308 */ /* 0x000e220000000800 */
[----:B----4-:R-:W-:Y:S01]  /*3760*/  FADD.FTZ R27, R75, R32 ;  /* 0x000000204b1b7221 */ /* 0x010fe20000010000 */
[----:B------:R-:W-:Y:S01]  /*3770*/  @!P1 PRMT R24, RZ, 0x654, R24 ;  /* 0x00000654ff189816 */ /* 0x000fe20000000018 */
[----:B------:R3:W-:Y:S06]  /*3780*/  BAR.ARV R218, 0x100 ;  /* 0x000400da0000751d */ /* 0x0007ec0000002000 */
[----:B------:R-:W4:Y:S01]  /*3790*/  MUFU.EX2 R29, R29 ;  /* 0x0000001d001d7308 */ /* 0x000f220000000800 */
[C---:B-----5:R-:W-:Y:S01]  /*37a0*/  FADD.FTZ R32, R202.reuse, R27 ;  /* 0x0000001bca207221 */ /* 0x060fe20000010000 */
[----:B------:R5:W-:Y:S01]  /*37b0*/  @!P1 SYNCS.ARRIVE.TRANS64.RED.A1T0 RZ, [R24+URZ], RZ ;  /* 0x000000ff18ff99a7 */ /* 0x000be2000810043f */
[----:B------:R-:W-:Y:S01]  /*37c0*/  F2FP.BF16.F32.PACK_AB R202, R202, R75 ;  /* 0x0000004bcaca723e */ /* 0x000fe200000010ff */
[-C--:B------:R-:W-:Y:S01]  /*37d0*/  FFMA.FTZ R159, R159, R0.reuse, -R178 ;  /* 0x000000009f9f7223 */ /* 0x080fe200000108b2 */
[----:B-1----:R-:W-:Y:S01]  /*37e0*/  FADD.FTZ R27, R81, R32 ;  /* 0x00000020511b7221 */ /* 0x002fe20000010000 */
[-CC-:B------:R-:W-:Y:S01]  /*37f0*/  FFMA.FTZ R175, R175, R0.reuse, -R178.reuse ;  /* 0x00000000afaf7223 */ /* 0x180fe200000108b2 */
[-C--:B------:R-:W-:Y:S01]  /*3800*/  FFMA.FTZ R176, R176, R0.reuse, -R178 ;  /* 0x00000000b0b07223 */ /* 0x080fe200000108b2 */
[----:B------:R-:W1:Y:S01]  /*3810*/  MUFU.EX2 R87, R87 ;  /* 0x0000005700577308 */ /* 0x000e620000000800 */
[----:B0-----:R-:W-:Y:S01]  /*3820*/  FADD.FTZ R34, R25, R26 ;  /* 0x0000001a19227221 */ /* 0x001fe20000010000 */
[----:B------:R-:W-:Y:S01]  /*3830*/  FADD.FTZ R36, R152, R27 ;  /* 0x0000001b98247221 */ /* 0x000fe20000010000 */
[----:B------:R-:W-:Y:S01]  /*3840*/  F2FP.BF16.F32.PACK_AB R201, R26, R25 ;  /* 0x000000191ac9723e */ /* 0x000fe200000010ff */
[----:B------:R-:W-:Y:S01]  /*3850*/  FFMA.FTZ R177, R177, R0, -R178 ;  /* 0x00000000b1b17223 */ /* 0x000fe200000108b2 */
[----:B------:R-:W-:Y:S01]  /*3860*/  F2FP.BF16.F32.PACK_AB R152, R152, R81 ;  /* 0x000000519898723e */ /* 0x000fe200000010ff */
[----:B------:R-:W-:-:S02]  /*3870*/  @!P1 VIADD R21, R21, 0x32460 ;  /* 0x0003246015159836 */ /* 0x000fc40000000000 */
[----:B------:R1:W0:Y:S01]  /*3880*/  MUFU.EX2 R30, R31 ;  /* 0x0000001f001e7308 */ /* 0x0002220000000800 */
[----:B----4-:R-:W-:Y:S02]  /*3890*/  FADD.FTZ R27, R29, R34 ;  /* 0x000000221d1b7221 */ /* 0x010fe40000010000 */
[----:B------:R-:W-:-:S05]  /*38a0*/  @!P1 PRMT R21, RZ, 0x654, R21 ;  /* 0x00000654ff159816 */ /* 0x000fca0000000015 */
[----:B------:R-:W4:Y:S01]  /*38b0*/  MUFU.EX2 R154, R37 ;  /* 0x00000025009a7308 */ /* 0x000f220000000800 */
[----:B-1----:R-:W-:-:S07]  /*38c0*/  FADD.FTZ R31, R87, R36 ;  /* 0x00000024571f7221 */ /* 0x002fce0000010000 */
[----:B------:R-:W1:Y:S01]  /*38d0*/  MUFU.EX2 R79, R79 ;  /* 0x0000004f004f7308 */ /* 0x000e620000000800 */
[C---:B0-----:R-:W-:Y:S01]  /*38e0*/  FADD.FTZ R28, R30.reuse, R27 ;  /* 0x0000001b1e1c7221 */ /* 0x041fe20000010000 */
[----:B------:R-:W-:-:S06]  /*38f0*/  F2FP.BF16.F32.PACK_AB R203, R30, R29 ;  /* 0x0000001d1ecb723e */ /* 0x000fcc00000010ff */
[----:B------:R-:W0:Y:S01]  /*3900*/  MUFU.EX2 R89, R89 ;  /* 0x0000005900597308 */ /* 0x000e220000000800 */
[C---:B----4-:R-:W-:Y:S01]  /*3910*/  FADD.FTZ R34, R154.reuse, R31 ;  /* 0x0000001f9a227221 */ /* 0x050fe20000010000 */
[----:B------:R-:W-:-:S06]  /*3920*/  F2FP.BF16.F32.PACK_AB R154, R154, R87 ;  /* 0x000000579a9a723e */ /* 0x000fcc00000010ff */
[----:B-----5:R-:W4:Y:S01]  /*3930*/  MUFU.EX2 R24, R83 ;  /* 0x0000005300187308 */ /* 0x020f220000000800 */
[----:B-1----:R-:W-:-:S07]  /*3940*/  FADD.FTZ R27, R79, R28 ;  /* 0x0000001c4f1b7221 */ /* 0x002fce0000010000 */
[----:B------:R-:W1:Y:S01]  /*3950*/  MUFU.EX2 R35, R35 ;  /* 0x0000002300237308 */ /* 0x000e620000000800 */
[----:B0-----:R-:W-:-:S07]  /*3960*/  FADD.FTZ R31, R89, R34 ;  /* 0x00000022591f7221 */ /* 0x001fce0000010000 */
[----:B------:R-:W0:Y:S01]  /*3970*/  MUFU.EX2 R156, R41 ;  /* 0x00000029009c7308 */ /* 0x000e220000000800 */
[C---:B----4-:R-:W-:Y:S01]  /*3980*/  FADD.FTZ R34, R24.reuse, R27 ;  /* 0x0000001b18227221 */ /* 0x050fe20000010000 */
[----:B------:R-:W-:-:S06]  /*3990*/  F2FP.BF16.F32.PACK_AB R153, R24, R79 ;  /* 0x0000004f1899723e */ /* 0x000fcc00000010ff */
        /* <DEDUP_REMOVED lines=8> */
[----:B------:R-:W4:Y:S01]  /*3a20*/  MUFU.EX2 R158, R45 ;  /* 0x0000002d009e7308 */ /* 0x000f220000000800 */
[----:B-1----:R-:W-:-:S07]  /*3a30*/  FADD.FTZ R185, R91, R36 ;  /* 0x000000245bb97221 */ /* 0x002fce0000010000 */
[----:B------:R-:W1:Y:S01]  /*3a40*/  MUFU.EX2 R28, R43 ;  /* 0x0000002b001c7308 */ /* 0x000e620000000800 */
[----:B0-----:R-:W-:-:S07]  /*3a50*/  FADD.FTZ R189, R33, R34 ;  /* 0x0000002221bd7221 */ /* 0x001fce0000010000 */
[----:B------:R-:W0:Y:S01]  /*3a60*/  MUFU.EX2 R159, R159 ;  /* 0x0000009f009f7308 */ /* 0x000e220000000800 */
[C---:B----4-:R-:W-:Y:S01]  /*3a70*/  FADD.FTZ R185, R158.reuse, R185 ;  /* 0x000000b99eb97221 */ /* 0x050fe20000010000 */
[----:B------:R-:W-:-:S06]  /*3a80*/  F2FP.BF16.F32.PACK_AB R158, R158, R91 ;  /* 0x0000005b9e9e723e */ /* 0x000fcc00000010ff */
[----:B------:R-:W-:Y:S01]  /*3a90*/  MUFU.EX2 R188, R188 ;  /* 0x000000bc00bc7308 */ /* 0x000fe20000000800 */
[C---:B-1----:R-:W-:Y:S01]  /*3aa0*/  FADD.FTZ R189, R28.reuse, R189 ;  /* 0x000000bd1cbd7221 */ /* 0x042fe20000010000 */
[----:B------:R-:W-:-:S06]  /*3ab0*/  F2FP.BF16.F32.PACK_AB R157, R28, R33 ;  /* 0x000000211c9d723e */ /* 0x000fcc00000010ff */
[----:B------:R-:W-:Y:S01]  /*3ac0*/  MUFU.EX2 R187, R187 ;  /* 0x000000bb00bb7308 */ /* 0x000fe20000000800 */
[----:B0-----:R-:W-:-:S07]  /*3ad0*/  FADD.FTZ R189, R159, R189 ;  /* 0x000000bd9fbd7221 */ /* 0x001fce0000010000 */
[----:B------:R-:W-:Y:S08]  /*3ae0*/  MUFU.EX2 R184, R184 ;  /* 0x000000b800b87308 */ /* 0x000ff00000000800 */
[----:B------:R-:W0:Y:S08]  /*3af0*/  MUFU.EX2 R186, R186 ;  /* 0x000000ba00ba7308 */ /* 0x000e300000000800 */
[----:B------:R-:W-:Y:S08]  /*3b00*/  MUFU.EX2 R179, R179 ;  /* 0x000000b300b37308 */ /* 0x000ff00000000800 */
[----:B------:R-:W-:Y:S08]  /*3b10*/  MUFU.EX2 R180, R180 ;  /* 0x000000b400b47308 */ /* 0x000ff00000000800 */
[----:B------:R-:W-:Y:S08]  /*3b20*/  MUFU.EX2 R181, R181 ;  /* 0x000000b500b57308 */ /* 0x000ff00000000800 */
[----:B------:R-:W-:Y:S08]  /*3b30*/  MUFU.EX2 R172, R172 ;  /* 0x000000ac00ac7308 */ /* 0x000ff00000000800 */
[----:B------:R-:W-:Y:S08]  /*3b40*/  MUFU.EX2 R173, R173 ;  /* 0x000000ad00ad7308 */ /* 0x000ff00000000800 */
[----:B------:R-:W-:Y:S08]  /*3b50*/  MUFU.EX2 R174, R174 ;  /* 0x000000ae00ae7308 */ /* 0x000ff00000000800 */
[----:B------:R-:W-:Y:S08]  /*3b60*/  MUFU.EX2 R176, R176 ;  /* 0x000000b000b07308 */ /* 0x000ff00000000800 */
[----:B------:R-:W-:Y:S01]  /*3b70*/  MUFU.EX2 R177, R177 ;  /* 0x000000b100b17308 */ /* 0x000fe20000000800 */
[----:B------:R2:W-:Y:S06]  /*3b80*/  BAR.SYNC.DEFER_BLOCKING R72, 0x100 ;  /* 0x000400480000751d */ /* 0x0005ec0000010000 */
[----:B--2---:R-:W-:-:S06]  /*3b90*/  WARPGROUP.ARRIVE ;  /* 0x00000000000079c5 */ /* 0x004fcc0000000000 */
[----:B------:R-:W-:Y:S03]  /*3ba0*/  HGMMA.64x256x16.F32.BF16 R24, R200, gdesc[UR12].tnspB, RZ, !UPT, gsb0 ;  /* 0x43e0000cc8187df0 */ /* 0x000fe6000c0018ff */
[----:B------:R-:W-:Y:S02]  /*3bb0*/  WARPGROUP.DEPBAR.LE gsb0, 0x0 ;  /* 0x00008000000079c5 */ /* 0x000fe40000010000 */
[----:B------:R-:W-:-:S15]  /*3bc0*/  WARPGROUP.ARRIVE ;  /* 0x00000000000079c5 */ /* 0x000fde0000000000 */
[----:B------:R-:W-:-:S08]  /*3bd0*/  NOP ;  /* 0x0000000000007918 */ /* 0x000fd00000000000 */
[----:B------:R-:W-:Y:S01]  /*3be0*/  HGMMA.64x256x16.F32.BF16 R24, R152, gdesc[UR8].tnspB, R24, gsb0 ;  /* 0x43e0000898187df0 */ /* 0x000fe20008001818 */
[----:B------:R-:W-:Y:S01]  /*3bf0*/  UIADD3 UR10, UR4, 0x100, URZ ;  /* 0x00000100040a7890 */ /* 0x000fe2000fffe03f */
[----:B------:R-:W-:Y:S01]  /*3c00*/  UMOV UR11, 0x40000040 ;  /* 0x40000040000b7882 */ /* 0x000fe20000000000 */
[----:B------:R-:W-:Y:S02]  /*3c10*/  WARPGROUP.DEPBAR.LE gsb0, 0x0 ;  /* 0x00008000000079c5 */ /* 0x000fe40000010000 */
[-CC-:B------:R-:W-:Y:S01]  /*3c20*/  FFMA.FTZ R152, R161, R0.reuse, -R178.reuse ;  /* 0x00000000a1987223 */ /* 0x180fe200000108b2 */
[--C-:B------:R-:W-:Y:S01]  /*3c30*/  FFMA.FTZ R153, R162, R0, -R178.reuse ;  /* 0x00000000a2997223 */ /* 0x100fe200000108b2 */
[----:B0-----:R-:W-:Y:S01]  /*3c40*/  F2FP.BF16.F32.PACK_AB R154, R186, R184 ;  /* 0x000000b8ba9a723e */ /* 0x001fe200000010ff */
[-CC-:B------:R-:W-:Y:S01]  /*3c50*/  FFMA.FTZ R161, R168, R0.reuse, -R178.reuse ;  /* 0x00000000a8a17223 */ /* 0x180fe200000108b2 */
[----:B------:R-:W-:Y:S02]  /*3c60*/  FFMA.FTZ R162, R169, R0, -R178 ;  /* 0x00000000a9a27223 */ /* 0x000fe400000108b2 */
[----:B------:R-:W0:Y:S08]  /*3c70*/  MUFU.EX2 R152, R152 ;  /* 0x0000009800987308 */ /* 0x000e300000000800 */
[----:B------:R-:W1:Y:S08]  /*3c80*/  MUFU.EX2 R153, R153 ;  /* 0x0000009900997308 */ /* 0x000e700000000800 */
[----:B------:R-:W-:Y:S01]  /*3c90*/  MUFU.EX2 R161, R161 ;  /* 0x000000a100a17308 */ /* 0x000fe20000000800 */
[C---:B0-----:R-:W-:Y:S01]  /*3ca0*/  F2FP.BF16.F32.PACK_AB R159, R152.reuse, R159 ;  /* 0x0000009f989f723e */ /* 0x041fe200000010ff */
[----:B------:R-:W-:Y:S01]  /*3cb0*/  FADD.FTZ R189, R152, R189 ;  /* 0x000000bd98bd7221 */ /* 0x000fe20000010000 */
[----:B------:R-:W-:-:S02]  /*3cc0*/  F2FP.BF16.F32.PACK_AB R152, R187, R188 ;  /* 0x000000bcbb98723e */ /* 0x000fc400000010ff */
[----:B------:R-:W-:-:S03]  /*3cd0*/  WARPGROUP.ARRIVE ;  /* 0x00000000000079c5 */ /* 0x000fc60000000000 */
[----:B------:R-:W-:Y:S01]  /*3ce0*/  MUFU.EX2 R162, R162 ;  /* 0x000000a200a27308 */ /* 0x000fe20000000800 */
[----:B-1----:R-:W-:Y:S02]  /*3cf0*/  FADD.FTZ R189, R153, R189 ;  /* 0x000000bd99bd7221 */ /* 0x002fe40000010000 */
[----:B------:R-:W-:Y:S01]  /*3d00*/  HGMMA.64x256x16.F32.BF16 R24, R156, gdesc[UR8].tnspB, R24, gsb0 ;  /* 0x43e000089c187df0 */ /* 0x000fe20008001818 */
[----:B------:R-:W-:Y:S01]  /*3d10*/  UIADD3 UR10, UR4, 0x180, URZ ;  /* 0x00000180040a7890 */ /* 0x000fe2000fffe03f */
[----:B------:R-:W-:Y:S01]  /*3d20*/  UMOV UR11, 0x40000040 ;  /* 0x40000040000b7882 */ /* 0x000fe20000000000 */
[----:B------:R-:W-:Y:S02]  /*3d30*/  WARPGROUP.DEPBAR.LE gsb0, 0x0 ;  /* 0x00008000000079c5 */ /* 0x000fe40000010000 */
[-CC-:B------:R-:W-:Y:S01]  /*3d40*/  FFMA.FTZ R156, R163, R0.reuse, -R178.reuse ;  /* 0x00000000a39c7223 */ /* 0x180fe200000108b2 */
[-CC-:B------:R-:W-:Y:S01]  /*3d50*/  FFMA.FTZ R157, R164, R0.reuse, -R178.reuse ;  /* 0x00000000a49d7223 */ /* 0x180fe200000108b2 */
[----:B------:R-:W-:Y:S01]  /*3d60*/  FFMA.FTZ R158, R167, R0, -R178 ;  /* 0x00000000a79e7223 */ /* 0x000fe200000108b2 */
[----:B------:R-:W-:-:S03]  /*3d70*/  FADD.FTZ R159, R188, R185 ;  /* 0x000000b9bc9f7221 */ /* 0x000fc60000010000 */
[----:B------:R-:W0:Y:S01]  /*3d80*/  MUFU.EX2 R156, R156 ;  /* 0x0000009c009c7308 */ /* 0x000e220000000800 */
[----:B------:R-:W-:-:S04]  /*3d90*/  FADD.FTZ R159, R187, R159 ;  /* 0x0000009fbb9f7221 */ /* 0x000fc80000010000 */
[----:B------:R-:W-:-:S03]  /*3da0*/  FADD.FTZ R159, R184, R159 ;  /* 0x0000009fb89f7221 */ /* 0x000fc60000010000 */
[----:B------:R-:W1:Y:S01]  /*3db0*/  MUFU.EX2 R157, R157 ;  /* 0x0000009d009d7308 */ /* 0x000e620000000800 */
[----:B------:R-:W-:-:S07]  /*3dc0*/  FADD.FTZ R159, R186, R159 ;  /* 0x0000009fba9f7221 */ /* 0x000fce0000010000 */
[----:B------:R-:W2:Y:S01]  /*3dd0*/  MUFU.EX2 R158, R158 ;  /* 0x0000009e009e7308 */ /* 0x000ea20000000800 */
[C---:B0-----:R-:W-:Y:S01]  /*3de0*/  F2FP.BF16.F32.PACK_AB R153, R156.reuse, R153 ;  /* 0x000000999c99723e */ /* 0x041fe200000010ff */
[----:B------:R-:W-:Y:S01]  /*3df0*/  FADD.FTZ R189, R156, R189 ;  /* 0x000000bd9cbd7221 */ /* 0x000fe20000010000 */
[----:B------:R-:W-:-:S06]  /*3e00*/  FFMA.FTZ R156, R170, R0, -R178 ;  /* 0x00000000aa9c7223 */ /* 0x000fcc00000108b2 */
[----:B------:R-:W0:Y:S01]  /*3e10*/  MUFU.EX2 R156, R156 ;  /* 0x0000009c009c7308 */ /* 0x000e220000000800 */
[----:B-1----:R-:W-:Y:S01]  /*3e20*/  FADD.FTZ R189, R157, R189 ;  /* 0x000000bd9dbd7221 */ /* 0x002fe20000010000 */
[----:B--2---:R-:W-:-:S03]  /*3e30*/  F2FP.BF16.F32.PACK_AB R155, R158, R157 ;  /* 0x0000009d9e9b723e */ /* 0x004fc600000010ff */
[----:B------:R-:W-:Y:S01]  /*3e40*/  FADD.FTZ R157, R158, R189 ;  /* 0x000000bd9e9d7221 */ /* 0x000fe20000010000 */
[----:B------:R-:W-:-:S06]  /*3e50*/  WARPGROUP.ARRIVE ;  /* 0x00000000000079c5 */ /* 0x000fcc0000000000 */
[----:B------:R-:W-:Y:S01]  /*3e60*/  HGMMA.64x256x16.F32.BF16 R24, R152, gdesc[UR8].tnspB, R24, gsb0 ;  /* 0x43e0000898187df0 */ /* 0x000fe20008001818 */
[----:B------:R-:W-:Y:S01]  /*3e70*/  UIADD3 UR10, UR4, 0x200, URZ ;  /* 0x00000200040a7890 */ /* 0x000fe2000fffe03f */
[----:B------:R-:W-:Y:S01]  /*3e80*/  UMOV UR11, 0x40000040 ;  /* 0x40000040000b7882 */ /* 0x000fe20000000000 */
[----:B------:R-:W-:Y:S01]  /*3e90*/  UIADD3 UR4, UR4, 0x280, URZ ;  /* 0x0000028004047890 */ /* 0x000fe2000fffe03f */
[----:B------:R-:W-:Y:S02]  /*3ea0*/  WARPGROUP.DEPBAR.LE gsb0, 0x0 ;  /* 0x00008000000079c5 */ /* 0x000fe40000010000 */
[--C-:B------:R-:W-:Y:S01]  /*3eb0*/  FFMA.FTZ R153, R166, R0, -R178.reuse ;  /* 0x00000000a6997223 */ /* 0x100fe200000108b2 */
[----:B------:R-:W1:Y:S01]  /*3ec0*/  MUFU.EX2 R152, R183 ;  /* 0x000000b700987308 */ /* 0x000e620000000800 */
[----:B------:R-:W-:Y:S01]  /*3ed0*/  F2FP.BF16.F32.PACK_AB R154, R181, R180 ;  /* 0x000000b4b59a723e */ /* 0x000fe200000010ff */
[----:B------:R-:W-:Y:S01]  /*3ee0*/  FFMA.FTZ R178, R182, R0, -R178 ;  /* 0x00000000b6b27223 */ /* 0x000fe200000108b2 */
[----:B0-----:R-:W-:-:S05]  /*3ef0*/  F2FP.BF16.F32.PACK_AB R155, R156, R162 ;  /* 0x000000a29c9b723e */ /* 0x001fca00000010ff */
[----:B------:R-:W0:Y:S08]  /*3f00*/  MUFU.EX2 R153, R153 ;  /* 0x0000009900997308 */ /* 0x000e300000000800 */
[----:B------:R-:W2:Y:S01]  /*3f10*/  MUFU.EX2 R178, R178 ;  /* 0x000000b200b27308 */ /* 0x000ea20000000800 */
[----:B-1----:R-:W-:Y:S01]  /*3f20*/  FADD.FTZ R159, R152, R159 ;  /* 0x0000009f989f7221 */ /* 0x002fe20000010000 */
[----:B------:R-:W-:-:S03]  /*3f30*/  F2FP.BF16.F32.PACK_AB R152, R179, R152 ;  /* 0x00000098b398723e */ /* 0x000fc600000010ff */
[----:B------:R-:W-:Y:S01]  /*3f40*/  FADD.FTZ R159, R179, R159 ;  /* 0x0000009fb39f7221 */ /* 0x000fe20000010000 */
[----:B0-----:R-:W-:Y:S01]  /*3f50*/  FADD.FTZ R157, R153, R157 ;  /* 0x0000009d999d7221 */ /* 0x001fe20000010000 */
[C---:B------:R-:W-:Y:S02]  /*3f60*/  F2FP.BF16.F32.PACK_AB R153, R161.reuse, R153 ;  /* 0x00000099a199723e */ /* 0x040fe400000010ff */
[----:B------:R-:W-:Y:S01]  /*3f70*/  FADD.FTZ R180, R180, R159 ;  /* 0x0000009fb4b47221 */ /* 0x000fe20000010000 */
[----:B------:R-:W-:Y:S01]  /*3f80*/  FADD.FTZ R157, R161, R157 ;  /* 0x0000009da19d7221 */ /* 0x000fe20000010000 */
[----:B------:R-:W-:Y:S02]  /*3f90*/  WARPGROUP.ARRIVE ;  /* 0x00000000000079c5 */ /* 0x000fe40000000000 */
[----:B------:R-:W-:Y:S01]  /*3fa0*/  FADD.FTZ R181, R181, R180 ;  /* 0x000000b4b5b57221 */ /* 0x000fe20000010000 */
[----:B------:R-:W-:-:S03]  /*3fb0*/  FADD.FTZ R157, R162, R157 ;  /* 0x0000009da29d7221 */ /* 0x000fc60000010000 */
[----:B------:R-:W-:Y:S01]  /*3fc0*/  HGMMA.64x256x16.F32.BF16 R24, R152, gdesc[UR8].tnspB, R24, gsb0 ;  /* 0x43e0000898187df0 */ /* 0x000fe20008001818 */
[----:B------:R-:W-:Y:S01]  /*3fd0*/  FADD.FTZ R156, R156, R157 ;  /* 0x0000009d9c9c7221 */ /* 0x000fe20000010000 */
[----:B------:R-:W-:Y:S01]  /*3fe0*/  UMOV UR10, UR4 ;  /* 0x00000004000a7c82 */ /* 0x000fe20008000000 */
[----:B------:R-:W-:Y:S01]  /*3ff0*/  UMOV UR11, 0x40000040 ;  /* 0x40000040000b7882 */ /* 0x000fe20000000000 */
[----:B------:R-:W-:Y:S02]  /*4000*/  WARPGROUP.DEPBAR.LE gsb0, 0x0 ;  /* 0x00008000000079c5 */ /* 0x000fe40000010000 */
[----:B------:R-:W0:Y:S01]  /*4010*/  MUFU.EX2 R152, R171 ;  /* 0x000000ab00987308 */ /* 0x000e220000000800 */
[----:B------:R-:W-:Y:S02]  /*4020*/  F2FP.BF16.F32.PACK_AB R154, R174, R173 ;  /* 0x000000adae9a723e */ /* 0x000fe400000010ff */
[----:B--2---:R-:W-:-:S05]  /*4030*/  F2FP.BF16.F32.PACK_AB R155, R178, R177 ;  /* 0x000000b1b29b723e */ /* 0x004fca00000010ff */
[----:B------:R-:W1:Y:S01]  /*4040*/  MUFU.EX2 R153, R175 ;  /* 0x000000af00997308 */ /* 0x000e620000000800 */
[----:B0-----:R-:W-:Y:S01]  /*4050*/  FADD.FTZ R157, R152, R181 ;  /* 0x000000b5989d7221 */ /* 0x001fe20000010000 */
[----:B------:R-:W-:-:S03]  /*4060*/  F2FP.BF16.F32.PACK_AB R152, R172, R152 ;  /* 0x00000098ac98723e */ /* 0x000fc600000010ff */
[----:B------:R-:W-:Y:S01]  /*4070*/  FADD.FTZ R172, R172, R157 ;  /* 0x0000009dacac7221 */ /* 0x000fe20000010000 */
[----:B-1----:R-:W-:Y:S01]  /*4080*/  FADD.FTZ R159, R153, R156 ;  /* 0x0000009c999f7221 */ /* 0x002fe20000010000 */
[C---:B------:R-:W-:Y:S02]  /*4090*/  F2FP.BF16.F32.PACK_AB R153, R176.reuse, R153 ;  /* 0x00000099b099723e */ /* 0x040fe400000010ff */
[----:B------:R-:W-:Y:S01]  /*40a0*/  FADD.FTZ R173, R173, R172 ;  /* 0x000000acadad7221 */ /* 0x000fe20000010000 */
[----:B------:R-:W-:Y:S01]  /*40b0*/  FADD.FTZ R176, R176, R159 ;  /* 0x0000009fb0b07221 */ /* 0x000fe20000010000 */
[----:B------:R-:W-:Y:S02]  /*40c0*/  WARPGROUP.ARRIVE ;  /* 0x00000000000079c5 */ /* 0x000fe40000000000 */
[----:B------:R-:W-:Y:S01]  /*40d0*/  FADD.FTZ R200, R174, R173 ;  /* 0x000000adaec87221 */ /* 0x000fe20000010000 */
[----:B------:R-:W-:-:S03]  /*40e0*/  FADD.FTZ R177, R177, R176 ;  /* 0x000000b0b1b17221 */ /* 0x000fc60000010000 */
[----:B------:R-:W-:Y:S01]  /*40f0*/  HGMMA.64x256x16.F32.BF16 R24, R152, gdesc[UR8].tnspB, R24, gsb0 ;  /* 0x43e0000898187df0 */ /* 0x000fe20008001818 */
[----:B------:R-:W-:Y:S02]  /*4100*/  FADD.FTZ R217, R178, R177 ;  /* 0x000000b1b2d97221 */ /* 0x000fe40000010000 */
[----:B------:R-:W-:Y:S02]  /*4110*/  WARPGROUP.DEPBAR.LE gsb0, 0x0 ;  /* 0x00008000000079c5 */ /* 0x000fe40000010000 */
[----:B------:R0:W-:Y:S02]  /*4120*/  @!P1 SYNCS.ARRIVE.TRANS64.RED.A1T0 RZ, [R21+URZ], RZ ;  /* 0x000000ff15ff99a7 */ /* 0x0001e4000810043f */
[----:B0-----:R-:W-:-:S05]  /*4130*/  VIADD R21, R160, 0xfffffffe ;  /* 0xfffffffea0157836 */ /* 0x001fca0000000000 */
[----:B------:R-:W-:-:S13]  /*4140*/  ISETP.GE.AND P2, PT, R21, R22, PT ;  /* 0x000000161500720c */ /* 0x000fda0003f46270 */
[----:B---3--:R-:W-:Y:S05]  /*4150*/  @!P2 BRA `(.L_x_1073) ;  /* 0x0000002000c0a947 */ /* 0x008fea0003800000 */
[----:B------:R-:W-:Y:S02]  /*4160*/  IMAD.MOV.U32 R201, RZ, RZ, R165 ;  /* 0x000000ffffc97224 */ /* 0x000fe400078e00a5 */
[----:B------:R-:W-:-:S07]  /*4170*/  IMAD.MOV.U32 R202, RZ, RZ, R20 ;  /* 0x000000ffffca7224 */ /* 0x000fce00078e0014 */
.L_x_1082:
[----:B------:R-:W-:Y:S01]  /*4180*/  UIADD3 UR36, UR36, 0x1, URZ ;  /* 0x0000000124247890 */ /* 0x000fe2000fffe03f */
[C---:B------:R-:W-:Y:S01]  /*4190*/  ISETP.GT.AND P2, PT, R21.reuse, R22, PT ;  /* 0x000000161500720c */ /* 0x040fe20003f44270 */
[----:B------:R-:W-:Y:S02]  /*41a0*/  VIADD R21, R21, 0xffffffff ;  /* 0xffffffff15157836 */ /* 0x000fe40000000000 */
[----:B------:R-:W-:-:S04]  /*41b0*/  UISETP.NE.AND UP0, UPT, UR36, 0x2, UPT ;  /* 0x000000022400788c */ /* 0x000fc8000bf05270 */
[----:B------:R-:W-:Y:S02]  /*41c0*/  USEL UR4, URZ, 0x1, UP0 ;  /* 0x000000013f047887 */ /* 0x000fe40008000000 */
[----:B------:R-:W-:Y:S02]  /*41d0*/  USEL UR36, UR36, URZ, UP0 ;  /* 0x0000003f24247287 */ /* 0x000fe40008000000 */
[----:B------:R-:W-:Y:S01]  /*41e0*/  ULOP3.LUT UR37, UR37, UR4, URZ, 0x3c, !UPT ;  /* 0x0000000425257292 */ /* 0x000fe2000f8e3c3f */
[----:B0-----:R-:W-:Y:S11]  /*41f0*/  @!P0 BRA `(.L_x_1074) ;  /* 0x0000000000048947 */ /* 0x001ff60003800000 */
[----:B------:R-:W-:Y:S01]  /*4200*/  BPT.TRAP 0x1 ;  /* 0x000000040000795c */ /* 0x000fe20000300000 */
.L_x_1074:
        /* <DEDUP_REMOVED lines=9> */
.L_x_1075:
[----:B-1----:R-:W-:Y:S05]  /*42a0*/  @P3 BRA `(.L_x_1076) ;  /* 0x0000000000083947 */ /* 0x002fea0003800000 */
[----:B------:R-:W1:Y:S02]  /*42b0*/  SYNCS.PHASECHK.TRANS64.TRYWAIT P3, [UR4+0x32430], R0 ;  /* 0x03243000ff0075a7 */ /* 0x000e640008060144 */
[----:B-1----:R-:W-:Y:S05]  /*42c0*/  @!P3 BRA `(.L_x_1077) ;  /* 0x000000e40078b947 */ /* 0x002fea0003800000 */
.L_x_1076:
[----:B------:R-:W-:Y:S01]  /*42d0*/  R2UR UR56, R18 ;  /* 0x00000000123872ca */ /* 0x000fe200000e0000 */
[----:B------:R-:W-:Y:S01]  /*42e0*/  UIMAD UR5, UR36, 0x300, UR60 ;  /* 0x00000300240578a4 */ /* 0x000fe2000f8e023c */
[----:B------:R-:W-:Y:S01]  /*42f0*/  R2UR UR57, R19 ;  /* 0x00000000133972ca */ /* 0x000fe200000e0000 */
[----:B-1----:R-:W-:Y:S01]  /*4300*/  WARPGROUP.ARRIVE ;  /* 0x00000000000079c5 */ /* 0x002fe20000000000 */
[----:B------:R-:W-:-:S04]  /*4310*/  UMOV UR59, 0x40000040 ;  /* 0x40000040003b7882 */ /* 0x000fc80000000000 */
[----:B------:R-:W-:-:S07]  /*4320*/  UMOV UR58, UR5 ;  /* 0x00000005003a7c82 */ /* 0x000fce0008000000 */
[----:B------:R-:W-:Y:S01]  /*4330*/  HGMMA.64x96x16.F32.BF16 R152, gdesc[UR56], RZ, !UPT, gsb0 ;  /* 0x01600000389879f0 */ /* 0x000fe2000c0018ff */
[----:B------:R-:W-:Y:S01]  /*4340*/  R2UR UR56, R16 ;  /* 0x00000000103872ca */ /* 0x000fe200000e0000 */
[----:B------:R-:W-:Y:S01]  /*4350*/  UIADD3 UR58, UR5, 0x2, URZ ;  /* 0x00000002053a7890 */ /* 0x000fe2000fffe03f */
[----:B------:R-:W-:Y:S01]  /*4360*/  R2UR UR57, R17 ;  /* 0x00000000113972ca */ /* 0x000fe200000e0000 */
[----:B------:R-:W-:Y:S01]  /*4370*/  UMOV UR59, 0x40000040 ;  /* 0x40000040003b7882 */ /* 0x000fe20000000000 */
[----:B------:R-:W-:Y:S02]  /*4380*/  WARPGROUP.DEPBAR.LE gsb0, 0x0 ;  /* 0x00008000000079c5 */ /* 0x000fe40000010000 */
[----:B------:R-:W-:-:S09]  /*4390*/  WARPGROUP.ARRIVE ;  /* 0x00000000000079c5 */ /* 0x000fd20000000000 */
[----:B------:R-:W-:Y:S01]  /*43a0*/  HGMMA.64x96x16.F32.BF16 R152, gdesc[UR56], R152, gsb0 ;  /* 0x01600000389879f0 */ /* 0x000fe20008001898 */
        /* <DEDUP_REMOVED lines=13> */
[----:B------:R-:W-:Y:S03]  /*4480*/  HGMMA.64x96x16.F32.BF16 R152, gdesc[UR56], R152, gsb0 ;  /* 0x01600000389879f0 */ /* 0x000fe60008001898 */
[----:B------:R-:W-:Y:S02]  /*4490*/  WARPGROUP.DEPBAR.LE gsb0, 0x0 ;  /* 0x00008000000079c5 */ /* 0x000fe40000010000 */
[----:B------:R-:W-:Y:S05]  /*44a0*/  @!P0 BRA `(.L_x_1078) ;  /* 0x0000000000048947 */ /* 0x000fea0003800000 */
[----:B------:R-:W-:Y:S01]  /*44b0*/  BPT.TRAP 0x1 ;  /* 0x000000040000795c */ /* 0x000fe20000300000 */
.L_x_1078:
[----:B------:R1:W2:Y:S01]  /*44c0*/  SYNCS.PHASECHK.TRANS64.TRYWAIT P3, [UR4+0x32450], R0 ;  /* 0x03245000ff0075a7 */ /* 0x0002a20008060144 */
[----:B------:R-:W-:Y:S05]  /*44d0*/  @!P0 BRA `(.L_x_1079) ;  /* 0x0000000000048947 */ /* 0x000fea0003800000 */
[----:B------:R-:W-:Y:S01]  /*44e0*/  BPT.TRAP 0x1 ;  /* 0x000000040000795c */ /* 0x000fe20000300000 */
.L_x_1079:
[----:B--2---:R-:W-:Y:S05]  /*44f0*/  @P3 BRA `(.L_x_1080) ;  /* 0x0000000000083947 */ /* 0x004fea0003800000 */
[----:B------:R-:W2:Y:S02]  /*4500*/  SYNCS.PHASECHK.TRANS64.TRYWAIT P3, [UR4+0x32450], R0 ;  /* 0x03245000ff0075a7 */ /* 0x000ea40008060144 */
[----:B--2---:R-:W-:Y:S05]  /*4510*/  @!P3 BRA `(.L_x_1081) ;  /* 0x000000e000fcb947 */ /* 0x004fea0003800000 */
.L_x_1080:
[----:B------:R-:W-:Y:S01]  /*4520*/  R2UR UR56, R4 ;  /* 0x00000000043872ca */ /* 0x000fe200000e0000 */
[----:B------:R-:W-:Y:S01]  /*4530*/  UIMAD UR5, UR36, 0xc00, UR7 ;  /* 0x00000c00240578a4 */ /* 0x000fe2000f8e0207 */
[----:B------:R-:W-:Y:S01]  /*4540*/  R2UR UR57, R5 ;  /* 0x00000000053972ca */ /* 0x000fe200000e0000 */
[----:B------:R-:W-:Y:S01]  /*4550*/  WARPGROUP.ARRIVE ;  /* 0x00000000000079c5 */ /* 0x000fe20000000000 */
[----:B------:R-:W-:Y:S01]  /*4560*/  UMOV UR59, 0x40000040 ;  /* 0x40000040003b7882 */ /* 0x000fe20000000000 */
[----:B------:R-:W-:Y:S01]  /*4570*/  UIADD3 UR10, UR5, 0x300, URZ ;  /* 0x00000300050a7890 */ /* 0x000fe2000fffe03f */
[----:B------:R-:W-:Y:S01]  /*4580*/  IMAD.U32 R220, RZ, RZ, UR4 ;  /* 0x00000004ffdc7e24 */ /* 0x000fe2000f8e00ff */
[----:B------:R-:W-:Y:S01]  /*4590*/  UMOV UR11, 0x40000040 ;  /* 0x40000040000b7882 */ /* 0x000fe20000000000 */
[----:B------:R-:W-:Y:S01]  /*45a0*/  UMOV UR58, UR5 ;  /* 0x00000005003a7c82 */ /* 0x000fe20008000000 */
[----:B------:R-:W-:Y:S01]  /*45b0*/  UIADD3 UR14, UR5, 0x302, URZ ;  /* 0x00000302050e7890 */ /* 0x000fe2000fffe03f */
[----:B------:R-:W-:Y:S01]  /*45c0*/  UMOV UR15, 0x40000040 ;  /* 0x40000040000f7882 */ /* 0x000fe20000000000 */
[----:B------:R-:W-:Y:S01]  /*45d0*/  UIADD3 UR18, UR5, 0x304, URZ ;  /* 0x0000030405127890 */ /* 0x000fe2000fffe03f */
[----:B------:R-:W-:-:S03]  /*45e0*/  UMOV UR19, 0x40000040 ;  /* 0x4000004000137882 */ /* 0x000fc60000000000 */
[----:B------:R-:W-:Y:S01]  /*45f0*/  HGMMA.64x96x16.F32.BF16 R152, gdesc[UR56], R152, gsb0 ;  /* 0x01600000389879f0 */ /* 0x000fe20008001898 */
[----:B------:R-:W-:Y:S01]  /*4600*/  R2UR UR56, R6 ;  /* 0x00000000063872ca */ /* 0x000fe200000e0000 */
[----:B------:R-:W-:Y:S01]  /*4610*/  UIADD3 UR58, UR5, 0x2, URZ ;  /* 0x00000002053a7890 */ /* 0x000fe2000fffe03f */
[----:B------:R-:W-:Y:S01]  /*4620*/  R2UR UR57, R7 ;  /* 0x00000000073972ca */ /* 0x000fe200000e0000 */
        /* <DEDUP_REMOVED lines=17> */
[----:B------:R-:W-:Y:S01]  /*4740*/  UIMAD UR4, UR36, 0xc00, UR6 ;  /* 0x00000c00240478a4 */ /* 0x000fe2000f8e0206 */
[----:B------:R-:W-:-:S02]  /*4750*/  WARPGROUP.DEPBAR.LE gsb0, 0x0 ;  /* 0x00008000000079c5 */ /* 0x000fc40000010000 */
[----:B------:R-:W-:-:S06]  /*4760*/  WARPGROUP.ARRIVE ;  /* 0x00000000000079c5 */ /* 0x000fcc0000000000 */
        /* <DEDUP_REMOVED lines=58> */
[----:B012---:R-:W-:-:S04]  /*4b10*/  FMNMX.FTZ R0, R152, R202, !PT ;  /* 0x000000ca98007209 */ /* 0x007fc80007810000 */
        /* <DEDUP_REMOVED lines=23> */
[----:B------:R-:W0:Y:S02]  /*4c90*/  SHFL.BFLY PT, R20, R0, 0x2, 0x1f ;  /* 0x0c401f0000147f89 */ /* 0x000e2400000e0000 */
[----:B0-----:R-:W-:-:S05]  /*4ca0*/  FMNMX.FTZ R20, R0, R20, !PT ;  /* 0x0000001400147209 */ /* 0x001fca0007810000 */
[----:B------:R-:W0:Y:S02]  /*4cb0*/  SHFL.BFLY PT, R0, R20, 0x1, 0x1f ;  /* 0x0c201f0014007f89 */ /* 0x000e2400000e0000 */
[----:B0-----:R-:W-:Y:S02]  /*4cc0*/  FMNMX.FTZ R20, R20, R0, !PT ;  /* 0x0000000014147209 */ /* 0x001fe40007810000 */
[----:B------:R-:W0:Y:S03]  /*4cd0*/  LDC R0, c[0x0][0xa80] ;  /* 0x0002a000ff007b82 */ /* 0x000e260000000800 */
[C---:B------:R-:W-:Y:S01]  /*4ce0*/  FADD.FTZ R218, -R20.reuse, R202 ;  /* 0x000000ca14da7221 */ /* 0x040fe20000010100 */
[----:B0-----:R-:W-:-:S03]  /*4cf0*/  FMUL.FTZ R203, R20, R0 ;  /* 0x0000000014cb7220 */ /* 0x001fc60000410000 */
[-C--:B------:R-:W-:Y:S01]  /*4d00*/  FMUL.FTZ R218, R218, R0.reuse ;  /* 0x00000000dada7220 */ /* 0x080fe20000410000 */
[-CC-:B------:R-:W-:Y:S01]  /*4d10*/  FFMA.FTZ R152, R152, R0.reuse, -R203.reuse ;  /* 0x0000000098987223 */ /* 0x180fe200000108cb */
[-CC-:B------:R-:W-:Y:S01]  /*4d20*/  FFMA.FTZ R153, R153, R0.reuse, -R203.reuse ;  /* 0x0000000099997223 */ /* 0x180fe200000108cb */
[----:B------:R-:W-:-:S03]  /*4d30*/  FFMA.FTZ R202, R157, R0, -R203 ;  /* 0x000000009dca7223 */ /* 0x000fc600000108cb */
        /* <DEDUP_REMOVED lines=8> */
[----:B------:R-:W0:Y:S01]  /*4dc0*/  MUFU.EX2 R152, R152 ;  /* 0x0000009800987308 */ /* 0x000e220000000800 */
[-CC-:B------:R-:W-:Y:S01]  /*4dd0*/  FFMA.FTZ R172, R172, R0.reuse, -R203.reuse ;  /* 0x00000000acac7223 */ /* 0x180fe200000108cb */
[-CC-:B------:R-:W-:Y:S01]  /*4de0*/  FFMA.FTZ R173, R173, R0.reuse, -R203.reuse ;  /* 0x00000000adad7223 */ /* 0x180fe200000108cb */
[-CC-:B------:R-:W-:Y:S01]  /*4df0*/  FFMA.FTZ R176, R176, R0.reuse, -R203.reuse ;  /* 0x00000000b0b07223 */ /* 0x180fe200000108cb */
[-CC-:B------:R-:W-:Y:S01]  /*4e00*/  FFMA.FTZ R177, R177, R0.reuse, -R203.reuse ;  /* 0x00000000b1b17223 */ /* 0x180fe200000108cb */
[-CC-:B------:R-:W-:Y:S01]  /*4e10*/  FFMA.FTZ R180, R180, R0.reuse, -R203.reuse ;  /* 0x00000000b4b47223 */ /* 0x180fe200000108cb */
[-CC-:B------:R-:W-:Y:S01]  /*4e20*/  FFMA.FTZ R181, R181, R0.reuse, -R203.reuse ;  /* 0x00000000b5b57223 */ /* 0x180fe200000108cb */
[-CC-:B------:R-:W-:Y:S01]  /*4e30*/  FFMA.FTZ R184, R184, R0.reuse, -R203.reuse ;  /* 0x00000000b8b87223 */ /* 0x180fe200000108cb */
[----:B------:R-:W1:Y:S01]  /*4e40*/  MUFU.EX2 R153, R153 ;  /* 0x0000009900997308 */ /* 0x000e620000000800 */
[-CC-:B------:R-:W-:Y:S01]  /*4e50*/  FFMA.FTZ R185, R185, R0.reuse, -R203.reuse ;  /* 0x00000000b9b97223 */ /* 0x180fe200000108cb */
[-CC-:B------:R-:W-:Y:S01]  /*4e60*/  FFMA.FTZ R188, R188, R0.reuse, -R203.reuse ;  /* 0x00000000bcbc7223 */ /* 0x180fe200000108cb */
[-CC-:B------:R-:W-:Y:S01]  /*4e70*/  FFMA.FTZ R189, R189, R0.reuse, -R203.reuse ;  /* 0x00000000bdbd7223 */ /* 0x180fe200000108cb */
[-CC-:B------:R-:W-:Y:S01]  /*4e80*/  FFMA.FTZ R192, R192, R0.reuse, -R203.reuse ;  /* 0x00000000c0c07223 */ /* 0x180fe200000108cb */
[-CC-:B------:R-:W-:Y:S01]  /*4e90*/  FFMA.FTZ R193, R193, R0.reuse, -R203.reuse ;  /* 0x00000000c1c17223 */ /* 0x180fe200000108cb */
[-CC-:B------:R-:W-:Y:S01]  /*4ea0*/  FFMA.FTZ R196, R196, R0.reuse, -R203.reuse ;  /* 0x00000000c4c47223 */ /* 0x180fe200000108cb */
[----:B------:R-:W-:Y:S01]  /*4eb0*/  FFMA.FTZ R197, R197, R0, -R203 ;  /* 0x00000000c5c57223 */ /* 0x000fe200000108cb */
[----:B------:R-:W2:Y:S01]  /*4ec0*/  MUFU.EX2 R156, R156 ;  /* 0x0000009c009c7308 */ /* 0x000ea20000000800 */
[----:B0-----:R-:W-:Y:S01]  /*4ed0*/  FFMA.FTZ R165, R218, R200, R152 ;  /* 0x000000c8daa57223 */ /* 0x001fe20000010098 */
[----:B------:R-:W0:Y:S01]  /*4ee0*/  S2R R203, SR_TID.X ;  /* 0x0000000000cb7919 */ /* 0x000e220000002100 */
[-C--:B------:R-:W-:Y:S01]  /*4ef0*/  FMUL.FTZ R24, R24, R218.reuse ;  /* 0x000000da18187220 */ /* 0x080fe20000410000 */
[-C--:B------:R-:W-:Y:S01]  /*4f00*/  FMUL.FTZ R25, R25, R218.reuse ;  /* 0x000000da19197220 */ /* 0x080fe20000410000 */
[-C--:B------:R-:W-:Y:S01]  /*4f10*/  FMUL.FTZ R28, R28, R218.reuse ;  /* 0x000000da1c1c7220 */ /* 0x080fe20000410000 */
[-C--:B------:R-:W-:Y:S01]  /*4f20*/  FMUL.FTZ R29, R29, R218.reuse ;  /* 0x000000da1d1d7220 */ /* 0x080fe20000410000 */
[----:B------:R-:W-:Y:S01]  /*4f30*/  FMUL.FTZ R32, R32, R218 ;  /* 0x000000da20207220 */ /* 0x000fe20000410000 */
[----:B------:R-:W3:Y:S01]  /*4f40*/  MUFU.EX2 R202, R202 ;  /* 0x000000ca00ca7308 */ /* 0x000ee20000000800 */
[C---:B-1----:R-:W-:Y:S01]  /*4f50*/  FADD.FTZ R165, R153.reuse, R165 ;  /* 0x000000a599a57221 */ /* 0x042fe20000010000 */
[----:B------:R-:W-:Y:S01]  /*4f60*/  F2FP.BF16.F32.PACK_AB R200, R153, R152 ;  /* 0x0000009899c8723e */ /* 0x000fe200000010ff */
[-C--:B------:R-:W-:Y:S01]  /*4f70*/  FMUL.FTZ R33, R33, R218.reuse ;  /* 0x000000da21217220 */ /* 0x080fe20000410000 */
[----:B------:R-:W-:Y:S01]  /*4f80*/  FMNMX.FTZ R153, R154, R201, !PT ;  /* 0x000000c99a997209 */ /* 0x000fe20007810000 */
[-C--:B------:R-:W-:Y:S01]  /*4f90*/  FMUL.FTZ R36, R36, R218.reuse ;  /* 0x000000da24247220 */ /* 0x080fe20000410000 */
[-C--:B------:R-:W-:Y:S01]  /*4fa0*/  FMUL.FTZ R37, R37, R218.reuse ;  /* 0x000000da25257220 */ /* 0x080fe20000410000 */
[-C--:B------:R-:W-:Y:S01]  /*4fb0*/  FMUL.FTZ R40, R40, R218.reuse ;  /* 0x000000da28287220 */ /* 0x080fe20000410000 */
[----:B------:R-:W-:Y:S01]  /*4fc0*/  FMNMX.FTZ R153, R155, R153, !PT ;  /* 0x000000999b997209 */ /* 0x000fe20007810000 */
[----:B--2---:R-:W-:Y:S01]  /*4fd0*/  FADD.FTZ R152, R156, R165 ;  /* 0x000000a59c987221 */ /* 0x004fe20000010000 */
[-C--:B------:R-:W-:Y:S01]  /*4fe0*/  FMUL.FTZ R41, R41, R218.reuse ;  /* 0x000000da29297220 */ /* 0x080fe20000410000 */
[-C--:B------:R-:W-:Y:S01]  /*4ff0*/  FMUL.FTZ R44, R44, R218.reuse ;  /* 0x000000da2c2c7220 */ /* 0x080fe20000410000 */
[----:B------:R-:W-:Y:S01]  /*5000*/  FMNMX.FTZ R153, R158, R153, !PT ;  /* 0x000000999e997209 */ /* 0x000fe20007810000 */
[-C--:B------:R-:W-:Y:S01]  /*5010*/  FMUL.FTZ R45, R45, R218.reuse ;  /* 0x000000da2d2d7220 */ /* 0x080fe20000410000 */
[-C--:B------:R-:W-:Y:S01]  /*5020*/  FMUL.FTZ R48, R48, R218.reuse ;  /* 0x000000da30307220 */ /* 0x080fe20000410000 */
[----:B------:R-:W-:Y:S01]  /*5030*/  FMUL.FTZ R49, R49, R218 ;  /* 0x000000da31317220 */ /* 0x000fe20000410000 */
[----:B------:R-:W-:Y:S01]  /*5040*/  FMNMX.FTZ R153, R159, R153, !PT ;  /* 0x000000999f997209 */ /* 0x000fe20007810000 */
[C---:B---3--:R-:W-:Y:S01]  /*5050*/  FADD.FTZ R152, R202.reuse, R152 ;  /* 0x00000098ca987221 */ /* 0x048fe20000010000 */
[----:B------:R-:W-:Y:S01]  /*5060*/  F2FP.BF16.F32.PACK_AB R202, R202, R156 ;  /* 0x0000009ccaca723e */ /* 0x000fe200000010ff */
[-C--:B------:R-:W-:Y:S01]  /*5070*/  FMUL.FTZ R52, R52, R218.reuse ;  /* 0x000000da34347220 */ /* 0x080fe20000410000 */
[----:B------:R-:W-:Y:S01]  /*5080*/  FMNMX.FTZ R153, R162, R153, !PT ;  /* 0x00000099a2997209 */ /* 0x000fe20007810000 */
[-C--:B------:R-:W-:Y:S01]  /*5090*/  FMUL.FTZ R53, R53, R218.reuse ;  /* 0x000000da35357220 */ /* 0x080fe20000410000 */
[-C--:B------:R-:W-:Y:S01]  /*50a0*/  FMUL.FTZ R56, R56, R218.reuse ;  /* 0x000000da38387220 */ /* 0x080fe20000410000 */
[-C--:B------:R-:W-:Y:S01]  /*50b0*/  FMUL.FTZ R57, R57, R218.reuse ;  /* 0x000000da39397220 */ /* 0x080fe20000410000 */
[----:B------:R-:W-:Y:S01]  /*50c0*/  FMNMX.FTZ R153, R163, R153, !PT ;  /* 0x00000099a3997209 */ /* 0x000fe20007810000 */
[-C--:B------:R-:W-:Y:S01]  /*50d0*/  FMUL.FTZ R60, R60, R218.reuse ;  /* 0x000000da3c3c7220 */ /* 0x080fe20000410000 */
[----:B0-----:R-:W-:Y:S01]  /*50e0*/  SHF.R.U32.HI R203, RZ, 0x7, R203 ;  /* 0x00000007ffcb7819 */ /* 0x001fe200000116cb */
        /* <DEDUP_REMOVED lines=59> */
[----:B------:R-:W-:Y:S01]  /*54a0*/  FMUL.FTZ R149, R149, R218 ;  /* 0x000000da95957220 */ /* 0x000fe20000410000 */
[----:B------:R-:W-:Y:S01]  /*54b0*/  IADD3 R218, -R203, 0xb, RZ ;  /* 0x0000000bcbda7810 */ /* 0x000fe20007ffe1ff */
[----:B------:R-:W-:Y:S01]  /*54c0*/  MUFU.EX2 R164, R164 ;  /* 0x000000a400a47308 */ /* 0x000fe20000000800 */
[----:B------:R-:W-:-:S04]  /*54d0*/  FMNMX.FTZ R153, R195, R153, !PT ;  /* 0x00000099c3997209 */ /* 0x000fc80007810000 */
[----:B------:R-:W-:-:S03]  /*54e0*/  FMNMX.FTZ R153, R198, R153, !PT ;  /* 0x00000099c6997209 */ /* 0x000fc60007810000 */
[----:B------:R-:W-:Y:S01]  /*54f0*/  MUFU.EX2 R157, R157 ;  /* 0x0000009d009d7308 */ /* 0x000fe20000000800 */
[----:B------:R-:W-:-:S05]  /*5500*/  FMNMX.FTZ R153, R199, R153, !PT ;  /* 0x00000099c7997209 */ /* 0x000fca0007810000 */
[----:B------:R-:W0:Y:S02]  /*5510*/  SHFL.BFLY PT, R156, R153, 0x2, 0x1f ;  /* 0x0c401f00999c7f89 */ /* 0x000e2400000e0000 */
[----:B------:R-:W-:Y:S08]  /*5520*/  MUFU.EX2 R168, R168 ;  /* 0x000000a800a87308 */ /* 0x000ff00000000800 */
[----:B------:R-:W-:Y:S08]  /*5530*/  MUFU.EX2 R172, R172 ;  /* 0x000000ac00ac7308 */ /* 0x000ff00000000800 */
[----:B------:R-:W-:Y:S01]  /*5540*/  MUFU.EX2 R173, R173 ;  /* 0x000000ad00ad7308 */ /* 0x000fe20000000800 */
[----:B0-----:R-:W-:-:S07]  /*5550*/  FMNMX.FTZ R156, R153, R156, !PT ;  /* 0x0000009c999c7209 */ /* 0x001fce0007810000 */
[----:B------:R-:W-:Y:S01]  /*5560*/  MUFU.EX2 R176, R176 ;  /* 0x000000b000b07308 */ /* 0x000fe20000000800 */
[----:B------:R-:W0:Y:S07]  /*5570*/  SHFL.BFLY PT, R165, R156, 0x1, 0x1f ;  /* 0x0c201f009ca57f89 */ /* 0x000e2e00000e0000 */
[----:B------:R-:W-:Y:S08]  /*5580*/  MUFU.EX2 R177, R177 ;  /* 0x000000b100b17308 */ /* 0x000ff00000000800 */
[----:B------:R-:W-:Y:S08]  /*5590*/  MUFU.EX2 R180, R180 ;  /* 0x000000b400b47308 */ /* 0x000ff00000000800 */
[----:B------:R-:W-:Y:S01]  /*55a0*/  MUFU.EX2 R181, R181 ;  /* 0x000000b500b57308 */ /* 0x000fe20000000800 */
[----:B0-----:R-:W-:Y:S01]  /*55b0*/  FMNMX.FTZ R165, R156, R165, !PT ;  /* 0x000000a59ca57209 */ /* 0x001fe20007810000 */
[----:B------:R-:W-:-:S02]  /*55c0*/  @!P1 VIADD R156, R220, 0x32440 ;  /* 0x00032440dc9c9836 */ /* 0x000fc40000000000 */
[----:B------:R-:W-:Y:S02]  /*55d0*/  @!P1 VIADD R220, R220, 0x32460 ;  /* 0x00032460dcdc9836 */ /* 0x000fe40000000000 */
[CC--:B------:R-:W-:Y:S01]  /*55e0*/  FMUL.FTZ R229, R165.reuse, R0.reuse ;  /* 0x00000000a5e57220 */ /* 0x0c0fe20000410000 */
[----:B------:R-:W-:Y:S01]  /*55f0*/  @!P1 PRMT R156, RZ, 0x654, R156 ;  /* 0x00000654ff9c9816 */ /* 0x000fe2000000009c */
[----:B------:R-:W-:Y:S01]  /*5600*/  FADD.FTZ R153, -R165, R201 ;  /* 0x000000c9a5997221 */ /* 0x000fe20000010100 */
[----:B------:R0:W-:Y:S06]  /*5610*/  BAR.ARV R218, 0x100 ;  /* 0x000400da0000751d */ /* 0x0001ec0000002000 */
[-CC-:B------:R-:W-:Y:S01]  /*5620*/  FFMA.FTZ R155, R155, R0.reuse, -R229.reuse ;  /* 0x000000009b9b7223 */ /* 0x180fe200000108e5 */
[----:B------:R1:W-:Y:S01]  /*5630*/  @!P1 SYNCS.ARRIVE.TRANS64.RED.A1T0 RZ, [R156+URZ], RZ ;  /* 0x000000ff9cff99a7 */ /* 0x0003e2000810043f */
        /* <DEDUP_REMOVED lines=8> */
[----:B------:R-:W-:Y:S01]  /*56c0*/  FFMA.FTZ R199, R199, R0, -R229 ;  /* 0x00000000c7c77223 */ /* 0x000fe200000108e5 */
[----:B------:R-:W-:-:S03]  /*56d0*/  @!P1 PRMT R220, RZ, 0x654, R220 ;  /* 0x00000654ffdc9816 */ /* 0x000fc600000000dc */
[----:B-1----:R1:W-:Y:S08]  /*56e0*/  MUFU.EX2 R156, R155 ;  /* 0x0000009b009c7308 */ /* 0x0023f00000000800 */
[----:B------:R-:W2:Y:S01]  /*56f0*/  MUFU.EX2 R153, R153 ;  /* 0x0000009900997308 */ /* 0x000ea20000000800 */
[----:B-1----:R-:W-:-:S05]  /*5700*/  VIADD R155, R203, 0x8 ;  /* 0x00000008cb9b7836 */ /* 0x002fca0000000000 */
[----:B------:R1:W-:Y:S06]  /*5710*/  BAR.SYNC.DEFER_BLOCKING R155, 0x100 ;  /* 0x0004009b0000751d */ /* 0x0003ec0000010000 */
[----:B------:R-:W3:Y:S01]  /*5720*/  MUFU.EX2 R154, R154 ;  /* 0x0000009a009a7308 */ /* 0x000ee20000000800 */
[-C--:B--2---:R-:W-:Y:S01]  /*5730*/  FMUL.FTZ R26, R26, R153.reuse ;  /* 0x000000991a1a7220 */ /* 0x084fe20000410000 */
[-C--:B------:R-:W-:Y:S01]  /*5740*/  FMUL.FTZ R27, R27, R153.reuse ;  /* 0x000000991b1b7220 */ /* 0x080fe20000410000 */
[----:B------:R-:W-:-:S05]  /*5750*/  FMUL.FTZ R30, R30, R153 ;  /* 0x000000991e1e7220 */ /* 0x000fca0000410000 */
        /* <DEDUP_REMOVED lines=63> */
[----:B---3--:R-:W-:Y:S01]  /*5b50*/  F2FP.BF16.F32.PACK_AB R201, R156, R154 ;  /* 0x0000009a9cc9723e */ /* 0x008fe200000010ff */
[----:B-1----:R1:W3:Y:S01]  /*5b60*/  MUFU.EX2 R155, R160 ;  /* 0x000000a0009b7308 */ /* 0x0022e20000000800 */
[----:B--2---:R-:W-:Y:S01]  /*5b70*/  F2FP.BF16.F32.PACK_AB R203, R159, R158 ;  /* 0x0000009e9fcb723e */ /* 0x004fe200000010ff */
[----:B------:R-:W-:Y:S01]  /*5b80*/  FFMA.FTZ R217, R153, R217, R154 ;  /* 0x000000d999d97223 */ /* 0x000fe2000001009a */
[----:B------:R-:W-:-:S02]  /*5b90*/  F2FP.BF16.F32.PACK_AB R154, R157, R164 ;  /* 0x000000a49d9a723e */ /* 0x000fc400000010ff */
[----:B------:R-:W-:Y:S01]  /*5ba0*/  WARPGROUP.ARRIVE ;  /* 0x00000000000079c5 */ /* 0x000fe20000000000 */
[----:B------:R-:W-:Y:S02]  /*5bb0*/  FADD.FTZ R217, R156, R217 ;  /* 0x000000d99cd97221 */ /* 0x000fe40000010000 */
[----:B------:R-:W-:Y:S01]  /*5bc0*/  MUFU.EX2 R185, R185 ;  /* 0x000000b900b97308 */ /* 0x000fe20000000800 */
[----:B-1----:R-:W-:Y:S01]  /*5bd0*/  FFMA.FTZ R160, R163, R0, -R229 ;  /* 0x00000000a3a07223 */ /* 0x002fe200000108e5 */
[----:B------:R-:W-:Y:S01]  /*5be0*/  FADD.FTZ R217, R158, R217 ;  /* 0x000000d99ed97221 */ /* 0x000fe20000010000 */
[----:B------:R-:W-:Y:S01]  /*5bf0*/  HGMMA.64x256x16.F32.BF16 R24, R200, gdesc[UR8].tnspB, R24, gsb0 ;  /* 0x43e00008c8187df0 */ /* 0x000fe20008001818 */
[----:B------:R-:W-:Y:S01]  /*5c00*/  UIADD3 UR10, UR4, 0x80, URZ ;  /* 0x00000080040a7890 */ /* 0x000fe2000fffe03f */
[----:B------:R-:W-:Y:S01]  /*5c10*/  F2FP.BF16.F32.PACK_AB R158, R173, R172 ;  /* 0x000000acad9e723e */ /* 0x000fe200000010ff */
[----:B------:R-:W-:Y:S01]  /*5c20*/  UMOV UR11, 0x40000040 ;  /* 0x40000040000b7882 */ /* 0x000fe20000000000 */
[----:B------:R-:W-:Y:S01]  /*5c30*/  FADD.FTZ R217, R159, R217 ;  /* 0x000000d99fd97221 */ /* 0x000fe20000010000 */
[----:B------:R-:W-:Y:S01]  /*5c40*/  MUFU.EX2 R160, R160 ;  /* 0x000000a000a07308 */ /* 0x000fe20000000800 */
[----:B---3--:R-:W-:-:S07]  /*5c50*/  FADD.FTZ R152, R155, R152 ;  /* 0x000000989b987221 */ /* 0x008fce0000010000 */
[----:B------:R-:W-:Y:S08]  /*5c60*/  MUFU.EX2 R188, R188 ;  /* 0x000000bc00bc7308 */ /* 0x000ff00000000800 */
        /* <DEDUP_REMOVED lines=9> */
[----:B------:R-:W-:-:S07]  /*5d00*/  WARPGROUP.DEPBAR.LE gsb0, 0x0 ;  /* 0x00008000000079c5 */ /* 0x000fce0000010000 */
[----:B------:R1:W2:Y:S01]  /*5d10*/  MUFU.EX2 R201, R161 ;  /* 0x000000a100c97308 */ /* 0x0002a20000000800 */
[-CC-:B------:R-:W-:Y:S01]  /*5d20*/  FFMA.FTZ R200, R162, R0.reuse, -R229.reuse ;  /* 0x00000000a2c87223 */ /* 0x180fe200000108e5 */
[-CC-:B------:R-:W-:Y:S01]  /*5d30*/  FFMA.FTZ R162, R167, R0.reuse, -R229.reuse ;  /* 0x00000000a7a27223 */ /* 0x180fe200000108e5 */
[-CC-:B------:R-:W-:Y:S01]  /*5d40*/  FFMA.FTZ R167, R170, R0.reuse, -R229.reuse ;  /* 0x00000000aaa77223 */ /* 0x180fe200000108e5 */
[----:B------:R-:W-:Y:S01]  /*5d50*/  FFMA.FTZ R170, R175, R0, -R229 ;  /* 0x00000000afaa7223 */ /* 0x000fe200000108e5 */
[----:B------:R-:W-:-:S03]  /*5d60*/  IMAD.MOV.U32 R202, RZ, RZ, R20 ;  /* 0x000000ffffca7224 */ /* 0x000fc600078e0014 */
[----:B------:R-:W3:Y:S01]  /*5d70*/  MUFU.EX2 R200, R200 ;  /* 0x000000c800c87308 */ /* 0x000ee20000000800 */
[-CC-:B-1----:R-:W-:Y:S01]  /*5d80*/  FFMA.FTZ R161, R166, R0.reuse, -R229.reuse ;  /* 0x00000000a6a17223 */ /* 0x182fe200000108e5 */
[----:B------:R-:W-:-:S06]  /*5d90*/  FFMA.FTZ R166, R174, R0, -R229 ;  /* 0x00000000aea67223 */ /* 0x000fcc00000108e5 */
[----:B------:R-:W1:Y:S01]  /*5da0*/  MUFU.EX2 R161, R161 ;  /* 0x000000a100a17308 */ /* 0x000e620000000800 */
[C---:B--2---:R-:W-:Y:S01]  /*5db0*/  FADD.FTZ R163, R201.reuse, R152 ;  /* 0x00000098c9a37221 */ /* 0x044fe20000010000 */
[----:B------:R-:W-:Y:S01]  /*5dc0*/  F2FP.BF16.F32.PACK_AB R152, R201, R155 ;  /* 0x0000009bc998723e */ /* 0x000fe200000010ff */
[----:B------:R-:W-:-:S05]  /*5dd0*/  IMAD.MOV.U32 R201, RZ, RZ, R165 ;  /* 0x000000ffffc97224 */ /* 0x000fca00078e00a5 */
[----:B------:R-:W2:Y:S01]  /*5de0*/  MUFU.EX2 R162, R162 ;  /* 0x000000a200a27308 */ /* 0x000ea20000000800 */
[----:B---3--:R-:W-:Y:S01]  /*5df0*/  F2FP.BF16.F32.PACK_AB R153, R160, R200 ;  /* 0x000000c8a099723e */ /* 0x008fe200000010ff */
[----:B------:R-:W-:-:S04]  /*5e00*/  FADD.FTZ R200, R200, R217 ;  /* 0x000000d9c8c87221 */ /* 0x000fc80000010000 */
[----:B------:R-:W-:Y:S01]  /*5e10*/  FADD.FTZ R200, R160, R200 ;  /* 0x000000c8a0c87221 */ /* 0x000fe20000010000 */
[----:B------:R-:W-:Y:S01]  /*5e20*/  FFMA.FTZ R160, R186, R0, -R229 ;  /* 0x00000000baa07223 */ /* 0x000fe200000108e5 */
[----:B------:R-:W3:Y:S02]  /*5e30*/  MUFU.EX2 R167, R167 ;  /* 0x000000a700a77308 */ /* 0x000ee40000000800 */
[----:B-1----:R-:W-:-:S06]  /*5e40*/  FADD.FTZ R200, R161, R200 ;  /* 0x000000c8a1c87221 */ /* 0x002fcc0000010000 */
[----:B------:R-:W-:Y:S01]  /*5e50*/  MUFU.EX2 R166, R166 ;  /* 0x000000a600a67308 */ /* 0x000fe20000000800 */
[C---:B--2---:R-:W-:Y:S01]  /*5e60*/  F2FP.BF16.F32.PACK_AB R155, R162.reuse, R161 ;  /* 0x000000a1a29b723e */ /* 0x044fe200000010ff */
[----:B------:R-:W-:Y:S01]  /*5e70*/  FFMA.FTZ R161, R187, R0, -R229 ;  /* 0x00000000bba17223 */ /* 0x000fe200000108e5 */
[----:B------:R-:W-:Y:S02]  /*5e80*/  FADD.FTZ R162, R162, R200 ;  /* 0x000000c8a2a27221 */ /* 0x000fe40000010000 */
[----:B------:R-:W-:-:S03]  /*5e90*/  WARPGROUP.ARRIVE ;  /* 0x00000000000079c5 */ /* 0x000fc60000000000 */
[----:B------:R-:W1:Y:S01]  /*5ea0*/  MUFU.EX2 R170, R170 ;  /* 0x000000aa00aa7308 */ /* 0x000e620000000800 */
[----:B---3--:R-:W-:Y:S02]  /*5eb0*/  FADD.FTZ R162, R167, R162 ;  /* 0x000000a2a7a27221 */ /* 0x008fe40000010000 */
[----:B------:R-:W-:Y:S01]  /*5ec0*/  HGMMA.64x256x16.F32.BF16 R24, R152, gdesc[UR8].tnspB, R24, gsb0 ;  /* 0x43e0000898187df0 */ /* 0x000fe20008001818 */
[----:B------:R-:W-:Y:S01]  /*5ed0*/  UIADD3 UR10, UR4, 0x100, URZ ;  /* 0x00000100040a7890 */ /* 0x000fe2000fffe03f */
[----:B------:R-:W-:-:S03]  /*5ee0*/  UMOV UR11, 0x40000040 ;  /* 0x40000040000b7882 */ /* 0x000fc60000000000 */
[----:B------:R-:W-:Y:S08]  /*5ef0*/  MUFU.EX2 R160, R160 ;  /* 0x000000a000a07308 */ /* 0x000ff00000000800 */
[----:B------:R-:W-:Y:S01]  /*5f00*/  MUFU.EX2 R161, R161 ;  /* 0x000000a100a17308 */ /* 0x000fe20000000800 */
[----:B-1----:R-:W-:Y:S01]  /*5f10*/  F2FP.BF16.F32.PACK_AB R159, R170, R166 ;  /* 0x000000a6aa9f723e */ /* 0x002fe200000010ff */
[----:B------:R-:W-:-:S06]  /*5f20*/  WARPGROUP.DEPBAR.LE gsb0, 0x0 ;  /* 0x00008000000079c5 */ /* 0x000fcc0000010000 */
[----:B------:R1:W2:Y:S01]  /*5f30*/  MUFU.EX2 R152, R169 ;  /* 0x000000a900987308 */ /* 0x0002a20000000800 */
[----:B------:R-:W-:Y:S01]  /*5f40*/  FADD.FTZ R153, R164, R163 ;  /* 0x000000a3a4997221 */ /* 0x000fe20000010000 */
[----:B------:R-:W-:Y:S01]  /*5f50*/  F2FP.BF16.F32.PACK_AB R154, R181, R180 ;  /* 0x000000b4b59a723e */ /* 0x000fe200000010ff */
[-CC-:B------:R-:W-:Y:S01]  /*5f60*/  FFMA.FTZ R163, R190, R0.reuse, -R229.reuse ;  /* 0x00000000bea37223 */ /* 0x180fe200000108e5 */
[-C--:B------:R-:W-:Y:S01]  /*5f70*/  FFMA.FTZ R164, R191, R0.reuse, -R229 ;  /* 0x00000000bfa47223 */ /* 0x080fe200000108e5 */
[----:B------:R-:W-:Y:S01]  /*5f80*/  FADD.FTZ R153, R157, R153 ;  /* 0x000000999d997221 */ /* 0x000fe20000010000 */
[----:B-1----:R-:W-:-:S03]  /*5f90*/  FFMA.FTZ R169, R171, R0, -R229 ;  /* 0x00000000aba97223 */ /* 0x002fc600000108e5 */
[----:B------:R-:W-:Y:S01]  /*5fa0*/  FADD.FTZ R153, R168, R153 ;  /* 0x00000099a8997221 */ /* 0x000fe20000010000 */
[----:B------:R-:W-:Y:S01]  /*5fb0*/  MUFU.EX2 R163, R163 ;  /* 0x000000a300a37308 */ /* 0x000fe20000000800 */
[C---:B--2---:R-:W-:Y:S02]  /*5fc0*/  F2FP.BF16.F32.PACK_AB R156, R152.reuse, R168 ;  /* 0x000000a8989c723e */ /* 0x044fe400000010ff */
[----:B------:R-:W-:-:S05]  /*5fd0*/  FADD.FTZ R153, R152, R153 ;  /* 0x0000009998997221 */ /* 0x000fca0000010000 */
[----:B------:R-:W1:Y:S01]  /*5fe0*/  MUFU.EX2 R169, R169 ;  /* 0x000000a900a97308 */ /* 0x000e620000000800 */
[----:B------:R-:W-:Y:S01]  /*5ff0*/  F2FP.BF16.F32.PACK_AB R152, R177, R176 ;  /* 0x000000b0b198723e */ /* 0x000fe200000010ff */
[----:B------:R-:W-:-:S04]  /*6000*/  FADD.FTZ R172, R172, R153 ;  /* 0x00000099acac7221 */ /* 0x000fc80000010000 */
[----:B------:R-:W-:Y:S02]  /*6010*/  FADD.FTZ R172, R173, R172 ;  /* 0x000000acadac7221 */ /* 0x000fe40000010000 */
[----:B------:R-:W-:Y:S02]  /*6020*/  MUFU.EX2 R164, R164 ;  /* 0x000000a400a47308 */ /* 0x000fe40000000800 */
[----:B------:R-:W-:-:S04]  /*6030*/  FADD.FTZ R172, R176, R172 ;  /* 0x000000acb0ac7221 */ /* 0x000fc80000010000 */
[----:B------:R-:W-:Y:S01]  /*6040*/  FADD.FTZ R172, R177, R172 ;  /* 0x000000acb1ac7221 */ /* 0x000fe20000010000 */
[C---:B-1----:R-:W-:Y:S01]  /*6050*/  F2FP.BF16.F32.PACK_AB R157, R169.reuse, R167 ;  /* 0x000000a7a99d723e */ /* 0x042fe200000010ff */
[----:B------:R-:W-:Y:S02]  /*6060*/  FADD.FTZ R162, R169, R162 ;  /* 0x000000a2a9a27221 */ /* 0x000fe40000010000 */
[----:B------:R-:W-:Y:S01]  /*6070*/  FADD.FTZ R172, R180, R172 ;  /* 0x000000acb4ac7221 */ /* 0x000fe20000010000 */
[----:B------:R-:W-:Y:S01]  /*6080*/  WARPGROUP.ARRIVE ;  /* 0x00000000000079c5 */ /* 0x000fe20000000000 */
[----:B------:R-:W-:Y:S02]  /*6090*/  FADD.FTZ R162, R166, R162 ;  /* 0x000000a2a6a27221 */ /* 0x000fe40000010000 */
[----:B------:R-:W-:Y:S02]  /*60a0*/  FADD.FTZ R172, R181, R172 ;  /* 0x000000acb5ac7221 */ /* 0x000fe40000010000 */
[----:B------:R-:W-:Y:S01]  /*60b0*/  FADD.FTZ R162, R170, R162 ;  /* 0x000000a2aaa27221 */ /* 0x000fe20000010000 */
[----:B------:R-:W-:Y:S01]  /*60c0*/  HGMMA.64x256x16.F32.BF16 R24, R156, gdesc[UR8].tnspB, R24, gsb0 ;  /* 0x43e000089c187df0 */ /* 0x000fe20008001818 */
[----:B------:R-:W-:Y:S01]  /*60d0*/  UIADD3 UR10, UR4, 0x180, URZ ;  /* 0x00000180040a7890 */ /* 0x000fe2000fffe03f */
[----:B------:R-:W-:Y:S01]  /*60e0*/  FADD.FTZ R172, R184, R172 ;  /* 0x000000acb8ac7221 */ /* 0x000fe20000010000 */
[----:B------:R-:W-:-:S03]  /*60f0*/  UMOV UR11, 0x40000040 ;  /* 0x40000040000b7882 */ /* 0x000fc60000000000 */
[----:B------:R-:W-:-:S04]  /*6100*/  FADD.FTZ R172, R185, R172 ;  /* 0x000000acb9ac7221 */ /* 0x000fc80000010000 */
[----:B------:R-:W-:Y:S01]  /*6110*/  FADD.FTZ R172, R188, R172 ;  /* 0x000000acbcac7221 */ /* 0x000fe20000010000 */
[----:B------:R-:W-:Y:S02]  /*6120*/  WARPGROUP.DEPBAR.LE gsb0, 0x0 ;  /* 0x00008000000079c5 */ /* 0x000fe40000010000 */
[-CC-:B------:R-:W-:Y:S01]  /*6130*/  FFMA.FTZ R158, R178, R0.reuse, -R229.reuse ;  /* 0x00000000b29e7223 */ /* 0x180fe200000108e5 */
[-CC-:B------:R-:W-:Y:S01]  /*6140*/  FFMA.FTZ R156, R179, R0.reuse, -R229.reuse ;  /* 0x00000000b39c7223 */ /* 0x180fe200000108e5 */
[-CC-:B------:R-:W-:Y:S01]  /*6150*/  FFMA.FTZ R157, R182, R0.reuse, -R229.reuse ;  /* 0x00000000b69d7223 */ /* 0x180fe200000108e5 */
[----:B------:R-:W-:-:S03]  /*6160*/  FFMA.FTZ R159, R183, R0, -R229 ;  /* 0x00000000b79f7223 */ /* 0x000fc600000108e5 */
[----:B------:R-:W-:Y:S08]  /*6170*/  MUFU.EX2 R158, R158 ;  /* 0x0000009e009e7308 */ /* 0x000ff00000000800 */
[----:B------:R-:W1:Y:S08]  /*6180*/  MUFU.EX2 R156, R156 ;  /* 0x0000009c009c7308 */ /* 0x000e700000000800 */
[----:B------:R-:W2:Y:S08]  /*6190*/  MUFU.EX2 R157, R157 ;  /* 0x0000009d009d7308 */ /* 0x000eb00000000800 */
[----:B------:R-:W3:Y:S01]  /*61a0*/  MUFU.EX2 R159, R159 ;  /* 0x0000009f009f7308 */ /* 0x000ee20000000800 */
[----:B-1----:R-:W-:Y:S01]  /*61b0*/  F2FP.BF16.F32.PACK_AB R153, R156, R158 ;  /* 0x0000009e9c99723e */ /* 0x002fe200000010ff */
[----:B------:R-:W-:-:S04]  /*61c0*/  FADD.FTZ R158, R158, R162 ;  /* 0x000000a29e9e7221 */ /* 0x000fc80000010000 */
[----:B------:R-:W-:-:S04]  /*61d0*/  FADD.FTZ R158, R156, R158 ;  /* 0x0000009e9c9e7221 */ /* 0x000fc80000010000 */
[----:B--2---:R-:W-:Y:S01]  /*61e0*/  FADD.FTZ R158, R157, R158 ;  /* 0x0000009e9d9e7221 */ /* 0x004fe20000010000 */
[----:B---3--:R-:W-:-:S03]  /*61f0*/  F2FP.BF16.F32.PACK_AB R155, R159, R157 ;  /* 0x0000009d9f9b723e */ /* 0x008fc600000010ff */
[----:B------:R-:W-:Y:S01]  /*6200*/  FADD.FTZ R158, R159, R158 ;  /* 0x0000009e9f9e7221 */ /* 0x000fe20000010000 */
[----:B------:R-:W-:-:S03]  /*6210*/  WARPGROUP.ARRIVE ;  /* 0x00000000000079c5 */ /* 0x000fc60000000000 */
[----:B------:R-:W-:-:S04]  /*6220*/  FADD.FTZ R158, R160, R158 ;  /* 0x0000009ea09e7221 */ /* 0x000fc80000010000 */
[----:B------:R-:W-:Y:S01]  /*6230*/  FADD.FTZ R158, R161, R158 ;  /* 0x0000009ea19e7221 */ /* 0x000fe20000010000 */
[----:B------:R-:W-:Y:S01]  /*6240*/  HGMMA.64x256x16.F32.BF16 R24, R152, gdesc[UR8].tnspB, R24, gsb0 ;  /* 0x43e0000898187df0 */ /* 0x000fe20008001818 */
[----:B------:R-:W-:Y:S01]  /*6250*/  UIADD3 UR10, UR4, 0x200, URZ ;  /* 0x00000200040a7890 */ /* 0x000fe2000fffe03f */
[----:B------:R-:W-:Y:S01]  /*6260*/  UMOV UR11, 0x40000040 ;  /* 0x40000040000b7882 */ /* 0x000fe20000000000 */
[----:B------:R-:W-:Y:S01]  /*6270*/  UIADD3 UR4, UR4, 0x280, URZ ;  /* 0x0000028004047890 */ /* 0x000fe2000fffe03f */
[----:B------:R-:W-:Y:S02]  /*6280*/  WARPGROUP.DEPBAR.LE gsb0, 0x0 ;  /* 0x00008000000079c5 */ /* 0x000fe40000010000 */
[----:B------:R-:W-:Y:S02]  /*6290*/  F2FP.BF16.F32.PACK_AB R152, R185, R184 ;  /* 0x000000b8b998723e */ /* 0x000fe400000010ff */
[----:B------:R-:W-:Y:S02]  /*62a0*/  F2FP.BF16.F32.PACK_AB R153, R161, R160 ;  /* 0x000000a0a199723e */ /* 0x000fe400000010ff */
[C---:B------:R-:W-:Y:S01]  /*62b0*/  F2FP.BF16.F32.PACK_AB R154, R189.reuse, R188 ;  /* 0x000000bcbd9a723e */ /* 0x040fe200000010ff */
[----:B------:R-:W-:Y:S01]  /*62c0*/  FADD.FTZ R189, R189, R172 ;  /* 0x000000acbdbd7221 */ /* 0x000fe20000010000 */
[----:B------:R-:W-:Y:S01]  /*62d0*/  F2FP.BF16.F32.PACK_AB R155, R164, R163 ;  /* 0x000000a3a49b723e */ /* 0x000fe200000010ff */
[----:B------:R-:W-:-:S03]  /*62e0*/  FADD.FTZ R163, R163, R158 ;  /* 0x0000009ea3a37221 */ /* 0x000fc60000010000 */
[----:B------:R-:W-:Y:S01]  /*62f0*/  WARPGROUP.ARRIVE ;  /* 0x00000000000079c5 */ /* 0x000fe20000000000 */
[----:B------:R-:W-:-:S11]  /*6300*/  FADD.FTZ R163, R164, R163 ;  /* 0x000000a3a4a37221 */ /* 0x000fd60000010000 */
[----:B------:R-:W-:Y:S01]  /*6310*/  HGMMA.64x256x16.F32.BF16 R24, R152, gdesc[UR8].tnspB, R24, gsb0 ;  /* 0x43e0000898187df0 */ /* 0x000fe20008001818 */
[----:B------:R-:W-:Y:S01]  /*6320*/  UMOV UR10, UR4 ;  /* 0x00000004000a7c82 */ /* 0x000fe20008000000 */
        /* <DEDUP_REMOVED lines=19> */
.L_x_1073:
[----:B------:R-:W2:Y:S01]  /*6460*/  LDL.LU R152, [R1+0x14] ;  /* 0x0000140001987983 */ /* 0x000ea20000300800 */
[----:B------:R-:W-:Y:S01]  /*6470*/  UIADD3 UR36, UR36, 0x1, URZ ;  /* 0x0000000124247890 */ /* 0x000fe2000fffe03f */
[----:B------:R1:W-:Y:S06]  /*6480*/  BAR.ARV R218, 0x100 ;  /* 0x000400da0000751d */ /* 0x0003ec0000002000 */
[----:B------:R-:W-:Y:S02]  /*6490*/  UISETP.NE.AND UP0, UPT, UR36, 0x2, UPT ;  /* 0x000000022400788c */ /* 0x000fe4000bf05270 */
[----:B------:R-:W-:Y:S06]  /*64a0*/  BAR.ARV 0x8, 0x180 ;  /* 0x0206000000007b1d */ /* 0x000fec0000002000 */
[----:B------:R-:W-:Y:S01]  /*64b0*/  USEL UR4, URZ, 0x1, UP0 ;  /* 0x000000013f047887 */ /* 0x000fe20008000000 */
[----:B------:R-:W-:Y:S01]  /*64c0*/  PLOP3.LUT P0, PT, PT, PT, PT, 0x8, 0x0 ;  /* 0x000000000000781c */ /* 0x000fe20003f0e170 */
[----:B------:R-:W3:Y:S01]  /*64d0*/  SHFL.BFLY PT, R3, R200, 0x2, 0x1f ;  /* 0x0c401f00c8037f89 */ /* 0x000ee200000e0000 */
[----:B------:R-:W-:-:S02]  /*64e0*/  USEL UR36, UR36, URZ, UP0 ;  /* 0x0000003f24247287 */ /* 0x000fc40008000000 */
[----:B------:R-:W-:Y:S01]  /*64f0*/  ULOP3.LUT UR37, UR37, UR4, URZ, 0x3c, !UPT ;  /* 0x0000000425257292 */ /* 0x000fe2000f8e3c3f */
[----:B------:R-:W4:Y:S01]  /*6500*/  SHFL.BFLY PT, R2, R217, 0x2, 0x1f ;  /* 0x0c401f00d9027f89 */ /* 0x000f2200000e0000 */
[----:B---3--:R-:W-:Y:S01]  /*6510*/  FADD.FTZ R4, R3, R200 ;  /* 0x000000c803047221 */ /* 0x008fe20000010000 */
[----:B----4-:R-:W-:-:S04]  /*6520*/  FADD.FTZ R6, R2, R217 ;  /* 0x000000d902067221 */ /* 0x010fc80000010000 */
[----:B------:R-:W3:Y:S04]  /*6530*/  SHFL.BFLY PT, R3, R4, 0x1, 0x1f ;  /* 0x0c201f0004037f89 */ /* 0x000ee800000e0000 */
[----:B------:R-:W4:Y:S01]  /*6540*/  SHFL.BFLY PT, R5, R6, 0x1, 0x1f ;  /* 0x0c201f0006057f89 */ /* 0x000f2200000e0000 */
[----:B---3--:R-:W-:Y:S01]  /*6550*/  FADD.FTZ R7, R4, R3 ;  /* 0x0000000304077221 */ /* 0x008fe20000010000 */
[----:B------:R-:W-:Y:S01]  /*6560*/  CS2R R2, SRZ ;  /* 0x0000000000027805 */ /* 0x000fe2000001ff00 */
[----:B------:R-:W-:Y:S02]  /*6570*/  IMAD.MOV.U32 R4, RZ, RZ, -0x800000 ;  /* 0xff800000ff047424 */ /* 0x000fe400078e00ff */
[----:B----4-:R-:W-:Y:S01]  /*6580*/  FADD.FTZ R8, R6, R5 ;  /* 0x0000000506087221 */ /* 0x010fe20000010000 */
[----:B------:R-:W-:-:S04]  /*6590*/  FSETP.NE.FTZ.AND P1, PT, R7, RZ, PT ;  /* 0x000000ff0700720b */ /* 0x000fc80003f35000 */
[----:B------:R-:W-:-:S09]  /*65a0*/  FSETP.NE.FTZ.AND P2, PT, R8, RZ, PT ;  /* 0x000000ff0800720b */ /* 0x000fd20003f55000 */
[----:B------:R-:W3:Y:S08]  /*65b0*/  @P1 MUFU.LG2 R5, R7 ;  /* 0x0000000700051308 */ /* 0x000ef00000000c00 */
[----:B------:R-:W4:Y:S08]  /*65c0*/  @P2 MUFU.LG2 R6, R8 ;  /* 0x0000000800062308 */ /* 0x000f300000000c00 */
[----:B------:R5:W0:Y:S01]  /*65d0*/  @P1 MUFU.RCP R3, R7 ;  /* 0x0000000700031308 */ /* 0x000a220000001000 */
[----:B---3--:R-:W-:-:S07]  /*65e0*/  @P1 FMUL.FTZ R5, R5, 0.69314718246459960938 ;  /* 0x3f31721805051820 */ /* 0x008fce0000410000 */
[----:B------:R-:W3:Y:S01]  /*65f0*/  @P2 MUFU.RCP R2, R8 ;  /* 0x0000000800022308 */ /* 0x000ee20000001000 */
[C---:B-----5:R-:W-:Y:S01]  /*6600*/  @P1 FMUL.FTZ R7, R0.reuse, 0.69314718246459960938 ;  /* 0x3f31721800071820 */ /* 0x060fe20000410000 */
[----:B------:R-:W-:Y:S01]  /*6610*/  @P2 FMUL.FTZ R0, R0, 0.69314718246459960938 ;  /* 0x3f31721800002820 */ /* 0x000fe20000410000 */
[----:B----4-:R-:W-:-:S04]  /*6620*/  @P2 FMUL.FTZ R6, R6, 0.69314718246459960938 ;  /* 0x3f31721806062820 */ /* 0x010fc80000410000 */
[----:B------:R-:W-:Y:S01]  /*6630*/  @P2 FFMA.FTZ R4, R0, R165, R6 ;  /* 0x000000a500042223 */ /* 0x000fe20000010006 */
[-C--:B0-----:R-:W-:Y:S01]  /*6640*/  FMUL.FTZ R24, R24, R3.reuse ;  /* 0x0000000318187220 */ /* 0x081fe20000410000 */
        /* <DEDUP_REMOVED lines=129> */
[----:B--2---:R-:W-:-:S05]  /*6e60*/  VIADD R152, R152, 0x1 ;  /* 0x0000000198987836 */ /* 0x004fca0000000000 */
[----:B------:R1:W-:Y:S02]  /*6e70*/  STL [R1+0x14], R152 ;  /* 0x0000149801007387 */ /* 0x0003e40000100800 */
.L_x_1061:
[----:B------:R-:W2:Y:S01]  /*6e80*/  S2R R5, SR_CgaCtaId ;  /* 0x0000000000057919 */ /* 0x000ea20000008800 */
[----:B------:R-:W-:Y:S01]  /*6e90*/  MOV R0, 0x400 ;  /* 0x0000040000007802 */ /* 0x000fe20000000f00 */
[----:B------:R-:W-:Y:S01]  /*6ea0*/  BSSY B0, `(.L_x_1083) ;  /* 0x0000466000007945 */ /* 0x000fe20003800000 */
[----:B------:R-:W-:Y:S02]  /*6eb0*/  BAR.SYNC.DEFER_BLOCKING 0x5, 0x180 ;  /* 0x0146000000007b1d */ /* 0x000fe40000010000 */
[----:B--2---:R-:W-:-:S05]  /*6ec0*/  LEA R0, R5, R0, 0x18 ;  /* 0x0000000005007211 */ /* 0x004fca00078ec0ff */
[----:B------:R2:W3:Y:S01]  /*6ed0*/  LDS.128 R8, [R0+0x324d0] ;  /* 0x0324d00000087984 */ /* 0x0004e20000000c00 */
[----:B------:R-:W-:Y:S06]  /*6ee0*/  BAR.ARV 0x4, 0x180 ;  /* 0x0106000000007b1d */ /* 0x000fec0000002000 */
[----:B------:R-:W-:Y:S05]  /*6ef0*/  @P0 BRA `(.L_x_1084) ;  /* 0x0000003400e40947 */ /* 0x000fea0003800000 */
[----:B------:R-:W4:Y:S01]  /*6f00*/  LDL R2, [R1+0x80] ;  /* 0x0000800001027983 */ /* 0x000f220000100800 */
[----:B------:R-:W0:Y:S01]  /*6f10*/  S2R R5, SR_SWINHI ;  /* 0x0000000000057919 */ /* 0x000e220000002f00 */
[----:B------:R-:W-:Y:S01]  /*6f20*/  F2FP.BF16.F32.PACK_AB R14, R29, R28 ;  /* 0x0000001c1d0e723e */ /* 0x000fe200000010ff */
[----:B------:R-:W-:Y:S01]  /*6f30*/  ULDC.64 UR4, c[0x0][0xd08] ;  /* 0x0003420000047ab9 */ /* 0x000fe20000000a00 */
[----:B------:R-:W2:Y:S01]  /*6f40*/  LDL.LU R164, [R1+0x10] ;  /* 0x0000100001a47983 */ /* 0x000ea20000300800 */
[----:B------:R-:W-:Y:S02]  /*6f50*/  F2FP.BF16.F32.PACK_AB R15, R31, R30 ;  /* 0x0000001e1f0f723e */ /* 0x000fe400000010ff */
[----:B------:R-:W-:Y:S01]  /*6f60*/  F2FP.BF16.F32.PACK_AB R18, R37, R36 ;  /* 0x000000242512723e */ /* 0x000fe200000010ff */
[----:B------:R-:W2:Y:S01]  /*6f70*/  LDL R163, [R1+0x7c] ;  /* 0x00007c0001a37983 */ /* 0x000ea20000100800 */
[----:B------:R-:W-:Y:S02]  /*6f80*/  F2FP.BF16.F32.PACK_AB R19, R39, R38 ;  /* 0x000000262713723e */ /* 0x000fe400000010ff */
[----:B------:R-:W-:Y:S01]  /*6f90*/  F2FP.BF16.F32.PACK_AB R154, R69, R68 ;  /* 0x00000044459a723e */ /* 0x000fe200000010ff */
[----:B------:R-:W2:Y:S01]  /*6fa0*/  LDL R162, [R1+0xc] ;  /* 0x00000c0001a27983 */ /* 0x000ea20000100800 */
[----:B------:R-:W-:-:S02]  /*6fb0*/  MOV R158, R0 ;  /* 0x00000000009e7202 */ /* 0x000fc40000000f00 */
[----:B0-----:R-:W-:Y:S01]  /*6fc0*/  MOV R159, R5 ;  /* 0x00000005009f7202 */ /* 0x001fe20000000f00 */
[----:B------:R-:W-:Y:S02]  /*6fd0*/  BAR.SYNC.DEFER_BLOCKING 0x1, 0x100 ;  /* 0x0044000000007b1d */ /* 0x000fe40000010000 */
[----:B----4-:R-:W-:-:S03]  /*6fe0*/  IMAD.WIDE R6, R2, 0x2, R158 ;  /* 0x0000000202067825 */ /* 0x010fc600078e029e */
[C---:B------:R-:W-:Y:S02]  /*6ff0*/  IADD3 R17, P0, R6.reuse, 0x20, RZ ;  /* 0x0000002006117810 */ /* 0x040fe40007f1e0ff */
[----:B------:R-:W-:Y:S02]  /*7000*/  IADD3 R153, P1, R6, 0x40, RZ ;  /* 0x0000004006997810 */ /* 0x000fe40007f3e0ff */
[----:B------:R-:W-:Y:S02]  /*7010*/  LOP3.LUT R16, R17, 0x380, RZ, 0xc0, !PT ;  /* 0x0000038011107812 */ /* 0x000fe400078ec0ff */
[----:B-1----:R-:W-:Y:S02]  /*7020*/  LOP3.LUT R152, R153, 0x380, RZ, 0xc0, !PT ;  /* 0x0000038099987812 */ /* 0x002fe400078ec0ff */
[----:B------:R-:W-:Y:S02]  /*7030*/  SHF.R.U64 R16, R16, 0x3, RZ ;  /* 0x0000000310107819 */ /* 0x000fe400000012ff */
[----:B------:R-:W-:-:S02]  /*7040*/  SHF.R.U64 R152, R152, 0x3, RZ ;  /* 0x0000000398987819 */ /* 0x000fc400000012ff */
[----:B------:R-:W-:Y:S02]  /*7050*/  LOP3.LUT R13, R6, 0x380, RZ, 0xc0, !PT ;  /* 0x00000380060d7812 */ /* 0x000fe400078ec0ff */
[----:B------:R-:W-:Y:S01]  /*7060*/  LOP3.LUT R16, R16, R17, RZ, 0x3c, !PT ;  /* 0x0000001110107212 */ /* 0x000fe200078e3cff */
[--C-:B------:R-:W-:Y:S01]  /*7070*/  IMAD.X R17, RZ, RZ, R7.reuse, P0 ;  /* 0x000000ffff117224 */ /* 0x100fe200000e0607 */
[----:B------:R-:W-:Y:S01]  /*7080*/  LOP3.LUT R152, R152, R153, RZ, 0x3c, !PT ;  /* 0x0000009998987212 */ /* 0x000fe200078e3cff */
[----:B------:R-:W-:Y:S01]  /*7090*/  IMAD.X R153, RZ, RZ, R7, P1 ;  /* 0x000000ffff997224 */ /* 0x000fe200008e0607 */
[----:B------:R-:W-:Y:S02]  /*70a0*/  SHF.R.U64 R13, R13, 0x3, RZ ;  /* 0x000000030d0d7819 */ /* 0x000fe400000012ff */
[C---:B------:R-:W-:Y:S02]  /*70b0*/  IADD3 R21, P0, R6.reuse, 0x60, RZ ;  /* 0x0000006006157810 */ /* 0x040fe40007f1e0ff */
[----:B------:R-:W-:-:S02]  /*70c0*/  IADD3 R155, P1, R6, 0x4000, RZ ;  /* 0x00004000069b7810 */ /* 0x000fc40007f3e0ff */
[----:B------:R-:W-:Y:S01]  /*70d0*/  LOP3.LUT R12, R13, R6, RZ, 0x3c, !PT ;  /* 0x000000060d0c7212 */ /* 0x000fe200078e3cff */
[----:B------:R-:W-:Y:S01]  /*70e0*/  IMAD.MOV.U32 R13, RZ, RZ, R7 ;  /* 0x000000ffff0d7224 */ /* 0x000fe200078e0007 */
[----:B------:R-:W-:Y:S02]  /*70f0*/  LOP3.LUT R20, R21, 0x380, RZ, 0xc0, !PT ;  /* 0x0000038015147812 */ /* 0x000fe400078ec0ff */
[----:B---3--:R-:W-:Y:S02]  /*7100*/  MOV R8, R152 ;  /* 0x0000009800087202 */ /* 0x008fe40000000f00 */
[----:B------:R-:W-:Y:S02]  /*7110*/  LOP3.LUT R152, R155, 0x380, RZ, 0xc0, !PT ;  /* 0x000003809b987812 */ /* 0x000fe400078ec0ff */
[----:B------:R-:W-:Y:S02]  /*7120*/  SHF.R.U64 R20, R20, 0x3, RZ ;  /* 0x0000000314147819 */ /* 0x000fe400000012ff */
[----:B------:R-:W-:-:S02]  /*7130*/  MOV R5, R12 ;  /* 0x0000000c00057202 */ /* 0x000fc40000000f00 */
[----:B------:R-:W-:Y:S02]  /*7140*/  SHF.R.U64 R152, R152, 0x3, RZ ;  /* 0x0000000398987819 */ /* 0x000fe400000012ff */
[----:B------:R-:W-:Y:S02]  /*7150*/  F2FP.BF16.F32.PACK_AB R12, R25, R24 ;  /* 0x00000018190c723e */ /* 0x000fe400000010ff */
[----:B------:R-:W-:Y:S02]  /*7160*/  F2FP.BF16.F32.PACK_AB R13, R27, R26 ;  /* 0x0000001a1b0d723e */ /* 0x000fe400000010ff */
[----:B------:R-:W-:Y:S02]  /*7170*/  MOV R2, R16 ;  /* 0x0000001000027202 */ /* 0x000fe40000000f00 */
[----:B------:R-:W-:Y:S01]  /*7180*/  LOP3.LUT R20, R20, R21, RZ, 0x3c, !PT ;  /* 0x0000001514147212 */ /* 0x000fe200078e3cff */
[----:B------:R-:W-:Y:S01]  /*7190*/  IMAD.X R21, RZ, RZ, R7, P0 ;  /* 0x000000ffff157224 */ /* 0x000fe200000e0607 */
[----:B------:R-:W-:-:S02]  /*71a0*/  F2FP.BF16.F32.PACK_AB R16, R33, R32 ;  /* 0x000000202110723e */ /* 0x000fc400000010ff */
[----:B------:R-:W-:Y:S02]  /*71b0*/  F2FP.BF16.F32.PACK_AB R17, R35, R34 ;  /* 0x000000222311723e */ /* 0x000fe400000010ff */
[----:B------:R-:W-:Y:S01]  /*71c0*/  LOP3.LUT R152, R152, R155, RZ, 0x3c, !PT ;  /* 0x0000009b98987212 */ /* 0x000fe200078e3cff */
[----:B------:R0:W-:Y:S01]  /*71d0*/  STSM.16.M88.4 [R5], R12 ;  /* 0x0000000c05007844 */ /* 0x0001e20000000200 */
[C---:B------:R-:W-:Y:S01]  /*71e0*/  IADD3 R155, P0, R6.reuse, 0x4020, RZ ;  /* 0x00004020069b7810 */ /* 0x040fe20007f1e0ff */
[----:B------:R-:W-:Y:S02]  /*71f0*/  IMAD.X R153, RZ, RZ, R7, P1 ;  /* 0x000000ffff997224 */ /* 0x000fe400008e0607 */
[----:B------:R1:W-:Y:S01]  /*7200*/  STSM.16.M88.4 [R2], R16 ;  /* 0x0000001002007844 */ /* 0x0003e20000000200 */
[----:B------:R-:W-:Y:S02]  /*7210*/  IADD3 R157, P1, R6, 0x8060, RZ ;  /* 0x00008060069d7810 */ /* 0x000fe40007f3e0ff */
[----:B0-----:R-:W-:-:S02]  /*7220*/  F2FP.BF16.F32.PACK_AB R12, R41, R40 ;  /* 0x00000028290c723e */ /* 0x001fc400000010ff */
[----:B------:R-:W-:Y:S02]  /*7230*/  F2FP.BF16.F32.PACK_AB R13, R43, R42 ;  /* 0x0000002a2b0d723e */ /* 0x000fe400000010ff */
[----:B------:R-:W-:Y:S02]  /*7240*/  F2FP.BF16.F32.PACK_AB R14, R45, R44 ;  /* 0x0000002c2d0e723e */ /* 0x000fe400000010ff */
[----:B------:R-:W-:Y:S02]  /*7250*/  F2FP.BF16.F32.PACK_AB R15, R47, R46 ;  /* 0x0000002e2f0f723e */ /* 0x000fe400000010ff */
[----:B------:R-:W-:Y:S02]  /*7260*/  MOV R5, R20 ;  /* 0x0000001400057202 */ /* 0x000fe40000000f00 */
[----:B------:R-:W-:Y:S02]  /*7270*/  LOP3.LUT R20, R155, 0x380, RZ, 0xc0, !PT ;  /* 0x000003809b147812 */ /* 0x000fe400078ec0ff */
[----:B-1----:R-:W-:-:S02]  /*7280*/  F2FP.BF16.F32.PACK_AB R16, R49, R48 ;  /* 0x000000303110723e */ /* 0x002fc400000010ff */
[----:B------:R-:W-:Y:S02]  /*7290*/  F2FP.BF16.F32.PACK_AB R17, R51, R50 ;  /* 0x000000323311723e */ /* 0x000fe400000010ff */
[----:B------:R-:W-:Y:S02]  /*72a0*/  F2FP.BF16.F32.PACK_AB R18, R53, R52 ;  /* 0x000000343512723e */ /* 0x000fe400000010ff */
[----:B------:R-:W-:Y:S01]  /*72b0*/  F2FP.BF16.F32.PACK_AB R19, R55, R54 ;  /* 0x000000363713723e */ /* 0x000fe200000010ff */
[----:B------:R0:W-:Y:S01]  /*72c0*/  STSM.16.M88.4 [R8], R12 ;  /* 0x0000000c08007844 */ /* 0x0001e20000000200 */
[----:B------:R-:W-:Y:S02]  /*72d0*/  SHF.R.U64 R20, R20, 0x3, RZ ;  /* 0x0000000314147819 */ /* 0x000fe400000012ff */
[----:B------:R-:W-:Y:S01]  /*72e0*/  MOV R2, R152 ;  /* 0x0000009800027202 */ /* 0x000fe20000000f00 */
[----:B------:R1:W-:Y:S01]  /*72f0*/  STSM.16.M88.4 [R5], R16 ;  /* 0x0000001005007844 */ /* 0x0003e20000000200 */
[----:B------:R-:W-:Y:S01]  /*7300*/  IMAD.X R21, RZ, RZ, R7, P0 ;  /* 0x000000ffff157224 */ /* 0x000fe200000e0607 */
[----:B------:R-:W-:-:S02]  /*7310*/  LOP3.LUT R20, R20, R155, RZ, 0x3c, !PT ;  /* 0x0000009b14147212 */ /* 0x000fc400078e3cff */
[----:B------:R-:W-:Y:S02]  /*7320*/  F2FP.BF16.F32.PACK_AB R152, R65, R64 ;  /* 0x000000404198723e */ /* 0x000fe400000010ff */
[----:B0-----:R-:W-:Y:S02]  /*7330*/  F2FP.BF16.F32.PACK_AB R12, R57, R56 ;  /* 0x00000038390c723e */ /* 0x001fe400000010ff */
[----:B------:R-:W-:Y:S02]  /*7340*/  F2FP.BF16.F32.PACK_AB R13, R59, R58 ;  /* 0x0000003a3b0d723e */ /* 0x000fe400000010ff */
[----:B------:R-:W-:Y:S02]  /*7350*/  F2FP.BF16.F32.PACK_AB R14, R61, R60 ;  /* 0x0000003c3d0e723e */ /* 0x000fe400000010ff */
[----:B------:R-:W-:Y:S02]  /*7360*/  F2FP.BF16.F32.PACK_AB R15, R63, R62 ;  /* 0x0000003e3f0f723e */ /* 0x000fe400000010ff */
[----:B-1----:R-:W-:-:S02]  /*7370*/  IADD3 R5, P5, R6, 0x4040, RZ ;  /* 0x0000404006057810 */ /* 0x002fc40007fbe0ff */
[----:B------:R-:W-:Y:S01]  /*7380*/  IADD3 R17, P4, R6, 0x4060, RZ ;  /* 0x0000406006117810 */ /* 0x000fe20007f9e0ff */
[----:B------:R0:W-:Y:S01]  /*7390*/  STSM.16.M88.4 [R2], R12 ;  /* 0x0000000c02007844 */ /* 0x0001e20000000200 */
[----:B------:R-:W-:Y:S02]  /*73a0*/  MOV R21, R20 ;  /* 0x0000001400157202 */ /* 0x000fe40000000f00 */
[----:B------:R-:W-:Y:S02]  /*73b0*/  F2FP.BF16.F32.PACK_AB R153, R67, R66 ;  /* 0x000000424399723e */ /* 0x000fe400000010ff */
[----:B------:R-:W-:Y:S02]  /*73c0*/  LOP3.LUT R156, R157, 0x380, RZ, 0xc0, !PT ;  /* 0x000003809d9c7812 */ /* 0x000fe400078ec0ff */
[----:B------:R-:W-:Y:S02]  /*73d0*/  F2FP.BF16.F32.PACK_AB R155, R71, R70 ;  /* 0x00000046479b723e */ /* 0x000fe400000010ff */
[----:B------:R-:W-:-:S02]  /*73e0*/  LOP3.LUT R16, R17, 0x380, RZ, 0xc0, !PT ;  /* 0x0000038011107812 */ /* 0x000fc400078ec0ff */
[C---:B------:R-:W-:Y:S02]  /*73f0*/  IADD3 R161, P0, R6.reuse, 0xc040, RZ ;  /* 0x0000c04006a17810 */ /* 0x040fe40007f1e0ff */
[----:B0-----:R-:W-:Y:S02]  /*7400*/  LOP3.LUT R12, R5, 0x380, RZ, 0xc0, !PT ;  /* 0x00000380050c7812 */ /* 0x001fe400078ec0ff */
[----:B------:R-:W-:Y:S02]  /*7410*/  IADD3 R15, P2, R6, 0x8000, RZ ;  /* 0x00008000060f7810 */ /* 0x000fe40007f5e0ff */
[----:B------:R-:W-:Y:S02]  /*7420*/  SHF.R.U64 R12, R12, 0x3, RZ ;  /* 0x000000030c0c7819 */ /* 0x000fe400000012ff */
[----:B------:R-:W-:Y:S01]  /*7430*/  LOP3.LUT R2, R15, 0x380, RZ, 0xc0, !PT ;  /* 0x000003800f027812 */ /* 0x000fe200078ec0ff */
[----:B------:R0:W-:Y:S01]  /*7440*/  STSM.16.M88.4 [R21], R152 ;  /* 0x0000009815007844 */ /* 0x0001e20000000200 */
[----:B------:R-:W-:Y:S01]  /*7450*/  SHF.R.U64 R156, R156, 0x3, RZ ;  /* 0x000000039c9c7819 */ /* 0x000fe200000012ff */
[----:B------:R-:W-:Y:S01]  /*7460*/  IMAD.X R13, RZ, RZ, R7, P5 ;  /* 0x000000ffff0d7224 */ /* 0x000fe200028e0607 */
[----:B------:R-:W-:-:S02]  /*7470*/  SHF.R.U64 R16, R16, 0x3, RZ ;  /* 0x0000000310107819 */ /* 0x000fc400000012ff */
[----:B------:R-:W-:Y:S02]  /*7480*/  LOP3.LUT R12, R12, R5, RZ, 0x3c, !PT ;  /* 0x000000050c0c7212 */ /* 0x000fe400078e3cff */
[----:B------:R-:W-:Y:S02]  /*7490*/  LOP3.LUT R20, R161, 0x380, RZ, 0xc0, !PT ;  /* 0x00000380a1147812 */ /* 0x000fe400078ec0ff */
[----:B------:R-:W-:Y:S02]  /*74a0*/  LOP3.LUT R156, R156, R157, RZ, 0x3c, !PT ;  /* 0x0000009d9c9c7212 */ /* 0x000fe400078e3cff */
[----:B------:R-:W-:Y:S01]  /*74b0*/  LOP3.LUT R16, R16, R17, RZ, 0x3c, !PT ;  /* 0x0000001110107212 */ /* 0x000fe200078e3cff */
[--C-:B------:R-:W-:Y:S01]  /*74c0*/  IMAD.X R17, RZ, RZ, R7.reuse, P4 ;  /* 0x000000ffff117224 */ /* 0x100fe200020e0607 */
[----:B0-----:R-:W-:Y:S01]  /*74d0*/  SHF.R.U64 R152, R2, 0x3, RZ ;  /* 0x0000000302987819 */ /* 0x001fe200000012ff */
[----:B------:R-:W-:Y:S01]  /*74e0*/  IMAD.X R153, RZ, RZ, R7, P2 ;  /* 0x000000ffff997224 */ /* 0x000fe200010e0607 */
[----:B------:R-:W-:-:S02]  /*74f0*/  IADD3 R157, P2, R6, 0x8040, RZ ;  /* 0x00008040069d7810 */ /* 0x000fc40007f5e0ff */
[----:B------:R-:W-:Y:S02]  /*7500*/  LOP3.LUT R152, R152, R15, RZ, 0x3c, !PT ;  /* 0x0000000f98987212 */ /* 0x000fe400078e3cff */
[----:B------:R-:W-:Y:S02]  /*7510*/  MOV R8, R12 ;  /* 0x0000000c00087202 */ /* 0x000fe40000000f00 */
[----:B------:R-:W-:Y:S02]  /*7520*/  SHF.R.U64 R20, R20, 0x3, RZ ;  /* 0x0000000314147819 */ /* 0x000fe400000012ff */
[----:B------:R-:W-:Y:S02]  /*7530*/  F2FP.BF16.F32.PACK_AB R12, R73, R72 ;  /* 0x00000048490c723e */ /* 0x000fe400000010ff */
[----:B------:R-:W-:Y:S02]  /*7540*/  F2FP.BF16.F32.PACK_AB R13, R75, R74 ;  /* 0x0000004a4b0d723e */ /* 0x000fe400000010ff */
[----:B------:R-:W-:-:S02]  /*7550*/  F2FP.BF16.F32.PACK_AB R14, R77, R76 ;  /* 0x0000004c4d0e723e */ /* 0x000fc400000010ff */
[----:B------:R-:W-:Y:S02]  /*7560*/  F2FP.BF16.F32.PACK_AB R15, R79, R78 ;  /* 0x0000004e4f0f723e */ /* 0x000fe400000010ff */
[----:B------:R-:W-:Y:S02]  /*7570*/  LOP3.LUT R21, R157, 0x380, RZ, 0xc0, !PT ;  /* 0x000003809d157812 */ /* 0x000fe400078ec0ff */
[----:B------:R-:W-:Y:S01]  /*7580*/  MOV R5, R16 ;  /* 0x0000001000057202 */ /* 0x000fe20000000f00 */
[----:B------:R0:W-:Y:S01]  /*7590*/  STSM.16.M88.4 [R8], R12 ;  /* 0x0000000c08007844 */ /* 0x0001e20000000200 */
[----:B------:R-:W-:Y:S02]  /*75a0*/  LOP3.LUT R20, R20, R161, RZ, 0x3c, !PT ;  /* 0x000000a114147212 */ /* 0x000fe400078e3cff */
[----:B------:R-:W-:Y:S02]  /*75b0*/  F2FP.BF16.F32.PACK_AB R16, R81, R80 ;  /* 0x000000505110723e */ /* 0x000fe400000010ff */
[----:B------:R-:W-:-:S02]  /*75c0*/  F2FP.BF16.F32.PACK_AB R17, R83, R82 ;  /* 0x000000525311723e */ /* 0x000fc400000010ff */
[----:B------:R-:W-:Y:S02]  /*75d0*/  F2FP.BF16.F32.PACK_AB R18, R85, R84 ;  /* 0x000000545512723e */ /* 0x000fe400000010ff */
[----:B------:R-:W-:Y:S02]  /*75e0*/  F2FP.BF16.F32.PACK_AB R19, R87, R86 ;  /* 0x000000565713723e */ /* 0x000fe400000010ff */
[----:B------:R-:W-:Y:S02]  /*75f0*/  IADD3 R161, P3, R6, 0x8020, RZ ;  /* 0x0000802006a17810 */ /* 0x000fe40007f7e0ff */
[----:B------:R-:W-:Y:S02]  /*7600*/  MOV R2, R152 ;  /* 0x0000009800027202 */ /* 0x000fe40000000f00 */
[----:B------:R-:W-:Y:S02]  /*7610*/  F2FP.BF16.F32.PACK_AB R152, R89, R88 ;  /* 0x000000585998723e */ /* 0x000fe400000010ff */
[----:B------:R-:W-:-:S02]  /*7620*/  F2FP.BF16.F32.PACK_AB R153, R91, R90 ;  /* 0x0000005a5b99723e */ /* 0x000fc400000010ff */
[----:B0-----:R-:W-:Y:S02]  /*7630*/  SHF.R.U64 R8, R21, 0x3, RZ ;  /* 0x0000000315087819 */ /* 0x001fe400000012ff */
[----:B------:R-:W-:Y:S02]  /*7640*/  F2FP.BF16.F32.PACK_AB R154, R93, R92 ;  /* 0x0000005c5d9a723e */ /* 0x000fe400000010ff */
[----:B------:R-:W-:Y:S01]  /*7650*/  F2FP.BF16.F32.PACK_AB R155, R95, R94 ;  /* 0x0000005e5f9b723e */ /* 0x000fe200000010ff */
[----:B------:R0:W-:Y:S01]  /*7660*/  STSM.16.M88.4 [R5], R16 ;  /* 0x0000001005007844 */ /* 0x0001e20000000200 */
[----:B------:R-:W-:-:S03]  /*7670*/  LOP3.LUT R160, R161, 0x380, RZ, 0xc0, !PT ;  /* 0x00000380a1a07812 */ /* 0x000fc600078ec0ff */
[----:B------:R1:W-:Y:S01]  /*7680*/  STSM.16.M88.4 [R2], R152 ;  /* 0x0000009802007844 */ /* 0x0003e20000000200 */
[----:B------:R-:W-:-:S04]  /*7690*/  SHF.R.U64 R160, R160, 0x3, RZ ;  /* 0x00000003a0a07819 */ /* 0x000fc800000012ff */
[----:B------:R-:W-:Y:S02]  /*76a0*/  LOP3.LUT R160, R160, R161, RZ, 0x3c, !PT ;  /* 0x000000a1a0a07212 */ /* 0x000fe400078e3cff */
[----:B0-----:R-:W-:Y:S01]  /*76b0*/  LOP3.LUT R16, R8, R157, RZ, 0x3c, !PT ;  /* 0x0000009d08107212 */ /* 0x001fe200078e3cff */
[--C-:B------:R-:W-:Y:S02]  /*76c0*/  IMAD.X R157, RZ, RZ, R7.reuse, P1 ;  /* 0x000000ffff9d7224 */ /* 0x100fe400008e0607 */
[--C-:B------:R-:W-:Y:S01]  /*76d0*/  IMAD.X R17, RZ, RZ, R7.reuse, P2 ;  /* 0x000000ffff117224 */ /* 0x100fe200010e0607 */
[C---:B-1----:R-:W-:Y:S02]  /*76e0*/  IADD3 R155, P1, R6.reuse, 0xc020, RZ ;  /* 0x0000c020069b7810 */ /* 0x042fe40007f3e0ff */
[----:B------:R-:W-:Y:S02]  /*76f0*/  IADD3 R21, P2, R6, 0xc000, RZ ;  /* 0x0000c00006157810 */ /* 0x000fe40007f5e0ff */
[----:B------:R-:W-:Y:S01]  /*7700*/  LOP3.LUT R154, R155, 0x380, RZ, 0xc0, !PT ;  /* 0x000003809b9a7812 */ /* 0x000fe200078ec0ff */
[----:B------:R-:W-:Y:S01]  /*7710*/  IMAD.X R161, RZ, RZ, R7, P3 ;  /* 0x000000ffffa17224 */ /* 0x000fe200018e0607 */
[----:B------:R-:W-:-:S02]  /*7720*/  LOP3.LUT R8, R21, 0x380, RZ, 0xc0, !PT ;  /* 0x0000038015087812 */ /* 0x000fc400078ec0ff */
[----:B------:R-:W-:Y:S02]  /*7730*/  SHF.R.U64 R154, R154, 0x3, RZ ;  /* 0x000000039a9a7819 */ /* 0x000fe400000012ff */
[----:B------:R-:W-:Y:S02]  /*7740*/  SHF.R.U64 R152, R8, 0x3, RZ ;  /* 0x0000000308987819 */ /* 0x000fe400000012ff */
[----:B------:R-:W-:Y:S02]  /*7750*/  MOV R160, R160 ;  /* 0x000000a000a07202 */ /* 0x000fe40000000f00 */
[----:B------:R-:W-:Y:S02]  /*7760*/  F2FP.BF16.F32.PACK_AB R12, R97, R96 ;  /* 0x00000060610c723e */ /* 0x000fe400000010ff */
[----:B------:R-:W-:Y:S02]  /*7770*/  F2FP.BF16.F32.PACK_AB R13, R99, R98 ;  /* 0x00000062630d723e */ /* 0x000fe400000010ff */
[----:B------:R-:W-:-:S02]  /*7780*/  F2FP.BF16.F32.PACK_AB R14, R101, R100 ;  /* 0x00000064650e723e */ /* 0x000fc400000010ff */
[----:B------:R-:W-:Y:S02]  /*7790*/  F2FP.BF16.F32.PACK_AB R15, R103, R102 ;  /* 0x00000066670f723e */ /* 0x000fe400000010ff */
[----:B------:R-:W-:Y:S01]  /*77a0*/  MOV R5, R16 ;  /* 0x0000001000057202 */ /* 0x000fe20000000f00 */
[----:B------:R-:W-:Y:S01]  /*77b0*/  IMAD.X R153, RZ, RZ, R7, P2 ;  /* 0x000000ffff997224 */ /* 0x000fe200010e0607 */
[----:B------:R-:W-:Y:S02]  /*77c0*/  F2FP.BF16.F32.PACK_AB R16, R105, R104 ;  /* 0x000000686910723e */ /* 0x000fe400000010ff */
[----:B------:R-:W-:Y:S02]  /*77d0*/  F2FP.BF16.F32.PACK_AB R17, R107, R106 ;  /* 0x0000006a6b11723e */ /* 0x000fe400000010ff */
[----:B------:R-:W-:Y:S02]  /*77e0*/  F2FP.BF16.F32.PACK_AB R18, R109, R108 ;  /* 0x0000006c6d12723e */ /* 0x000fe400000010ff */
[----:B------:R-:W-:-:S02]  /*77f0*/  F2FP.BF16.F32.PACK_AB R19, R111, R110 ;  /* 0x0000006e6f13723e */ /* 0x000fc400000010ff */
[----:B------:R-:W-:Y:S01]  /*7800*/  LOP3.LUT R154, R154, R155, RZ, 0x3c, !PT ;  /* 0x0000009b9a9a7212 */ /* 0x000fe200078e3cff */
[--C-:B------:R-:W-:Y:S01]  /*7810*/  IMAD.X R155, RZ, RZ, R7.reuse, P1 ;  /* 0x000000ffff9b7224 */ /* 0x100fe200008e0607 */
[----:B------:R-:W-:Y:S02]  /*7820*/  LOP3.LUT R152, R152, R21, RZ, 0x3c, !PT ;  /* 0x0000001598987212 */ /* 0x000fe400078e3cff */
[----:B------:R-:W-:Y:S01]  /*7830*/  IADD3 R6, P1, R6, 0xc060, RZ ;  /* 0x0000c06006067810 */ /* 0x000fe20007f3e0ff */
[----:B------:R0:W-:Y:S01]  /*7840*/  STSM.16.M88.4 [R160], R12 ;  /* 0x0000000ca0007844 */ /* 0x0001e20000000200 */
[----:B------:R-:W-:Y:S02]  /*7850*/  MOV R156, R156 ;  /* 0x0000009c009c7202 */ /* 0x000fe40000000f00 */
[----:B------:R-:W-:Y:S01]  /*7860*/  MOV R2, R152 ;  /* 0x0000009800027202 */ /* 0x000fe20000000f00 */
[----:B------:R1:W-:Y:S01]  /*7870*/  STSM.16.M88.4 [R5], R16 ;  /* 0x0000001005007844 */ /* 0x0003e20000000200 */
[----:B------:R-:W3:Y:S01]  /*7880*/  LDC.64 R152, c[0x0][0xd00] ;  /* 0x00034000ff987b82 */ /* 0x000ee20000000a00 */
[----:B------:R-:W-:Y:S01]  /*7890*/  MOV R154, R154 ;  /* 0x0000009a009a7202 */ /* 0x000fe20000000f00 */
[----:B------:R-:W-:-:S02]  /*78a0*/  IMAD.X R21, RZ, RZ, R7, P0 ;  /* 0x000000ffff157224 */ /* 0x000fc400000e0607 */
[----:B------:R-:W-:Y:S01]  /*78b0*/  IMAD.X R7, RZ, RZ, R7, P1 ;  /* 0x000000ffff077224 */ /* 0x000fe200008e0607 */
[----:B0-----:R-:W-:Y:S02]  /*78c0*/  F2FP.BF16.F32.PACK_AB R12, R113, R112 ;  /* 0x00000070710c723e */ /* 0x001fe400000010ff */
[----:B------:R-:W-:Y:S02]  /*78d0*/  F2FP.BF16.F32.PACK_AB R13, R115, R114 ;  /* 0x00000072730d723e */ /* 0x000fe400000010ff */
[----:B------:R-:W-:Y:S02]  /*78e0*/  F2FP.BF16.F32.PACK_AB R14, R117, R116 ;  /* 0x00000074750e723e */ /* 0x000fe400000010ff */
[----:B------:R-:W-:Y:S02]  /*78f0*/  F2FP.BF16.F32.PACK_AB R15, R119, R118 ;  /* 0x00000076770f723e */ /* 0x000fe400000010ff */
[----:B-1----:R-:W-:Y:S02]  /*7900*/  LOP3.LUT R5, R6, 0x380, RZ, 0xc0, !PT ;  /* 0x0000038006057812 */ /* 0x002fe400078ec0ff */
[----:B------:R-:W-:Y:S01]  /*7910*/  F2FP.BF16.F32.PACK_AB R16, R121, R120 ;  /* 0x000000787910723e */ /* 0x000fe200000010ff */
[----:B------:R0:W-:Y:S01]  /*7920*/  STSM.16.M88.4 [R156], R12 ;  /* 0x0000000c9c007844 */ /* 0x0001e20000000200 */
[----:B------:R-:W-:-:S02]  /*7930*/  SHF.R.U64 R5, R5, 0x3, RZ ;  /* 0x0000000305057819 */ /* 0x000fc400000012ff */
[----:B------:R-:W-:Y:S02]  /*7940*/  F2FP.BF16.F32.PACK_AB R17, R123, R122 ;  /* 0x0000007a7b11723e */ /* 0x000fe400000010ff */
[----:B------:R-:W-:Y:S02]  /*7950*/  F2FP.BF16.F32.PACK_AB R18, R125, R124 ;  /* 0x0000007c7d12723e */ /* 0x000fe400000010ff */
[----:B------:R-:W-:Y:S02]  /*7960*/  F2FP.BF16.F32.PACK_AB R19, R127, R126 ;  /* 0x0000007e7f13723e */ /* 0x000fe400000010ff */
[----:B------:R-:W-:Y:S02]  /*7970*/  LOP3.LUT R6, R5, R6, RZ, 0x3c, !PT ;  /* 0x0000000605067212 */ /* 0x000fe400078e3cff */
[----:B------:R-:W-:Y:S01]  /*7980*/  MOV R20, R20 ;  /* 0x0000001400147202 */ /* 0x000fe20000000f00 */
[----:B------:R1:W-:Y:S01]  /*7990*/  STSM.16.M88.4 [R2], R16 ;  /* 0x0000001002007844 */ /* 0x0003e20000000200 */
[----:B0-----:R-:W-:Y:S01]  /*79a0*/  F2FP.BF16.F32.PACK_AB R12, R129, R128 ;  /* 0x00000080810c723e */ /* 0x001fe200000010ff */
[----:B------:R-:W0:Y:S01]  /*79b0*/  LDC R21, c[0x0][0xce8] ;  /* 0x00033a00ff157b82 */ /* 0x000e220000000800 */
[----:B------:R-:W-:-:S02]  /*79c0*/  F2FP.BF16.F32.PACK_AB R13, R131, R130 ;  /* 0x00000082830d723e */ /* 0x000fc400000010ff */
[----:B------:R-:W-:Y:S02]  /*79d0*/  F2FP.BF16.F32.PACK_AB R14, R133, R132 ;  /* 0x00000084850e723e */ /* 0x000fe400000010ff */
[----:B------:R-:W-:Y:S02]  /*79e0*/  F2FP.BF16.F32.PACK_AB R15, R135, R134 ;  /* 0x00000086870f723e */ /* 0x000fe400000010ff */
[----:B------:R-:W-:-:S03]  /*79f0*/  MOV R8, R6 ;  /* 0x0000000600087202 */ /* 0x000fc60000000f00 */
[----:B------:R4:W-:Y:S01]  /*7a00*/  STSM.16.M88.4 [R154], R12 ;  /* 0x0000000c9a007844 */ /* 0x0009e20000000200 */
[----:B-1----:R-:W-:Y:S02]  /*7a10*/  F2FP.BF16.F32.PACK_AB R16, R137, R136 ;  /* 0x000000888910723e */ /* 0x002fe400000010ff */
[----:B------:R-:W-:Y:S02]  /*7a20*/  F2FP.BF16.F32.PACK_AB R17, R139, R138 ;  /* 0x0000008a8b11723e */ /* 0x000fe400000010ff */
[----:B------:R-:W-:Y:S02]  /*7a30*/  F2FP.BF16.F32.PACK_AB R18, R141, R140 ;  /* 0x0000008c8d12723e */ /* 0x000fe400000010ff */
[----:B------:R-:W-:-:S05]  /*7a40*/  F2FP.BF16.F32.PACK_AB R19, R143, R142 ;  /* 0x0000008e8f13723e */ /* 0x000fca00000010ff */
[----:B------:R1:W-:Y:S01]  /*7a50*/  STSM.16.M88.4 [R20], R16 ;  /* 0x0000001014007844 */ /* 0x0003e20000000200 */
[----:B----4-:R-:W-:Y:S02]  /*7a60*/  F2FP.BF16.F32.PACK_AB R12, R145, R144 ;  /* 0x00000090910c723e */ /* 0x010fe400000010ff */
[----:B------:R-:W-:Y:S02]  /*7a70*/  F2FP.BF16.F32.PACK_AB R13, R147, R146 ;  /* 0x00000092930d723e */ /* 0x000fe400000010ff */
[----:B------:R-:W-:Y:S02]  /*7a80*/  F2FP.BF16.F32.PACK_AB R14, R149, R148 ;  /* 0x00000094950e723e */ /* 0x000fe400000010ff */
[----:B------:R-:W-:-:S05]  /*7a90*/  F2FP.BF16.F32.PACK_AB R15, R151, R150 ;  /* 0x00000096970f723e */ /* 0x000fca00000010ff */
[----:B------:R4:W-:Y:S01]  /*7aa0*/  STSM.16.M88.4 [R8], R12 ;  /* 0x0000000c08007844 */ /* 0x0009e20000000200 */
[----:B------:R-:W-:Y:S01]  /*7ab0*/  BAR.SYNC.DEFER_BLOCKING 0x1, 0x100 ;  /* 0x0044000000007b1d */ /* 0x000fe20000010000 */
[----:B---3--:R-:W-:Y:S01]  /*7ac0*/  ISETP.NE.U32.AND P0, PT, R152, RZ, PT ;  /* 0x000000ff9800720c */ /* 0x008fe20003f05070 */
[----:B------:R-:W-:-:S03]  /*7ad0*/  IMAD.SHL.U32 R7, R204, 0x4, RZ ;  /* 0x00000004cc077824 */ /* 0x000fc600078e00ff */
[----:B------:R-:W-:Y:S02]  /*7ae0*/  ISETP.NE.AND.EX P0, PT, R153, RZ, PT, P0 ;  /* 0x000000ff9900720c */ /* 0x000fe40003f05300 */
[----:B--2---:R-:W-:Y:S02]  /*7af0*/  SHF.L.U64.HI R22, R204, 0x2, R164 ;  /* 0x00000002cc167819 */ /* 0x004fe400000102a4 */
[----:B-1----:R-:W-:Y:S01]  /*7b00*/  IADD3 R16, P1, R7, R152, RZ ;  /* 0x0000009807107210 */ /* 0x002fe20007f3e0ff */
[----:B------:R-:W-:Y:S01]  /*7b10*/  IMAD.MOV.U32 R2, RZ, RZ, RZ ;  /* 0x000000ffff027224 */ /* 0x000fe200078e00ff */
[----:B----4-:R-:W1:Y:S03]  /*7b20*/  LDC R8, c[0x0][0xbd4] ;  /* 0x0002f500ff087b82 */ /* 0x010e660000000800 */
[----:B------:R-:W-:-:S05]  /*7b30*/  IMAD.X R17, R22, 0x1, R153, P1 ;  /* 0x0000000116117824 */ /* 0x000fca00008e0699 */
[----:B------:R-:W2:Y:S01]  /*7b40*/  @P0 LDG.E R2, desc[UR38][R16.64] ;  /* 0x0000002610020981 */ /* 0x000ea2000c1e1900 */
[----:B------:R-:W-:-:S04]  /*7b50*/  ISETP.NE.U32.AND P1, PT, RZ, UR4, PT ;  /* 0x00000004ff007c0c */ /* 0x000fc8000bf25070 */
[----:B------:R-:W-:-:S13]  /*7b60*/  ISETP.NE.AND.EX P1, PT, RZ, UR5, PT, P1 ;  /* 0x00000005ff007c0c */ /* 0x000fda000bf25310 */
[----:B------:R-:W-:-:S04]  /*7b70*/  @P1 IADD3 R6, P2, R7, UR4, RZ ;  /* 0x0000000407061c10 */ /* 0x000fc8000ff5e0ff */
[----:B------:R-:W-:Y:S02]  /*7b80*/  @P1 IADD3.X R7, R22, UR5, RZ, P2, !PT ;  /* 0x0000000516071c10 */ /* 0x000fe400097fe4ff */
[----:B------:R-:W-:-:S04]  /*7b90*/  ISETP.NE.AND P2, PT, R207, RZ, PT ;  /* 0x000000ffcf00720c */ /* 0x000fc80003f45270 */
[----:B-1----:R-:W-:Y:S01]  /*7ba0*/  SEL R8, R207, R8, P2 ;  /* 0x00000008cf087207 */ /* 0x002fe20001000000 */
[----:B------:R-:W-:-:S03]  /*7bb0*/  ULDC UR4, c[0x0][0xb88] ;  /* 0x0002e20000047ab9 */ /* 0x000fc60000000800 */
[----:B------:R-:W-:Y:S01]  /*7bc0*/  ISETP.GT.AND P3, PT, R8, 0x1, PT ;  /* 0x000000010800780c */ /* 0x000fe20003f64270 */
[----:B------:R-:W-:Y:S02]  /*7bd0*/  IMAD.MOV.U32 R8, RZ, RZ, 0xab8 ;  /* 0x00000ab8ff087424 */ /* 0x000fe400078e00ff */
[----:B------:R-:W-:-:S03]  /*7be0*/  IMAD.U32 R5, RZ, RZ, UR4 ;  /* 0x00000004ff057e24 */ /* 0x000fc6000f8e00ff */
[----:B------:R-:W-:-:S03]  /*7bf0*/  SEL R8, R8, 0xa78, P3 ;  /* 0x00000a7808087807 */ /* 0x000fc60001800000 */
[----:B------:R1:W5:Y:S01]  /*7c00*/  @P1 LDG.E R5, desc[UR38][R6.64] ;  /* 0x0000002606051981 */ /* 0x000362000c1e1900 */
[----:B------:R-:W3:Y:S08]  /*7c10*/  LDC.64 R12, c[0x0][R8+0x218] ;  /* 0x00008600080c7b82 */ /* 0x000ef00000000a00 */
[----:B-1----:R-:W1:Y:S01]  /*7c20*/  LDC.64 R6, c[0x0][R8+0x220] ;  /* 0x0000880008067b82 */ /* 0x002e620000000a00 */
[----:B------:R-:W-:-:S02]  /*7c30*/  ISETP.NE.U32.AND P2, PT, R152, RZ, PT ;  /* 0x000000ff9800720c */ /* 0x000fc40003f45070 */
[----:B0-----:R-:W-:Y:S02]  /*7c40*/  ISETP.NE.AND P4, PT, R21, 0x1, PT ;  /* 0x000000011500780c */ /* 0x001fe40003f85270 */
[----:B------:R-:W-:-:S04]  /*7c50*/  ISETP.NE.AND.EX P2, PT, R153, RZ, PT, P2 ;  /* 0x000000ff9900720c */ /* 0x000fc80003f45320 */
[----:B------:R-:W-:Y:S02]  /*7c60*/  SEL R204, R204, RZ, !P2 ;  /* 0x000000ffcccc7207 */ /* 0x000fe40005000000 */
[----:B------:R-:W-:Y:S01]  /*7c70*/  SEL R15, R164, RZ, !P2 ;  /* 0x000000ffa40f7207 */ /* 0x000fe20005000000 */
[----:B---3--:R-:W-:-:S04]  /*7c80*/  IMAD R13, R13, R206, RZ ;  /* 0x000000ce0d0d7224 */ /* 0x008fc800078e02ff */
[----:B------:R-:W0:Y:S01]  /*7c90*/  @P4 LDC R153, c[0x0][0xcec] ;  /* 0x00033b00ff994b82 */ /* 0x000e220000000800 */
[----:B-1----:R-:W-:-:S07]  /*7ca0*/  IMAD R7, R7, R204, RZ ;  /* 0x000000cc07077224 */ /* 0x002fce00078e02ff */
[----:B------:R-:W1:Y:S01]  /*7cb0*/  @P4 LDC R155, c[0x0][0xcf0] ;  /* 0x00033c00ff9b4b82 */ /* 0x000e620000000800 */
[C---:B------:R-:W-:Y:S02]  /*7cc0*/  IMAD R19, R6.reuse, R15, R7 ;  /* 0x0000000f06137224 */ /* 0x040fe400078e0207 */
[----:B------:R-:W-:-:S04]  /*7cd0*/  IMAD.WIDE.U32 R14, R6, R204, RZ ;  /* 0x000000cc060e7225 */ /* 0x000fc800078e00ff */
[----:B------:R-:W-:-:S04]  /*7ce0*/  IMAD.WIDE.U32 R6, R12, R206, RZ ;  /* 0x000000ce0c067225 */ /* 0x000fc800078e00ff */
[----:B------:R-:W-:Y:S02]  /*7cf0*/  IMAD.IADD R157, R7, 0x1, R13 ;  /* 0x00000001079d7824 */ /* 0x000fe400078e020d */
[----:B------:R-:W3:Y:S01]  /*7d00*/  LDC.64 R12, c[0x0][0xca8] ;  /* 0x00032a00ff0c7b82 */ /* 0x000ee20000000a00 */
[----:B------:R-:W-:-:S07]  /*7d10*/  IMAD.IADD R152, R15, 0x1, R19 ;  /* 0x000000010f987824 */ /* 0x000fce00078e0213 */
[----:B------:R-:W4:Y:S01]  /*7d20*/  LDC.64 R18, c[0x0][R8+0x228] ;  /* 0x00008a0008127b82 */ /* 0x000f220000000a00 */
[----:B------:R-:W-:Y:S01]  /*7d30*/  IMAD R20, R208, 0x80, R163 ;  /* 0x00000080d0147824 */ /* 0x000fe200078e02a3 */
[----:B------:R-:W-:-:S06]  /*7d40*/  SEL R7, R162, RZ, P3 ;  /* 0x000000ffa2077207 */ /* 0x000fcc0001800000 */
[----:B---3--:R-:W3:Y:S08]  /*7d50*/  @!P3 LDC R12, c[0x0][0xc50] ;  /* 0x00031400ff0cbb82 */ /* 0x008ef00000000800 */
[----:B------:R-:W3:Y:S01]  /*7d60*/  @!P3 LDC R13, c[0x0][0xc54] ;  /* 0x00031500ff0dbb82 */ /* 0x000ee20000000800 */
[----:B--2---:R-:W-:-:S07]  /*7d70*/  IADD3 R22, P2, P5, R14, R6, R2 ;  /* 0x000000060e167210 */ /* 0x004fce0007d5e002 */
[----:B------:R-:W2:Y:S01]  /*7d80*/  LDC.64 R14, c[0x0][R8+0x210] ;  /* 0x00008400080e7b82 */ /* 0x000ea20000000a00 */
[----:B0-----:R-:W-:-:S04]  /*7d90*/  @P4 IMAD.HI.U32 R6, R20, R153, RZ ;  /* 0x0000009914064227 */ /* 0x001fc800078e00ff */
[----:B------:R-:W-:Y:S01]  /*7da0*/  IMAD.MOV.U32 R153, RZ, RZ, R20 ;  /* 0x000000ffff997224 */ /* 0x000fe200078e0014 */
[----:B-1----:R-:W-:Y:S01]  /*7db0*/  @P4 SHF.R.U32.HI R153, RZ, R155, R6 ;  /* 0x0000009bff994219 */ /* 0x002fe20000011606 */
[-C--:B----4-:R-:W-:Y:S01]  /*7dc0*/  IMAD R155, R19, R7.reuse, RZ ;  /* 0x00000007139b7224 */ /* 0x090fe200078e02ff */
[----:B------:R-:W-:Y:S01]  /*7dd0*/  SHF.R.S32.HI R6, RZ, 0x1f, R2 ;  /* 0x0000001fff067819 */ /* 0x000fe20000011402 */
[----:B------:R-:W-:-:S04]  /*7de0*/  IMAD.WIDE.U32 R18, R18, R7, RZ ;  /* 0x0000000712127225 */ /* 0x000fc800078e00ff */
[----:B------:R-:W-:Y:S01]  /*7df0*/  IMAD.MOV R7, RZ, RZ, -R153 ;  /* 0x000000ffff077224 */ /* 0x000fe200078e0a99 */
[----:B------:R-:W-:Y:S01]  /*7e00*/  IADD3.X R152, R152, R157, R6, P2, P5 ;  /* 0x0000009d98987210 */ /* 0x000fe200017ea406 */
[----:B------:R-:W-:Y:S01]  /*7e10*/  IMAD.IADD R155, R19, 0x1, R155 ;  /* 0x00000001139b7824 */ /* 0x000fe200078e029b */
[----:B------:R-:W-:Y:S01]  /*7e20*/  IADD3 R18, P2, P5, R153, R22, R18 ;  /* 0x0000001699127210 */ /* 0x000fe20007d5e012 */
[----:B------:R-:W-:Y:S01]  /*7e30*/  IMAD R7, R21, R7, R20 ;  /* 0x0000000715077224 */ /* 0x000fe200078e0214 */
[----:B------:R-:W-:-:S04]  /*7e40*/  SHF.R.S32.HI R19, RZ, 0x1f, R153 ;  /* 0x0000001fff137819 */ /* 0x000fc80000011499 */
[----:B------:R-:W-:Y:S02]  /*7e50*/  IADD3.X R19, R19, R152, R155, P2, P5 ;  /* 0x0000009813137210 */ /* 0x000fe400017ea49b */
[----:B------:R-:W-:Y:S01]  /*7e60*/  SHF.R.S32.HI R153, RZ, 0x1f, R7 ;  /* 0x0000001fff997819 */ /* 0x000fe20000011407 */
[-C--:B--2---:R-:W-:Y:S02]  /*7e70*/  IMAD R8, R15, R7.reuse, RZ ;  /* 0x000000070f087224 */ /* 0x084fe400078e02ff */
[----:B------:R-:W-:-:S04]  /*7e80*/  IMAD.WIDE.U32 R18, R14, R7, R18 ;  /* 0x000000070e127225 */ /* 0x000fc800078e0012 */
[----:B------:R-:W-:-:S04]  /*7e90*/  IMAD R153, R14, R153, R8 ;  /* 0x000000990e997224 */ /* 0x000fc800078e0208 */
[----:B------:R-:W-:Y:S01]  /*7ea0*/  IMAD.IADD R7, R19, 0x1, R153 ;  /* 0x0000000113077824 */ /* 0x000fe200078e0299 */
[----:B---3--:R-:W-:-:S04]  /*7eb0*/  LEA R19, P2, R18, R12, 0x2 ;  /* 0x0000000c12137211 */ /* 0x008fc800078410ff */
[----:B------:R-:W-:Y:S01]  /*7ec0*/  LEA.HI.X R7, R18, R13, R7, 0x2, P2 ;  /* 0x0000000d12077211 */ /* 0x000fe200010f1407 */
[----:B------:R-:W-:Y:S08]  /*7ed0*/  @P1 BRA `(.L_x_1085) ;  /* 0x0000000000101947 */ /* 0x000ff00003800000 */
[----:B------:R-:W-:Y:S05]  /*7ee0*/  @!P0 BRA `(.L_x_1085) ;  /* 0x00000000000c8947 */ /* 0x000fea0003800000 */
[----:B------:R-:W2:Y:S04]  /*7ef0*/  LDG.E R8, desc[UR38][R16.64] ;  /* 0x0000002610087981 */ /* 0x000ea8000c1e1900 */
[----:B-----5:R-:W2:Y:S02]  /*7f00*/  LDG.E R5, desc[UR38][R16.64+0x4] ;  /* 0x0000042610057981 */ /* 0x020ea4000c1e1900 */
[----:B--2---:R-:W-:-:S07]  /*7f10*/  IMAD.IADD R5, R5, 0x1, -R8 ;  /* 0x0000000105057824 */ /* 0x004fce00078e0a08 */
.L_x_1085:
[----:B------:R-:W2:Y:S01]  /*7f20*/  LDL R16, [R1+0x78] ;  /* 0x0000780001107983 */ /* 0x000ea20000100800 */
[----:B------:R-:W0:Y:S03]  /*7f30*/  S2R R8, SR_TID.X ;  /* 0x0000000000087919 */ /* 0x000e260000002100 */
[----:B------:R-:W-:Y:S04]  /*7f40*/  SHFL.IDX PT, R12, R19, RZ, 0x1c1f ;  /* 0x001c1fff130c7589 */ /* 0x000fe800000e0000 */
[----:B------:R-:W1:Y:S04]  /*7f50*/  SHFL.IDX PT, R13, R7, RZ, 0x1c1f ;  /* 0x001c1fff070d7589 */ /* 0x000e6800000e0000 */
[----:B------:R-:W-:Y:S01]  /*7f60*/  SHFL.IDX PT, R14, R19, 0x1, 0x1c1f ;  /* 0x003c1f00130e7f89 */ /* 0x000fe200000e0000 */
[----:B0-----:R-:W-:-:S05]  /*7f70*/  VIADD R17, R8, 0xffffff80 ;  /* 0xffffff8008117836 */ /* 0x001fca0000000000 */
[----:B------:R-:W-:-:S04]  /*7f80*/  SHF.R.S32.HI R8, RZ, 0x1f, R17 ;  /* 0x0000001fff087819 */ /* 0x000fc80000011411 */
[----:B------:R-:W-:-:S04]  /*7f90*/  LEA.HI R8, R8, R17, RZ, 0x7 ;  /* 0x0000001108087211 */ /* 0x000fc800078f38ff */
[----:B------:R-:W-:Y:S01]  /*7fa0*/  LOP3.LUT R8, R8, 0xffffff80, RZ, 0xc0, !PT ;  /* 0xffffff8008087812 */ /* 0x000fe200078ec0ff */
[----:B------:R-:W0:Y:S04]  /*7fb0*/  SHFL.IDX PT, R15, R7, 0x1, 0x1c1f ;  /* 0x003c1f00070f7f89 */ /* 0x000e2800000e0000 */
[----:B------:R-:W-:Y:S02]  /*7fc0*/  IMAD.IADD R8, R17, 0x1, -R8 ;  /* 0x0000000111087824 */ /* 0x000fe400078e0a08 */
[----:B-----5:R-:W-:-:S03]  /*7fd0*/  IMAD R5, R5, R21, RZ ;  /* 0x0000001505057224 */ /* 0x020fc600078e02ff */
[----:B------:R-:W-:Y:S01]  /*7fe0*/  LOP3.LUT P0, RZ, R8, 0x3, RZ, 0xc0, !PT ;  /* 0x0000000308ff7812 */ /* 0x000fe2000780c0ff */
[----:B--2---:R-:W-:-:S04]  /*7ff0*/  IMAD R16, R208, 0x80, R16 ;  /* 0x00000080d0107824 */ /* 0x004fc800078e0210 */
[C---:B------:R-:W-:Y:S01]  /*8000*/  VIADD R8, R16.reuse, 0x8 ;  /* 0x0000000810087836 */ /* 0x040fe20000000000 */
[----:B------:R-:W-:-:S04]  /*8010*/  ISETP.GE.OR P1, PT, R16, R5, P0 ;  /* 0x000000051000720c */ /* 0x000fc80000726670 */
[----:B------:R-:W-:-:S09]  /*8020*/  ISETP.GE.OR P0, PT, R8, R5, P0 ;  /* 0x000000050800720c */ /* 0x000fd20000706670 */
[----:B-1----:R1:W-:Y:S04]  /*8030*/  @!P1 ST.E desc[UR38][R12.64], R3 ;  /* 0x000000030c009985 */ /* 0x0023e8000c101926 */
[----:B0-----:R1:W-:Y:S01]  /*8040*/  @!P0 ST.E desc[UR38][R14.64], R4 ;  /* 0x000000040e008985 */ /* 0x0013e2000c101926 */
[----:B------:R-:W-:Y:S05]  /*8050*/  @P3 BRA `(.L_x_1086) ;  /* 0x0000000c00f83947 */ /* 0x000fea0003800000 */
[----:B------:R-:W0:Y:S01]  /*8060*/  S2R R17, SR_TID.X ;  /* 0x0000000000117919 */ /* 0x000e220000002100 */
[----:B------:R-:W2:Y:S01]  /*8070*/  @P4 LDC R85, c[0x0][0xcec] ;  /* 0x00033b00ff554b82 */ /* 0x000ea20000000800 */
[----:B------:R-:W-:-:S07]  /*8080*/  ULDC.64 UR4, c[0x0][0xba0] ;  /* 0x0002e80000047ab9 */ /* 0x000fce0000000a00 */
[----:B------:R-:W3:Y:S01]  /*8090*/  @P4 LDC R87, c[0x0][0xcf0] ;  /* 0x00033c00ff574b82 */ /* 0x000ee20000000800 */
[----:B0-----:R-:W-:-:S05]  /*80a0*/  VIADD R17, R17, 0xffffff80 ;  /* 0xffffff8011117836 */ /* 0x001fca0000000000 */
[----:B-1----:R-:W-:-:S04]  /*80b0*/  SHF.R.S32.HI R3, RZ, 0x1f, R17 ;  /* 0x0000001fff037819 */ /* 0x002fc80000011411 */
[----:B------:R-:W-:-:S04]  /*80c0*/  LEA.HI R3, R3, R17, RZ, 0x3 ;  /* 0x0000001103037211 */ /* 0x000fc800078f18ff */
[----:B------:R-:W-:-:S05]  /*80d0*/  LOP3.LUT R4, R3, 0xfffffff8, RZ, 0xc0, !PT ;  /* 0xfffffff803047812 */ /* 0x000fca00078ec0ff */
[----:B------:R-:W-:Y:S01]  /*80e0*/  IMAD.IADD R83, R17, 0x1, -R4 ;  /* 0x0000000111537824 */ /* 0x000fe200078e0a04 */
[----:B------:R-:W-:-:S03]  /*80f0*/  SHF.R.S32.HI R4, RZ, 0x3, R3 ;  /* 0x00000003ff047819 */ /* 0x000fc60000011403 */
[----:B------:R-:W-:-:S04]  /*8100*/  IMAD.SHL.U32 R3, R83, 0x8, RZ ;  /* 0x0000000853037824 */ /* 0x000fc800078e00ff */
[----:B------:R-:W-:-:S04]  /*8110*/  IMAD R7, R4, 0x40, R3 ;  /* 0x0000004004077824 */ /* 0x000fc800078e0203 */
[----:B------:R-:W-:-:S03]  /*8120*/  IMAD.WIDE R158, R7, 0x2, R158 ;  /* 0x00000002079e7825 */ /* 0x000fc600078e029e */
[C---:B------:R-:W-:Y:S02]  /*8130*/  IADD3 R29, P1, R158.reuse, 0x3000, RZ ;  /* 0x000030009e1d7810 */ /* 0x040fe40007f3e0ff */
[C---:B------:R-:W-:Y:S02]  /*8140*/  IADD3 R17, P3, R158.reuse, 0x1000, RZ ;  /* 0x000010009e117810 */ /* 0x040fe40007f7e0ff */
[----:B------:R-:W-:Y:S02]  /*8150*/  LOP3.LUT R28, R29, 0x380, RZ, 0xc0, !PT ;  /* 0x000003801d1c7812 */ /* 0x000fe400078ec0ff */
[----:B------:R-:W-:Y:S02]  /*8160*/  IADD3 R25, P2, R158, 0x2000, RZ ;  /* 0x000020009e197810 */ /* 0x000fe40007f5e0ff */
[----:B------:R-:W-:Y:S02]  /*8170*/  SHF.R.U64 R28, R28, 0x3, RZ ;  /* 0x000000031c1c7819 */ /* 0x000fe400000012ff */
[----:B------:R-:W-:-:S02]  /*8180*/  LOP3.LUT R16, R17, 0x380, RZ, 0xc0, !PT ;  /* 0x0000038011107812 */ /* 0x000fc400078ec0ff */
[----:B------:R-:W-:Y:S01]  /*8190*/  LOP3.LUT R28, R28, R29, RZ, 0x3c, !PT ;  /* 0x0000001d1c1c7212 */ /* 0x000fe200078e3cff */
[----:B------:R-:W-:Y:S01]  /*81a0*/  IMAD.X R29, RZ, RZ, R159, P1 ;  /* 0x000000ffff1d7224 */ /* 0x000fe200008e069f */
[----:B------:R-:W-:Y:S02]  /*81b0*/  IADD3 R53, P1, R158, 0x9000, RZ ;  /* 0x000090009e357810 */ /* 0x000fe40007f3e0ff */
[----:B------:R-:W-:Y:S02]  /*81c0*/  LOP3.LUT R24, R25, 0x380, RZ, 0xc0, !PT ;  /* 0x0000038019187812 */ /* 0x000fe400078ec0ff */
[----:B------:R-:W-:Y:S01]  /*81d0*/  LOP3.LUT R52, R53, 0x380, RZ, 0xc0, !PT ;  /* 0x0000038035347812 */ /* 0x000fe200078ec0ff */
[----:B------:R-:W5:Y:S01]  /*81e0*/  LD.E.128 R28, desc[UR38][R28.64] ;  /* 0x000000261c1c7980 */ /* 0x000f62000c101d00 */
[----:B------:R-:W-:Y:S02]  /*81f0*/  SHF.R.U64 R16, R16, 0x3, RZ ;  /* 0x0000000310107819 */ /* 0x000fe400000012ff */
[----:B------:R-:W-:-:S02]  /*8200*/  SHF.R.U64 R52, R52, 0x3, RZ ;  /* 0x0000000334347819 */ /* 0x000fc400000012ff */
[----:B------:R-:W-:Y:S02]  /*8210*/  SHF.R.U64 R24, R24, 0x3, RZ ;  /* 0x0000000318187819 */ /* 0x000fe400000012ff */
[----:B------:R-:W-:Y:S01]  /*8220*/  LOP3.LUT R52, R52, R53, RZ, 0x3c, !PT ;  /* 0x0000003534347212 */ /* 0x000fe200078e3cff */
[--C-:B------:R-:W-:Y:S01]  /*8230*/  IMAD.X R53, RZ, RZ, R159.reuse, P1 ;  /* 0x000000ffff357224 */ /* 0x100fe200008e069f */
[----:B------:R-:W-:Y:S02]  /*8240*/  IADD3 R8, P1, R158, 0xf000, RZ ;  /* 0x0000f0009e087810 */ /* 0x000fe40007f3e0ff */
[----:B------:R-:W-:Y:S01]  /*8250*/  LOP3.LUT R16, R16, R17, RZ, 0x3c, !PT ;  /* 0x0000001110107212 */ /* 0x000fe200078e3cff */
[--C-:B------:R-:W-:Y:S01]  /*8260*/  IMAD.X R17, RZ, RZ, R159.reuse, P3 ;  /* 0x000000ffff117224 */ /* 0x100fe200018e069f */
[----:B------:R-:W-:Y:S01]  /*8270*/  LOP3.LUT R7, R8, 0x380, RZ, 0xc0, !PT ;  /* 0x0000038008077812 */ /* 0x000fe200078ec0ff */
[--C-:B------:R-:W-:Y:S01]  /*8280*/  IMAD.X R77, RZ, RZ, R159.reuse, P1 ;  /* 0x000000ffff4d7224 */ /* 0x100fe200008e069f */
[----:B------:R-:W-:Y:S01]  /*8290*/  LOP3.LUT R24, R24, R25, RZ, 0x3c, !PT ;  /* 0x0000001918187212 */ /* 0x000fe200078e3cff */
[----:B------:R-:W-:Y:S01]  /*82a0*/  IMAD.X R25, RZ, RZ, R159, P2 ;  /* 0x000000ffff197224 */ /* 0x000fe200010e069f */
[----:B------:R-:W-:Y:S01]  /*82b0*/  SHF.R.U64 R7, R7, 0x3, RZ ;  /* 0x0000000307077819 */ /* 0x000fe200000012ff */
[----:B------:R-:W5:Y:S01]  /*82c0*/  LD.E.128 R16, desc[UR38][R16.64] ;  /* 0x0000002610107980 */ /* 0x000f62000c101d00 */
[----:B------:R-:W-:-:S02]  /*82d0*/  IADD3 R33, P0, R158, 0x4000, RZ ;  /* 0x000040009e217810 */ /* 0x000fc40007f1e0ff */
[----:B------:R-:W-:Y:S01]  /*82e0*/  LOP3.LUT R76, R7, R8, RZ, 0x3c, !PT ;  /* 0x00000008074c7212 */ /* 0x000fe200078e3cff */
[----:B------:R-:W-:Y:S01]  /*82f0*/  IMAD R7, R6, UR4, RZ ;  /* 0x0000000406077c24 */ /* 0x000fe2000f8e02ff */
[C---:B------:R-:W-:Y:S01]  /*8300*/  IADD3 R37, P6, R158.reuse, 0x5000, RZ ;  /* 0x000050009e257810 */ /* 0x040fe20007fde0ff */
[----:B------:R-:W5:Y:S01]  /*8310*/  LD.E.128 R24, desc[UR38][R24.64] ;  /* 0x0000002618187980 */ /* 0x000f62000c101d00 */
[----:B------:R-:W-:Y:S01]  /*8320*/  IADD3 R41, P5, R158, 0x6000, RZ ;  /* 0x000060009e297810 */ /* 0x000fe20007fbe0ff */
[----:B------:R-:W-:Y:S01]  /*8330*/  IMAD R81, R2, UR5, R7 ;  /* 0x0000000502517c24 */ /* 0x000fe2000f8e0207 */
[----:B------:R-:W-:Y:S01]  /*8340*/  IADD3 R45, P3, R158, 0x7000, RZ ;  /* 0x000070009e2d7810 */ /* 0x000fe20007f7e0ff */
[----:B------:R-:W-:Y:S01]  /*8350*/  IMAD.WIDE.U32 R6, R2, UR4, RZ ;  /* 0x0000000402067c25 */ /* 0x000fe2000f8e00ff */
[----:B------:R-:W-:Y:S01]  /*8360*/  IADD3 R49, P2, R158, 0x8000, RZ ;  /* 0x000080009e317810 */ /* 0x000fe20007f5e0ff */
[----:B------:R-:W-:Y:S01]  /*8370*/  ULDC.64 UR4, c[0x0][0xbe8] ;  /* 0x0002fa0000047ab9 */ /* 0x000fe20000000a00 */
[----:B------:R-:W-:Y:S01]  /*8380*/  LOP3.LUT R32, R33, 0x380, RZ, 0xc0, !PT ;  /* 0x0000038021207812 */ /* 0x000fe200078ec0ff */
[----:B------:R-:W-:Y:S01]  /*8390*/  IMAD.IADD R7, R7, 0x1, R81 ;  /* 0x0000000107077824 */ /* 0x000fe200078e0251 */
[----:B------:R-:W-:Y:S01]  /*83a0*/  LOP3.LUT R36, R37, 0x380, RZ, 0xc0, !PT ;  /* 0x0000038025247812 */ /* 0x000fe200078ec0ff */
[----:B------:R-:W-:Y:S01]  /*83b0*/  IMAD R81, R83, 0x20, R4 ;  /* 0x0000002053517824 */ /* 0x000fe200078e0204 */
[----:B------:R-:W-:Y:S01]  /*83c0*/  LOP3.LUT R40, R41, 0x380, RZ, 0xc0, !PT ;  /* 0x0000038029287812 */ /* 0x000fe200078ec0ff */
[----:B------:R-:W5:Y:S01]  /*83d0*/  LD.E.128 R52, desc[UR38][R52.64] ;  /* 0x0000002634347980 */ /* 0x000f62000c101d00 */
[----:B------:R-:W-:Y:S01]  /*83e0*/  LOP3.LUT R44, R45, 0x380, RZ, 0xc0, !PT ;  /* 0x000003802d2c7812 */ /* 0x000fe200078ec0ff */
[----:B------:R-:W-:Y:S01]  /*83f0*/  IMAD R20, R208, 0x80, R81 ;  /* 0x00000080d0147824 */ /* 0x000fe200078e0251 */
[----:B------:R-:W-:Y:S01]  /*8400*/  LOP3.LUT R48, R49, 0x380, RZ, 0xc0, !PT ;  /* 0x0000038031307812 */ /* 0x000fe200078ec0ff */
[----:B------:R-:W-:Y:S01]  /*8410*/  IMAD.WIDE.U32 R6, R206, UR4, R6 ;  /* 0x00000004ce067c25 */ /* 0x000fe2000f8e0006 */
[----:B------:R-:W-:Y:S01]  /*8420*/  SHF.R.U64 R32, R32, 0x3, RZ ;  /* 0x0000000320207819 */ /* 0x000fe200000012ff */
[----:B------:R-:W5:Y:S01]  /*8430*/  LD.E.128 R76, desc[UR38][R76.64] ;  /* 0x000000264c4c7980 */ /* 0x000f62000c101d00 */
[----:B------:R-:W-:Y:S01]  /*8440*/  SHF.R.U64 R36, R36, 0x3, RZ ;  /* 0x0000000324247819 */ /* 0x000fe200000012ff */
[----:B--2---:R-:W-:Y:S01]  /*8450*/  @P4 IMAD.HI.U32 R2, R20, R85, RZ ;  /* 0x0000005514024227 */ /* 0x004fe200078e00ff */
[----:B------:R-:W-:-:S02]  /*8460*/  SHF.R.U64 R40, R40, 0x3, RZ ;  /* 0x0000000328287819 */ /* 0x000fc400000012ff */
[----:B------:R-:W-:Y:S02]  /*8470*/  SHF.R.U64 R44, R44, 0x3, RZ ;  /* 0x000000032c2c7819 */ /* 0x000fe400000012ff */
[----:B------:R-:W-:Y:S02]  /*8480*/  SHF.R.U64 R48, R48, 0x3, RZ ;  /* 0x0000000330307819 */ /* 0x000fe400000012ff */
[----:B------:R-:W-:Y:S01]  /*8490*/  SHF.R.S32.HI R83, RZ, 0x1f, R204 ;  /* 0x0000001fff537819 */ /* 0x000fe200000114cc */
        /* <DEDUP_REMOVED lines=12> */
[----:B------:R-:W-:Y:S01]  /*8560*/  IMAD.MOV.U32 R81, RZ, RZ, R20 ;  /* 0x000000ffff517224 */ /* 0x000fe200078e0014 */
[C---:B------:R-:W-:Y:S01]  /*8570*/  IADD3 R61, P6, R158.reuse, 0xb000, RZ ;  /* 0x0000b0009e3d7810 */ /* 0x040fe20007fde0ff */
[----:B------:R-:W-:Y:S01]  /*8580*/  ULDC.64 UR4, c[0x0][0xbf0] ;  /* 0x0002fc0000047ab9 */ /* 0x000fe20000000a00 */
[C---:B------:R-:W-:Y:S01]  /*8590*/  IADD3 R65, P5, R158.reuse, 0xc000, RZ ;  /* 0x0000c0009e417810 */ /* 0x040fe20007fbe0ff */
[----:B------:R-:W5:Y:S01]  /*85a0*/  LD.E.128 R32, desc[UR38][R32.64] ;  /* 0x0000002620207980 */ /* 0x000f62000c101d00 */
[----:B------:R-:W-:-:S02]  /*85b0*/  IADD3 R69, P3, R158, 0xd000, RZ ;  /* 0x0000d0009e457810 */ /* 0x000fc40007f7e0ff */
[----:B------:R-:W-:Y:S01]  /*85c0*/  IADD3 R73, P2, R158, 0xe000, RZ ;  /* 0x0000e0009e497810 */ /* 0x000fe20007f5e0ff */
[----:B------:R-:W5:Y:S01]  /*85d0*/  LD.E.128 R36, desc[UR38][R36.64] ;  /* 0x0000002624247980 */ /* 0x000f62000c101d00 */
[----:B---3--:R-:W-:Y:S01]  /*85e0*/  @P4 SHF.R.U32.HI R81, RZ, R87, R2 ;  /* 0x00000057ff514219 */ /* 0x008fe20000011602 */
[----:B------:R-:W-:Y:S01]  /*85f0*/  IMAD R83, R83, UR4, RZ ;  /* 0x0000000453537c24 */ /* 0x000fe2000f8e02ff */
[----:B------:R-:W-:Y:S01]  /*8600*/  LOP3.LUT R56, R57, 0x380, RZ, 0xc0, !PT ;  /* 0x0000038039387812 */ /* 0x000fe200078ec0ff */
[----:B------:R-:W5:Y:S01]  /*8610*/  LD.E.128 R40, desc[UR38][R40.64] ;  /* 0x0000002628287980 */ /* 0x000f62000c101d00 */
[----:B------:R-:W-:Y:S01]  /*8620*/  LOP3.LUT R60, R61, 0x380, RZ, 0xc0, !PT ;  /* 0x000003803d3c7812 */ /* 0x000fe200078ec0ff */
[----:B------:R-:W-:Y:S01]  /*8630*/  IMAD.MOV R8, RZ, RZ, -R81 ;  /* 0x000000ffff087224 */ /* 0x000fe200078e0a51 */
[----:B------:R-:W-:Y:S01]  /*8640*/  LOP3.LUT R64, R65, 0x380, RZ, 0xc0, !PT ;  /* 0x0000038041407812 */ /* 0x000fe200078ec0ff */
[----:B------:R-:W5:Y:S01]  /*8650*/  LD.E.128 R44, desc[UR38][R44.64] ;  /* 0x000000262c2c7980 */ /* 0x000f62000c101d00 */
[----:B------:R-:W-:-:S02]  /*8660*/  LOP3.LUT R68, R69, 0x380, RZ, 0xc0, !PT ;  /* 0x0000038045447812 */ /* 0x000fc400078ec0ff */
[----:B------:R-:W-:Y:S01]  /*8670*/  LOP3.LUT R72, R73, 0x380, RZ, 0xc0, !PT ;  /* 0x0000038049487812 */ /* 0x000fe200078ec0ff */
[----:B------:R-:W5:Y:S01]  /*8680*/  LD.E.128 R48, desc[UR38][R48.64] ;  /* 0x0000002630307980 */ /* 0x000f62000c101d00 */
[----:B------:R-:W-:Y:S01]  /*8690*/  SHF.R.S32.HI R2, RZ, 0x1f, R81 ;  /* 0x0000001fff027819 */ /* 0x000fe20000011451 */
[----:B------:R-:W-:Y:S01]  /*86a0*/  IMAD R83, R204, UR5, R83 ;  /* 0x00000005cc537c24 */ /* 0x000fe2000f8e0253 */
[----:B------:R-:W-:Y:S01]  /*86b0*/  LOP3.LUT R13, R158, 0x380, RZ, 0xc0, !PT ;  /* 0x000003809e0d7812 */ /* 0x000fe200078ec0ff */
[----:B------:R-:W-:Y:S01]  /*86c0*/  IMAD.WIDE.U32 R6, R204, UR4, R6 ;  /* 0x00000004cc067c25 */ /* 0x000fe2000f8e0006 */
[----:B------:R-:W-:Y:S01]  /*86d0*/  ULDC.64 UR4, c[0x0][0xbe0] ;  /* 0x0002f80000047ab9 */ /* 0x000fe20000000a00 */
[----:B------:R-:W-:Y:S02]  /*86e0*/  SHF.R.U64 R56, R56, 0x3, RZ ;  /* 0x0000000338387819 */ /* 0x000fe400000012ff */
[----:B------:R-:W-:Y:S01]  /*86f0*/  SHF.R.U64 R60, R60, 0x3, RZ ;  /* 0x000000033c3c7819 */ /* 0x000fe200000012ff */
[----:B------:R-:W-:Y:S01]  /*8700*/  IMAD R2, R2, UR4, RZ ;  /* 0x0000000402027c24 */ /* 0x000fe2000f8e02ff */
[----:B------:R-:W-:Y:S01]  /*8710*/  SHF.R.U64 R64, R64, 0x3, RZ ;  /* 0x0000000340407819 */ /* 0x000fe200000012ff */
[----:B------:R-:W-:Y:S01]  /*8720*/  IMAD R21, R21, R8, R20 ;  /* 0x0000000815157224 */ /* 0x000fe200078e0214 */
[----:B------:R-:W-:-:S02]  /*8730*/  SHF.R.U64 R68, R68, 0x3, RZ ;  /* 0x0000000344447819 */ /* 0x000fc400000012ff */
[----:B------:R-:W-:Y:S01]  /*8740*/  SHF.R.U64 R72, R72, 0x3, RZ ;  /* 0x0000000348487819 */ /* 0x000fe200000012ff */
[----:B------:R-:W-:Y:S01]  /*8750*/  IMAD.IADD R7, R7, 0x1, R83 ;  /* 0x0000000107077824 */ /* 0x000fe200078e0253 */
[----:B------:R-:W-:Y:S01]  /*8760*/  SHF.R.U64 R13, R13, 0x3, RZ ;  /* 0x000000030d0d7819 */ /* 0x000fe200000012ff */
        /* <DEDUP_REMOVED lines=11> */
[----:B------:R-:W-:Y:S01]  /*8820*/  LOP3.LUT R158, R13, R158, RZ, 0x3c, !PT ;  /* 0x0000009e0d9e7212 */ /* 0x000fe200078e3cff */
[----:B------:R-:W-:Y:S01]  /*8830*/  IMAD.WIDE.U32 R6, R81, UR4, R6 ;  /* 0x0000000451067c25 */ /* 0x000fe2000f8e0006 */
[----:B------:R-:W-:Y:S01]  /*8840*/  SHF.R.S32.HI R2, RZ, 0x1f, R21 ;  /* 0x0000001fff027819 */ /* 0x000fe20000011415 */
[----:B------:R-:W-:Y:S01]  /*8850*/  ULDC.64 UR4, c[0x0][0xbd8] ;  /* 0x0002f60000047ab9 */ /* 0x000fe20000000a00 */
[----:B------:R-:W5:Y:S01]  /*8860*/  LD.E.128 R56, desc[UR38][R56.64] ;  /* 0x0000002638387980 */ /* 0x000f62000c101d00 */
[----:B------:R-:W-:-:S02]  /*8870*/  IMAD.IADD R7, R7, 0x1, R83 ;  /* 0x0000000107077824 */ /* 0x000fc400078e0253 */
[----:B------:R-:W-:Y:S01]  /*8880*/  IMAD R2, R2, UR4, RZ ;  /* 0x0000000402027c24 */ /* 0x000fe2000f8e02ff */
[----:B------:R0:W5:Y:S01]  /*8890*/  LD.E.128 R12, desc[UR38][R158.64] ;  /* 0x000000269e0c7980 */ /* 0x000162000c101d00 */
[----:B------:R-:W-:-:S03]  /*88a0*/  IMAD R22, R208, 0x80, R4 ;  /* 0x00000080d0167824 */ /* 0x000fc600078e0204 */
[----:B------:R-:W5:Y:S04]  /*88b0*/  LD.E.128 R60, desc[UR38][R60.64] ;  /* 0x000000263c3c7980 */ /* 0x000f68000c101d00 */
[----:B------:R-:W5:Y:S04]  /*88c0*/  LD.E.128 R64, desc[UR38][R64.64] ;  /* 0x0000002640407980 */ /* 0x000f68000c101d00 */
[----:B------:R-:W5:Y:S04]  /*88d0*/  LD.E.128 R68, desc[UR38][R68.64] ;  /* 0x0000002644447980 */ /* 0x000f68000c101d00 */
[----:B------:R-:W5:Y:S01]  /*88e0*/  LD.E.128 R72, desc[UR38][R72.64] ;  /* 0x0000002648487980 */ /* 0x000f62000c101d00 */
[C---:B------:R-:W-:Y:S01]  /*88f0*/  IMAD R81, R21.reuse, UR5, R2 ;  /* 0x0000000515517c24 */ /* 0x040fe2000f8e0202 */
[----:B------:R-:W-:Y:S01]  /*8900*/  @!PT LDS RZ, [RZ] ;  /* 0x00000000fffff984 */ /* 0x000fe20000000800 */
[----:B------:R-:W-:Y:S01]  /*8910*/  @!PT LDS RZ, [RZ] ;  /* 0x00000000fffff984 */ /* 0x000fe20000000800 */
[----:B------:R-:W-:Y:S01]  /*8920*/  @!PT LDS RZ, [RZ] ;  /* 0x00000000fffff984 */ /* 0x000fe20000000800 */
[----:B------:R-:W-:Y:S01]  /*8930*/  @!PT LDS RZ, [RZ] ;  /* 0x00000000fffff984 */ /* 0x000fe20000000800 */
[----:B------:R1:W-:Y:S06]  /*8940*/  MEMBAR.ALL.CTA ;  /* 0x0000000000007992 */ /* 0x0003ec0000008000 */
[----:B-1----:R-:W1:Y:S01]  /*8950*/  FENCE.VIEW.ASYNC.S ;  /* 0x00000000000073c6 */ /* 0x002e620000000000 */
[----:B------:R-:W-:Y:S01]  /*8960*/  IMAD.WIDE.U32 R6, R21, UR4, R6 ;  /* 0x0000000415067c25 */ /* 0x000fe2000f8e0006 */
[----:B------:R-:W-:-:S03]  /*8970*/  ULDC.64 UR4, c[0x0][0xb80] ;  /* 0x0002e00000047ab9 */ /* 0x000fc60000000a00 */
[----:B------:R-:W-:Y:S01]  /*8980*/  VIADD R2, R22, 0x20 ;  /* 0x0000002016027836 */ /* 0x000fe20000000000 */
[----:B------:R-:W-:Y:S01]  /*8990*/  LEA R8, P2, R6, UR4, 0x1 ;  /* 0x0000000406087c11 */ /* 0x000fe2000f8408ff */
[----:B------:R-:W-:-:S03]  /*89a0*/  IMAD.IADD R7, R7, 0x1, R81 ;  /* 0x0000000107077824 */ /* 0x000fc600078e0251 */
[-C--:B------:R-:W-:Y:S02]  /*89b0*/  ISETP.GE.AND P1, PT, R2, R5.reuse, PT ;  /* 0x000000050200720c */ /* 0x080fe40003f26270 */
[----:B------:R-:W-:Y:S01]  /*89c0*/  LEA.HI.X R2, R6, UR5, R7, 0x1, P2 ;  /* 0x0000000506027c11 */ /* 0x000fe200090f0c07 */
[----:B------:R-:W-:Y:S01]  /*89d0*/  VIADD R0, R0, 0x32420 ;  /* 0x0003242000007836 */ /* 0x000fe20000000000 */
[----:B------:R-:W-:-:S04]  /*89e0*/  ISETP.GE.AND P2, PT, R22, R5, PT ;  /* 0x000000051600720c */ /* 0x000fc80003f46270 */
[----:B------:R-:W-:Y:S01]  /*89f0*/  PRMT R0, RZ, 0x654, R0 ;  /* 0x00000654ff007816 */ /* 0x000fe20000000000 */
[----:B------:R-:W-:Y:S02]  /*8a00*/  VIADD R4, R22, 0x40 ;  /* 0x0000004016047836 */ /* 0x000fe40000000000 */
[C---:B------:R-:W-:Y:S02]  /*8a10*/  VIADD R85, R3.reuse, 0x40 ;  /* 0x0000004003557836 */ /* 0x040fe40000000000 */
[C---:B------:R-:W-:Y:S01]  /*8a20*/  VIADD R87, R3.reuse, 0x80 ;  /* 0x0000008003577836 */ /* 0x040fe20000000000 */
[----:B-1----:R1:W-:Y:S01]  /*8a30*/  SYNCS.ARRIVE.TRANS64.RED.A1T0 RZ, [R0+URZ], RZ ;  /* 0x000000ff00ff79a7 */ /* 0x0023e2000810043f */
[----:B------:R-:W-:Y:S01]  /*8a40*/  VIADD R89, R3, 0xc0 ;  /* 0x000000c003597836 */ /* 0x000fe20000000000 */
[----:B------:R0:W2:Y:S01]  /*8a50*/  SHFL.IDX PT, R82, R8, RZ, 0x181f ;  /* 0x00181fff08527589 */ /* 0x0000a200000e0000 */
[----:B------:R-:W-:Y:S01]  /*8a60*/  BSSY B1, `(.L_x_1087) ;  /* 0x0000019000017945 */ /* 0x000fe20003800000 */
[----:B------:R-:W-:-:S02]  /*8a70*/  ISETP.GE.AND P0, PT, R4, R5, PT ;  /* 0x000000050400720c */ /* 0x000fc40003f06270 */
[----:B-1----:R0:W1:Y:S01]  /*8a80*/  SHFL.IDX PT, R0, R2, RZ, 0x181f ;  /* 0x00181fff02007589 */ /* 0x00206200000e0000 */
[----:B------:R-:W-:Y:S02]  /*8a90*/  SHF.R.S32.HI R84, RZ, 0x1f, R3 ;  /* 0x0000001fff547819 */ /* 0x000fe40000011403 */
        /* <DEDUP_REMOVED lines=9> */
[----:B--2---:R-:W-:-:S04]  /*8b30*/  @!P5 LEA R6, P6, R3, R82, 0x1 ;  /* 0x000000520306d211 */ /* 0x004fc800078c08ff */
[----:B-1----:R-:W-:Y:S02]  /*8b40*/  @!P5 LEA.HI.X R7, R3, R0, R84, 0x1, P6 ;  /* 0x000000000307d211 */ /* 0x002fe400030f0c54 */
        /* <DEDUP_REMOVED lines=10> */
.L_x_1088:
[----:B------:R-:W-:Y:S05]  /*8bf0*/  BSYNC B1 ;  /* 0x0000000000017941 */ /* 0x000fea0003800000 */
.L_x_1087:
[----:B-1----:R1:W3:Y:S01]  /*8c00*/  SHFL.IDX PT, R0, R2, 0x1, 0x181f ;  /* 0x00381f0002007f89 */ /* 0x0022e200000e0000 */
[----:B------:R-:W-:Y:S03]  /*8c10*/  BSSY B1, `(.L_x_1089) ;  /* 0x0000014000017945 */ /* 0x000fe60003800000 */
[----:B0-----:R1:W0:Y:S01]  /*8c20*/  SHFL.IDX PT, R20, R8, 0x1, 0x181f ;  /* 0x00381f0008147f89 */ /* 0x00122200000e0000 */
[----:B------:R-:W-:Y:S05]  /*8c30*/  @P1 BRA `(.L_x_1090) ;  /* 0x0000000000441947 */ /* 0x000fea0003800000 */
[----:B------:R-:W-:Y:S02]  /*8c40*/  ULDC UR4, c[0x0][0xbc8] ;  /* 0x0002f20000047ab9 */ /* 0x000fe40000000800 */
[----:B------:R-:W-:Y:S02]  /*8c50*/  ISETP.GE.AND P4, PT, R3, UR4, PT ;  /* 0x0000000403007c0c */ /* 0x000fe4000bf86270 */
[----:B------:R-:W-:Y:S02]  /*8c60*/  ISETP.GE.AND P3, PT, R85, UR4, PT ;  /* 0x0000000455007c0c */ /* 0x000fe4000bf66270 */
[----:B------:R-:W-:Y:S02]  /*8c70*/  ISETP.GE.AND P2, PT, R87, UR4, PT ;  /* 0x0000000457007c0c */ /* 0x000fe4000bf46270 */
[----:B------:R-:W-:-:S07]  /*8c80*/  ISETP.GE.AND P1, PT, R89, UR4, PT ;  /* 0x0000000459007c0c */ /* 0x000fce000bf26270 */
[-C--:B0-----:R-:W-:Y:S02]  /*8c90*/  @!P4 LEA R6, P6, R3, R20.reuse, 0x1 ;  /* 0x000000140306c211 */ /* 0x081fe400078c08ff */
[----:B-----5:R-:W-:Y:S02]  /*8ca0*/  @!P3 LEA R12, P5, R85, R20, 0x1 ;  /* 0x00000014550cb211 */ /* 0x020fe400078a08ff */
        /* <DEDUP_REMOVED lines=10> */
.L_x_1090:
[----:B------:R-:W-:Y:S05]  /*8d50*/  BSYNC B1 ;  /* 0x0000000000017941 */ /* 0x000fea0003800000 */
.L_x_1089:
[----:B---3--:R3:W0:Y:S01]  /*8d60*/  SHFL.IDX PT, R0, R2, 0x2, 0x181f ;  /* 0x00581f0002007f89 */ /* 0x00862200000e0000 */
[----:B------:R-:W-:Y:S03]  /*8d70*/  BSSY B1, `(.L_x_1091) ;  /* 0x0000014000017945 */ /* 0x000fe60003800000 */
[----:B----45:R3:W4:Y:S01]  /*8d80*/  SHFL.IDX PT, R16, R8, 0x2, 0x181f ;  /* 0x00581f0008107f89 */ /* 0x03072200000e0000 */
        /* <DEDUP_REMOVED lines=18> */
.L_x_1092:
[----:B------:R-:W-:Y:S05]  /*8eb0*/  BSYNC B1 ;  /* 0x0000000000017941 */ /* 0x000fea0003800000 */
.L_x_1091:
[----:B0-----:R-:W-:Y:S01]  /*8ec0*/  VIADD R0, R22, 0x60 ;  /* 0x0000006016007836 */ /* 0x001fe20000000000 */
[----:B------:R0:W0:Y:S04]  /*8ed0*/  SHFL.IDX PT, R12, R2, 0x3, 0x181f ;  /* 0x00781f00020c7f89 */ /* 0x00002800000e0000 */
[----:B------:R-:W-:Y:S01]  /*8ee0*/  ISETP.GE.AND P0, PT, R0, R5, PT ;  /* 0x000000050000720c */ /* 0x000fe20003f06270 */
[----:B-1-3--:R-:W1:-:S12]  /*8ef0*/  SHFL.IDX PT, R8, R8, 0x3, 0x181f ;  /* 0x00781f0008087f89 */ /* 0x00ae5800000e0000 */
[----:B------:R-:W-:Y:S05]  /*8f00*/  @P0 BRA `(.L_x_1093) ;  /* 0x00000024007c0947 */ /* 0x000fea0003800000 */
[----:B------:R-:W-:Y:S02]  /*8f10*/  ULDC UR4, c[0x0][0xbc8] ;  /* 0x0002f20000047ab9 */ /* 0x000fe40000000800 */
[----:B------:R-:W-:Y:S02]  /*8f20*/  ISETP.GE.AND P3, PT, R3, UR4, PT ;  /* 0x0000000403007c0c */ /* 0x000fe4000bf66270 */
[----:B------:R-:W-:Y:S02]  /*8f30*/  ISETP.GE.AND P4, PT, R85, UR4, PT ;  /* 0x0000000455007c0c */ /* 0x000fe4000bf86270 */
[----:B------:R-:W-:-:S09]  /*8f40*/  ISETP.GE.AND P5, PT, R87, UR4, PT ;  /* 0x0000000457007c0c */ /* 0x000fd2000bfa6270 */
[-C--:B01----:R-:W-:Y:S02]  /*8f50*/  @!P3 LEA R2, P0, R3, R8.reuse, 0x1 ;  /* 0x000000080302b211 */ /* 0x083fe400078008ff */
[-C--:B------:R-:W-:Y:S02]  /*8f60*/  @!P4 LEA R4, P1, R85, R8.reuse, 0x1 ;  /* 0x000000085504c211 */ /* 0x080fe400078208ff */
        /* <DEDUP_REMOVED lines=13> */
.L_x_1086:
[----:B------:R-:W-:Y:S01]  /*9040*/  ULDC.64 UR4, c[0x0][0xc08] ;  /* 0x0003020000047ab9 */ /* 0x000fe20000000a00 */
[----:B-1----:R-:W0:Y:S01]  /*9050*/  @P4 LDC R15, c[0x0][0xcec] ;  /* 0x00033b00ff0f4b82 */ /* 0x002e220000000800 */
[----:B------:R-:W-:Y:S01]  /*9060*/  IMAD R3, R6, UR4, RZ ;  /* 0x0000000406037c24 */ /* 0x000fe2000f8e02ff */
[----:B------:R-:W-:Y:S01]  /*9070*/  ULDC.64 UR6, c[0x0][0xc30] ;  /* 0x00030c0000067ab9 */ /* 0x000fe20000000a00 */
[----:B------:R-:W-:Y:S01]  /*9080*/  IMAD.WIDE.U32 R6, R2, UR4, RZ ;  /* 0x0000000402067c25 */ /* 0x000fe2000f8e00ff */
[----:B------:R-:W-:Y:S01]  /*9090*/  ISETP.GE.AND P0, PT, R16, R5, PT ;  /* 0x000000051000720c */ /* 0x000fe20003f06270 */
[----:B------:R-:W-:Y:S01]  /*90a0*/  BSSY B1, `(.L_x_1094) ;  /* 0x00000d1000017945 */ /* 0x000fe20003800000 */
[----:B------:R-:W-:Y:S01]  /*90b0*/  SHF.R.S32.HI R22, RZ, 0x1f, R210 ;  /* 0x0000001fff167819 */ /* 0x000fe200000114d2 */
[----:B------:R-:W-:Y:S01]  /*90c0*/  IMAD R3, R2, UR5, R3 ;  /* 0x0000000502037c24 */ /* 0x000fe2000f8e0203 */
[----:B------:R-:W-:Y:S01]  /*90d0*/  ULDC.64 UR4, c[0x0][0xc38] ;  /* 0x00030e0000047ab9 */ /* 0x000fe20000000a00 */
[----:B------:R-:W1:Y:S01]  /*90e0*/  @P4 LDC R2, c[0x0][0xcf0] ;  /* 0x00033c00ff024b82 */ /* 0x000e620000000800 */
[----:B------:R-:W-:Y:S01]  /*90f0*/  VIADD R176, R205, 0x18 ;  /* 0x00000018cdb07836 */ /* 0x000fe20000000000 */
[----:B------:R-:W-:Y:S01]  /*9100*/  SHF.R.S32.HI R152, RZ, 0x1f, R211 ;  /* 0x0000001fff987819 */ /* 0x000fe200000114d3 */
[----:B------:R-:W-:Y:S01]  /*9110*/  IMAD.IADD R7, R7, 0x1, R3 ;  /* 0x0000000107077824 */ /* 0x000fe200078e0203 */
[----:B------:R-:W-:Y:S01]  /*9120*/  SHF.R.S32.HI R3, RZ, 0x1f, R204 ;  /* 0x0000001fff037819 */ /* 0x000fe200000114cc */
[----:B------:R-:W-:Y:S01]  /*9130*/  VIADD R178, R205, 0x10 ;  /* 0x00000010cdb27836 */ /* 0x000fe20000000000 */
[----:B------:R-:W-:Y:S01]  /*9140*/  SHF.R.S32.HI R153, RZ, 0x1f, R212 ;  /* 0x0000001fff997819 */ /* 0x000fe200000114d4 */
[----:B------:R-:W-:Y:S01]  /*9150*/  IMAD.WIDE.U32 R6, R206, UR4, R6 ;  /* 0x00000004ce067c25 */ /* 0x000fe2000f8e0006 */
[----:B------:R-:W-:-:S02]  /*9160*/  SHF.R.S32.HI R154, RZ, 0x1f, R213 ;  /* 0x0000001fff9a7819 */ /* 0x000fc400000114d5 */
[----:B------:R-:W-:Y:S01]  /*9170*/  SHF.R.S32.HI R155, RZ, 0x1f, R214 ;  /* 0x0000001fff9b7819 */ /* 0x000fe200000114d6 */
[----:B------:R-:W-:Y:S01]  /*9180*/  IMAD R7, R206, UR5, R7 ;  /* 0x00000005ce077c24 */ /* 0x000fe2000f8e0207 */
[----:B------:R-:W-:Y:S01]  /*9190*/  ULDC.64 UR4, c[0x0][0xc40] ;  /* 0x0003100000047ab9 */ /* 0x000fe20000000a00 */
[----:B------:R-:W-:Y:S01]  /*91a0*/  VIADD R180, R205, 0x8 ;  /* 0x00000008cdb47836 */ /* 0x000fe20000000000 */
[----:B------:R-:W-:Y:S01]  /*91b0*/  SHF.R.S32.HI R156, RZ, 0x1f, R215 ;  /* 0x0000001fff9c7819 */ /* 0x000fe200000114d7 */
[----:B------:R-:W-:Y:S01]  /*91c0*/  IMAD R3, R3, UR4, RZ ;  /* 0x0000000403037c24 */ /* 0x000fe2000f8e02ff */
[----:B------:R-:W-:Y:S01]  /*91d0*/  SHF.R.S32.HI R157, RZ, 0x1f, R216 ;  /* 0x0000001fff9d7819 */ /* 0x000fe200000114d8 */
[----:B0-----:R-:W-:Y:S01]  /*91e0*/  @P4 IMAD.HI.U32 R15, R20, R15, RZ ;  /* 0x0000000f140f4227 */ /* 0x001fe200078e00ff */
[----:B------:R-:W-:Y:S02]  /*91f0*/  SHF.R.S32.HI R158, RZ, 0x1f, R219 ;  /* 0x0000001fff9e7819 */ /* 0x000fe400000114db */
[----:B------:R-:W-:Y:S01]  /*9200*/  SHF.R.S32.HI R159, RZ, 0x1f, R221 ;  /* 0x0000001fff9f7819 */ /* 0x000fe200000114dd */
[C---:B------:R-:W-:Y:S01]  /*9210*/  IMAD R13, R204.reuse, UR5, R3 ;  /* 0x00000005cc0d7c24 */ /* 0x040fe2000f8e0203 */
[----:B------:R-:W-:Y:S01]  /*9220*/  SHF.R.S32.HI R160, RZ, 0x1f, R222 ;  /* 0x0000001fffa07819 */ /* 0x000fe200000114de */
[----:B------:R-:W-:Y:S01]  /*9230*/  IMAD.WIDE.U32 R6, R204, UR4, R6 ;  /* 0x00000004cc067c25 */ /* 0x000fe2000f8e0006 */
[----:B------:R-:W-:Y:S01]  /*9240*/  ULDC.64 UR4, c[0x0][0xc48] ;  /* 0x0003120000047ab9 */ /* 0x000fe20000000a00 */
[----:B------:R-:W-:-:S02]  /*9250*/  SHF.R.S32.HI R161, RZ, 0x1f, R223 ;  /* 0x0000001fffa17819 */ /* 0x000fc400000114df */
[----:B------:R-:W-:Y:S01]  /*9260*/  IMAD.MOV.U32 R3, RZ, RZ, R20 ;  /* 0x000000ffff037224 */ /* 0x000fe200078e0014 */
[----:B-1----:R-:W-:Y:S01]  /*9270*/  @P4 SHF.R.U32.HI R3, RZ, R2, R15 ;  /* 0x00000002ff034219 */ /* 0x002fe2000001160f */
[----:B------:R-:W-:Y:S01]  /*9280*/  IMAD.IADD R7, R7, 0x1, R13 ;  /* 0x0000000107077824 */ /* 0x000fe200078e020d */
[----:B------:R-:W-:Y:S01]  /*9290*/  SHF.R.S32.HI R163, RZ, 0x1f, R225 ;  /* 0x0000001fffa37819 */ /* 0x000fe200000114e1 */
[----:B------:R-:W-:Y:S01]  /*92a0*/  VIADD R175, R205, 0x18 ;  /* 0x00000018cdaf7836 */ /* 0x000fe20000000000 */
[--C-:B------:R-:W-:Y:S01]  /*92b0*/  SHF.R.S32.HI R2, RZ, 0x1f, R3.reuse ;  /* 0x0000001fff027819 */ /* 0x100fe20000011403 */
[----:B------:R-:W-:Y:S01]  /*92c0*/  IMAD.MOV R4, RZ, RZ, -R3 ;  /* 0x000000ffff047224 */ /* 0x000fe200078e0a03 */
[----:B------:R-:W-:Y:S01]  /*92d0*/  SHF.R.S32.HI R164, RZ, 0x1f, R226 ;  /* 0x0000001fffa47819 */ /* 0x000fe200000114e2 */
[----:B------:R-:W-:Y:S01]  /*92e0*/  IMAD.WIDE.U32 R6, R162, UR4, R6 ;  /* 0x00000004a2067c25 */ /* 0x000fe2000f8e0006 */
[----:B------:R-:W-:Y:S02]  /*92f0*/  SHF.R.S32.HI R165, RZ, 0x1f, R227 ;  /* 0x0000001fffa57819 */ /* 0x000fe400000114e3 */
[----:B------:R-:W-:Y:S01]  /*9300*/  SHF.R.S32.HI R166, RZ, 0x1f, R228 ;  /* 0x0000001fffa67819 */ /* 0x000fe200000114e4 */
[----:B------:R-:W-:Y:S01]  /*9310*/  IMAD R21, R21, R4, R20 ;  /* 0x0000000415157224 */ /* 0x000fe200078e0214 */
[----:B------:R-:W-:Y:S01]  /*9320*/  SHF.R.S32.HI R167, RZ, 0x1f, R230 ;  /* 0x0000001fffa77819 */ /* 0x000fe200000114e6 */
[----:B------:R-:W-:Y:S01]  /*9330*/  IMAD R2, R2, UR6, RZ ;  /* 0x0000000602027c24 */ /* 0x000fe2000f8e02ff */
[----:B------:R-:W-:Y:S01]  /*9340*/  SHF.R.S32.HI R168, RZ, 0x1f, R231 ;  /* 0x0000001fffa87819 */ /* 0x000fe200000114e7 */
[----:B------:R-:W-:Y:S01]  /*9350*/  IMAD R7, R162, UR5, R7 ;  /* 0x00000005a2077c24 */ /* 0x000fe2000f8e0207 */
[----:B------:R-:W-:Y:S01]  /*9360*/  ULDC.64 UR4, c[0x0][0xc28] ;  /* 0x00030a0000047ab9 */ /* 0x000fe20000000a00 */
[C---:B------:R-:W-:Y:S01]  /*9370*/  IMAD R13, R3.reuse, UR7, R2 ;  /* 0x00000007030d7c24 */ /* 0x040fe2000f8e0202 */
[----:B------:R-:W-:Y:S01]  /*9380*/  SHF.R.S32.HI R2, RZ, 0x1f, R21 ;  /* 0x0000001fff027819 */ /* 0x000fe20000011415 */
[----:B------:R-:W-:Y:S01]  /*9390*/  IMAD.WIDE.U32 R6, R3, UR6, R6 ;  /* 0x0000000603067c25 */ /* 0x000fe2000f8e0006 */
[----:B------:R-:W-:-:S02]  /*93a0*/  SHF.R.S32.HI R162, RZ, 0x1f, R224 ;  /* 0x0000001fffa27819 */ /* 0x000fc400000114e0 */
[----:B------:R-:W-:Y:S01]  /*93b0*/  SHF.R.S32.HI R169, RZ, 0x1f, R232 ;  /* 0x0000001fffa97819 */ /* 0x000fe200000114e8 */
[----:B------:R-:W-:Y:S01]  /*93c0*/  IMAD R2, R2, UR4, RZ ;  /* 0x0000000402027c24 */ /* 0x000fe2000f8e02ff */
[----:B------:R-:W-:Y:S01]  /*93d0*/  SHF.R.S32.HI R170, RZ, 0x1f, R233 ;  /* 0x0000001fffaa7819 */ /* 0x000fe200000114e9 */
[----:B------:R-:W-:Y:S01]  /*93e0*/  IMAD.IADD R7, R7, 0x1, R13 ;  /* 0x0000000107077824 */ /* 0x000fe200078e020d */
[----:B------:R-:W-:Y:S01]  /*93f0*/  SHF.R.S32.HI R171, RZ, 0x1f, R234 ;  /* 0x0000001fffab7819 */ /* 0x000fe200000114ea */
[C---:B------:R-:W-:Y:S01]  /*9400*/  IMAD R3, R21.reuse, UR5, R2 ;  /* 0x0000000515037c24 */ /* 0x040fe2000f8e0202 */
[----:B------:R-:W-:Y:S01]  /*9410*/  SHF.R.S32.HI R172, RZ, 0x1f, R235 ;  /* 0x0000001fffac7819 */ /* 0x000fe200000114eb */
[----:B------:R-:W-:Y:S01]  /*9420*/  IMAD.WIDE.U32 R6, R21, UR4, R6 ;  /* 0x0000000415067c25 */ /* 0x000fe2000f8e0006 */
[----:B------:R-:W-:Y:S01]  /*9430*/  ULDC.64 UR4, c[0x0][0xc00] ;  /* 0x0003000000047ab9 */ /* 0x000fe20000000a00 */
[----:B------:R-:W-:Y:S02]  /*9440*/  SHF.R.S32.HI R173, RZ, 0x1f, R236 ;  /* 0x0000001fffad7819 */ /* 0x000fe400000114ec */
[----:B------:R-:W-:Y:S01]  /*9450*/  VIADD R2, R0, 0x32420 ;  /* 0x0003242000027836 */ /* 0x000fe20000000000 */
[C---:B------:R-:W-:Y:S01]  /*9460*/  LEA R0, P1, R6.reuse, UR4, 0x2 ;  /* 0x0000000406007c11 */ /* 0x040fe2000f8210ff */
[----:B------:R-:W-:Y:S01]  /*9470*/  IMAD.IADD R3, R7, 0x1, R3 ;  /* 0x0000000107037824 */ /* 0x000fe200078e0203 */
[----:B------:R-:W-:Y:S01]  /*9480*/  SHF.R.S32.HI R174, RZ, 0x1f, R237 ;  /* 0x0000001fffae7819 */ /* 0x000fe200000114ed */
[C---:B------:R-:W-:Y:S01]  /*9490*/  VIADD R177, R205.reuse, 0x10 ;  /* 0x00000010cdb17836 */ /* 0x040fe20000000000 */
[----:B------:R-:W-:Y:S01]  /*94a0*/  PRMT R2, RZ, 0x654, R2 ;  /* 0x00000654ff027816 */ /* 0x000fe20000000002 */
[----:B------:R-:W-:Y:S01]  /*94b0*/  VIADD R179, R205, 0x8 ;  /* 0x00000008cdb37836 */ /* 0x000fe20000000000 */
[----:B------:R-:W-:-:S02]  /*94c0*/  LEA.HI.X R4, R6, UR5, R3, 0x2, P1 ;  /* 0x0000000506047c11 */ /* 0x000fc400088f1403 */
[----:B------:R0:W-:Y:S01]  /*94d0*/  SYNCS.ARRIVE.TRANS64.RED.A1T0 RZ, [R2+URZ], RZ ;  /* 0x000000ff02ff79a7 */ /* 0x0001e2000810043f */
[----:B------:R-:W-:Y:S02]  /*94e0*/  SHF.R.S32.HI R176, RZ, 0x1f, R176 ;  /* 0x0000001fffb07819 */ /* 0x000fe400000114b0 */
[----:B------:R1:W2:Y:S01]  /*94f0*/  SHFL.IDX PT, R3, R4, RZ, 0x1c1f ;  /* 0x001c1fff04037589 */ /* 0x0002a200000e0000 */
[----:B------:R-:W-:Y:S02]  /*9500*/  SHF.R.S32.HI R178, RZ, 0x1f, R178 ;  /* 0x0000001fffb27819 */ /* 0x000fe400000114b2 */
[----:B------:R-:W-:Y:S01]  /*9510*/  SHF.R.S32.HI R180, RZ, 0x1f, R180 ;  /* 0x0000001fffb47819 */ /* 0x000fe200000114b4 */
[----:B0-----:R1:W0:Y:S01]  /*9520*/  SHFL.IDX PT, R2, R0, RZ, 0x1c1f ;  /* 0x001c1fff00027589 */ /* 0x00122200000e0000 */
[----:B------:R-:W-:Y:S05]  /*9530*/  @P0 BRA `(.L_x_1095) ;  /* 0x00000008001c0947 */ /* 0x000fea0003800000 */
[----:B------:R-:W-:Y:S02]  /*9540*/  ULDC UR4, c[0x0][0xbc8] ;  /* 0x0002f20000047ab9 */ /* 0x000fe40000000800 */
[----:B------:R-:W-:Y:S02]  /*9550*/  ISETP.GE.AND P4, PT, R179, UR4, PT ;  /* 0x00000004b3007c0c */ /* 0x000fe4000bf86270 */
[----:B------:R-:W-:Y:S02]  /*9560*/  ISETP.GE.AND P3, PT, R177, UR4, PT ;  /* 0x00000004b1007c0c */ /* 0x000fe4000bf66270 */
[----:B------:R-:W-:Y:S02]  /*9570*/  ISETP.GE.AND P5, PT, R205, UR4, PT ;  /* 0x00000004cd007c0c */ /* 0x000fe4000bfa6270 */
[----:B------:R-:W-:Y:S02]  /*9580*/  ISETP.GE.AND P1, PT, R237, UR4, PT ;  /* 0x00000004ed007c0c */ /* 0x000fe4000bf26270 */
[----:B------:R-:W-:-:S05]  /*9590*/  ISETP.GE.AND P0, PT, R175, UR4, PT ;  /* 0x00000004af007c0c */ /* 0x000fca000bf06270 */
[-C--:B0-----:R-:W-:Y:S02]  /*95a0*/  @!P4 LEA R6, P2, R179, R2.reuse, 0x2 ;  /* 0x00000002b306c211 */ /* 0x081fe400078410ff */
        /* <DEDUP_REMOVED lines=10> */
[-C--:B0-----:R-:W-:Y:S02]  /*9650*/  @!P0 LEA R6, P6, R175, R2.reuse, 0x2 ;  /* 0x00000002af068211 */ /* 0x081fe400078c10ff */
[-C--:B--2---:R-:W-:Y:S01]  /*9660*/  @!P1 LEA R12, P5, R237, R2.reuse, 0x2 ;  /* 0x00000002ed0c9211 */ /* 0x084fe200078a10ff */
[----:B------:R-:W-:Y:S01]  /*9670*/  VIADD R33, R205, 0xe8 ;  /* 0x000000e8cd217836 */ /* 0x000fe20000000000 */
        /* <DEDUP_REMOVED lines=10> */
[CC--:B0-----:R-:W-:Y:S02]  /*9720*/  @!P3 LEA R6, P6, R235.reuse, R2.reuse, 0x2 ;  /* 0x00000002eb06b211 */ /* 0x0c1fe400078c10ff */
        /* <DEDUP_REMOVED lines=10> */
[CC--:B0-----:R-:W-:Y:S02]  /*97d0*/  @!P0 LEA R6, P4, R232.reuse, R2.reuse, 0x2 ;  /* 0x00000002e8068211 */ /* 0x0c1fe400078810ff */
[----:B--2---:R-:W-:Y:S02]  /*97e0*/  @!P1 LEA R12, P5, R231, R2, 0x2 ;  /* 0x00000002e70c9211 */ /* 0x004fe400078a10ff */
[-C--:B------:R-:W-:Y:S02]  /*97f0*/  @!P0 LEA.HI.X R7, R232, R3.reuse, R169, 0x2, P4 ;  /* 0x00000003e8078211 */ /* 0x080fe400020f14a9 */
[----:B------:R-:W-:Y:S02]  /*9800*/  ISETP.GE.AND P4, PT, R227, UR4, PT ;  /* 0x00000004e3007c0c */ /* 0x000fe4000bf86270 */
[----:B------:R-:W-:Y:S01]  /*9810*/  @!P1 LEA.HI.X R13, R231, R3, R168, 0x2, P5 ;  /* 0x00000003e70d9211 */ /* 0x000fe200028f14a8 */
[----:B------:R0:W-:Y:S01]  /*9820*/  @!P0 ST.E.64 desc[UR38][R6.64], R60 ;  /* 0x0000003c06008985 */ /* 0x0001e2000c101b26 */
[----:B------:R-:W-:-:S02]  /*9830*/  ISETP.GE.AND P5, PT, R226, UR4, PT ;  /* 0x00000004e2007c0c */ /* 0x000fc4000bfa6270 */
[----:B---3--:R-:W-:Y:S01]  /*9840*/  @!P2 LEA R14, P6, R230, R2, 0x2 ;  /* 0x00000002e60ea211 */ /* 0x008fe200078c10ff */
[----:B------:R2:W-:Y:S01]  /*9850*/  @!P1 ST.E.64 desc[UR38][R12.64], R64 ;  /* 0x000000400c009985 */ /* 0x0005e2000c101b26 */
[----:B------:R-:W-:Y:S02]  /*9860*/  ISETP.GE.AND P1, PT, R224, UR4, PT ;  /* 0x00000004e0007c0c */ /* 0x000fe4000bf26270 */
[----:B------:R-:W-:Y:S02]  /*9870*/  @!P2 LEA.HI.X R15, R230, R3, R167, 0x2, P6 ;  /* 0x00000003e60fa211 */ /* 0x000fe400030f14a7 */
[----:B------:R-:W-:-:S03]  /*9880*/  ISETP.GE.AND P0, PT, R225, UR4, PT ;  /* 0x00000004e1007c0c */ /* 0x000fc6000bf06270 */
[----:B------:R3:W-:Y:S01]  /*9890*/  @!P2 ST.E.64 desc[UR38][R14.64], R68 ;  /* 0x000000440e00a985 */ /* 0x0007e2000c101b26 */
[CC--:B0-----:R-:W-:Y:S02]  /*98a0*/  @!P3 LEA R6, P6, R228.reuse, R2.reuse, 0x2 ;  /* 0x00000002e406b211 */ /* 0x0c1fe400078c10ff */
[CC--:B--2---:R-:W-:Y:S02]  /*98b0*/  @!P4 LEA R12, P2, R227.reuse, R2.reuse, 0x2 ;  /* 0x00000002e30cc211 */ /* 0x0c4fe400078410ff */
[-C--:B------:R-:W-:Y:S02]  /*98c0*/  @!P3 LEA.HI.X R7, R228, R3.reuse, R166, 0x2, P6 ;  /* 0x00000003e407b211 */ /* 0x080fe400030f14a6 */
[----:B------:R-:W-:Y:S02]  /*98d0*/  @!P4 LEA.HI.X R13, R227, R3, R165, 0x2, P2 ;  /* 0x00000003e30dc211 */ /* 0x000fe400010f14a5 */
[----:B------:R-:W-:Y:S01]  /*98e0*/  ISETP.GE.AND P2, PT, R223, UR4, PT ;  /* 0x00000004df007c0c */ /* 0x000fe2000bf46270 */
[----:B------:R0:W-:Y:S01]  /*98f0*/  @!P3 ST.E.64 desc[UR38][R6.64], R72 ;  /* 0x000000480600b985 */ /* 0x0001e2000c101b26 */
[----:B---3--:R-:W-:-:S03]  /*9900*/  @!P5 LEA R14, P6, R226, R2, 0x2 ;  /* 0x00000002e20ed211 */ /* 0x008fc600078c10ff */
[----:B------:R2:W-:Y:S01]  /*9910*/  @!P4 ST.E.64 desc[UR38][R12.64], R76 ;  /* 0x0000004c0c00c985 */ /* 0x0005e2000c101b26 */
[----:B------:R-:W-:Y:S02]  /*9920*/  @!P5 LEA.HI.X R15, R226, R3, R164, 0x2, P6 ;  /* 0x00000003e20fd211 */ /* 0x000fe400030f14a4 */
[----:B------:R-:W-:-:S03]  /*9930*/  ISETP.GE.AND P4, PT, R221, UR4, PT ;  /* 0x00000004dd007c0c */ /* 0x000fc6000bf86270 */
[----:B------:R3:W-:Y:S01]  /*9940*/  @!P5 ST.E.64 desc[UR38][R14.64], R80 ;  /* 0x000000500e00d985 */ /* 0x0007e2000c101b26 */
[----:B------:R-:W-:Y:S02]  /*9950*/  ISETP.GE.AND P5, PT, R222, UR4, PT ;  /* 0x00000004de007c0c */ /* 0x000fe4000bfa6270 */
        /* <DEDUP_REMOVED lines=8> */
[----:B------:R-:W-:-:S05]  /*99e0*/  @!P2 LEA.HI.X R15, R223, R3, R161, 0x2, P6 ;  /* 0x00000003df0fa211 */ /* 0x000fca00030f14a1 */
[----:B------:R3:W-:Y:S01]  /*99f0*/  @!P2 ST.E.64 desc[UR38][R14.64], R92 ;  /* 0x0000005c0e00a985 */ /* 0x0007e2000c101b26 */
[----:B------:R-:W-:Y:S02]  /*9a00*/  ISETP.GE.AND P2, PT, R216, UR4, PT ;  /* 0x00000004d8007c0c */ /* 0x000fe4000bf46270 */
[CC--:B0-----:R-:W-:Y:S02]  /*9a10*/  @!P5 LEA R6, P1, R222.reuse, R2.reuse, 0x2 ;  /* 0x00000002de06d211 */ /* 0x0c1fe400078210ff */
[-C--:B--2---:R-:W-:Y:S02]  /*9a20*/  @!P4 LEA R12, P0, R221, R2.reuse, 0x2 ;  /* 0x00000002dd0cc211 */ /* 0x084fe400078010ff */
[-C--:B------:R-:W-:Y:S02]  /*9a30*/  @!P5 LEA.HI.X R7, R222, R3.reuse, R160, 0x2, P1 ;  /* 0x00000003de07d211 */ /* 0x080fe400008f14a0 */
[----:B------:R-:W-:Y:S02]  /*9a40*/  ISETP.GE.AND P1, PT, R215, UR4, PT ;  /* 0x00000004d7007c0c */ /* 0x000fe4000bf26270 */
[----:B---3--:R-:W-:Y:S01]  /*9a50*/  @!P3 LEA R14, P6, R219, R2, 0x2 ;  /* 0x00000002db0eb211 */ /* 0x008fe200078c10ff */
[----:B------:R-:W-:Y:S01]  /*9a60*/  @!P5 ST.E.64 desc[UR38][R6.64], R96 ;  /* 0x000000600600d985 */ /* 0x000fe2000c101b26 */
[----:B------:R-:W-:-:S02]  /*9a70*/  @!P4 LEA.HI.X R13, R221, R3, R159, 0x2, P0 ;  /* 0x00000003dd0dc211 */ /* 0x000fc400000f149f */
[----:B------:R-:W-:Y:S02]  /*9a80*/  @!P3 LEA.HI.X R15, R219, R3, R158, 0x2, P6 ;  /* 0x00000003db0fb211 */ /* 0x000fe400030f149e */
[----:B------:R-:W-:Y:S01]  /*9a90*/  ISETP.GE.AND P0, PT, R214, UR4, PT ;  /* 0x00000004d6007c0c */ /* 0x000fe2000bf06270 */
[----:B------:R-:W-:Y:S01]  /*9aa0*/  @!P4 ST.E.64 desc[UR38][R12.64], R100 ;  /* 0x000000640c00c985 */ /* 0x000fe2000c101b26 */
[-C--:B------:R-:W-:Y:S02]  /*9ab0*/  @!P2 LEA R18, P6, R216, R2.reuse, 0x2 ;  /* 0x00000002d812a211 */ /* 0x080fe400078c10ff */
[----:B------:R-:W-:Y:S01]  /*9ac0*/  ISETP.GE.AND P4, PT, R212, UR4, PT ;  /* 0x00000004d4007c0c */ /* 0x000fe2000bf86270 */
[----:B------:R-:W-:Y:S01]  /*9ad0*/  @!P3 ST.E.64 desc[UR38][R14.64], R104 ;  /* 0x000000680e00b985 */ /* 0x000fe2000c101b26 */
[----:B------:R-:W-:Y:S02]  /*9ae0*/  ISETP.GE.AND P3, PT, R213, UR4, PT ;  /* 0x00000004d5007c0c */ /* 0x000fe4000bf66270 */
[----:B------:R-:W-:-:S02]  /*9af0*/  @!P1 LEA R20, P5, R215, R2, 0x2 ;  /* 0x00000002d7149211 */ /* 0x000fc400078a10ff */
[-C--:B------:R-:W-:Y:S02]  /*9b00*/  @!P2 LEA.HI.X R19, R216, R3.reuse, R157, 0x2, P6 ;  /* 0x00000003d813a211 */ /* 0x080fe400030f149d */
[-C--:B------:R-:W-:Y:S02]  /*9b10*/  @!P1 LEA.HI.X R21, R215, R3.reuse, R156, 0x2, P5 ;  /* 0x00000003d7159211 */ /* 0x080fe400028f149c */
[CC--:B------:R-:W-:Y:S01]  /*9b20*/  @!P0 LEA R16, P6, R214.reuse, R2.reuse, 0x2 ;  /* 0x00000002d6108211 */ /* 0x0c0fe200078c10ff */
[----:B------:R0:W-:Y:S01]  /*9b30*/  @!P2 ST.E.64 desc[UR38][R18.64], R108 ;  /* 0x0000006c1200a985 */ /* 0x0001e2000c101b26 */
[----:B------:R-:W-:Y:S02]  /*9b40*/  ISETP.GE.AND P2, PT, R211, UR4, PT ;  /* 0x00000004d3007c0c */ /* 0x000fe4000bf46270 */
[----:B------:R-:W-:Y:S01]  /*9b50*/  @!P0 LEA.HI.X R17, R214, R3, R155, 0x2, P6 ;  /* 0x00000003d6118211 */ /* 0x000fe200030f149b */
[----:B------:R2:W-:Y:S01]  /*9b60*/  @!P1 ST.E.64 desc[UR38][R20.64], R112 ;  /* 0x0000007014009985 */ /* 0x0005e2000c101b26 */
[----:B------:R-:W-:-:S02]  /*9b70*/  @!P3 LEA R24, P1, R213, R2, 0x2 ;  /* 0x00000002d518b211 */ /* 0x000fc400078210ff */
[-C--:B------:R-:W-:Y:S01]  /*9b80*/  @!P4 LEA R28, P5, R212, R2.reuse, 0x2 ;  /* 0x00000002d41cc211 */ /* 0x080fe200078a10ff */
[----:B------:R3:W-:Y:S01]  /*9b90*/  @!P0 ST.E.64 desc[UR38][R16.64], R116 ;  /* 0x0000007410008985 */ /* 0x0007e2000c101b26 */
[-C--:B------:R-:W-:Y:S02]  /*9ba0*/  @!P3 LEA.HI.X R25, R213, R3.reuse, R154, 0x2, P1 ;  /* 0x00000003d519b211 */ /* 0x080fe400008f149a */
[----:B------:R-:W-:Y:S02]  /*9bb0*/  ISETP.GE.AND P1, PT, R210, UR4, PT ;  /* 0x00000004d2007c0c */ /* 0x000fe4000bf26270 */
[----:B------:R-:W-:Y:S01]  /*9bc0*/  @!P4 LEA.HI.X R29, R212, R3, R153, 0x2, P5 ;  /* 0x00000003d41dc211 */ /* 0x000fe200028f1499 */
[----:B------:R4:W-:Y:S01]  /*9bd0*/  @!P3 ST.E.64 desc[UR38][R24.64], R120 ;  /* 0x000000781800b985 */ /* 0x0009e2000c101b26 */
[----:B------:R-:W-:Y:S01]  /*9be0*/  ISETP.GE.AND P0, PT, R209, UR4, PT ;  /* 0x00000004d1007c0c */ /* 0x000fe2000bf06270 */
[----:B0-----:R-:W-:Y:S01]  /*9bf0*/  VIADD R19, R205, 0xf0 ;  /* 0x000000f0cd137836 */ /* 0x001fe20000000000 */
[----:B------:R-:W-:Y:S01]  /*9c00*/  @!P2 LEA R6, P5, R211, R2, 0x2 ;  /* 0x00000002d306a211 */ /* 0x000fe200078a10ff */
[----:B------:R4:W-:Y:S01]  /*9c10*/  @!P4 ST.E.64 desc[UR38][R28.64], R124 ;  /* 0x0000007c1c00c985 */ /* 0x0009e2000c101b26 */
[----:B------:R-:W-:Y:S01]  /*9c20*/  ISETP.GE.AND P4, PT, R33, UR4, PT ;  /* 0x0000000421007c0c */ /* 0x000fe2000bf86270 */
[----:B--2---:R-:W-:Y:S01]  /*9c30*/  VIADD R21, R205, 0xf8 ;  /* 0x000000f8cd157836 */ /* 0x004fe20000000000 */
[----:B------:R-:W-:-:S02]  /*9c40*/  ISETP.GE.AND P3, PT, R19, UR4, PT ;  /* 0x0000000413007c0c */ /* 0x000fc4000bf66270 */
[-C--:B------:R-:W-:Y:S02]  /*9c50*/  @!P2 LEA.HI.X R7, R211, R3.reuse, R152, 0x2, P5 ;  /* 0x00000003d307a211 */ /* 0x080fe400028f1498 */
[CC--:B------:R-:W-:Y:S02]  /*9c60*/  @!P1 LEA R12, P6, R210.reuse, R2.reuse, 0x2 ;  /* 0x00000002d20c9211 */ /* 0x0c0fe400078c10ff */
[----:B------:R-:W-:Y:S01]  /*9c70*/  SHF.R.S32.HI R15, RZ, 0x1f, R209 ;  /* 0x0000001fff0f7819 */ /* 0x000fe200000114d1 */
[----:B------:R4:W-:Y:S01]  /*9c80*/  @!P2 ST.E.64 desc[UR38][R6.64], R128 ;  /* 0x000000800600a985 */ /* 0x0009e2000c101b26 */
[----:B------:R-:W-:Y:S02]  /*9c90*/  @!P0 LEA R14, P5, R209, R2, 0x2 ;  /* 0x00000002d10e8211 */ /* 0x000fe400078a10ff */
[----:B------:R-:W-:Y:S02]  /*9ca0*/  @!P1 LEA.HI.X R13, R210, R3, R22, 0x2, P6 ;  /* 0x00000003d20d9211 */ /* 0x000fe400030f1416 */
[----:B------:R-:W-:-:S02]  /*9cb0*/  ISETP.GE.AND P6, PT, R21, UR4, PT ;  /* 0x0000000415007c0c */ /* 0x000fc4000bfc6270 */
[-C--:B------:R-:W-:Y:S01]  /*9cc0*/  @!P0 LEA.HI.X R15, R209, R3.reuse, R15, 0x2, P5 ;  /* 0x00000003d10f8211 */ /* 0x080fe200028f140f */
[----:B------:R4:W-:Y:S01]  /*9cd0*/  @!P1 ST.E.64 desc[UR38][R12.64], R132 ;  /* 0x000000840c009985 */ /* 0x0009e2000c101b26 */
[----:B---3--:R-:W-:Y:S02]  /*9ce0*/  SHF.R.S32.HI R17, RZ, 0x1f, R33 ;  /* 0x0000001fff117819 */ /* 0x008fe40000011421 */
[CC--:B------:R-:W-:Y:S01]  /*9cf0*/  @!P4 LEA R16, P5, R33.reuse, R2.reuse, 0x2 ;  /* 0x000000022110c211 */ /* 0x0c0fe200078a10ff */
[----:B------:R4:W-:Y:S01]  /*9d00*/  @!P0 ST.E.64 desc[UR38][R14.64], R136 ;  /* 0x000000880e008985 */ /* 0x0009e2000c101b26 */
[----:B------:R-:W-:Y:S02]  /*9d10*/  SHF.R.S32.HI R20, RZ, 0x1f, R19 ;  /* 0x0000001fff147819 */ /* 0x000fe40000011413 */
[----:B------:R-:W-:Y:S02]  /*9d20*/  @!P4 LEA.HI.X R17, R33, R3, R17, 0x2, P5 ;  /* 0x000000032111c211 */ /* 0x000fe400028f1411 */
[----:B------:R-:W-:-:S03]  /*9d30*/  @!P3 LEA R18, P5, R19, R2, 0x2 ;  /* 0x000000021312b211 */ /* 0x000fc600078a10ff */
[----:B------:R4:W-:Y:S01]  /*9d40*/  @!P4 ST.E.64 desc[UR38][R16.64], R140 ;  /* 0x0000008c1000c985 */ /* 0x0009e2000c101b26 */
[-C--:B------:R-:W-:Y:S02]  /*9d50*/  @!P3 LEA.HI.X R19, R19, R3.reuse, R20, 0x2, P5 ;  /* 0x000000031313b211 */ /* 0x080fe400028f1414 */
[----:B------:R-:W-:Y:S02]  /*9d60*/  SHF.R.S32.HI R20, RZ, 0x1f, R21 ;  /* 0x0000001fff147819 */ /* 0x000fe40000011415 */
[C---:B------:R-:W-:Y:S01]  /*9d70*/  @!P6 LEA R2, P5, R21.reuse, R2, 0x2 ;  /* 0x000000021502e211 */ /* 0x040fe200078a10ff */
[----:B------:R4:W-:Y:S03]  /*9d80*/  @!P3 ST.E.64 desc[UR38][R18.64], R144 ;  /* 0x000000901200b985 */ /* 0x0009e6000c101b26 */
[----:B------:R-:W-:-:S05]  /*9d90*/  @!P6 LEA.HI.X R3, R21, R3, R20, 0x2, P5 ;  /* 0x000000031503e211 */ /* 0x000fca00028f1414 */
[----:B------:R4:W-:Y:S04]  /*9da0*/  @!P6 ST.E.64 desc[UR38][R2.64], R148 ;  /* 0x000000940200e985 */ /* 0x0009e8000c101b26 */
.L_x_1095:
[----:B------:R-:W-:Y:S05]  /*9db0*/  BSYNC B1 ;  /* 0x0000000000017941 */ /* 0x000fea0003800000 */
.L_x_1094:
[----:B------:R-:W-:Y:S01]  /*9dc0*/  ISETP.GE.AND P0, PT, R8, R5, PT ;  /* 0x000000050800720c */ /* 0x000fe20003f06270 */
[----:B--2-4-:R2:W3:Y:S04]  /*9dd0*/  SHFL.IDX PT, R3, R4, 0x1, 0x1c1f ;  /* 0x003c1f0004037f89 */ /* 0x0144e800000e0000 */
[----:B0-----:R2:W0:Y:S08]  /*9de0*/  SHFL.IDX PT, R2, R0, 0x1, 0x1c1f ;  /* 0x003c1f0000027f89 */ /* 0x00143000000e0000 */
[----:B--2---:R-:W-:Y:S05]  /*9df0*/  @P0 BRA `(.L_x_1093) ;  /* 0x0000001400c00947 */ /* 0x004fea0003800000 */
[----:B------:R-:W-:Y:S01]  /*9e00*/  ULDC UR4, c[0x0][0xbc8] ;  /* 0x0002f20000047ab9 */ /* 0x000fe20000000800 */
[----:B------:R-:W-:Y:S01]  /*9e10*/  VIADD R21, R205, 0xe8 ;  /* 0x000000e8cd157836 */ /* 0x000fe20000000000 */
[----:B------:R-:W-:Y:S01]  /*9e20*/  ISETP.GE.AND P5, PT, R179, UR4, PT ;  /* 0x00000004b3007c0c */ /* 0x000fe2000bfa6270 */
[C---:B------:R-:W-:Y:S01]  /*9e30*/  VIADD R25, R205.reuse, 0xf0 ;  /* 0x000000f0cd197836 */ /* 0x040fe20000000000 */
[----:B------:R-:W-:Y:S02]  /*9e40*/  ISETP.GE.AND P4, PT, R205, UR4, PT ;  /* 0x00000004cd007c0c */ /* 0x000fe4000bf86270 */
[----:B------:R-:W-:Y:S02]  /*9e50*/  ISETP.GE.AND P2, PT, R177, UR4, PT ;  /* 0x00000004b1007c0c */ /* 0x000fe4000bf46270 */
[----:B------:R-:W-:Y:S02]  /*9e60*/  ISETP.GE.AND P1, PT, R175, UR4, PT ;  /* 0x00000004af007c0c */ /* 0x000fe4000bf26270 */
[----:B------:R-:W-:-:S02]  /*9e70*/  ISETP.GE.AND P0, PT, R237, UR4, PT ;  /* 0x00000004ed007c0c */ /* 0x000fc4000bf06270 */
[----:B-1----:R-:W-:-:S03]  /*9e80*/  SHF.R.S32.HI R0, RZ, 0x1f, R21 ;  /* 0x0000001fff007819 */ /* 0x002fc60000011415 */
[-C--:B0-----:R-:W-:Y:S02]  /*9e90*/  @!P5 LEA R6, P3, R179, R2.reuse, 0x2 ;  /* 0x00000002b306d211 */ /* 0x081fe400078610ff */
        /* <DEDUP_REMOVED lines=10> */
[-C--:B------:R-:W-:Y:S02]  /*9f40*/  @!P0 LEA R16, P6, R237, R2.reuse, 0x2 ;  /* 0x00000002ed108211 */ /* 0x080fe400078c10ff */
        /* <DEDUP_REMOVED lines=25> */
[-C--:B0-----:R-:W-:Y:S01]  /*a0e0*/  @!P2 LEA R16, P6, R231, R2.reuse, 0x2 ;  /* 0x00000002e710a211 */ /* 0x081fe200078c10ff */
        /* <DEDUP_REMOVED lines=34> */
[----:B0-----:R-:W-:Y:S02]  /*a310*/  @!P3 LEA R18, P6, R221, R2, 0x2 ;  /* 0x00000002dd12b211 */ /* 0x001fe400078c10ff */
[----:B------:R-:W-:Y:S01]  /*a320*/  ISETP.GE.AND P1, PT, R215, UR4, PT ;  /* 0x00000004d7007c0c */ /* 0x000fe2000bf26270 */
[----:B------:R0:W-:Y:S01]  /*a330*/  @!P4 ST.E.64 desc[UR38][R6.64], R98 ;  /* 0x000000620600c985 */ /* 0x0001e2000c101b26 */
[----:B------:R-:W-:-:S02]  /*a340*/  @!P3 LEA.HI.X R19, R221, R3, R159, 0x2, P6 ;  /* 0x00000003dd13b211 */ /* 0x000fc400030f149f */
[----:B------:R-:W-:Y:S02]  /*a350*/  ISETP.GE.AND P4, PT, R214, UR4, PT ;  /* 0x00000004d6007c0c */ /* 0x000fe4000bf86270 */
[-C--:B-1----:R-:W-:Y:S01]  /*a360*/  @!P0 LEA R12, P6, R219, R2.reuse, 0x2 ;  /* 0x00000002db0c8211 */ /* 0x082fe200078c10ff */
[----:B------:R1:W-:Y:S01]  /*a370*/  @!P3 ST.E.64 desc[UR38][R18.64], R102 ;  /* 0x000000661200b985 */ /* 0x0003e2000c101b26 */
[C---:B----4-:R-:W-:Y:S02]  /*a380*/  @!P2 LEA R14, P3, R216.reuse, R2, 0x2 ;  /* 0x00000002d80ea211 */ /* 0x050fe400078610ff */
[----:B------:R-:W-:Y:S02]  /*a390*/  ISETP.GE.AND P5, PT, R213, UR4, PT ;  /* 0x00000004d5007c0c */ /* 0x000fe4000bfa6270 */
[-C--:B------:R-:W-:Y:S02]  /*a3a0*/  @!P0 LEA.HI.X R13, R219, R3.reuse, R158, 0x2, P6 ;  /* 0x00000003db0d8211 */ /* 0x080fe400030f149e */
[----:B------:R-:W-:-:S02]  /*a3b0*/  @!P2 LEA.HI.X R15, R216, R3, R157, 0x2, P3 ;  /* 0x00000003d80fa211 */ /* 0x000fc400018f149d */
[----:B------:R-:W-:Y:S01]  /*a3c0*/  ISETP.GE.AND P3, PT, R212, UR4, PT ;  /* 0x00000004d4007c0c */ /* 0x000fe2000bf66270 */
[----:B------:R4:W-:Y:S01]  /*a3d0*/  @!P0 ST.E.64 desc[UR38][R12.64], R106 ;  /* 0x0000006a0c008985 */ /* 0x0009e2000c101b26 */
[CC--:B--2---:R-:W-:Y:S02]  /*a3e0*/  @!P1 LEA R16, P6, R215.reuse, R2.reuse, 0x2 ;  /* 0x00000002d7109211 */ /* 0x0c4fe400078c10ff */
[CC--:B---3--:R-:W-:Y:S01]  /*a3f0*/  @!P4 LEA R4, P0, R214.reuse, R2.reuse, 0x2 ;  /* 0x00000002d604c211 */ /* 0x0c8fe200078010ff */
[----:B------:R-:W-:Y:S01]  /*a400*/  @!P2 ST.E.64 desc[UR38][R14.64], R110 ;  /* 0x0000006e0e00a985 */ /* 0x000fe2000c101b26 */
[-C--:B------:R-:W-:Y:S02]  /*a410*/  @!P1 LEA.HI.X R17, R215, R3.reuse, R156, 0x2, P6 ;  /* 0x00000003d7119211 */ /* 0x080fe400030f149c */
[----:B------:R-:W-:Y:S02]  /*a420*/  @!P4 LEA.HI.X R5, R214, R3, R155, 0x2, P0 ;  /* 0x00000003d605c211 */ /* 0x000fe400000f149b */
[----:B------:R-:W-:Y:S01]  /*a430*/  ISETP.GE.AND P0, PT, R211, UR4, PT ;  /* 0x00000004d3007c0c */ /* 0x000fe2000bf06270 */
[----:B------:R-:W-:Y:S01]  /*a440*/  @!P1 ST.E.64 desc[UR38][R16.64], R114 ;  /* 0x0000007210009985 */ /* 0x000fe2000c101b26 */
[----:B0-----:R-:W-:-:S02]  /*a450*/  @!P5 LEA R6, P6, R213, R2, 0x2 ;  /* 0x00000002d506d211 */ /* 0x001fc400078c10ff */
[----:B-1----:R-:W-:Y:S01]  /*a460*/  @!P3 LEA R18, P2, R212, R2, 0x2 ;  /* 0x00000002d412b211 */ /* 0x002fe200078410ff */
[----:B------:R0:W-:Y:S01]  /*a470*/  @!P4 ST.E.64 desc[UR38][R4.64], R118 ;  /* 0x000000760400c985 */ /* 0x0001e2000c101b26 */
[-C--:B------:R-:W-:Y:S02]  /*a480*/  @!P5 LEA.HI.X R7, R213, R3.reuse, R154, 0x2, P6 ;  /* 0x00000003d507d211 */ /* 0x080fe400030f149a */
[----:B------:R-:W-:Y:S02]  /*a490*/  ISETP.GE.AND P4, PT, R210, UR4, PT ;  /* 0x00000004d2007c0c */ /* 0x000fe4000bf86270 */
[----:B------:R-:W-:Y:S01]  /*a4a0*/  ISETP.GE.AND P1, PT, R21, UR4, PT ;  /* 0x0000000415007c0c */ /* 0x000fe2000bf26270 */
[----:B------:R-:W-:Y:S01]  /*a4b0*/  @!P5 ST.E.64 desc[UR38][R6.64], R122 ;  /* 0x0000007a0600d985 */ /* 0x000fe2000c101b26 */
[----:B------:R-:W-:Y:S02]  /*a4c0*/  @!P3 LEA.HI.X R19, R212, R3, R153, 0x2, P2 ;  /* 0x00000003d413b211 */ /* 0x000fe400010f1499 */
[----:B------:R-:W-:-:S02]  /*a4d0*/  ISETP.GE.AND P2, PT, R25, UR4, PT ;  /* 0x0000000419007c0c */ /* 0x000fc4000bf46270 */
[----:B------:R-:W-:Y:S01]  /*a4e0*/  ISETP.GE.AND P5, PT, R209, UR4, PT ;  /* 0x00000004d1007c0c */ /* 0x000fe2000bfa6270 */
[----:B------:R1:W-:Y:S01]  /*a4f0*/  @!P3 ST.E.64 desc[UR38][R18.64], R126 ;  /* 0x0000007e1200b985 */ /* 0x0003e2000c101b26 */
[----:B----4-:R-:W-:-:S04]  /*a500*/  @!P0 LEA R12, P6, R211, R2, 0x2 ;  /* 0x00000002d30c8211 */ /* 0x010fc800078c10ff */
[-C--:B------:R-:W-:Y:S02]  /*a510*/  @!P0 LEA.HI.X R13, R211, R3.reuse, R152, 0x2, P6 ;  /* 0x00000003d30d8211 */ /* 0x080fe400030f1498 */
[CC--:B0-----:R-:W-:Y:S02]  /*a520*/  @!P4 LEA R4, P6, R210.reuse, R2.reuse, 0x2 ;  /* 0x00000002d204c211 */ /* 0x0c1fe400078c10ff */
[CC--:B------:R-:W-:Y:S01]  /*a530*/  @!P1 LEA R14, P3, R21.reuse, R2.reuse, 0x2 ;  /* 0x00000002150e9211 */ /* 0x0c0fe200078610ff */
[----:B------:R2:W-:Y:S01]  /*a540*/  @!P0 ST.E.64 desc[UR38][R12.64], R130 ;  /* 0x000000820c008985 */ /* 0x0005e2000c101b26 */
[-C--:B------:R-:W-:Y:S02]  /*a550*/  @!P4 LEA.HI.X R5, R210, R3.reuse, R22, 0x2, P6 ;  /* 0x00000003d205c211 */ /* 0x080fe400030f1416 */
[----:B------:R-:W-:Y:S01]  /*a560*/  @!P1 LEA.HI.X R15, R21, R3, R0, 0x2, P3 ;  /* 0x00000003150f9211 */ /* 0x000fe200018f1400 */
[----:B-1----:R-:W-:Y:S01]  /*a570*/  VIADD R19, R205, 0xf8 ;  /* 0x000000f8cd137836 */ /* 0x002fe20000000000 */
[----:B------:R-:W-:Y:S01]  /*a580*/  SHF.R.S32.HI R7, RZ, 0x1f, R25 ;  /* 0x0000001fff077819 */ /* 0x000fe20000011419 */
[----:B------:R2:W-:Y:S01]  /*a590*/  @!P4 ST.E.64 desc[UR38][R4.64], R134 ;  /* 0x000000860400c985 */ /* 0x0005e2000c101b26 */
[----:B------:R-:W-:-:S02]  /*a5a0*/  @!P2 LEA R16, P6, R25, R2, 0x2 ;  /* 0x000000021910a211 */ /* 0x000fc400078c10ff */
[----:B------:R-:W-:Y:S02]  /*a5b0*/  SHF.R.S32.HI R0, RZ, 0x1f, R209 ;  /* 0x0000001fff007819 */ /* 0x000fe400000114d1 */
[----:B------:R-:W-:Y:S02]  /*a5c0*/  @!P5 LEA R6, P3, R209, R2, 0x2 ;  /* 0x00000002d106d211 */ /* 0x000fe400078610ff */
[-C--:B------:R-:W-:Y:S02]  /*a5d0*/  @!P2 LEA.HI.X R17, R25, R3.reuse, R7, 0x2, P6 ;  /* 0x000000031911a211 */ /* 0x080fe400030f1407 */
[----:B------:R-:W-:Y:S02]  /*a5e0*/  @!P5 LEA.HI.X R7, R209, R3, R0, 0x2, P3 ;  /* 0x00000003d107d211 */ /* 0x000fe400018f1400 */
[----:B------:R-:W-:-:S03]  /*a5f0*/  ISETP.GE.AND P0, PT, R19, UR4, PT ;  /* 0x0000000413007c0c */ /* 0x000fc6000bf06270 */
[----:B------:R2:W-:Y:S04]  /*a600*/  @!P5 ST.E.64 desc[UR38][R6.64], R138 ;  /* 0x0000008a0600d985 */ /* 0x0005e8000c101b26 */
[----:B------:R2:W-:Y:S04]  /*a610*/  @!P1 ST.E.64 desc[UR38][R14.64], R142 ;  /* 0x0000008e0e009985 */ /* 0x0005e8000c101b26 */
[----:B------:R2:W-:Y:S02]  /*a620*/  @!P2 ST.E.64 desc[UR38][R16.64], R146 ;  /* 0x000000921000a985 */ /* 0x0005e4000c101b26 */
[----:B------:R-:W-:Y:S05]  /*a630*/  @P0 BRA `(.L_x_1093) ;  /* 0x0000000c00b00947 */ /* 0x000fea0003800000 */
[----:B------:R-:W-:Y:S02]  /*a640*/  LEA R2, P0, R19, R2, 0x2 ;  /* 0x0000000213027211 */ /* 0x000fe400078010ff */
[----:B------:R-:W-:-:S04]  /*a650*/  SHF.R.S32.HI R0, RZ, 0x1f, R19 ;  /* 0x0000001fff007819 */ /* 0x000fc80000011413 */
[----:B------:R-:W-:-:S05]  /*a660*/  LEA.HI.X R3, R19, R3, R0, 0x2, P0 ;  /* 0x0000000313037211 */ /* 0x000fca00000f1400 */
[----:B------:R4:W-:Y:S01]  /*a670*/  ST.E.64 desc[UR38][R2.64], R150 ;  /* 0x0000009602007985 */ /* 0x0009e2000c101b26 */
[----:B------:R-:W-:Y:S05]  /*a680*/  BRA `(.L_x_1093) ;  /* 0x0000000c009c7947 */ /* 0x000fea0003800000 */
.L_x_1084:
[----:B------:R-:W4:Y:S01]  /*a690*/  LDC.64 R4, c[0x0][0xd00] ;  /* 0x00034000ff047b82 */ /* 0x000f220000000a00 */
[----:B------:R-:W-:Y:S01]  /*a6a0*/  ULDC.64 UR4, c[0x0][0xd08] ;  /* 0x0003420000047ab9 */ /* 0x000fe20000000a00 */
[----:B------:R-:W-:Y:S01]  /*a6b0*/  IMAD.MOV.U32 R17, RZ, RZ, RZ ;  /* 0x000000ffff117224 */ /* 0x000fe200078e00ff */
[----:B------:R-:W-:-:S04]  /*a6c0*/  ISETP.NE.U32.AND P0, PT, RZ, UR4, PT ;  /* 0x00000004ff007c0c */ /* 0x000fc8000bf05070 */
[----:B------:R-:W-:Y:S01]  /*a6d0*/  ISETP.NE.AND.EX P1, PT, RZ, UR5, PT, P0 ;  /* 0x00000005ff007c0c */ /* 0x000fe2000bf25300 */
[----:B------:R-:W0:Y:S01]  /*a6e0*/  LDC.64 R2, c[0x0][0xd00] ;  /* 0x00034000ff027b82 */ /* 0x000e220000000a00 */
[----:B----4-:R-:W-:-:S04]  /*a6f0*/  ISETP.NE.U32.AND P0, PT, R4, RZ, PT ;  /* 0x000000ff0400720c */ /* 0x010fc80003f05070 */
[----:B------:R-:W-:-:S07]  /*a700*/  ISETP.NE.AND.EX P0, PT, R5, RZ, PT, P0 ;  /* 0x000000ff0500720c */ /* 0x000fce0003f05300 */
[----:B------:R-:W4:Y:S01]  /*a710*/  @P1 LDC.64 R4, c[0x0][0xd08] ;  /* 0x00034200ff041b82 */ /* 0x000f220000000a00 */
[----:B------:R-:W-:Y:S01]  /*a720*/  ULDC UR4, c[0x0][0xb88] ;  /* 0x0002e20000047ab9 */ /* 0x000fe20000000800 */
[----:B0-----:R-:W-:-:S04]  /*a730*/  IMAD.WIDE R6, R204, 0x4, R2 ;  /* 0x00000004cc067825 */ /* 0x001fc800078e0202 */
[----:B--2---:R-:W-:Y:S01]  /*a740*/  IMAD.U32 R0, RZ, RZ, UR4 ;  /* 0x00000004ff007e24 */ /* 0x004fe2000f8e00ff */
[----:B------:R0:W5:Y:S01]  /*a750*/  @P0 LDG.E R17, desc[UR38][R6.64] ;  /* 0x0000002606110981 */ /* 0x000162000c1e1900 */
[----:B---3--:R-:W2:Y:S01]  /*a760*/  S2R R8, SR_TID.X ;  /* 0x0000000000087919 */ /* 0x008ea20000002100 */
[----:B----4-:R-:W-:-:S05]  /*a770*/  @P1 IMAD.WIDE R2, R204, 0x4, R4 ;  /* 0x00000004cc021825 */ /* 0x010fca00078e0204 */
[----:B------:R0:W5:Y:S01]  /*a780*/  @P1 LDG.E R0, desc[UR38][R2.64] ;  /* 0x0000002602001981 */ /* 0x000162000c1e1900 */
[----:B------:R-:W-:-:S13]  /*a790*/  ISETP.NE.AND P2, PT, R207, RZ, PT ;  /* 0x000000ffcf00720c */ /* 0x000fda0003f45270 */
[----:B------:R-:W3:Y:S01]  /*a7a0*/  @!P2 LDC R207, c[0x0][0xbd4] ;  /* 0x0002f500ffcfab82 */ /* 0x000ee20000000800 */
[----:B--2---:R-:W-:-:S05]  /*a7b0*/  VIADD R24, R8, 0xffffff80 ;  /* 0xffffff8008187836 */ /* 0x004fca0000000000 */
[----:B------:R-:W-:Y:S02]  /*a7c0*/  ISETP.GT.AND P3, PT, R24, 0x7f, PT ;  /* 0x0000007f1800780c */ /* 0x000fe40003f64270 */
[----:B---3--:R-:W-:Y:S01]  /*a7d0*/  ISETP.GT.AND P2, PT, R207, 0x1, PT ;  /* 0x00000001cf00780c */ /* 0x008fe20003f44270 */
[----:B0-----:R-:W-:-:S12]  /*a7e0*/  @P1 BRA `(.L_x_1096) ;  /* 0x0000000000101947 */ /* 0x001fd80003800000 */
[----:B------:R-:W-:Y:S05]  /*a7f0*/  @!P0 BRA `(.L_x_1096) ;  /* 0x00000000000c8947 */ /* 0x000fea0003800000 */
[----:B------:R-:W2:Y:S04]  /*a800*/  LDG.E R3, desc[UR38][R6.64] ;  /* 0x0000002606037981 */ /* 0x000ea8000c1e1900 */
[----:B-----5:R-:W2:Y:S02]  /*a810*/  LDG.E R0, desc[UR38][R6.64+0x4] ;  /* 0x0000042606007981 */ /* 0x020ea4000c1e1900 */
[----:B--2---:R-:W-:-:S07]  /*a820*/  IMAD.IADD R0, R0, 0x1, -R3 ;  /* 0x0000000100007824 */ /* 0x004fce00078e0a03 */
.L_x_1096:
[----:B------:R-:W2:Y:S01]  /*a830*/  LDL.LU R2, [R1+0x10] ;  /* 0x0000100001027983 */ /* 0x000ea20000300800 */
[----:B------:R-:W-:Y:S01]  /*a840*/  BSSY B1, `(.L_x_1097) ;  /* 0x0000037000017945 */ /* 0x000fe20003800000 */
[----:B------:R-:W-:Y:S02]  /*a850*/  SEL R27, R204, RZ, !P0 ;  /* 0x000000ffcc1b7207 */ /* 0x000fe40004000000 */
[----:B-----5:R-:W-:Y:S02]  /*a860*/  SHF.R.S32.HI R18, RZ, 0x1f, R17 ;  /* 0x0000001fff127819 */ /* 0x020fe40000011411 */
[----:B--2---:R-:W-:Y:S01]  /*a870*/  SEL R20, R2, RZ, !P0 ;  /* 0x000000ff02147207 */ /* 0x004fe20004000000 */
[----:B------:R-:W-:Y:S06]  /*a880*/  @P3 BRA `(.L_x_1098) ;  /* 0x0000000000c83947 */ /* 0x000fec0003800000 */
[----:B------:R-:W0:Y:S01]  /*a890*/  LDC R31, c[0x0][0xce8] ;  /* 0x00033a00ff1f7b82 */ /* 0x000e220000000800 */
[----:B------:R-:W-:-:S04]  /*a8a0*/  IMAD R2, R208, 0x80, R8 ;  /* 0x00000080d0027824 */ /* 0x000fc800078e0208 */
[----:B------:R-:W-:Y:S02]  /*a8b0*/  VIADD R22, R2, 0xffffff80 ;  /* 0xffffff8002167836 */ /* 0x000fe40000000000 */
[----:B0-----:R-:W-:-:S05]  /*a8c0*/  IMAD R3, R0, R31, RZ ;  /* 0x0000001f00037224 */ /* 0x001fca00078e02ff */
[----:B------:R-:W-:-:S13]  /*a8d0*/  ISETP.GE.AND P0, PT, R22, R3, PT ;  /* 0x000000031600720c */ /* 0x000fda0003f06270 */
[----:B------:R-:W-:Y:S05]  /*a8e0*/  @P0 BRA `(.L_x_1098) ;  /* 0x0000000000b00947 */ /* 0x000fea0003800000 */
[----:B------:R-:W2:Y:S01]  /*a8f0*/  LDL.LU R26, [R1+0xc] ;  /* 0x00000c00011a7983 */ /* 0x000ea20000300800 */
[----:B------:R-:W-:Y:S01]  /*a900*/  ISETP.NE.AND P1, PT, R31, 0x1, PT ;  /* 0x000000011f00780c */ /* 0x000fe20003f25270 */
[----:B------:R-:W-:Y:S01]  /*a910*/  IMAD.MOV.U32 R16, RZ, RZ, 0xab8 ;  /* 0x00000ab8ff107424 */ /* 0x000fe200078e00ff */
[----:B------:R-:W-:Y:S01]  /*a920*/  ISETP.GT.AND P0, PT, R207, 0x1, PT ;  /* 0x00000001cf00780c */ /* 0x000fe20003f04270 */
[----:B------:R-:W0:Y:S01]  /*a930*/  LDC.64 R28, c[0x0][0xca8] ;  /* 0x00032a00ff1c7b82 */ /* 0x000e220000000a00 */
[----:B------:R-:W-:Y:S02]  /*a940*/  IMAD.MOV.U32 R19, RZ, RZ, R22 ;  /* 0x000000ffff137224 */ /* 0x000fe400078e0016 */
[----:B------:R-:W-:-:S05]  /*a950*/  SEL R16, R16, 0xa78, P0 ;  /* 0x00000a7810107807 */ /* 0x000fca0000000000 */
[----:B------:R-:W3:Y:S08]  /*a960*/  LDC.64 R4, c[0x0][R16+0x220] ;  /* 0x0000880010047b82 */ /* 0x000ef00000000a00 */
[----:B------:R-:W4:Y:S08]  /*a970*/  @P1 LDC R15, c[0x0][0xcec] ;  /* 0x00033b00ff0f1b82 */ /* 0x000f300000000800 */
[----:B------:R-:W5:Y:S08]  /*a980*/  LDC.64 R2, c[0x0][R16+0x218] ;  /* 0x0000860010027b82 */ /* 0x000f700000000a00 */
[----:B------:R-:W1:Y:S01]  /*a990*/  @P1 LDC R25, c[0x0][0xcf0] ;  /* 0x00033c00ff191b82 */ /* 0x000e620000000800 */
[----:B---3--:R-:W-:-:S07]  /*a9a0*/  IMAD R5, R5, R27, RZ ;  /* 0x0000001b05057224 */ /* 0x008fce00078e02ff */
[----:B------:R-:W3:Y:S01]  /*a9b0*/  LDC.64 R6, c[0x0][R16+0x228] ;  /* 0x00008a0010067b82 */ /* 0x000ee20000000a00 */
[----:B----4-:R-:W-:-:S04]  /*a9c0*/  @P1 IMAD.HI.U32 R8, R22, R15, RZ ;  /* 0x0000000f16081227 */ /* 0x010fc800078e00ff */
[----:B------:R-:W-:-:S03]  /*a9d0*/  IMAD.WIDE.U32 R14, R4, R27, RZ ;  /* 0x0000001b040e7225 */ /* 0x000fc600078e00ff */
[----:B------:R-:W4:Y:S01]  /*a9e0*/  LDC.64 R12, c[0x0][R16+0x210] ;  /* 0x00008400100c7b82 */ /* 0x000f220000000a00 */
[-C--:B-----5:R-:W-:Y:S02]  /*a9f0*/  IMAD R21, R3, R206.reuse, RZ ;  /* 0x000000ce03157224 */ /* 0x0a0fe400078e02ff */
[----:B------:R-:W-:-:S04]  /*aa00*/  IMAD.WIDE.U32 R2, R2, R206, RZ ;  /* 0x000000ce02027225 */ /* 0x000fc800078e00ff */
[----:B------:R-:W-:Y:S01]  /*aa10*/  IMAD.IADD R21, R3, 0x1, R21 ;  /* 0x0000000103157824 */ /* 0x000fe200078e0215 */
[----:B-1----:R-:W-:Y:S01]  /*aa20*/  @P1 SHF.R.U32.HI R19, RZ, R25, R8 ;  /* 0x00000019ff131219 */ /* 0x002fe20000011608 */
[----:B------:R-:W-:Y:S01]  /*aa30*/  IMAD R25, R4, R20, R5 ;  /* 0x0000001404197224 */ /* 0x000fe200078e0205 */
[----:B0-----:R-:W0:Y:S01]  /*aa40*/  @!P0 LDC R28, c[0x0][0xc50] ;  /* 0x00031400ff1c8b82 */ /* 0x001e220000000800 */
[----:B------:R-:W-:Y:S02]  /*aa50*/  IADD3 R4, P1, P3, R14, R2, R17 ;  /* 0x000000020e047210 */ /* 0x000fe40007b3e011 */
[----:B------:R-:W-:Y:S02]  /*aa60*/  IMAD.IADD R25, R15, 0x1, R25 ;  /* 0x000000010f197824 */ /* 0x000fe400078e0219 */
[----:B------:R-:W-:-:S03]  /*aa70*/  IMAD.MOV R8, RZ, RZ, -R19 ;  /* 0x000000ffff087224 */ /* 0x000fc600078e0a13 */
[----:B------:R-:W1:Y:S01]  /*aa80*/  @!P0 LDC R29, c[0x0][0xc54] ;  /* 0x00031500ff1d8b82 */ /* 0x000e620000000800 */
[----:B--2---:R-:W-:-:S05]  /*aa90*/  SEL R5, R26, RZ, P0 ;  /* 0x000000ff1a057207 */ /* 0x004fca0000000000 */
[----:B---3--:R-:W-:Y:S01]  /*aaa0*/  IMAD.WIDE.U32 R2, R6, R5, RZ ;  /* 0x0000000506027225 */ /* 0x008fe200078e00ff */
[----:B------:R-:W-:-:S03]  /*aab0*/  IADD3.X R6, R25, R21, R18, P1, P3 ;  /* 0x0000001519067210 */ /* 0x000fc60000fe6412 */
[----:B------:R-:W-:Y:S01]  /*aac0*/  IMAD R7, R7, R5, RZ ;  /* 0x0000000507077224 */ /* 0x000fe200078e02ff */
[----:B------:R-:W-:Y:S01]  /*aad0*/  IADD3 R2, P0, P1, R19, R4, R2 ;  /* 0x0000000413027210 */ /* 0x000fe2000791e002 */
[----:B------:R-:W-:Y:S01]  /*aae0*/  IMAD R5, R31, R8, R22 ;  /* 0x000000081f057224 */ /* 0x000fe200078e0216 */
[----:B------:R-:W-:Y:S01]  /*aaf0*/  SHF.R.S32.HI R19, RZ, 0x1f, R19 ;  /* 0x0000001fff137819 */ /* 0x000fe20000011413 */
[----:B------:R-:W-:Y:S02]  /*ab00*/  IMAD.IADD R7, R3, 0x1, R7 ;  /* 0x0000000103077824 */ /* 0x000fe400078e0207 */
[----:B----4-:R-:W-:-:S03]  /*ab10*/  IMAD R4, R13, R5, RZ ;  /* 0x000000050d047224 */ /* 0x010fc600078e02ff */
[----:B------:R-:W-:Y:S02]  /*ab20*/  IADD3.X R3, R19, R6, R7, P0, P1 ;  /* 0x0000000613037210 */ /* 0x000fe400007e2407 */
[----:B------:R-:W-:Y:S01]  /*ab30*/  SHF.R.S32.HI R7, RZ, 0x1f, R5 ;  /* 0x0000001fff077819 */ /* 0x000fe20000011405 */
[----:B------:R-:W-:-:S04]  /*ab40*/  IMAD.WIDE.U32 R2, R12, R5, R2 ;  /* 0x000000050c027225 */ /* 0x000fc800078e0002 */
[----:B------:R-:W-:Y:S01]  /*ab50*/  IMAD R7, R12, R7, R4 ;  /* 0x000000070c077224 */ /* 0x000fe200078e0204 */
[----:B0-----:R-:W-:-:S03]  /*ab60*/  LEA R4, P0, R2, R28, 0x2 ;  /* 0x0000001c02047211 */ /* 0x001fc600078010ff */
[----:B------:R-:W-:-:S05]  /*ab70*/  IMAD.IADD R3, R3, 0x1, R7 ;  /* 0x0000000103037824 */ /* 0x000fca00078e0207 */
[----:B-1----:R-:W-:Y:S01]  /*ab80*/  LEA.HI.X R5, R2, R29, R3, 0x2, P0 ;  /* 0x0000001d02057211 */ /* 0x002fe200000f1403 */
[----:B------:R-:W-:-:S05]  /*ab90*/  IMAD.MOV.U32 R3, RZ, RZ, -0x800000 ;  /* 0xff800000ff037424 */ /* 0x000fca00078e00ff */
[----:B------:R0:W-:Y:S02]  /*aba0*/  STG.E desc[UR38][R4.64], R3 ;  /* 0x0000000304007986 */ /* 0x0001e4000c101926 */
.L_x_1098:
[----:B------:R-:W-:Y:S05]  /*abb0*/  BSYNC B1 ;  /* 0x0000000000017941 */ /* 0x000fea0003800000 */
.L_x_1097:
[----:B------:R-:W-:Y:S05]  /*abc0*/  @P2 BRA `(.L_x_1093) ;  /* 0x00000008004c2947 */ /* 0x000fea0003800000 */
[----:B------:R-:W2:Y:S01]  /*abd0*/  LDC R15, c[0x0][0xce8] ;  /* 0x00033a00ff0f7b82 */ /* 0x000ea20000000800 */
[----:B0-----:R-:W-:Y:S01]  /*abe0*/  SHF.R.S32.HI R3, RZ, 0x1f, R24 ;  /* 0x0000001fff037819 */ /* 0x001fe20000011418 */
[----:B------:R-:W-:Y:S01]  /*abf0*/  ULDC.64 UR4, c[0x0][0xba0] ;  /* 0x0002e80000047ab9 */ /* 0x000fe20000000a00 */
[----:B------:R-:W-:Y:S01]  /*ac00*/  BSSY B1, `(.L_x_1099) ;  /* 0x000004d000017945 */ /* 0x000fe20003800000 */
[----:B------:R-:W-:Y:S01]  /*ac10*/  IMAD R2, R18, UR4, RZ ;  /* 0x0000000412027c24 */ /* 0x000fe2000f8e02ff */
[----:B------:R-:W-:-:S03]  /*ac20*/  LEA.HI R6, R3, R24, RZ, 0x3 ;  /* 0x0000001803067211 */ /* 0x000fc600078f18ff */
[C---:B------:R-:W-:Y:S01]  /*ac30*/  IMAD R5, R17.reuse, UR5, R2 ;  /* 0x0000000511057c24 */ /* 0x040fe2000f8e0202 */
[----:B------:R-:W-:Y:S01]  /*ac40*/  LOP3.LUT R8, R6, 0xfffffff8, RZ, 0xc0, !PT ;  /* 0xfffffff806087812 */ /* 0x000fe200078ec0ff */
[----:B------:R-:W-:Y:S01]  /*ac50*/  IMAD.WIDE.U32 R2, R17, UR4, RZ ;  /* 0x0000000411027c25 */ /* 0x000fe2000f8e00ff */
[----:B------:R-:W-:Y:S01]  /*ac60*/  SHF.R.S32.HI R17, RZ, 0x3, R6 ;  /* 0x00000003ff117819 */ /* 0x000fe20000011406 */
[----:B------:R-:W-:Y:S02]  /*ac70*/  ULDC.64 UR4, c[0x0][0xbe8] ;  /* 0x0002fa0000047ab9 */ /* 0x000fe40000000a00 */
[----:B------:R-:W-:Y:S02]  /*ac80*/  IMAD.IADD R8, R24, 0x1, -R8 ;  /* 0x0000000118087824 */ /* 0x000fe400078e0a08 */
[----:B------:R-:W-:Y:S02]  /*ac90*/  IMAD.IADD R3, R3, 0x1, R5 ;  /* 0x0000000103037824 */ /* 0x000fe400078e0205 */
[----:B------:R-:W-:-:S02]  /*aca0*/  IMAD R5, R8, 0x20, R17 ;  /* 0x0000002008057824 */ /* 0x000fc400078e0211 */
[----:B------:R-:W-:Y:S01]  /*acb0*/  IMAD.WIDE.U32 R2, R206, UR4, R2 ;  /* 0x00000004ce027c25 */ /* 0x000fe2000f8e0002 */
[----:B--2---:R-:W-:-:S03]  /*acc0*/  ISETP.NE.AND P0, PT, R15, 0x1, PT ;  /* 0x000000010f00780c */ /* 0x004fc60003f05270 */
[----:B------:R-:W-:Y:S02]  /*acd0*/  IMAD R13, R208, 0x80, R5 ;  /* 0x00000080d00d7824 */ /* 0x000fe400078e0205 */
[----:B------:R-:W-:Y:S01]  /*ace0*/  IMAD R3, R206, UR5, R3 ;  /* 0x00000005ce037c24 */ /* 0x000fe2000f8e0203 */
[----:B------:R-:W-:Y:S01]  /*acf0*/  ULDC.64 UR4, c[0x0][0xbf0] ;  /* 0x0002fc0000047ab9 */ /* 0x000fe20000000a00 */
[----:B------:R-:W-:Y:S02]  /*ad00*/  IMAD.MOV.U32 R5, RZ, RZ, R13 ;  /* 0x000000ffff057224 */ /* 0x000fe400078e000d */
[----:B------:R-:W-:Y:S02]  /*ad10*/  IMAD R6, R20, UR4, RZ ;  /* 0x0000000414067c24 */ /* 0x000fe4000f8e02ff */
[----:B------:R-:W-:Y:S02]  /*ad20*/  IMAD.WIDE.U32 R2, R27, UR4, R2 ;  /* 0x000000041b027c25 */ /* 0x000fe4000f8e0002 */
[----:B------:R-:W0:Y:S08]  /*ad30*/  @P0 LDC R4, c[0x0][0xcec] ;  /* 0x00033b00ff040b82 */ /* 0x000e300000000800 */
[----:B------:R-:W2:Y:S01]  /*ad40*/  @P0 LDC R7, c[0x0][0xcf0] ;  /* 0x00033c00ff070b82 */ /* 0x000ea20000000800 */
[----:B0-----:R-:W-:-:S05]  /*ad50*/  @P0 IMAD.HI.U32 R4, R13, R4, RZ ;  /* 0x000000040d040227 */ /* 0x001fca00078e00ff */
[----:B--2---:R-:W-:Y:S01]  /*ad60*/  @P0 SHF.R.U32.HI R5, RZ, R7, R4 ;  /* 0x00000007ff050219 */ /* 0x004fe20000011604 */
[----:B------:R-:W-:Y:S01]  /*ad70*/  IMAD R7, R27, UR5, R6 ;  /* 0x000000051b077c24 */ /* 0x000fe2000f8e0206 */
[----:B------:R-:W-:Y:S02]  /*ad80*/  ULDC.64 UR4, c[0x0][0xbe0] ;  /* 0x0002f80000047ab9 */ /* 0x000fe40000000a00 */
[--C-:B------:R-:W-:Y:S01]  /*ad90*/  SHF.R.S32.HI R4, RZ, 0x1f, R5.reuse ;  /* 0x0000001fff047819 */ /* 0x100fe20000011405 */
[----:B------:R-:W-:Y:S02]  /*ada0*/  IMAD.MOV R6, RZ, RZ, -R5 ;  /* 0x000000ffff067224 */ /* 0x000fe400078e0a05 */
[----:B------:R-:W-:Y:S02]  /*adb0*/  IMAD.IADD R3, R3, 0x1, R7 ;  /* 0x0000000103037824 */ /* 0x000fe400078e0207 */
[----:B------:R-:W-:Y:S02]  /*adc0*/  IMAD R7, R15, R6, R13 ;  /* 0x000000060f077224 */ /* 0x000fe400078e020d */
[----:B------:R-:W-:-:S02]  /*add0*/  IMAD R4, R4, UR4, RZ ;  /* 0x0000000404047c24 */ /* 0x000fc4000f8e02ff */
[----:B------:R-:W-:-:S04]  /*ade0*/  IMAD.WIDE.U32 R2, R5, UR4, R2 ;  /* 0x0000000405027c25 */ /* 0x000fc8000f8e0002 */
[----:B------:R-:W-:Y:S01]  /*adf0*/  IMAD R13, R5, UR5, R4 ;  /* 0x00000005050d7c24 */ /* 0x000fe2000f8e0204 */
[----:B------:R-:W-:Y:S01]  /*ae00*/  SHF.R.S32.HI R4, RZ, 0x1f, R7 ;  /* 0x0000001fff047819 */ /* 0x000fe20000011407 */
[----:B------:R-:W-:Y:S01]  /*ae10*/  ULDC.64 UR4, c[0x0][0xbd8] ;  /* 0x0002f60000047ab9 */ /* 0x000fe20000000a00 */
[----:B------:R-:W-:Y:S02]  /*ae20*/  IMAD R6, R208, 0x80, R17 ;  /* 0x00000080d0067824 */ /* 0x000fe400078e0211 */
[----:B------:R-:W-:Y:S02]  /*ae30*/  IMAD.IADD R3, R3, 0x1, R13 ;  /* 0x0000000103037824 */ /* 0x000fe400078e020d */
[----:B------:R-:W-:Y:S02]  /*ae40*/  IMAD R4, R4, UR4, RZ ;  /* 0x0000000404047c24 */ /* 0x000fe4000f8e02ff */
[----:B------:R-:W-:-:S04]  /*ae50*/  IMAD.WIDE.U32 R2, R7, UR4, R2 ;  /* 0x0000000407027c25 */ /* 0x000fc8000f8e0002 */
[----:B------:R-:W-:Y:S01]  /*ae60*/  IMAD R5, R7, UR5, R4 ;  /* 0x0000000507057c24 */ /* 0x000fe2000f8e0204 */
[----:B------:R-:W-:Y:S01]  /*ae70*/  ULDC.64 UR4, c[0x0][0xb80] ;  /* 0x0002e00000047ab9 */ /* 0x000fe20000000a00 */
[----:B------:R-:W-:Y:S02]  /*ae80*/  IMAD R15, R0, R15, RZ ;  /* 0x0000000f000f7224 */ /* 0x000fe400078e02ff */
[----:B------:R-:W-:Y:S02]  /*ae90*/  VIADD R4, R6, 0x40 ;  /* 0x0000004006047836 */ /* 0x000fe40000000000 */
[----:B------:R-:W-:Y:S01]  /*aea0*/  IMAD.IADD R3, R3, 0x1, R5 ;  /* 0x0000000103037824 */ /* 0x000fe200078e0205 */
[----:B------:R-:W-:Y:S01]  /*aeb0*/  LEA R5, P2, R2, UR4, 0x1 ;  /* 0x0000000402057c11 */ /* 0x000fe2000f8408ff */
        /* <DEDUP_REMOVED lines=8> */
[----:B------:R0:W2:Y:S01]  /*af40*/  SHFL.IDX PT, R2, R5, RZ, 0x181f ;  /* 0x00181fff05027589 */ /* 0x0000a200000e0000 */
[----:B------:R-:W-:Y:S01]  /*af50*/  VIADD R19, R7, 0x40 ;  /* 0x0000004007137836 */ /* 0x000fe20000000000 */
[----:B------:R-:W-:Y:S02]  /*af60*/  SHF.R.S32.HI R12, RZ, 0x1f, R7 ;  /* 0x0000001fff0c7819 */ /* 0x000fe40000011407 */
[----:B------:R0:W3:Y:S01]  /*af70*/  SHFL.IDX PT, R0, R4, RZ, 0x181f ;  /* 0x00181fff04007589 */ /* 0x0000e200000e0000 */
        /* <DEDUP_REMOVED lines=9> */
[----:B--2---:R-:W-:-:S04]  /*b010*/  @!P5 LEA R20, P6, R7, R2, 0x1 ;  /* 0x000000020714d211 */ /* 0x004fc800078c08ff */
[----:B---3--:R-:W-:Y:S02]  /*b020*/  @!P5 LEA.HI.X R21, R7, R0, R12, 0x1, P6 ;  /* 0x000000000715d211 */ /* 0x008fe400030f0c0c */
        /* <DEDUP_REMOVED lines=10> */
.L_x_1100:
[----:B------:R-:W-:Y:S05]  /*b0d0*/  BSYNC B1 ;  /* 0x0000000000017941 */ /* 0x000fea0003800000 */
.L_x_1099:
[----:B---3--:R3:W0:Y:S01]  /*b0e0*/  SHFL.IDX PT, R0, R4, 0x1, 0x181f ;  /* 0x00381f0004007f89 */ /* 0x00862200000e0000 */
[----:B------:R-:W-:Y:S03]  /*b0f0*/  BSSY B1, `(.L_x_1101) ;  /* 0x0000014000017945 */ /* 0x000fe60003800000 */
[----:B--2-4-:R3:W2:Y:S01]  /*b100*/  SHFL.IDX PT, R2, R5, 0x1, 0x181f ;  /* 0x00381f0005027f89 */ /* 0x0146a200000e0000 */
[----:B------:R-:W-:Y:S05]  /*b110*/  @P1 BRA `(.L_x_1102) ;  /* 0x0000000000441947 */ /* 0x000fea0003800000 */
[----:B------:R-:W-:Y:S02]  /*b120*/  ULDC UR4, c[0x0][0xbc8] ;  /* 0x0002f20000047ab9 */ /* 0x000fe40000000800 */
[----:B------:R-:W-:Y:S02]  /*b130*/  ISETP.GE.AND P4, PT, R7, UR4, PT ;  /* 0x0000000407007c0c */ /* 0x000fe4000bf86270 */
[----:B------:R-:W-:Y:S02]  /*b140*/  ISETP.GE.AND P3, PT, R19, UR4, PT ;  /* 0x0000000413007c0c */ /* 0x000fe4000bf66270 */
[----:B------:R-:W-:Y:S02]  /*b150*/  ISETP.GE.AND P2, PT, R17, UR4, PT ;  /* 0x0000000411007c0c */ /* 0x000fe4000bf46270 */
[----:B------:R-:W-:-:S07]  /*b160*/  ISETP.GE.AND P1, PT, R13, UR4, PT ;  /* 0x000000040d007c0c */ /* 0x000fce000bf26270 */
[-C--:B--2---:R-:W-:Y:S02]  /*b170*/  @!P4 LEA R20, P6, R7, R2.reuse, 0x1 ;  /* 0x000000020714c211 */ /* 0x084fe400078c08ff */
[----:B------:R-:W-:Y:S02]  /*b180*/  @!P3 LEA R24, P5, R19, R2, 0x1 ;  /* 0x000000021318b211 */ /* 0x000fe400078a08ff */
[----:B0-----:R-:W-:Y:S02]  /*b190*/  @!P4 LEA.HI.X R21, R7, R0, R12, 0x1, P6 ;  /* 0x000000000715c211 */ /* 0x001fe400030f0c0c */
        /* <DEDUP_REMOVED lines=9> */
.L_x_1102:
[----:B------:R-:W-:Y:S05]  /*b230*/  BSYNC B1 ;  /* 0x0000000000017941 */ /* 0x000fea0003800000 */
.L_x_1101:
[----:B0-----:R0:W0:Y:S01]  /*b240*/  SHFL.IDX PT, R0, R4, 0x2, 0x181f ;  /* 0x00581f0004007f89 */ /* 0x00102200000e0000 */
[----:B------:R-:W-:Y:S03]  /*b250*/  BSSY B1, `(.L_x_1103) ;  /* 0x0000014000017945 */ /* 0x000fe60003800000 */
[----:B--2-4-:R2:W4:Y:S01]  /*b260*/  SHFL.IDX PT, R2, R5, 0x2, 0x181f ;  /* 0x00581f0005027f89 */ /* 0x01452200000e0000 */
        /* <DEDUP_REMOVED lines=18> */
.L_x_1104:
[----:B------:R-:W-:Y:S05]  /*b390*/  BSYNC B1 ;  /* 0x0000000000017941 */ /* 0x000fea0003800000 */
.L_x_1103:
[----:B0-----:R-:W-:Y:S01]  /*b3a0*/  VIADD R0, R6, 0x60 ;  /* 0x0000006006007836 */ /* 0x001fe20000000000 */
[----:B---3--:R-:W0:Y:S04]  /*b3b0*/  SHFL.IDX PT, R4, R4, 0x3, 0x181f ;  /* 0x00781f0004047f89 */ /* 0x008e2800000e0000 */
[----:B------:R-:W-:Y:S01]  /*b3c0*/  ISETP.GE.AND P0, PT, R0, R15, PT ;  /* 0x0000000f0000720c */ /* 0x000fe20003f06270 */
[----:B----4-:R3:W4:-:S12]  /*b3d0*/  SHFL.IDX PT, R2, R5, 0x3, 0x181f ;  /* 0x00781f0005027f89 */ /* 0x01071800000e0000 */
[----:B---3--:R-:W-:Y:S05]  /*b3e0*/  @P0 BRA `(.L_x_1093) ;  /* 0x0000000000440947 */ /* 0x008fea0003800000 */
[----:B------:R-:W-:Y:S02]  /*b3f0*/  ULDC UR4, c[0x0][0xbc8] ;  /* 0x0002f20000047ab9 */ /* 0x000fe40000000800 */
[----:B------:R-:W-:Y:S02]  /*b400*/  ISETP.GE.AND P3, PT, R7, UR4, PT ;  /* 0x0000000407007c0c */ /* 0x000fe4000bf66270 */
[----:B------:R-:W-:Y:S02]  /*b410*/  ISETP.GE.AND P2, PT, R19, UR4, PT ;  /* 0x0000000413007c0c */ /* 0x000fe4000bf46270 */
[----:B------:R-:W-:Y:S02]  /*b420*/  ISETP.GE.AND P1, PT, R17, UR4, PT ;  /* 0x0000000411007c0c */ /* 0x000fe4000bf26270 */
[----:B------:R-:W-:-:S07]  /*b430*/  ISETP.GE.AND P0, PT, R13, UR4, PT ;  /* 0x000000040d007c0c */ /* 0x000fce000bf06270 */
[----:B----4-:R-:W-:-:S04]  /*b440*/  @!P3 LEA R6, P4, R7, R2, 0x1 ;  /* 0x000000020706b211 */ /* 0x010fc800078808ff */
[----:B0-----:R-:W-:Y:S02]  /*b450*/  @!P3 LEA.HI.X R7, R7, R4, R12, 0x1, P4 ;  /* 0x000000040707b211 */ /* 0x001fe400020f0c0c */
        /* <DEDUP_REMOVED lines=10> */
.L_x_1093:
[----:B------:R-:W-:Y:S05]  /*b500*/  BSYNC B0 ;  /* 0x0000000000007941 */ /* 0x000fea0003800000 */
.L_x_1083:
[----:B------:R-:W-:Y:S02]  /*b510*/  ULDC UR4, c[0x0][0xd3c] ;  /* 0x00034f0000047ab9 */ /* 0x000fe40000000800 */
[----:B------:R-:W-:-:S13]  /*b520*/  ISETP.GE.AND P0, PT, R11, UR4, PT ;  /* 0x000000040b007c0c */ /* 0x000fda000bf06270 */
[----:B------:R-:W-:Y:S05]  /*b530*/  @!P0 BRA `(.L_x_1105) ;  /* 0xffffff5c000c8947 */ /* 0x000fea000383ffff */
[----:B------:R-:W-:Y:S05]  /*b540*/  EXIT ;  /* 0x000000000000794d */ /* 0x000fea0003800000 */
.L_x_1057:
[----:B------:R-:W-:-:S08]  /*b550*/  NOP ;  /* 0x0000000000007918 */ /* 0x000fd00000000000 */
[----:B--2---:R-:W0:-:S00]  /*b560*/  USETMAXREG.DEALLOC.CTAPOOL 0x18 ;  /* 0x00000018000079c8 */ /* 0x004e0000080e0500 */
        /* <DEDUP_REMOVED lines=18> */
.L_x_1106:
[----:B------:R-:W1:Y:S01]  /*b690*/  S2R R0, SR_TID.X ;  /* 0x0000000000007919 */ /* 0x000e620000002100 */
[----:B------:R-:W-:Y:S01]  /*b6a0*/  ULDC UR4, c[0x0][0xd3c] ;  /* 0x00034f0000047ab9 */ /* 0x000fe20000000800 */
[----:B------:R-:W-:Y:S01]  /*b6b0*/  IMAD.MOV.U32 R9, RZ, RZ, RZ ;  /* 0x000000ffff097224 */ /* 0x000fe200078e00ff */
[----:B------:R-:W2:Y:S01]  /*b6c0*/  S2UR UR6, SR_CTAID.X ;  /* 0x00000000000679c3 */ /* 0x000ea20000002500 */
[----:B------:R-:W-:Y:S01]  /*b6d0*/  ULDC UR5, c[0x0][0xd38] ;  /* 0x00034e0000057ab9 */ /* 0x000fe20000000800 */
[----:B-1----:R-:W-:-:S04]  /*b6e0*/  LOP3.LUT R0, R0, 0x1f, RZ, 0xc0, !PT ;  /* 0x0000001f00007812 */ /* 0x002fc800078ec0ff */
[----:B------:R-:W-:-:S04]  /*b6f0*/  ISETP.NE.AND P0, PT, R0, 0x1f, PT ;  /* 0x0000001f0000780c */ /* 0x000fc80003f05270 */
[----:B------:R-:W-:-:S13]  /*b700*/  ISETP.GE.OR P1, PT, R0, UR4, !P0 ;  /* 0x0000000400007c0c */ /* 0x000fda000c726670 */
[----:B0-----:R-:W0:Y:S08]  /*b710*/  @!P1 LDC.64 R2, c[0x0][0xd80] ;  /* 0x00036000ff029b82 */ /* 0x001e300000000a00 */
[----:B------:R-:W1:Y:S01]  /*b720*/  @!P1 LDC.64 R4, c[0x0][0xd78] ;  /* 0x00035e00ff049b82 */ /* 0x000e620000000a00 */
[----:B0-----:R-:W-:-:S05]  /*b730*/  @!P1 IMAD.WIDE.U32 R2, R0, 0x4, R2 ;  /* 0x0000000400029825 */ /* 0x001fca00078e0002 */
[----:B------:R1:W3:Y:S02]  /*b740*/  @!P1 LDG.E R6, desc[UR38][R2.64] ;  /* 0x0000002602069981 */ /* 0x0002e4000c1e1900 */
[----:B-1----:R-:W-:-:S05]  /*b750*/  @!P1 IMAD.WIDE.U32 R2, R0, 0x4, R4 ;  /* 0x0000000400029825 */ /* 0x002fca00078e0004 */
        /* <DEDUP_REMOVED lines=26> */
[----:B--2---:R-:W-:-:S13]  /*b900*/  ISETP.GT.AND P6, PT, R7, UR6, PT ;  /* 0x0000000607007c0c */ /* 0x004fda000bfc4270 */
[----:B------:R-:W-:Y:S05]  /*b910*/  @P6 BRA `(.L_x_1108) ;  /* 0x0000000000a46947 */ /* 0x000fea0003800000 */
[----:B------:R-:W-:Y:S01]  /*b920*/  IMAD.MOV.U32 R7, RZ, RZ, R4 ;  /* 0x000000ffff077224 */ /* 0x000fe200078e0004 */
[----:B------:R-:W-:Y:S01]  /*b930*/  UMOV UR4, URZ ;  /* 0x0000003f00047c82 */ /* 0x000fe20008000000 */
[----:B------:R-:W-:-:S05]  /*b940*/  ULDC UR5, c[0x0][0xd38] ;  /* 0x00034e0000057ab9 */ /* 0x000fca0000000800 */
.L_x_1110:
        /* <DEDUP_REMOVED lines=12> */
[----:B0-----:R-:W-:-:S05]  /*ba10*/  @!P6 IMAD.WIDE R2, R9, 0x4, R2 ;  /* 0x000000040902e825 */ /* 0x001fca00078e0202 */
[----:B------:R1:W2:Y:S02]  /*ba20*/  @!P6 LDG.E R6, desc[UR38][R2.64] ;  /* 0x000000260206e981 */ /* 0x0002a4000c1e1900 */
[----:B-1----:R-:W-:-:S04]  /*ba30*/  @!P6 IMAD.WIDE R2, R9, 0x4, R4 ;  /* 0x000000040902e825 */ /* 0x002fc800078e0204 */
[----:B------:R-:W-:-:S06]  /*ba40*/  IMAD.MOV.U32 R9, RZ, RZ, RZ ;  /* 0x000000ffff097224 */ /* 0x000fcc00078e00ff */
        /* <DEDUP_REMOVED lines=22> */
.L_x_1108:
        /* <DEDUP_REMOVED lines=20> */
.L_x_1111:
[----:B-1----:R-:W-:Y:S01]  /*bcf0*/  IMAD R11, R12, UR5, R11 ;  /* 0x000000050c0b7c24 */ /* 0x002fe2000f8e020b */
[----:B------:R-:W1:Y:S01]  /*bd00*/  MUFU.RCP R10, R10 ;  /* 0x0000000a000a7308 */ /* 0x000e620000001000 */
[----:B0-----:R-:W-:Y:S02]  /*bd10*/  IMAD R9, R15, R4, RZ ;  /* 0x000000040f097224 */ /* 0x001fe400078e02ff */
[----:B------:R-:W-:Y:S01]  /*bd20*/  IMAD.MOV.U32 R2, RZ, RZ, RZ ;  /* 0x000000ffff027224 */ /* 0x000fe200078e00ff */
[----:B------:R0:W-:Y:S03]  /*bd30*/  STL [R1], R11 ;  /* 0x0000000b01007387 */ /* 0x0001e60000100800 */
[----:B------:R-:W-:Y:S01]  /*bd40*/  IMAD.HI.U32 R2, R3, R9, R2 ;  /* 0x0000000903027227 */ /* 0x000fe200078e0002 */
[----:B------:R-:W-:Y:S02]  /*bd50*/  IADD3 R9, -R11, UR6, RZ ;  /* 0x000000060b097c10 */ /* 0x000fe4000fffe1ff */
[----:B------:R-:W-:-:S02]  /*bd60*/  IABS R3, R6 ;  /* 0x0000000600037213 */ /* 0x000fc40000000000 */
[----:B------:R-:W-:-:S03]  /*bd70*/  IABS R13, R9 ;  /* 0x00000009000d7213 */ /* 0x000fc60000000000 */
[----:B------:R-:W-:Y:S02]  /*bd80*/  IMAD.MOV R12, RZ, RZ, -R3 ;  /* 0x000000ffff0c7224 */ /* 0x000fe400078e0a03 */
[----:B0-----:R-:W-:-:S04]  /*bd90*/  IMAD.HI.U32 R11, R2, R13, RZ ;  /* 0x0000000d020b7227 */ /* 0x001fc800078e00ff */
[----:B-1----:R-:W-:Y:S02]  /*bda0*/  VIADD R3, R10, 0xffffffe ;  /* 0x0ffffffe0a037836 */ /* 0x002fe40000000000 */
[----:B------:R-:W-:-:S04]  /*bdb0*/  IMAD R13, R11, R12, R13 ;  /* 0x0000000c0b0d7224 */ /* 0x000fc800078e020d */
[----:B------:R-:W0:Y:S01]  /*bdc0*/  F2I.FTZ.U32.TRUNC.NTZ R3, R3 ;  /* 0x0000000300037305 */ /* 0x000e22000021f000 */
[----:B------:R-:W-:-:S13]  /*bdd0*/  ISETP.GT.U32.AND P1, PT, R4, R13, PT ;  /* 0x0000000d0400720c */ /* 0x000fda0003f24070 */
[----:B------:R-:W-:Y:S02]  /*bde0*/  @!P1 IMAD.IADD R13, R13, 0x1, -R4 ;  /* 0x000000010d0d9824 */ /* 0x000fe400078e0a04 */
[----:B0-----:R-:W-:Y:S02]  /*bdf0*/  IMAD.MOV R2, RZ, RZ, -R3 ;  /* 0x000000ffff027224 */ /* 0x001fe400078e0a03 */
[----:B------:R-:W-:Y:S01]  /*be00*/  @!P1 VIADD R11, R11, 0x1 ;  /* 0x000000010b0b9836 */ /* 0x000fe20000000000 */
[----:B------:R-:W-:Y:S01]  /*be10*/  ISETP.GE.U32.AND P0, PT, R13, R4, PT ;  /* 0x000000040d00720c */ /* 0x000fe20003f06070 */
[----:B------:R-:W-:Y:S01]  /*be20*/  IMAD R13, R2, R7, RZ ;  /* 0x00000007020d7224 */ /* 0x000fe200078e02ff */
[----:B------:R-:W-:Y:S01]  /*be30*/  ISETP.NE.AND P1, PT, R6, RZ, PT ;  /* 0x000000ff0600720c */ /* 0x000fe20003f25270 */
[----:B------:R-:W-:-:S04]  /*be40*/  IMAD.MOV.U32 R2, RZ, RZ, RZ ;  /* 0x000000ffff027224 */ /* 0x000fc800078e00ff */
[----:B------:R-:W-:Y:S01]  /*be50*/  IMAD.HI.U32 R4, R3, R13, R2 ;  /* 0x0000000d03047227 */ /* 0x000fe200078e0002 */
[----:B------:R-:W-:-:S04]  /*be60*/  LOP3.LUT R2, R9, R6, RZ, 0x3c, !PT ;  /* 0x0000000609027212 */ /* 0x000fc800078e3cff */
[----:B------:R-:W-:Y:S01]  /*be70*/  ISETP.GE.AND P2, PT, R2, RZ, PT ;  /* 0x000000ff0200720c */ /* 0x000fe20003f46270 */
[----:B------:R-:W-:Y:S01]  /*be80*/  @P0 VIADD R11, R11, 0x1 ;  /* 0x000000010b0b0836 */ /* 0x000fe20000000000 */
[----:B------:R-:W-:-:S05]  /*be90*/  IABS R2, R8 ;  /* 0x0000000800027213 */ /* 0x000fca0000000000 */
[----:B------:R-:W-:-:S06]  /*bea0*/  IMAD.MOV R2, RZ, RZ, -R2 ;  /* 0x000000ffff027224 */ /* 0x000fcc00078e0a02 */
[----:B------:R-:W-:Y:S01]  /*beb0*/  @!P2 IMAD.MOV R11, RZ, RZ, -R11 ;  /* 0x000000ffff0ba224 */ /* 0x000fe200078e0a0b */
[----:B------:R-:W-:-:S04]  /*bec0*/  @!P1 LOP3.LUT R11, RZ, R6, RZ, 0x33, !PT ;  /* 0x00000006ff0b9212 */ /* 0x000fc800078e33ff */
[-C--:B------:R-:W-:Y:S01]  /*bed0*/  IABS R3, R11.reuse ;  /* 0x0000000b00037213 */ /* 0x080fe20000000000 */
[----:B------:R-:W-:-:S04]  /*bee0*/  IMAD R6, R6, R11, RZ ;  /* 0x0000000b06067224 */ /* 0x000fc800078e02ff */
[----:B------:R-:W-:-:S04]  /*bef0*/  IMAD.HI.U32 R4, R4, R3, RZ ;  /* 0x0000000304047227 */ /* 0x000fc800078e00ff */
[----:B------:R-:W-:Y:S02]  /*bf00*/  IMAD R2, R4, R2, R3 ;  /* 0x0000000204027224 */ /* 0x000fe400078e0203 */
[----:B------:R-:W-:-:S03]  /*bf10*/  IMAD.IADD R6, R9, 0x1, -R6 ;  /* 0x0000000109067824 */ /* 0x000fc600078e0a06 */
[----:B------:R-:W-:Y:S02]  /*bf20*/  ISETP.GT.U32.AND P1, PT, R7, R2, PT ;  /* 0x000000020700720c */ /* 0x000fe40003f24070 */
[----:B------:R1:W-:Y:S11]  /*bf30*/  STL [R1+0x4], R6 ;  /* 0x0000040601007387 */ /* 0x0003f60000100800 */
[----:B------:R-:W-:-:S02]  /*bf40*/  @!P1 IMAD.IADD R2, R2, 0x1, -R7 ;  /* 0x0000000102029824 */ /* 0x000fc400078e0a07 */
        /* <DEDUP_REMOVED lines=11> */
[----:B------:R-:W-:Y:S02]  /*c000*/  VIADD R2, R5, UR4 ;  /* 0x0000000405027c36 */ /* 0x000fe40008000000 */
[----:B------:R-:W-:-:S03]  /*c010*/  IMAD R3, R11, 0x10000, R4 ;  /* 0x000100000b037824 */ /* 0x000fc600078e0204 */
[----:B------:R1:W-:Y:S04]  /*c020*/  STL [R1+0xc], R2 ;  /* 0x00000c0201007387 */ /* 0x0003e80000100800 */
[----:B------:R1:W-:Y:S01]  /*c030*/  STL [R1+0x8], R3 ;  /* 0x0000080301007387 */ /* 0x0003e20000100800 */
[----:B------:R-:W-:Y:S05]  /*c040*/  BRA `(.L_x_1112) ;  /* 0x0000000000107947 */ /* 0x000fea0003800000 */
.L_x_1109:
[----:B------:R-:W-:Y:S01]  /*c050*/  IMAD.U32 R2, RZ, RZ, UR6 ;  /* 0x00000006ff027e24 */ /* 0x000fe2000f8e00ff */
[----:B------:R0:W-:Y:S04]  /*c060*/  STL [R1+0x4], RZ ;  /* 0x000004ff01007387 */ /* 0x0001e80000100800 */
[----:B------:R0:W-:Y:S04]  /*c070*/  STL [R1+0x8], RZ ;  /* 0x000008ff01007387 */ /* 0x0001e80000100800 */
[----:B------:R0:W-:Y:S02]  /*c080*/  STL [R1], R2 ;  /* 0x0000000201007387 */ /* 0x0001e40000100800 */
.L_x_1112:
[----:B------:R-:W2:Y:S04]  /*c090*/  LDL R4, [R1] ;  /* 0x0000000001047983 */ /* 0x000ea80000100800 */
[----:B------:R-:W2:Y:S04]  /*c0a0*/  LDL R5, [R1+0x4] ;  /* 0x0000040001057983 */ /* 0x000ea80000100800 */
[----:B-1----:R-:W2:Y:S04]  /*c0b0*/  LDL R6, [R1+0x8] ;  /* 0x0000080001067983 */ /* 0x002ea80000100800 */
[----:B------:R-:W2:Y:S01]  /*c0c0*/  LDL R7, [R1+0xc] ;  /* 0x00000c0001077983 */ /* 0x000ea20000100800 */
[----:B------:R-:W-:-:S13]  /*c0d0*/  ISETP.NE.AND P0, PT, R0, RZ, PT ;  /* 0x000000ff0000720c */ /* 0x000fda0003f05270 */
[----:B------:R-:W1:Y:S01]  /*c0e0*/  @!P0 S2R R3, SR_CgaCtaId ;  /* 0x0000000000038919 */ /* 0x000e620000008800 */
[----:B------:R-:W-:-:S04]  /*c0f0*/  @!P0 MOV R0, 0x400 ;  /* 0x0000040000008802 */ /* 0x000fc80000000f00 */
[----:B-1----:R-:W-:-:S05]  /*c100*/  @!P0 LEA R0, R3, R0, 0x18 ;  /* 0x0000000003008211 */ /* 0x002fca00078ec0ff */
[----:B--2---:R1:W-:Y:S01]  /*c110*/  @!P0 STS.128 [R0+0x324d0], R4 ;  /* 0x0324d00400008388 */ /* 0x0043e20000000c00 */
[----:B------:R-:W-:Y:S06]  /*c120*/  BAR.ARV 0x5, 0x180 ;  /* 0x0146000000007b1d */ /* 0x000fec0000002000 */
.L_x_1107:
        /* <DEDUP_REMOVED lines=8> */
[----:B--2---:R-:W2:Y:S01]  /*c1b0*/  S2R R5, SR_TID.X ;  /* 0x0000000000057919 */ /* 0x004ea20000002100 */
[----:B------:R-:W3:Y:S01]  /*c1c0*/  S2UR UR5, SR_CgaCtaId ;  /* 0x00000000000579c3 */ /* 0x000ee20000008800 */
[----:B------:R-:W-:Y:S01]  /*c1d0*/  UMOV UR4, 0x400 ;  /* 0x0000040000047882 */ /* 0x000fe20000000000 */
[----:B------:R-:W-:Y:S01]  /*c1e0*/  BSSY B8, `(.L_x_1113) ;  /* 0x000061d000087945 */ /* 0x000fe20003800000 */
[----:B------:R-:W-:Y:S01]  /*c1f0*/  IMAD.MOV.U32 R19, RZ, RZ, RZ ;  /* 0x000000ffff137224 */ /* 0x000fe200078e00ff */
[----:B------:R-:W-:Y:S01]  /*c200*/  ULDC UR40, c[0x0][0xc] ;  /* 0x0000030000287ab9 */ /* 0x000fe20000000800 */
[----:B------:R-:W-:Y:S01]  /*c210*/  ULDC.64 UR36, c[0x0][0x198] ;  /* 0x0000660000247ab9 */ /* 0x000fe20000000a00 */
[----:B---3--:R-:W-:-:S06]  /*c220*/  ULEA UR4, UR5, UR4, 0x18 ;  /* 0x0000000405047291 */ /* 0x008fcc000f8ec03f */
[----:B------:R-:W-:Y:S01]  /*c230*/  IMAD.U32 R18, RZ, RZ, UR4 ;  /* 0x00000004ff127e24 */ /* 0x000fe2000f8e00ff */
[C---:B--2---:R-:W-:Y:S01]  /*c240*/  LOP3.LUT R4, R5.reuse, 0x7f, RZ, 0xc0, !PT ;  /* 0x0000007f05047812 */ /* 0x044fe200078ec0ff */
[----:B-1----:R-:W-:-:S05]  /*c250*/  IMAD.SHL.U32 R0, R5, 0x8, RZ ;  /* 0x0000000805007824 */ /* 0x002fca00078e00ff */
[C---:B0-----:R-:W-:Y:S02]  /*c260*/  LOP3.LUT R2, R0.reuse, 0x1f8, RZ, 0xc0, !PT ;  /* 0x000001f800027812 */ /* 0x041fe400078ec0ff */
[----:B------:R-:W-:Y:S02]  /*c270*/  LOP3.LUT R0, R0, 0x38, RZ, 0xc0, !PT ;  /* 0x0000003800007812 */ /* 0x000fe400078ec0ff */
[----:B------:R-:W-:Y:S01]  /*c280*/  LOP3.LUT R3, R2, 0x38, R5, 0x78, !PT ;  /* 0x0000003802037812 */ /* 0x000fe200078e7805 */
[----:B------:R-:W-:Y:S01]  /*c290*/  IMAD.SHL.U32 R2, R4, 0x8, RZ ;  /* 0x0000000804027824 */ /* 0x000fe200078e00ff */
[----:B------:R-:W-:-:S04]  /*c2a0*/  SHF.R.U32.HI R4, RZ, 0x3, R4 ;  /* 0x00000003ff047819 */ /* 0x000fc80000011604 */
[----:B------:R-:W-:Y:S01]  /*c2b0*/  LOP3.LUT R3, R3, 0x200, R2, 0xf8, !PT ;  /* 0x0000020003037812 */ /* 0x000fe200078ef802 */
[----:B------:R-:W-:-:S04]  /*c2c0*/  IMAD.SHL.U32 R2, R5, 0x10, RZ ;  /* 0x0000001005027824 */ /* 0x000fc800078e00ff */
[----:B------:R-:W-:Y:S01]  /*c2d0*/  IMAD R3, R3, 0x2, R18 ;  /* 0x0000000203037824 */ /* 0x000fe200078e0212 */
[----:B------:R-:W-:Y:S01]  /*c2e0*/  LOP3.LUT R4, R4, 0x70, R2, 0xf8, !PT ;  /* 0x0000007004047812 */ /* 0x000fe200078ef802 */
[----:B------:R-:W-:-:S03]  /*c2f0*/  IMAD.MOV.U32 R2, RZ, RZ, 0x1 ;  /* 0x00000001ff027424 */ /* 0x000fc600078e00ff */
[----:B------:R0:W-:Y:S04]  /*c300*/  STL [R1+0x10], R3 ;  /* 0x0000100301007387 */ /* 0x0001e80000100800 */
[----:B------:R-:W-:Y:S04]  /*c310*/  STL [R1+0x70], RZ ;  /* 0x000070ff01007387 */ /* 0x000fe80000100800 */
[----:B------:R1:W-:Y:S01]  /*c320*/  STL [R1+0x18], R2 ;  /* 0x0000180201007387 */ /* 0x0003e20000100800 */
[C---:B0-----:R-:W-:Y:S02]  /*c330*/  LOP3.LUT R3, R0.reuse, 0x40, RZ, 0xfc, !PT ;  /* 0x0000004000037812 */ /* 0x041fe400078efcff */
[----:B-1----:R-:W-:-:S02]  /*c340*/  LOP3.LUT R2, R0, 0x80, RZ, 0xfc, !PT ;  /* 0x0000008000027812 */ /* 0x002fc400078efcff */
[----:B------:R-:W-:-:S07]  /*c350*/  LOP3.LUT R0, R0, 0xc0, RZ, 0xfc, !PT ;  /* 0x000000c000007812 */ /* 0x000fce00078efcff */
.L_x_1221:
[----:B--2---:R-:W2:Y:S01]  /*c360*/  LDL R0, [R1+0xc] ;  /* 0x00000c0001007983 */ /* 0x004ea20000100800 */
[----:B-1----:R-:W2:Y:S01]  /*c370*/  LDC.64 R2, c[0x0][0xd88] ;  /* 0x00036200ff027b82 */ /* 0x002ea20000000a00 */
[----:B------:R-:W-:Y:S05]  /*c380*/  YIELD ;  /* 0x0000000000007946 */ /* 0x000fea0003800000 */
[----:B------:R-:W-:Y:S01]  /*c390*/  ULDC.64 UR4, c[0x0][0xb20] ;  /* 0x0002c80000047ab9 */ /* 0x000fe20000000a00 */
[----:B---3--:R-:W-:Y:S01]  /*c3a0*/  IMAD.MOV.U32 R6, RZ, RZ, RZ ;  /* 0x000000ffff067224 */ /* 0x008fe200078e00ff */
[----:B------:R-:W-:Y:S01]  /*c3b0*/  ISETP.NE.U32.AND P0, PT, RZ, UR4, PT ;  /* 0x00000004ff007c0c */ /* 0x000fe2000bf05070 */
[----:B------:R-:W-:Y:S01]  /*c3c0*/  ULDC.64 UR6, c[0x0][0xb10] ;  /* 0x0002c40000067ab9 */ /* 0x000fe20000000a00 */
[----:B------:R-:W-:Y:S01]  /*c3d0*/  ULDC.64 UR8, c[0x0][0xb00] ;  /* 0x0002c00000087ab9 */ /* 0x000fe20000000a00 */
[----:B--2---:R-:W-:-:S05]  /*c3e0*/  IMAD.WIDE R2, R0, 0x4, R2 ;  /* 0x0000000400027825 */ /* 0x004fca00078e0202 */
[----:B------:R-:W2:Y:S01]  /*c3f0*/  LDG.E R10, desc[UR38][R2.64] ;  /* 0x00000026020a7981 */ /* 0x000ea2000c1e1900 */
        /* <DEDUP_REMOVED lines=8> */
[----:B0-----:R-:W-:Y:S01]  /*c480*/  SHF.L.U64.HI R9, R10, 0x2, R4 ;  /* 0x000000020a097819 */ /* 0x001fe20000010204 */
        /* <DEDUP_REMOVED lines=37> */
.L_x_1114:
        /* <DEDUP_REMOVED lines=18> */
.L_x_1115:
[----:B------:R-:W-:Y:S05]  /*c800*/  @!P0 BRA `(.L_x_1116) ;  /* 0x00000000000c8947 */ /* 0x000fea0003800000 */
[----:B------:R-:W2:Y:S04]  /*c810*/  LDG.E R6, desc[UR38][R4.64] ;  /* 0x0000002604067981 */ /* 0x000ea8000c1e1900 */
[----:B------:R-:W2:Y:S02]  /*c820*/  LDG.E R4, desc[UR38][R4.64+0x4] ;  /* 0x0000042604047981 */ /* 0x000ea4000c1e1900 */
[----:B--2---:R-:W-:-:S07]  /*c830*/  IMAD.IADD R6, R4, 0x1, -R6 ;  /* 0x0000000104067824 */ /* 0x004fce00078e0a06 */
.L_x_1116:
        /* <DEDUP_REMOVED lines=16> */
[----:B------:R-:W3:Y:S02]  /*c940*/  @!P0 LDC R0, c[0x0][0xae8] ;  /* 0x0002ba00ff008b82 */ /* 0x000ee40000000800 */
[----:B---3--:R-:W-:-:S04]  /*c950*/  IABS R4, R0 ;  /* 0x0000000000047213 */ /* 0x008fc80000000000 */
[----:B------:R-:W1:Y:S08]  /*c960*/  I2F.RP R2, R4 ;  /* 0x0000000400027306 */ /* 0x000e700000209400 */
[----:B-1----:R-:W1:Y:S02]  /*c970*/  MUFU.RCP R2, R2 ;  /* 0x0000000200027308 */ /* 0x002e640000001000 */
[----:B-1----:R-:W-:-:S06]  /*c980*/  VIADD R2, R2, 0xffffffe ;  /* 0x0ffffffe02027836 */ /* 0x002fcc0000000000 */
[----:B------:R-:W1:Y:S02]  /*c990*/  F2I.FTZ.U32.TRUNC.NTZ R3, R2 ;  /* 0x0000000200037305 */ /* 0x000e64000021f000 */
[----:B-1----:R-:W-:-:S04]  /*c9a0*/  IMAD.MOV R2, RZ, RZ, -R3 ;  /* 0x000000ffff027224 */ /* 0x002fc800078e0a03 */
[----:B------:R-:W-:Y:S02]  /*c9b0*/  IMAD R5, R2, R4, RZ ;  /* 0x0000000402057224 */ /* 0x000fe400078e02ff */
[----:B------:R-:W-:-:S04]  /*c9c0*/  IMAD.MOV.U32 R2, RZ, RZ, RZ ;  /* 0x000000ffff027224 */ /* 0x000fc800078e00ff */
[----:B--2---:R-:W-:Y:S01]  /*c9d0*/  IMAD.HI.U32 R7, R3, R5, R2 ;  /* 0x0000000503077227 */ /* 0x004fe200078e0002 */
        /* <DEDUP_REMOVED lines=19> */
.L_x_1118:
[----:B------:R-:W-:Y:S05]  /*cb10*/  BSYNC B0 ;  /* 0x0000000000007941 */ /* 0x000fea0003800000 */
.L_x_1117:
[----:B------:R-:W-:Y:S01]  /*cb20*/  IMAD.MOV.U32 R0, RZ, RZ, R10 ;  /* 0x000000ffff007224 */ /* 0x000fe200078e000a */
[----:B------:R-:W-:Y:S03]  /*cb30*/  BSSY B7, `(.L_x_1119) ;  /* 0x00004ad000077945 */ /* 0x000fe60003800000 */
[----:B------:R-:W-:-:S05]  /*cb40*/  IMAD R2, R9, R0, RZ ;  /* 0x0000000009027224 */ /* 0x000fca00078e02ff */
[----:B------:R-:W-:Y:S01]  /*cb50*/  VIADDMNMX R0, R2, R0, R8, PT ;  /* 0x0000000002007246 */ /* 0x000fe20003800108 */
[----:B------:R4:W-:Y:S03]  /*cb60*/  STL [R1+0x24], R2 ;  /* 0x0000240201007387 */ /* 0x0009e60000100800 */
[----:B------:R-:W-:Y:S01]  /*cb70*/  ISETP.GT.AND P0, PT, R0, R2, PT ;  /* 0x000000020000720c */ /* 0x000fe20003f04270 */
[----:B------:R4:W-:-:S12]  /*cb80*/  STL [R1+0x3c], R0 ;  /* 0x00003c0001007387 */ /* 0x0009d80000100800 */
[----:B----4-:R-:W-:Y:S05]  /*cb90*/  @P0 BRA `(.L_x_1120) ;  /* 0x0000000000480947 */ /* 0x010fea0003800000 */
[----:B------:R-:W4:Y:S02]  /*cba0*/  S2R R0, SR_TID.X ;  /* 0x0000000000007919 */ /* 0x000f240000002100 */
[----:B----4-:R-:W-:-:S04]  /*cbb0*/  LOP3.LUT R0, R0, 0x7f, RZ, 0xc0, !PT ;  /* 0x0000007f00007812 */ /* 0x010fc800078ec0ff */
[----:B------:R-:W-:-:S13]  /*cbc0*/  ISETP.NE.AND P0, PT, R0, RZ, PT ;  /* 0x000000ff0000720c */ /* 0x000fda0003f05270 */
[----:B------:R-:W-:Y:S05]  /*cbd0*/  @P0 BRA `(.L_x_1121) ;  /* 0x0000004800880947 */ /* 0x000fea0003800000 */
[----:B------:R-:W4:Y:S01]  /*cbe0*/  S2R R3, SR_LANEID ;  /* 0x0000000000037919 */ /* 0x000f220000000000 */
[----:B------:R-:W-:Y:S02]  /*cbf0*/  VOTEU.ANY UR4, UPT, PT ;  /* 0x0000000000047886 */ /* 0x000fe400038e0100 */
[----:B------:R-:W4:Y:S08]  /*cc00*/  FLO.U32 R0, UR4 ;  /* 0x0000000400007d00 */ /* 0x000f3000080e0000 */
[----:B------:R-:W5:Y:S01]  /*cc10*/  POPC R5, UR4 ;  /* 0x0000000400057d09 */ /* 0x000f620008000000 */
[----:B----4-:R-:W-:-:S02]  /*cc20*/  ISETP.EQ.U32.AND P0, PT, R0, R3, PT ;  /* 0x000000030000720c */ /* 0x010fc40003f02070 */
[----:B------:R-:W5:Y:S11]  /*cc30*/  LDC.64 R2, c[0x0][0xd60] ;  /* 0x00035800ff027b82 */ /* 0x000f760000000a00 */
[----:B-----5:R-:W4:Y:S01]  /*cc40*/  @P0 ATOMG.E.ADD.STRONG.GPU PT, R3, desc[UR38][R2.64], R5 ;  /* 0x00000005020309a8 */ /* 0x020f2200081ee1e6 */
[----:B---3--:R-:W3:Y:S02]  /*cc50*/  S2R R4, SR_LTMASK ;  /* 0x0000000000047919 */ /* 0x008ee40000003900 */
[----:B---3--:R-:W-:-:S04]  /*cc60*/  LOP3.LUT R4, R4, UR4, RZ, 0xc0, !PT ;  /* 0x0000000404047c12 */ /* 0x008fc8000f8ec0ff */
[----:B--2---:R-:W2:Y:S01]  /*cc70*/  POPC R7, R4 ;  /* 0x0000000400077309 */ /* 0x004ea20000000000 */
[----:B----4-:R-:W2:Y:S02]  /*cc80*/  SHFL.IDX PT, R0, R3, R0, 0x1f ;  /* 0x00001f0003007589 */ /* 0x010ea400000e0000 */
[----:B--2---:R-:W-:-:S05]  /*cc90*/  IADD3 R0, R0, UR40, R7 ;  /* 0x0000002800007c10 */ /* 0x004fca000fffe007 */
[----:B------:R4:W-:Y:S01]  /*cca0*/  STL [R1], R0 ;  /* 0x0000000001007387 */ /* 0x0009e20000100800 */
[----:B------:R-:W-:Y:S05]  /*ccb0*/  BRA `(.L_x_1121) ;  /* 0x0000004800507947 */ /* 0x000fea0003800000 */
.L_x_1120:
        /* <DEDUP_REMOVED lines=8> */
[----:B---3--:R-:W-:Y:S02]  /*cd40*/  IMAD.U32 R4, RZ, RZ, UR6 ;  /* 0x00000006ff047e24 */ /* 0x008fe4000f8e00ff */
[----:B------:R-:W3:Y:S01]  /*cd50*/  LDC.64 R2, c[0x4][R2] ;  /* 0x0100000002027b82 */ /* 0x000ee20000000a00 */
[----:B------:R-:W-:Y:S02]  /*cd60*/  IMAD.U32 R5, RZ, RZ, UR7 ;  /* 0x00000007ff057e24 */ /* 0x000fe4000f8e00ff */
[----:B------:R-:W-:Y:S02]  /*cd70*/  IMAD.U32 R6, RZ, RZ, UR8 ;  /* 0x00000008ff067e24 */ /* 0x000fe4000f8e00ff */
[----:B--2---:R-:W-:-:S02]  /*cd80*/  IMAD.U32 R7, RZ, RZ, UR9 ;  /* 0x00000009ff077e24 */ /* 0x004fc4000f8e00ff */
[----:B-1----:R-:W-:Y:S02]  /*cd90*/  IMAD.U32 R10, RZ, RZ, UR4 ;  /* 0x00000004ff0a7e24 */ /* 0x002fe4000f8e00ff */
[----:B0-----:R-:W-:Y:S02]  /*cda0*/  IMAD.U32 R11, RZ, RZ, UR5 ;  /* 0x00000005ff0b7e24 */ /* 0x001fe4000f8e00ff */
[----:B------:R-:W-:Y:S02]  /*cdb0*/  IMAD.MOV.U32 R8, RZ, RZ, 0x70 ;  /* 0x00000070ff087424 */ /* 0x000fe400078e00ff */
[----:B------:R-:W-:Y:S02]  /*cdc0*/  IMAD.MOV.U32 R12, RZ, RZ, 0x1 ;  /* 0x00000001ff0c7424 */ /* 0x000fe400078e00ff */
[----:B------:R-:W-:-:S07]  /*cdd0*/  IMAD.MOV.U32 R13, RZ, RZ, RZ ;  /* 0x000000ffff0d7224 */ /* 0x000fce00078e00ff */
[----:B------:R-:W-:-:S07]  /*cde0*/  LEPC R20, `(.L_x_1123) ;  /* 0x000000001014794e */ /* 0x000fce0000000000 */
[----:B---3--:R-:W-:Y:S05]  /*cdf0*/  CALL.ABS.NOINC R2 ;  /* 0x0000000002007343 */ /* 0x008fea0003c00000 */
.L_x_1123:
[----:B------:R-:W-:Y:S05]  /*ce00*/  BSYNC B6 ;  /* 0x0000000000067941 */ /* 0x000fea0003800000 */
.L_x_1122:
        /* <DEDUP_REMOVED lines=9> */
[----:B---3--:R-:W-:Y:S02]  /*cea0*/  IMAD.U32 R4, RZ, RZ, UR6 ;  /* 0x00000006ff047e24 */ /* 0x008fe4000f8e00ff */
        /* <DEDUP_REMOVED lines=9> */
[----:B----4-:R-:W-:Y:S05]  /*cf40*/  CALL.ABS.NOINC R2 ;  /* 0x0000000002007343 */ /* 0x010fea0003c00000 */
.L_x_1126:
        /* <DEDUP_REMOVED lines=16> */
.L_x_1125:
[----:B------:R-:W-:Y:S05]  /*d050*/  BSYNC B6 ;  /* 0x0000000000067941 */ /* 0x000fea0003800000 */
.L_x_1124:
[----:B---3--:R-:W3:Y:S01]  /*d060*/  LDL.LU R4, [R1+0x1c] ;  /* 0x00001c0001047983 */ /* 0x008ee20000300800 */
[----:B------:R-:W-:-:S03]  /*d070*/  ULDC.64 UR4, c[0x0][0xaf0] ;  /* 0x0002bc0000047ab9 */ /* 0x000fc60000000a00 */
[----:B--2---:R-:W2:Y:S01]  /*d080*/  LDL R7, [R1+0x8] ;  /* 0x0000080001077983 */ /* 0x004ea20000100800 */
[----:B------:R-:W-:-:S03]  /*d090*/  ISETP.NE.U32.AND P0, PT, RZ, UR4, PT ;  /* 0x00000004ff007c0c */ /* 0x000fc6000bf05070 */
[----:B------:R-:W4:Y:S01]  /*d0a0*/  LDL R0, [R1+0x3c] ;  /* 0x00003c0001007983 */ /* 0x000f220000100800 */
[----:B------:R-:W-:-:S13]  /*d0b0*/  ISETP.NE.AND.EX P0, PT, RZ, UR5, PT, P0 ;  /* 0x00000005ff007c0c */ /* 0x000fda000bf05300 */
[----:B------:R-:W-:-:S04]  /*d0c0*/  @P0 IADD3 R2, P1, R16, UR4, RZ ;  /* 0x0000000410020c10 */ /* 0x000fc8000ff3e0ff */
[----:B---3--:R-:W-:Y:S01]  /*d0d0*/  @P0 IADD3.X R3, R4, UR5, RZ, P1, !PT ;  /* 0x0000000504030c10 */ /* 0x008fe20008ffe4ff */
[----:B------:R-:W-:-:S04]  /*d0e0*/  ULDC.64 UR4, c[0x0][0xb00] ;  /* 0x0002c00000047ab9 */ /* 0x000fc80000000a00 */
[----:B--2---:R2:W3:Y:S02]  /*d0f0*/  @P0 LDG.E R7, desc[UR38][R2.64] ;  /* 0x0000002602070981 */ /* 0x0044e4000c1e1900 */
        /* <DEDUP_REMOVED lines=14> */
.L_x_1238:
[----:B--2---:R-:W2:Y:S01]  /*d1e0*/  LDL.LU R4, [R1+0x14] ;  /* 0x0000140001047983 */ /* 0x004ea20000300800 */
[----:B------:R-:W-:Y:S02]  /*d1f0*/  PLOP3.LUT P1, PT, PT, PT, PT, 0x8, 0x0 ;  /* 0x000000000000781c */ /* 0x000fe40003f2e170 */
[----:B---3--:R-:W-:Y:S01]  /*d200*/  ISETP.NE.AND P0, PT, R14, RZ, PT ;  /* 0x000000ff0e00720c */ /* 0x008fe20003f05270 */
        /* <DEDUP_REMOVED lines=8> */
.L_x_1241:
[----:B------:R-:W-:Y:S05]  /*d290*/  @!P6 BRA `(.L_x_1128) ;  /* 0x0000000000fce947 */ /* 0x000fea0003800000 */
[----:B------:R-:W-:-:S04]  /*d2a0*/  ISETP.NE.U32.AND P0, PT, R2, RZ, PT ;  /* 0x000000ff0200720c */ /* 0x000fc80003f05070 */
[----:B------:R-:W-:-:S13]  /*d2b0*/  ISETP.NE.AND.EX P0, PT, R3, RZ, PT, P0 ;  /* 0x000000ff0300720c */ /* 0x000fda0003f05300 */
[----:B------:R-:W-:Y:S05]  /*d2c0*/  @!P0 BRA `(.L_x_1130) ;  /* 0x0000000000508947 */ /* 0x000fea0003800000 */
[----:B------:R-:W2:Y:S01]  /*d2d0*/  LDC R6, c[0x0][0x43c] ;  /* 0x00010f00ff067b82 */ /* 0x000ea20000000800 */
[----:B------:R-:W-:Y:S01]  /*d2e0*/  IMAD.MOV.U32 R9, RZ, RZ, R0 ;  /* 0x000000ffff097224 */ /* 0x000fe200078e0000 */
[----:B------:R-:W-:-:S03]  /*d2f0*/  ULDC.64 UR4, c[0x0][0x428] ;  /* 0x00010a0000047ab9 */ /* 0x000fc60000000a00 */
[----:B---3--:R-:W-:Y:S01]  /*d300*/  IMAD.MOV.U32 R0, RZ, RZ, R9 ;  /* 0x000000ffff007224 */ /* 0x008fe200078e0009 */
        /* <DEDUP_REMOVED lines=16> */
.L_x_1130:
[----:B--2---:R-:W2:Y:S01]  /*d410*/  LDL R2, [R1+0x18] ;  /* 0x0000180001027983 */ /* 0x004ea20000100800 */
[----:B---3--:R-:W-:Y:S01]  /*d420*/  IMAD R0, R19, 0x8, R18 ;  /* 0x0000000813007824 */ /* 0x008fe200078e0212 */
[----:B--2---:R-:W-:-:S04]  /*d430*/  SHF.L.U32 R2, R2, 0x1f, RZ ;  /* 0x0000001f02027819 */ /* 0x004fc800000006ff */
[----:B------:R-:W2:Y:S02]  /*d440*/  SYNCS.PHASECHK.TRANS64.TRYWAIT P0, [R0+URZ+0x32440], R2 ;  /* 0x03244002000075a7 */ /* 0x000ea4000800017f */
[----:B--2---:R-:W-:Y:S05]  /*d450*/  @!P0 BRA `(.L_x_1131) ;  /* 0x0000005400988947 */ /* 0x004fea0003800000 */
.L_x_1242:
        /* <DEDUP_REMOVED lines=11> */
.L_x_1132:
[----:B------:R-:W3:Y:S04]  /*d510*/  LDL R4, [R1+0x30] ;  /* 0x0000300001047983 */ /* 0x000ee80000100800 */
[----:B------:R-:W4:Y:S04]  /*d520*/  LDL R3, [R1+0x20] ;  /* 0x0000200001037983 */ /* 0x000f280000100800 */
[----:B--2---:R-:W2:Y:S01]  /*d530*/  LDL.LU R2, [R1+0x14] ;  /* 0x0000140001027983 */ /* 0x004ea20000300800 */
        /* <DEDUP_REMOVED lines=12> */
[----:B---3--:R-:W-:Y:S02]  /*d600*/  R2UR UR11, R4 ;  /* 0x00000000040b72ca */ /* 0x008fe400000e0000 */
[----:B----4-:R-:W-:Y:S02]  /*d610*/  R2UR UR4, R3 ;  /* 0x00000000030472ca */ /* 0x010fe400000e0000 */
[----:B--2---:R-:W-:-:S04]  /*d620*/  LOP3.LUT R2, R2, 0xfffffffe, RZ, 0xc0, !PT ;  /* 0xfffffffe02027812 */ /* 0x004fc800078ec0ff */
[----:B------:R-:W-:-:S07]  /*d630*/  @P0 LOP3.LUT R2, R2, 0x1, RZ, 0xfc, !PT ;  /* 0x0000000102020812 */ /* 0x000fce00078efcff */
[----:B------:R-:W-:Y:S01]  /*d640*/  UIMAD UR11, UR11, 0x60, UR4 ;  /* 0x000000600b0b78a4 */ /* 0x000fe2000f8e0204 */
[----:B------:R2:W-:Y:S02]  /*d650*/  STL [R1+0x14], R2 ;  /* 0x0000140201007387 */ /* 0x0005e40000100800 */
[----:B------:R-:W-:-:S06]  /*d660*/  UMOV UR4, 0x0 ;  /* 0x0000000000047882 */ /* 0x000fcc0000000000 */
[----:B------:R2:W-:Y:S01]  /*d670*/  UTMALDG.4D [UR8], [UR6], desc[UR4] ;  /* 0x00000408060075b4 */ /* 0x0005e20008019000 */
[----:B------:R-:W-:Y:S02]  /*d680*/  NOP ;  /* 0x0000000000007918 */ /* 0x000fe40000000000 */
.L_x_1128:
[----:B---3--:R-:W3:Y:S04]  /*d690*/  LDL.LU R4, [R1+0x28] ;  /* 0x0000280001047983 */ /* 0x008ee80000300800 */
[----:B------:R-:W4:Y:S04]  /*d6a0*/  LDL.LU R3, [R1+0x44] ;  /* 0x0000440001037983 */ /* 0x000f280000300800 */
[----:B--2---:R-:W2:Y:S01]  /*d6b0*/  LDL R2, [R1+0x2c] ;  /* 0x00002c0001027983 */ /* 0x004ea20000100800 */
[----:B------:R-:W-:Y:S05]  /*d6c0*/  WARPSYNC.ALL ;  /* 0x0000000000007948 */ /* 0x000fea0003800000 */
[----:B------:R-:W-:Y:S01]  /*d6d0*/  ULDC.64 UR4, c[0x0][0xaf8] ;  /* 0x0002be0000047ab9 */ /* 0x000fe20000000a00 */
[----:B------:R-:W-:Y:S01]  /*d6e0*/  VIADD R0, R18, 0x18400 ;  /* 0x0001840012007836 */ /* 0x000fe20000000000 */
[----:B------:R-:W-:Y:S01]  /*d6f0*/  BAR.SYNC.DEFER_BLOCKING 0x8, 0x180 ;  /* 0x0206000000007b1d */ /* 0x000fe20000010000 */
[----:B------:R-:W-:-:S03]  /*d700*/  ISETP.NE.U32.AND P0, PT, RZ, UR4, PT ;  /* 0x00000004ff007c0c */ /* 0x000fc6000bf05070 */
[----:B------:R-:W-:Y:S02]  /*d710*/  LOP3.LUT P1, RZ, R0, 0x3ff, RZ, 0xc0, !PT ;  /* 0x000003ff00ff7812 */ /* 0x000fe4000782c0ff */
[----:B------:R-:W-:Y:S01]  /*d720*/  ISETP.NE.AND.EX P0, PT, RZ, UR5, PT, P0 ;  /* 0x00000005ff007c0c */ /* 0x000fe2000bf05300 */
[----:B------:R-:W-:Y:S03]  /*d730*/  BSSY B6, `(.L_x_1133) ;  /* 0x0000018000067945 */ /* 0x000fe60003800000 */
[----:B---3--:R-:W-:Y:S02]  /*d740*/  SEL R4, R4, RZ, !P0 ;  /* 0x000000ff04047207 */ /* 0x008fe40004000000 */
[----:B----4-:R-:W-:-:S03]  /*d750*/  SEL R3, R3, RZ, !P0 ;  /* 0x000000ff03037207 */ /* 0x010fc60004000000 */
[----:B------:R3:W-:Y:S01]  /*d760*/  STL [R1+0x34], R4 ;  /* 0x0000340401007387 */ /* 0x0007e20000100800 */
[----:B--2---:R-:W-:-:S05]  /*d770*/  SHF.R.S32.HI R0, RZ, 0x1f, R2 ;  /* 0x0000001fff007819 */ /* 0x004fca0000011402 */
[----:B------:R3:W-:Y:S04]  /*d780*/  STL [R1+0x48], R0 ;  /* 0x0000480001007387 */ /* 0x0007e80000100800 */
[----:B------:R3:W-:Y:S01]  /*d790*/  STL [R1+0x58], R3 ;  /* 0x0000580301007387 */ /* 0x0007e20000100800 */
[----:B------:R-:W-:Y:S05]  /*d7a0*/  @!P1 BRA `(.L_x_1134) ;  /* 0x0000000000409947 */ /* 0x000fea0003800000 */
[----:B------:R-:W-:Y:S01]  /*d7b0*/  MOV R2, 0x0 ;  /* 0x0000000000027802 */ /* 0x000fe20000000f00 */
[----:B------:R-:W-:Y:S01]  /*d7c0*/  ULDC.64 UR6, c[0x4][0x98] ;  /* 0x0100260000067ab9 */ /* 0x000fe20000000a00 */
[----:B------:R-:W-:Y:S01]  /*d7d0*/  ULDC.64 UR8, c[0x4][0xa0] ;  /* 0x0100280000087ab9 */ /* 0x000fe20000000a00 */
[----:B------:R-:W-:Y:S01]  /*d7e0*/  ULDC.64 UR4, c[0x4][0x20] ;  /* 0x0100080000047ab9 */ /* 0x000fe20000000a00 */
[----:B---3--:R-:W-:Y:S02]  /*d7f0*/  IMAD.U32 R4, RZ, RZ, UR6 ;  /* 0x00000006ff047e24 */ /* 0x008fe4000f8e00ff */
        /* <DEDUP_REMOVED lines=11> */
.L_x_1134:
[----:B------:R-:W-:Y:S05]  /*d8b0*/  BSYNC B6 ;  /* 0x0000000000067941 */ /* 0x000fea0003800000 */
.L_x_1133:
[----:B------:R-:W2:Y:S01]  /*d8c0*/  LDL.LU R5, [R1+0x4] ;  /* 0x0000040001057983 */ /* 0x000ea20000300800 */
[----:B------:R-:W4:Y:S01]  /*d8d0*/  LDC R8, c[0x0][0x448] ;  /* 0x00011200ff087b82 */ /* 0x000f220000000800 */
[----:B------:R-:W-:Y:S01]  /*d8e0*/  ULDC.64 UR4, c[0x0][0x298] ;  /* 0x0000a60000047ab9 */ /* 0x000fe20000000a00 */
[----:B------:R-:W-:Y:S01]  /*d8f0*/  ULDC.64 UR6, c[0x0][0x280] ;  /* 0x0000a00000067ab9 */ /* 0x000fe20000000a00 */
[----:B---3--:R-:W3:Y:S04]  /*d900*/  LDL R4, [R1+0x48] ;  /* 0x0000480001047983 */ /* 0x008ee80000100800 */
[----:B-1----:R-:W3:Y:S04]  /*d910*/  LDL R10, [R1+0x2c] ;  /* 0x00002c00010a7983 */ /* 0x002ee80000100800 */
[----:B------:R-:W3:Y:S01]  /*d920*/  LDL R9, [R1+0x58] ;  /* 0x0000580001097983 */ /* 0x000ee20000100800 */
[----:B------:R-:W1:Y:S01]  /*d930*/  S2R R2, SR_TID.X ;  /* 0x0000000000027919 */ /* 0x000e620000002100 */
[----:B------:R-:W0:Y:S02]  /*d940*/  S2R R0, SR_TID.X ;  /* 0x0000000000007919 */ /* 0x000e240000002100 */
[----:B------:R-:W3:Y:S01]  /*d950*/  LDL R7, [R1+0x34] ;  /* 0x0000340001077983 */ /* 0x000ee20000100800 */
[----:B----4-:R-:W-:-:S13]  /*d960*/  ISETP.NE.AND P0, PT, R8, 0x1, PT ;  /* 0x000000010800780c */ /* 0x010fda0003f05270 */
[----:B------:R-:W4:Y:S01]  /*d970*/  @P0 LDC R3, c[0x0][0x450] ;  /* 0x00011400ff030b82 */ /* 0x000f220000000800 */
[----:B-1----:R-:W-:-:S04]  /*d980*/  LOP3.LUT R2, R2, 0x7f, RZ, 0xc0, !PT ;  /* 0x0000007f02027812 */ /* 0x002fc800078ec0ff */
[----:B------:R-:W-:Y:S01]  /*d990*/  SHF.R.U32.HI R2, RZ, 0x3, R2 ;  /* 0x00000003ff027819 */ /* 0x000fe20000011602 */
[----:B0-----:R-:W-:-:S05]  /*d9a0*/  IMAD.SHL.U32 R0, R0, 0x10, RZ ;  /* 0x0000001000007824 */ /* 0x001fca00078e00ff */
[----:B------:R-:W-:Y:S02]  /*d9b0*/  LOP3.LUT R0, R2, 0x70, R0, 0xf8, !PT ;  /* 0x0000007002007812 */ /* 0x000fe400078ef800 */
[----:B------:R-:W0:Y:S01]  /*d9c0*/  @P0 LDC R2, c[0x0][0x44c] ;  /* 0x00011300ff020b82 */ /* 0x000e220000000800 */
[----:B--2---:R-:W-:-:S05]  /*d9d0*/  IMAD.SHL.U32 R6, R5, 0x80, RZ ;  /* 0x0000008005067824 */ /* 0x004fca00078e00ff */
[----:B------:R-:W-:-:S05]  /*d9e0*/  LOP3.LUT R5, R0, R6, RZ, 0xfc, !PT ;  /* 0x0000000600057212 */ /* 0x000fca00078efcff */
[----:B0-----:R-:W-:-:S04]  /*d9f0*/  @P0 IMAD.HI.U32 R2, R5, R2, RZ ;  /* 0x0000000205020227 */ /* 0x001fc800078e00ff */
[----:B------:R-:W-:Y:S01]  /*da00*/  IMAD.MOV.U32 R0, RZ, RZ, R5 ;  /* 0x000000ffff007224 */ /* 0x000fe200078e0005 */
[----:B----4-:R-:W-:Y:S01]  /*da10*/  @P0 SHF.R.U32.HI R0, RZ, R3, R2 ;  /* 0x00000003ff000219 */ /* 0x010fe20000011602 */
[----:B---3--:R-:W-:-:S04]  /*da20*/  IMAD R2, R4, UR4, RZ ;  /* 0x0000000404027c24 */ /* 0x008fc8000f8e02ff */
[C---:B------:R-:W-:Y:S02]  /*da30*/  IMAD R4, R10.reuse, UR5, R2 ;  /* 0x000000050a047c24 */ /* 0x040fe4000f8e0202 */
[----:B------:R-:W-:Y:S01]  /*da40*/  IMAD.WIDE.U32 R2, R10, UR4, RZ ;  /* 0x000000040a027c25 */ /* 0x000fe2000f8e00ff */
[----:B------:R-:W-:-:S03]  /*da50*/  ULDC.64 UR4, c[0x0][0x2d8] ;  /* 0x0000b60000047ab9 */ /* 0x000fc60000000a00 */
[----:B------:R-:W-:Y:S02]  /*da60*/  IMAD.IADD R3, R3, 0x1, R4 ;  /* 0x0000000103037824 */ /* 0x000fe400078e0204 */
[C---:B------:R-:W-:Y:S01]  /*da70*/  IMAD.WIDE.U32 R2, R17.reuse, UR4, R2 ;  /* 0x0000000411027c25 */ /* 0x040fe2000f8e0002 */
[----:B------:R0:W-:Y:S03]  /*da80*/  STL [R1+0x28], R5 ;  /* 0x0000280501007387 */ /* 0x0001e60000100800 */
[----:B------:R-:W-:Y:S01]  /*da90*/  IMAD R3, R17, UR5, R3 ;  /* 0x0000000511037c24 */ /* 0x000fe2000f8e0203 */
[----:B------:R-:W-:Y:S02]  /*daa0*/  ULDC.64 UR4, c[0x0][0x2e0] ;  /* 0x0000b80000047ab9 */ /* 0x000fe40000000a00 */
[----:B------:R-:W-:Y:S02]  /*dab0*/  IMAD R4, R9, UR4, RZ ;  /* 0x0000000409047c24 */ /* 0x000fe4000f8e02ff */
[----:B------:R1:W5:Y:S01]  /*dac0*/  LDL R9, [R1+0x10] ;  /* 0x0000100001097983 */ /* 0x0003620000100800 */
[C---:B------:R-:W-:Y:S01]  /*dad0*/  IMAD.WIDE.U32 R2, R7.reuse, UR4, R2 ;  /* 0x0000000407027c25 */ /* 0x040fe2000f8e0002 */
[----:B------:R-:W2:Y:S03]  /*dae0*/  S2R R10, SR_TID.X ;  /* 0x00000000000a7919 */ /* 0x000ea60000002100 */
[----:B------:R-:W-:Y:S01]  /*daf0*/  IMAD R4, R7, UR5, R4 ;  /* 0x0000000507047c24 */ /* 0x000fe2000f8e0204 */
[----:B------:R-:W-:-:S03]  /*db00*/  ULDC.64 UR4, c[0x0][0x2d0] ;  /* 0x0000b40000047ab9 */ /* 0x000fc60000000a00 */
[----:B------:R-:W-:Y:S01]  /*db10*/  IMAD.IADD R3, R3, 0x1, R4 ;  /* 0x0000000103037824 */ /* 0x000fe200078e0204 */
[----:B------:R-:W-:-:S05]  /*db20*/  SHF.R.S32.HI R4, RZ, 0x1f, R0 ;  /* 0x0000001fff047819 */ /* 0x000fca0000011400 */
[----:B------:R-:W-:Y:S02]  /*db30*/  IMAD R4, R4, UR4, RZ ;  /* 0x0000000404047c24 */ /* 0x000fe4000f8e02ff */
[----:B------:R-:W-:-:S04]  /*db40*/  IMAD.WIDE.U32 R2, R0, UR4, R2 ;  /* 0x0000000400027c25 */ /* 0x000fc8000f8e0002 */
[----:B------:R-:W-:Y:S01]  /*db50*/  IMAD R4, R0, UR5, R4 ;  /* 0x0000000500047c24 */ /* 0x000fe2000f8e0204 */
[----:B------:R-:W-:Y:S01]  /*db60*/  ULDC.64 UR4, c[0x0][0x2c8] ;  /* 0x0000b20000047ab9 */ /* 0x000fe20000000a00 */
[----:B------:R-:W-:-:S04]  /*db70*/  IMAD.MOV R0, RZ, RZ, -R0 ;  /* 0x000000ffff007224 */ /* 0x000fc800078e0a00 */
[----:B------:R-:W-:-:S05]  /*db80*/  IMAD R0, R8, R0, R5 ;  /* 0x0000000008007224 */ /* 0x000fca00078e0205 */
[----:B------:R-:W-:Y:S01]  /*db90*/  SHF.R.S32.HI R7, RZ, 0x1f, R0 ;  /* 0x0000001fff077819 */ /* 0x000fe20000011400 */
[----:B------:R-:W-:Y:S02]  /*dba0*/  IMAD.IADD R3, R3, 0x1, R4 ;  /* 0x0000000103037824 */ /* 0x000fe400078e0204 */
[----:B--2---:R-:W-:Y:S02]  /*dbb0*/  IMAD.SHL.U32 R10, R10, 0x8, RZ ;  /* 0x000000080a0a7824 */ /* 0x004fe400078e00ff */
[----:B------:R-:W-:Y:S02]  /*dbc0*/  IMAD R7, R7, UR4, RZ ;  /* 0x0000000407077c24 */ /* 0x000fe4000f8e02ff */
[----:B0-----:R-:W-:Y:S01]  /*dbd0*/  IMAD.WIDE.U32 R4, R0, UR4, R2 ;  /* 0x0000000400047c25 */ /* 0x001fe2000f8e0002 */
[----:B------:R-:W-:Y:S01]  /*dbe0*/  LOP3.LUT R10, R10, 0x38, RZ, 0xc0, !PT ;  /* 0x000000380a0a7812 */ /* 0x000fe200078ec0ff */
[----:B------:R-:W-:Y:S02]  /*dbf0*/  ULDC UR4, c[0x0][0x2b8] ;  /* 0x0000ae0000047ab9 */ /* 0x000fe40000000800 */
[----:B------:R-:W-:Y:S01]  /*dc00*/  IMAD R0, R0, UR5, R7 ;  /* 0x0000000500007c24 */ /* 0x000fe2000f8e0207 */
[----:B------:R-:W-:-:S03]  /*dc10*/  LEA R3, P1, R4, UR6, 0x1 ;  /* 0x0000000604037c11 */ /* 0x000fc6000f8208ff */
[----:B------:R-:W-:Y:S01]  /*dc20*/  IMAD.IADD R0, R5, 0x1, R0 ;  /* 0x0000000105007824 */ /* 0x000fe200078e0200 */
[----:B------:R-:W-:Y:S01]  /*dc30*/  ISETP.GE.AND P0, PT, R10, UR4, PT ;  /* 0x000000040a007c0c */ /* 0x000fe2000bf06270 */
[----:B------:R-:W-:-:S03]  /*dc40*/  UMOV UR4, 0xffffffff ;  /* 0xffffffff00047882 */ /* 0x000fc60000000000 */
[----:B------:R-:W-:Y:S01]  /*dc50*/  LEA.HI.X R0, R4, UR7, R0, 0x1, P1 ;  /* 0x0000000704007c11 */ /* 0x000fe200088f0c00 */
[----:B-1----:R-:W-:Y:S08]  /*dc60*/  BRA.DIV UR4, `(.L_x_1135) ;  /* 0x0000004e04a87947 */ /* 0x002ff0000b800000 */
[----:B------:R-:W0:Y:S02]  /*dc70*/  S2R R4, SR_TID.X ;  /* 0x0000000000047919 */ /* 0x000e240000002100 */
[----:B0-----:R-:W-:Y:S02]  /*dc80*/  LOP3.LUT R5, R4, 0x7f, RZ, 0xc0, !PT ;  /* 0x0000007f04057812 */ /* 0x001fe400078ec0ff */
[----:B------:R-:W2:Y:S02]  /*dc90*/  LDL R4, [R1+0x38] ;  /* 0x0000380001047983 */ /* 0x000ea40000100800 */
[----:B------:R-:W-:Y:S02]  /*dca0*/  SHF.R.U32.HI R7, RZ, 0x3, R5 ;  /* 0x00000003ff077819 */ /* 0x000fe40000011605 */
[----:B------:R-:W0:Y:S03]  /*dcb0*/  SHFL.IDX PT, R5, R3, RZ, 0x181f ;  /* 0x00181fff03057589 */ /* 0x000e2600000e0000 */
[----:B------:R-:W-:-:S02]  /*dcc0*/  IMAD.IADD R11, R7, 0x1, R6 ;  /* 0x00000001070b7824 */ /* 0x000fc400078e0206 */
[----:B------:R-:W-:Y:S04]  /*dcd0*/  SHFL.IDX PT, R6, R3, 0x1, 0x181f ;  /* 0x00381f0003067f89 */ /* 0x000fe800000e0000 */
[----:B------:R-:W-:Y:S04]  /*dce0*/  SHFL.IDX PT, R7, R0, 0x1, 0x181f ;  /* 0x00381f0000077f89 */ /* 0x000fe800000e0000 */
[----:B------:R-:W-:Y:S01]  /*dcf0*/  STL [R1+0x4], R11 ;  /* 0x0000040b01007387 */ /* 0x000fe20000100800 */
[----:B--2---:R-:W-:-:S03]  /*dd00*/  IMAD R2, R4, R8, RZ ;  /* 0x0000000804027224 */ /* 0x004fc600078e02ff */
[----:B------:R-:W1:Y:S01]  /*dd10*/  SHFL.IDX PT, R4, R0, RZ, 0x181f ;  /* 0x00181fff00047589 */ /* 0x000e6200000e0000 */
[C---:B------:R-:W-:Y:S01]  /*dd20*/  VIADD R8, R11.reuse, 0x10 ;  /* 0x000000100b087836 */ /* 0x040fe20000000000 */
[----:B------:R-:W-:-:S04]  /*dd30*/  ISETP.GE.AND P1, PT, R11, R2, PT ;  /* 0x000000020b00720c */ /* 0x000fc80003f26270 */
[----:B------:R-:W-:Y:S01]  /*dd40*/  ISETP.GE.AND P2, PT, R8, R2, PT ;  /* 0x000000020800720c */ /* 0x000fe20003f46270 */
[----:B------:R2:W-:Y:S08]  /*dd50*/  STL [R1+0x44], R8 ;  /* 0x0000440801007387 */ /* 0x0005f00000100800 */
[----:B0-----:R-:W-:Y:S01]  /*dd60*/  @!P1 LEA R5, P3, R10, R5, 0x1 ;  /* 0x000000050a059211 */ /* 0x001fe200078608ff */
[----:B--2---:R-:W-:-:S05]  /*dd70*/  VIADD R8, R11, 0x20 ;  /* 0x000000200b087836 */ /* 0x004fca0000000000 */
[----:B------:R-:W-:Y:S01]  /*dd80*/  STL [R1+0x50], R8 ;  /* 0x0000500801007387 */ /* 0x000fe20000100800 */
[----:B-1----:R-:W-:-:S05]  /*dd90*/  @!P1 IMAD.X R4, RZ, RZ, R4, P3 ;  /* 0x000000ffff049224 */ /* 0x002fca00018e0604 */
[----:B------:R-:W-:-:S04]  /*dda0*/  @!P1 LOP3.LUT R5, R5, R4, RZ, 0x3c, !PT ;  /* 0x0000000405059212 */ /* 0x000fc800078e3cff */
[----:B------:R-:W-:-:S04]  /*ddb0*/  @!P1 LOP3.LUT R4, R5, R4, RZ, 0x3c, !PT ;  /* 0x0000000405049212 */ /* 0x000fc800078e3cff */
[----:B------:R-:W-:-:S05]  /*ddc0*/  @!P1 LOP3.LUT R5, R5, R4, RZ, 0x3c, !PT ;  /* 0x0000000405059212 */ /* 0x000fca00078e3cff */
[----:B-----5:R0:W-:Y:S02]  /*ddd0*/  @!P1 LDGSTS.E.BYPASS.LTC128B.128 [R9+0x18400], desc[UR38][R4.64], !P0 ;  /* 0x1840000004099fae */ /* 0x0201e4000c101d66 */
[----:B0-----:R-:W-:Y:S02]  /*dde0*/  @!P2 LEA R5, P1, R10, R6, 0x1 ;  /* 0x000000060a05a211 */ /* 0x001fe400078208ff */
[----:B------:R-:W-:Y:S03]  /*ddf0*/  SHFL.IDX PT, R6, R0, 0x2, 0x181f ;  /* 0x00581f0000067f89 */ /* 0x000fe600000e0000 */
[----:B------:R-:W-:Y:S01]  /*de00*/  @!P2 IMAD.X R4, RZ, RZ, R7, P1 ;  /* 0x000000ffff04a224 */ /* 0x000fe200008e0607 */
[----:B------:R-:W-:Y:S01]  /*de10*/  ISETP.GE.AND P1, PT, R8, R2, PT ;  /* 0x000000020800720c */ /* 0x000fe20003f26270 */
[----:B------:R-:W-:-:S03]  /*de20*/  VIADD R7, R11, 0x30 ;  /* 0x000000300b077836 */ /* 0x000fc60000000000 */
[-C--:B------:R-:W-:Y:S02]  /*de30*/  @!P2 LOP3.LUT R5, R5, R4.reuse, RZ, 0x3c, !PT ;  /* 0x000000040505a212 */ /* 0x080fe400078e3cff */
[----:B------:R-:W-:Y:S02]  /*de40*/  STL [R1+0x54], R7 ;  /* 0x0000540701007387 */ /* 0x000fe40000100800 */
[----:B------:R-:W-:-:S04]  /*de50*/  @!P2 LOP3.LUT R4, R5, R4, RZ, 0x3c, !PT ;  /* 0x000000040504a212 */ /* 0x000fc800078e3cff */
[----:B------:R-:W-:-:S05]  /*de60*/  @!P2 LOP3.LUT R5, R5, R4, RZ, 0x3c, !PT ;  /* 0x000000040505a212 */ /* 0x000fca00078e3cff */
[----:B------:R0:W-:Y:S04]  /*de70*/  @!P2 LDGSTS.E.BYPASS.LTC128B.128 [R9+0x18c00], desc[UR38][R4.64], !P0 ;  /* 0x18c000000409afae */ /* 0x0001e8000c101d66 */
[----:B0-----:R-:W0:Y:S02]  /*de80*/  SHFL.IDX PT, R4, R3, 0x2, 0x181f ;  /* 0x00581f0003047f89 */ /* 0x001e2400000e0000 */
[----:B0-----:R-:W-:-:S05]  /*de90*/  @!P1 LEA R5, P2, R10, R4, 0x1 ;  /* 0x000000040a059211 */ /* 0x001fca00078408ff */
[----:B------:R-:W-:Y:S02]  /*dea0*/  @!P1 IMAD.X R4, RZ, RZ, R6, P2 ;  /* 0x000000ffff049224 */ /* 0x000fe400010e0606 */
[----:B------:R-:W-:Y:S03]  /*deb0*/  SHFL.IDX PT, R6, R0, 0x3, 0x181f ;  /* 0x00781f0000067f89 */ /* 0x000fe600000e0000 */
[----:B------:R-:W-:-:S04]  /*dec0*/  @!P1 LOP3.LUT R5, R5, R4, RZ, 0x3c, !PT ;  /* 0x0000000405059212 */ /* 0x000fc800078e3cff */
[----:B------:R-:W-:-:S04]  /*ded0*/  @!P1 LOP3.LUT R4, R5, R4, RZ, 0x3c, !PT ;  /* 0x0000000405049212 */ /* 0x000fc800078e3cff */
[----:B------:R-:W-:-:S05]  /*dee0*/  @!P1 LOP3.LUT R5, R5, R4, RZ, 0x3c, !PT ;  /* 0x0000000405059212 */ /* 0x000fca00078e3cff */
[----:B------:R0:W-:Y:S01]  /*def0*/  @!P1 LDGSTS.E.BYPASS.LTC128B.128 [R9+0x19400], desc[UR38][R4.64], !P0 ;  /* 0x1940000004099fae */ /* 0x0001e2000c101d66 */
[----:B------:R-:W-:Y:S01]  /*df00*/  ISETP.GE.AND P1, PT, R7, R2, PT ;  /* 0x000000020700720c */ /* 0x000fe20003f26270 */
[----:B------:R-:W-:-:S05]  /*df10*/  VIADD R7, R11, 0x40 ;  /* 0x000000400b077836 */ /* 0x000fca0000000000 */
[----:B------:R-:W-:Y:S04]  /*df20*/  STL [R1+0x60], R7 ;  /* 0x0000600701007387 */ /* 0x000fe80000100800 */
[----:B0-----:R-:W0:Y:S03]  /*df30*/  SHFL.IDX PT, R4, R3, 0x3, 0x181f ;  /* 0x00781f0003047f89 */ /* 0x001e2600000e0000 */
        /* <DEDUP_REMOVED lines=25> */
[-C--:B------:R-:W-:Y:S01]  /*e0d0*/  @!P1 LOP3.LUT R5, R5, R4.reuse, RZ, 0x3c, !PT ;  /* 0x0000000405059212 */ /* 0x080fe200078e3cff */
[----:B------:R-:W-:Y:S03]  /*e0e0*/  SHFL.IDX PT, R0, R0, 0x7, 0x181f ;  /* 0x00f81f0000007f89 */ /* 0x000fe600000e0000 */
[----:B------:R-:W-:-:S04]  /*e0f0*/  @!P1 LOP3.LUT R4, R5, R4, RZ, 0x3c, !PT ;  /* 0x0000000405049212 */ /* 0x000fc800078e3cff */
[----:B------:R-:W-:-:S05]  /*e100*/  @!P1 LOP3.LUT R5, R5, R4, RZ, 0x3c, !PT ;  /* 0x0000000405059212 */ /* 0x000fca00078e3cff */
[----:B------:R0:W-:Y:S01]  /*e110*/  @!P1 LDGSTS.E.BYPASS.LTC128B.128 [R9+0x1ac00], desc[UR38][R4.64], !P0 ;  /* 0x1ac0000004099fae */ /* 0x0001e2000c101d66 */
[----:B------:R-:W-:-:S03]  /*e120*/  ISETP.GE.AND P1, PT, R7, R2, PT ;  /* 0x000000020700720c */ /* 0x000fc60003f26270 */
[----:B0-----:R-:W0:Y:S04]  /*e130*/  SHFL.IDX PT, R4, R3, 0x6, 0x181f ;  /* 0x00d81f0003047f89 */ /* 0x001e2800000e0000 */
[----:B------:R-:W1:Y:S06]  /*e140*/  SHFL.IDX PT, R3, R3, 0x7, 0x181f ;  /* 0x00f81f0003037f89 */ /* 0x000e6c00000e0000 */
[----:B0-----:R-:W-:-:S05]  /*e150*/  @!P1 LEA R5, P2, R10, R4, 0x1 ;  /* 0x000000040a059211 */ /* 0x001fca00078408ff */
[----:B------:R-:W-:-:S05]  /*e160*/  @!P1 IMAD.X R4, RZ, RZ, R6, P2 ;  /* 0x000000ffff049224 */ /* 0x000fca00010e0606 */
[----:B------:R-:W-:-:S04]  /*e170*/  @!P1 LOP3.LUT R5, R5, R4, RZ, 0x3c, !PT ;  /* 0x0000000405059212 */ /* 0x000fc800078e3cff */
[----:B------:R-:W-:-:S04]  /*e180*/  @!P1 LOP3.LUT R4, R5, R4, RZ, 0x3c, !PT ;  /* 0x0000000405049212 */ /* 0x000fc800078e3cff */
[----:B------:R-:W-:-:S05]  /*e190*/  @!P1 LOP3.LUT R5, R5, R4, RZ, 0x3c, !PT ;  /* 0x0000000405059212 */ /* 0x000fca00078e3cff */
[----:B-1----:R0:W-:Y:S02]  /*e1a0*/  @!P1 LDGSTS.E.BYPASS.LTC128B.128 [R9+0x1b400], desc[UR38][R4.64], !P0 ;  /* 0x1b40000004099fae */ /* 0x0021e4000c101d66 */
.L_x_1259:
[----:B01----:R-:W2:Y:S02]  /*e1b0*/  LDL R4, [R1+0x4] ;  /* 0x0000040001047983 */ /* 0x003ea40000100800 */
[----:B--2---:R-:W-:-:S05]  /*e1c0*/  VIADD R4, R4, 0x70 ;  /* 0x0000007004047836 */ /* 0x004fca0000000000 */
[----:B------:R-:W-:Y:S01]  /*e1d0*/  ISETP.GE.AND P1, PT, R4, R2, PT ;  /* 0x000000020400720c */ /* 0x000fe20003f26270 */
[----:B------:R0:W-:-:S12]  /*e1e0*/  STL [R1+0x6c], R4 ;  /* 0x00006c0401007387 */ /* 0x0001d80000100800 */
[----:B------:R-:W-:-:S05]  /*e1f0*/  @!P1 LEA R2, P2, R10, R3, 0x1 ;  /* 0x000000030a029211 */ /* 0x000fca00078408ff */
[----:B------:R-:W-:-:S05]  /*e200*/  @!P1 IMAD.X R3, RZ, RZ, R0, P2 ;  /* 0x000000ffff039224 */ /* 0x000fca00010e0600 */
[----:B------:R-:W-:Y:S01]  /*e210*/  @!PT LDS RZ, [RZ] ;  /* 0x00000000fffff984 */ /* 0x000fe20000000800 */
[----:B------:R-:W-:Y:S01]  /*e220*/  @!PT LDS RZ, [RZ] ;  /* 0x00000000fffff984 */ /* 0x000fe20000000800 */
[----:B------:R-:W-:Y:S01]  /*e230*/  @!PT LDS RZ, [RZ] ;  /* 0x00000000fffff984 */ /* 0x000fe20000000800 */
[----:B------:R0:W-:Y:S01]  /*e240*/  @!P1 LDGSTS.E.BYPASS.LTC128B.128 [R9+0x1bc00], desc[UR38][R2.64], !P0 ;  /* 0x1bc0000002099fae */ /* 0x0001e2000c101d66 */
[----:B------:R-:W-:Y:S01]  /*e250*/  PLOP3.LUT P0, PT, PT, PT, PT, 0x80, 0x0 ;  /* 0x000000000000781c */ /* 0x000fe20003f0f070 */
[----:B------:R-:W-:-:S12]  /*e260*/  NOP ;  /* 0x0000000000007918 */ /* 0x000fd80000000000 */
.L_x_1136:
[----:B------:R-:W-:Y:S02]  /*e270*/  PLOP3.LUT P1, PT, P1, P0, PT, 0xa2, 0x0 ;  /* 0x000000000000781c */ /* 0x000fe40000f21472 */
[----:B------:R-:W-:-:S08]  /*e280*/  @P0 R2UR P1, UR4, R18 ;  /* 0x00000000120402ca */ /* 0x000fd00000020000 */
[----:B------:R-:W-:-:S05]  /*e290*/  @P0 PLOP3.LUT P0, PT, P1, PT, PT, 0x80, 0x0 ;  /* 0x000000000000081c */ /* 0x000fca0000f0f070 */
[----:B------:R-:W-:Y:S01]  /*e2a0*/  @!P1 SYNCS.ARRIVE.TRANS64.RED.A0T1 RZ, [UR4+0x32400], RZ ;  /* 0x032400ffffff99a7 */ /* 0x000fe20008200404 */
[----:B------:R-:W-:Y:S07]  /*e2b0*/  @!P1 ARRIVES.LDGSTSBAR.64.TRANSCNT [UR4+0x32400] ;  /* 0x03240000ff0099b0 */ /* 0x000fee0008000a84 */
[----:B------:R-:W-:Y:S05]  /*e2c0*/  @P0 BRA.U.ANY `(.L_x_1136) ;  /* 0xfffffffd00e80947 */ /* 0x000fea000393ffff */
[----:B------:R-:W-:Y:S01]  /*e2d0*/  NOP ;  /* 0x0000000000007918 */ /* 0x000fe20000000000 */
[----:B------:R-:W2:Y:S01]  /*e2e0*/  LDL.LU R0, [R1+0x48] ;  /* 0x0000480001007983 */ /* 0x000ea20000300800 */
[----:B------:R-:W-:Y:S01]  /*e2f0*/  ULDC.64 UR4, c[0x0][0x398] ;  /* 0x0000e60000047ab9 */ /* 0x000fe20000000a00 */
[----:B------:R1:W-:Y:S02]  /*e300*/  SYNCS.ARRIVE.TRANS64.A1T0 RZ, [R18+URZ+0x32400], RZ ;  /* 0x032400ff12ff79a7 */ /* 0x0003e4000810003f */
[----:B0-----:R-:W3:Y:S01]  /*e310*/  LDL.LU R3, [R1+0x2c] ;  /* 0x00002c0001037983 */ /* 0x001ee20000300800 */
[----:B------:R-:W-:Y:S01]  /*e320*/  VIADD R2, R18, 0x22400 ;  /* 0x0002240012027836 */ /* 0x000fe20000000000 */
[----:B------:R-:W-:Y:S04]  /*e330*/  BSSY B6, `(.L_x_1137) ;  /* 0x0000019000067945 */ /* 0x000fe80003800000 */
[----:B------:R-:W-:Y:S01]  /*e340*/  LOP3.LUT P0, RZ, R2, 0x3ff, RZ, 0xc0, !PT ;  /* 0x000003ff02ff7812 */ /* 0x000fe2000780c0ff */
[----:B--2---:R-:W-:-:S04]  /*e350*/  IMAD R0, R0, UR4, RZ ;  /* 0x0000000400007c24 */ /* 0x004fc8000f8e02ff */
[C---:B---3--:R-:W-:Y:S02]  /*e360*/  IMAD R0, R3.reuse, UR5, R0 ;  /* 0x0000000503007c24 */ /* 0x048fe4000f8e0200 */
[----:B------:R-:W-:-:S04]  /*e370*/  IMAD.WIDE.U32 R2, R3, UR4, RZ ;  /* 0x0000000403027c25 */ /* 0x000fc8000f8e00ff */
[----:B------:R-:W-:Y:S01]  /*e380*/  IMAD.IADD R0, R3, 0x1, R0 ;  /* 0x0000000103007824 */ /* 0x000fe200078e0200 */
[----:B------:R1:W-:Y:S04]  /*e390*/  STL.64 [R1+0x48], R2 ;  /* 0x0000480201007387 */ /* 0x0003e80000100a00 */
[----:B------:R1:W-:Y:S01]  /*e3a0*/  STL [R1+0x2c], R0 ;  /* 0x00002c0001007387 */ /* 0x0003e20000100800 */
[----:B------:R-:W-:Y:S05]  /*e3b0*/  @!P0 BRA `(.L_x_1138) ;  /* 0x0000000000408947 */ /* 0x000fea0003800000 */
[----:B-1----:R-:W-:Y:S01]  /*e3c0*/  MOV R2, 0x0 ;  /* 0x0000000000027802 */ /* 0x002fe20000000f00 */
        /* <DEDUP_REMOVED lines=15> */
.L_x_1138:
[----:B------:R-:W-:Y:S05]  /*e4c0*/  BSYNC B6 ;  /* 0x0000000000067941 */ /* 0x000fea0003800000 */
.L_x_1137:
[----:B------:R-:W2:Y:S01]  /*e4d0*/  LDL.LU R5, [R1+0x2c] ;  /* 0x00002c0001057983 */ /* 0x000ea20000300800 */
[----:B------:R-:W0:Y:S01]  /*e4e0*/  LDC R7, c[0x0][0x448] ;  /* 0x00011200ff077b82 */ /* 0x000e220000000800 */
[----:B------:R-:W-:Y:S01]  /*e4f0*/  ULDC.64 UR4, c[0x0][0x3d8] ;  /* 0x0000f60000047ab9 */ /* 0x000fe20000000a00 */
[----:B------:R-:W-:Y:S01]  /*e500*/  ULDC.64 UR6, c[0x0][0x390] ;  /* 0x0000e40000067ab9 */ /* 0x000fe20000000a00 */
[----:B-1----:R-:W2:Y:S04]  /*e510*/  LDL.LU.64 R2, [R1+0x48] ;  /* 0x0000480001027983 */ /* 0x002ea80000300a00 */
[----:B------:R-:W3:Y:S04]  /*e520*/  LDL.LU R0, [R1+0x58] ;  /* 0x0000580001007983 */ /* 0x000ee80000300800 */
[----:B------:R-:W4:Y:S04]  /*e530*/  LDL.LU R4, [R1+0x34] ;  /* 0x0000340001047983 */ /* 0x000f280000300800 */
[----:B------:R-:W5:Y:S01]  /*e540*/  LDL.LU R6, [R1+0x28] ;  /* 0x0000280001067983 */ /* 0x000f620000300800 */
[----:B------:R-:W1:Y:S01]  /*e550*/  S2R R9, SR_TID.X ;  /* 0x0000000000097919 */ /* 0x000e620000002100 */
[----:B0-----:R-:W-:Y:S01]  /*e560*/  ISETP.NE.AND P0, PT, R7, 0x1, PT ;  /* 0x000000010700780c */ /* 0x001fe20003f05270 */
[----:B-1----:R-:W-:-:S02]  /*e570*/  IMAD.SHL.U32 R8, R9, 0x8, RZ ;  /* 0x0000000809087824 */ /* 0x002fc400078e00ff */
[----:B------:R-:W-:-:S03]  /*e580*/  IMAD.SHL.U32 R9, R9, 0x8, RZ ;  /* 0x0000000809097824 */ /* 0x000fc600078e00ff */
[----:B------:R-:W-:Y:S02]  /*e590*/  LOP3.LUT R8, R8, 0x38, RZ, 0xc0, !PT ;  /* 0x0000003808087812 */ /* 0x000fe400078ec0ff */
[----:B------:R-:W-:-:S04]  /*e5a0*/  LOP3.LUT R9, R9, 0x38, RZ, 0xc0, !PT ;  /* 0x0000003809097812 */ /* 0x000fc800078ec0ff */
[C---:B------:R-:W-:Y:S02]  /*e5b0*/  LOP3.LUT R11, R9.reuse, 0x40, RZ, 0xfc, !PT ;  /* 0x00000040090b7812 */ /* 0x040fe400078efcff */
[C---:B------:R-:W-:Y:S02]  /*e5c0*/  LOP3.LUT R10, R9.reuse, 0x80, RZ, 0xfc, !PT ;  /* 0x00000080090a7812 */ /* 0x040fe400078efcff */
[----:B------:R-:W-:Y:S01]  /*e5d0*/  LOP3.LUT R9, R9, 0xc0, RZ, 0xfc, !PT ;  /* 0x000000c009097812 */ /* 0x000fe200078efcff */
[----:B--2---:R-:W-:Y:S02]  /*e5e0*/  IMAD.MOV.U32 R3, RZ, RZ, R5 ;  /* 0x000000ffff037224 */ /* 0x004fe400078e0005 */
[----:B------:R-:W0:Y:S01]  /*e5f0*/  @P0 LDC R5, c[0x0][0x450] ;  /* 0x00011400ff050b82 */ /* 0x000e220000000800 */
[----:B------:R-:W-:-:S04]  /*e600*/  IMAD.WIDE.U32 R2, R17, UR4, R2 ;  /* 0x0000000411027c25 */ /* 0x000fc8000f8e0002 */
[----:B------:R-:W-:Y:S01]  /*e610*/  IMAD R3, R17, UR5, R3 ;  /* 0x0000000511037c24 */ /* 0x000fe2000f8e0203 */
[----:B------:R-:W-:Y:S02]  /*e620*/  ULDC.64 UR4, c[0x0][0x3e0] ;  /* 0x0000f80000047ab9 */ /* 0x000fe40000000a00 */
[----:B---3--:R-:W-:Y:S02]  /*e630*/  IMAD R0, R0, UR4, RZ ;  /* 0x0000000400007c24 */ /* 0x008fe4000f8e02ff */
[----:B----4-:R-:W-:-:S04]  /*e640*/  IMAD.WIDE.U32 R2, R4, UR4, R2 ;  /* 0x0000000404027c25 */ /* 0x010fc8000f8e0002 */
[----:B------:R-:W-:Y:S01]  /*e650*/  IMAD R0, R4, UR5, R0 ;  /* 0x0000000504007c24 */ /* 0x000fe2000f8e0200 */
[----:B------:R-:W-:Y:S01]  /*e660*/  ULDC.64 UR4, c[0x0][0x3d0] ;  /* 0x0000f40000047ab9 */ /* 0x000fe20000000a00 */
[----:B-----5:R-:W-:Y:S02]  /*e670*/  IMAD.MOV.U32 R4, RZ, RZ, R6 ;  /* 0x000000ffff047224 */ /* 0x020fe400078e0006 */
[----:B------:R-:W-:Y:S02]  /*e680*/  IMAD.IADD R3, R3, 0x1, R0 ;  /* 0x0000000103037824 */ /* 0x000fe400078e0200 */
[----:B------:R-:W1:Y:S02]  /*e690*/  @P0 LDC R0, c[0x0][0x44c] ;  /* 0x00011300ff000b82 */ /* 0x000e640000000800 */
[----:B-1----:R-:W-:-:S05]  /*e6a0*/  @P0 IMAD.HI.U32 R0, R6, R0, RZ ;  /* 0x0000000006000227 */ /* 0x002fca00078e00ff */
[----:B0-----:R-:W-:-:S04]  /*e6b0*/  @P0 SHF.R.U32.HI R4, RZ, R5, R0 ;  /* 0x00000005ff040219 */ /* 0x001fc80000011600 */
[--C-:B------:R-:W-:Y:S01]  /*e6c0*/  SHF.R.S32.HI R5, RZ, 0x1f, R4.reuse ;  /* 0x0000001fff057819 */ /* 0x100fe20000011404 */
[----:B------:R-:W-:Y:S02]  /*e6d0*/  IMAD.MOV R0, RZ, RZ, -R4 ;  /* 0x000000ffff007224 */ /* 0x000fe400078e0a04 */
[----:B------:R-:W-:-:S04]  /*e6e0*/  IMAD.WIDE.U32 R2, R4, UR4, R2 ;  /* 0x0000000404027c25 */ /* 0x000fc8000f8e0002 */
[----:B------:R-:W-:Y:S02]  /*e6f0*/  IMAD R5, R5, UR4, RZ ;  /* 0x0000000405057c24 */ /* 0x000fe4000f8e02ff */
[----:B------:R-:W-:Y:S02]  /*e700*/  IMAD R0, R7, R0, R6 ;  /* 0x0000000007007224 */ /* 0x000fe400078e0206 */
[----:B------:R-:W-:Y:S01]  /*e710*/  IMAD R4, R4, UR5, R5 ;  /* 0x0000000504047c24 */ /* 0x000fe2000f8e0205 */
[----:B------:R-:W-:-:S03]  /*e720*/  ULDC.64 UR4, c[0x0][0x3c8] ;  /* 0x0000f20000047ab9 */ /* 0x000fc60000000a00 */
[----:B------:R-:W-:Y:S01]  /*e730*/  IMAD.IADD R3, R3, 0x1, R4 ;  /* 0x0000000103037824 */ /* 0x000fe200078e0204 */
[----:B------:R-:W-:-:S05]  /*e740*/  SHF.R.S32.HI R4, RZ, 0x1f, R0 ;  /* 0x0000001fff047819 */ /* 0x000fca0000011400 */
[----:B------:R-:W-:Y:S02]  /*e750*/  IMAD R6, R4, UR4, RZ ;  /* 0x0000000404067c24 */ /* 0x000fe4000f8e02ff */
[----:B------:R-:W-:Y:S01]  /*e760*/  IMAD.WIDE.U32 R4, R0, UR4, R2 ;  /* 0x0000000400047c25 */ /* 0x000fe2000f8e0002 */
[----:B------:R-:W-:Y:S02]  /*e770*/  ULDC UR4, c[0x0][0x3b8] ;  /* 0x0000ee0000047ab9 */ /* 0x000fe40000000800 */
[----:B------:R-:W-:Y:S01]  /*e780*/  ISETP.GE.AND P3, PT, R8, UR4, PT ;  /* 0x0000000408007c0c */ /* 0x000fe2000bf66270 */
[----:B------:R-:W-:Y:S01]  /*e790*/  IMAD R0, R0, UR5, R6 ;  /* 0x0000000500007c24 */ /* 0x000fe2000f8e0206 */
[----:B------:R-:W-:Y:S02]  /*e7a0*/  LEA R2, P4, R4, UR6, 0x1 ;  /* 0x0000000604027c11 */ /* 0x000fe4000f8808ff */
[----:B------:R-:W-:Y:S01]  /*e7b0*/  ISETP.GE.AND P2, PT, R11, UR4, PT ;  /* 0x000000040b007c0c */ /* 0x000fe2000bf46270 */
[----:B------:R-:W-:Y:S01]  /*e7c0*/  IMAD.IADD R0, R5, 0x1, R0 ;  /* 0x0000000105007824 */ /* 0x000fe200078e0200 */
[----:B------:R-:W-:-:S02]  /*e7d0*/  ISETP.GE.AND P1, PT, R10, UR4, PT ;  /* 0x000000040a007c0c */ /* 0x000fc4000bf26270 */
[----:B------:R-:W-:Y:S01]  /*e7e0*/  ISETP.GE.AND P0, PT, R9, UR4, PT ;  /* 0x0000000409007c0c */ /* 0x000fe2000bf06270 */
[----:B------:R-:W-:Y:S01]  /*e7f0*/  UMOV UR4, 0xffffffff ;  /* 0xffffffff00047882 */ /* 0x000fe20000000000 */
[----:B------:R-:W-:Y:S02]  /*e800*/  LEA.HI.X R0, R4, UR7, R0, 0x1, P4 ;  /* 0x0000000704007c11 */ /* 0x000fe4000a0f0c00 */
[----:B------:R-:W-:Y:S09]  /*e810*/  BRA.DIV UR4, `(.L_x_1139) ;  /* 0x0000004e048c7947 */ /* 0x000ff2000b800000 */
[----:B------:R-:W2:Y:S04]  /*e820*/  LDL.LU R10, [R1+0x38] ;  /* 0x00003800010a7983 */ /* 0x000ea80000300800 */
[----:B------:R-:W3:Y:S04]  /*e830*/  LDL.LU R5, [R1+0x4] ;  /* 0x0000040001057983 */ /* 0x000ee80000300800 */
[----:B------:R-:W4:Y:S04]  /*e840*/  LDL.LU R4, [R1+0x44] ;  /* 0x0000440001047983 */ /* 0x000f280000300800 */
[----:B------:R-:W5:Y:S04]  /*e850*/  LDL.LU R11, [R1+0x50] ;  /* 0x00005000010b7983 */ /* 0x000f680000300800 */
[----:B------:R-:W5:Y:S04]  /*e860*/  LDL R9, [R1+0x10] ;  /* 0x0000100001097983 */ /* 0x000f680000100800 */
[----:B------:R-:W-:Y:S01]  /*e870*/  SHFL.IDX PT, R6, R0, 0x1, 0x181f ;  /* 0x00381f0000067f89 */ /* 0x000fe200000e0000 */
[----:B--2---:R-:W-:-:S03]  /*e880*/  IMAD R3, R10, R7, RZ ;  /* 0x000000070a037224 */ /* 0x004fc600078e02ff */
[----:B------:R-:W2:Y:S02]  /*e890*/  LDL.LU R10, [R1+0x54] ;  /* 0x00005400010a7983 */ /* 0x000ea40000300800 */
[-C--:B---3--:R-:W-:Y:S02]  /*e8a0*/  ISETP.GE.AND P5, PT, R5, R3.reuse, PT ;  /* 0x000000030500720c */ /* 0x088fe40003fa6270 */
[----:B------:R-:W3:Y:S01]  /*e8b0*/  LDL.LU R12, [R1+0x60] ;  /* 0x00006000010c7983 */ /* 0x000ee20000300800 */
[----:B----4-:R-:W-:-:S03]  /*e8c0*/  ISETP.GE.AND P4, PT, R4, R3, PT ;  /* 0x000000030400720c */ /* 0x010fc60003f86270 */
[----:B------:R-:W0:Y:S04]  /*e8d0*/  SHFL.IDX PT, R5, R2, RZ, 0x181f ;  /* 0x00181fff02057589 */ /* 0x000e2800000e0000 */
[----:B------:R-:W1:Y:S03]  /*e8e0*/  SHFL.IDX PT, R4, R0, RZ, 0x181f ;  /* 0x00181fff00047589 */ /* 0x000e6600000e0000 */
[----:B0-----:R-:W-:-:S05]  /*e8f0*/  @!P5 LEA R5, P6, R8, R5, 0x1 ;  /* 0x000000050805d211 */ /* 0x001fca00078c08ff */
[----:B-1----:R-:W-:-:S05]  /*e900*/  @!P5 IMAD.X R4, RZ, RZ, R4, P6 ;  /* 0x000000ffff04d224 */ /* 0x002fca00030e0604 */
[----:B------:R-:W-:-:S04]  /*e910*/  @!P5 LOP3.LUT R5, R5, R4, RZ, 0x3c, !PT ;  /* 0x000000040505d212 */ /* 0x000fc800078e3cff */
[----:B------:R-:W-:-:S04]  /*e920*/  @!P5 LOP3.LUT R4, R5, R4, RZ, 0x3c, !PT ;  /* 0x000000040504d212 */ /* 0x000fc800078e3cff */
[----:B------:R-:W-:-:S05]  /*e930*/  @!P5 LOP3.LUT R5, R5, R4, RZ, 0x3c, !PT ;  /* 0x000000040505d212 */ /* 0x000fca00078e3cff */
[----:B-----5:R-:W-:Y:S04]  /*e940*/  @!P5 LDGSTS.E.BYPASS.LTC128B.128 [R9+0x22400], desc[UR38][R4.64], !P3 ;  /* 0x224000000409dfae */ /* 0x020fe8000d901d66 */
[----:B------:R-:W-:Y:S04]  /*e950*/  @!P5 LDGSTS.E.BYPASS.LTC128B.128 [R9+0x26400], desc[UR38][R4.64+0x80], !P2 ;  /* 0x264000800409dfae */ /* 0x000fe8000d101d66 */
[----:B------:R-:W-:Y:S04]  /*e960*/  @!P5 LDGSTS.E.BYPASS.LTC128B.128 [R9+0x2a400], desc[UR38][R4.64+0x100], !P1 ;  /* 0x2a4001000409dfae */ /* 0x000fe8000c901d66 */
[----:B------:R0:W-:Y:S04]  /*e970*/  @!P5 LDGSTS.E.BYPASS.LTC128B.128 [R9+0x2e400], desc[UR38][R4.64+0x180], !P0 ;  /* 0x2e4001800409dfae */ /* 0x0001e8000c101d66 */
[----:B0-----:R-:W0:Y:S02]  /*e980*/  SHFL.IDX PT, R4, R2, 0x1, 0x181f ;  /* 0x00381f0002047f89 */ /* 0x001e2400000e0000 */
[----:B0-----:R-:W-:-:S05]  /*e990*/  @!P4 LEA R4, P6, R8, R4, 0x1 ;  /* 0x000000040804c211 */ /* 0x001fca00078c08ff */
[----:B------:R-:W-:-:S05]  /*e9a0*/  @!P4 IMAD.X R5, RZ, RZ, R6, P6 ;  /* 0x000000ffff05c224 */ /* 0x000fca00030e0606 */
[----:B------:R-:W-:Y:S04]  /*e9b0*/  @!P4 LDGSTS.E.BYPASS.LTC128B.128 [R9+0x22c00], desc[UR38][R4.64], !P3 ;  /* 0x22c000000409cfae */ /* 0x000fe8000d901d66 */
[----:B------:R-:W-:Y:S04]  /*e9c0*/  @!P4 LDGSTS.E.BYPASS.LTC128B.128 [R9+0x26c00], desc[UR38][R4.64+0x80], !P2 ;  /* 0x26c000800409cfae */ /* 0x000fe8000d101d66 */
[----:B------:R-:W-:Y:S04]  /*e9d0*/  @!P4 LDGSTS.E.BYPASS.LTC128B.128 [R9+0x2ac00], desc[UR38][R4.64+0x100], !P1 ;  /* 0x2ac001000409cfae */ /* 0x000fe8000c901d66 */
[----:B------:R0:W-:Y:S01]  /*e9e0*/  @!P4 LDGSTS.E.BYPASS.LTC128B.128 [R9+0x2ec00], desc[UR38][R4.64+0x180], !P0 ;  /* 0x2ec001800409cfae */ /* 0x0001e2000c101d66 */
[----:B------:R-:W-:-:S03]  /*e9f0*/  ISETP.GE.AND P4, PT, R11, R3, PT ;  /* 0x000000030b00720c */ /* 0x000fc60003f86270 */
[----:B------:R-:W4:Y:S04]  /*ea00*/  LDL.LU R11, [R1+0x64] ;  /* 0x00006400010b7983 */ /* 0x000f280000300800 */
[----:B0-----:R-:W0:Y:S04]  /*ea10*/  SHFL.IDX PT, R4, R2, 0x2, 0x181f ;  /* 0x00581f0002047f89 */ /* 0x001e2800000e0000 */
[----:B------:R-:W1:Y:S02]  /*ea20*/  SHFL.IDX PT, R6, R0, 0x2, 0x181f ;  /* 0x00581f0000067f89 */ /* 0x000e6400000e0000 */
[----:B0-----:R-:W-:-:S05]  /*ea30*/  @!P4 LEA R4, P6, R8, R4, 0x1 ;  /* 0x000000040804c211 */ /* 0x001fca00078c08ff */
[----:B-1----:R-:W-:-:S05]  /*ea40*/  @!P4 IMAD.X R5, RZ, RZ, R6, P6 ;  /* 0x000000ffff05c224 */ /* 0x002fca00030e0606 */
[----:B------:R-:W-:Y:S04]  /*ea50*/  @!P4 LDGSTS.E.BYPASS.LTC128B.128 [R9+0x23400], desc[UR38][R4.64], !P3 ;  /* 0x234000000409cfae */ /* 0x000fe8000d901d66 */
[----:B------:R-:W-:Y:S04]  /*ea60*/  @!P4 LDGSTS.E.BYPASS.LTC128B.128 [R9+0x27400], desc[UR38][R4.64+0x80], !P2 ;  /* 0x274000800409cfae */ /* 0x000fe8000d101d66 */
[----:B------:R-:W-:Y:S04]  /*ea70*/  @!P4 LDGSTS.E.BYPASS.LTC128B.128 [R9+0x2b400], desc[UR38][R4.64+0x100], !P1 ;  /* 0x2b4001000409cfae */ /* 0x000fe8000c901d66 */
[----:B------:R0:W-:Y:S01]  /*ea80*/  @!P4 LDGSTS.E.BYPASS.LTC128B.128 [R9+0x2f400], desc[UR38][R4.64+0x180], !P0 ;  /* 0x2f4001800409cfae */ /* 0x0001e2000c101d66 */
[----:B--2---:R-:W-:-:S03]  /*ea90*/  ISETP.GE.AND P4, PT, R10, R3, PT ;  /* 0x000000030a00720c */ /* 0x004fc60003f86270 */
[----:B------:R-:W2:Y:S04]  /*eaa0*/  LDL.LU R10, [R1+0x68] ;  /* 0x00006800010a7983 */ /* 0x000ea80000300800 */
[----:B0-----:R-:W0:Y:S04]  /*eab0*/  SHFL.IDX PT, R4, R2, 0x3, 0x181f ;  /* 0x00781f0002047f89 */ /* 0x001e2800000e0000 */
[----:B------:R-:W1:Y:S02]  /*eac0*/  SHFL.IDX PT, R6, R0, 0x3, 0x181f ;  /* 0x00781f0000067f89 */ /* 0x000e6400000e0000 */
[----:B0-----:R-:W-:-:S05]  /*ead0*/  @!P4 LEA R4, P6, R8, R4, 0x1 ;  /* 0x000000040804c211 */ /* 0x001fca00078c08ff */
[----:B-1----:R-:W-:-:S05]  /*eae0*/  @!P4 IMAD.X R5, RZ, RZ, R6, P6 ;  /* 0x000000ffff05c224 */ /* 0x002fca00030e0606 */
[----:B------:R-:W-:Y:S04]  /*eaf0*/  @!P4 LDGSTS.E.BYPASS.LTC128B.128 [R9+0x23c00], desc[UR38][R4.64], !P3 ;  /* 0x23c000000409cfae */ /* 0x000fe8000d901d66 */
[----:B------:R-:W-:Y:S04]  /*eb00*/  @!P4 LDGSTS.E.BYPASS.LTC128B.128 [R9+0x27c00], desc[UR38][R4.64+0x80], !P2 ;  /* 0x27c000800409cfae */ /* 0x000fe8000d101d66 */
[----:B------:R-:W-:Y:S04]  /*eb10*/  @!P4 LDGSTS.E.BYPASS.LTC128B.128 [R9+0x2bc00], desc[UR38][R4.64+0x100], !P1 ;  /* 0x2bc001000409cfae */ /* 0x000fe8000c901d66 */
[----:B------:R0:W-:Y:S04]  /*eb20*/  @!P4 LDGSTS.E.BYPASS.LTC128B.128 [R9+0x2fc00], desc[UR38][R4.64+0x180], !P0 ;  /* 0x2fc001800409cfae */ /* 0x0001e8000c101d66 */
[----:B------:R-:W-:Y:S04]  /*eb30*/  SHFL.IDX PT, R6, R0, 0x4, 0x181f ;  /* 0x00981f0000067f89 */ /* 0x000fe800000e0000 */
[----:B0-----:R-:W0:Y:S01]  /*eb40*/  SHFL.IDX PT, R4, R2, 0x4, 0x181f ;  /* 0x00981f0002047f89 */ /* 0x001e2200000e0000 */
[----:B---3--:R-:W-:-:S13]  /*eb50*/  ISETP.GE.AND P4, PT, R12, R3, PT ;  /* 0x000000030c00720c */ /* 0x008fda0003f86270 */
[----:B0-----:R-:W-:-:S05]  /*eb60*/  @!P4 LEA R4, P6, R8, R4, 0x1 ;  /* 0x000000040804c211 */ /* 0x001fca00078c08ff */
[----:B------:R-:W-:-:S05]  /*eb70*/  @!P4 IMAD.X R5, RZ, RZ, R6, P6 ;  /* 0x000000ffff05c224 */ /* 0x000fca00030e0606 */
[----:B------:R-:W-:Y:S04]  /*eb80*/  @!P4 LDGSTS.E.BYPASS.LTC128B.128 [R9+0x24400], desc[UR38][R4.64], !P3 ;  /* 0x244000000409cfae */ /* 0x000fe8000d901d66 */
[----:B------:R-:W-:Y:S04]  /*eb90*/  @!P4 LDGSTS.E.BYPASS.LTC128B.128 [R9+0x28400], desc[UR38][R4.64+0x80], !P2 ;  /* 0x284000800409cfae */ /* 0x000fe8000d101d66 */
[----:B------:R-:W-:Y:S04]  /*eba0*/  @!P4 LDGSTS.E.BYPASS.LTC128B.128 [R9+0x2c400], desc[UR38][R4.64+0x100], !P1 ;  /* 0x2c4001000409cfae */ /* 0x000fe8000c901d66 */
[----:B------:R0:W-:Y:S04]  /*ebb0*/  @!P4 LDGSTS.E.BYPASS.LTC128B.128 [R9+0x30400], desc[UR38][R4.64+0x180], !P0 ;  /* 0x304001800409cfae */ /* 0x0001e8000c101d66 */
[----:B------:R-:W-:Y:S04]  /*ebc0*/  SHFL.IDX PT, R6, R0, 0x5, 0x181f ;  /* 0x00b81f0000067f89 */ /* 0x000fe800000e0000 */
[----:B0-----:R-:W0:Y:S01]  /*ebd0*/  SHFL.IDX PT, R4, R2, 0x5, 0x181f ;  /* 0x00b81f0002047f89 */ /* 0x001e2200000e0000 */
[----:B----4-:R-:W-:-:S13]  /*ebe0*/  ISETP.GE.AND P4, PT, R11, R3, PT ;  /* 0x000000030b00720c */ /* 0x010fda0003f86270 */
[----:B0-----:R-:W-:-:S05]  /*ebf0*/  @!P4 LEA R4, P5, R8, R4, 0x1 ;  /* 0x000000040804c211 */ /* 0x001fca00078a08ff */
[----:B------:R-:W-:-:S05]  /*ec00*/  @!P4 IMAD.X R5, RZ, RZ, R6, P5 ;  /* 0x000000ffff05c224 */ /* 0x000fca00028e0606 */
[----:B------:R-:W-:Y:S04]  /*ec10*/  @!P4 LDGSTS.E.BYPASS.LTC128B.128 [R9+0x24c00], desc[UR38][R4.64], !P3 ;  /* 0x24c000000409cfae */ /* 0x000fe8000d901d66 */
[----:B------:R-:W-:Y:S04]  /*ec20*/  @!P4 LDGSTS.E.BYPASS.LTC128B.128 [R9+0x28c00], desc[UR38][R4.64+0x80], !P2 ;  /* 0x28c000800409cfae */ /* 0x000fe8000d101d66 */
[----:B------:R-:W-:Y:S04]  /*ec30*/  @!P4 LDGSTS.E.BYPASS.LTC128B.128 [R9+0x2cc00], desc[UR38][R4.64+0x100], !P1 ;  /* 0x2cc001000409cfae */ /* 0x000fe8000c901d66 */
[----:B------:R0:W-:Y:S04]  /*ec40*/  @!P4 LDGSTS.E.BYPASS.LTC128B.128 [R9+0x30c00], desc[UR38][R4.64+0x180], !P0 ;  /* 0x30c001800409cfae */ /* 0x0001e8000c101d66 */
[----:B------:R-:W-:Y:S04]  /*ec50*/  SHFL.IDX PT, R6, R0, 0x6, 0x181f ;  /* 0x00d81f0000067f89 */ /* 0x000fe800000e0000 */
[----:B0-----:R-:W0:Y:S04]  /*ec60*/  SHFL.IDX PT, R4, R2, 0x6, 0x181f ;  /* 0x00d81f0002047f89 */ /* 0x001e2800000e0000 */
[----:B------:R-:W1:Y:S01]  /*ec70*/  SHFL.IDX PT, R2, R2, 0x7, 0x181f ;  /* 0x00f81f0002027f89 */ /* 0x000e6200000e0000 */
[----:B--2---:R-:W-:-:S13]  /*ec80*/  ISETP.GE.AND P4, PT, R10, R3, PT ;  /* 0x000000030a00720c */ /* 0x004fda0003f86270 */
[----:B0-----:R-:W-:-:S05]  /*ec90*/  @!P4 LEA R4, P5, R8, R4, 0x1 ;  /* 0x000000040804c211 */ /* 0x001fca00078a08ff */
[----:B------:R-:W-:Y:S02]  /*eca0*/  @!P4 IMAD.X R5, RZ, RZ, R6, P5 ;  /* 0x000000ffff05c224 */ /* 0x000fe400028e0606 */
[----:B------:R0:W2:Y:S04]  /*ecb0*/  SHFL.IDX PT, R6, R0, 0x7, 0x181f ;  /* 0x00f81f0000067f89 */ /* 0x0000a800000e0000 */
[----:B------:R0:W-:Y:S04]  /*ecc0*/  @!P4 LDGSTS.E.BYPASS.LTC128B.128 [R9+0x25400], desc[UR38][R4.64], !P3 ;  /* 0x254000000409cfae */ /* 0x0001e8000d901d66 */
[----:B------:R0:W-:Y:S04]  /*ecd0*/  @!P4 LDGSTS.E.BYPASS.LTC128B.128 [R9+0x29400], desc[UR38][R4.64+0x80], !P2 ;  /* 0x294000800409cfae */ /* 0x0001e8000d101d66 */
[----:B------:R0:W-:Y:S04]  /*ece0*/  @!P4 LDGSTS.E.BYPASS.LTC128B.128 [R9+0x2d400], desc[UR38][R4.64+0x100], !P1 ;  /* 0x2d4001000409cfae */ /* 0x0001e8000c901d66 */
[----:B-1----:R0:W-:Y:S02]  /*ecf0*/  @!P4 LDGSTS.E.BYPASS.LTC128B.128 [R9+0x31400], desc[UR38][R4.64+0x180], !P0 ;  /* 0x314001800409cfae */ /* 0x0021e4000c101d66 */
.L_x_1277:
[----:B0-----:R-:W3:Y:S01]  /*ed00*/  LDL.LU R0, [R1+0x6c] ;  /* 0x00006c0001007983 */ /* 0x001ee20000300800 */
[----:B------:R-:W-:Y:S01]  /*ed10*/  BSSY B0, `(.L_x_1140) ;  /* 0x000000d000007945 */ /* 0x000fe20003800000 */
[----:B---3--:R-:W-:-:S13]  /*ed20*/  ISETP.GE.AND P4, PT, R0, R3, PT ;  /* 0x000000030000720c */ /* 0x008fda0003f86270 */
[----:B------:R-:W-:Y:S05]  /*ed30*/  @P4 BRA `(.L_x_1141) ;  /* 0x0000000000284947 */ /* 0x000fea0003800000 */
[----:B------:R-:W3:Y:S01]  /*ed40*/  LDL R0, [R1+0x10] ;  /* 0x0000100001007983 */ /* 0x000ee20000100800 */
[----:B------:R-:W-:-:S05]  /*ed50*/  LEA R2, P4, R8, R2, 0x1 ;  /* 0x0000000208027211 */ /* 0x000fca00078808ff */
[----:B--2---:R-:W-:-:S05]  /*ed60*/  IMAD.X R3, RZ, RZ, R6, P4 ;  /* 0x000000ffff037224 */ /* 0x004fca00020e0606 */
[----:B------:R-:W-:Y:S01]  /*ed70*/  @!PT LDS RZ, [RZ] ;  /* 0x00000000fffff984 */ /* 0x000fe20000000800 */
[----:B------:R-:W-:Y:S01]  /*ed80*/  @!PT LDS RZ, [RZ] ;  /* 0x00000000fffff984 */ /* 0x000fe20000000800 */
[----:B------:R-:W-:Y:S01]  /*ed90*/  @!PT LDS RZ, [RZ] ;  /* 0x00000000fffff984 */ /* 0x000fe20000000800 */
[----:B---3--:R0:W-:Y:S04]  /*eda0*/  LDGSTS.E.BYPASS.LTC128B.128 [R0+0x25c00], desc[UR38][R2.64], !P3 ;  /* 0x25c0000002007fae */ /* 0x0081e8000d901d66 */
[----:B------:R0:W-:Y:S04]  /*edb0*/  LDGSTS.E.BYPASS.LTC128B.128 [R0+0x29c00], desc[UR38][R2.64+0x80], !P2 ;  /* 0x29c0008002007fae */ /* 0x0001e8000d101d66 */
[----:B------:R0:W-:Y:S04]  /*edc0*/  LDGSTS.E.BYPASS.LTC128B.128 [R0+0x2dc00], desc[UR38][R2.64+0x100], !P1 ;  /* 0x2dc0010002007fae */ /* 0x0001e8000c901d66 */
[----:B------:R0:W-:Y:S02]  /*edd0*/  LDGSTS.E.BYPASS.LTC128B.128 [R0+0x31c00], desc[UR38][R2.64+0x180], !P0 ;  /* 0x31c0018002007fae */ /* 0x0001e4000c101d66 */
.L_x_1141:
[----:B------:R-:W-:Y:S05]  /*ede0*/  BSYNC B0 ;  /* 0x0000000000007941 */ /* 0x000fea0003800000 */
.L_x_1140:
[----:B------:R-:W-:Y:S01]  /*edf0*/  NOP ;  /* 0x0000000000007918 */ /* 0x000fe20000000000 */
[----:B------:R-:W-:-:S13]  /*ee00*/  PLOP3.LUT P0, PT, PT, PT, PT, 0x80, 0x0 ;  /* 0x000000000000781c */ /* 0x000fda0003f0f070 */
.L_x_1142:
[----:B------:R-:W-:Y:S02]  /*ee10*/  PLOP3.LUT P1, PT, P1, P0, PT, 0xa2, 0x0 ;  /* 0x000000000000781c */ /* 0x000fe40000f21472 */
[----:B------:R-:W-:-:S08]  /*ee20*/  @P0 R2UR P1, UR4, R18 ;  /* 0x00000000120402ca */ /* 0x000fd00000020000 */
[----:B------:R-:W-:-:S05]  /*ee30*/  @P0 PLOP3.LUT P0, PT, P1, PT, PT, 0x80, 0x0 ;  /* 0x000000000000081c */ /* 0x000fca0000f0f070 */
[----:B------:R-:W-:Y:S01]  /*ee40*/  @!P1 SYNCS.ARRIVE.TRANS64.RED.A0T1 RZ, [UR4+0x32410], RZ ;  /* 0x032410ffffff99a7 */ /* 0x000fe20008200404 */
[----:B------:R-:W-:Y:S07]  /*ee50*/  @!P1 ARRIVES.LDGSTSBAR.64.TRANSCNT [UR4+0x32410] ;  /* 0x03241000ff0099b0 */ /* 0x000fee0008000a84 */
[----:B------:R-:W-:Y:S05]  /*ee60*/  @P0 BRA.U.ANY `(.L_x_1142) ;  /* 0xfffffffd00e80947 */ /* 0x000fea000393ffff */
[----:B0-----:R-:W3:Y:S02]  /*ee70*/  LDL.LU R2, [R1+0x70] ;  /* 0x0000700001027983 */ /* 0x001ee40000300800 */
[----:B---3--:R-:W-:-:S05]  /*ee80*/  VIADD R2, R2, 0x1 ;  /* 0x0000000102027836 */ /* 0x008fca0000000000 */
        /* <DEDUP_REMOVED lines=10> */
.L_x_1278:
[----:B------:R-:W-:Y:S05]  /*ef30*/  BSYNC B0 ;  /* 0x0000000000007941 */ /* 0x000fea0003800000 */
.L_x_1143:
[----:B------:R-:W3:Y:S01]  /*ef40*/  LDL R2, [R1+0x14] ;  /* 0x0000140001027983 */ /* 0x000ee20000100800 */
[----:B------:R-:W-:Y:S01]  /*ef50*/  BSSY B0, `(.L_x_1145) ;  /* 0x000005a000007945 */ /* 0x000fe20003800000 */
[----:B---3--:R-:W-:-:S13]  /*ef60*/  LOP3.LUT P0, RZ, R2, 0x1, RZ, 0xc0, !PT ;  /* 0x0000000102ff7812 */ /* 0x008fda000780c0ff */
[----:B------:R-:W-:Y:S05]  /*ef70*/  @!P0 BRA `(.L_x_1146) ;  /* 0x00000004005c8947 */ /* 0x000fea0003800000 */
[----:B------:R-:W0:Y:S01]  /*ef80*/  LDL R4, [R1+0x18] ;  /* 0x0000180001047983 */ /* 0x000e220000100800 */
[----:B------:R-:W1:Y:S02]  /*ef90*/  S2R R2, SR_TID.X ;  /* 0x0000000000027919 */ /* 0x000e640000002100 */
[----:B-1----:R-:W-:Y:S01]  /*efa0*/  LOP3.LUT R3, R2, 0x7f, RZ, 0xc0, !PT ;  /* 0x0000007f02037812 */ /* 0x002fe200078ec0ff */
[----:B------:R-:W-:Y:S01]  /*efb0*/  IMAD R2, R19, 0x8, R18 ;  /* 0x0000000813027824 */ /* 0x000fe200078e0212 */
[----:B------:R-:W-:Y:S02]  /*efc0*/  BSSY B1, `(.L_x_1147) ;  /* 0x0000005000017945 */ /* 0x000fe40003800000 */
[----:B------:R-:W-:Y:S02]  /*efd0*/  ISETP.NE.AND P1, PT, R3, RZ, PT ;  /* 0x000000ff0300720c */ /* 0x000fe40003f25270 */
[----:B0-----:R-:W-:-:S04]  /*efe0*/  SHF.L.U32 R0, R4, 0x1f, RZ ;  /* 0x0000001f04007819 */ /* 0x001fc800000006ff */
[----:B------:R-:W0:Y:S02]  /*eff0*/  SYNCS.PHASECHK.TRANS64.TRYWAIT P0, [R2+URZ+0x32460], R0 ;  /* 0x03246000020075a7 */ /* 0x000e24000800017f */
[----:B0-----:R-:W-:Y:S05]  /*f000*/  @!P0 BRA `(.L_x_1148) ;  /* 0x0000005400048947 */ /* 0x001fea0003800000 */
.L_x_1279:
[----:B------:R-:W-:Y:S05]  /*f010*/  BSYNC B1 ;  /* 0x0000000000017941 */ /* 0x000fea0003800000 */
.L_x_1147:
[----:B------:R-:W-:Y:S04]  /*f020*/  BSSY B1, `(.L_x_1149) ;  /* 0x0000009000017945 */ /* 0x000fe80003800000 */
[----:B------:R-:W-:Y:S05]  /*f030*/  @P1 BRA `(.L_x_1150) ;  /* 0x00000000001c1947 */ /* 0x000fea0003800000 */
[----:B------:R-:W1:Y:S01]  /*f040*/  S2R R3, SR_TID.X ;  /* 0x0000000000037919 */ /* 0x000e620000002100 */
[----:B0-----:R-:W-:-:S04]  /*f050*/  IMAD.MOV.U32 R0, RZ, RZ, 0xc000 ;  /* 0x0000c000ff007424 */ /* 0x001fc800078e00ff */
[----:B------:R3:W-:Y:S01]  /*f060*/  SYNCS.ARRIVE.TRANS64 RZ, [R2+URZ+0x32450], R0 ;  /* 0x0324500002ff79a7 */ /* 0x0007e2000800003f */
[----:B-1----:R-:W-:-:S04]  /*f070*/  LOP3.LUT R3, R3, 0x1f, RZ, 0xc0, !PT ;  /* 0x0000001f03037812 */ /* 0x002fc800078ec0ff */
[----:B------:R-:W-:-:S13]  /*f080*/  ISETP.NE.AND P0, PT, R3, RZ, PT ;  /* 0x000000ff0300720c */ /* 0x000fda0003f05270 */
[----:B---3--:R-:W-:Y:S05]  /*f090*/  @!P0 BRA `(.L_x_1150) ;  /* 0x0000000000048947 */ /* 0x008fea0003800000 */
[----:B------:R-:W-:Y:S01]  /*f0a0*/  BPT.TRAP 0x1 ;  /* 0x000000040000795c */ /* 0x000fe20000300000 */
.L_x_1150:
[----:B------:R-:W-:Y:S05]  /*f0b0*/  BSYNC B1 ;  /* 0x0000000000017941 */ /* 0x000fea0003800000 */
.L_x_1149:
[----:B------:R-:W3:Y:S04]  /*f0c0*/  LDL R4, [R1+0x20] ;  /* 0x0000200001047983 */ /* 0x000ee80000100800 */
[----:B------:R-:W3:Y:S01]  /*f0d0*/  LDL.LU R3, [R1+0x30] ;  /* 0x0000300001037983 */ /* 0x000ee20000300800 */
        /* <DEDUP_REMOVED lines=8> */
[----:B---3--:R-:W-:-:S02]  /*f160*/  IMAD R3, R3, 0x60, R4 ;  /* 0x0000006003037824 */ /* 0x008fc400078e0204 */
[----:B------:R-:W-:-:S07]  /*f170*/  VIADD R4, R0, 0x400 ;  /* 0x0000040000047836 */ /* 0x000fce0000000000 */
.L_x_1151:
        /* <DEDUP_REMOVED lines=15> */
.L_x_1152:
        /* <DEDUP_REMOVED lines=15> */
.L_x_1153:
        /* <DEDUP_REMOVED lines=15> */
.L_x_1154:
        /* <DEDUP_REMOVED lines=10> */
.L_x_1146:
[----:B------:R-:W-:Y:S05]  /*f4f0*/  BSYNC B0 ;  /* 0x0000000000007941 */ /* 0x000fea0003800000 */
.L_x_1145:
[----:B------:R-:W0:Y:S04]  /*f500*/  LDL R4, [R1+0x3c] ;  /* 0x00003c0001047983 */ /* 0x000e280000100800 */
[----:B------:R-:W3:Y:S01]  /*f510*/  LDL R5, [R1+0x24] ;  /* 0x0000240001057983 */ /* 0x000ee20000100800 */
[----:B------:R-:W-:Y:S01]  /*f520*/  BSSY B0, `(.L_x_1155) ;  /* 0x00001f3000007945 */ /* 0x000fe20003800000 */
[----:B0-----:R-:W-:-:S05]  /*f530*/  VIADD R0, R4, 0xfffffffe ;  /* 0xfffffffe04007836 */ /* 0x001fca0000000000 */
[----:B---3--:R-:W-:-:S13]  /*f540*/  ISETP.GE.AND P0, PT, R0, R5, PT ;  /* 0x000000050000720c */ /* 0x008fda0003f06270 */
[----:B------:R-:W-:Y:S05]  /*f550*/  @!P0 BRA `(.L_x_1156) ;  /* 0x0000001c00bc8947 */ /* 0x000fea0003800000 */
[----:B------:R-:W3:Y:S04]  /*f560*/  LDL.LU R7, [R1+0x74] ;  /* 0x0000740001077983 */ /* 0x000ee80000300800 */
[----:B--2---:R-:W2:Y:S04]  /*f570*/  LDL.LU R6, [R1+0x40] ;  /* 0x0000400001067983 */ /* 0x004ea80000300800 */
[----:B------:R-:W4:Y:S01]  /*f580*/  LDL.LU R4, [R1+0x5c] ;  /* 0x00005c0001047983 */ /* 0x000f220000300800 */
[----:B------:R-:W-:Y:S01]  /*f590*/  LOP3.LUT R8, RZ, R5, RZ, 0x33, !PT ;  /* 0x00000005ff087212 */ /* 0x000fe200078e33ff */
[----:B------:R-:W-:Y:S01]  /*f5a0*/  BSSY B2, `(.L_x_1157) ;  /* 0x00000a8000027945 */ /* 0x000fe20003800000 */
[----:B---3--:R-:W-:-:S04]  /*f5b0*/  VIADD R2, R7, 0x1 ;  /* 0x0000000107027836 */ /* 0x008fc80000000000 */
[----:B--2---:R-:W-:-:S05]  /*f5c0*/  IMAD R2, R2, R6, RZ ;  /* 0x0000000602027224 */ /* 0x004fca00078e02ff */
        /* <DEDUP_REMOVED lines=41> */
.L_x_1161:
[----:B------:R-:W2:Y:S01]  /*f860*/  S2R R2, SR_TID.X ;  /* 0x0000000000027919 */ /* 0x000ea20000002100 */
[----:B-1----:R-:W-:Y:S01]  /*f870*/  SHF.L.U32 R6, R9, 0x1f, RZ ;  /* 0x0000001f09067819 */ /* 0x002fe200000006ff */
[----:B------:R-:W-:Y:S01]  /*f880*/  BSSY B3, `(.L_x_1162) ;  /* 0x0000006000037945 */ /* 0x000fe20003800000 */
[----:B--2---:R-:W-:Y:S01]  /*f890*/  LOP3.LUT R3, R2, 0x7f, RZ, 0xc0, !PT ;  /* 0x0000007f02037812 */ /* 0x004fe200078ec0ff */
[----:B------:R-:W-:-:S03]  /*f8a0*/  IMAD R2, R19, 0x8, R18 ;  /* 0x0000000813027824 */ /* 0x000fc600078e0212 */
[----:B------:R-:W-:Y:S01]  /*f8b0*/  ISETP.NE.AND P1, PT, R3, RZ, PT ;  /* 0x000000ff0300720c */ /* 0x000fe20003f25270 */
[----:B------:R-:W1:Y:S02]  /*f8c0*/  SYNCS.PHASECHK.TRANS64.TRYWAIT P0, [R2+URZ+0x32440], R6 ;  /* 0x03244006020075a7 */ /* 0x000e64000800017f */
[----:B-1----:R-:W-:Y:S10]  /*f8d0*/  @!P0 BRA `(.L_x_1163) ;  /* 0x0000004800e48947 */ /* 0x002ff40003800000 */
.L_x_1280:
[----:B------:R-:W-:Y:S05]  /*f8e0*/  BSYNC B3 ;  /* 0x0000000000037941 */ /* 0x000fea0003800000 */
.L_x_1162:
[----:B------:R-:W-:Y:S04]  /*f8f0*/  BSSY B3, `(.L_x_1164) ;  /* 0x0000009000037945 */ /* 0x000fe80003800000 */
[----:B------:R-:W-:Y:S05]  /*f900*/  @P1 BRA `(.L_x_1165) ;  /* 0x00000000001c1947 */ /* 0x000fea0003800000 */
[----:B------:R-:W2:Y:S02]  /*f910*/  S2R R3, SR_TID.X ;  /* 0x0000000000037919 */ /* 0x000ea40000002100 */
[----:B--2---:R-:W-:Y:S01]  /*f920*/  LOP3.LUT R5, R3, 0x1f, RZ, 0xc0, !PT ;  /* 0x0000001f03057812 */ /* 0x004fe200078ec0ff */
[----:B------:R-:W-:-:S03]  /*f930*/  IMAD.MOV.U32 R3, RZ, RZ, 0x3000 ;  /* 0x00003000ff037424 */ /* 0x000fc600078e00ff */
[----:B------:R-:W-:Y:S01]  /*f940*/  ISETP.NE.AND P0, PT, R5, RZ, PT ;  /* 0x000000ff0500720c */ /* 0x000fe20003f05270 */
[----:B------:R2:W-:-:S12]  /*f950*/  SYNCS.ARRIVE.TRANS64 RZ, [R2+URZ+0x32430], R3 ;  /* 0x0324300302ff79a7 */ /* 0x0005d8000800003f */
[----:B--2---:R-:W-:Y:S05]  /*f960*/  @!P0 BRA `(.L_x_1165) ;  /* 0x0000000000048947 */ /* 0x004fea0003800000 */
[----:B------:R-:W-:Y:S01]  /*f970*/  BPT.TRAP 0x1 ;  /* 0x000000040000795c */ /* 0x000fe20000300000 */
.L_x_1165:
[----:B------:R-:W-:Y:S05]  /*f980*/  BSYNC B3 ;  /* 0x0000000000037941 */ /* 0x000fea0003800000 */
.L_x_1164:
        /* <DEDUP_REMOVED lines=12> */
.L_x_1166:
        /* <DEDUP_REMOVED lines=13> */
.L_x_1281:
[----:B------:R-:W-:Y:S05]  /*fb20*/  BSYNC B3 ;  /* 0x0000000000037941 */ /* 0x000fea0003800000 */
.L_x_1167:
[----:B------:R-:W-:Y:S01]  /*fb30*/  BSSY B3, `(.L_x_1169) ;  /* 0x000000b000037945 */ /* 0x000fe20003800000 */
[----:B01----:R-:W-:Y:S02]  /*fb40*/  IMAD.MOV.U32 R6, RZ, RZ, 0x0 ;  /* 0x00000000ff067424 */ /* 0x003fe400078e00ff */
[----:B------:R-:W-:Y:S01]  /*fb50*/  IMAD.MOV.U32 R7, RZ, RZ, 0x14f00000 ;  /* 0x14f00000ff077424 */ /* 0x000fe200078e00ff */
[----:B------:R-:W-:Y:S06]  /*fb60*/  @P1 BRA `(.L_x_1170) ;  /* 0x00000000001c1947 */ /* 0x000fec0003800000 */
[----:B------:R-:W0:Y:S02]  /*fb70*/  S2R R3, SR_TID.X ;  /* 0x0000000000037919 */ /* 0x000e240000002100 */
[----:B0-----:R-:W-:Y:S01]  /*fb80*/  LOP3.LUT R5, R3, 0x1f, RZ, 0xc0, !PT ;  /* 0x0000001f03057812 */ /* 0x001fe200078ec0ff */
[----:B------:R-:W-:-:S03]  /*fb90*/  IMAD.MOV.U32 R3, RZ, RZ, 0xc000 ;  /* 0x0000c000ff037424 */ /* 0x000fc600078e00ff */
[----:B------:R-:W-:Y:S01]  /*fba0*/  ISETP.NE.AND P0, PT, R5, RZ, PT ;  /* 0x000000ff0500720c */ /* 0x000fe20003f05270 */
[----:B------:R0:W-:-:S12]  /*fbb0*/  SYNCS.ARRIVE.TRANS64 RZ, [R2+URZ+0x32450], R3 ;  /* 0x0324500302ff79a7 */ /* 0x0001d8000800003f */
[----:B0-----:R-:W-:Y:S05]  /*fbc0*/  @!P0 BRA `(.L_x_1170) ;  /* 0x0000000000048947 */ /* 0x001fea0003800000 */
[----:B------:R-:W-:Y:S01]  /*fbd0*/  BPT.TRAP 0x1 ;  /* 0x000000040000795c */ /* 0x000fe20000300000 */
.L_x_1170:
[----:B------:R-:W-:Y:S05]  /*fbe0*/  BSYNC B3 ;  /* 0x0000000000037941 */ /* 0x000fea0003800000 */
.L_x_1169:
        /* <DEDUP_REMOVED lines=9> */
.L_x_1171:
        /* <DEDUP_REMOVED lines=15> */
.L_x_1172:
        /* <DEDUP_REMOVED lines=15> */
.L_x_1173:
        /* <DEDUP_REMOVED lines=15> */
.L_x_1174:
        /* <DEDUP_REMOVED lines=10> */
.L_x_1160:
[----:B------:R-:W-:Y:S05]  /*fff0*/  BSYNC B1 ;  /* 0x0000000000017941 */ /* 0x000fea0003800000 */
.L_x_1159:
[----:B------:R-:W2:Y:S02]  /*10000*/  LDL.LU R5, [R1+0x3c] ;  /* 0x00003c0001057983 */ /* 0x000ea40000300800 */
[----:B--2---:R-:W-:-:S07]  /*10010*/  VIADD R0, R5, 0xfffffffd ;  /* 0xfffffffd05007836 */ /* 0x004fce0000000000 */
.L_x_1158:
[----:B------:R-:W-:Y:S05]  /*10020*/  BSYNC B2 ;  /* 0x0000000000027941 */ /* 0x000fea0003800000 */
.L_x_1157:
[----:B------:R-:W-:Y:S01]  /*10030*/  VIADD R8, R8, 0xfffffffe ;  /* 0xfffffffe08087836 */ /* 0x000fe20000000000 */
[----:B------:R-:W-:-:S04]  /*10040*/  LOP3.LUT R4, RZ, R4, RZ, 0x33, !PT ;  /* 0x00000004ff047212 */ /* 0x000fc800078e33ff */
[----:B------:R-:W-:-:S13]  /*10050*/  ISETP.NE.AND P0, PT, R8, R4, PT ;  /* 0x000000040800720c */ /* 0x000fda0003f05270 */
[----:B------:R-:W-:Y:S05]  /*10060*/  @!P0 BRA `(.L_x_1156) ;  /* 0x0000001000f88947 */ /* 0x000fea0003800000 */
.L_x_1207:
        /* <DEDUP_REMOVED lines=35> */
.L_x_1177:
[----:B------:R-:W1:Y:S01]  /*102a0*/  S2R R2, SR_TID.X ;  /* 0x0000000000027919 */ /* 0x000e620000002100 */
[----:B------:R-:W-:Y:S01]  /*102b0*/  SHF.L.U32 R3, R6, 0x1f, RZ ;  /* 0x0000001f06037819 */ /* 0x000fe200000006ff */
[----:B------:R-:W-:Y:S01]  /*102c0*/  BSSY B2, `(.L_x_1178) ;  /* 0x0000006000027945 */ /* 0x000fe20003800000 */
[----:B-1----:R-:W-:Y:S01]  /*102d0*/  LOP3.LUT R4, R2, 0x7f, RZ, 0xc0, !PT ;  /* 0x0000007f02047812 */ /* 0x002fe200078ec0ff */
[----:B------:R-:W-:-:S03]  /*102e0*/  IMAD R2, R7, 0x8, R18 ;  /* 0x0000000807027824 */ /* 0x000fc600078e0212 */
[----:B------:R-:W-:Y:S01]  /*102f0*/  ISETP.NE.AND P1, PT, R4, RZ, PT ;  /* 0x000000ff0400720c */ /* 0x000fe20003f25270 */
[----:B------:R-:W1:Y:S02]  /*10300*/  SYNCS.PHASECHK.TRANS64.TRYWAIT P0, [R2+URZ+0x32440], R3 ;  /* 0x03244003020075a7 */ /* 0x000e64000800017f */
[----:B-1----:R-:W-:Y:S10]  /*10310*/  @!P0 BRA `(.L_x_1179) ;  /* 0x00000040007c8947 */ /* 0x002ff40003800000 */
.L_x_1282:
[----:B------:R-:W-:Y:S05]  /*10320*/  BSYNC B2 ;  /* 0x0000000000027941 */ /* 0x000fea0003800000 */
.L_x_1178:
        /* <DEDUP_REMOVED lines=9> */
.L_x_1181:
[----:B------:R-:W-:Y:S05]  /*103c0*/  BSYNC B2 ;  /* 0x0000000000027941 */ /* 0x000fea0003800000 */
.L_x_1180:
        /* <DEDUP_REMOVED lines=12> */
.L_x_1182:
        /* <DEDUP_REMOVED lines=13> */
.L_x_1283:
[----:B------:R-:W-:Y:S05]  /*10560*/  BSYNC B2 ;  /* 0x0000000000027941 */ /* 0x000fea0003800000 */
.L_x_1183:
        /* <DEDUP_REMOVED lines=11> */
.L_x_1186:
[----:B------:R-:W-:Y:S05]  /*10620*/  BSYNC B2 ;  /* 0x0000000000027941 */ /* 0x000fea0003800000 */
.L_x_1185:
        /* <DEDUP_REMOVED lines=9> */
.L_x_1187:
        /* <DEDUP_REMOVED lines=15> */
.L_x_1188:
        /* <DEDUP_REMOVED lines=15> */
.L_x_1189:
        /* <DEDUP_REMOVED lines=15> */
.L_x_1190:
        /* <DEDUP_REMOVED lines=10> */
.L_x_1176:
[----:B------:R-:W-:Y:S05]  /*10a30*/  BSYNC B1 ;  /* 0x0000000000017941 */ /* 0x000fea0003800000 */
.L_x_1175:
        /* <DEDUP_REMOVED lines=16> */
[----:B------:R-:W2:Y:S01]  /*10b40*/  LDL R10, [R1+0x1c] ;  /* 0x00001c00010a7983 */ /* 0x000ea20000100800 */
[----:B------:R-:W1:Y:S01]  /*10b50*/  LDC R5, c[0x0][0x43c] ;  /* 0x00010f00ff057b82 */ /* 0x000e620000000800 */
[----:B------:R-:W-:Y:S02]  /*10b60*/  ULDC.64 UR6, c[0x0][0x428] ;  /* 0x00010a0000067ab9 */ /* 0x000fe40000000a00 */
[----:B0-----:R-:W3:Y:S01]  /*10b70*/  LDL R9, [R1+0x8] ;  /* 0x0000080001097983 */ /* 0x001ee20000100800 */
[----:B-1----:R-:W-:-:S13]  /*10b80*/  ISETP.NE.AND P0, PT, R5, 0x1, PT ;  /* 0x000000010500780c */ /* 0x002fda0003f05270 */
[----:B------:R-:W0:Y:S02]  /*10b90*/  @P0 LDC.64 R2, c[0x0][0x440] ;  /* 0x00011000ff020b82 */ /* 0x000e240000000a00 */
[----:B0-----:R-:W-:-:S04]  /*10ba0*/  @P0 IMAD.HI.U32 R4, R6, R2, RZ ;  /* 0x0000000206040227 */ /* 0x001fc800078e00ff */
[----:B------:R-:W-:Y:S01]  /*10bb0*/  IMAD.MOV.U32 R2, RZ, RZ, R6 ;  /* 0x000000ffff027224 */ /* 0x000fe200078e0006 */
[----:B------:R-:W-:-:S04]  /*10bc0*/  @P0 SHF.R.U32.HI R2, RZ, R3, R4 ;  /* 0x00000003ff020219 */ /* 0x000fc80000011604 */
[--C-:B------:R-:W-:Y:S01]  /*10bd0*/  SHF.R.S32.HI R3, RZ, 0x1f, R2.reuse ;  /* 0x0000001fff037819 */ /* 0x100fe20000011402 */
[----:B------:R-:W-:-:S04]  /*10be0*/  IMAD.MOV R7, RZ, RZ, -R2 ;  /* 0x000000ffff077224 */ /* 0x000fc800078e0a02 */
[----:B------:R-:W-:Y:S02]  /*10bf0*/  IMAD R7, R5, R7, R6 ;  /* 0x0000000705077224 */ /* 0x000fe400078e0206 */
[----:B--2---:R-:W-:-:S04]  /*10c00*/  IMAD R4, R10, UR6, RZ ;  /* 0x000000060a047c24 */ /* 0x004fc8000f8e02ff */
[C---:B---3--:R-:W-:Y:S02]  /*10c10*/  IMAD R4, R9.reuse, UR7, R4 ;  /* 0x0000000709047c24 */ /* 0x048fe4000f8e0204 */
[----:B------:R-:W-:-:S04]  /*10c20*/  IMAD.WIDE.U32 R2, R9, UR6, R2 ;  /* 0x0000000609027c25 */ /* 0x000fc8000f8e0002 */
[----:B------:R-:W-:Y:S01]  /*10c30*/  IMAD.IADD R3, R4, 0x1, R3 ;  /* 0x0000000104037824 */ /* 0x000fe200078e0203 */
[----:B------:R-:W-:-:S04]  /*10c40*/  LEA R4, P0, R2, UR4, 0x2 ;  /* 0x0000000402047c11 */ /* 0x000fc8000f8010ff */
[----:B------:R-:W-:-:S05]  /*10c50*/  LEA.HI.X R5, R2, UR5, R3, 0x2, P0 ;  /* 0x0000000502057c11 */ /* 0x000fca00080f1403 */
[----:B------:R1:W5:Y:S04]  /*10c60*/  LDG.E R16, desc[UR38][R4.64] ;  /* 0x0000002604107981 */ /* 0x000368000c1e1900 */
.L_x_1193:
[----:B------:R-:W1:Y:S01]  /*10c70*/  S2R R2, SR_TID.X ;  /* 0x0000000000027919 */ /* 0x000e620000002100 */
[----:B------:R-:W-:Y:S01]  /*10c80*/  IMAD R3, R19, 0x8, R18 ;  /* 0x0000000813037824 */ /* 0x000fe200078e0212 */
[----:B------:R-:W-:Y:S01]  /*10c90*/  BSSY B2, `(.L_x_1194) ;  /* 0x0000006000027945 */ /* 0x000fe20003800000 */
[----:B-1----:R-:W-:Y:S02]  /*10ca0*/  LOP3.LUT R4, R2, 0x7f, RZ, 0xc0, !PT ;  /* 0x0000007f02047812 */ /* 0x002fe400078ec0ff */
[----:B------:R-:W-:Y:S02]  /*10cb0*/  SHF.L.U32 R2, R8, 0x1f, RZ ;  /* 0x0000001f08027819 */ /* 0x000fe400000006ff */
[----:B------:R-:W-:Y:S02]  /*10cc0*/  ISETP.NE.AND P1, PT, R4, RZ, PT ;  /* 0x000000ff0400720c */ /* 0x000fe40003f25270 */
[----:B------:R-:W1:Y:S02]  /*10cd0*/  SYNCS.PHASECHK.TRANS64.TRYWAIT P0, [R3+URZ+0x32440], R2 ;  /* 0x03244002030075a7 */ /* 0x000e64000800017f */
[----:B-1----:R-:W-:Y:S09]  /*10ce0*/  @!P0 BRA `(.L_x_1195) ;  /* 0x0000003800308947 */ /* 0x002ff20003800000 */
.L_x_1284:
[----:B------:R-:W-:Y:S05]  /*10cf0*/  BSYNC B2 ;  /* 0x0000000000027941 */ /* 0x000fea0003800000 */
.L_x_1194:
        /* <DEDUP_REMOVED lines=9> */
.L_x_1197:
[----:B------:R-:W-:Y:S05]  /*10d90*/  BSYNC B2 ;  /* 0x0000000000027941 */ /* 0x000fea0003800000 */
.L_x_1196:
        /* <DEDUP_REMOVED lines=12> */
.L_x_1198:
        /* <DEDUP_REMOVED lines=13> */
.L_x_1285:
[----:B------:R-:W-:Y:S05]  /*10f30*/  BSYNC B2 ;  /* 0x0000000000027941 */ /* 0x000fea0003800000 */
.L_x_1199:
        /* <DEDUP_REMOVED lines=11> */
.L_x_1202:
[----:B------:R-:W-:Y:S05]  /*10ff0*/  BSYNC B2 ;  /* 0x0000000000027941 */ /* 0x000fea0003800000 */
.L_x_1201:
        /* <DEDUP_REMOVED lines=9> */
.L_x_1203:
        /* <DEDUP_REMOVED lines=15> */
.L_x_1204:
        /* <DEDUP_REMOVED lines=15> */
.L_x_1205:
        /* <DEDUP_REMOVED lines=15> */
.L_x_1206:
        /* <DEDUP_REMOVED lines=10> */
.L_x_1192:
[----:B------:R-:W-:Y:S05]  /*11400*/  BSYNC B1 ;  /* 0x0000000000017941 */ /* 0x000fea0003800000 */
.L_x_1191:
[----:B------:R-:W2:Y:S01]  /*11410*/  LDL R5, [R1+0x24] ;  /* 0x0000240001057983 */ /* 0x000ea20000100800 */
[----:B------:R-:W-:Y:S01]  /*11420*/  VIADD R0, R0, 0xfffffffe ;  /* 0xfffffffe00007836 */ /* 0x000fe20000000000 */
[----:B--2---:R-:W-:-:S13]  /*11430*/  ISETP.GT.AND P0, PT, R6, R5, PT ;  /* 0x000000050600720c */ /* 0x004fda0003f04270 */
[----:B------:R-:W-:Y:S05]  /*11440*/  @P0 BRA `(.L_x_1207) ;  /* 0xffffffec00080947 */ /* 0x000fea000383ffff */
.L_x_1156:
[----:B------:R-:W-:Y:S05]  /*11450*/  BSYNC B0 ;  /* 0x0000000000007941 */ /* 0x000fea0003800000 */
.L_x_1155:
[----:B------:R-:W1:Y:S02]  /*11460*/  S2R R2, SR_TID.X ;  /* 0x0000000000027919 */ /* 0x000e640000002100 */
[----:B-1----:R-:W-:Y:S02]  /*11470*/  LOP3.LUT R3, R2, 0x7f, RZ, 0xc0, !PT ;  /* 0x0000007f02037812 */ /* 0x002fe400078ec0ff */
[----:B------:R-:W3:Y:S01]  /*11480*/  LDL.LU R2, [R1+0x18] ;  /* 0x0000180001027983 */ /* 0x000ee20000300800 */
[----:B------:R-:W-:Y:S01]  /*11490*/  VIADD R19, R19, 0x1 ;  /* 0x0000000113137836 */ /* 0x000fe20000000000 */
[----:B------:R-:W-:Y:S01]  /*114a0*/  ISETP.NE.AND P1, PT, R3, RZ, PT ;  /* 0x000000ff0300720c */ /* 0x000fe20003f25270 */
[----:B------:R-:W-:Y:S03]  /*114b0*/  BSSY B0, `(.L_x_1208) ;  /* 0x0000013000007945 */ /* 0x000fe60003800000 */
[----:B------:R-:W-:-:S04]  /*114c0*/  ISETP.NE.AND P0, PT, R19, 0x2, PT ;  /* 0x000000021300780c */ /* 0x000fc80003f05270 */
[----:B------:R-:W-:-:S04]  /*114d0*/  SEL R0, RZ, 0x1, P0 ;  /* 0x00000001ff007807 */ /* 0x000fc80000000000 */
[----:B---3--:R-:W-:-:S05]  /*114e0*/  LOP3.LUT R2, R2, R0, RZ, 0x3c, !PT ;  /* 0x0000000002027212 */ /* 0x008fca00078e3cff */
[----:B------:R1:W-:Y:S01]  /*114f0*/  STL [R1+0x18], R2 ;  /* 0x0000180201007387 */ /* 0x0003e20000100800 */
[----:B------:R-:W-:Y:S05]  /*11500*/  @P1 BRA `(.L_x_1209) ;  /* 0x0000000000341947 */ /* 0x000fea0003800000 */
[----:B------:R-:W3:Y:S01]  /*11510*/  S2R R3, SR_LANEID ;  /* 0x0000000000037919 */ /* 0x000ee20000000000 */
[----:B------:R-:W-:Y:S02]  /*11520*/  VOTEU.ANY UR4, UPT, PT ;  /* 0x0000000000047886 */ /* 0x000fe400038e0100 */
[----:B------:R-:W3:Y:S08]  /*11530*/  FLO.U32 R0, UR4 ;  /* 0x0000000400007d00 */ /* 0x000ef000080e0000 */
[----:B------:R-:W4:Y:S01]  /*11540*/  POPC R5, UR4 ;  /* 0x0000000400057d09 */ /* 0x000f220008000000 */
[----:B---3--:R-:W-:-:S02]  /*11550*/  ISETP.EQ.U32.AND P1, PT, R0, R3, PT ;  /* 0x000000030000720c */ /* 0x008fc40003f22070 */
[----:B-1----:R-:W4:Y:S11]  /*11560*/  LDC.64 R2, c[0x0][0xd60] ;  /* 0x00035800ff027b82 */ /* 0x002f360000000a00 */
[----:B----4-:R-:W3:Y:S01]  /*11570*/  @P1 ATOMG.E.ADD.STRONG.GPU PT, R3, desc[UR38][R2.64], R5 ;  /* 0x00000005020319a8 */ /* 0x010ee200081ee1e6 */
[----:B------:R-:W1:Y:S02]  /*11580*/  S2R R4, SR_LTMASK ;  /* 0x0000000000047919 */ /* 0x000e640000003900 */
[----:B-1----:R-:W-:-:S04]  /*11590*/  LOP3.LUT R4, R4, UR4, RZ, 0xc0, !PT ;  /* 0x0000000404047c12 */ /* 0x002fc8000f8ec0ff */
[----:B------:R-:W1:Y:S01]  /*115a0*/  POPC R7, R4 ;  /* 0x0000000400077309 */ /* 0x000e620000000000 */
[----:B---3--:R-:W1:Y:S02]  /*115b0*/  SHFL.IDX PT, R0, R3, R0, 0x1f ;  /* 0x00001f0003007589 */ /* 0x008e6400000e0000 */
[----:B-1----:R-:W-:-:S05]  /*115c0*/  IADD3 R0, R0, UR40, R7 ;  /* 0x0000002800007c10 */ /* 0x002fca000fffe007 */
[----:B------:R3:W-:Y:S02]  /*115d0*/  STL [R1], R0 ;  /* 0x0000000001007387 */ /* 0x0007e40000100800 */
.L_x_1209:
[----:B------:R-:W-:Y:S05]  /*115e0*/  BSYNC B0 ;  /* 0x0000000000007941 */ /* 0x000fea0003800000 */
.L_x_1208:
[----:B------:R-:W-:-:S07]  /*115f0*/  SEL R19, R19, RZ, P0 ;  /* 0x000000ff13137207 */ /* 0x000fce0000000000 */
.L_x_1121:
[----:B------:R-:W-:Y:S05]  /*11600*/  BSYNC B7 ;  /* 0x0000000000077941 */ /* 0x000fea0003800000 */
.L_x_1119:
[----:B---34-:R-:W3:Y:S02]  /*11610*/  LDL R0, [R1+0x14] ;  /* 0x0000140001007983 */ /* 0x018ee40000100800 */
[----:B---3--:R-:W-:-:S13]  /*11620*/  LOP3.LUT P0, RZ, R0, 0x40, RZ, 0xc0, !PT ;  /* 0x0000004000ff7812 */ /* 0x008fda000780c0ff */
        /* <DEDUP_REMOVED lines=12> */
.L_x_1210:
[----:B------:R-:W3:Y:S01]  /*116f0*/  S2R R0, SR_TID.X ;  /* 0x0000000000007919 */ /* 0x000ee20000002100 */
[----:B------:R-:W-:Y:S01]  /*11700*/  UMOV UR4, 0xffffffff ;  /* 0xffffffff00047882 */ /* 0x000fe20000000000 */
[----:B---3--:R-:W-:-:S04]  /*11710*/  LOP3.LUT R16, R0, 0x1f, RZ, 0xc0, !PT ;  /* 0x0000001f00107812 */ /* 0x008fc800078ec0ff */
[----:B------:R-:W-:Y:S01]  /*11720*/  ISETP.NE.AND P0, PT, R16, 0x1f, PT ;  /* 0x0000001f1000780c */ /* 0x000fe20003f05270 */
[----:B------:R-:W-:-:S12]  /*11730*/  BRA.DIV UR4, `(.L_x_1212) ;  /* 0x0000002e04c47947 */ /* 0x000fd8000b800000 */
[----:B------:R-:W1:Y:S01]  /*11740*/  LDL.LU R3, [R1] ;  /* 0x0000000001037983 */ /* 0x000e620000300800 */
[----:B------:R-:W-:-:S03]  /*11750*/  ULDC UR4, c[0x0][0xd3c] ;  /* 0x00034f0000047ab9 */ /* 0x000fc60000000800 */
[----:B------:R-:W3:Y:S01]  /*11760*/  LDL R4, [R1+0xc] ;  /* 0x00000c0001047983 */ /* 0x000ee20000100800 */
[----:B-1----:R-:W-:Y:S02]  /*11770*/  IMAD.MOV.U32 R10, RZ, RZ, R3 ;  /* 0x000000ffff0a7224 */ /* 0x002fe400078e0003 */
[----:B---3--:R-:W-:-:S05]  /*11780*/  IMAD.IADD R0, R4, 0x1, R16 ;  /* 0x0000000104007824 */ /* 0x008fca00078e0210 */
[----:B------:R-:W-:-:S13]  /*11790*/  ISETP.GE.OR P1, PT, R0, UR4, !P0 ;  /* 0x0000000400007c0c */ /* 0x000fda000c726670 */
[----:B------:R-:W1:Y:S08]  /*117a0*/  @!P1 LDC.64 R2, c[0x0][0xd80] ;  /* 0x00036000ff029b82 */ /* 0x000e700000000a00 */
[----:B------:R-:W3:Y:S01]  /*117b0*/  @!P1 LDC.64 R4, c[0x0][0xd78] ;  /* 0x00035e00ff049b82 */ /* 0x000ee20000000a00 */
[----:B-1----:R-:W-:-:S05]  /*117c0*/  @!P1 IMAD.WIDE R2, R0, 0x4, R2 ;  /* 0x0000000400029825 */ /* 0x002fca00078e0202 */
[----:B--2---:R3:W2:Y:S02]  /*117d0*/  @!P1 LDG.E R6, desc[UR38][R2.64] ;  /* 0x0000002602069981 */ /* 0x0046a4000c1e1900 */
[----:B---3--:R-:W-:-:S06]  /*117e0*/  @!P1 IMAD.WIDE R2, R0, 0x4, R4 ;  /* 0x0000000400029825 */ /* 0x008fcc00078e0204 */
[----:B------:R-:W3:Y:S01]  /*117f0*/  @!P1 LDG.E R2, desc[UR38][R2.64] ;  /* 0x0000002602029981 */ /* 0x000ee2000c1e1900 */
[----:B------:R-:W-:Y:S01]  /*11800*/  IMAD.MOV.U32 R5, RZ, RZ, RZ ;  /* 0x000000ffff057224 */ /* 0x000fe200078e00ff */
[C---:B------:R-:W-:Y:S01]  /*11810*/  ISETP.GE.U32.AND P2, PT, R16.reuse, 0x2, PT ;  /* 0x000000021000780c */ /* 0x040fe20003f46070 */
[----:B------:R-:W-:Y:S01]  /*11820*/  IMAD.MOV.U32 R8, RZ, RZ, RZ ;  /* 0x000000ffff087224 */ /* 0x000fe200078e00ff */
[C---:B------:R-:W-:Y:S01]  /*11830*/  ISETP.GE.U32.AND P3, PT, R16.reuse, 0x4, PT ;  /* 0x000000041000780c */ /* 0x040fe20003f66070 */
[----:B------:R-:W-:Y:S01]  /*11840*/  SHFL.IDX PT, R0, R10, RZ, 0x1f ;  /* 0x00001fff0a007589 */ /* 0x000fe200000e0000 */
[C---:B------:R-:W-:Y:S02]  /*11850*/  ISETP.GE.U32.AND P4, PT, R16.reuse, 0x8, PT ;  /* 0x000000081000780c */ /* 0x040fe40003f86070 */
[----:B------:R-:W-:Y:S01]  /*11860*/  ISETP.GE.U32.AND P5, PT, R16, 0x10, PT ;  /* 0x000000101000780c */ /* 0x000fe20003fa6070 */
[----:B------:R-:W-:Y:S01]  /*11870*/  SHFL.IDX PT, R7, R10, 0x1, 0x1f ;  /* 0x00201f000a077f89 */ /* 0x000fe200000e0000 */
[----:B--2---:R-:W-:-:S02]  /*11880*/  @!P1 IMAD.MOV.U32 R5, RZ, RZ, R6 ;  /* 0x000000ffff059224 */ /* 0x004fc400078e0006 */
[----:B------:R-:W-:Y:S02]  /*11890*/  IMAD.MOV.U32 R6, RZ, RZ, RZ ;  /* 0x000000ffff067224 */ /* 0x000fe400078e00ff */
[----:B---3--:R-:W-:Y:S01]  /*118a0*/  @!P1 IMAD.MOV.U32 R6, RZ, RZ, R2 ;  /* 0x000000ffff069224 */ /* 0x008fe200078e0002 */
[----:B------:R-:W-:-:S03]  /*118b0*/  ISETP.NE.AND P1, PT, R16, RZ, PT ;  /* 0x000000ff1000720c */ /* 0x000fc60003f25270 */
[----:B------:R-:W-:-:S05]  /*118c0*/  IMAD R2, R6, R5, RZ ;  /* 0x0000000506027224 */ /* 0x000fca00078e02ff */
        /* <DEDUP_REMOVED lines=16> */
.L_x_1295:
[----:B------:R-:W-:Y:S02]  /*119d0*/  ULDC UR4, c[0x0][0xd38] ;  /* 0x00034e0000047ab9 */ /* 0x000fe40000000800 */
[----:B------:R-:W-:-:S04]  /*119e0*/  IMAD.U32 R3, RZ, RZ, UR4 ;  /* 0x00000004ff037e24 */ /* 0x000fc8000f8e00ff */
[----:B-1----:R-:W-:-:S04]  /*119f0*/  IMAD R9, R9, R3, RZ ;  /* 0x0000000309097224 */ /* 0x002fc800078e02ff */
[----:B------:R-:W-:-:S05]  /*11a00*/  IMAD.IADD R4, R7, 0x1, R9 ;  /* 0x0000000107047824 */ /* 0x000fca00078e0209 */
[----:B------:R-:W-:-:S13]  /*11a10*/  ISETP.GT.AND P6, PT, R4, R0, PT ;  /* 0x000000000400720c */ /* 0x000fda0003fc4270 */
[----:B------:R-:W-:Y:S05]  /*11a20*/  @P6 BRA `(.L_x_1213) ;  /* 0x0000000000ac6947 */ /* 0x000fea0003800000 */
.L_x_1216:
[----:B------:R-:W2:Y:S01]  /*11a30*/  LDL.LU R3, [R1+0xc] ;  /* 0x00000c0001037983 */ /* 0x000ea20000300800 */
[----:B0-----:R-:W0:Y:S01]  /*11a40*/  LDC R2, c[0x0][0xd3c] ;  /* 0x00034f00ff027b82 */ /* 0x001e220000000800 */
        /* <DEDUP_REMOVED lines=35> */
.L_x_1303:
[----:B------:R-:W-:Y:S02]  /*11c80*/  ULDC UR4, c[0x0][0xd38] ;  /* 0x00034e0000047ab9 */ /* 0x000fe40000000800 */
[----:B------:R-:W-:-:S04]  /*11c90*/  IMAD.U32 R3, RZ, RZ, UR4 ;  /* 0x00000004ff037e24 */ /* 0x000fc8000f8e00ff */
[----:B-1----:R-:W-:-:S04]  /*11ca0*/  IMAD R9, R9, R3, RZ ;  /* 0x0000000309097224 */ /* 0x002fc800078e02ff */
[----:B------:R-:W-:-:S05]  /*11cb0*/  IMAD.IADD R4, R9, 0x1, R4 ;  /* 0x0000000109047824 */ /* 0x000fca00078e0204 */
[----:B------:R-:W-:-:S13]  /*11cc0*/  ISETP.GT.AND P6, PT, R4, R0, PT ;  /* 0x000000000400720c */ /* 0x000fda0003fc4270 */
[----:B------:R-:W-:Y:S05]  /*11cd0*/  @!P6 BRA `(.L_x_1216) ;  /* 0xfffffffc0054e947 */ /* 0x000fea000383ffff */
.L_x_1213:
        /* <DEDUP_REMOVED lines=9> */
.L_x_1308:
[----:B------:R-:W-:-:S13]  /*11d70*/  ISETP.NE.AND P0, PT, R7, RZ, PT ;  /* 0x000000ff0700720c */ /* 0x000fda0003f05270 */
[----:B------:R-:W-:Y:S05]  /*11d80*/  @!P0 BRA `(.L_x_1218) ;  /* 0x0000000000148947 */ /* 0x000fea0003800000 */
[----:B------:R-:W-:Y:S01]  /*11d90*/  UMOV UR4, 0xffffffff ;  /* 0xffffffff00047882 */ /* 0x000fe20000000000 */
[----:B------:R-:W-:Y:S02]  /*11da0*/  VIADD R12, R4, 0xffffffff ;  /* 0xffffffff040c7836 */ /* 0x000fe40000000000 */
[----:B------:R-:W-:Y:S05]  /*11db0*/  BRA.DIV UR4, `(.L_x_1219) ;  /* 0x0000003204b87947 */ /* 0x000fea000b800000 */
[----:B0-----:R0:W4:Y:S02]  /*11dc0*/  SHFL.IDX PT, R2, R2, R12, 0x1f ;  /* 0x00001f0c02027589 */ /* 0x00112400000e0000 */
.L_x_1311:
[----:B----4-:R-:W-:-:S07]  /*11dd0*/  IMAD.MOV.U32 R8, RZ, RZ, R2 ;  /* 0x000000ffff087224 */ /* 0x010fce00078e0002 */
.L_x_1218:
[----:B------:R-:W4:Y:S01]  /*11de0*/  LDL.LU R10, [R1+0xc] ;  /* 0x00000c00010a7983 */ /* 0x000f220000300800 */
[----:B--2---:R-:W-:Y:S01]  /*11df0*/  IABS R7, R5 ;  /* 0x0000000500077213 */ /* 0x004fe20000000000 */
[----:B------:R-:W-:-:S03]  /*11e00*/  IMAD R9, R8, R3, R9 ;  /* 0x0000000308097224 */ /* 0x000fc600078e0209 */
[----:B0-----:R-:W0:Y:S01]  /*11e10*/  I2F.RP R2, R7 ;  /* 0x0000000700027306 */ /* 0x001e220000209400 */
        /* <DEDUP_REMOVED lines=59> */
.L_x_1214:
        /* <DEDUP_REMOVED lines=10> */
.L_x_1220:
[----:B-1----:R-:W2:Y:S04]  /*12270*/  LDL R2, [R1+0xc] ;  /* 0x00000c0001027983 */ /* 0x002ea80000100800 */
[----:B------:R-:W3:Y:S04]  /*12280*/  LDL R3, [R1+0x8] ;  /* 0x0000080001037983 */ /* 0x000ee80000100800 */
[----:B0-----:R-:W4:Y:S04]  /*12290*/  LDL R4, [R1] ;  /* 0x0000000001047983 */ /* 0x001f280000100800 */
[----:B------:R-:W4:Y:S01]  /*122a0*/  LDL R5, [R1+0x4] ;  /* 0x0000040001057983 */ /* 0x000f220000100800 */
[----:B------:R-:W0:Y:S01]  /*122b0*/  S2R R0, SR_TID.X ;  /* 0x0000000000007919 */ /* 0x000e220000002100 */
[----:B------:R-:W-:Y:S05]  /*122c0*/  WARPSYNC.ALL ;  /* 0x0000000000007948 */ /* 0x000fea0003800000 */
[----:B0-----:R-:W-:Y:S01]  /*122d0*/  LOP3.LUT R0, R0, 0x1f, RZ, 0xc0, !PT ;  /* 0x0000001f00007812 */ /* 0x001fe200078ec0ff */
[----:B------:R-:W-:Y:S03]  /*122e0*/  BAR.SYNC.DEFER_BLOCKING 0x4, 0x180 ;  /* 0x0106000000007b1d */ /* 0x000fe60000010000 */
[----:B------:R-:W-:-:S13]  /*122f0*/  ISETP.NE.AND P0, PT, R0, RZ, PT ;  /* 0x000000ff0000720c */ /* 0x000fda0003f05270 */
[----:B------:R-:W0:Y:S01]  /*12300*/  @!P0 S2R R0, SR_CgaCtaId ;  /* 0x0000000000008919 */ /* 0x000e220000008800 */
[----:B--2---:R-:W-:Y:S01]  /*12310*/  IMAD.MOV.U32 R7, RZ, RZ, R2 ;  /* 0x000000ffff077224 */ /* 0x004fe200078e0002 */
[----:B------:R-:W-:Y:S01]  /*12320*/  @!P0 MOV R2, 0x400 ;  /* 0x0000040000028802 */ /* 0x000fe20000000f00 */
[----:B---3--:R-:W-:-:S03]  /*12330*/  IMAD.MOV.U32 R6, RZ, RZ, R3 ;  /* 0x000000ffff067224 */ /* 0x008fc600078e0003 */
[----:B0-----:R-:W-:-:S05]  /*12340*/  @!P0 LEA R18, R0, R2, 0x18 ;  /* 0x0000000200128211 */ /* 0x001fca00078ec0ff */
[----:B----4-:R3:W-:Y:S01]  /*12350*/  @!P0 STS.128 [R18+0x324d0], R4 ;  /* 0x0324d00412008388 */ /* 0x0107e20000000c00 */
[----:B------:R-:W-:Y:S06]  /*12360*/  BAR.ARV 0x5, 0x180 ;  /* 0x0146000000007b1d */ /* 0x000fec0000002000 */
.L_x_1211:
[----:B------:R-:W4:Y:S01]  /*12370*/  LDL R0, [R1+0xc] ;  /* 0x00000c0001007983 */ /* 0x000f220000100800 */
[----:B------:R-:W-:Y:S02]  /*12380*/  ULDC UR4, c[0x0][0xd3c] ;  /* 0x00034f0000047ab9 */ /* 0x000fe40000000800 */
[----:B----4-:R-:W-:-:S13]  /*12390*/  ISETP.GE.AND P0, PT, R0, UR4, PT ;  /* 0x0000000400007c0c */ /* 0x010fda000bf06270 */
[----:B------:R-:W-:Y:S05]  /*123a0*/  @!P0 BRA `(.L_x_1221) ;  /* 0xffffff9c00ec8947 */ /* 0x000fea000383ffff */
[----:B------:R-:W-:Y:S05]  /*123b0*/  BSYNC B8 ;  /* 0x0000000000087941 */ /* 0x000fea0003800000 */
.L_x_1113:
        /* <DEDUP_REMOVED lines=12> */
.L_x_1312:
[----:B------:R-:W-:Y:S05]  /*12480*/  BSYNC B0 ;  /* 0x0000000000007941 */ /* 0x000fea0003800000 */
.L_x_1222:
[----:B------:R-:W-:-:S03]  /*12490*/  UMOV UR4, 0xffffffff ;  /* 0xffffffff00047882 */ /* 0x000fc60000000000 */
[----:B------:R-:W-:Y:S05]  /*124a0*/  BRA.DIV UR4, `(.L_x_1224) ;  /* 0x0000002e04387947 */ /* 0x000fea000b800000 */
[----:B------:R-:W1:Y:S02]  /*124b0*/  S2R R2, SR_TID.X ;  /* 0x0000000000027919 */ /* 0x000e640000002100 */
[----:B-1----:R-:W-:-:S04]  /*124c0*/  SHF.R.U32.HI R2, RZ, 0x5, R2 ;  /* 0x00000005ff027819 */ /* 0x002fc80000011602 */
[----:B------:R-:W-:-:S05]  /*124d0*/  LOP3.LUT R2, R2, 0x3, RZ, 0xc0, !PT ;  /* 0x0000000302027812 */ /* 0x000fca00078ec0ff */
[----:B------:R1:W2:Y:S02]  /*124e0*/  SHFL.IDX PT, R14, R2, RZ, 0x1f ;  /* 0x00001fff020e7589 */ /* 0x0002a400000e0000 */
.L_x_1315:
[----:B--2---:R-:W-:Y:S01]  /*124f0*/  ISETP.NE.AND P0, PT, R14, RZ, PT ;  /* 0x000000ff0e00720c */ /* 0x004fe20003f05270 */
[----:B------:R-:W-:-:S12]  /*12500*/  BSSY B0, `(.L_x_1225) ;  /* 0x0000025000007945 */ /* 0x000fd80003800000 */
[----:B------:R-:W-:Y:S05]  /*12510*/  @P0 BRA `(.L_x_1226) ;  /* 0x00000000008c0947 */ /* 0x000fea0003800000 */
[----:B------:R-:W-:-:S03]  /*12520*/  UMOV UR4, 0xffffffff ;  /* 0xffffffff00047882 */ /* 0x000fc60000000000 */
[----:B------:R-:W-:Y:S05]  /*12530*/  BRA.DIV UR4, `(.L_x_1227) ;  /* 0x0000002e04487947 */ /* 0x000fea000b800000 */
[----:B------:R-:W-:-:S13]  /*12540*/  ELECT P6, URZ, PT ;  /* 0x00000000003f782f */ /* 0x000fda00038c0000 */
.L_x_1318:
[----:B------:R-:W-:Y:S05]  /*12550*/  @!P6 BRA `(.L_x_1226) ;  /* 0x00000000007ce947 */ /* 0x000fea0003800000 */
[----:B-1----:R-:W2:Y:S02]  /*12560*/  LDL.LU R2, [R1+0x84] ;  /* 0x0000840001027983 */ /* 0x002ea40000300800 */
[----:B--2---:R-:W-:-:S04]  /*12570*/  LOP3.LUT R2, R2, 0x2, RZ, 0xfc, !PT ;  /* 0x0000000202027812 */ /* 0x004fc800078efcff */
[----:B------:R-:W-:-:S13]  /*12580*/  ISETP.NE.AND P2, PT, R2, 0x3, PT ;  /* 0x000000030200780c */ /* 0x000fda0003f45270 */
[----:B------:R-:W-:Y:S05]  /*12590*/  @!P2 BRA `(.L_x_1228) ;  /* 0x000000000004a947 */ /* 0x000fea0003800000 */
[----:B------:R-:W-:Y:S01]  /*125a0*/  BPT.TRAP 0x1 ;  /* 0x000000040000795c */ /* 0x000fe20000300000 */
.L_x_1228:
        /* <DEDUP_REMOVED lines=13> */
.L_x_1319:
[----:B------:R-:W1:Y:S02]  /*12680*/  SYNCS.PHASECHK.TRANS64.TRYWAIT P0, [R7+URZ], R2 ;  /* 0x00000002070075a7 */ /* 0x000e64000800017f */
[----:B-1----:R-:W-:Y:S05]  /*12690*/  @!P0 BRA `(.L_x_1230) ;  /* 0x0000002c00248947 */ /* 0x002fea0003800000 */
.L_x_1320:
[----:B------:R-:W-:Y:S05]  /*126a0*/  @!P2 BRA `(.L_x_1231) ;  /* 0x000000000004a947 */ /* 0x000fea0003800000 */
[----:B------:R-:W-:Y:S01]  /*126b0*/  BPT.TRAP 0x1 ;  /* 0x000000040000795c */ /* 0x000fe20000300000 */
.L_x_1231:
[----:B------:R-:W-:-:S04]  /*126c0*/  VIADD R0, R0, 0x32460 ;  /* 0x0003246000007836 */ /* 0x000fc80000000000 */
[----:B------:R-:W-:-:S04]  /*126d0*/  IMAD R4, R19, 0x8, R0 ;  /* 0x0000000813047824 */ /* 0x000fc800078e0200 */
[----:B------:R-:W2:Y:S02]  /*126e0*/  SYNCS.PHASECHK.TRANS64.TRYWAIT P0, [R4+URZ], R5 ;  /* 0x00000005040075a7 */ /* 0x000ea4000800017f */
[----:B--2---:R-:W-:Y:S05]  /*126f0*/  @!P0 BRA `(.L_x_1232) ;  /* 0x0000002c00208947 */ /* 0x004fea0003800000 */
.L_x_1321:
[----:B------:R-:W-:-:S07]  /*12700*/  IMAD R3, R3, 0x8, R0 ;  /* 0x0000000803037824 */ /* 0x000fce00078e0200 */
.L_x_1233:
[----:B---3--:R3:W4:Y:S02]  /*12710*/  SYNCS.PHASECHK.TRANS64.TRYWAIT P0, [R3+URZ], R2 ;  /* 0x00000002030075a7 */ /* 0x008724000800017f */
[----:B----4-:R-:W-:Y:S05]  /*12720*/  @!P0 NANOSLEEP.SYNCS 0x989680 ;  /* 0x009896800000895d */ /* 0x010fea0003900000 */
[----:B------:R-:W4:Y:S02]  /*12730*/  @!P0 SYNCS.PHASECHK.TRANS64 P0, [R3+URZ], R2 ;  /* 0x00000002030085a7 */ /* 0x000f24000800007f */
[----:B----4-:R-:W-:Y:S05]  /*12740*/  @!P0 BRA `(.L_x_1233) ;  /* 0xfffffffc00f08947 */ /* 0x010fea000383ffff */
.L_x_1226:
[----:B------:R-:W-:Y:S05]  /*12750*/  BSYNC B0 ;  /* 0x0000000000007941 */ /* 0x000fea0003800000 */
.L_x_1225:
[----:B------:R-:W-:Y:S05]  /*12760*/  EXIT ;  /* 0x000000000000794d */ /* 0x000fea0003800000 */
.L_x_1063:
[----:B-1----:R1:W2:Y:S02]  /*12770*/  SYNCS.PHASECHK.TRANS64.TRYWAIT P0, [R5+URZ+0x32400], R0 ;  /* 0x03240000050075a7 */ /* 0x0022a4000800017f */
[----:B--2---:R-:W-:Y:S05]  /*12780*/  @!P0 NANOSLEEP.SYNCS 0x989680 ;  /* 0x009896800000895d */ /* 0x004fea0003900000 */
[----:B------:R-:W2:Y:S02]  /*12790*/  @!P0 SYNCS.PHASECHK.TRANS64 P0, [R5+URZ+0x32400], R0 ;  /* 0x03240000050085a7 */ /* 0x000ea4000800007f */
[----:B--2---:R-:W-:Y:S05]  /*127a0*/  @!P0 BRA `(.L_x_1063) ;  /* 0xfffffffc00f08947 */ /* 0x004fea000383ffff */
[----:B------:R-:W-:Y:S05]  /*127b0*/  BRA `(.L_x_1234) ;  /* 0xfffffef400907947 */ /* 0x000fea000383ffff */
.L_x_1067:
[----:B----4-:R4:W0:Y:S02]  /*127c0*/  SYNCS.PHASECHK.TRANS64.TRYWAIT P1, [R21+URZ+0x32430], R4 ;  /* 0x03243004150075a7 */ /* 0x010824000802017f */
[----:B0-----:R-:W-:Y:S05]  /*127d0*/  @!P1 NANOSLEEP.SYNCS 0x989680 ;  /* 0x009896800000995d */ /* 0x001fea0003900000 */
[----:B------:R-:W0:Y:S02]  /*127e0*/  @!P1 SYNCS.PHASECHK.TRANS64 P1, [R21+URZ+0x32430], R4 ;  /* 0x03243004150095a7 */ /* 0x000e24000802007f */
[----:B0-----:R-:W-:Y:S05]  /*127f0*/  @!P1 BRA `(.L_x_1067) ;  /* 0xfffffffc00f09947 */ /* 0x001fea000383ffff */
[----:B------:R-:W-:Y:S05]  /*12800*/  BRA `(.L_x_1066) ;  /* 0xfffffef400b87947 */ /* 0x000fea000383ffff */
.L_x_1068:
[----:B------:R0:W0:Y:S02]  /*12810*/  SYNCS.PHASECHK.TRANS64.TRYWAIT P1, [R5+URZ+0x32410], R0 ;  /* 0x03241000050075a7 */ /* 0x000024000802017f */
[----:B0-----:R-:W-:Y:S05]  /*12820*/  @!P1 NANOSLEEP.SYNCS 0x989680 ;  /* 0x009896800000995d */ /* 0x001fea0003900000 */
[----:B------:R-:W0:Y:S02]  /*12830*/  @!P1 SYNCS.PHASECHK.TRANS64 P1, [R5+URZ+0x32410], R0 ;  /* 0x03241000050095a7 */ /* 0x000e24000802007f */
[----:B0-----:R-:W-:Y:S05]  /*12840*/  @!P1 BRA `(.L_x_1068) ;  /* 0xfffffffc00f09947 */ /* 0x001fea000383ffff */
[----:B------:R-:W-:Y:S05]  /*12850*/  BRA `(.L_x_1235) ;  /* 0xfffffef800707947 */ /* 0x000fea000383ffff */
.L_x_1072:
[----:B------:R0:W0:Y:S02]  /*12860*/  SYNCS.PHASECHK.TRANS64.TRYWAIT P1, [R21+URZ+0x32450], R4 ;  /* 0x03245004150075a7 */ /* 0x000024000802017f */
[----:B0-----:R-:W-:Y:S05]  /*12870*/  @!P1 NANOSLEEP.SYNCS 0x989680 ;  /* 0x009896800000995d */ /* 0x001fea0003900000 */
[----:B------:R-:W0:Y:S02]  /*12880*/  @!P1 SYNCS.PHASECHK.TRANS64 P1, [R21+URZ+0x32450], R4 ;  /* 0x03245004150095a7 */ /* 0x000e24000802007f */
[----:B0-----:R-:W-:Y:S05]  /*12890*/  @!P1 BRA `(.L_x_1072) ;  /* 0xfffffffc00f09947 */ /* 0x001fea000383ffff */
[----:B------:R-:W-:Y:S05]  /*128a0*/  BRA `(.L_x_1071) ;  /* 0xfffffef8007c7947 */ /* 0x000fea000383ffff */
.L_x_1077:
[----:B-1----:R-:W-:-:S04]  /*128b0*/  IMAD.U32 R153, RZ, RZ, UR4 ;  /* 0x00000004ff997e24 */ /* 0x002fc8000f8e00ff */
[----:B------:R1:W2:Y:S03]  /*128c0*/  SYNCS.PHASECHK.TRANS64.TRYWAIT P3, [R153+URZ+0x32430], R0 ;  /* 0x03243000990075a7 */ /* 0x0002a6000806017f */
[----:B--2---:R-:W-:Y:S05]  /*128d0*/  @!P3 NANOSLEEP.SYNCS 0x989680 ;  /* 0x009896800000b95d */ /* 0x004fea0003900000 */
[----:B------:R-:W2:Y:S02]  /*128e0*/  @!P3 SYNCS.PHASECHK.TRANS64 P3, [R153+URZ+0x32430], R0 ;  /* 0x032430009900b5a7 */ /* 0x000ea4000806007f */
[----:B--2---:R-:W-:Y:S05]  /*128f0*/  @!P3 BRA `(.L_x_1077) ;  /* 0xfffffffc00ecb947 */ /* 0x004fea000383ffff */
[----:B------:R-:W-:Y:S05]  /*12900*/  BRA `(.L_x_1076) ;  /* 0xffffff1800707947 */ /* 0x000fea000383ffff */
.L_x_1081:
[----:B--2---:R-:W-:-:S04]  /*12910*/  IMAD.U32 R20, RZ, RZ, UR4 ;  /* 0x00000004ff147e24 */ /* 0x004fc8000f8e00ff */
[----:B------:R2:W3:Y:S03]  /*12920*/  SYNCS.PHASECHK.TRANS64.TRYWAIT P3, [R20+URZ+0x32450], R0 ;  /* 0x03245000140075a7 */ /* 0x0004e6000806017f */
[----:B---3--:R-:W-:Y:S05]  /*12930*/  @!P3 NANOSLEEP.SYNCS 0x989680 ;  /* 0x009896800000b95d */ /* 0x008fea0003900000 */
[----:B------:R-:W3:Y:S02]  /*12940*/  @!P3 SYNCS.PHASECHK.TRANS64 P3, [R20+URZ+0x32450], R0 ;  /* 0x032450001400b5a7 */ /* 0x000ee4000806007f */
[----:B---3--:R-:W-:Y:S05]  /*12950*/  @!P3 BRA `(.L_x_1081) ;  /* 0xfffffffc00ecb947 */ /* 0x008fea000383ffff */
[----:B------:R-:W-:Y:S05]  /*12960*/  BRA `(.L_x_1080) ;  /* 0xffffff1800ec7947 */ /* 0x000fea000383ffff */
.L_x_1127:
        /* <DEDUP_REMOVED lines=11> */
.L_x_1237:
[----:B------:R-:W-:Y:S05]  /*12a20*/  BSYNC B0 ;  /* 0x0000000000007941 */ /* 0x000fea0003800000 */
.L_x_1236:
[----:B------:R-:W-:Y:S05]  /*12a30*/  BRA `(.L_x_1238) ;  /* 0xffffffa400e87947 */ /* 0x000fea000383ffff */
.L_x_1129:
[----:B------:R-:W-:Y:S01]  /*12a40*/  BSSY B0, `(.L_x_1239) ;  /* 0x0000006000007945 */ /* 0x000fe20003800000 */
[----:B------:R-:W-:-:S07]  /*12a50*/  IMAD.MOV.U32 R15, RZ, RZ, -0x1 ;  /* 0xffffffffff0f7424 */ /* 0x000fce00078e00ff */
[----:B01-3--:R-:W-:Y:S05]  /*12a60*/  WARPSYNC.COLLECTIVE R15, `(.L_x_1240) ;  /* 0x000000000f0c7348 */ /* 0x00bfea0003c00000 */
[----:B------:R-:W-:Y:S02]  /*12a70*/  ELECT P6, UR62, PT ;  /* 0x00000000003e782f */ /* 0x000fe400038c0000 */
[----:B------:R-:W-:Y:S01]  /*12a80*/  MOV R14, UR62 ;  /* 0x0000003e000e7c02 */ /* 0x000fe20008000f00 */
[----:B01-3--:R-:W-:Y:S10]  /*12a90*/  ENDCOLLECTIVE ;  /* 0x000000000000791b */ /* 0x00bff40003800000 */
.L_x_1240:
[----:B------:R-:W-:Y:S05]  /*12aa0*/  BSYNC B0 ;  /* 0x0000000000007941 */ /* 0x000fea0003800000 */
.L_x_1239:
[----:B------:R-:W-:Y:S05]  /*12ab0*/  BRA `(.L_x_1241) ;  /* 0xffffffa400f47947 */ /* 0x000fea000383ffff */
.L_x_1131:
[----:B--2---:R2:W3:Y:S02]  /*12ac0*/  SYNCS.PHASECHK.TRANS64.TRYWAIT P0, [R0+URZ+0x32440], R2 ;  /* 0x03244002000075a7 */ /* 0x0044e4000800017f */
[----:B---3--:R-:W-:Y:S05]  /*12ad0*/  @!P0 NANOSLEEP.SYNCS 0x989680 ;  /* 0x009896800000895d */ /* 0x008fea0003900000 */
[----:B------:R-:W3:Y:S02]  /*12ae0*/  @!P0 SYNCS.PHASECHK.TRANS64 P0, [R0+URZ+0x32440], R2 ;  /* 0x03244002000085a7 */ /* 0x000ee4000800007f */
[----:B---3--:R-:W-:Y:S05]  /*12af0*/  @!P0 BRA `(.L_x_1131) ;  /* 0xfffffffc00f08947 */ /* 0x008fea000383ffff */
[----:B------:R-:W-:Y:S05]  /*12b00*/  BRA `(.L_x_1242) ;  /* 0xffffffa800547947 */ /* 0x000fea000383ffff */
.L_x_1135:
[----:B------:R0:W5:Y:S01]  /*12b10*/  LDL R2, [R1+0x38] ;  /* 0x0000380001027983 */ /* 0x0001620000100800 */
[----:B------:R-:W-:Y:S02]  /*12b20*/  IMAD.MOV.U32 R13, RZ, RZ, R0 ;  /* 0x000000ffff0d7224 */ /* 0x000fe400078e0000 */
[----:B------:R-:W-:Y:S01]  /*12b30*/  IMAD.MOV.U32 R12, RZ, RZ, RZ ;  /* 0x000000ffff0c7224 */ /* 0x000fe200078e00ff */
[----:B------:R-:W1:Y:S01]  /*12b40*/  S2R R7, SR_TID.X ;  /* 0x0000000000077919 */ /* 0x000e620000002100 */
[----:B------:R-:W-:Y:S02]  /*12b50*/  IMAD.MOV.U32 R11, RZ, RZ, 0x181f ;  /* 0x0000181fff0b7424 */ /* 0x000fe400078e00ff */
[----:B------:R-:W-:-:S07]  /*12b60*/  IMAD.MOV.U32 R15, RZ, RZ, -0x1 ;  /* 0xffffffffff0f7424 */ /* 0x000fce00078e00ff */
[----:B01---5:R-:W-:Y:S05]  /*12b70*/  WARPSYNC.COLLECTIVE R15, `(.L_x_1243) ;  /* 0x000000000f087348 */ /* 0x023fea0003c00000 */
[----:B------:R2:W3:Y:S02]  /*12b80*/  SHFL.IDX P6, R14, R13, R12, R11 ;  /* 0x0000000c0d0e7389 */ /* 0x0004e400000c000b */
[----:B0123-5:R-:W-:Y:S01]  /*12b90*/  ENDCOLLECTIVE ;  /* 0x000000000000791b */ /* 0x02ffe20003800000 */
.L_x_1243:
[----:B------:R-:W-:Y:S02]  /*12ba0*/  IMAD.MOV.U32 R13, RZ, RZ, R3 ;  /* 0x000000ffff0d7224 */ /* 0x000fe400078e0003 */
[----:B------:R-:W-:Y:S01]  /*12bb0*/  IMAD.MOV.U32 R4, RZ, RZ, R14 ;  /* 0x000000ffff047224 */ /* 0x000fe200078e000e */
[----:B------:R-:W-:-:S07]  /*12bc0*/  LOP3.LUT R7, R7, 0x7f, RZ, 0xc0, !PT ;  /* 0x0000007f07077812 */ /* 0x000fce00078ec0ff */
[----:B------:R-:W-:Y:S05]  /*12bd0*/  WARPSYNC.COLLECTIVE R15, `(.L_x_1244) ;  /* 0x000000000f087348 */ /* 0x000fea0003c00000 */
[----:B------:R0:W1:Y:S02]  /*12be0*/  SHFL.IDX P6, R14, R13, R12, R11 ;  /* 0x0000000c0d0e7389 */ /* 0x00006400000c000b */
[----:B01----:R-:W-:Y:S01]  /*12bf0*/  ENDCOLLECTIVE ;  /* 0x000000000000791b */ /* 0x003fe20003800000 */
.L_x_1244:
[----:B------:R-:W-:Y:S01]  /*12c00*/  SHF.R.U32.HI R7, RZ, 0x3, R7 ;  /* 0x00000003ff077819 */ /* 0x000fe20000011607 */
[----:B------:R-:W-:Y:S02]  /*12c10*/  IMAD.MOV.U32 R13, RZ, RZ, R0 ;  /* 0x000000ffff0d7224 */ /* 0x000fe400078e0000 */
[----:B------:R-:W-:Y:S02]  /*12c20*/  IMAD.MOV.U32 R12, RZ, RZ, 0x1 ;  /* 0x00000001ff0c7424 */ /* 0x000fe400078e00ff */
[----:B------:R-:W-:-:S07]  /*12c30*/  IMAD.MOV.U32 R5, RZ, RZ, R14 ;  /* 0x000000ffff057224 */ /* 0x000fce00078e000e */
[----:B------:R-:W-:Y:S05]  /*12c40*/  WARPSYNC.COLLECTIVE R15, `(.L_x_1245) ;  /* 0x000000000f087348 */ /* 0x000fea0003c00000 */
[----:B------:R0:W1:Y:S02]  /*12c50*/  SHFL.IDX P6, R14, R13, R12, R11 ;  /* 0x0000000c0d0e7389 */ /* 0x00006400000c000b */
[----:B01----:R-:W-:Y:S01]  /*12c60*/  ENDCOLLECTIVE ;  /* 0x000000000000791b */ /* 0x003fe20003800000 */
.L_x_1245:
[----:B------:R-:W-:Y:S02]  /*12c70*/  IMAD.MOV.U32 R13, RZ, RZ, R3 ;  /* 0x000000ffff0d7224 */ /* 0x000fe400078e0003 */
[----:B------:R-:W-:Y:S02]  /*12c80*/  IMAD R2, R2, R8, RZ ;  /* 0x0000000802027224 */ /* 0x000fe400078e02ff */
[----:B------:R-:W-:Y:S02]  /*12c90*/  IMAD.IADD R8, R7, 0x1, R6 ;  /* 0x0000000107087824 */ /* 0x000fe400078e0206 */
[----:B------:R-:W-:-:S07]  /*12ca0*/  IMAD.MOV.U32 R7, RZ, RZ, R14 ;  /* 0x000000ffff077224 */ /* 0x000fce00078e000e */
[----:B------:R-:W-:Y:S05]  /*12cb0*/  WARPSYNC.COLLECTIVE R15, `(.L_x_1246) ;  /* 0x000000000f087348 */ /* 0x000fea0003c00000 */
[----:B------:R0:W1:Y:S02]  /*12cc0*/  SHFL.IDX P6, R14, R13, R12, R11 ;  /* 0x0000000c0d0e7389 */ /* 0x00006400000c000b */
[----:B01----:R-:W-:Y:S01]  /*12cd0*/  ENDCOLLECTIVE ;  /* 0x000000000000791b */ /* 0x003fe20003800000 */
.L_x_1246:
[----:B------:R-:W-:Y:S01]  /*12ce0*/  ISETP.GE.AND P1, PT, R8, R2, PT ;  /* 0x000000020800720c */ /* 0x000fe20003f26270 */
[----:B------:R0:W-:-:S12]  /*12cf0*/  STL [R1+0x4], R8 ;  /* 0x0000040801007387 */ /* 0x0001d80000100800 */
[----:B------:R-:W-:Y:S01]  /*12d00*/  @!P1 LEA R5, P3, R10, R5, 0x1 ;  /* 0x000000050a059211 */ /* 0x000fe200078608ff */
[----:B------:R-:W-:Y:S02]  /*12d10*/  IMAD.MOV.U32 R13, RZ, RZ, R0 ;  /* 0x000000ffff0d7224 */ /* 0x000fe400078e0000 */
[----:B------:R-:W-:Y:S02]  /*12d20*/  IMAD.MOV.U32 R12, RZ, RZ, 0x2 ;  /* 0x00000002ff0c7424 */ /* 0x000fe400078e00ff */
[----:B------:R-:W-:-:S05]  /*12d30*/  @!P1 IMAD.X R4, RZ, RZ, R4, P3 ;  /* 0x000000ffff049224 */ /* 0x000fca00018e0604 */
[----:B------:R-:W-:Y:S01]  /*12d40*/  @!P1 LOP3.LUT R5, R5, R4, RZ, 0x3c, !PT ;  /* 0x0000000405059212 */ /* 0x000fe200078e3cff */
[----:B0-----:R-:W-:-:S07]  /*12d50*/  IMAD.MOV.U32 R6, RZ, RZ, R14 ;  /* 0x000000ffff067224 */ /* 0x001fce00078e000e */
[----:B------:R-:W-:Y:S05]  /*12d60*/  WARPSYNC.COLLECTIVE R15, `(.L_x_1247) ;  /* 0x000000000f087348 */ /* 0x000fea0003c00000 */
[----:B------:R0:W1:Y:S02]  /*12d70*/  SHFL.IDX P6, R14, R13, R12, R11 ;  /* 0x0000000c0d0e7389 */ /* 0x00006400000c000b */
[----:B01----:R-:W-:Y:S01]  /*12d80*/  ENDCOLLECTIVE ;  /* 0x000000000000791b */ /* 0x003fe20003800000 */
.L_x_1247:
[----:B------:R-:W-:-:S04]  /*12d90*/  @!P1 LOP3.LUT R4, R5, R4, RZ, 0x3c, !PT ;  /* 0x0000000405049212 */ /* 0x000fc800078e3cff */
[----:B------:R-:W-:-:S05]  /*12da0*/  @!P1 LOP3.LUT R5, R5, R4, RZ, 0x3c, !PT ;  /* 0x0000000405059212 */ /* 0x000fca00078e3cff */
[----:B------:R-:W-:Y:S01]  /*12db0*/  @!PT LDS RZ, [RZ] ;  /* 0x00000000fffff984 */ /* 0x000fe20000000800 */
[----:B------:R-:W-:Y:S01]  /*12dc0*/  @!PT LDS RZ, [RZ] ;  /* 0x00000000fffff984 */ /* 0x000fe20000000800 */
[----:B------:R-:W-:Y:S01]  /*12dd0*/  @!PT LDS RZ, [RZ] ;  /* 0x00000000fffff984 */ /* 0x000fe20000000800 */
[----:B------:R0:W-:Y:S01]  /*12de0*/  @!P1 LDGSTS.E.BYPASS.LTC128B.128 [R9+0x18400], desc[UR38][R4.64], !P0 ;  /* 0x1840000004099fae */ /* 0x0001e2000c101d66 */
[----:B------:R-:W-:Y:S02]  /*12df0*/  IMAD.MOV.U32 R13, RZ, RZ, R3 ;  /* 0x000000ffff0d7224 */ /* 0x000fe400078e0003 */
[----:B0-----:R-:W-:-:S05]  /*12e00*/  VIADD R5, R8, 0x10 ;  /* 0x0000001008057836 */ /* 0x001fca0000000000 */
[----:B------:R-:W-:Y:S01]  /*12e10*/  ISETP.GE.AND P2, PT, R5, R2, PT ;  /* 0x000000020500720c */ /* 0x000fe20003f46270 */
[----:B------:R0:W-:-:S12]  /*12e20*/  STL [R1+0x44], R5 ;  /* 0x0000440501007387 */ /* 0x0001d80000100800 */
[----:B0-----:R-:W-:Y:S01]  /*12e30*/  @!P2 LEA R5, P1, R10, R6, 0x1 ;  /* 0x000000060a05a211 */ /* 0x001fe200078208ff */
[----:B------:R-:W-:-:S12]  /*12e40*/  IMAD.MOV.U32 R6, RZ, RZ, R14 ;  /* 0x000000ffff067224 */ /* 0x000fd800078e000e */
[----:B------:R-:W-:Y:S05]  /*12e50*/  WARPSYNC.COLLECTIVE R15, `(.L_x_1248) ;  /* 0x000000000f087348 */ /* 0x000fea0003c00000 */
[----:B------:R0:W1:Y:S02]  /*12e60*/  SHFL.IDX P6, R14, R13, R12, R11 ;  /* 0x0000000c0d0e7389 */ /* 0x00006400000c000b */
[----:B01----:R-:W-:Y:S01]  /*12e70*/  ENDCOLLECTIVE ;  /* 0x000000000000791b */ /* 0x003fe20003800000 */
.L_x_1248:
[----:B------:R-:W-:Y:S02]  /*12e80*/  @!P2 IMAD.X R4, RZ, RZ, R7, P1 ;  /* 0x000000ffff04a224 */ /* 0x000fe400008e0607 */
[----:B------:R-:W-:-:S03]  /*12e90*/  VIADD R7, R8, 0x20 ;  /* 0x0000002008077836 */ /* 0x000fc60000000000 */
[----:B------:R-:W-:Y:S02]  /*12ea0*/  @!P2 LOP3.LUT R5, R5, R4, RZ, 0x3c, !PT ;  /* 0x000000040505a212 */ /* 0x000fe400078e3cff */
[----:B------:R-:W-:Y:S01]  /*12eb0*/  ISETP.GE.AND P1, PT, R7, R2, PT ;  /* 0x000000020700720c */ /* 0x000fe20003f26270 */
[----:B------:R0:W-:Y:S01]  /*12ec0*/  STL [R1+0x50], R7 ;  /* 0x0000500701007387 */ /* 0x0001e20000100800 */
[----:B------:R-:W-:Y:S01]  /*12ed0*/  @!P2 LOP3.LUT R4, R5, R4, RZ, 0x3c, !PT ;  /* 0x000000040504a212 */ /* 0x000fe200078e3cff */
[----:B------:R-:W-:-:S03]  /*12ee0*/  IMAD.MOV.U32 R13, RZ, RZ, R0 ;  /* 0x000000ffff0d7224 */ /* 0x000fc600078e0000 */
[----:B------:R-:W-:Y:S01]  /*12ef0*/  @!P2 LOP3.LUT R5, R5, R4, RZ, 0x3c, !PT ;  /* 0x000000040505a212 */ /* 0x000fe200078e3cff */
[----:B------:R-:W-:-:S04]  /*12f00*/  IMAD.MOV.U32 R12, RZ, RZ, 0x3 ;  /* 0x00000003ff0c7424 */ /* 0x000fc800078e00ff */
[----:B------:R-:W-:Y:S01]  /*12f10*/  @!PT LDS RZ, [RZ] ;  /* 0x00000000fffff984 */ /* 0x000fe20000000800 */
[----:B------:R-:W-:Y:S01]  /*12f20*/  @!PT LDS RZ, [RZ] ;  /* 0x00000000fffff984 */ /* 0x000fe20000000800 */
[----:B------:R-:W-:Y:S01]  /*12f30*/  @!PT LDS RZ, [RZ] ;  /* 0x00000000fffff984 */ /* 0x000fe20000000800 */
[----:B------:R1:W-:Y:S01]  /*12f40*/  @!P2 LDGSTS.E.BYPASS.LTC128B.128 [R9+0x18c00], desc[UR38][R4.64], !P0 ;  /* 0x18c000000409afae */ /* 0x0003e2000c101d66 */
[----:B0-----:R-:W-:-:S05]  /*12f50*/  VIADD R7, R8, 0x30 ;  /* 0x0000003008077836 */ /* 0x001fca0000000000 */
[----:B------:R0:W-:Y:S01]  /*12f60*/  STL [R1+0x54], R7 ;  /* 0x0000540701007387 */ /* 0x0001e20000100800 */
[----:B-1----:R-:W-:-:S07]  /*12f70*/  IMAD.MOV.U32 R4, RZ, RZ, R14 ;  /* 0x000000ffff047224 */ /* 0x002fce00078e000e */
[----:B0-----:R-:W-:Y:S05]  /*12f80*/  WARPSYNC.COLLECTIVE R15, `(.L_x_1249) ;  /* 0x000000000f087348 */ /* 0x001fea0003c00000 */
[----:B------:R1:W2:Y:S02]  /*12f90*/  SHFL.IDX P6, R14, R13, R12, R11 ;  /* 0x0000000c0d0e7389 */ /* 0x0002a400000c000b */
[----:B012---:R-:W-:Y:S01]  /*12fa0*/  ENDCOLLECTIVE ;  /* 0x000000000000791b */ /* 0x007fe20003800000 */
.L_x_1249:
[----:B------:R-:W-:-:S05]  /*12fb0*/  @!P1 LEA R5, P2, R10, R4, 0x1 ;  /* 0x000000040a059211 */ /* 0x000fca00078408ff */
[----:B------:R-:W-:-:S05]  /*12fc0*/  @!P1 IMAD.X R4, RZ, RZ, R6, P2 ;  /* 0x000000ffff049224 */ /* 0x000fca00010e0606 */
[----:B------:R-:W-:Y:S01]  /*12fd0*/  @!P1 LOP3.LUT R5, R5, R4, RZ, 0x3c, !PT ;  /* 0x0000000405059212 */ /* 0x000fe200078e3cff */
[----:B------:R-:W-:-:S03]  /*12fe0*/  IMAD.MOV.U32 R13, RZ, RZ, R3 ;  /* 0x000000ffff0d7224 */ /* 0x000fc600078e0003 */
[----:B------:R-:W-:-:S04]  /*12ff0*/  @!P1 LOP3.LUT R4, R5, R4, RZ, 0x3c, !PT ;  /* 0x0000000405049212 */ /* 0x000fc800078e3cff */
[----:B------:R-:W-:Y:S01]  /*13000*/  @!P1 LOP3.LUT R5, R5, R4, RZ, 0x3c, !PT ;  /* 0x0000000405059212 */ /* 0x000fe200078e3cff */
[----:B------:R-:W-:-:S07]  /*13010*/  IMAD.MOV.U32 R6, RZ, RZ, R14 ;  /* 0x000000ffff067224 */ /* 0x000fce00078e000e */
[----:B------:R-:W-:Y:S05]  /*13020*/  WARPSYNC.COLLECTIVE R15, `(.L_x_1250) ;  /* 0x000000000f087348 */ /* 0x000fea0003c00000 */
[----:B------:R0:W1:Y:S02]  /*13030*/  SHFL.IDX P6, R14, R13, R12, R11 ;  /* 0x0000000c0d0e7389 */ /* 0x00006400000c000b */
[----:B01----:R-:W-:Y:S01]  /*13040*/  ENDCOLLECTIVE ;  /* 0x000000000000791b */ /* 0x003fe20003800000 */
.L_x_1250:
[----:B------:R-:W-:Y:S01]  /*13050*/  @!PT LDS RZ, [RZ] ;  /* 0x00000000fffff984 */ /* 0x000fe20000000800 */
[----:B------:R-:W-:Y:S01]  /*13060*/  @!PT LDS RZ, [RZ] ;  /* 0x00000000fffff984 */ /* 0x000fe20000000800 */
[----:B------:R-:W-:Y:S01]  /*13070*/  @!PT LDS RZ, [RZ] ;  /* 0x00000000fffff984 */ /* 0x000fe20000000800 */
[----:B------:R0:W-:Y:S01]  /*13080*/  @!P1 LDGSTS.E.BYPASS.LTC128B.128 [R9+0x19400], desc[UR38][R4.64], !P0 ;  /* 0x1940000004099fae */ /* 0x0001e2000c101d66 */
[----:B------:R-:W-:Y:S01]  /*13090*/  ISETP.GE.AND P1, PT, R7, R2, PT ;  /* 0x000000020700720c */ /* 0x000fe20003f26270 */
[----:B------:R-:W-:-:S05]  /*130a0*/  VIADD R7, R8, 0x40 ;  /* 0x0000004008077836 */ /* 0x000fca0000000000 */
[----:B------:R1:W-:Y:S01]  /*130b0*/  STL [R1+0x60], R7 ;  /* 0x0000600701007387 */ /* 0x0003e20000100800 */
[----:B------:R-:W-:Y:S02]  /*130c0*/  IMAD.MOV.U32 R13, RZ, RZ, R0 ;  /* 0x000000ffff0d7224 */ /* 0x000fe400078e0000 */
[----:B------:R-:W-:Y:S02]  /*130d0*/  IMAD.MOV.U32 R12, RZ, RZ, 0x4 ;  /* 0x00000004ff0c7424 */ /* 0x000fe400078e00ff */
[----:B0-----:R-:W-:-:S07]  /*130e0*/  IMAD.MOV.U32 R4, RZ, RZ, R14 ;  /* 0x000000ffff047224 */ /* 0x001fce00078e000e */
[----:B-1----:R-:W-:Y:S05]  /*130f0*/  WARPSYNC.COLLECTIVE R15, `(.L_x_1251) ;  /* 0x000000000f087348 */ /* 0x002fea0003c00000 */
[----:B------:R0:W2:Y:S02]  /*13100*/  SHFL.IDX P6, R14, R13, R12, R11 ;  /* 0x0000000c0d0e7389 */ /* 0x0000a400000c000b */
[----:B012---:R-:W-:Y:S01]  /*13110*/  ENDCOLLECTIVE ;  /* 0x000000000000791b */ /* 0x007fe20003800000 */
.L_x_1251:
        /* <DEDUP_REMOVED lines=10> */
.L_x_1252:
        /* <DEDUP_REMOVED lines=13> */
.L_x_1253:
        /* <DEDUP_REMOVED lines=10> */
.L_x_1254:
        /* <DEDUP_REMOVED lines=13> */
.L_x_1255:
        /* <DEDUP_REMOVED lines=10> */
.L_x_1256:
[----:B------:R-:W-:Y:S01]  /*134a0*/  @!PT LDS RZ, [RZ] ;  /* 0x00000000fffff984 */ /* 0x000fe20000000800 */
[----:B------:R-:W-:Y:S01]  /*134b0*/  @!PT LDS RZ, [RZ] ;  /* 0x00000000fffff984 */ /* 0x000fe20000000800 */
[----:B------:R-:W-:Y:S01]  /*134c0*/  @!PT LDS RZ, [RZ] ;  /* 0x00000000fffff984 */ /* 0x000fe20000000800 */
[----:B------:R0:W-:Y:S01]  /*134d0*/  @!P1 LDGSTS.E.BYPASS.LTC128B.128 [R9+0x1ac00], desc[UR38][R4.64], !P0 ;  /* 0x1ac0000004099fae */ /* 0x0001e2000c101d66 */
[----:B------:R-:W-:Y:S01]  /*134e0*/  ISETP.GE.AND P1, PT, R7, R2, PT ;  /* 0x000000020700720c */ /* 0x000fe20003f26270 */
[----:B------:R-:W-:Y:S02]  /*134f0*/  IMAD.MOV.U32 R13, RZ, RZ, R0 ;  /* 0x000000ffff0d7224 */ /* 0x000fe400078e0000 */
[----:B------:R-:W-:Y:S02]  /*13500*/  IMAD.MOV.U32 R12, RZ, RZ, 0x7 ;  /* 0x00000007ff0c7424 */ /* 0x000fe400078e00ff */
[----:B0-----:R-:W-:-:S08]  /*13510*/  IMAD.MOV.U32 R4, RZ, RZ, R14 ;  /* 0x000000ffff047224 */ /* 0x001fd000078e000e */
[----:B------:R-:W-:Y:S05]  /*13520*/  WARPSYNC.COLLECTIVE R15, `(.L_x_1257) ;  /* 0x000000000f087348 */ /* 0x000fea0003c00000 */
[----:B------:R0:W1:Y:S02]  /*13530*/  SHFL.IDX P6, R14, R13, R12, R11 ;  /* 0x0000000c0d0e7389 */ /* 0x00006400000c000b */
[----:B01----:R-:W-:Y:S01]  /*13540*/  ENDCOLLECTIVE ;  /* 0x000000000000791b */ /* 0x003fe20003800000 */
.L_x_1257:
        /* <DEDUP_REMOVED lines=10> */
.L_x_1258:
[----:B------:R-:W-:Y:S01]  /*135f0*/  @!PT LDS RZ, [RZ] ;  /* 0x00000000fffff984 */ /* 0x000fe20000000800 */
[----:B------:R-:W-:Y:S01]  /*13600*/  @!PT LDS RZ, [RZ] ;  /* 0x00000000fffff984 */ /* 0x000fe20000000800 */
[----:B------:R-:W-:Y:S01]  /*13610*/  @!PT LDS RZ, [RZ] ;  /* 0x00000000fffff984 */ /* 0x000fe20000000800 */
[----:B------:R1:W-:Y:S01]  /*13620*/  @!P1 LDGSTS.E.BYPASS.LTC128B.128 [R9+0x1b400], desc[UR38][R4.64], !P0 ;  /* 0x1b40000004099fae */ /* 0x0003e2000c101d66 */
[----:B------:R-:W-:Y:S01]  /*13630*/  IMAD.MOV.U32 R3, RZ, RZ, R14 ;  /* 0x000000ffff037224 */ /* 0x000fe200078e000e */
[----:B------:R-:W-:Y:S06]  /*13640*/  BRA `(.L_x_1259) ;  /* 0xffffffa800d87947 */ /* 0x000fec000383ffff */
.L_x_1139:
[----:B------:R-:W2:Y:S04]  /*13650*/  LDL.LU R3, [R1+0x38] ;  /* 0x0000380001037983 */ /* 0x000ea80000300800 */
[----:B------:R-:W3:Y:S04]  /*13660*/  LDL.LU R15, [R1+0x4] ;  /* 0x00000400010f7983 */ /* 0x000ee80000300800 */
[----:B------:R-:W4:Y:S04]  /*13670*/  LDL.LU R14, [R1+0x44] ;  /* 0x00004400010e7983 */ /* 0x000f280000300800 */
[----:B------:R-:W5:Y:S04]  /*13680*/  LDL.LU R13, [R1+0x50] ;  /* 0x00005000010d7983 */ /* 0x000f680000300800 */
[----:B------:R-:W5:Y:S04]  /*13690*/  LDL.LU R12, [R1+0x54] ;  /* 0x00005400010c7983 */ /* 0x000f680000300800 */
[----:B------:R-:W5:Y:S04]  /*136a0*/  LDL.LU R11, [R1+0x60] ;  /* 0x00006000010b7983 */ /* 0x000f680000300800 */
[----:B------:R-:W5:Y:S04]  /*136b0*/  LDL.LU R10, [R1+0x64] ;  /* 0x00006400010a7983 */ /* 0x000f680000300800 */
[----:B------:R-:W5:Y:S04]  /*136c0*/  LDL.LU R6, [R1+0x68] ;  /* 0x0000680001067983 */ /* 0x000f680000300800 */
[----:B------:R-:W5:Y:S01]  /*136d0*/  LDL.LU R9, [R1+0x14] ;  /* 0x0000140001097983 */ /* 0x000f620000300800 */
[----:B------:R-:W-:Y:S01]  /*136e0*/  BSSY B0, `(.L_x_1260) ;  /* 0x000001b000007945 */ /* 0x000fe20003800000 */
[----:B--2---:R-:W-:-:S05]  /*136f0*/  IMAD R3, R3, R7, RZ ;  /* 0x0000000703037224 */ /* 0x004fca00078e02ff */
[-C--:B---3--:R-:W-:Y:S01]  /*13700*/  ISETP.GE.AND P4, PT, R15, R3.reuse, PT ;  /* 0x000000030f00720c */ /* 0x088fe20003f86270 */
[----:B------:R-:W-:Y:S01]  /*13710*/  IMAD.MOV.U32 R15, RZ, RZ, -0x1 ;  /* 0xffffffffff0f7424 */ /* 0x000fe200078e00ff */
[-C--:B----4-:R-:W-:Y:S02]  /*13720*/  ISETP.GE.AND P5, PT, R14, R3.reuse, PT ;  /* 0x000000030e00720c */ /* 0x090fe40003fa6270 */
[----:B-----5:R-:W-:Y:S01]  /*13730*/  ISETP.GE.AND P6, PT, R13, R3, PT ;  /* 0x000000030d00720c */ /* 0x020fe20003fc6270 */
[----:B------:R-:W-:Y:S01]  /*13740*/  IMAD.MOV.U32 R13, RZ, RZ, R0 ;  /* 0x000000ffff0d7224 */ /* 0x000fe200078e0000 */
[----:B------:R-:W-:-:S07]  /*13750*/  LOP3.LUT R9, R9, 0xffffffef, RZ, 0xc0, !PT ;  /* 0xffffffef09097812 */ /* 0x000fce00078ec0ff */
[----:B------:R-:W-:Y:S02]  /*13760*/  @P4 LOP3.LUT R9, R9, 0x10, RZ, 0xfc, !PT ;  /* 0x0000001009094812 */ /* 0x000fe400078efcff */
[----:B------:R-:W-:Y:S01]  /*13770*/  ISETP.GE.AND P4, PT, R12, R3, PT ;  /* 0x000000030c00720c */ /* 0x000fe20003f86270 */
[----:B------:R-:W-:Y:S01]  /*13780*/  IMAD.MOV.U32 R12, RZ, RZ, RZ ;  /* 0x000000ffff0c7224 */ /* 0x000fe200078e00ff */
[----:B------:R-:W-:-:S04]  /*13790*/  LOP3.LUT R9, R9, 0xfffffff7, RZ, 0xc0, !PT ;  /* 0xfffffff709097812 */ /* 0x000fc800078ec0ff */
[----:B------:R-:W-:Y:S02]  /*137a0*/  @P5 LOP3.LUT R9, R9, 0x8, RZ, 0xfc, !PT ;  /* 0x0000000809095812 */ /* 0x000fe400078efcff */
[----:B------:R-:W-:Y:S01]  /*137b0*/  ISETP.GE.AND P5, PT, R11, R3, PT ;  /* 0x000000030b00720c */ /* 0x000fe20003fa6270 */
[----:B------:R-:W-:Y:S01]  /*137c0*/  IMAD.MOV.U32 R11, RZ, RZ, 0x181f ;  /* 0x0000181fff0b7424 */ /* 0x000fe200078e00ff */
[----:B------:R-:W-:-:S04]  /*137d0*/  LOP3.LUT R9, R9, 0xfffffffb, RZ, 0xc0, !PT ;  /* 0xfffffffb09097812 */ /* 0x000fc800078ec0ff */
[----:B------:R-:W-:Y:S02]  /*137e0*/  @P6 LOP3.LUT R9, R9, 0x4, RZ, 0xfc, !PT ;  /* 0x0000000409096812 */ /* 0x000fe400078efcff */
[----:B------:R-:W-:Y:S02]  /*137f0*/  ISETP.GE.AND P6, PT, R10, R3, PT ;  /* 0x000000030a00720c */ /* 0x000fe40003fc6270 */
[----:B------:R-:W-:-:S04]  /*13800*/  LOP3.LUT R9, R9, 0xfffffffd, RZ, 0xc0, !PT ;  /* 0xfffffffd09097812 */ /* 0x000fc800078ec0ff */
[----:B------:R-:W-:Y:S02]  /*13810*/  @P4 LOP3.LUT R9, R9, 0x2, RZ, 0xfc, !PT ;  /* 0x0000000209094812 */ /* 0x000fe400078efcff */
[----:B------:R-:W-:Y:S02]  /*13820*/  ISETP.GE.AND P4, PT, R6, R3, PT ;  /* 0x000000030600720c */ /* 0x000fe40003f86270 */
[----:B------:R-:W-:-:S04]  /*13830*/  LOP3.LUT R9, R9, 0xffffffdf, RZ, 0xc0, !PT ;  /* 0xffffffdf09097812 */ /* 0x000fc800078ec0ff */
[----:B------:R-:W-:-:S05]  /*13840*/  @P6 LOP3.LUT R9, R9, 0x20, RZ, 0xfc, !PT ;  /* 0x0000002009096812 */ /* 0x000fca00078efcff */
[----:B------:R0:W-:Y:S02]  /*13850*/  STL [R1+0x14], R9 ;  /* 0x0000140901007387 */ /* 0x0001e40000100800 */
[----:B0-----:R-:W-:Y:S05]  /*13860*/  WARPSYNC.COLLECTIVE R15, `(.L_x_1261) ;  /* 0x000000000f087348 */ /* 0x001fea0003c00000 */
[----:B------:R1:W2:Y:S02]  /*13870*/  SHFL.IDX P6, R14, R13, R12, R11 ;  /* 0x0000000c0d0e7389 */ /* 0x0002a400000c000b */
[----:B012---:R-:W-:Y:S01]  /*13880*/  ENDCOLLECTIVE ;  /* 0x000000000000791b */ /* 0x007fe20003800000 */
.L_x_1261:
[----:B------:R-:W-:Y:S05]  /*13890*/  BSYNC B0 ;  /* 0x0000000000007941 */ /* 0x000fea0003800000 */
.L_x_1260:
[----:B------:R0:W5:Y:S04]  /*138a0*/  LDL.LU R9, [R1+0x14] ;  /* 0x0000140001097983 */ /* 0x0001680000300800 */
[----:B------:R0:W5:Y:S01]  /*138b0*/  LDL R7, [R1+0x10] ;  /* 0x0000100001077983 */ /* 0x0001620000100800 */
[----:B------:R-:W-:Y:S02]  /*138c0*/  IMAD.MOV.U32 R13, RZ, RZ, R2 ;  /* 0x000000ffff0d7224 */ /* 0x000fe400078e0002 */
[----:B------:R-:W-:Y:S02]  /*138d0*/  IMAD.MOV.U32 R12, RZ, RZ, RZ ;  /* 0x000000ffff0c7224 */ /* 0x000fe400078e00ff */
[----:B------:R-:W-:Y:S02]  /*138e0*/  IMAD.MOV.U32 R11, RZ, RZ, 0x181f ;  /* 0x0000181fff0b7424 */ /* 0x000fe400078e00ff */
[----:B------:R-:W-:-:S02]  /*138f0*/  IMAD.MOV.U32 R15, RZ, RZ, -0x1 ;  /* 0xffffffffff0f7424 */ /* 0x000fc400078e00ff */
[----:B0-----:R-:W-:-:S07]  /*13900*/  IMAD.MOV.U32 R4, RZ, RZ, R14 ;  /* 0x000000ffff047224 */ /* 0x001fce00078e000e */
[----:B-----5:R-:W-:Y:S05]  /*13910*/  WARPSYNC.COLLECTIVE R15, `(.L_x_1262) ;  /* 0x000000000f087348 */ /* 0x020fea0003c00000 */
[----:B------:R0:W1:Y:S02]  /*13920*/  SHFL.IDX P6, R14, R13, R12, R11 ;  /* 0x0000000c0d0e7389 */ /* 0x00006400000c000b */
[----:B01---5:R-:W-:Y:S01]  /*13930*/  ENDCOLLECTIVE ;  /* 0x000000000000791b */ /* 0x023fe20003800000 */
.L_x_1262:
[----:B------:R-:W-:Y:S02]  /*13940*/  IMAD.MOV.U32 R13, RZ, RZ, R0 ;  /* 0x000000ffff0d7224 */ /* 0x000fe400078e0000 */
[----:B------:R-:W-:Y:S02]  /*13950*/  IMAD.MOV.U32 R12, RZ, RZ, 0x1 ;  /* 0x00000001ff0c7424 */ /* 0x000fe400078e00ff */
[----:B------:R-:W-:Y:S01]  /*13960*/  IMAD.MOV.U32 R5, RZ, RZ, R14 ;  /* 0x000000ffff057224 */ /* 0x000fe200078e000e */
[----:B------:R-:W-:-:S04]  /*13970*/  LOP3.LUT R9, R9, 0xfffffeff, RZ, 0xc0, !PT ;  /* 0xfffffeff09097812 */ /* 0x000fc800078ec0ff */
[----:B------:R-:W-:-:S04]  /*13980*/  @P5 LOP3.LUT R9, R9, 0x100, RZ, 0xfc, !PT ;  /* 0x0000010009095812 */ /* 0x000fc800078efcff */
[C---:B------:R-:W-:Y:S02]  /*13990*/  LOP3.LUT P5, RZ, R9.reuse, 0x10, RZ, 0xc0, !PT ;  /* 0x0000001009ff7812 */ /* 0x040fe400078ac0ff */
[----:B------:R-:W-:-:S04]  /*139a0*/  LOP3.LUT R9, R9, 0xffffff7f, RZ, 0xc0, !PT ;  /* 0xffffff7f09097812 */ /* 0x000fc800078ec0ff */
[----:B------:R-:W-:-:S04]  /*139b0*/  @P4 LOP3.LUT R9, R9, 0x80, RZ, 0xfc, !PT ;  /* 0x0000008009094812 */ /* 0x000fc800078efcff */
[----:B------:R-:W-:Y:S01]  /*139c0*/  LOP3.LUT P4, RZ, R9, 0x8, RZ, 0xc0, !PT ;  /* 0x0000000809ff7812 */ /* 0x000fe2000788c0ff */
[----:B------:R0:W-:Y:S02]  /*139d0*/  STL [R1+0x14], R9 ;  /* 0x0000140901007387 */ /* 0x0001e40000100800 */
[----:B------:R-:W-:-:S05]  /*139e0*/  @!P5 LEA R5, P6, R8, R5, 0x1 ;  /* 0x000000050805d211 */ /* 0x000fca00078c08ff */
[----:B------:R-:W-:-:S05]  /*139f0*/  @!P5 IMAD.X R4, RZ, RZ, R4, P6 ;  /* 0x000000ffff04d224 */ /* 0x000fca00030e0604 */
[----:B0-----:R-:W-:-:S07]  /*13a00*/  @!P5 LOP3.LUT R5, R5, R4, RZ, 0x3c, !PT ;  /* 0x000000040505d212 */ /* 0x001fce00078e3cff */
[----:B------:R-:W-:Y:S05]  /*13a10*/  WARPSYNC.COLLECTIVE R15, `(.L_x_1263) ;  /* 0x000000000f087348 */ /* 0x000fea0003c00000 */
[----:B------:R0:W1:Y:S02]  /*13a20*/  SHFL.IDX P6, R14, R13, R12, R11 ;  /* 0x0000000c0d0e7389 */ /* 0x00006400000c000b */
[----:B01----:R-:W-:Y:S01]  /*13a30*/  ENDCOLLECTIVE ;  /* 0x000000000000791b */ /* 0x003fe20003800000 */
.L_x_1263:
[----:B------:R-:W-:-:S04]  /*13a40*/  @!P5 LOP3.LUT R4, R5, R4, RZ, 0x3c, !PT ;  /* 0x000000040504d212 */ /* 0x000fc800078e3cff */
[----:B------:R-:W-:-:S05]  /*13a50*/  @!P5 LOP3.LUT R5, R5, R4, RZ, 0x3c, !PT ;  /* 0x000000040505d212 */ /* 0x000fca00078e3cff */
[----:B------:R-:W-:Y:S01]  /*13a60*/  @!PT LDS RZ, [RZ] ;  /* 0x00000000fffff984 */ /* 0x000fe20000000800 */
[----:B------:R-:W-:Y:S01]  /*13a70*/  @!PT LDS RZ, [RZ] ;  /* 0x00000000fffff984 */ /* 0x000fe20000000800 */
[----:B------:R-:W-:Y:S01]  /*13a80*/  @!PT LDS RZ, [RZ] ;  /* 0x00000000fffff984 */ /* 0x000fe20000000800 */
[----:B------:R0:W-:Y:S01]  /*13a90*/  @!P5 LDGSTS.E.BYPASS.LTC128B.128 [R7+0x22400], desc[UR38][R4.64], !P3 ;  /* 0x224000000407dfae */ /* 0x0001e2000d901d66 */
[----:B------:R-:W-:-:S03]  /*13aa0*/  IMAD.MOV.U32 R13, RZ, RZ, R2 ;  /* 0x000000ffff0d7224 */ /* 0x000fc600078e0002 */
[----:B------:R0:W-:Y:S04]  /*13ab0*/  @!P5 LDGSTS.E.BYPASS.LTC128B.128 [R7+0x26400], desc[UR38][R4.64+0x80], !P2 ;  /* 0x264000800407dfae */ /* 0x0001e8000d101d66 */
[----:B------:R0:W-:Y:S04]  /*13ac0*/  @!P5 LDGSTS.E.BYPASS.LTC128B.128 [R7+0x2a400], desc[UR38][R4.64+0x100], !P1 ;  /* 0x2a4001000407dfae */ /* 0x0001e8000c901d66 */
[----:B------:R0:W-:Y:S01]  /*13ad0*/  @!P5 LDGSTS.E.BYPASS.LTC128B.128 [R7+0x2e400], desc[UR38][R4.64+0x180], !P0 ;  /* 0x2e4001800407dfae */ /* 0x0001e2000c101d66 */
[----:B------:R-:W-:Y:S01]  /*13ae0*/  IMAD.MOV.U32 R6, RZ, RZ, R14 ;  /* 0x000000ffff067224 */ /* 0x000fe200078e000e */
[----:B------:R-:W-:-:S13]  /*13af0*/  LOP3.LUT P5, RZ, R9, 0x4, RZ, 0xc0, !PT ;  /* 0x0000000409ff7812 */ /* 0x000fda00078ac0ff */
[----:B0-----:R-:W-:Y:S05]  /*13b00*/  WARPSYNC.COLLECTIVE R15, `(.L_x_1264) ;  /* 0x000000000f087348 */ /* 0x001fea0003c00000 */
[----:B------:R1:W2:Y:S02]  /*13b10*/  SHFL.IDX P6, R14, R13, R12, R11 ;  /* 0x0000000c0d0e7389 */ /* 0x0002a400000c000b */
[----:B012---:R-:W-:Y:S01]  /*13b20*/  ENDCOLLECTIVE ;  /* 0x000000000000791b */ /* 0x007fe20003800000 */
.L_x_1264:
        /* <DEDUP_REMOVED lines=8> */
[----:B------:R0:W-:Y:S03]  /*13bb0*/  @!P4 LDGSTS.E.BYPASS.LTC128B.128 [R7+0x22c00], desc[UR38][R4.64], !P3 ;  /* 0x22c000000407cfae */ /* 0x0001e6000d901d66 */
[----:B0-----:R-:W-:Y:S05]  /*13bc0*/  WARPSYNC.COLLECTIVE R15, `(.L_x_1265) ;  /* 0x000000000f087348 */ /* 0x001fea0003c00000 */
[----:B------:R1:W2:Y:S02]  /*13bd0*/  SHFL.IDX P6, R14, R13, R12, R11 ;  /* 0x0000000c0d0e7389 */ /* 0x0002a400000c000b */
[----:B012---:R-:W-:Y:S01]  /*13be0*/  ENDCOLLECTIVE ;  /* 0x000000000000791b */ /* 0x007fe20003800000 */
.L_x_1265:
[----:B------:R-:W-:Y:S01]  /*13bf0*/  @!PT LDS RZ, [RZ] ;  /* 0x00000000fffff984 */ /* 0x000fe20000000800 */
[----:B------:R-:W-:Y:S01]  /*13c00*/  @!PT LDS RZ, [RZ] ;  /* 0x00000000fffff984 */ /* 0x000fe20000000800 */
[----:B------:R-:W-:Y:S01]  /*13c10*/  @!PT LDS RZ, [RZ] ;  /* 0x00000000fffff984 */ /* 0x000fe20000000800 */
[----:B------:R0:W-:Y:S04]  /*13c20*/  @!P4 LDGSTS.E.BYPASS.LTC128B.128 [R7+0x26c00], desc[UR38][R4.64+0x80], !P2 ;  /* 0x26c000800407cfae */ /* 0x0001e8000d101d66 */
[----:B------:R0:W-:Y:S04]  /*13c30*/  @!P4 LDGSTS.E.BYPASS.LTC128B.128 [R7+0x2ac00], desc[UR38][R4.64+0x100], !P1 ;  /* 0x2ac001000407cfae */ /* 0x0001e8000c901d66 */
[----:B------:R0:W-:Y:S01]  /*13c40*/  @!P4 LDGSTS.E.BYPASS.LTC128B.128 [R7+0x2ec00], desc[UR38][R4.64+0x180], !P0 ;  /* 0x2ec001800407cfae */ /* 0x0001e2000c101d66 */
[----:B------:R-:W-:Y:S01]  /*13c50*/  LOP3.LUT P4, RZ, R9, 0x2, RZ, 0xc0, !PT ;  /* 0x0000000209ff7812 */ /* 0x000fe2000788c0ff */
[----:B------:R-:W-:-:S02]  /*13c60*/  IMAD.MOV.U32 R13, RZ, RZ, R2 ;  /* 0x000000ffff0d7224 */ /* 0x000fc400078e0002 */
[----:B------:R-:W-:-:S10]  /*13c70*/  IMAD.MOV.U32 R6, RZ, RZ, R14 ;  /* 0x000000ffff067224 */ /* 0x000fd400078e000e */
[----:B0-----:R-:W-:Y:S05]  /*13c80*/  WARPSYNC.COLLECTIVE R15, `(.L_x_1266) ;  /* 0x000000000f087348 */ /* 0x001fea0003c00000 */
[----:B------:R1:W2:Y:S02]  /*13c90*/  SHFL.IDX P6, R14, R13, R12, R11 ;  /* 0x0000000c0d0e7389 */ /* 0x0002a400000c000b */
[----:B012---:R-:W-:Y:S01]  /*13ca0*/  ENDCOLLECTIVE ;  /* 0x000000000000791b */ /* 0x007fe20003800000 */
.L_x_1266:
        /* <DEDUP_REMOVED lines=12> */
.L_x_1267:
        /* <DEDUP_REMOVED lines=12> */
.L_x_1268:
        /* <DEDUP_REMOVED lines=12> */
.L_x_1269:
        /* <DEDUP_REMOVED lines=12> */
.L_x_1270:
        /* <DEDUP_REMOVED lines=12> */
.L_x_1271:
[----:B------:R-:W-:Y:S01]  /*14070*/  @!PT LDS RZ, [RZ] ;  /* 0x00000000fffff984 */ /* 0x000fe20000000800 */
[----:B------:R-:W-:Y:S01]  /*14080*/  @!PT LDS RZ, [RZ] ;  /* 0x00000000fffff984 */ /* 0x000fe20000000800 */
[----:B------:R-:W-:Y:S01]  /*14090*/  @!PT LDS RZ, [RZ] ;  /* 0x00000000fffff984 */ /* 0x000fe20000000800 */
[----:B------:R0:W-:Y:S04]  /*140a0*/  @!P5 LDGSTS.E.BYPASS.LTC128B.128 [R7+0x28400], desc[UR38][R4.64+0x80], !P2 ;  /* 0x284000800407dfae */ /* 0x0001e8000d101d66 */
[----:B------:R0:W-:Y:S04]  /*140b0*/  @!P5 LDGSTS.E.BYPASS.LTC128B.128 [R7+0x2c400], desc[UR38][R4.64+0x100], !P1 ;  /* 0x2c4001000407dfae */ /* 0x0001e8000c901d66 */
[----:B------:R0:W-:Y:S01]  /*140c0*/  @!P5 LDGSTS.E.BYPASS.LTC128B.128 [R7+0x30400], desc[UR38][R4.64+0x180], !P0 ;  /* 0x304001800407dfae */ /* 0x0001e2000c101d66 */
[----:B------:R-:W-:Y:S02]  /*140d0*/  IMAD.MOV.U32 R13, RZ, RZ, R2 ;  /* 0x000000ffff0d7224 */ /* 0x000fe400078e0002 */
[----:B------:R-:W-:-:S07]  /*140e0*/  IMAD.MOV.U32 R6, RZ, RZ, R14 ;  /* 0x000000ffff067224 */ /* 0x000fce00078e000e */
[----:B0-----:R-:W-:Y:S05]  /*140f0*/  WARPSYNC.COLLECTIVE R15, `(.L_x_1272) ;  /* 0x000000000f087348 */ /* 0x001fea0003c00000 */
[----:B------:R1:W2:Y:S02]  /*14100*/  SHFL.IDX P6, R14, R13, R12, R11 ;  /* 0x0000000c0d0e7389 */ /* 0x0002a400000c000b */
[----:B012---:R-:W-:Y:S01]  /*14110*/  ENDCOLLECTIVE ;  /* 0x000000000000791b */ /* 0x007fe20003800000 */
.L_x_1272:
[----:B------:R-:W-:Y:S02]  /*14120*/  IMAD.MOV.U32 R13, RZ, RZ, R0 ;  /* 0x000000ffff0d7224 */ /* 0x000fe400078e0000 */
[----:B------:R-:W-:Y:S01]  /*14130*/  IMAD.MOV.U32 R12, RZ, RZ, 0x6 ;  /* 0x00000006ff0c7424 */ /* 0x000fe200078e00ff */
[----:B------:R-:W-:Y:S01]  /*14140*/  LOP3.LUT P6, RZ, R9, 0x20, RZ, 0xc0, !PT ;  /* 0x0000002009ff7812 */ /* 0x000fe200078cc0ff */
[----:B------:R-:W-:-:S12]  /*14150*/  IMAD.MOV.U32 R4, RZ, RZ, R14 ;  /* 0x000000ffff047224 */ /* 0x000fd800078e000e */
        /* <DEDUP_REMOVED lines=12> */
.L_x_1273:
[----:B------:R-:W-:Y:S02]  /*14220*/  IMAD.MOV.U32 R13, RZ, RZ, R2 ;  /* 0x000000ffff0d7224 */ /* 0x000fe400078e0002 */
[----:B------:R-:W-:-:S07]  /*14230*/  IMAD.MOV.U32 R6, RZ, RZ, R14 ;  /* 0x000000ffff067224 */ /* 0x000fce00078e000e */
[----:B------:R-:W-:Y:S05]  /*14240*/  WARPSYNC.COLLECTIVE R15, `(.L_x_1274) ;  /* 0x000000000f087348 */ /* 0x000fea0003c00000 */
[----:B------:R0:W1:Y:S02]  /*14250*/  SHFL.IDX P6, R14, R13, R12, R11 ;  /* 0x0000000c0d0e7389 */ /* 0x00006400000c000b */
[----:B01----:R-:W-:Y:S01]  /*14260*/  ENDCOLLECTIVE ;  /* 0x000000000000791b */ /* 0x003fe20003800000 */
.L_x_1274:
[----:B------:R-:W-:Y:S02]  /*14270*/  IMAD.MOV.U32 R13, RZ, RZ, R0 ;  /* 0x000000ffff0d7224 */ /* 0x000fe400078e0000 */
[----:B------:R-:W-:Y:S02]  /*14280*/  IMAD.MOV.U32 R12, RZ, RZ, 0x7 ;  /* 0x00000007ff0c7424 */ /* 0x000fe400078e00ff */
[----:B------:R-:W-:-:S07]  /*14290*/  IMAD.MOV.U32 R4, RZ, RZ, R14 ;  /* 0x000000ffff047224 */ /* 0x000fce00078e000e */
[----:B------:R-:W-:Y:S05]  /*142a0*/  WARPSYNC.COLLECTIVE R15, `(.L_x_1275) ;  /* 0x000000000f087348 */ /* 0x000fea0003c00000 */
[----:B------:R0:W1:Y:S02]  /*142b0*/  SHFL.IDX P6, R14, R13, R12, R11 ;  /* 0x0000000c0d0e7389 */ /* 0x00006400000c000b */
[----:B01----:R-:W-:Y:S01]  /*142c0*/  ENDCOLLECTIVE ;  /* 0x000000000000791b */ /* 0x003fe20003800000 */
.L_x_1275:
[----:B------:R-:W-:-:S05]  /*142d0*/  @!P4 LEA R4, P5, R8, R4, 0x1 ;  /* 0x000000040804c211 */ /* 0x000fca00078a08ff */
[----:B------:R-:W-:-:S05]  /*142e0*/  @!P4 IMAD.X R5, RZ, RZ, R6, P5 ;  /* 0x000000ffff05c224 */ /* 0x000fca00028e0606 */
[----:B------:R-:W-:Y:S01]  /*142f0*/  @!PT LDS RZ, [RZ] ;  /* 0x00000000fffff984 */ /* 0x000fe20000000800 */
[----:B------:R-:W-:Y:S01]  /*14300*/  @!PT LDS RZ, [RZ] ;  /* 0x00000000fffff984 */ /* 0x000fe20000000800 */
[----:B------:R-:W-:Y:S01]  /*14310*/  @!PT LDS RZ, [RZ] ;  /* 0x00000000fffff984 */ /* 0x000fe20000000800 */
[----:B------:R0:W-:Y:S01]  /*14320*/  @!P4 LDGSTS.E.BYPASS.LTC128B.128 [R7+0x25400], desc[UR38][R4.64], !P3 ;  /* 0x254000000407cfae */ /* 0x0001e2000d901d66 */
[----:B------:R-:W-:-:S03]  /*14330*/  IMAD.MOV.U32 R13, RZ, RZ, R2 ;  /* 0x000000ffff0d7224 */ /* 0x000fc600078e0002 */
[----:B------:R0:W-:Y:S04]  /*14340*/  @!P4 LDGSTS.E.BYPASS.LTC128B.128 [R7+0x29400], desc[UR38][R4.64+0x80], !P2 ;  /* 0x294000800407cfae */ /* 0x0001e8000d101d66 */
[----:B------:R0:W-:Y:S01]  /*14350*/  @!P4 LDGSTS.E.BYPASS.LTC128B.128 [R7+0x2d400], desc[UR38][R4.64+0x100], !P1 ;  /* 0x2d4001000407cfae */ /* 0x0001e2000c901d66 */
[----:B------:R-:W-:-:S03]  /*14360*/  IMAD.MOV.U32 R6, RZ, RZ, R14 ;  /* 0x000000ffff067224 */ /* 0x000fc600078e000e */
[----:B------:R0:W-:Y:S04]  /*14370*/  @!P4 LDGSTS.E.BYPASS.LTC128B.128 [R7+0x31400], desc[UR38][R4.64+0x180], !P0 ;  /* 0x314001800407cfae */ /* 0x0001e8000c101d66 */
[----:B0-----:R-:W-:Y:S05]  /*14380*/  WARPSYNC.COLLECTIVE R15, `(.L_x_1276) ;  /* 0x000000000f087348 */ /* 0x001fea0003c00000 */
[----:B------:R1:W2:Y:S02]  /*14390*/  SHFL.IDX P6, R14, R13, R12, R11 ;  /* 0x0000000c0d0e7389 */ /* 0x0002a400000c000b */
[----:B012---:R-:W-:Y:S01]  /*143a0*/  ENDCOLLECTIVE ;  /* 0x000000000000791b */ /* 0x007fe20003800000 */
.L_x_1276:
[----:B------:R-:W-:Y:S01]  /*143b0*/  IMAD.MOV.U32 R2, RZ, RZ, R14 ;  /* 0x000000ffff027224 */ /* 0x000fe200078e000e */
[----:B------:R-:W-:Y:S06]  /*143c0*/  BRA `(.L_x_1277) ;  /* 0xffffffa8004c7947 */ /* 0x000fec000383ffff */
.L_x_1144:
[----:B0-----:R0:W1:Y:S02]  /*143d0*/  SYNCS.PHASECHK.TRANS64.TRYWAIT P0, [R18+URZ+0x32420], R0 ;  /* 0x03242000120075a7 */ /* 0x001064000800017f */
[----:B-1----:R-:W-:Y:S05]  /*143e0*/  @!P0 NANOSLEEP.SYNCS 0x989680 ;  /* 0x009896800000895d */ /* 0x002fea0003900000 */
[----:B------:R-:W1:Y:S02]  /*143f0*/  @!P0 SYNCS.PHASECHK.TRANS64 P0, [R18+URZ+0x32420], R0 ;  /* 0x03242000120085a7 */ /* 0x000e64000800007f */
[----:B-1----:R-:W-:Y:S05]  /*14400*/  @!P0 BRA `(.L_x_1144) ;  /* 0xfffffffc00f08947 */ /* 0x002fea000383ffff */
[----:B------:R-:W-:Y:S05]  /*14410*/  BRA `(.L_x_1278) ;  /* 0xffffffa800c47947 */ /* 0x000fea000383ffff */
.L_x_1148:
[----:B0-----:R0:W1:Y:S02]  /*14420*/  SYNCS.PHASECHK.TRANS64.TRYWAIT P0, [R2+URZ+0x32460], R0 ;  /* 0x03246000020075a7 */ /* 0x001064000800017f */
[----:B-1----:R-:W-:Y:S05]  /*14430*/  @!P0 NANOSLEEP.SYNCS 0x989680 ;  /* 0x009896800000895d */ /* 0x002fea0003900000 */
[----:B------:R-:W1:Y:S02]  /*14440*/  @!P0 SYNCS.PHASECHK.TRANS64 P0, [R2+URZ+0x32460], R0 ;  /* 0x03246000020085a7 */ /* 0x000e64000800007f */
[----:B-1----:R-:W-:Y:S05]  /*14450*/  @!P0 BRA `(.L_x_1148) ;  /* 0xfffffffc00f08947 */ /* 0x002fea000383ffff */
[----:B------:R-:W-:Y:S05]  /*14460*/  BRA `(.L_x_1279) ;  /* 0xffffffa800e87947 */ /* 0x000fea000383ffff */
.L_x_1163:
[----:B-1----:R1:W2:Y:S02]  /*14470*/  SYNCS.PHASECHK.TRANS64.TRYWAIT P0, [R2+URZ+0x32440], R6 ;  /* 0x03244006020075a7 */ /* 0x0022a4000800017f */
[----:B--2---:R-:W-:Y:S05]  /*14480*/  @!P0 NANOSLEEP.SYNCS 0x989680 ;  /* 0x009896800000895d */ /* 0x004fea0003900000 */
[----:B------:R-:W2:Y:S02]  /*14490*/  @!P0 SYNCS.PHASECHK.TRANS64 P0, [R2+URZ+0x32440], R6 ;  /* 0x03244006020085a7 */ /* 0x000ea4000800007f */
[----:B--2---:R-:W-:Y:S05]  /*144a0*/  @!P0 BRA `(.L_x_1163) ;  /* 0xfffffffc00f08947 */ /* 0x004fea000383ffff */
[----:B------:R-:W-:Y:S05]  /*144b0*/  BRA `(.L_x_1280) ;  /* 0xffffffb400087947 */ /* 0x000fea000383ffff */
.L_x_1168:
[----:B0-----:R0:W2:Y:S02]  /*144c0*/  SYNCS.PHASECHK.TRANS64.TRYWAIT P0, [R2+URZ+0x32460], R6 ;  /* 0x03246006020075a7 */ /* 0x0010a4000800017f */
[----:B--2---:R-:W-:Y:S05]  /*144d0*/  @!P0 NANOSLEEP.SYNCS 0x989680 ;  /* 0x009896800000895d */ /* 0x004fea0003900000 */
[----:B------:R-:W2:Y:S02]  /*144e0*/  @!P0 SYNCS.PHASECHK.TRANS64 P0, [R2+URZ+0x32460], R6 ;  /* 0x03246006020085a7 */ /* 0x000ea4000800007f */
[----:B--2---:R-:W-:Y:S05]  /*144f0*/  @!P0 BRA `(.L_x_1168) ;  /* 0xfffffffc00f08947 */ /* 0x004fea000383ffff */
[----:B------:R-:W-:Y:S05]  /*14500*/  BRA `(.L_x_1281) ;  /* 0xffffffb400847947 */ /* 0x000fea000383ffff */
.L_x_1179:
[----:B-1----:R1:W2:Y:S02]  /*14510*/  SYNCS.PHASECHK.TRANS64.TRYWAIT P0, [R2+URZ+0x32440], R3 ;  /* 0x03244003020075a7 */ /* 0x0022a4000800017f */
[----:B--2---:R-:W-:Y:S05]  /*14520*/  @!P0 NANOSLEEP.SYNCS 0x989680 ;  /* 0x009896800000895d */ /* 0x004fea0003900000 */
[----:B------:R-:W2:Y:S02]  /*14530*/  @!P0 SYNCS.PHASECHK.TRANS64 P0, [R2+URZ+0x32440], R3 ;  /* 0x03244003020085a7 */ /* 0x000ea4000800007f */
[----:B--2---:R-:W-:Y:S05]  /*14540*/  @!P0 BRA `(.L_x_1179) ;  /* 0xfffffffc00f08947 */ /* 0x004fea000383ffff */
[----:B------:R-:W-:Y:S05]  /*14550*/  BRA `(.L_x_1282) ;  /* 0xffffffbc00707947 */ /* 0x000fea000383ffff */
.L_x_1184:
[----:B--2---:R2:W3:Y:S02]  /*14560*/  SYNCS.PHASECHK.TRANS64.TRYWAIT P0, [R2+URZ+0x32460], R3 ;  /* 0x03246003020075a7 */ /* 0x0044e4000800017f */
[----:B---3--:R-:W-:Y:S05]  /*14570*/  @!P0 NANOSLEEP.SYNCS 0x989680 ;  /* 0x009896800000895d */ /* 0x008fea0003900000 */
[----:B------:R-:W3:Y:S02]  /*14580*/  @!P0 SYNCS.PHASECHK.TRANS64 P0, [R2+URZ+0x32460], R3 ;  /* 0x03246003020085a7 */ /* 0x000ee4000800007f */
[----:B---3--:R-:W-:Y:S05]  /*14590*/  @!P0 BRA `(.L_x_1184) ;  /* 0xfffffffc00f08947 */ /* 0x008fea000383ffff */
[----:B------:R-:W-:Y:S05]  /*145a0*/  BRA `(.L_x_1283) ;  /* 0xffffffbc00ec7947 */ /* 0x000fea000383ffff */
.L_x_1195:
[----:B-1----:R1:W2:Y:S02]  /*145b0*/  SYNCS.PHASECHK.TRANS64.TRYWAIT P0, [R3+URZ+0x32440], R2 ;  /* 0x03244002030075a7 */ /* 0x0022a4000800017f */
[----:B--2---:R-:W-:Y:S05]  /*145c0*/  @!P0 NANOSLEEP.SYNCS 0x989680 ;  /* 0x009896800000895d */ /* 0x004fea0003900000 */
[----:B------:R-:W2:Y:S02]  /*145d0*/  @!P0 SYNCS.PHASECHK.TRANS64 P0, [R3+URZ+0x32440], R2 ;  /* 0x03244002030085a7 */ /* 0x000ea4000800007f */
[----:B--2---:R-:W-:Y:S05]  /*145e0*/  @!P0 BRA `(.L_x_1195) ;  /* 0xfffffffc00f08947 */ /* 0x004fea000383ffff */
[----:B------:R-:W-:Y:S05]  /*145f0*/  BRA `(.L_x_1284) ;  /* 0xffffffc400bc7947 */ /* 0x000fea000383ffff */
.L_x_1200:
[----:B--2---:R2:W3:Y:S02]  /*14600*/  SYNCS.PHASECHK.TRANS64.TRYWAIT P0, [R3+URZ+0x32460], R2 ;  /* 0x03246002030075a7 */ /* 0x0044e4000800017f */
[----:B---3--:R-:W-:Y:S05]  /*14610*/  @!P0 NANOSLEEP.SYNCS 0x989680 ;  /* 0x009896800000895d */ /* 0x008fea0003900000 */
[----:B------:R-:W3:Y:S02]  /*14620*/  @!P0 SYNCS.PHASECHK.TRANS64 P0, [R3+URZ+0x32460], R2 ;  /* 0x03246002030085a7 */ /* 0x000ee4000800007f */
[----:B---3--:R-:W-:Y:S05]  /*14630*/  @!P0 BRA `(.L_x_1200) ;  /* 0xfffffffc00f08947 */ /* 0x008fea000383ffff */
[----:B------:R-:W-:Y:S05]  /*14640*/  BRA `(.L_x_1285) ;  /* 0xffffffc800387947 */ /* 0x000fea000383ffff */
.L_x_1212:
        /* <DEDUP_REMOVED lines=9> */
.L_x_1287:
[----:B------:R-:W-:Y:S05]  /*146e0*/  BSYNC B0 ;  /* 0x0000000000007941 */ /* 0x000fea0003800000 */
.L_x_1286:
        /* <DEDUP_REMOVED lines=9> */
.L_x_1288:
        /* <DEDUP_REMOVED lines=26> */
.L_x_1289:
        /* <DEDUP_REMOVED lines=8> */
.L_x_1290:
        /* <DEDUP_REMOVED lines=8> */
.L_x_1291:
        /* <DEDUP_REMOVED lines=8> */
.L_x_1292:
        /* <DEDUP_REMOVED lines=8> */
.L_x_1293:
        /* <DEDUP_REMOVED lines=9> */
.L_x_1294:
[----:B------:R-:W-:Y:S01]  /*14bb0*/  IMAD.MOV.U32 R9, RZ, RZ, R14 ;  /* 0x000000ffff097224 */ /* 0x000fe200078e000e */
[----:B------:R-:W-:Y:S06]  /*14bc0*/  BRA `(.L_x_1295) ;  /* 0xffffffcc00807947 */ /* 0x000fec000383ffff */
.L_x_1215:
        /* <DEDUP_REMOVED lines=8> */
.L_x_1297:
[----:B------:R-:W-:Y:S05]  /*14c50*/  BSYNC B0 ;  /* 0x0000000000007941 */ /* 0x000fea0003800000 */
.L_x_1296:
        /* <DEDUP_REMOVED lines=10> */
.L_x_1298:
        /* <DEDUP_REMOVED lines=8> */
.L_x_1299:
        /* <DEDUP_REMOVED lines=8> */
.L_x_1300:
        /* <DEDUP_REMOVED lines=8> */
.L_x_1301:
        /* <DEDUP_REMOVED lines=9> */
.L_x_1302:
[----:B------:R-:W-:Y:S01]  /*14f10*/  IMAD.MOV.U32 R9, RZ, RZ, R14 ;  /* 0x000000ffff097224 */ /* 0x000fe200078e000e */
[----:B------:R-:W-:Y:S06]  /*14f20*/  BRA `(.L_x_1303) ;  /* 0xffffffcc00547947 */ /* 0x000fec000383ffff */
.L_x_1217:
[----:B------:R-:W-:Y:S01]  /*14f30*/  BSSY B0, `(.L_x_1304) ;  /* 0x0000006000007945 */ /* 0x000fe20003800000 */
[----:B------:R-:W-:Y:S01]  /*14f40*/  PLOP3.LUT P6, PT, P6, PT, PT, 0x8, 0x0 ;  /* 0x000000000000781c */ /* 0x000fe200037ce170 */
[----:B------:R-:W-:-:S12]  /*14f50*/  IMAD.MOV.U32 R15, RZ, RZ, -0x1 ;  /* 0xffffffffff0f7424 */ /* 0x000fd800078e00ff */
[----:B0-----:R-:W-:Y:S05]  /*14f60*/  WARPSYNC.COLLECTIVE R15, `(.L_x_1305) ;  /* 0x000000000f087348 */ /* 0x001fea0003c00000 */
[----:B------:R-:W-:Y:S01]  /*14f70*/  VOTE.ANY R14, PT, P6 ;  /* 0x00000000000e7806 */ /* 0x000fe200030e0100 */
[----:B0-----:R-:W-:Y:S06]  /*14f80*/  ENDCOLLECTIVE ;  /* 0x000000000000791b */ /* 0x001fec0003800000 */
.L_x_1305:
[----:B------:R-:W-:Y:S05]  /*14f90*/  BSYNC B0 ;  /* 0x0000000000007941 */ /* 0x000fea0003800000 */
.L_x_1304:
        /* <DEDUP_REMOVED lines=9> */
.L_x_1306:
[----:B------:R-:W-:Y:S02]  /*15030*/  IMAD.MOV.U32 R13, RZ, RZ, R6 ;  /* 0x000000ffff0d7224 */ /* 0x000fe400078e0006 */
[----:B------:R-:W-:-:S07]  /*15040*/  IMAD.MOV.U32 R5, RZ, RZ, R14 ;  /* 0x000000ffff057224 */ /* 0x000fce00078e000e */
[----:B------:R-:W-:Y:S05]  /*15050*/  WARPSYNC.COLLECTIVE R15, `(.L_x_1307) ;  /* 0x000000000f087348 */ /* 0x000fea0003c00000 */
[----:B------:R0:W1:Y:S02]  /*15060*/  SHFL.IDX P6, R14, R13, R12, R11 ;  /* 0x0000000c0d0e7389 */ /* 0x00006400000c000b */
[----:B01----:R-:W-:Y:S01]  /*15070*/  ENDCOLLECTIVE ;  /* 0x000000000000791b */ /* 0x003fe20003800000 */
.L_x_1307:
[----:B------:R-:W-:Y:S01]  /*15080*/  IMAD.MOV.U32 R6, RZ, RZ, R14 ;  /* 0x000000ffff067224 */ /* 0x000fe200078e000e */
[----:B------:R-:W-:Y:S06]  /*15090*/  BRA `(.L_x_1308) ;  /* 0xffffffcc00347947 */ /* 0x000fec000383ffff */
.L_x_1219:
[----:B------:R-:W-:Y:S01]  /*150a0*/  BSSY B0, `(.L_x_1309) ;  /* 0x0000007000007945 */ /* 0x000fe20003800000 */
[----:B------:R-:W-:Y:S02]  /*150b0*/  IMAD.MOV.U32 R13, RZ, RZ, R2 ;  /* 0x000000ffff0d7224 */ /* 0x000fe400078e0002 */
[----:B------:R-:W-:Y:S02]  /*150c0*/  IMAD.MOV.U32 R11, RZ, RZ, 0x1f ;  /* 0x0000001fff0b7424 */ /* 0x000fe400078e00ff */
[----:B------:R-:W-:-:S07]  /*150d0*/  IMAD.MOV.U32 R15, RZ, RZ, -0x1 ;  /* 0xffffffffff0f7424 */ /* 0x000fce00078e00ff */
[----:B0123--:R-:W-:Y:S05]  /*150e0*/  WARPSYNC.COLLECTIVE R15, `(.L_x_1310) ;  /* 0x000000000f087348 */ /* 0x00ffea0003c00000 */
[----:B------:R4:W0:Y:S02]  /*150f0*/  SHFL.IDX P6, R14, R13, R12, R11 ;  /* 0x0000000c0d0e7389 */ /* 0x00082400000c000b */
[----:B01234-:R-:W-:Y:S01]  /*15100*/  ENDCOLLECTIVE ;  /* 0x000000000000791b */ /* 0x01ffe20003800000 */
.L_x_1310:
[----:B------:R-:W-:Y:S05]  /*15110*/  BSYNC B0 ;  /* 0x0000000000007941 */ /* 0x000fea0003800000 */
.L_x_1309:
[----:B------:R-:W-:Y:S01]  /*15120*/  IMAD.MOV.U32 R2, RZ, RZ, R14 ;  /* 0x000000ffff027224 */ /* 0x000fe200078e000e */
[----:B------:R-:W-:Y:S06]  /*15130*/  BRA `(.L_x_1311) ;  /* 0xffffffcc00247947 */ /* 0x000fec000383ffff */
.L_x_1223:
[----:B0-----:R0:W1:Y:S02]  /*15140*/  SYNCS.PHASECHK.TRANS64.TRYWAIT P0, [R0+URZ+0x32420], R3 ;  /* 0x03242003000075a7 */ /* 0x001064000800017f */
[----:B-1----:R-:W-:Y:S05]  /*15150*/  @!P0 NANOSLEEP.SYNCS 0x989680 ;  /* 0x009896800000895d */ /* 0x002fea0003900000 */
[----:B------:R-:W1:Y:S02]  /*15160*/  @!P0 SYNCS.PHASECHK.TRANS64 P0, [R0+URZ+0x32420], R3 ;  /* 0x03242003000085a7 */ /* 0x000e64000800007f */
[----:B-1----:R-:W-:Y:S05]  /*15170*/  @!P0 BRA `(.L_x_1223) ;  /* 0xfffffffc00f08947 */ /* 0x002fea000383ffff */
[----:B------:R-:W-:Y:S05]  /*15180*/  BRA `(.L_x_1312) ;  /* 0xffffffd000bc7947 */ /* 0x000fea000383ffff */
.L_x_1224:
        /* <DEDUP_REMOVED lines=11> */
.L_x_1314:
[----:B------:R-:W-:Y:S05]  /*15240*/  BSYNC B0 ;  /* 0x0000000000007941 */ /* 0x000fea0003800000 */
.L_x_1313:
[----:B------:R-:W-:Y:S05]  /*15250*/  BRA `(.L_x_1315) ;  /* 0xffffffd000a47947 */ /* 0x000fea000383ffff */
.L_x_1227:
[----:B------:R-:W-:Y:S01]  /*15260*/  BSSY B1, `(.L_x_1316) ;  /* 0x0000006000017945 */ /* 0x000fe20003800000 */
[----:B------:R-:W-:-:S07]  /*15270*/  IMAD.MOV.U32 R15, RZ, RZ, -0x1 ;  /* 0xffffffffff0f7424 */ /* 0x000fce00078e00ff */
[----:B01----:R-:W-:Y:S05]  /*15280*/  WARPSYNC.COLLECTIVE R15, `(.L_x_1317) ;  /* 0x000000000f0c7348 */ /* 0x003fea0003c00000 */
[----:B------:R-:W-:Y:S02]  /*15290*/  ELECT P6, UR62, PT ;  /* 0x00000000003e782f */ /* 0x000fe400038c0000 */
[----:B------:R-:W-:Y:S01]  /*152a0*/  MOV R14, UR62 ;  /* 0x0000003e000e7c02 */ /* 0x000fe20008000f00 */
[----:B01----:R-:W-:Y:S10]  /*152b0*/  ENDCOLLECTIVE ;  /* 0x000000000000791b */ /* 0x003ff40003800000 */
.L_x_1317:
[----:B------:R-:W-:Y:S05]  /*152c0*/  BSYNC B1 ;  /* 0x0000000000017941 */ /* 0x000fea0003800000 */
.L_x_1316:
[----:B------:R-:W-:Y:S05]  /*152d0*/  BRA `(.L_x_1318) ;  /* 0xffffffd0009c7947 */ /* 0x000fea000383ffff */
.L_x_1229:
[----:B0-----:R0:W1:Y:S02]  /*152e0*/  SYNCS.PHASECHK.TRANS64.TRYWAIT P0, [R6+URZ], R5 ;  /* 0x00000005060075a7 */ /* 0x001064000800017f */
[----:B-1----:R-:W-:Y:S05]  /*152f0*/  @!P0 NANOSLEEP.SYNCS 0x989680 ;  /* 0x009896800000895d */ /* 0x002fea0003900000 */
[----:B------:R-:W1:Y:S02]  /*15300*/  @!P0 SYNCS.PHASECHK.TRANS64 P0, [R6+URZ], R5 ;  /* 0x00000005060085a7 */ /* 0x000e64000800007f */
[----:B-1----:R-:W-:Y:S05]  /*15310*/  @!P0 BRA `(.L_x_1229) ;  /* 0xfffffffc00f08947 */ /* 0x002fea000383ffff */
[----:B------:R-:W-:Y:S05]  /*15320*/  BRA `(.L_x_1319) ;  /* 0xffffffd000d47947 */ /* 0x000fea000383ffff */
.L_x_1230:
[----:B-1----:R1:W2:Y:S02]  /*15330*/  SYNCS.PHASECHK.TRANS64.TRYWAIT P0, [R7+URZ], R2 ;  /* 0x00000002070075a7 */ /* 0x0022a4000800017f */
[----:B--2---:R-:W-:Y:S05]  /*15340*/  @!P0 NANOSLEEP.SYNCS 0x989680 ;  /* 0x009896800000895d */ /* 0x004fea0003900000 */
[----:B------:R-:W2:Y:S02]  /*15350*/  @!P0 SYNCS.PHASECHK.TRANS64 P0, [R7+URZ], R2 ;  /* 0x00000002070085a7 */ /* 0x000ea4000800007f */
[----:B--2---:R-:W-:Y:S05]  /*15360*/  @!P0 BRA `(.L_x_1230) ;  /* 0xfffffffc00f08947 */ /* 0x004fea000383ffff */
[----:B------:R-:W-:Y:S05]  /*15370*/  BRA `(.L_x_1320) ;  /* 0xffffffd000c87947 */ /* 0x000fea000383ffff */
.L_x_1232:
[----:B--2---:R2:W3:Y:S02]  /*15380*/  SYNCS.PHASECHK.TRANS64.TRYWAIT P0, [R4+URZ], R5 ;  /* 0x00000005040075a7 */ /* 0x0044e4000800017f */
[----:B---3--:R-:W-:Y:S05]  /*15390*/  @!P0 NANOSLEEP.SYNCS 0x989680 ;  /* 0x009896800000895d */ /* 0x008fea0003900000 */
[----:B------:R-:W3:Y:S02]  /*153a0*/  @!P0 SYNCS.PHASECHK.TRANS64 P0, [R4+URZ], R5 ;  /* 0x00000005040085a7 */ /* 0x000ee4000800007f */
[----:B---3--:R-:W-:Y:S05]  /*153b0*/  @!P0 BRA `(.L_x_1232) ;  /* 0xfffffffc00f08947 */ /* 0x008fea000383ffff */
[----:B------:R-:W-:Y:S05]  /*153c0*/  BRA `(.L_x_1321) ;  /* 0xffffffd000cc7947 */ /* 0x000fea000383ffff */
.L_x_1322:
        /* <DEDUP_REMOVED lines=11> */
.L_x_6132:


//--------------------- .text._ZN7cutlass13device_kernelIN5flash11enable_sm90INS1_16FlashAttnFwdSm90INS1_25CollectiveMainloopFwdSm90ILi2EN4cute5tupleIJNS5_1CILi1EEES8_S8_EEENS6_IJNS7_ILi128EEENS7_ILi96EEENS7_ILi64EEEEEELi256ENS_10bfloat16_tEfNS_4arch4Sm90ELb0ELb0ELb0ELb1ELb0ELb1ELb1ELb1ELb0ELb1ELb1ELb0EEENS1_21CollectiveEpilogueFwdINS6_IJSA_NS7_ILi256EEESB_EEES9_SE_SG_Li256ELb1ELb1ELb1ELb0EEENS1_36VarlenDynamicPersistentTileSchedulerILi128ELi96ELi256ELi128ELb1ELb1ELb1ELb0ELb1ELb1EEEEEEEEEvNT_6ParamsE --------------------------
	.section	.text._ZN7cutlass13device_kernelIN5flash11enable_sm90INS1_16FlashAttnFwdSm90INS1_25CollectiveMainloopFwdSm90ILi2EN4cute5tupleIJNS5_1CILi1EEES8_S8_EEENS6_IJNS7_ILi128EEENS7_ILi96EEENS7_ILi64EEEEEELi256ENS_10bfloat16_tEfNS_4arch4Sm90ELb0ELb0ELb0ELb1ELb0ELb1ELb1ELb1ELb0ELb1ELb1ELb0EEENS1_21CollectiveEpilogueFwdINS6_IJSA_NS7_ILi256EEESB_EEES9_SE_SG_Li256ELb1ELb1ELb1ELb0EEENS1_36VarlenDynamicPersistentTileSchedulerILi128ELi96ELi256ELi128ELb1ELb1ELb1ELb0ELb1ELb1EEEEEEEEEvNT_6ParamsE,"ax",@progbits
	.align	128
.text._ZN7cutlass13device_kernelIN5flash11enable_sm90INS1_16FlashAttnFwdSm90INS1_25CollectiveMainloopFwdSm90ILi2EN4cute5tupleIJNS5_1CILi1EEES8_S8_EEENS6_IJNS7_ILi128EEENS7_ILi96EEENS7_ILi64EEEEEELi256ENS_10bfloat16_tEfNS_4arch4Sm90ELb0ELb0ELb0ELb1ELb0ELb1ELb1ELb1ELb0ELb1ELb1ELb0EEENS1_21CollectiveEpilogueFwdINS6_IJSA_NS7_ILi256EEESB_EEES9_SE_SG_Li256ELb1ELb1ELb1ELb0EEENS1_36VarlenDynamicPersistentTileSchedulerILi128ELi96ELi256ELi128ELb1ELb1ELb1ELb0ELb1ELb1EEEEEEEEEvNT_6ParamsE:
        .type           _ZN7cutlass13device_kernelIN5flash11enable_sm90INS1_16FlashAttnFwdSm90INS1_25CollectiveMainloopFwdSm90ILi2EN4cute5tupleIJNS5_1CILi1EEES8_S8_EEENS6_IJNS7_ILi128EEENS7_ILi96EEENS7_ILi64EEEEEELi256ENS_10bfloat16_tEfNS_4arch4Sm90ELb0ELb0ELb0ELb1ELb0ELb1ELb1ELb1ELb0ELb1ELb1ELb0EEENS1_21CollectiveEpilogueFwdINS6_IJSA_NS7_ILi256EEESB_EEES9_SE_SG_Li256ELb1ELb1ELb1ELb0EEENS1_36VarlenDynamicPersistentTileSchedulerILi128ELi96ELi256ELi128ELb1ELb1ELb1ELb0ELb1ELb1EEEEEEEEEvNT_6ParamsE,@function
        .size           _ZN7cutlass13device_kernelIN5flash11enable_sm90INS1_16FlashAttnFwdSm90INS1_25CollectiveMainloopFwdSm90ILi2EN4cute5tupleIJNS5_1CILi1EEES8_S8_EEENS6_IJNS7_ILi128EEENS7_ILi96EEENS7_ILi64EEEEEELi256ENS_10bfloat16_tEfNS_4arch4Sm90ELb0ELb0ELb0ELb1ELb0ELb1ELb1ELb1ELb0ELb1ELb1ELb0EEENS1_21CollectiveEpilogueFwdINS6_IJSA_NS7_ILi256EEESB_EEES9_SE_SG_Li256ELb1ELb1ELb1ELb0EEENS1_36VarlenDynamicPersistentTileSchedulerILi128ELi96ELi256ELi128ELb1ELb1ELb1ELb0ELb1ELb1EEEEEEEEEvNT_6ParamsE,(.L_x_6133 - _ZN7cutlass13device_kernelIN5flash11enable_sm90INS1_16FlashAttnFwdSm90INS1_25CollectiveMainloopFwdSm90ILi2EN4cute5tupleIJNS5_1CILi1EEES8_S8_EEENS6_IJNS7_ILi128EEENS7_ILi96EEENS7_ILi64EEEEEELi256ENS_10bfloat16_tEfNS_4arch4Sm90ELb0ELb0ELb0ELb1ELb0ELb1ELb1ELb1ELb0ELb1ELb1ELb0EEENS1_21CollectiveEpilogueFwdINS6_IJSA_NS7_ILi256EEESB_EEES9_SE_SG_Li256ELb1ELb1ELb1ELb0EEENS1_36VarlenDynamicPersistentTileSchedulerILi128ELi96ELi256ELi128ELb1ELb1ELb1ELb0ELb1ELb1EEEEEEEEEvNT_6ParamsE)
        .other          _ZN7cutlass13device_kernelIN5flash11enable_sm90INS1_16FlashAttnFwdSm90INS1_25CollectiveMainloopFwdSm90ILi2EN4cute5tupleIJNS5_1CILi1EEES8_S8_EEENS6_IJNS7_ILi128EEENS7_ILi96EEENS7_ILi64EEEEEELi256ENS_10bfloat16_tEfNS_4arch4Sm90ELb0ELb0ELb0ELb1ELb0ELb1ELb1ELb1ELb0ELb1ELb1ELb0EEENS1_21CollectiveEpilogueFwdINS6_IJSA_NS7_ILi256EEESB_EEES9_SE_SG_Li256ELb1ELb1ELb1ELb0EEENS1_36VarlenDynamicPersistentTileSchedulerILi128ELi96ELi256ELi128ELb1ELb1ELb1ELb0ELb1ELb1EEEEEEEEEvNT_6ParamsE,@"STO_CUDA_ENTRY STV_DEFAULT"
_ZN7cutlass13device_kernelIN5flash11enable_sm90INS1_16FlashAttnFwdSm90INS1_25CollectiveMainloopFwdSm90ILi2EN4cute5tupleIJNS5_1CILi1EEES8_S8_EEENS6_IJNS7_ILi128EEENS7_ILi96EEENS7_ILi64EEEEEELi256ENS_10bfloat16_tEfNS_4arch4Sm90ELb0ELb0ELb0ELb1ELb0ELb1ELb1ELb1ELb0ELb1ELb1ELb0EEENS1_21CollectiveEpilogueFwdINS6_IJSA_NS7_ILi256EEESB_EEES9_SE_SG_Li256ELb1ELb1ELb1ELb0EEENS1_36VarlenDynamicPersistentTileSchedulerILi128ELi96ELi256ELi128ELb1ELb1ELb1ELb0ELb1ELb1EEEEEEEEEvNT_6ParamsE:
        /* <DEDUP_REMOVED lines=24> */
.L_x_1324:
[----:B------:R-:W-:Y:S05]  /*0180*/  BSYNC B0 ;  /* 0x0000000000007941 */ /* 0x000fea0003800000 */
.L_x_1323:
        /* <DEDUP_REMOVED lines=43> */
.L_x_1325:
        /* <DEDUP_REMOVED lines=22> */
.L_x_1326:
        /* <DEDUP_REMOVED lines=18> */
.L_x_1327:
        /* <DEDUP_REMOVED lines=22> */
.L_x_1328:
        /* <DEDUP_REMOVED lines=22> */
.L_x_1329:
[----:B0-----:R-:W-:Y:S01]  /*0980*/  UMOV UR4, 0x1 ;  /* 0x0000000100047882 */ /* 0x001fe20000000000 */
[----:B------:R-:W-:Y:S01]  /*0990*/  PLOP3.LUT P0, PT, PT, PT, UP0, 0x80, 0x0 ;  /* 0x000000000000781c */ /* 0x000fe20003f0f008 */
[----:B------:R-:W-:Y:S01]  /*09a0*/  USEL UR4, UR4, 0x2, !UP0 ;  /* 0x0000000204047887 */ /* 0x000fe2000c000000 */
[----:B------:R-:W-:Y:S01]  /*09b0*/  NOP ;  /* 0x0000000000007918 */ /* 0x000fe20000000000 */
[----:B------:R-:W-:Y:S01]  /*09c0*/  ULDC.64 UR60, c[0x0][0x208] ;  /* 0x00008200003c7ab9 */ /* 0x000fe20000000a00 */
[----:B------:R-:W-:Y:S03]  /*09d0*/  BSSY B9, `(.L_x_1330) ;  /* 0x0001b93000097945 */ /* 0x000fe60003800000 */
[----:B------:R-:W-:-:S05]  /*09e0*/  IMAD.U32 R2, RZ, RZ, UR4 ;  /* 0x00000004ff027e24 */ /* 0x000fca000f8e00ff */
[----:B------:R0:W-:Y:S01]  /*09f0*/  STL [R1+0xa0], R2 ;  /* 0x0000a00201007387 */ /* 0x0001e20000100800 */
[----:B-123--:R-:W-:Y:S06]  /*0a00*/  BAR.SYNC.DEFER_BLOCKING 0x0 ;  /* 0x0000000000007b1d */ /* 0x00efec0000010000 */
[----:B------:R-:W-:Y:S05]  /*0a10*/  @!P0 BRA `(.L_x_1331) ;  /* 0x0000012c009c8947 */ /* 0x000fea0003800000 */
.L_x_1332:
[----:B------:R-:W-:-:S08]  /*0a20*/  NOP ;  /* 0x0000000000007918 */ /* 0x000fd00000000000 */
[----:B------:R-:W1:Y:S02]  /*0a30*/  USETMAXREG.TRY_ALLOC.CTAPOOL UP0, 0xf0 ;  /* 0x000000f0000079c8 */ /* 0x000e640008000600 */
[----:B-1----:R-:W-:-:S13]  /*0a40*/  PLOP3.LUT P0, PT, PT, PT, UP0, 0x80, 0x0 ;  /* 0x000000000000781c */ /* 0x002fda0003f0f008 */
[----:B------:R-:W-:Y:S05]  /*0a50*/  @!P0 BRA `(.L_x_1332) ;  /* 0xfffffffc00f08947 */ /* 0x000fea000383ffff */
[----:B------:R-:W-:Y:S01]  /*0a60*/  SHF.R.U32.HI R0, RZ, 0x7, R6 ;  /* 0x00000007ff007819 */ /* 0x000fe20000011606 */
[----:B------:R-:W1:Y:S08]  /*0a70*/  S2UR UR5, SR_CgaCtaId ;  /* 0x00000000000579c3 */ /* 0x000e700000008800 */
[----:B------:R-:W-:Y:S06]  /*0a80*/  BAR.ARV 0x8, 0x180 ;  /* 0x0206000000007b1d */ /* 0x000fec0000002000 */
[----:B------:R-:W-:Y:S01]  /*0a90*/  ISETP.NE.AND P0, PT, R0, 0x1, PT ;  /* 0x000000010000780c */ /* 0x000fe20003f05270 */
[----:B------:R-:W-:-:S12]  /*0aa0*/  UMOV UR4, 0x400 ;  /* 0x0000040000047882 */ /* 0x000fd80000000000 */
[----:B------:R-:W-:Y:S06]  /*0ab0*/  @!P0 BAR.ARV 0x9, 0x100 ;  /* 0x0244000000008b1d */ /* 0x000fec0000002000 */
[----:B-1----:R-:W-:Y:S02]  /*0ac0*/  ULEA UR4, UR5, UR4, 0x18 ;  /* 0x0000000405047291 */ /* 0x002fe4000f8ec03f */
[----:B------:R-:W-:Y:S04]  /*0ad0*/  BAR.SYNC.DEFER_BLOCKING 0x5, 0x180 ;  /* 0x0146000000007b1d */ /* 0x000fe80000010000 */
[----:B------:R-:W-:-:S02]  /*0ae0*/  IMAD.U32 R18, RZ, RZ, UR4 ;  /* 0x00000004ff127e24 */ /* 0x000fc4000f8e00ff */
[----:B------:R-:W-:-:S03]  /*0af0*/  ULDC UR4, c[0x0][0xd3c] ;  /* 0x00034f0000047ab9 */ /* 0x000fc60000000800 */
[----:B------:R-:W1:Y:S01]  /*0b00*/  LDS.128 R40, [R18+0x324d0] ;  /* 0x0324d00012287984 */ /* 0x000e620000000c00 */
[----:B------:R-:W-:Y:S06]  /*0b10*/  BAR.ARV 0x4, 0x180 ;  /* 0x0106000000007b1d */ /* 0x000fec0000002000 */
[----:B-1----:R-:W-:-:S13]  /*0b20*/  ISETP.GE.AND P0, PT, R43, UR4, PT ;  /* 0x000000042b007c0c */ /* 0x002fda000bf06270 */
[----:B------:R-:W-:Y:S05]  /*0b30*/  @P0 BRA `(.L_x_1333) ;  /* 0x000001b400f00947 */ /* 0x000fea0003800000 */
[----:B------:R-:W2:Y:S01]  /*0b40*/  LDL R0, [R1+0xa0] ;  /* 0x0000a00001007983 */ /* 0x000ea20000100800 */
[----:B------:R-:W-:Y:S01]  /*0b50*/  VIADD R6, R6, 0xffffff80 ;  /* 0xffffff8006067836 */ /* 0x000fe20000000000 */
[----:B------:R-:W-:Y:S01]  /*0b60*/  CS2R R200, SRZ ;  /* 0x0000000000c87805 */ /* 0x000fe2000001ff00 */
[----:B------:R-:W-:Y:S02]  /*0b70*/  IMAD.MOV.U32 R208, RZ, RZ, RZ ;  /* 0x000000ffffd07224 */ /* 0x000fe400078e00ff */
[----:B------:R-:W-:Y:S01]  /*0b80*/  IMAD.MOV.U32 R228, RZ, RZ, RZ ;  /* 0x000000ffffe47224 */ /* 0x000fe200078e00ff */
[----:B------:R-:W-:-:S04]  /*0b90*/  SHF.R.S32.HI R3, RZ, 0x1f, R6 ;  /* 0x0000001fff037819 */ /* 0x000fc80000011406 */
[CC--:B0-----:R-:W-:Y:S02]  /*0ba0*/  LEA.HI R2, R3.reuse, R6.reuse, RZ, 0x4 ;  /* 0x0000000603027211 */ /* 0x0c1fe400078f20ff */
[CC--:B------:R-:W-:Y:S02]  /*0bb0*/  LEA.HI R218, R3.reuse, R6.reuse, RZ, 0x5 ;  /* 0x0000000603da7211 */ /* 0x0c0fe400078f28ff */
[----:B------:R-:W-:Y:S02]  /*0bc0*/  SHF.R.S32.HI R7, RZ, 0x4, R2 ;  /* 0x00000004ff077819 */ /* 0x000fe40000011402 */
[----:B------:R-:W-:Y:S02]  /*0bd0*/  LEA.HI R19, R3, R6, RZ, 0x2 ;  /* 0x0000000603137211 */ /* 0x000fe400078f10ff */
[----:B------:R-:W-:Y:S02]  /*0be0*/  LEA.HI R4, R2, R7, RZ, 0x1 ;  /* 0x0000000702047211 */ /* 0x000fe400078f08ff */
[----:B------:R-:W-:-:S02]  /*0bf0*/  SHF.R.S32.HI R218, RZ, 0x5, R218 ;  /* 0x00000005ffda7819 */ /* 0x000fc400000114da */
[----:B------:R-:W-:-:S05]  /*0c00*/  LOP3.LUT R4, R4, 0x1ffffffe, RZ, 0xc0, !PT ;  /* 0x1ffffffe04047812 */ /* 0x000fca00078ec0ff */
[----:B------:R-:W-:Y:S01]  /*0c10*/  IMAD.IADD R4, R7, 0x1, -R4 ;  /* 0x0000000107047824 */ /* 0x000fe200078e0a04 */
[----:B--2---:R-:W-:Y:S02]  /*0c20*/  R2UR UR4, R0 ;  /* 0x00000000000472ca */ /* 0x004fe400000e0000 */
[CC--:B------:R-:W-:Y:S02]  /*0c30*/  LEA.HI R0, R3.reuse, R6.reuse, RZ, 0x7 ;  /* 0x0000000603007211 */ /* 0x0c0fe400078f38ff */
[----:B------:R-:W-:Y:S02]  /*0c40*/  LEA.HI R3, R3, R6, RZ, 0x3 ;  /* 0x0000000603037211 */ /* 0x000fe400078f18ff */
[----:B------:R-:W-:Y:S02]  /*0c50*/  LOP3.LUT R5, R0, 0xffffff80, RZ, 0xc0, !PT ;  /* 0xffffff8000057812 */ /* 0x000fe400078ec0ff */
[----:B------:R-:W-:Y:S02]  /*0c60*/  LOP3.LUT R7, R3, 0xfffffff8, RZ, 0xc0, !PT ;  /* 0xfffffff803077812 */ /* 0x000fe400078ec0ff */
[----:B------:R-:W-:Y:S01]  /*0c70*/  LOP3.LUT R3, R19, 0xfffffffc, RZ, 0xc0, !PT ;  /* 0xfffffffc13037812 */ /* 0x000fe200078ec0ff */
[C---:B------:R-:W-:Y:S01]  /*0c80*/  IMAD.IADD R13, R6.reuse, 0x1, -R5 ;  /* 0x00000001060d7824 */ /* 0x040fe200078e0a05 */
[----:B------:R-:W-:Y:S01]  /*0c90*/  SHF.R.S32.HI R5, RZ, 0x7, R0 ;  /* 0x00000007ff057819 */ /* 0x000fe20000011400 */
[----:B------:R-:W-:Y:S01]  /*0ca0*/  ULOP3.LUT UR4, UR4, 0x1, URZ, 0xfc, !UPT ;  /* 0x0000000104047892 */ /* 0x000fe2000f8efc3f */
[----:B------:R-:W-:Y:S01]  /*0cb0*/  SHF.R.S32.HI R19, RZ, 0x2, R19 ;  /* 0x00000002ff137819 */ /* 0x000fe20000011413 */
[----:B------:R-:W-:Y:S01]  /*0cc0*/  IMAD.IADD R3, R6, 0x1, -R3 ;  /* 0x0000000106037824 */ /* 0x000fe200078e0a03 */
[----:B------:R-:W-:Y:S01]  /*0cd0*/  SHF.R.S32.HI R8, RZ, 0x1f, R13 ;  /* 0x0000001fff087819 */ /* 0x000fe2000001140d */
[----:B------:R-:W-:Y:S01]  /*0ce0*/  STL [R1+0x8c], R13 ;  /* 0x00008c0d01007387 */ /* 0x000fe20000100800 */
[----:B------:R-:W-:Y:S01]  /*0cf0*/  LEA.HI R0, R0, R5, RZ, 0x1 ;  /* 0x0000000500007211 */ /* 0x000fe200078f08ff */
[----:B------:R-:W-:Y:S01]  /*0d00*/  VIADD R227, R19, 0x40 ;  /* 0x0000004013e37836 */ /* 0x000fe20000000000 */
[-C--:B------:R-:W-:Y:S01]  /*0d10*/  LEA.HI R9, R8, R13.reuse, RZ, 0x2 ;  /* 0x0000000d08097211 */ /* 0x080fe200078f10ff */
[----:B------:R-:W-:Y:S01]  /*0d20*/  IMAD.IADD R7, R6, 0x1, -R7 ;  /* 0x0000000106077824 */ /* 0x000fe200078e0a07 */
[----:B------:R-:W-:Y:S01]  /*0d30*/  LOP3.LUT R0, R0, 0x3fffffe, RZ, 0xc0, !PT ;  /* 0x03fffffe00007812 */ /* 0x000fe200078ec0ff */
[----:B------:R-:W-:Y:S01]  /*0d40*/  IMAD.SHL.U32 R215, R227, 0x40, RZ ;  /* 0x00000040e3d77824 */ /* 0x000fe200078e00ff */
[--C-:B------:R-:W-:Y:S01]  /*0d50*/  SHF.R.S32.HI R10, RZ, 0x2, R9.reuse ;  /* 0x00000002ff0a7819 */ /* 0x100fe20000011409 */
[----:B------:R-:W-:Y:S01]  /*0d60*/  IMAD.SHL.U32 R203, R7, 0x8, RZ ;  /* 0x0000000807cb7824 */ /* 0x000fe200078e00ff */
[----:B------:R-:W-:Y:S01]  /*0d70*/  SHF.R.S32.HI R11, RZ, 0x1f, R9 ;  /* 0x0000001fff0b7819 */ /* 0x000fe20000011409 */
[----:B------:R-:W-:Y:S01]  /*0d80*/  IMAD.IADD R0, R5, 0x1, -R0 ;  /* 0x0000000105007824 */ /* 0x000fe200078e0a00 */
[----:B------:R-:W-:Y:S01]  /*0d90*/  LEA.HI R8, R8, R13, RZ, 0x5 ;  /* 0x0000000d08087211 */ /* 0x000fe200078f28ff */
[----:B------:R-:W-:Y:S01]  /*0da0*/  IMAD.SHL.U32 R16, R3, 0x8, RZ ;  /* 0x0000000803107824 */ /* 0x000fe200078e00ff */
[----:B------:R-:W-:Y:S01]  /*0db0*/  LEA.HI R11, R11, R10, RZ, 0x3 ;  /* 0x0000000a0b0b7211 */ /* 0x000fe200078f18ff */
[----:B------:R-:W-:Y:S01]  /*0dc0*/  IMAD.SHL.U32 R22, R3, 0x4, RZ ;  /* 0x0000000403167824 */ /* 0x000fe200078e00ff */
[----:B------:R-:W-:Y:S01]  /*0dd0*/  LOP3.LUT R5, R2, 0x3fffff0, RZ, 0xc0, !PT ;  /* 0x03fffff002057812 */ /* 0x000fe200078ec0ff */
[----:B------:R-:W-:Y:S01]  /*0de0*/  VIADD R221, R203, 0x40 ;  /* 0x00000040cbdd7836 */ /* 0x000fe20000000000 */
[----:B------:R-:W-:Y:S01]  /*0df0*/  LOP3.LUT R11, R11, 0xfffffff8, RZ, 0xc0, !PT ;  /* 0xfffffff80b0b7812 */ /* 0x000fe200078ec0ff */
[----:B------:R-:W-:Y:S01]  /*0e00*/  VIADD R220, R203, 0x80 ;  /* 0x00000080cbdc7836 */ /* 0x000fe20000000000 */
[----:B------:R-:W-:Y:S01]  /*0e10*/  SHF.R.S32.HI R8, RZ, 0x5, R8 ;  /* 0x00000005ff087819 */ /* 0x000fe20000011408 */
[----:B------:R-:W-:Y:S01]  /*0e20*/  IMAD.IADD R5, R6, 0x1, -R5 ;  /* 0x0000000106057824 */ /* 0x000fe200078e0a05 */
[----:B------:R-:W-:Y:S01]  /*0e30*/  LOP3.LUT R215, R215, 0x1c0, RZ, 0xc0, !PT ;  /* 0x000001c0d7d77812 */ /* 0x000fe200078ec0ff */
[----:B------:R-:W-:Y:S01]  /*0e40*/  IMAD.IADD R11, R10, 0x1, -R11 ;  /* 0x000000010a0b7824 */ /* 0x000fe200078e0a0b */
[----:B------:R-:W-:Y:S01]  /*0e50*/  LOP3.LUT R9, R9, 0x7ffffffc, RZ, 0xc0, !PT ;  /* 0x7ffffffc09097812 */ /* 0x000fe200078ec0ff */
[----:B------:R-:W-:Y:S01]  /*0e60*/  IMAD R5, R218, 0x10, R5 ;  /* 0x00000010da057824 */ /* 0x000fe200078e0205 */
[----:B------:R-:W-:Y:S01]  /*0e70*/  LOP3.LUT R6, R215, 0x38, R16, 0xf8, !PT ;  /* 0x00000038d7067812 */ /* 0x000fe200078ef810 */
[----:B------:R-:W-:Y:S01]  /*0e80*/  IMAD R11, R8, 0x10, R11 ;  /* 0x00000010080b7824 */ /* 0x000fe200078e020b */
[----:B------:R-:W-:Y:S01]  /*0e90*/  SHF.R.S32.HI R231, RZ, 0x1f, R19 ;  /* 0x0000001fffe77819 */ /* 0x000fe20000011413 */
[----:B------:R-:W-:Y:S01]  /*0ea0*/  IMAD R5, R5, 0x8, R4 ;  /* 0x0000000805057824 */ /* 0x000fe200078e0204 */
[----:B------:R-:W-:Y:S01]  /*0eb0*/  SHF.R.S32.HI R4, RZ, 0x1f, R227 ;  /* 0x0000001fff047819 */ /* 0x000fe200000114e3 */
[----:B------:R-:W-:-:S02]  /*0ec0*/  IMAD R12, R0, 0x40, R11 ;  /* 0x00000040000c7824 */ /* 0x000fc400078e020b */
[----:B------:R-:W-:Y:S01]  /*0ed0*/  IMAD.U32 R0, RZ, RZ, UR4 ;  /* 0x00000004ff007e24 */ /* 0x000fe2000f8e00ff */
[----:B------:R-:W-:Y:S01]  /*0ee0*/  LEA.HI R4, R4, R227, RZ, 0x3 ;  /* 0x000000e304047211 */ /* 0x000fe200078f18ff */
[----:B------:R-:W-:Y:S01]  /*0ef0*/  IMAD.IADD R9, R13, 0x1, -R9 ;  /* 0x000000010d097824 */ /* 0x000fe200078e0a09 */
[----:B------:R-:W-:Y:S01]  /*0f00*/  STL [R1+0x94], R12 ;  /* 0x0000940c01007387 */ /* 0x000fe20000100800 */
[----:B------:R-:W-:Y:S02]  /*0f10*/  IMAD.MOV.U32 R2, RZ, RZ, RZ ;  /* 0x000000ffff027224 */ /* 0x000fe400078e00ff */
[----:B------:R-:W-:Y:S01]  /*0f20*/  IMAD.SHL.U32 R4, R4, 0x40, RZ ;  /* 0x0000004004047824 */ /* 0x000fe200078e00ff */
[----:B------:R0:W-:Y:S01]  /*0f30*/  STL [R1+0x5c], R0 ;  /* 0x00005c0001007387 */ /* 0x0001e20000100800 */
[----:B------:R-:W-:Y:S02]  /*0f40*/  IMAD.SHL.U32 R232, R9, 0x2, RZ ;  /* 0x0000000209e87824 */ /* 0x000fe400078e00ff */
[----:B------:R-:W-:Y:S01]  /*0f50*/  VIADD R202, R22, 0x10 ;  /* 0x0000001016ca7836 */ /* 0x000fe20000000000 */
[----:B------:R-:W-:Y:S01]  /*0f60*/  LOP3.LUT R219, R4, 0xfffffe00, RZ, 0xc0, !PT ;  /* 0xfffffe0004db7812 */ /* 0x000fe200078ec0ff */
[----:B------:R-:W-:Y:S01]  /*0f70*/  VIADD R36, R232, 0x8 ;  /* 0x00000008e8247836 */ /* 0x000fe20000000000 */
[----:B------:R-:W-:Y:S01]  /*0f80*/  SHF.R.S32.HI R4, RZ, 0x1f, R221 ;  /* 0x0000001fff047819 */ /* 0x000fe200000114dd */
[----:B------:R-:W-:-:S02]  /*0f90*/  IMAD.SHL.U32 R4, R5, 0x8, RZ ;  /* 0x0000000805047824 */ /* 0x000fc400078e00ff */
[C---:B------:R-:W-:Y:S01]  /*0fa0*/  VIADD R33, R232.reuse, 0x20 ;  /* 0x00000020e8217836 */ /* 0x040fe20000000000 */
[C---:B0-----:R-:W-:Y:S01]  /*0fb0*/  LEA.HI R0, R3.reuse, R3, RZ, 0x1 ;  /* 0x0000000303007211 */ /* 0x041fe200078f08ff */
[C---:B------:R-:W-:Y:S01]  /*0fc0*/  VIADD R30, R232.reuse, 0x38 ;  /* 0x00000038e81e7836 */ /* 0x040fe20000000000 */
[----:B------:R0:W-:Y:S01]  /*0fd0*/  STL [R1+0x9c], R4 ;  /* 0x00009c0401007387 */ /* 0x0001e20000100800 */
[----:B------:R-:W-:Y:S01]  /*0fe0*/  VIADD R27, R232, 0x50 ;  /* 0x00000050e81b7836 */ /* 0x000fe20000000000 */
[----:B------:R-:W-:Y:S01]  /*0ff0*/  LOP3.LUT R0, R0, 0x1ffffffe, RZ, 0xc0, !PT ;  /* 0x1ffffffe00007812 */ /* 0x000fe200078ec0ff */
[C---:B------:R-:W-:Y:S02]  /*1000*/  VIADD R24, R232.reuse, 0x68 ;  /* 0x00000068e8187836 */ /* 0x040fe40000000000 */
[C---:B------:R-:W-:Y:S02]  /*1010*/  VIADD R15, R232.reuse, 0x80 ;  /* 0x00000080e80f7836 */ /* 0x040fe40000000000 */
[----:B------:R-:W-:Y:S01]  /*1020*/  IMAD.IADD R0, R3, 0x1, -R0 ;  /* 0x0000000103007824 */ /* 0x000fe200078e0a00 */
[----:B------:R-:W-:Y:S01]  /*1030*/  SHF.R.S32.HI R3, RZ, 0x1f, R203 ;  /* 0x0000001fff037819 */ /* 0x000fe200000114cb */
[----:B------:R-:W-:Y:S01]  /*1040*/  VIADD R11, R232, 0x98 ;  /* 0x00000098e80b7836 */ /* 0x000fe20000000000 */
[----:B------:R-:W-:Y:S01]  /*1050*/  SHF.R.U32.HI R3, RZ, 0x3, R215 ;  /* 0x00000003ff037819 */ /* 0x000fe200000116d7 */
[----:B------:R-:W-:-:S02]  /*1060*/  IMAD R0, R0, 0x8, R12 ;  /* 0x0000000800007824 */ /* 0x000fc400078e020c */
[C---:B------:R-:W-:Y:S01]  /*1070*/  VIADD R8, R232.reuse, 0xb0 ;  /* 0x000000b0e8087836 */ /* 0x040fe20000000000 */
[----:B------:R-:W-:Y:S01]  /*1080*/  LOP3.LUT R3, R219, R6, R3, 0xf6, !PT ;  /* 0x00000006db037212 */ /* 0x000fe200078ef603 */
[C---:B------:R-:W-:Y:S01]  /*1090*/  VIADD R5, R232.reuse, 0xc8 ;  /* 0x000000c8e8057836 */ /* 0x040fe20000000000 */
[----:B------:R-:W-:Y:S01]  /*10a0*/  SHF.R.S32.HI R6, RZ, 0x1f, R220 ;  /* 0x0000001fff067819 */ /* 0x000fe200000114dc */
[C---:B0-----:R-:W-:Y:S02]  /*10b0*/  VIADD R4, R232.reuse, 0xd0 ;  /* 0x000000d0e8047836 */ /* 0x041fe40000000000 */
[----:B------:R-:W-:Y:S02]  /*10c0*/  IMAD R3, R3, 0x2, R18 ;  /* 0x0000000203037824 */ /* 0x000fe400078e0212 */
[C---:B------:R-:W-:Y:S02]  /*10d0*/  VIADD R237, R232.reuse, 0xd8 ;  /* 0x000000d8e8ed7836 */ /* 0x040fe40000000000 */
[C---:B------:R-:W-:Y:S01]  /*10e0*/  VIADD R236, R232.reuse, 0xe0 ;  /* 0x000000e0e8ec7836 */ /* 0x040fe20000000000 */
[----:B------:R0:W-:Y:S01]  /*10f0*/  STL [R1+0x90], R3 ;  /* 0x0000900301007387 */ /* 0x0001e20000100800 */
[----:B------:R-:W-:-:S02]  /*1100*/  VIADD R35, R232, 0x10 ;  /* 0x00000010e8237836 */ /* 0x000fc40000000000 */
[C---:B------:R-:W-:Y:S01]  /*1110*/  VIADD R34, R232.reuse, 0x18 ;  /* 0x00000018e8227836 */ /* 0x040fe20000000000 */
[----:B------:R1:W-:Y:S01]  /*1120*/  STL [R1+0x98], R0 ;  /* 0x0000980001007387 */ /* 0x0003e20000100800 */
[C---:B------:R-:W-:Y:S01]  /*1130*/  VIADD R32, R232.reuse, 0x28 ;  /* 0x00000028e8207836 */ /* 0x040fe20000000000 */
[----:B------:R-:W-:Y:S01]  /*1140*/  SHF.R.S32.HI R35, RZ, 0x1f, R35 ;  /* 0x0000001fff237819 */ /* 0x000fe20000011423 */
[C---:B------:R-:W-:Y:S01]  /*1150*/  VIADD R31, R232.reuse, 0x30 ;  /* 0x00000030e81f7836 */ /* 0x040fe20000000000 */
[----:B------:R-:W-:Y:S01]  /*1160*/  SHF.R.S32.HI R34, RZ, 0x1f, R34 ;  /* 0x0000001fff227819 */ /* 0x000fe20000011422 */
[C---:B------:R-:W-:Y:S01]  /*1170*/  VIADD R29, R232.reuse, 0x40 ;  /* 0x00000040e81d7836 */ /* 0x040fe20000000000 */
[----:B0-----:R-:W-:Y:S01]  /*1180*/  SHF.R.S32.HI R3, RZ, 0x1f, R36 ;  /* 0x0000001fff037819 */ /* 0x001fe20000011424 */
        /* <DEDUP_REMOVED lines=32> */
[----:B------:R-:W-:Y:S02]  /*1390*/  SHF.R.S32.HI R20, RZ, 0x1f, R20 ;  /* 0x0000001fff147819 */ /* 0x000fe40000011414 */
        /* <DEDUP_REMOVED lines=8> */
[----:B-1----:R-:W-:-:S07]  /*1420*/  SHF.R.S32.HI R3, RZ, 0x1f, R233 ;  /* 0x0000001fff037819 */ /* 0x002fce00000114e9 */
.L_x_1481:
        /* <DEDUP_REMOVED lines=19> */
[----:B------:R-:W-:Y:S02]  /*1560*/  ISETP.NE.U32.AND P2, PT, RZ, UR4, PT ;  /* 0x00000004ff007c0c */ /* 0x000fe4000bf45070 */
[----:B------:R-:W-:Y:S01]  /*1570*/  IADD3 R4, P3, R225, UR8, RZ ;  /* 0x00000008e1047c10 */ /* 0x000fe2000ff7e0ff */
[----:B------:R0:W5:Y:S01]  /*1580*/  @P1 LDG.E R10, desc[UR60][R6.64] ;  /* 0x0000003c060a1981 */ /* 0x000162000c1e1900 */
[----:B------:R-:W-:-:S02]  /*1590*/  ISETP.NE.AND.EX P2, PT, RZ, UR5, PT, P2 ;  /* 0x00000005ff007c0c */ /* 0x000fc4000bf45320 */
[----:B------:R-:W-:-:S05]  /*15a0*/  IADD3.X R5, R226, UR9, RZ, P3, !PT ;  /* 0x00000009e2057c10 */ /* 0x000fca0009ffe4ff */
[----:B------:R0:W5:Y:S06]  /*15b0*/  @P0 LDG.E R68, desc[UR60][R4.64] ;  /* 0x0000003c04440981 */ /* 0x00016c000c1e1900 */
[----:B------:R-:W-:Y:S01]  /*15c0*/  @P2 IADD3 R8, P1, R225, UR4, RZ ;  /* 0x00000004e1082c10 */ /* 0x000fe2000ff3e0ff */
[----:B------:R-:W-:Y:S02]  /*15d0*/  ULDC UR4, c[0x0][0x288] ;  /* 0x0000a20000047ab9 */ /* 0x000fe40000000800 */
[----:B------:R-:W-:Y:S01]  /*15e0*/  IMAD.U32 R154, RZ, RZ, UR4 ;  /* 0x00000004ff9a7e24 */ /* 0x000fe2000f8e00ff */
[----:B------:R-:W-:Y:S01]  /*15f0*/  @P2 IADD3.X R9, R226, UR5, RZ, P1, !PT ;  /* 0x00000005e2092c10 */ /* 0x000fe20008ffe4ff */
[----:B------:R-:W-:-:S04]  /*1600*/  ULDC.64 UR4, c[0x0][0x418] ;  /* 0x0001060000047ab9 */ /* 0x000fc80000000a00 */
        /* <DEDUP_REMOVED lines=20> */
.L_x_1334:
        /* <DEDUP_REMOVED lines=14> */
.L_x_1335:
[----:B------:R-:W-:Y:S05]  /*1830*/  @!P0 BRA `(.L_x_1336) ;  /* 0x00000000000c8947 */ /* 0x000fea0003800000 */
[----:B------:R-:W2:Y:S04]  /*1840*/  LDG.E R0, desc[UR60][R4.64] ;  /* 0x0000003c04007981 */ /* 0x000ea8000c1e1900 */
[----:B------:R-:W2:Y:S02]  /*1850*/  LDG.E R31, desc[UR60][R4.64+0x4] ;  /* 0x0000043c041f7981 */ /* 0x000ea4000c1e1900 */
[----:B--2---:R-:W-:-:S07]  /*1860*/  IMAD.IADD R31, R31, 0x1, -R0 ;  /* 0x000000011f1f7824 */ /* 0x004fce00078e0a00 */
.L_x_1336:
        /* <DEDUP_REMOVED lines=57> */
.L_x_1338:
[----:B------:R-:W-:Y:S05]  /*1c00*/  BSYNC B0 ;  /* 0x0000000000007941 */ /* 0x000fea0003800000 */
.L_x_1337:
        /* <DEDUP_REMOVED lines=37> */
.L_x_1341:
[----:B------:R-:W-:Y:S05]  /*1e60*/  BSYNC B6 ;  /* 0x0000000000067941 */ /* 0x000fea0003800000 */
.L_x_1340:
        /* <DEDUP_REMOVED lines=20> */
.L_x_1343:
[----:B------:R-:W-:Y:S05]  /*1fb0*/  BSYNC B6 ;  /* 0x0000000000067941 */ /* 0x000fea0003800000 */
.L_x_1342:
[----:B------:R-:W-:Y:S01]  /*1fc0*/  ULDC.64 UR4, c[0x0][0xaf0] ;  /* 0x0002bc0000047ab9 */ /* 0x000fe20000000a00 */
[----:B------:R-:W-:Y:S01]  /*1fd0*/  IMAD.MOV.U32 R0, RZ, RZ, R224 ;  /* 0x000000ffff007224 */ /* 0x000fe200078e00e0 */
[----:B------:R-:W-:Y:S01]  /*1fe0*/  ISETP.NE.U32.AND P0, PT, RZ, UR4, PT ;  /* 0x00000004ff007c0c */ /* 0x000fe2000bf05070 */
[----:B------:R-:W0:Y:S01]  /*1ff0*/  S2R R46, SR_TID.X ;  /* 0x00000000002e7919 */ /* 0x000e220000002100 */
[----:B------:R-:W1:Y:S02]  /*2000*/  LDC.64 R20, c[0x0][0x300] ;  /* 0x0000c000ff147b82 */ /* 0x000e640000000a00 */
[----:B------:R-:W-:Y:S01]  /*2010*/  ISETP.NE.AND.EX P0, PT, RZ, UR5, PT, P0 ;  /* 0x00000005ff007c0c */ /* 0x000fe2000bf05300 */
[----:B------:R-:W2:Y:S01]  /*2020*/  S2R R6, SR_TID.X ;  /* 0x0000000000067919 */ /* 0x000ea20000002100 */
[----:B------:R-:W-:Y:S01]  /*2030*/  IMAD.IADD R68, R68, 0x1, R31 ;  /* 0x0000000144447824 */ /* 0x000fe200078e021f */
[----:B------:R-:W-:Y:S01]  /*2040*/  SHF.R.S32.HI R17, RZ, 0x1f, R16 ;  /* 0x0000001fff117819 */ /* 0x000fe20000011410 */
[----:B------:R-:W-:-:S02]  /*2050*/  VIADD R74, R16, 0x20 ;  /* 0x00000020104a7836 */ /* 0x000fc40000000000 */
[----:B------:R-:W3:Y:S07]  /*2060*/  LDC R75, c[0x0][0x3f4] ;  /* 0x0000fd00ff4b7b82 */ /* 0x000eee0000000800 */
[----:B------:R-:W-:Y:S01]  /*2070*/  @P0 IADD3 R4, P1, R225, UR4, RZ ;  /* 0x00000004e1040c10 */ /* 0x000fe2000ff3e0ff */
[----:B------:R-:W-:Y:S01]  /*2080*/  VIADD R70, R16, 0x40 ;  /* 0x0000004010467836 */ /* 0x000fe20000000000 */
[----:B------:R-:W4:Y:S02]  /*2090*/  LDC.64 R34, c[0x0][0x3f8] ;  /* 0x0000fe00ff227b82 */ /* 0x000f240000000a00 */
[----:B------:R-:W-:Y:S01]  /*20a0*/  @P0 IADD3.X R5, R226, UR5, RZ, P1, !PT ;  /* 0x00000005e2050c10 */ /* 0x000fe20008ffe4ff */
[----:B------:R-:W-:-:S04]  /*20b0*/  ULDC.64 UR4, c[0x0][0xb00] ;  /* 0x0002c00000047ab9 */ /* 0x000fc80000000a00 */
[----:B------:R2:W3:Y:S01]  /*20c0*/  @P0 LDG.E R0, desc[UR60][R4.64] ;  /* 0x0000003c04000981 */ /* 0x0004e2000c1e1900 */
[----:B------:R-:W-:Y:S01]  /*20d0*/  SHF.R.S32.HI R36, RZ, 0x1f, R68 ;  /* 0x0000001fff247819 */ /* 0x000fe20000011444 */
[C---:B------:R-:W-:Y:S01]  /*20e0*/  VIADD R11, R16.reuse, 0x60 ;  /* 0x00000060100b7836 */ /* 0x040fe20000000000 */
[----:B------:R-:W-:Y:S01]  /*20f0*/  ISETP.NE.U32.AND P0, PT, RZ, UR4, PT ;  /* 0x00000004ff007c0c */ /* 0x000fe2000bf05070 */
[----:B------:R-:W4:Y:S01]  /*2100*/  LDC.64 R66, c[0x0][0x408] ;  /* 0x00010200ff427b82 */ /* 0x000f220000000a00 */
[----:B------:R-:W-:Y:S01]  /*2110*/  VIADD R10, R16, 0x80 ;  /* 0x00000080100a7836 */ /* 0x000fe20000000000 */
[----:B------:R-:W-:Y:S01]  /*2120*/  SHF.R.S32.HI R23, RZ, 0x1f, R22 ;  /* 0x0000001fff177819 */ /* 0x000fe20000011416 */
[-C--:B-1----:R-:W-:Y:S01]  /*2130*/  IMAD R3, R36, R20.reuse, RZ ;  /* 0x0000001424037224 */ /* 0x082fe200078e02ff */
[----:B0-----:R-:W-:Y:S01]  /*2140*/  SHF.R.U32.HI R46, RZ, 0x7, R46 ;  /* 0x00000007ff2e7819 */ /* 0x001fe2000001162e */
[----:B------:R-:W-:Y:S01]  /*2150*/  VIADD R9, R16, 0xa0 ;  /* 0x000000a010097836 */ /* 0x000fe20000000000 */
[----:B------:R-:W-:Y:S01]  /*2160*/  ISETP.NE.AND.EX P0, PT, RZ, UR5, PT, P0 ;  /* 0x00000005ff007c0c */ /* 0x000fe2000bf05300 */
[----:B--2---:R-:W-:Y:S01]  /*2170*/  IMAD.WIDE.U32 R4, R68, R20, RZ ;  /* 0x0000001444047225 */ /* 0x004fe200078e00ff */
[----:B------:R-:W-:Y:S01]  /*2180*/  ULDC.64 UR4, c[0x0][0x308] ;  /* 0x0000c20000047ab9 */ /* 0x000fe20000000a00 */
[----:B------:R-:W-:-:S02]  /*2190*/  ISETP.NE.AND P6, PT, R46, 0x1, PT ;  /* 0x000000012e00780c */ /* 0x000fc40003fc5270 */
[----:B------:R-:W-:Y:S01]  /*21a0*/  IMAD R3, R68, R21, R3 ;  /* 0x0000001544037224 */ /* 0x000fe200078e0203 */
[----:B-----5:R-:W-:Y:S01]  /*21b0*/  SHF.R.S32.HI R37, RZ, 0x1f, R40 ;  /* 0x0000001fff257819 */ /* 0x020fe20000011428 */
[----:B------:R-:W-:Y:S01]  /*21c0*/  VIADD R6, R6, 0xffffff80 ;  /* 0xffffff8006067836 */ /* 0x000fe20000000000 */
[----:B------:R-:W-:Y:S01]  /*21d0*/  SHF.L.U64.HI R8, R20, 0x6, R21 ;  /* 0x0000000614087819 */ /* 0x000fe20000010215 */
[----:B------:R-:W-:Y:S02]  /*21e0*/  IMAD.IADD R5, R5, 0x1, R3 ;  /* 0x0000000105057824 */ /* 0x000fe400078e0203 */
[----:B------:R-:W-:Y:S01]  /*21f0*/  IMAD R39, R21, 0x60, RZ ;  /* 0x0000006015277824 */ /* 0x000fe200078e02ff */
[----:B------:R-:W-:Y:S01]  /*2200*/  SHF.R.S32.HI R7, RZ, 0x1f, R6 ;  /* 0x0000001fff077819 */ /* 0x000fe20000011406 */
[----:B------:R-:W-:-:S04]  /*2210*/  IMAD.WIDE.U32 R4, R222, UR4, R4 ;  /* 0x00000004de047c25 */ /* 0x000fc8000f8e0004 */
[----:B------:R-:W-:Y:S01]  /*2220*/  IMAD R5, R222, UR5, R5 ;  /* 0x00000005de057c24 */ /* 0x000fe2000f8e0205 */
[----:B------:R-:W-:Y:S01]  /*2230*/  ULDC.64 UR4, c[0x0][0x310] ;  /* 0x0000c40000047ab9 */ /* 0x000fe20000000a00 */
[----:B----4-:R-:W-:-:S04]  /*2240*/  IMAD.WIDE.U32 R42, R19, R66, R22 ;  /* 0x00000042132a7225 */ /* 0x010fc800078e0016 */
[----:B------:R-:W-:-:S04]  /*2250*/  IMAD.WIDE.U32 R64, R19, R66, R16 ;  /* 0x0000004213407225 */ /* 0x000fc800078e0010 */
[----:B------:R-:W-:-:S04]  /*2260*/  IMAD.WIDE.U32 R30, R19, R34, R22 ;  /* 0x00000022131e7225 */ /* 0x000fc800078e0016 */
[----:B------:R-:W-:-:S04]  /*2270*/  IMAD.WIDE.U32 R32, R19, R34, R16 ;  /* 0x0000002213207225 */ /* 0x000fc800078e0010 */
[----:B------:R-:W-:Y:S02]  /*2280*/  IMAD.MOV.U32 R89, RZ, RZ, 0x20 ;  /* 0x00000020ff597424 */ /* 0x000fe400078e00ff */
[----:B------:R-:W-:Y:S01]  /*2290*/  VIADD R98, R46, 0x8 ;  /* 0x000000082e627836 */ /* 0x000fe20000000000 */
[----:B------:R-:W-:Y:S01]  /*22a0*/  SHF.R.U32.HI R46, RZ, 0x3, R215 ;  /* 0x00000003ff2e7819 */ /* 0x000fe200000116d7 */
[----:B------:R-:W-:Y:S02]  /*22b0*/  IMAD R77, R35, 0x60, RZ ;  /* 0x00000060234d7824 */ /* 0x000fe400078e02ff */
[----:B------:R-:W-:Y:S01]  /*22c0*/  IMAD R47, R67, 0x60, RZ ;  /* 0x00000060432f7824 */ /* 0x000fe200078e02ff */
[----:B---3--:R-:W-:Y:S02]  /*22d0*/  SHF.R.S32.HI R3, RZ, 0x1f, R0 ;  /* 0x0000001fff037819 */ /* 0x008fe40000011400 */
[----:B------:R-:W-:Y:S02]  /*22e0*/  SEL R14, R0, RZ, !P0 ;  /* 0x000000ff000e7207 */ /* 0x000fe40004000000 */
[----:B------:R-:W-:-:S02]  /*22f0*/  SEL R93, R3, RZ, !P0 ;  /* 0x000000ff035d7207 */ /* 0x000fc40004000000 */
[----:B------:R-:W-:Y:S01]  /*2300*/  LEA.HI R0, R7, R6, RZ, 0x2 ;  /* 0x0000000607007211 */ /* 0x000fe200078f10ff */
[----:B------:R-:W-:-:S03]  /*2310*/  IMAD.WIDE.U32 R12, R14, UR4, R4 ;  /* 0x000000040e0c7c25 */ /* 0x000fc6000f8e0004 */
[----:B------:R-:W-:Y:S01]  /*2320*/  SHF.R.S32.HI R44, RZ, 0x1f, R0 ;  /* 0x0000001fff2c7819 */ /* 0x000fe20000011400 */
[----:B------:R-:W-:Y:S01]  /*2330*/  IMAD R3, R93, UR4, RZ ;  /* 0x000000045d037c24 */ /* 0x000fe2000f8e02ff */
[----:B------:R-:W-:Y:S01]  /*2340*/  SHF.R.S32.HI R0, RZ, 0x1f, R227 ;  /* 0x0000001fff007819 */ /* 0x000fe200000114e3 */
[----:B------:R-:W-:Y:S01]  /*2350*/  IMAD.WIDE.U32 R4, R19, R20, R16 ;  /* 0x0000001413047225 */ /* 0x000fe200078e0010 */
[----:B------:R-:W-:-:S03]  /*2360*/  LEA.HI R44, R44, R19, RZ, 0x3 ;  /* 0x000000132c2c7211 */ /* 0x000fc600078f18ff */
[----:B------:R-:W-:Y:S01]  /*2370*/  IMAD R3, R14, UR5, R3 ;  /* 0x000000050e037c24 */ /* 0x000fe2000f8e0203 */
[----:B------:R-:W-:Y:S05]  /*2380*/  @!P6 WARPSYNC.ALL ;  /* 0x000000000000e948 */ /* 0x000fea0003800000 */
[----:B------:R-:W-:Y:S01]  /*2390*/  ULDC UR4, c[0x0][0x320] ;  /* 0x0000c80000047ab9 */ /* 0x000fe20000000800 */
[----:B------:R-:W-:Y:S01]  /*23a0*/  IMAD R6, R231, R20, RZ ;  /* 0x00000014e7067224 */ /* 0x000fe200078e02ff */
[----:B------:R-:W-:Y:S01]  /*23b0*/  ISETP.GE.AND P1, PT, R74, UR4, PT ;  /* 0x000000044a007c0c */ /* 0x000fe2000bf26270 */
[----:B------:R-:W-:Y:S01]  /*23c0*/  IMAD.IADD R72, R13, 0x1, R3 ;  /* 0x000000010d487824 */ /* 0x000fe200078e0203 */
[----:B------:R-:W-:Y:S01]  /*23d0*/  @!P6 BAR.SYNC.DEFER_BLOCKING 0x9, 0x100 ;  /* 0x024400000000eb1d */ /* 0x000fe20000010000 */
[----:B------:R-:W-:Y:S01]  /*23e0*/  IADD3 R73, P2, R12, R4, RZ ;  /* 0x000000040c497210 */ /* 0x000fe20007f5e0ff */
[----:B------:R-:W-:Y:S01]  /*23f0*/  IMAD R71, R19, R21, R6 ;  /* 0x0000001513477224 */ /* 0x000fe200078e0206 */
[----:B------:R-:W-:Y:S01]  /*2400*/  SEL R4, RZ, 0xffffffff, P1 ;  /* 0xffffffffff047807 */ /* 0x000fe20000800000 */
[C---:B------:R-:W-:Y:S01]  /*2410*/  VIADD R7, R16.reuse, 0xc0 ;  /* 0x000000c010077836 */ /* 0x040fe20000000000 */
[C---:B------:R-:W-:Y:S01]  /*2420*/  ISETP.GE.AND P0, PT, R16.reuse, UR4, PT ;  /* 0x0000000410007c0c */ /* 0x040fe2000bf06270 */
[----:B------:R-:W-:Y:S01]  /*2430*/  VIADD R6, R16, 0xe0 ;  /* 0x000000e010067836 */ /* 0x000fe20000000000 */
[----:B------:R-:W-:Y:S01]  /*2440*/  IADD3.X R71, R72, R5, R71, P2, !PT ;  /* 0x0000000548477210 */ /* 0x000fe200017fe447 */
[----:B------:R-:W-:Y:S01]  /*2450*/  IMAD.SHL.U32 R4, R4, 0x2, RZ ;  /* 0x0000000204047824 */ /* 0x000fe200078e00ff */
[----:B------:R-:W-:Y:S01]  /*2460*/  SEL R3, RZ, 0x1, P0 ;  /* 0x00000001ff037807 */ /* 0x000fe20000000000 */
[----:B------:R-:W-:Y:S01]  /*2470*/  ULDC.64 UR6, c[0x0][0x330] ;  /* 0x0000cc0000067ab9 */ /* 0x000fe20000000a00 */
[----:B------:R-:W-:-:S02]  /*2480*/  ISETP.GE.AND P1, PT, R70, UR4, PT ;  /* 0x0000000446007c0c */ /* 0x000fc4000bf26270 */
[----:B------:R-:W-:Y:S02]  /*2490*/  ISETP.GE.AND P2, PT, R11, UR4, PT ;  /* 0x000000040b007c0c */ /* 0x000fe4000bf46270 */
[----:B------:R-:W-:Y:S02]  /*24a0*/  ISETP.GE.AND P0, PT, R7, UR4, PT ;  /* 0x0000000407007c0c */ /* 0x000fe4000bf06270 */
[----:B------:R-:W-:Y:S02]  /*24b0*/  ISETP.GE.AND P3, PT, R6, UR4, PT ;  /* 0x0000000406007c0c */ /* 0x000fe4000bf66270 */
[----:B------:R-:W-:Y:S01]  /*24c0*/  LOP3.LUT R3, R4, 0x2, R3, 0xe2, !PT ;  /* 0x0000000204037812 */ /* 0x000fe200078ee203 */
[C---:B------:R-:W-:Y:S01]  /*24d0*/  IMAD.WIDE.U32 R4, R222.reuse, UR6, R16 ;  /* 0x00000006de047c25 */ /* 0x040fe2000f8e0010 */
[----:B------:R-:W-:Y:S02]  /*24e0*/  SEL R6, RZ, 0x4, P1 ;  /* 0x00000004ff067807 */ /* 0x000fe40000800000 */
[----:B------:R-:W-:Y:S01]  /*24f0*/  SEL R7, RZ, 0x8, P2 ;  /* 0x00000008ff077807 */ /* 0x000fe20001000000 */
[----:B------:R-:W-:Y:S01]  /*2500*/  IMAD R5, R222, UR7, R5 ;  /* 0x00000007de057c24 */ /* 0x000fe2000f8e0205 */
[----:B------:R-:W-:-:S02]  /*2510*/  ISETP.GE.AND P1, PT, R10, UR4, PT ;  /* 0x000000040a007c0c */ /* 0x000fc4000bf26270 */
[----:B------:R-:W-:Y:S01]  /*2520*/  ISETP.GE.AND P2, PT, R9, UR4, PT ;  /* 0x0000000409007c0c */ /* 0x000fe2000bf46270 */
[----:B------:R-:W-:Y:S01]  /*2530*/  ULDC.64 UR4, c[0x0][0x338] ;  /* 0x0000ce0000047ab9 */ /* 0x000fe20000000a00 */
[----:B------:R-:W-:Y:S01]  /*2540*/  LOP3.LUT R3, R7, R3, R6, 0xfe, !PT ;  /* 0x0000000307037212 */ /* 0x000fe200078efe06 */
[----:B------:R-:W-:Y:S01]  /*2550*/  IMAD R93, R93, UR4, RZ ;  /* 0x000000045d5d7c24 */ /* 0x000fe2000f8e02ff */
[----:B------:R-:W-:Y:S02]  /*2560*/  SEL R6, RZ, 0x10, P1 ;  /* 0x00000010ff067807 */ /* 0x000fe40000800000 */
[----:B------:R-:W-:Y:S01]  /*2570*/  SEL R7, RZ, 0x20, P2 ;  /* 0x00000020ff077807 */ /* 0x000fe20001000000 */
[C---:B------:R-:W-:Y:S01]  /*2580*/  IMAD R93, R14.reuse, UR5, R93 ;  /* 0x000000050e5d7c24 */ /* 0x040fe2000f8e025d */
[----:B------:R-:W-:Y:S01]  /*2590*/  SEL R95, RZ, 0x40, P0 ;  /* 0x00000040ff5f7807 */ /* 0x000fe20000000000 */
[----:B------:R-:W-:Y:S01]  /*25a0*/  IMAD.WIDE.U32 R14, R14, UR4, R4 ;  /* 0x000000040e0e7c25 */ /* 0x000fe2000f8e0004 */
[----:B------:R-:W-:Y:S01]  /*25b0*/  ISETP.GE.AND P0, PT, R16, R75, PT ;  /* 0x0000004b1000720c */ /* 0x000fe20003f06270 */
[----:B------:R-:W-:Y:S01]  /*25c0*/  ULDC UR4, c[0x0][0x2f4] ;  /* 0x0000bd0000047ab9 */ /* 0x000fe20000000800 */
[----:B------:R-:W-:Y:S01]  /*25d0*/  LOP3.LUT R6, R7, R3, R6, 0xfe, !PT ;  /* 0x0000000307067212 */ /* 0x000fe200078efe06 */
[----:B------:R-:W-:Y:S01]  /*25e0*/  IMAD R4, R231, R34, RZ ;  /* 0x00000022e7047224 */ /* 0x000fe200078e02ff */
[C---:B------:R-:W-:Y:S01]  /*25f0*/  SEL R3, R75.reuse, RZ, P0 ;  /* 0x000000ff4b037207 */ /* 0x040fe20000000000 */
[----:B------:R-:W-:Y:S01]  /*2600*/  IMAD.SHL.U32 R75, R75, 0x2, RZ ;  /* 0x000000024b4b7824 */ /* 0x000fe200078e00ff */
[----:B------:R-:W-:Y:S01]  /*2610*/  LOP3.LUT R44, R44, 0xfffffff8, RZ, 0xc0, !PT ;  /* 0xfffffff82c2c7812 */ /* 0x000fe200078ec0ff */
[C---:B------:R-:W-:Y:S01]  /*2620*/  IMAD R5, R19.reuse, R35, R4 ;  /* 0x0000002313057224 */ /* 0x040fe200078e0204 */
[----:B------:R-:W-:Y:S01]  /*2630*/  LOP3.LUT R95, R6, R95, RZ, 0xfc, !PT ;  /* 0x0000005f065f7212 */ /* 0x000fe200078efcff */
[----:B------:R-:W-:Y:S01]  /*2640*/  IMAD.IADD R3, R16, 0x1, R3 ;  /* 0x0000000110037824 */ /* 0x000fe200078e0203 */
[----:B------:R-:W-:Y:S01]  /*2650*/  IADD3 R68, P1, R19, R68, RZ ;  /* 0x0000004413447210 */ /* 0x000fe20007f3e0ff */
[----:B------:R-:W-:Y:S01]  /*2660*/  IMAD R6, R231, R66, RZ ;  /* 0x00000042e7067224 */ /* 0x000fe200078e02ff */
[----:B------:R-:W-:Y:S01]  /*2670*/  SEL R94, RZ, 0xffffff80, P3 ;  /* 0xffffff80ff5e7807 */ /* 0x000fe20001800000 */
[C---:B------:R-:W-:Y:S01]  /*2680*/  IMAD.IADD R44, R19.reuse, 0x1, -R44 ;  /* 0x00000001132c7824 */ /* 0x040fe200078e0a2c */
[----:B------:R-:W-:Y:S01]  /*2690*/  SHF.R.S32.HI R4, RZ, 0x1f, R3 ;  /* 0x0000001fff047819 */ /* 0x000fe20000011403 */
[----:B------:R-:W-:Y:S01]  /*26a0*/  IMAD R7, R19, R67, R6 ;  /* 0x0000004313077224 */ /* 0x000fe200078e0206 */
[----:B------:R-:W-:Y:S01]  /*26b0*/  SHF.L.U64.HI R6, R34, 0x6, R35 ;  /* 0x0000000622067819 */ /* 0x000fe20000010223 */
[----:B------:R-:W-:Y:S01]  /*26c0*/  IMAD.SHL.U32 R83, R44, 0x40, RZ ;  /* 0x000000402c537824 */ /* 0x000fe200078e00ff */
[----:B------:R-:W-:Y:S01]  /*26d0*/  LEA.HI R38, R4, R3, RZ, 0x3 ;  /* 0x0000000304267211 */ /* 0x000fe200078f18ff */
[----:B------:R-:W-:Y:S01]  /*26e0*/  IMAD.IADD R43, R43, 0x1, R7 ;  /* 0x000000012b2b7824 */ /* 0x000fe200078e0207 */
[----:B------:R-:W-:Y:S01]  /*26f0*/  SHF.L.U64.HI R4, R66, 0x6, R67 ;  /* 0x0000000642047819 */ /* 0x000fe20000010243 */
[----:B------:R-:W-:Y:S01]  /*2700*/  IMAD.IADD R65, R7, 0x1, R65 ;  /* 0x0000000107417824 */ /* 0x000fe200078e0241 */
[----:B------:R-:W-:Y:S01]  /*2710*/  LOP3.LUT R83, R83, 0x1c0, RZ, 0xc0, !PT ;  /* 0x000001c053537812 */ /* 0x000fe200078ec0ff */
[----:B------:R-:W-:Y:S01]  /*2720*/  IMAD R3, R37, R34, RZ ;  /* 0x0000002225037224 */ /* 0x000fe200078e02ff */
[----:B------:R-:W-:Y:S01]  /*2730*/  LOP3.LUT R85, R38, 0xfffffff8, RZ, 0xc0, !PT ;  /* 0xfffffff826557812 */ /* 0x000fe200078ec0ff */
[C---:B------:R-:W-:Y:S01]  /*2740*/  IMAD.SHL.U32 R7, R20.reuse, 0x40, RZ ;  /* 0x0000004014077824 */ /* 0x040fe200078e00ff */
[----:B------:R-:W-:Y:S01]  /*2750*/  SHF.R.U32.HI R86, RZ, 0x3, R83 ;  /* 0x00000003ff567819 */ /* 0x000fe20000011653 */
[----:B------:R-:W-:Y:S01]  /*2760*/  IMAD.WIDE.U32 R20, R20, 0x60, RZ ;  /* 0x0000006014147825 */ /* 0x000fe200078e00ff */
[----:B------:R-:W-:-:S02]  /*2770*/  LOP3.LUT R94, R95, 0x80, R94, 0xc8, !PT ;  /* 0x000000805f5e7812 */ /* 0x000fc400078ec85e */
[----:B------:R-:W-:Y:S01]  /*2780*/  SHF.R.S32.HI R84, RZ, 0x3, R38 ;  /* 0x00000003ff547819 */ /* 0x000fe20000011426 */
[-C--:B------:R-:W-:Y:S01]  /*2790*/  IMAD R37, R37, R66.reuse, RZ ;  /* 0x0000004225257224 */ /* 0x080fe200078e02ff */
[----:B------:R-:W-:Y:S01]  /*27a0*/  SHF.R.S32.HI R87, RZ, 0x1f, R85 ;  /* 0x0000001fff577819 */ /* 0x000fe20000011455 */
[-C--:B------:R-:W-:Y:S01]  /*27b0*/  IMAD.WIDE.U32 R42, R40, R66.reuse, R42 ;  /* 0x00000042282a7225 */ /* 0x080fe200078e002a */
[----:B------:R-:W-:Y:S02]  /*27c0*/  ISETP.GE.AND P2, PT, R74, UR4, PT ;  /* 0x000000044a007c0c */ /* 0x000fe4000bf46270 */
[----:B------:R-:W-:Y:S01]  /*27d0*/  LOP3.LUT R95, R95, 0x40, RZ, 0xc0, !PT ;  /* 0x000000405f5f7812 */ /* 0x000fe200078ec0ff */
[C---:B------:R-:W-:Y:S02]  /*27e0*/  IMAD R37, R40.reuse, R67, R37 ;  /* 0x0000004328257224 */ /* 0x040fe400078e0225 */
[----:B------:R-:W-:-:S04]  /*27f0*/  IMAD.WIDE.U32 R64, R40, R66, R64 ;  /* 0x0000004228407225 */ /* 0x000fc800078e0040 */
[----:B------:R-:W-:Y:S01]  /*2800*/  IMAD.IADD R76, R21, 0x1, R39 ;  /* 0x00000001154c7824 */ /* 0x000fe200078e0227 */
[----:B------:R-:W-:Y:S01]  /*2810*/  LOP3.LUT R39, R83, 0x18, R16, 0xf8, !PT ;  /* 0x0000001853277812 */ /* 0x000fe200078ef810 */
[----:B------:R-:W-:Y:S01]  /*2820*/  IMAD.X R69, R231, 0x1, R36, P1 ;  /* 0x00000001e7457824 */ /* 0x000fe200008e0624 */
[----:B------:R-:W-:Y:S01]  /*2830*/  LOP3.LUT P1, RZ, R44, 0x4, RZ, 0xc0, !PT ;  /* 0x000000042cff7812 */ /* 0x000fe2000782c0ff */
[----:B------:R-:W-:Y:S01]  /*2840*/  IMAD.IADD R81, R43, 0x1, R37 ;  /* 0x000000012b517824 */ /* 0x000fe200078e0225 */
[--C-:B------:R-:W-:Y:S01]  /*2850*/  LOP3.LUT R36, R215, 0x38, R38.reuse, 0xf8, !PT ;  /* 0x00000038d7247812 */ /* 0x100fe200078ef826 */
[----:B------:R-:W-:Y:S01]  /*2860*/  IMAD.IADD R82, R37, 0x1, R65 ;  /* 0x0000000125527824 */ /* 0x000fe200078e0241 */
[----:B------:R-:W-:Y:S01]  /*2870*/  LOP3.LUT R37, R83, 0x38, R38, 0xf8, !PT ;  /* 0x0000003853257812 */ /* 0x000fe200078ef826 */
[----:B------:R-:W-:Y:S01]  /*2880*/  IMAD.IADD R31, R31, 0x1, R5 ;  /* 0x000000011f1f7824 */ /* 0x000fe200078e0205 */
[----:B------:R-:W-:Y:S01]  /*2890*/  LOP3.LUT R39, R39, R86, RZ, 0x3c, !PT ;  /* 0x0000005627277212 */ /* 0x000fe200078e3cff */
[----:B------:R-:W-:Y:S01]  /*28a0*/  IMAD.IADD R33, R5, 0x1, R33 ;  /* 0x0000000105217824 */ /* 0x000fe200078e0221 */
[----:B------:R-:W-:Y:S01]  /*28b0*/  LOP3.LUT R36, R36, R46, RZ, 0x3c, !PT ;  /* 0x0000002e24247212 */ /* 0x000fe200078e3cff */
[----:B------:R-:W-:Y:S01]  /*28c0*/  IMAD R45, R40, R35, R3 ;  /* 0x00000023282d7224 */ /* 0x000fe200078e0203 */
[----:B------:R-:W-:Y:S01]  /*28d0*/  SEL R89, R89, 0xffffffe0, !P1 ;  /* 0xffffffe059597807 */ /* 0x000fe20004800000 */
[----:B------:R-:W-:Y:S01]  /*28e0*/  IMAD.SHL.U32 R5, R34, 0x40, RZ ;  /* 0x0000004022057824 */ /* 0x000fe200078e00ff */
[----:B------:R-:W-:Y:S01]  /*28f0*/  LOP3.LUT R37, R37, R86, RZ, 0x3c, !PT ;  /* 0x0000005625257212 */ /* 0x000fe200078e3cff */
[----:B------:R-:W-:Y:S01]  /*2900*/  IMAD.WIDE.U32 R30, R40, R34, R30 ;  /* 0x00000022281e7225 */ /* 0x000fe200078e001e */
[----:B------:R-:W-:-:S03]  /*2910*/  ISETP.GE.AND P1, PT, R16, UR4, PT ;  /* 0x0000000410007c0c */ /* 0x000fc6000bf26270 */
[----:B------:R-:W-:-:S04]  /*2920*/  IMAD.WIDE.U32 R32, R40, R34, R32 ;  /* 0x0000002228207225 */ /* 0x000fc800078e0020 */
[----:B------:R-:W-:Y:S02]  /*2930*/  IMAD.SHL.U32 R3, R66, 0x40, RZ ;  /* 0x0000004042037824 */ /* 0x000fe400078e00ff */
[----:B------:R-:W-:-:S04]  /*2940*/  IMAD.WIDE.U32 R34, R34, 0x60, RZ ;  /* 0x0000006022227825 */ /* 0x000fc800078e00ff */
[----:B------:R-:W-:-:S04]  /*2950*/  IMAD.WIDE.U32 R66, R66, 0x60, RZ ;  /* 0x0000006042427825 */ /* 0x000fc800078e00ff */
[----:B------:R-:W-:Y:S02]  /*2960*/  IMAD R90, R218, 0x200, R39 ;  /* 0x00000200da5a7824 */ /* 0x000fe400078e0227 */
[----:B------:R-:W-:Y:S02]  /*2970*/  IMAD.IADD R77, R35, 0x1, R77 ;  /* 0x00000001234d7824 */ /* 0x000fe400078e024d */
[----:B------:R-:W-:Y:S02]  /*2980*/  IMAD.IADD R78, R67, 0x1, R47 ;  /* 0x00000001434e7824 */ /* 0x000fe400078e022f */
[----:B------:R-:W-:Y:S02]  /*2990*/  IMAD.IADD R79, R31, 0x1, R45 ;  /* 0x000000011f4f7824 */ /* 0x000fe400078e022d */
[----:B------:R-:W-:Y:S02]  /*29a0*/  IMAD.IADD R80, R45, 0x1, R33 ;  /* 0x000000012d507824 */ /* 0x000fe400078e0221 */
[----:B------:R-:W-:-:S02]  /*29b0*/  IMAD.IADD R88, R219, 0x1, R36 ;  /* 0x00000001db587824 */ /* 0x000fc400078e0224 */
[----:B------:R-:W-:Y:S02]  /*29c0*/  IMAD R91, R218, 0x200, R37 ;  /* 0x00000200da5b7824 */ /* 0x000fe400078e0225 */
[----:B------:R-:W-:Y:S02]  /*29d0*/  IMAD.IADD R92, R89, 0x1, R90 ;  /* 0x00000001595c7824 */ /* 0x000fe400078e025a */
[----:B------:R-:W-:-:S07]  /*29e0*/  IMAD.IADD R93, R15, 0x1, R93 ;  /* 0x000000010f5d7824 */ /* 0x000fce00078e025d */
.L_x_1391:
        /* <DEDUP_REMOVED lines=71> */
.L_x_1348:
[----:B------:R-:W-:Y:S05]  /*2e60*/  BSYNC B1 ;  /* 0x0000000000017941 */ /* 0x000fea0003800000 */
.L_x_1347:
        /* <DEDUP_REMOVED lines=25> */
.L_x_1350:
[----:B------:R-:W-:Y:S05]  /*3000*/  BSYNC B1 ;  /* 0x0000000000017941 */ /* 0x000fea0003800000 */
.L_x_1349:
[----:B0-----:R-:W2:Y:S01]  /*3010*/  LDL R36, [R1+0x5c] ;  /* 0x00005c0001247983 */ /* 0x001ea20000100800 */
[----:B------:R-:W-:Y:S01]  /*3020*/  IMAD.MOV.U32 R37, RZ, RZ, R61 ;  /* 0x000000ffff257224 */ /* 0x000fe200078e003d */
[----:B------:R-:W-:Y:S01]  /*3030*/  PRMT R115, R115, 0x5410, R101 ;  /* 0x0000541073737816 */ /* 0x000fe20000000065 */
[----:B------:R-:W-:Y:S01]  /*3040*/  IMAD.MOV.U32 R38, RZ, RZ, R62 ;  /* 0x000000ffff267224 */ /* 0x000fe200078e003e */
[----:B------:R-:W-:Y:S01]  /*3050*/  PRMT R123, R100, 0x7610, R123 ;  /* 0x00007610647b7816 */ /* 0x000fe2000000007b */
[----:B------:R-:W-:-:S05]  /*3060*/  IMAD.MOV.U32 R39, RZ, RZ, R63 ;  /* 0x000000ffff277224 */ /* 0x000fca00078e003f */
[----:B------:R-:W-:Y:S01]  /*3070*/  PRMT R110, R39, 0x5410, R38 ;  /* 0x00005410276e7816 */ /* 0x000fe20000000026 */
[----:B-----5:R-:W-:Y:S02]  /*3080*/  IMAD.MOV.U32 R38, RZ, RZ, R52 ;  /* 0x000000ffff267224 */ /* 0x020fe400078e0034 */
[----:B------:R-:W-:-:S03]  /*3090*/  IMAD.MOV.U32 R39, RZ, RZ, R53 ;  /* 0x000000ffff277224 */ /* 0x000fc600078e0035 */
[----:B------:R-:W-:Y:S01]  /*30a0*/  PRMT R122, R38, 0x7610, R122 ;  /* 0x00007610267a7816 */ /* 0x000fe2000000007a */
[----:B------:R-:W-:Y:S01]  /*30b0*/  IMAD.MOV.U32 R38, RZ, RZ, R44 ;  /* 0x000000ffff267224 */ /* 0x000fe200078e002c */
[----:B------:R-:W-:Y:S01]  /*30c0*/  PRMT R121, R39, 0x7610, R121 ;  /* 0x0000761027797816 */ /* 0x000fe20000000079 */
[----:B------:R-:W-:-:S05]  /*30d0*/  IMAD.MOV.U32 R39, RZ, RZ, R45 ;  /* 0x000000ffff277224 */ /* 0x000fca00078e002d */
[----:B------:R-:W-:Y:S02]  /*30e0*/  PRMT R118, R39, 0x7610, R118 ;  /* 0x0000761027767816 */ /* 0x000fe40000000076 */
[----:B--2---:R-:W-:Y:S01]  /*30f0*/  R2UR UR4, R36 ;  /* 0x00000000240472ca */ /* 0x004fe200000e0000 */
[----:B------:R-:W-:-:S05]  /*3100*/  IMAD.MOV.U32 R36, RZ, RZ, R60 ;  /* 0x000000ffff247224 */ /* 0x000fca00078e003c */
[----:B------:R-:W-:Y:S01]  /*3110*/  PRMT R107, R36, 0x5410, R37 ;  /* 0x00005410246b7816 */ /* 0x000fe20000000025 */
[----:B------:R-:W-:Y:S02]  /*3120*/  IMAD.MOV.U32 R36, RZ, RZ, R56 ;  /* 0x000000ffff247224 */ /* 0x000fe400078e0038 */
[----:B------:R-:W-:-:S03]  /*3130*/  IMAD.MOV.U32 R37, RZ, RZ, R57 ;  /* 0x000000ffff257224 */ /* 0x000fc600078e0039 */
[----:B------:R-:W-:Y:S01]  /*3140*/  PRMT R116, R116, 0x5410, R36 ;  /* 0x0000541074747816 */ /* 0x000fe20000000024 */
[----:B------:R-:W-:Y:S01]  /*3150*/  UISETP.NE.AND UP0, UPT, UR4, 0x3, UPT ;  /* 0x000000030400788c */ /* 0x000fe2000bf05270 */
[----:B------:R-:W-:Y:S01]  /*3160*/  PRMT R117, R117, 0x5410, R37 ;  /* 0x0000541075757816 */ /* 0x000fe20000000025 */
[----:B------:R-:W-:Y:S02]  /*3170*/  IMAD.MOV.U32 R36, RZ, RZ, R46 ;  /* 0x000000ffff247224 */ /* 0x000fe400078e002e */
[----:B------:R-:W-:Y:S01]  /*3180*/  IMAD.MOV.U32 R37, RZ, RZ, R47 ;  /* 0x000000ffff257224 */ /* 0x000fe200078e002f */
[----:B------:R-:W-:Y:S02]  /*3190*/  PRMT R117, R38, 0x7610, R117 ;  /* 0x0000761026757816 */ /* 0x000fe40000000075 */
[----:B------:R-:W-:Y:S02]  /*31a0*/  PLOP3.LUT P3, PT, PT, PT, UP0, 0x80, 0x0 ;  /* 0x000000000000781c */ /* 0x000fe40003f6f008 */
[----:B------:R-:W-:Y:S01]  /*31b0*/  PRMT R115, R36, 0x7610, R115 ;  /* 0x0000761024737816 */ /* 0x000fe20000000073 */
[----:B------:R-:W-:Y:S01]  /*31c0*/  IMAD.MOV.U32 R36, RZ, RZ, R55 ;  /* 0x000000ffff247224 */ /* 0x000fe200078e0037 */
[----:B------:R-:W-:Y:S01]  /*31d0*/  PRMT R116, R37, 0x7610, R116 ;  /* 0x0000761025747816 */ /* 0x000fe20000000074 */
[----:B------:R-:W-:-:S03]  /*31e0*/  IMAD.MOV.U32 R37, RZ, RZ, R54 ;  /* 0x000000ffff257224 */ /* 0x000fc600078e0036 */
[----:B------:R-:W-:Y:S02]  /*31f0*/  PRMT R119, R36, 0x7610, R119 ;  /* 0x0000761024777816 */ /* 0x000fe40000000077 */
[----:B------:R-:W-:-:S03]  /*3200*/  PRMT R120, R37, 0x7610, R120 ;  /* 0x0000761025787816 */ /* 0x000fc60000000078 */
[----:B------:R-:W-:Y:S05]  /*3210*/  @!P3 BRA `(.L_x_1351) ;  /* 0x000000000004b947 */ /* 0x000fea0003800000 */
[----:B------:R-:W-:Y:S01]  /*3220*/  BPT.TRAP 0x1 ;  /* 0x000000040000795c */ /* 0x000fe20000300000 */
.L_x_1351:
[----:B------:R-:W-:Y:S01]  /*3230*/  IMAD R96, R2, 0x8, R18 ;  /* 0x0000000802607824 */ /* 0x000fe200078e0212 */
[----:B------:R-:W-:Y:S01]  /*3240*/  SHF.L.U32 R109, R201, 0x1f, RZ ;  /* 0x0000001fc96d7819 */ /* 0x000fe200000006ff */
[----:B------:R-:W-:Y:S03]  /*3250*/  BSSY B1, `(.L_x_1352) ;  /* 0x0000003000017945 */ /* 0x000fe60003800000 */
[----:B------:R-:W0:Y:S02]  /*3260*/  SYNCS.PHASECHK.TRANS64.TRYWAIT P6, [R96+URZ+0x32490], R109 ;  /* 0x0324906d600075a7 */ /* 0x000e2400080c017f */
[----:B0-----:R-:W-:Y:S05]  /*3270*/  @!P6 BRA `(.L_x_1353) ;  /* 0x000001900028e947 */ /* 0x001fea0003800000 */
.L_x_1648:
[----:B------:R-:W-:Y:S05]  /*3280*/  BSYNC B1 ;  /* 0x0000000000017941 */ /* 0x000fea0003800000 */
.L_x_1352:
        /* <DEDUP_REMOVED lines=8> */
[----:B------:R-:W-:Y:S01]  /*3310*/  SHF.R.U64 R62, R62, 0x10, R63 ;  /* 0x000000103e3e7819 */ /* 0x000fe2000000123f */
[----:B--2---:R-:W-:Y:S01]  /*3320*/  IMAD.U32 R102, R39, 0x10000, RZ ;  /* 0x0001000027667824 */ /* 0x004fe200078e00ff */
[----:B------:R-:W-:Y:S02]  /*3330*/  SHF.R.U64 R101, R60, 0x10, R61 ;  /* 0x000000103c657819 */ /* 0x000fe4000000123d */
[----:B------:R-:W-:Y:S02]  /*3340*/  SHF.R.U32.HI R103, RZ, 0x10, R63 ;  /* 0x00000010ff677819 */ /* 0x000fe4000001163f */
[----:B------:R-:W-:Y:S02]  /*3350*/  PRMT R63, R110, 0x5432, R62 ;  /* 0x000054326e3f7816 */ /* 0x000fe4000000003e */
[----:B------:R-:W-:Y:S02]  /*3360*/  PRMT R101, R107, 0x5410, R101 ;  /* 0x000054106b657816 */ /* 0x000fe40000000065 */
[----:B------:R-:W-:Y:S01]  /*3370*/  SHF.R.U32.HI R100, RZ, 0x10, R61 ;  /* 0x00000010ff647819 */ /* 0x000fe2000001163d */
[----:B------:R-:W-:Y:S01]  /*3380*/  IMAD.U32 R61, R38, 0x10000, RZ ;  /* 0x00010000263d7824 */ /* 0x000fe200078e00ff */
[----:B------:R-:W-:Y:S01]  /*3390*/  PRMT R62, R110, 0x5410, R103 ;  /* 0x000054106e3e7816 */ /* 0x000fe20000000067 */
[C---:B------:R-:W-:Y:S01]  /*33a0*/  IMAD.U32 R110, R37.reuse, 0x10000, RZ ;  /* 0x00010000256e7824 */ /* 0x040fe200078e00ff */
[----:B------:R-:W-:-:S02]  /*33b0*/  LOP3.LUT R37, R37, 0xffff0000, RZ, 0xc0, !PT ;  /* 0xffff000025257812 */ /* 0x000fc400078ec0ff */
[----:B------:R-:W-:Y:S01]  /*33c0*/  LOP3.LUT R112, R63, 0xffff0000, RZ, 0xc0, !PT ;  /* 0xffff00003f707812 */ /* 0x000fe200078ec0ff */
[----:B------:R-:W-:Y:S01]  /*33d0*/  IMAD.U32 R103, R62, 0x10000, RZ ;  /* 0x000100003e677824 */ /* 0x000fe200078e00ff */
[----:B------:R-:W-:Y:S01]  /*33e0*/  LOP3.LUT R60, R39, 0xffff0000, RZ, 0xc0, !PT ;  /* 0xffff0000273c7812 */ /* 0x000fe200078ec0ff */
[----:B------:R-:W-:Y:S01]  /*33f0*/  IMAD.U32 R63, R63, 0x10000, RZ ;  /* 0x000100003f3f7824 */ /* 0x000fe200078e00ff */
[----:B------:R-:W-:Y:S01]  /*3400*/  LOP3.LUT R111, R101, 0xffff0000, RZ, 0xc0, !PT ;  /* 0xffff0000656f7812 */ /* 0x000fe200078ec0ff */
[-C--:B------:R-:W-:Y:S01]  /*3410*/  FMUL.FTZ R113, R37, R112.reuse ;  /* 0x0000007025717220 */ /* 0x080fe20000410000 */
[----:B------:R-:W-:Y:S01]  /*3420*/  PRMT R39, R107, 0x5432, R100 ;  /* 0x000054326b277816 */ /* 0x000fe20000000064 */
[----:B------:R-:W-:Y:S01]  /*3430*/  IMAD.U32 R100, R36, 0x10000, RZ ;  /* 0x0001000024647824 */ /* 0x000fe200078e00ff */
[----:B------:R-:W-:Y:S01]  /*3440*/  LOP3.LUT R38, R38, 0xffff0000, RZ, 0xc0, !PT ;  /* 0xffff000026267812 */ /* 0x000fe200078ec0ff */
[-C--:B------:R-:W-:Y:S01]  /*3450*/  FMUL.FTZ R37, R37, R111.reuse ;  /* 0x0000006f25257220 */ /* 0x080fe20000410000 */
[----:B------:R-:W-:Y:S01]  /*3460*/  FFMA.FTZ R113, R110, R111, -R113 ;  /* 0x0000006f6e717223 */ /* 0x000fe20000010871 */
[----:B------:R-:W-:Y:S01]  /*3470*/  IMAD.U32 R107, R39, 0x10000, RZ ;  /* 0x00010000276b7824 */ /* 0x000fe200078e00ff */
[----:B------:R-:W-:Y:S01]  /*3480*/  LOP3.LUT R36, R36, 0xffff0000, RZ, 0xc0, !PT ;  /* 0xffff000024247812 */ /* 0x000fe200078ec0ff */
[----:B------:R-:W-:Y:S01]  /*3490*/  FMUL.FTZ R114, R38, R103 ;  /* 0x0000006726727220 */ /* 0x000fe20000410000 */
[----:B------:R-:W-:Y:S01]  /*34a0*/  FFMA.FTZ R110, R110, R112, R37 ;  /* 0x000000706e6e7223 */ /* 0x000fe20000010025 */
[-C--:B------:R-:W-:Y:S01]  /*34b0*/  FMUL.FTZ R38, R38, R107.reuse ;  /* 0x0000006b26267220 */ /* 0x080fe20000410000 */
[----:B------:R-:W-:Y:S01]  /*34c0*/  LOP3.LUT R37, R62, 0xffff0000, RZ, 0xc0, !PT ;  /* 0xffff00003e257812 */ /* 0x000fe200078ec0ff */
[----:B------:R-:W-:Y:S01]  /*34d0*/  IMAD.U32 R101, R101, 0x10000, RZ ;  /* 0x0001000065657824 */ /* 0x000fe200078e00ff */
[----:B------:R-:W-:Y:S01]  /*34e0*/  LOP3.LUT R39, R39, 0xffff0000, RZ, 0xc0, !PT ;  /* 0xffff000027277812 */ /* 0x000fe200078ec0ff */
[C---:B------:R-:W-:Y:S01]  /*34f0*/  FFMA.FTZ R114, R61.reuse, R107, -R114 ;  /* 0x0000006b3d727223 */ /* 0x040fe20000010872 */
[----:B------:R-:W-:Y:S01]  /*3500*/  FFMA.FTZ R61, R61, R103, R38 ;  /* 0x000000673d3d7223 */ /* 0x000fe20000010026 */
[----:B------:R-:W-:Y:S01]  /*3510*/  FMUL.FTZ R107, R60, R37 ;  /* 0x000000253c6b7220 */ /* 0x000fe20000410000 */
[----:B------:R-:W-:Y:S01]  /*3520*/  FMUL.FTZ R103, R36, R63 ;  /* 0x0000003f24677220 */ /* 0x000fe20000410000 */
[----:B------:R-:W-:Y:S01]  /*3530*/  FMUL.FTZ R60, R60, R39 ;  /* 0x000000273c3c7220 */ /* 0x000fe20000410000 */
[----:B------:R-:W-:Y:S01]  /*3540*/  FMUL.FTZ R36, R36, R101 ;  /* 0x0000006524247220 */ /* 0x000fe20000410000 */
[----:B------:R-:W-:Y:S01]  /*3550*/  FFMA.FTZ R107, R102, R39, -R107 ;  /* 0x00000027666b7223 */ /* 0x000fe2000001086b */
[----:B------:R-:W-:Y:S01]  /*3560*/  FFMA.FTZ R103, R100, R101, -R103 ;  /* 0x0000006564677223 */ /* 0x000fe20000010867 */
[----:B------:R-:W-:Y:S01]  /*3570*/  FFMA.FTZ R60, R102, R37, R60 ;  /* 0x00000025663c7223 */ /* 0x000fe2000001003c */
[----:B------:R-:W-:Y:S01]  /*3580*/  FFMA.FTZ R36, R100, R63, R36 ;  /* 0x0000003f64247223 */ /* 0x000fe20000010024 */
[----:B------:R-:W-:-:S02]  /*3590*/  F2FP.BF16.F32.PACK_AB R37, R110, R113 ;  /* 0x000000716e25723e */ /* 0x000fc400000010ff */
[----:B------:R-:W-:Y:S02]  /*35a0*/  F2FP.BF16.F32.PACK_AB R38, R61, R114 ;  /* 0x000000723d26723e */ /* 0x000fe400000010ff */
[----:B------:R-:W-:Y:S02]  /*35b0*/  F2FP.BF16.F32.PACK_AB R39, R60, R107 ;  /* 0x0000006b3c27723e */ /* 0x000fe400000010ff */
[----:B------:R-:W-:-:S07]  /*35c0*/  F2FP.BF16.F32.PACK_AB R36, R36, R103 ;  /* 0x000000672424723e */ /* 0x000fce00000010ff */
.L_x_1359:
[----:B------:R-:W-:Y:S05]  /*35d0*/  BSYNC B3 ;  /* 0x0000000000037941 */ /* 0x000fea0003800000 */
.L_x_1358:
[----:B--2---:R1:W-:Y:S02]  /*35e0*/  STG.E.128 desc[UR60][R50.64], R36 ;  /* 0x0000002432007986 */ /* 0x0043e4000c101d3c */
.L_x_1357:
[----:B------:R-:W-:Y:S05]  /*35f0*/  BSYNC B2 ;  /* 0x0000000000027941 */ /* 0x000fea0003800000 */
.L_x_1356:
[----:B------:R-:W-:Y:S05]  /*3600*/  @P2 BRA `(.L_x_1355) ;  /* 0x0000000000d02947 */ /* 0x000fea0003800000 */
[----:B-1----:R1:W2:Y:S01]  /*3610*/  LDS.128 R36, [R105] ;  /* 0x0000000069247984 */ /* 0x0022a20000000c00 */
[----:B------:R-:W-:Y:S01]  /*3620*/  ISETP.GE.AND P4, PT, R202, R104, PT ;  /* 0x00000068ca00720c */ /* 0x000fe20003f86270 */
[----:B------:R-:W-:-:S12]  /*3630*/  BSSY B2, `(.L_x_1360) ;  /* 0x0000030000027945 */ /* 0x000fd80003800000 */
[----:B-1----:R-:W-:Y:S05]  /*3640*/  @P4 BRA `(.L_x_1361) ;  /* 0x0000000000b84947 */ /* 0x002fea0003800000 */
[----:B------:R-:W-:Y:S01]  /*3650*/  SHF.R.U32.HI R62, RZ, 0x10, R57 ;  /* 0x00000010ff3e7819 */ /* 0x000fe20000011639 */
[----:B--2---:R-:W-:Y:S01]  /*3660*/  IMAD.U32 R101, R37, 0x10000, RZ ;  /* 0x0001000025657824 */ /* 0x004fe200078e00ff */
[----:B------:R-:W-:Y:S02]  /*3670*/  SHF.R.U32.HI R61, RZ, 0x10, R59 ;  /* 0x00000010ff3d7819 */ /* 0x000fe4000001163b */
[----:B------:R-:W-:Y:S01]  /*3680*/  SHF.R.U64 R60, R56, 0x10, R57 ;  /* 0x00000010383c7819 */ /* 0x000fe20000001239 */
[----:B------:R-:W-:Y:S01]  /*3690*/  IMAD.U32 R56, R38, 0x10000, RZ ;  /* 0x0001000026387824 */ /* 0x000fe200078e00ff */
[----:B------:R-:W-:Y:S01]  /*36a0*/  SHF.R.U64 R58, R58, 0x10, R59 ;  /* 0x000000103a3a7819 */ /* 0x000fe2000000123b */
[----:B------:R-:W-:Y:S01]  /*36b0*/  IMAD.U32 R59, R39, 0x10000, RZ ;  /* 0x00010000273b7824 */ /* 0x000fe200078e00ff */
[----:B------:R-:W-:Y:S02]  /*36c0*/  PRMT R62, R117, 0x5432, R62 ;  /* 0x00005432753e7816 */ /* 0x000fe4000000003e */
[----:B------:R-:W-:-:S02]  /*36d0*/  LOP3.LUT R57, R38, 0xffff0000, RZ, 0xc0, !PT ;  /* 0xffff000026397812 */ /* 0x000fc400078ec0ff */
[----:B------:R-:W-:Y:S02]  /*36e0*/  PRMT R61, R123, 0x5410, R61 ;  /* 0x000054107b3d7816 */ /* 0x000fe4000000003d */
[----:B------:R-:W-:Y:S02]  /*36f0*/  LOP3.LUT R38, R39, 0xffff0000, RZ, 0xc0, !PT ;  /* 0xffff000027267812 */ /* 0x000fe400078ec0ff */
[----:B------:R-:W-:Y:S01]  /*3700*/  PRMT R39, R116, 0x5432, R60 ;  /* 0x0000543274277816 */ /* 0x000fe2000000003c */
[----:B------:R-:W-:Y:S01]  /*3710*/  IMAD.U32 R60, R62, 0x10000, RZ ;  /* 0x000100003e3c7824 */ /* 0x000fe200078e00ff */
[----:B------:R-:W-:Y:S01]  /*3720*/  PRMT R58, R115, 0x5432, R58 ;  /* 0x00005432733a7816 */ /* 0x000fe2000000003a */
[----:B------:R-:W-:Y:S01]  /*3730*/  IMAD.U32 R63, R61, 0x10000, RZ ;  /* 0x000100003d3f7824 */ /* 0x000fe200078e00ff */
[----:B------:R-:W-:Y:S01]  /*3740*/  LOP3.LUT R103, R37, 0xffff0000, RZ, 0xc0, !PT ;  /* 0xffff000025677812 */ /* 0x000fe200078ec0ff */
[----:B------:R-:W-:Y:S01]  /*3750*/  FMUL.FTZ R107, R57, R60 ;  /* 0x0000003c396b7220 */ /* 0x000fe20000410000 */
[----:B------:R-:W-:Y:S01]  /*3760*/  LOP3.LUT R102, R39, 0xffff0000, RZ, 0xc0, !PT ;  /* 0xffff000027667812 */ /* 0x000fe200078ec0ff */
[----:B------:R-:W-:Y:S01]  /*3770*/  IMAD.U32 R37, R36, 0x10000, RZ ;  /* 0x0001000024257824 */ /* 0x000fe200078e00ff */
[----:B------:R-:W-:Y:S01]  /*3780*/  LOP3.LUT R100, R58, 0xffff0000, RZ, 0xc0, !PT ;  /* 0xffff00003a647812 */ /* 0x000fe200078ec0ff */
[-C--:B------:R-:W-:Y:S01]  /*3790*/  FMUL.FTZ R57, R57, R63.reuse ;  /* 0x0000003f39397220 */ /* 0x080fe20000410000 */
[----:B------:R-:W-:Y:S01]  /*37a0*/  LOP3.LUT R62, R62, 0xffff0000, RZ, 0xc0, !PT ;  /* 0xffff00003e3e7812 */ /* 0x000fe200078ec0ff */
[----:B------:R-:W-:Y:S01]  /*37b0*/  FMUL.FTZ R110, R103, R102 ;  /* 0x00000066676e7220 */ /* 0x000fe20000410000 */
[----:B------:R-:W-:Y:S01]  /*37c0*/  LOP3.LUT R61, R61, 0xffff0000, RZ, 0xc0, !PT ;  /* 0xffff00003d3d7812 */ /* 0x000fe200078ec0ff */
[----:B------:R-:W-:Y:S01]  /*37d0*/  IMAD.U32 R39, R39, 0x10000, RZ ;  /* 0x0001000027277824 */ /* 0x000fe200078e00ff */
[----:B------:R-:W-:Y:S01]  /*37e0*/  LOP3.LUT R36, R36, 0xffff0000, RZ, 0xc0, !PT ;  /* 0xffff000024247812 */ /* 0x000fe200078ec0ff */
[----:B------:R-:W-:Y:S01]  /*37f0*/  FMUL.FTZ R103, R103, R100 ;  /* 0x0000006467677220 */ /* 0x000fe20000410000 */
[----:B------:R-:W-:Y:S01]  /*3800*/  FFMA.FTZ R63, R56, R63, -R107 ;  /* 0x0000003f383f7223 */ /* 0x000fe2000001086b */
[----:B------:R-:W-:-:S02]  /*3810*/  IMAD.U32 R58, R58, 0x10000, RZ ;  /* 0x000100003a3a7824 */ /* 0x000fc400078e00ff */
[----:B------:R-:W-:Y:S01]  /*3820*/  FFMA.FTZ R56, R56, R60, R57 ;  /* 0x0000003c38387223 */ /* 0x000fe20000010039 */
[C---:B------:R-:W-:Y:S01]  /*3830*/  FMUL.FTZ R60, R38.reuse, R62 ;  /* 0x0000003e263c7220 */ /* 0x040fe20000410000 */
[----:B------:R-:W-:Y:S01]  /*3840*/  FMUL.FTZ R57, R38, R61 ;  /* 0x0000003d26397220 */ /* 0x000fe20000410000 */
[C---:B------:R-:W-:Y:S01]  /*3850*/  FFMA.FTZ R100, R101.reuse, R100, -R110 ;  /* 0x0000006465647223 */ /* 0x040fe2000001086e */
[C---:B------:R-:W-:Y:S01]  /*3860*/  FMUL.FTZ R38, R36.reuse, R39 ;  /* 0x0000002724267220 */ /* 0x040fe20000410000 */
[----:B------:R-:W-:Y:S01]  /*3870*/  FFMA.FTZ R101, R101, R102, R103 ;  /* 0x0000006665657223 */ /* 0x000fe20000010067 */
[-C--:B------:R-:W-:Y:S01]  /*3880*/  FMUL.FTZ R36, R36, R58.reuse ;  /* 0x0000003a24247220 */ /* 0x080fe20000410000 */
[----:B------:R-:W-:Y:S01]  /*3890*/  FFMA.FTZ R60, R59, R61, -R60 ;  /* 0x0000003d3b3c7223 */ /* 0x000fe2000001083c */
[----:B------:R-:W-:Y:S01]  /*38a0*/  FFMA.FTZ R38, R37, R58, -R38 ;  /* 0x0000003a25267223 */ /* 0x000fe20000010826 */
[----:B------:R-:W-:Y:S01]  /*38b0*/  FFMA.FTZ R57, R59, R62, R57 ;  /* 0x0000003e3b397223 */ /* 0x000fe20000010039 */
[----:B------:R-:W-:Y:S01]  /*38c0*/  FFMA.FTZ R37, R37, R39, R36 ;  /* 0x0000002725257223 */ /* 0x000fe20000010024 */
[----:B------:R-:W-:-:S02]  /*38d0*/  F2FP.BF16.F32.PACK_AB R100, R101, R100 ;  /* 0x000000646564723e */ /* 0x000fc400000010ff */
[----:B------:R-:W-:Y:S02]  /*38e0*/  F2FP.BF16.F32.PACK_AB R56, R56, R63 ;  /* 0x0000003f3838723e */ /* 0x000fe400000010ff */
[----:B------:R-:W-:Y:S01]  /*38f0*/  F2FP.BF16.F32.PACK_AB R36, R37, R38 ;  /* 0x000000262524723e */ /* 0x000fe200000010ff */
[----:B------:R-:W-:Y:S01]  /*3900*/  IMAD.MOV.U32 R37, RZ, RZ, R100 ;  /* 0x000000ffff257224 */ /* 0x000fe200078e0064 */
[----:B------:R-:W-:Y:S01]  /*3910*/  F2FP.BF16.F32.PACK_AB R39, R57, R60 ;  /* 0x0000003c3927723e */ /* 0x000fe200000010ff */
[----:B------:R-:W-:-:S07]  /*3920*/  IMAD.MOV.U32 R38, RZ, RZ, R56 ;  /* 0x000000ffff267224 */ /* 0x000fce00078e0038 */
.L_x_1361:
[----:B------:R-:W-:Y:S05]  /*3930*/  BSYNC B2 ;  /* 0x0000000000027941 */ /* 0x000fea0003800000 */
.L_x_1360:
[----:B--2---:R2:W-:Y:S02]  /*3940*/  STG.E.128 desc[UR60][R50.64+0x40], R36 ;  /* 0x0000402432007986 */ /* 0x0045e4000c101d3c */
.L_x_1355:
[----:B------:R-:W-:Y:S05]  /*3950*/  BSYNC B1 ;  /* 0x0000000000017941 */ /* 0x000fea0003800000 */
.L_x_1354:
[----:B------:R-:W-:Y:S05]  /*3960*/  @P5 BRA `(.L_x_1362) ;  /* 0x0000001c00945947 */ /* 0x000fea0003800000 */
[----:B------:R-:W-:Y:S04]  /*3970*/  BSSY B1, `(.L_x_1363) ;  /* 0x0000035000017945 */ /* 0x000fe80003800000 */
[----:B------:R-:W-:Y:S05]  /*3980*/  @P1 BRA `(.L_x_1364) ;  /* 0x0000000000cc1947 */ /* 0x000fea0003800000 */
[----:B-12---:R1:W2:Y:S01]  /*3990*/  LDS.128 R36, [R106+0x2000] ;  /* 0x002000006a247984 */ /* 0x0062a20000000c00 */
[----:B------:R-:W-:Y:S01]  /*39a0*/  ISETP.GE.AND P4, PT, R22, R104, PT ;  /* 0x000000681600720c */ /* 0x000fe20003f86270 */
[----:B------:R-:W-:-:S12]  /*39b0*/  BSSY B2, `(.L_x_1365) ;  /* 0x000002f000027945 */ /* 0x000fd80003800000 */
[----:B-1----:R-:W-:Y:S05]  /*39c0*/  @P4 BRA `(.L_x_1366) ;  /* 0x0000000000b44947 */ /* 0x002fea0003800000 */
[--C-:B------:R-:W-:Y:S01]  /*39d0*/  SHF.R.U64 R57, R52, 0x10, R53.reuse ;  /* 0x0000001034397819 */ /* 0x100fe20000001235 */
[----:B--2---:R-:W-:Y:S01]  /*39e0*/  IMAD.U32 R50, R38, 0x10000, RZ ;  /* 0x0001000026327824 */ /* 0x004fe200078e00ff */
[----:B------:R-:W-:Y:S02]  /*39f0*/  SHF.R.U32.HI R52, RZ, 0x10, R53 ;  /* 0x00000010ff347819 */ /* 0x000fe40000011635 */
[--C-:B------:R-:W-:Y:S02]  /*3a00*/  SHF.R.U64 R53, R54, 0x10, R55.reuse ;  /* 0x0000001036357819 */ /* 0x100fe40000001237 */
[----:B------:R-:W-:Y:S01]  /*3a10*/  SHF.R.U32.HI R54, RZ, 0x10, R55 ;  /* 0x00000010ff367819 */ /* 0x000fe20000011637 */
[----:B------:R-:W-:Y:S01]  /*3a20*/  IMAD.U32 R55, R37, 0x10000, RZ ;  /* 0x0001000025377824 */ /* 0x000fe200078e00ff */
[----:B------:R-:W-:Y:S02]  /*3a30*/  PRMT R120, R120, 0x5410, R53 ;  /* 0x0000541078787816 */ /* 0x000fe40000000035 */
[----:B------:R-:W-:-:S02]  /*3a40*/  PRMT R122, R122, 0x5410, R57 ;  /* 0x000054107a7a7816 */ /* 0x000fc40000000039 */
[----:B------:R-:W-:Y:S02]  /*3a50*/  PRMT R119, R119, 0x5410, R54 ;  /* 0x0000541077777816 */ /* 0x000fe40000000036 */
[----:B------:R-:W-:Y:S01]  /*3a60*/  LOP3.LUT R53, R37, 0xffff0000, RZ, 0xc0, !PT ;  /* 0xffff000025357812 */ /* 0x000fe200078ec0ff */
[----:B------:R-:W-:Y:S01]  /*3a70*/  IMAD.U32 R37, R36, 0x10000, RZ ;  /* 0x0001000024257824 */ /* 0x000fe200078e00ff */
[C---:B------:R-:W-:Y:S01]  /*3a80*/  LOP3.LUT R58, R120.reuse, 0xffff0000, RZ, 0xc0, !PT ;  /* 0xffff0000783a7812 */ /* 0x040fe200078ec0ff */
[----:B------:R-:W-:Y:S01]  /*3a90*/  IMAD.U32 R120, R120, 0x10000, RZ ;  /* 0x0001000078787824 */ /* 0x000fe200078e00ff */
[C---:B------:R-:W-:Y:S01]  /*3aa0*/  LOP3.LUT R54, R122.reuse, 0xffff0000, RZ, 0xc0, !PT ;  /* 0xffff00007a367812 */ /* 0x040fe200078ec0ff */
[----:B------:R-:W-:Y:S01]  /*3ab0*/  IMAD.U32 R122, R122, 0x10000, RZ ;  /* 0x000100007a7a7824 */ /* 0x000fe200078e00ff */
[----:B------:R-:W-:Y:S01]  /*3ac0*/  PRMT R121, R121, 0x5410, R52 ;  /* 0x0000541079797816 */ /* 0x000fe20000000034 */
[----:B------:R-:W-:Y:S01]  /*3ad0*/  FMUL.FTZ R60, R53, R58 ;  /* 0x0000003a353c7220 */ /* 0x000fe20000410000 */
[----:B------:R-:W-:Y:S01]  /*3ae0*/  LOP3.LUT R51, R38, 0xffff0000, RZ, 0xc0, !PT ;  /* 0xffff000026337812 */ /* 0x000fe200078ec0ff */
[----:B------:R-:W-:-:S02]  /*3af0*/  IMAD.U32 R52, R119, 0x10000, RZ ;  /* 0x0001000077347824 */ /* 0x000fc400078e00ff */
[-C--:B------:R-:W-:Y:S01]  /*3b00*/  FMUL.FTZ R57, R53, R54.reuse ;  /* 0x0000003635397220 */ /* 0x080fe20000410000 */
[----:B------:R-:W-:Y:S01]  /*3b10*/  IMAD.U32 R56, R121, 0x10000, RZ ;  /* 0x0001000079387824 */ /* 0x000fe200078e00ff */
[----:B------:R-:W-:Y:S01]  /*3b20*/  LOP3.LUT R53, R36, 0xffff0000, RZ, 0xc0, !PT ;  /* 0xffff000024357812 */ /* 0x000fe200078ec0ff */
[----:B------:R-:W-:Y:S01]  /*3b30*/  FFMA.FTZ R36, R55, R54, -R60 ;  /* 0x0000003637247223 */ /* 0x000fe2000001083c */
[----:B------:R-:W-:Y:S01]  /*3b40*/  FMUL.FTZ R59, R51, R52 ;  /* 0x00000034333b7220 */ /* 0x000fe20000410000 */
[----:B------:R-:W-:Y:S01]  /*3b50*/  FFMA.FTZ R55, R55, R58, R57 ;  /* 0x0000003a37377223 */ /* 0x000fe20000010039 */
[----:B------:R-:W-:Y:S01]  /*3b60*/  LOP3.LUT R38, R39, 0xffff0000, RZ, 0xc0, !PT ;  /* 0xffff000027267812 */ /* 0x000fe200078ec0ff */
[-C--:B------:R-:W-:Y:S01]  /*3b70*/  FMUL.FTZ R57, R51, R56.reuse ;  /* 0x0000003833397220 */ /* 0x080fe20000410000 */
[----:B------:R-:W-:Y:S01]  /*3b80*/  LOP3.LUT R119, R119, 0xffff0000, RZ, 0xc0, !PT ;  /* 0xffff000077777812 */ /* 0x000fe200078ec0ff */
[C---:B------:R-:W-:Y:S01]  /*3b90*/  FFMA.FTZ R51, R50.reuse, R56, -R59 ;  /* 0x0000003832337223 */ /* 0x040fe2000001083b */
[----:B------:R-:W-:Y:S01]  /*3ba0*/  LOP3.LUT R121, R121, 0xffff0000, RZ, 0xc0, !PT ;  /* 0xffff000079797812 */ /* 0x000fe200078ec0ff */
[----:B------:R-:W-:Y:S01]  /*3bb0*/  FFMA.FTZ R50, R50, R52, R57 ;  /* 0x0000003432327223 */ /* 0x000fe20000010039 */
[----:B------:R-:W-:-:S02]  /*3bc0*/  IMAD.U32 R39, R39, 0x10000, RZ ;  /* 0x0001000027277824 */ /* 0x000fc400078e00ff */
[C---:B------:R-:W-:Y:S01]  /*3bd0*/  FMUL.FTZ R52, R38.reuse, R119 ;  /* 0x0000007726347220 */ /* 0x040fe20000410000 */
[-C--:B------:R-:W-:Y:S01]  /*3be0*/  FMUL.FTZ R54, R38, R121.reuse ;  /* 0x0000007926367220 */ /* 0x080fe20000410000 */
[C---:B------:R-:W-:Y:S01]  /*3bf0*/  FMUL.FTZ R38, R53.reuse, R120 ;  /* 0x0000007835267220 */ /* 0x040fe20000410000 */
[-C--:B------:R-:W-:Y:S01]  /*3c00*/  FMUL.FTZ R53, R53, R122.reuse ;  /* 0x0000007a35357220 */ /* 0x080fe20000410000 */
[C---:B------:R-:W-:Y:S01]  /*3c10*/  FFMA.FTZ R52, R39.reuse, R121, -R52 ;  /* 0x0000007927347223 */ /* 0x040fe20000010834 */
[----:B------:R-:W-:Y:S01]  /*3c20*/  FFMA.FTZ R39, R39, R119, R54 ;  /* 0x0000007727277223 */ /* 0x000fe20000010036 */
[C---:B------:R-:W-:Y:S01]  /*3c30*/  FFMA.FTZ R38, R37.reuse, R122, -R38 ;  /* 0x0000007a25267223 */ /* 0x040fe20000010826 */
[----:B------:R-:W-:Y:S01]  /*3c40*/  FFMA.FTZ R53, R37, R120, R53 ;  /* 0x0000007825357223 */ /* 0x000fe20000010035 */
[----:B------:R-:W-:Y:S02]  /*3c50*/  F2FP.BF16.F32.PACK_AB R50, R50, R51 ;  /* 0x000000333232723e */ /* 0x000fe400000010ff */
[----:B------:R-:W-:-:S02]  /*3c60*/  F2FP.BF16.F32.PACK_AB R37, R55, R36 ;  /* 0x000000243725723e */ /* 0x000fc400000010ff */
[----:B------:R-:W-:Y:S01]  /*3c70*/  F2FP.BF16.F32.PACK_AB R36, R53, R38 ;  /* 0x000000263524723e */ /* 0x000fe200000010ff */
[----:B------:R-:W-:Y:S01]  /*3c80*/  IMAD.MOV.U32 R38, RZ, RZ, R50 ;  /* 0x000000ffff267224 */ /* 0x000fe200078e0032 */
[----:B------:R-:W-:-:S07]  /*3c90*/  F2FP.BF16.F32.PACK_AB R39, R39, R52 ;  /* 0x000000342727723e */ /* 0x000fce00000010ff */
.L_x_1366:
[----:B------:R-:W-:Y:S05]  /*3ca0*/  BSYNC B2 ;  /* 0x0000000000027941 */ /* 0x000fea0003800000 */
.L_x_1365:
[----:B--2---:R3:W-:Y:S02]  /*3cb0*/  STG.E.128 desc[UR60][R48.64], R36 ;  /* 0x0000002430007986 */ /* 0x0047e4000c101d3c */
.L_x_1364:
[----:B------:R-:W-:Y:S05]  /*3cc0*/  BSYNC B1 ;  /* 0x0000000000017941 */ /* 0x000fea0003800000 */
.L_x_1363:
[----:B------:R-:W-:Y:S05]  /*3cd0*/  @P2 BRA `(.L_x_1362) ;  /* 0x0000001800b82947 */ /* 0x000fea0003800000 */
[----:B-123--:R1:W2:Y:S01]  /*3ce0*/  LDS.128 R36, [R105+0x2000] ;  /* 0x0020000069247984 */ /* 0x00e2a20000000c00 */
[----:B------:R-:W-:Y:S01]  /*3cf0*/  ISETP.GE.AND P4, PT, R202, R104, PT ;  /* 0x00000068ca00720c */ /* 0x000fe20003f86270 */
[----:B------:R-:W-:-:S12]  /*3d00*/  BSSY B1, `(.L_x_1367) ;  /* 0x000002f000017945 */ /* 0x000fd80003800000 */
[----:B-1----:R-:W-:Y:S05]  /*3d10*/  @P4 BRA `(.L_x_1368) ;  /* 0x0000000000b44947 */ /* 0x002fea0003800000 */
[----:B------:R-:W-:Y:S02]  /*3d20*/  SHF.R.U64 R50, R46, 0x10, R47 ;  /* 0x000000102e327819 */ /* 0x000fe4000000122f */
[--C-:B------:R-:W-:Y:S02]  /*3d30*/  SHF.R.U64 R46, R44, 0x10, R45.reuse ;  /* 0x000000102c2e7819 */ /* 0x100fe4000000122d */
[----:B------:R-:W-:Y:S01]  /*3d40*/  SHF.R.U32.HI R51, RZ, 0x10, R45 ;  /* 0x00000010ff337819 */ /* 0x000fe2000001162d */
[----:B--2---:R-:W-:Y:S01]  /*3d50*/  IMAD.U32 R45, R38, 0x10000, RZ ;  /* 0x00010000262d7824 */ /* 0x004fe200078e00ff */
[----:B------:R-:W-:Y:S02]  /*3d60*/  PRMT R117, R117, 0x5410, R46 ;  /* 0x0000541075757816 */ /* 0x000fe4000000002e */
[----:B------:R-:W-:Y:S02]  /*3d70*/  PRMT R115, R115, 0x5410, R50 ;  /* 0x0000541073737816 */ /* 0x000fe40000000032 */
[----:B------:R-:W-:-:S02]  /*3d80*/  SHF.R.U32.HI R53, RZ, 0x10, R47 ;  /* 0x00000010ff357819 */ /* 0x000fc4000001162f */
[----:B------:R-:W-:Y:S02]  /*3d90*/  PRMT R118, R118, 0x5410, R51 ;  /* 0x0000541076767816 */ /* 0x000fe40000000033 */
[----:B------:R-:W-:Y:S02]  /*3da0*/  LOP3.LUT R46, R37, 0xffff0000, RZ, 0xc0, !PT ;  /* 0xffff0000252e7812 */ /* 0x000fe400078ec0ff */
[----:B------:R-:W-:Y:S01]  /*3db0*/  LOP3.LUT R51, R117, 0xffff0000, RZ, 0xc0, !PT ;  /* 0xffff000075337812 */ /* 0x000fe200078ec0ff */
[----:B------:R-:W-:Y:S01]  /*3dc0*/  IMAD.U32 R54, R118, 0x10000, RZ ;  /* 0x0001000076367824 */ /* 0x000fe200078e00ff */
[----:B------:R-:W-:Y:S01]  /*3dd0*/  LOP3.LUT R50, R115, 0xffff0000, RZ, 0xc0, !PT ;  /* 0xffff000073327812 */ /* 0x000fe200078ec0ff */
[----:B------:R-:W-:Y:S01]  /*3de0*/  IMAD.U32 R117, R117, 0x10000, RZ ;  /* 0x0001000075757824 */ /* 0x000fe200078e00ff */
[----:B------:R-:W-:Y:S01]  /*3df0*/  PRMT R116, R116, 0x5410, R53 ;  /* 0x0000541074747816 */ /* 0x000fe20000000035 */
[----:B------:R-:W-:Y:S01]  /*3e00*/  FMUL.FTZ R56, R46, R51 ;  /* 0x000000332e387220 */ /* 0x000fe20000410000 */
[----:B------:R-:W-:Y:S01]  /*3e10*/  LOP3.LUT R47, R38, 0xffff0000, RZ, 0xc0, !PT ;  /* 0xffff0000262f7812 */ /* 0x000fe200078ec0ff */
[C---:B------:R-:W-:Y:S01]  /*3e20*/  IMAD.U32 R38, R39.reuse, 0x10000, RZ ;  /* 0x0001000027267824 */ /* 0x040fe200078e00ff */
[----:B------:R-:W-:Y:S01]  /*3e30*/  LOP3.LUT R44, R39, 0xffff0000, RZ, 0xc0, !PT ;  /* 0xffff0000272c7812 */ /* 0x000fe200078ec0ff */
[----:B------:R-:W-:-:S02]  /*3e40*/  IMAD.U32 R39, R37, 0x10000, RZ ;  /* 0x0001000025277824 */ /* 0x000fc400078e00ff */
[----:B------:R-:W-:Y:S01]  /*3e50*/  FMUL.FTZ R46, R46, R50 ;  /* 0x000000322e2e7220 */ /* 0x000fe20000410000 */
[----:B------:R-:W-:Y:S02]  /*3e60*/  IMAD.U32 R52, R116, 0x10000, RZ ;  /* 0x0001000074347824 */ /* 0x000fe400078e00ff */
[----:B------:R-:W-:Y:S01]  /*3e70*/  FMUL.FTZ R58, R47, R54 ;  /* 0x000000362f3a7220 */ /* 0x000fe20000410000 */
[C---:B------:R-:W-:Y:S01]  /*3e80*/  FFMA.FTZ R56, R39.reuse, R50, -R56 ;  /* 0x0000003227387223 */ /* 0x040fe20000010838 */
[----:B------:R-:W-:Y:S01]  /*3e90*/  FFMA.FTZ R51, R39, R51, R46 ;  /* 0x0000003327337223 */ /* 0x000fe2000001002e */
[-C--:B------:R-:W-:Y:S01]  /*3ea0*/  FMUL.FTZ R46, R47, R52.reuse ;  /* 0x000000342f2e7220 */ /* 0x080fe20000410000 */
[----:B------:R-:W-:Y:S01]  /*3eb0*/  IMAD.U32 R37, R36, 0x10000, RZ ;  /* 0x0001000024257824 */ /* 0x000fe200078e00ff */
[----:B------:R-:W-:Y:S01]  /*3ec0*/  LOP3.LUT R47, R118, 0xffff0000, RZ, 0xc0, !PT ;  /* 0xffff0000762f7812 */ /* 0x000fe200078ec0ff */
[----:B------:R-:W-:Y:S01]  /*3ed0*/  FFMA.FTZ R58, R45, R52, -R58 ;  /* 0x000000342d3a7223 */ /* 0x000fe2000001083a */
[----:B------:R-:W-:Y:S01]  /*3ee0*/  LOP3.LUT R39, R116, 0xffff0000, RZ, 0xc0, !PT ;  /* 0xffff000074277812 */ /* 0x000fe200078ec0ff */
[----:B------:R-:W-:Y:S01]  /*3ef0*/  IMAD.U32 R115, R115, 0x10000, RZ ;  /* 0x0001000073737824 */ /* 0x000fe200078e00ff */
[----:B------:R-:W-:Y:S01]  /*3f00*/  LOP3.LUT R36, R36, 0xffff0000, RZ, 0xc0, !PT ;  /* 0xffff000024247812 */ /* 0x000fe200078ec0ff */
[----:B------:R-:W-:Y:S01]  /*3f10*/  FFMA.FTZ R45, R45, R54, R46 ;  /* 0x000000362d2d7223 */ /* 0x000fe2000001002e */
[C---:B------:R-:W-:Y:S01]  /*3f20*/  FMUL.FTZ R53, R44.reuse, R47 ;  /* 0x0000002f2c357220 */ /* 0x040fe20000410000 */
[----:B------:R-:W-:Y:S01]  /*3f30*/  FMUL.FTZ R46, R44, R39 ;  /* 0x000000272c2e7220 */ /* 0x000fe20000410000 */
[----:B------:R-:W-:Y:S01]  /*3f40*/  F2FP.BF16.F32.PACK_AB R51, R51, R56 ;  /* 0x000000383333723e */ /* 0x000fe200000010ff */
        /* <DEDUP_REMOVED lines=8> */
[----:B------:R-:W-:Y:S01]  /*3fd0*/  F2FP.BF16.F32.PACK_AB R36, R37, R44 ;  /* 0x0000002c2524723e */ /* 0x000fe200000010ff */
[----:B------:R-:W-:-:S07]  /*3fe0*/  IMAD.MOV.U32 R37, RZ, RZ, R51 ;  /* 0x000000ffff257224 */ /* 0x000fce00078e0033 */
.L_x_1368:
[----:B------:R-:W-:Y:S05]  /*3ff0*/  BSYNC B1 ;  /* 0x0000000000017941 */ /* 0x000fea0003800000 */
.L_x_1367:
[----:B--2---:R4:W-:Y:S01]  /*4000*/  STG.E.128 desc[UR60][R48.64+0x40], R36 ;  /* 0x0000402430007986 */ /* 0x0049e2000c101d3c */
[----:B------:R-:W-:Y:S05]  /*4010*/  BRA `(.L_x_1362) ;  /* 0x0000001400e87947 */ /* 0x000fea0003800000 */
.L_x_1346:
[----:B------:R-:W2:Y:S01]  /*4020*/  LDL R44, [R1+0x5c] ;  /* 0x00005c00012c7983 */ /* 0x000ea20000100800 */
[----:B------:R-:W-:Y:S02]  /*4030*/  ISETP.GE.AND P3, PT, R227, R108, PT ;  /* 0x0000006ce300720c */ /* 0x000fe40003f66270 */
[----:B------:R-:W-:Y:S02]  /*4040*/  CS2R R46, SRZ ;  /* 0x00000000002e7805 */ /* 0x000fe4000001ff00 */
[----:B------:R-:W-:-:S13]  /*4050*/  ISETP.GE.OR P3, PT, R16, R104, P3 ;  /* 0x000000681000720c */ /* 0x000fda0001f66670 */
[----:B------:R-:W-:Y:S01]  /*4060*/  @!P3 IADD3 R37, P4, P5, R32, R36, R5 ;  /* 0x000000242025b210 */ /* 0x000fe20007d9e005 */
[----:B------:R-:W0:Y:S08]  /*4070*/  @!P3 LDC.64 R52, c[0x0][0x3e8] ;  /* 0x0000fa00ff34bb82 */ /* 0x000e300000000a00 */
[----:B------:R-:W1:Y:S01]  /*4080*/  @!P3 LDC.64 R56, c[0x0][0x400] ;  /* 0x00010000ff38bb82 */ /* 0x000e620000000a00 */
[----:B--2---:R-:W-:-:S02]  /*4090*/  R2UR UR4, R44 ;  /* 0x000000002c0472ca */ /* 0x004fc400000e0000 */
[----:B------:R-:W-:Y:S02]  /*40a0*/  @!P3 IADD3.X R44, R80, R107, R6, P4, P5 ;  /* 0x0000006b502cb210 */ /* 0x000fe400027ea406 */
[----:B------:R-:W-:-:S04]  /*40b0*/  @!P3 IADD3 R54, P4, P5, R64, R38, R3 ;  /* 0x000000264036b210 */ /* 0x000fc80007d9e003 */
        /* <DEDUP_REMOVED lines=33> */
[----:B----4-:R-:W-:Y:S01]  /*42d0*/  IMAD.MOV.U32 R56, RZ, RZ, R47 ;  /* 0x000000ffff387224 */ /* 0x010fe200078e002f */
[----:B------:R-:W-:Y:S01]  /*42e0*/  PRMT R128, R128, 0x5410, R59 ;  /* 0x0000541080807816 */ /* 0x000fe2000000003b */
[----:B------:R-:W-:Y:S01]  /*42f0*/  IMAD.MOV.U32 R59, RZ, RZ, R46 ;  /* 0x000000ffff3b7224 */ /* 0x000fe200078e002e */
[----:B------:R-:W-:Y:S01]  /*4300*/  PRMT R123, R60, 0x7610, R123 ;  /* 0x000076103c7b7816 */ /* 0x000fe2000000007b */
[----:B------:R-:W-:Y:S02]  /*4310*/  IMAD.MOV.U32 R57, RZ, RZ, R44 ;  /* 0x000000ffff397224 */ /* 0x000fe400078e002c */
        /* <DEDUP_REMOVED lines=8> */
[----:B---3--:R-:W-:Y:S01]  /*43a0*/  IMAD.MOV.U32 R56, RZ, RZ, R50 ;  /* 0x000000ffff387224 */ /* 0x008fe200078e0032 */
[----:B------:R-:W-:Y:S01]  /*43b0*/  PRMT R117, R117, 0x5410, R62 ;  /* 0x0000541075757816 */ /* 0x000fe2000000003e */
        /* <DEDUP_REMOVED lines=17> */
.L_x_1369:
        /* <DEDUP_REMOVED lines=9> */
.L_x_1649:
[----:B------:R-:W-:Y:S05]  /*4560*/  BSYNC B1 ;  /* 0x0000000000017941 */ /* 0x000fea0003800000 */
.L_x_1370:
[----:B------:R-:W-:Y:S01]  /*4570*/  ISETP.GE.OR P5, PT, R19, R108, P1 ;  /* 0x0000006c1300720c */ /* 0x000fe20000fa6670 */
[----:B------:R-:W-:-:S12]  /*4580*/  BSSY B1, `(.L_x_1372) ;  /* 0x0000083000017945 */ /* 0x000fd80003800000 */
[----:B------:R-:W-:Y:S05]  /*4590*/  @P5 BRA `(.L_x_1373) ;  /* 0x0000000800045947 */ /* 0x000fea0003800000 */
[-C--:B--2---:R-:W-:Y:S01]  /*45a0*/  IMAD R56, R231, R104.reuse, RZ ;  /* 0x00000068e7387224 */ /* 0x084fe200078e02ff */
[----:B------:R-:W-:Y:S01]  /*45b0*/  BSSY B2, `(.L_x_1374) ;  /* 0x0000073000027945 */ /* 0x000fe20003800000 */
[----:B------:R-:W-:-:S04]  /*45c0*/  IMAD.WIDE.U32 R106, R19, R104, R102 ;  /* 0x00000068136a7225 */ /* 0x000fc800078e0066 */
[----:B------:R-:W-:Y:S01]  /*45d0*/  IMAD R57, R19, R105, R56 ;  /* 0x0000006913397224 */ /* 0x000fe200078e0238 */
[----:B------:R-:W-:Y:S01]  /*45e0*/  SEL R56, R75, R111, !P0 ;  /* 0x0000006f4b387207 */ /* 0x000fe20004000000 */
[----:B------:R-:W-:Y:S01]  /*45f0*/  IMAD R59, R2, 0x1800, R91 ;  /* 0x00001800023b7824 */ /* 0x000fe200078e025b */
[----:B------:R-:W-:Y:S01]  /*4600*/  IADD3 R112, P5, P6, R12, R106, R85 ;  /* 0x0000006a0c707210 */ /* 0x000fe20007ebe055 */
[----:B------:R-:W-:Y:S01]  /*4610*/  IMAD.IADD R114, R57, 0x1, R107 ;  /* 0x0000000139727824 */ /* 0x000fe200078e026b */
[----:B------:R-:W-:-:S04]  /*4620*/  SHF.R.S32.HI R57, RZ, 0x1f, R56 ;  /* 0x0000001fff397819 */ /* 0x000fc80000011438 */
[----:B------:R-:W-:Y:S01]  /*4630*/  LEA.HI R57, R57, R56, RZ, 0x4 ;  /* 0x0000003839397211 */ /* 0x000fe200078f20ff */
[----:B------:R-:W-:Y:S01]  /*4640*/  IMAD R56, R59, 0x2, R18 ;  /* 0x000000023b387824 */ /* 0x000fe200078e0212 */
[----:B------:R-:W-:Y:S02]  /*4650*/  IADD3.X R113, R72, R114, R87, P5, P6 ;  /* 0x0000007248717210 */ /* 0x000fe40002fec457 */
[----:B------:R-:W-:-:S05]  /*4660*/  LEA.HI.SX32 R57, R57, R84, 0x1c ;  /* 0x0000005439397211 */ /* 0x000fca00078fe2ff */
[----:B------:R-:W-:-:S05]  /*4670*/  IMAD.SHL.U32 R115, R57, 0x8, RZ ;  /* 0x0000000839737824 */ /* 0x000fca00078e00ff */
[----:B------:R-:W-:-:S04]  /*4680*/  LOP3.LUT R57, R83, 0x38, R115, 0xf8, !PT ;  /* 0x0000003853397812 */ /* 0x000fc800078ef873 */
[----:B------:R-:W-:-:S05]  /*4690*/  LOP3.LUT R57, R57, R86, RZ, 0x3c, !PT ;  /* 0x0000005639397212 */ /* 0x000fca00078e3cff */
[----:B------:R-:W-:-:S04]  /*46a0*/  IMAD R57, R218, 0x200, R57 ;  /* 0x00000200da397824 */ /* 0x000fc800078e0239 */
[----:B------:R-:W-:-:S04]  /*46b0*/  IMAD R57, R2, 0x1800, R57 ;  /* 0x0000180002397824 */ /* 0x000fc800078e0239 */
[----:B------:R-:W-:Y:S02]  /*46c0*/  IMAD R60, R57, 0x2, R18 ;  /* 0x00000002393c7824 */ /* 0x000fe400078e0212 */
[----:B------:R-:W1:Y:S04]  /*46d0*/  LDS.128 R56, [R56+0x1c400] ;  /* 0x01c4000038387984 */ /* 0x000e680000000c00 */
[----:B------:R-:W2:Y:S01]  /*46e0*/  LDS.128 R60, [R60+0x1c400] ;  /* 0x01c400003c3c7984 */ /* 0x000ea20000000c00 */
[----:B------:R-:W-:Y:S05]  /*46f0*/  @P4 BRA `(.L_x_1375) ;  /* 0x0000000400784947 */ /* 0x000fea0003800000 */
[----:B------:R-:W-:Y:S01]  /*4700*/  SHF.R.U32.HI R116, RZ, 0x10, R45 ;  /* 0x00000010ff747819 */ /* 0x000fe2000001162d */
[----:B--2---:R-:W-:Y:S01]  /*4710*/  IMAD.U32 R121, R61, 0x10000, RZ ;  /* 0x000100003d797824 */ /* 0x004fe200078e00ff */
[----:B------:R-:W-:Y:S01]  /*4720*/  SHF.R.U32.HI R120, RZ, 0x10, R37 ;  /* 0x00000010ff787819 */ /* 0x000fe20000011625 */
[----:B------:R-:W-:Y:S01]  /*4730*/  IMAD.U32 R124, R63, 0x10000, RZ ;  /* 0x000100003f7c7824 */ /* 0x000fe200078e00ff */
[----:B------:R-:W-:Y:S02]  /*4740*/  PRMT R116, R118, 0x5432, R116 ;  /* 0x0000543276747816 */ /* 0x000fe40000000074 */
[----:B------:R-:W-:Y:S01]  /*4750*/  PRMT R120, R117, 0x5432, R120 ;  /* 0x0000543275787816 */ /* 0x000fe20000000078 */
[C---:B-1----:R-:W-:Y:S01]  /*4760*/  IMAD.U32 R117, R57.reuse, 0x10000, RZ ;  /* 0x0001000039757824 */ /* 0x042fe200078e00ff */
[----:B------:R-:W-:Y:S01]  /*4770*/  LOP3.LUT R57, R57, 0xffff0000, RZ, 0xc0, !PT ;  /* 0xffff000039397812 */ /* 0x000fe200078ec0ff */
[C---:B------:R-:W-:Y:S01]  /*4780*/  IMAD.U32 R119, R116.reuse, 0x10000, RZ ;  /* 0x0001000074777824 */ /* 0x040fe200078e00ff */
[----:B------:R-:W-:Y:S01]  /*4790*/  LOP3.LUT R116, R116, 0xffff0000, RZ, 0xc0, !PT ;  /* 0xffff000074747812 */ /* 0x000fe200078ec0ff */
[----:B------:R-:W-:Y:S01]  /*47a0*/  IMAD.U32 R118, R120, 0x10000, RZ ;  /* 0x0001000078767824 */ /* 0x000fe200078e00ff */
[----:B------:R-:W-:Y:S01]  /*47b0*/  SHF.R.U64 R46, R46, 0x10, R47 ;  /* 0x000000102e2e7819 */ /* 0x000fe2000000122f */
[CC--:B------:R-:W-:Y:S01]  /*47c0*/  FMUL.FTZ R122, R121.reuse, R119.reuse ;  /* 0x00000077797a7220 */ /* 0x0c0fe20000410000 */
[----:B------:R-:W-:Y:S01]  /*47d0*/  SHF.R.U64 R44, R44, 0x10, R45 ;  /* 0x000000102c2c7819 */ /* 0x000fe2000000122d */
[-C--:B------:R-:W-:Y:S01]  /*47e0*/  FMUL.FTZ R121, R121, R118.reuse ;  /* 0x0000007679797220 */ /* 0x080fe20000410000 */
[----:B------:R-:W-:Y:S01]  /*47f0*/  SHF.R.U64 R36, R36, 0x10, R37 ;  /* 0x0000001024247819 */ /* 0x000fe20000001225 */
[C---:B------:R-:W-:Y:S01]  /*4800*/  FFMA.FTZ R118, R117.reuse, R118, -R122 ;  /* 0x0000007675767223 */ /* 0x040fe2000001087a */
[----:B------:R-:W-:Y:S01]  /*4810*/  PRMT R44, R130, 0x5432, R44 ;  /* 0x00005432822c7816 */ /* 0x000fe2000000002c */
[----:B------:R-:W-:Y:S01]  /*4820*/  FFMA.FTZ R117, R117, R119, R121 ;  /* 0x0000007775757223 */ /* 0x000fe20000010079 */
[----:B------:R-:W-:Y:S01]  /*4830*/  LOP3.LUT R119, R61, 0xffff0000, RZ, 0xc0, !PT ;  /* 0xffff00003d777812 */ /* 0x000fe200078ec0ff */
[----:B------:R-:W-:Y:S01]  /*4840*/  IMAD.U32 R37, R56, 0x10000, RZ ;  /* 0x0001000038257824 */ /* 0x000fe200078e00ff */
[----:B------:R-:W-:Y:S01]  /*4850*/  LOP3.LUT R61, R120, 0xffff0000, RZ, 0xc0, !PT ;  /* 0xffff0000783d7812 */ /* 0x000fe200078ec0ff */
[----:B------:R-:W-:Y:S01]  /*4860*/  IMAD.U32 R45, R58, 0x10000, RZ ;  /* 0x000100003a2d7824 */ /* 0x000fe200078e00ff */
[----:B------:R-:W-:Y:S01]  /*4870*/  SHF.R.U64 R38, R38, 0x10, R39 ;  /* 0x0000001026267819 */ /* 0x000fe20000001227 */
[----:B------:R-:W-:Y:S01]  /*4880*/  FMUL.FTZ R120, R119, R116 ;  /* 0x0000007477787220 */ /* 0x000fe20000410000 */
[----:B------:R-:W-:Y:S01]  /*4890*/  PRMT R36, R129, 0x5432, R36 ;  /* 0x0000543281247816 */ /* 0x000fe20000000024 */
[-C--:B------:R-:W-:Y:S01]  /*48a0*/  FMUL.FTZ R119, R119, R61.reuse ;  /* 0x0000003d77777220 */ /* 0x080fe20000410000 */
[----:B------:R-:W-:Y:S01]  /*48b0*/  LOP3.LUT R56, R56, 0xffff0000, RZ, 0xc0, !PT ;  /* 0xffff000038387812 */ /* 0x000fe200078ec0ff */
[----:B------:R-:W-:Y:S01]  /*48c0*/  FFMA.FTZ R61, R57, R61, -R120 ;  /* 0x0000003d393d7223 */ /* 0x000fe20000010878 */
[----:B------:R-:W-:-:S02]  /*48d0*/  IMAD.U32 R120, R59, 0x10000, RZ ;  /* 0x000100003b787824 */ /* 0x000fc400078e00ff */
[----:B------:R-:W-:Y:S01]  /*48e0*/  FFMA.FTZ R57, R57, R116, R119 ;  /* 0x0000007439397223 */ /* 0x000fe20000010077 */
[----:B------:R-:W-:Y:S02]  /*48f0*/  SHF.R.U32.HI R116, RZ, 0x10, R47 ;  /* 0x00000010ff747819 */ /* 0x000fe4000001162f */
[----:B------:R-:W-:Y:S01]  /*4900*/  SHF.R.U32.HI R119, RZ, 0x10, R39 ;  /* 0x00000010ff777819 */ /* 0x000fe20000011627 */
[----:B------:R-:W-:Y:S01]  /*4910*/  IMAD.U32 R39, R60, 0x10000, RZ ;  /* 0x000100003c277824 */ /* 0x000fe200078e00ff */
[C---:B------:R-:W-:Y:S02]  /*4920*/  PRMT R116, R123.reuse, 0x5432, R116 ;  /* 0x000054327b747816 */ /* 0x040fe40000000074 */
[----:B------:R-:W-:Y:S02]  /*4930*/  PRMT R119, R123, 0x5410, R119 ;  /* 0x000054107b777816 */ /* 0x000fe40000000077 */
[----:B------:R-:W-:Y:S01]  /*4940*/  LOP3.LUT R47, R59, 0xffff0000, RZ, 0xc0, !PT ;  /* 0xffff00003b2f7812 */ /* 0x000fe200078ec0ff */
[C---:B------:R-:W-:Y:S01]  /*4950*/  IMAD.U32 R121, R116.reuse, 0x10000, RZ ;  /* 0x0001000074797824 */ /* 0x040fe200078e00ff */
[----:B------:R-:W-:Y:S01]  /*4960*/  LOP3.LUT R59, R63, 0xffff0000, RZ, 0xc0, !PT ;  /* 0xffff00003f3b7812 */ /* 0x000fe200078ec0ff */
[C---:B------:R-:W-:Y:S01]  /*4970*/  IMAD.U32 R122, R119.reuse, 0x10000, RZ ;  /* 0x00010000777a7824 */ /* 0x040fe200078e00ff */
[----:B------:R-:W-:Y:S01]  /*4980*/  LOP3.LUT R116, R116, 0xffff0000, RZ, 0xc0, !PT ;  /* 0xffff000074747812 */ /* 0x000fe200078ec0ff */
[C---:B------:R-:W-:Y:S01]  /*4990*/  FMUL.FTZ R123, R124.reuse, R121 ;  /* 0x000000797c7b7220 */ /* 0x040fe20000410000 */
[----:B------:R-:W-:Y:S01]  /*49a0*/  LOP3.LUT R119, R119, 0xffff0000, RZ, 0xc0, !PT ;  /* 0xffff000077777812 */ /* 0x000fe200078ec0ff */
[----:B------:R-:W-:Y:S01]  /*49b0*/  FMUL.FTZ R124, R124, R122 ;  /* 0x0000007a7c7c7220 */ /* 0x000fe20000410000 */
[----:B------:R-:W-:Y:S01]  /*49c0*/  LOP3.LUT R60, R60, 0xffff0000, RZ, 0xc0, !PT ;  /* 0xffff00003c3c7812 */ /* 0x000fe200078ec0ff */
[----:B------:R-:W-:Y:S01]  /*49d0*/  FMUL.FTZ R63, R59, R116 ;  /* 0x000000743b3f7220 */ /* 0x000fe20000410000 */
[----:B------:R-:W-:Y:S01]  /*49e0*/  PRMT R46, R127, 0x5432, R46 ;  /* 0x000054327f2e7816 */ /* 0x000fe2000000002e */
[-C--:B------:R-:W-:Y:S01]  /*49f0*/  FMUL.FTZ R59, R59, R119.reuse ;  /* 0x000000773b3b7220 */ /* 0x080fe20000410000 */
[----:B------:R-:W-:Y:S01]  /*4a00*/  FFMA.FTZ R123, R120, R122, -R123 ;  /* 0x0000007a787b7223 */ /* 0x000fe2000001087b */
[----:B------:R-:W-:Y:S01]  /*4a10*/  FFMA.FTZ R63, R47, R119, -R63 ;  /* 0x000000772f3f7223 */ /* 0x000fe2000001083f */
[----:B------:R-:W-:-:S02]  /*4a20*/  IMAD.U32 R119, R44, 0x10000, RZ ;  /* 0x000100002c777824 */ /* 0x000fc400078e00ff */
[----:B------:R-:W-:Y:S01]  /*4a30*/  FFMA.FTZ R59, R47, R116, R59 ;  /* 0x000000742f3b7223 */ /* 0x000fe2000001003b */
[----:B------:R-:W-:Y:S01]  /*4a40*/  IMAD.U32 R47, R36, 0x10000, RZ ;  /* 0x00010000242f7824 */ /* 0x000fe200078e00ff */
[----:B------:R-:W-:Y:S01]  /*4a50*/  LOP3.LUT R44, R44, 0xffff0000, RZ, 0xc0, !PT ;  /* 0xffff00002c2c7812 */ /* 0x000fe200078ec0ff */
[C---:B------:R-:W-:Y:S01]  /*4a60*/  FMUL.FTZ R116, R39.reuse, R119 ;  /* 0x0000007727747220 */ /* 0x040fe20000410000 */
[----:B------:R-:W-:Y:S01]  /*4a70*/  LOP3.LUT R36, R36, 0xffff0000, RZ, 0xc0, !PT ;  /* 0xffff000024247812 */ /* 0x000fe200078ec0ff */
[----:B------:R-:W-:Y:S01]  /*4a80*/  FMUL.FTZ R39, R39, R47 ;  /* 0x0000002f27277220 */ /* 0x000fe20000410000 */
[----:B------:R-:W-:Y:S01]  /*4a90*/  FFMA.FTZ R124, R120, R121, R124 ;  /* 0x00000079787c7223 */ /* 0x000fe2000001007c */
[C---:B------:R-:W-:Y:S01]  /*4aa0*/  FFMA.FTZ R116, R37.reuse, R47, -R116 ;  /* 0x0000002f25747223 */ /* 0x040fe20000010874 */
[----:B------:R-:W-:Y:S01]  /*4ab0*/  FMUL.FTZ R47, R60, R44 ;  /* 0x0000002c3c2f7220 */ /* 0x000fe20000410000 */
[----:B------:R-:W-:Y:S01]  /*4ac0*/  LOP3.LUT R120, R58, 0xffff0000, RZ, 0xc0, !PT ;  /* 0xffff00003a787812 */ /* 0x000fe200078ec0ff */
[-C--:B------:R-:W-:Y:S01]  /*4ad0*/  FMUL.FTZ R60, R60, R36.reuse ;  /* 0x000000243c3c7220 */ /* 0x080fe20000410000 */
[----:B------:R-:W-:Y:S01]  /*4ae0*/  PRMT R38, R128, 0x5432, R38 ;  /* 0x0000543280267816 */ /* 0x000fe20000000026 */
[----:B------:R-:W-:Y:S01]  /*4af0*/  FFMA.FTZ R47, R56, R36, -R47 ;  /* 0x00000024382f7223 */ /* 0x000fe2000001082f */
[C---:B------:R-:W-:Y:S01]  /*4b00*/  IMAD.U32 R58, R62.reuse, 0x10000, RZ ;  /* 0x000100003e3a7824 */ /* 0x040fe200078e00ff */
[----:B------:R-:W-:Y:S01]  /*4b10*/  LOP3.LUT R62, R62, 0xffff0000, RZ, 0xc0, !PT ;  /* 0xffff00003e3e7812 */ /* 0x000fe200078ec0ff */
[C---:B------:R-:W-:Y:S01]  /*4b20*/  IMAD.U32 R36, R46.reuse, 0x10000, RZ ;  /* 0x000100002e247824 */ /* 0x040fe200078e00ff */
[----:B------:R-:W-:Y:S01]  /*4b30*/  LOP3.LUT R46, R46, 0xffff0000, RZ, 0xc0, !PT ;  /* 0xffff00002e2e7812 */ /* 0x000fe200078ec0ff */
[----:B------:R-:W-:Y:S01]  /*4b40*/  FFMA.FTZ R39, R37, R119, R39 ;  /* 0x0000007725277223 */ /* 0x000fe20000010027 */
[C---:B------:R-:W-:Y:S01]  /*4b50*/  IMAD.U32 R37, R38.reuse, 0x10000, RZ ;  /* 0x0001000026257824 */ /* 0x040fe200078e00ff */
[----:B------:R-:W-:Y:S01]  /*4b60*/  LOP3.LUT R38, R38, 0xffff0000, RZ, 0xc0, !PT ;  /* 0xffff000026267812 */ /* 0x000fe200078ec0ff */
[----:B------:R-:W-:Y:S01]  /*4b70*/  FFMA.FTZ R60, R56, R44, R60 ;  /* 0x0000002c383c7223 */ /* 0x000fe2000001003c */
        /* <DEDUP_REMOVED lines=21> */
[----:B------:R-:W-:-:S07]  /*4cd0*/  IMAD.MOV.U32 R58, RZ, RZ, R44 ;  /* 0x000000ffff3a7224 */ /* 0x000fce00078e002c */
.L_x_1375:
[----:B------:R-:W-:Y:S05]  /*4ce0*/  BSYNC B2 ;  /* 0x0000000000027941 */ /* 0x000fea0003800000 */
.L_x_1374:
[----:B------:R-:W-:Y:S02]  /*4cf0*/  ISETP.GE.AND P5, PT, R115, R110, PT ;  /* 0x0000006e7300720c */ /* 0x000fe40003fa6270 */
[----:B------:R-:W-:-:S11]  /*4d00*/  P2R R36, PR, RZ, 0x1 ;  /* 0x00000001ff247803 */ /* 0x000fd60000000000 */
[--C-:B------:R-:W-:Y:S02]  /*4d10*/  @!P5 SHF.R.S32.HI R37, RZ, 0x1f, R115.reuse ;  /* 0x0000001fff25d819 */ /* 0x100fe40000011473 */
[----:B------:R-:W-:-:S04]  /*4d20*/  @!P5 IADD3 R106, P0, P6, R12, R106, R115 ;  /* 0x0000006a0c6ad210 */ /* 0x000fc80007e1e073 */
[----:B------:R-:W-:Y:S02]  /*4d30*/  @!P5 IADD3.X R114, R72, R114, R37, P0, P6 ;  /* 0x000000724872d210 */ /* 0x000fe400007ec425 */
[----:B------:R-:W-:Y:S02]  /*4d40*/  ISETP.NE.AND P0, PT, R36, RZ, PT ;  /* 0x000000ff2400720c */ /* 0x000fe40003f05270 */
[----:B------:R-:W-:-:S04]  /*4d50*/  LEA R36, P6, R112, R100, 0x1 ;  /* 0x0000006470247211 */ /* 0x000fc800078c08ff */
[----:B------:R-:W-:Y:S02]  /*4d60*/  LEA.HI.X R37, R112, R101, R113, 0x1, P6 ;  /* 0x0000006570257211 */ /* 0x000fe400030f0c71 */
[----:B------:R-:W-:-:S03]  /*4d70*/  @!P5 LEA R38, P6, R106, R100, 0x1 ;  /* 0x000000646a26d211 */ /* 0x000fc600078c08ff */
[----:B-1----:R1:W-:Y:S01]  /*4d80*/  STG.E.128 desc[UR60][R36.64], R56 ;  /* 0x0000003824007986 */ /* 0x0023e2000c101d3c */
[----:B------:R-:W-:-:S05]  /*4d90*/  @!P5 LEA.HI.X R39, R106, R101, R114, 0x1, P6 ;  /* 0x000000656a27d211 */ /* 0x000fca00030f0c72 */
[----:B--2---:R1:W-:Y:S04]  /*4da0*/  @!P5 STG.E.128 desc[UR60][R38.64], R60 ;  /* 0x0000003c2600d986 */ /* 0x0043e8000c101d3c */
.L_x_1373:
[----:B------:R-:W-:Y:S05]  /*4db0*/  BSYNC B1 ;  /* 0x0000000000017941 */ /* 0x000fea0003800000 */
.L_x_1372:
[C---:B------:R-:W-:Y:S01]  /*4dc0*/  ISETP.GE.OR P5, PT, R227.reuse, R108, P1 ;  /* 0x0000006ce300720c */ /* 0x040fe20000fa6670 */
        /* <DEDUP_REMOVED lines=11> */
[----:B------:R-:W-:Y:S01]  /*4e80*/  LEA.HI.X R57, R36, R101, R37, 0x1, P5 ;  /* 0x0000006524397211 */ /* 0x000fe200028f0c25 */
[----:B------:R-:W-:Y:S01]  /*4e90*/  IMAD R37, R2, 0x1800, R88 ;  /* 0x0000180002257824 */ /* 0x000fe200078e0258 */
[----:B------:R-:W-:-:S03]  /*4ea0*/  SHF.R.S32.HI R36, RZ, 0x1f, R111 ;  /* 0x0000001fff247819 */ /* 0x000fc6000001146f */
[----:B------:R-:W-:Y:S01]  /*4eb0*/  IMAD R37, R37, 0x2, R18 ;  /* 0x0000000225257824 */ /* 0x000fe200078e0212 */
[----:B------:R-:W-:-:S04]  /*4ec0*/  LEA.HI R111, R36, R111, RZ, 0x4 ;  /* 0x0000006f246f7211 */ /* 0x000fc800078f20ff */
[----:B------:R-:W-:-:S05]  /*4ed0*/  LEA.HI.SX32 R61, R111, R84, 0x1c ;  /* 0x000000546f3d7211 */ /* 0x000fca00078fe2ff */
[----:B------:R-:W-:-:S05]  /*4ee0*/  IMAD.SHL.U32 R61, R61, 0x8, RZ ;  /* 0x000000083d3d7824 */ /* 0x000fca00078e00ff */
[----:B------:R-:W-:-:S04]  /*4ef0*/  LOP3.LUT R36, R215, 0x38, R61, 0xf8, !PT ;  /* 0x00000038d7247812 */ /* 0x000fc800078ef83d */
[----:B------:R-:W-:-:S05]  /*4f00*/  LOP3.LUT R36, R36, R38, RZ, 0x3c, !PT ;  /* 0x0000002624247212 */ /* 0x000fca00078e3cff */
[----:B------:R-:W-:-:S04]  /*4f10*/  IMAD.IADD R39, R219, 0x1, R36 ;  /* 0x00000001db277824 */ /* 0x000fc800078e0224 */
[----:B------:R-:W-:-:S04]  /*4f20*/  IMAD R39, R2, 0x1800, R39 ;  /* 0x0000180002277824 */ /* 0x000fc800078e0227 */
[----:B------:R-:W-:Y:S02]  /*4f30*/  IMAD R44, R39, 0x2, R18 ;  /* 0x00000002272c7824 */ /* 0x000fe400078e0212 */
[----:B------:R-:W1:Y:S04]  /*4f40*/  LDS.128 R36, [R37+0x1c400] ;  /* 0x01c4000025247984 */ /* 0x000e680000000c00 */
[----:B------:R-:W2:Y:S01]  /*4f50*/  LDS.128 R44, [R44+0x1c400] ;  /* 0x01c400002c2c7984 */ /* 0x000ea20000000c00 */
[----:B------:R-:W-:Y:S05]  /*4f60*/  @P4 BRA `(.L_x_1377) ;  /* 0x0000000400784947 */ /* 0x000fea0003800000 */
[--C-:B------:R-:W-:Y:S01]  /*4f70*/  SHF.R.U64 R50, R50, 0x10, R51.reuse ;  /* 0x0000001032327819 */ /* 0x100fe20000001233 */
[----:B--2---:R-:W-:Y:S01]  /*4f80*/  IMAD.U32 R60, R45, 0x10000, RZ ;  /* 0x000100002d3c7824 */ /* 0x004fe200078e00ff */
[----:B------:R-:W-:Y:S01]  /*4f90*/  SHF.R.U32.HI R63, RZ, 0x10, R51 ;  /* 0x00000010ff3f7819 */ /* 0x000fe20000011633 */
[----:B------:R-:W-:Y:S01]  /*4fa0*/  IMAD.U32 R106, R47, 0x10000, RZ ;  /* 0x000100002f6a7824 */ /* 0x000fe200078e00ff */
[----:B------:R-:W-:Y:S01]  /*4fb0*/  SHF.R.U64 R51, R52, 0x10, R53 ;  /* 0x0000001034337819 */ /* 0x000fe20000001235 */
[----:B-1----:R-:W-:Y:S01]  /*4fc0*/  IMAD.U32 R105, R39, 0x10000, RZ ;  /* 0x0001000027697824 */ /* 0x002fe200078e00ff */
[----:B------:R-:W-:Y:S01]  /*4fd0*/  SHF.R.U64 R48, R48, 0x10, R49 ;  /* 0x0000001030307819 */ /* 0x000fe20000001231 */
[----:B------:R-:W-:Y:S01]  /*4fe0*/  IMAD.U32 R107, R46, 0x10000, RZ ;  /* 0x000100002e6b7824 */ /* 0x000fe200078e00ff */
[----:B------:R-:W-:Y:S01]  /*4ff0*/  SHF.R.U32.HI R52, RZ, 0x10, R53 ;  /* 0x00000010ff347819 */ /* 0x000fe20000011635 */
[----:B------:R-:W-:Y:S01]  /*5000*/  IMAD.U32 R104, R38, 0x10000, RZ ;  /* 0x0001000026687824 */ /* 0x000fe200078e00ff */
[----:B------:R-:W-:-:S02]  /*5010*/  SHF.R.U32.HI R49, RZ, 0x10, R49 ;  /* 0x00000010ff317819 */ /* 0x000fc40000011631 */
[----:B------:R-:W-:Y:S02]  /*5020*/  PRMT R52, R126, 0x5432, R52 ;  /* 0x000054327e347816 */ /* 0x000fe40000000034 */
[----:B------:R-:W-:Y:S02]  /*5030*/  PRMT R128, R128, 0x5410, R49 ;  /* 0x0000541080807816 */ /* 0x000fe40000000031 */
[--C-:B------:R-:W-:Y:S02]  /*5040*/  SHF.R.U64 R53, R54, 0x10, R55.reuse ;  /* 0x0000001036357819 */ /* 0x100fe40000001237 */
[----:B------:R-:W-:Y:S01]  /*5050*/  SHF.R.U32.HI R54, RZ, 0x10, R55 ;  /* 0x00000010ff367819 */ /* 0x000fe20000011637 */
[----:B------:R-:W-:Y:S01]  /*5060*/  IMAD.U32 R49, R128, 0x10000, RZ ;  /* 0x0001000080317824 */ /* 0x000fe200078e00ff */
[----:B------:R-:W-:Y:S01]  /*5070*/  PRMT R127, R127, 0x5410, R48 ;  /* 0x000054107f7f7816 */ /* 0x000fe20000000030 */
[----:B------:R-:W-:Y:S01]  /*5080*/  IMAD.U32 R48, R52, 0x10000, RZ ;  /* 0x0001000034307824 */ /* 0x000fe200078e00ff */
[----:B------:R-:W-:Y:S01]  /*5090*/  PRMT R54, R125, 0x5432, R54 ;  /* 0x000054327d367816 */ /* 0x000fe20000000036 */
[----:B------:R-:W-:Y:S01]  /*50a0*/  IMAD.U32 R55, R37, 0x10000, RZ ;  /* 0x0001000025377824 */ /* 0x000fe200078e00ff */
[----:B------:R-:W-:Y:S01]  /*50b0*/  PRMT R130, R130, 0x5410, R51 ;  /* 0x0000541082827816 */ /* 0x000fe20000000033 */
[CC--:B------:R-:W-:Y:S01]  /*50c0*/  FMUL.FTZ R112, R60.reuse, R48.reuse ;  /* 0x000000303c707220 */ /* 0x0c0fe20000410000 */
[----:B------:R-:W-:Y:S01]  /*50d0*/  PRMT R129, R129, 0x5410, R53 ;  /* 0x0000541081817816 */ /* 0x000fe20000000035 */
[-C--:B------:R-:W-:Y:S01]  /*50e0*/  FMUL.FTZ R60, R60, R49.reuse ;  /* 0x000000313c3c7220 */ /* 0x080fe20000410000 */
[----:B------:R-:W-:Y:S01]  /*50f0*/  LOP3.LUT R62, R45, 0xffff0000, RZ, 0xc0, !PT ;  /* 0xffff00002d3e7812 */ /* 0x000fe200078ec0ff */
[C---:B------:R-:W-:Y:S01]  /*5100*/  FFMA.FTZ R112, R55.reuse, R49, -R112 ;  /* 0x0000003137707223 */ /* 0x040fe20000010870 */
[----:B------:R-:W-:Y:S01]  /*5110*/  LOP3.LUT R51, R52, 0xffff0000, RZ, 0xc0, !PT ;  /* 0xffff000034337812 */ /* 0x000fe200078ec0ff */
[----:B------:R-:W-:Y:S01]  /*5120*/  IMAD.U32 R52, R54, 0x10000, RZ ;  /* 0x0001000036347824 */ /* 0x000fe200078e00ff */
[----:B------:R-:W-:Y:S01]  /*5130*/  LOP3.LUT R53, R128, 0xffff0000, RZ, 0xc0, !PT ;  /* 0xffff000080357812 */ /* 0x000fe200078ec0ff */
[----:B------:R-:W-:Y:S01]  /*5140*/  FFMA.FTZ R60, R55, R48, R60 ;  /* 0x00000030373c7223 */ /* 0x000fe2000001003c */
[----:B------:R-:W-:Y:S01]  /*5150*/  PRMT R126, R126, 0x5410, R63 ;  /* 0x000054107e7e7816 */ /* 0x000fe2000000003f */
        /* <DEDUP_REMOVED lines=8> */
[----:B------:R-:W-:Y:S01]  /*51e0*/  FFMA.FTZ R49, R58, R53, -R49 ;  /* 0x000000353a317223 */ /* 0x000fe20000010831 */
[----:B------:R-:W-:Y:S01]  /*51f0*/  LOP3.LUT R39, R39, 0xffff0000, RZ, 0xc0, !PT ;  /* 0xffff000027277812 */ /* 0x000fe200078ec0ff */
[-C--:B------:R-:W-:Y:S01]  /*5200*/  FMUL.FTZ R53, R106, R48.reuse ;  /* 0x000000306a357220 */ /* 0x080fe20000410000 */
[----:B------:R-:W-:Y:S01]  /*5210*/  FFMA.FTZ R62, R105, R48, -R62 ;  /* 0x00000030693e7223 */ /* 0x000fe2000001083e */
[----:B------:R-:W-:Y:S01]  /*5220*/  FMUL.FTZ R114, R47, R54 ;  /* 0x000000362f727220 */ /* 0x000fe20000410000 */
[----:B------:R-:W-:-:S02]  /*5230*/  IMAD.U32 R45, R44, 0x10000, RZ ;  /* 0x000100002c2d7824 */ /* 0x000fc400078e00ff */
[----:B------:R-:W-:Y:S01]  /*5240*/  FFMA.FTZ R55, R58, R51, R55 ;  /* 0x000000333a377223 */ /* 0x000fe20000010037 */
[----:B------:R-:W-:Y:S01]  /*5250*/  IMAD.U32 R48, R130, 0x10000, RZ ;  /* 0x0001000082307824 */ /* 0x000fe200078e00ff */
[----:B------:R-:W-:Y:S01]  /*5260*/  LOP3.LUT R44, R44, 0xffff0000, RZ, 0xc0, !PT ;  /* 0xffff00002c2c7812 */ /* 0x000fe200078ec0ff */
[----:B------:R-:W-:Y:S01]  /*5270*/  IMAD.U32 R58, R127, 0x10000, RZ ;  /* 0x000100007f3a7824 */ /* 0x000fe200078e00ff */
[----:B------:R-:W-:Y:S01]  /*5280*/  LOP3.LUT R51, R130, 0xffff0000, RZ, 0xc0, !PT ;  /* 0xffff000082337812 */ /* 0x000fe200078ec0ff */
[-C--:B------:R-:W-:Y:S01]  /*5290*/  FMUL.FTZ R106, R47, R126.reuse ;  /* 0x0000007e2f6a7220 */ /* 0x080fe20000410000 */
[----:B------:R-:W-:Y:S01]  /*52a0*/  FFMA.FTZ R47, R39, R126, -R114 ;  /* 0x0000007e272f7223 */ /* 0x000fe20000010872 */
[----:B------:R-:W-:Y:S01]  /*52b0*/  LOP3.LUT R127, R127, 0xffff0000, RZ, 0xc0, !PT ;  /* 0xffff00007f7f7812 */ /* 0x000fe200078ec0ff */
[C---:B------:R-:W-:Y:S02]  /*52c0*/  IMAD.U32 R37, R36.reuse, 0x10000, RZ ;  /* 0x0001000024257824 */ /* 0x040fe400078e00ff */
[----:B------:R-:W-:Y:S01]  /*52d0*/  FMUL.FTZ R114, R45, R48 ;  /* 0x000000302d727220 */ /* 0x000fe20000410000 */
[----:B------:R-:W-:Y:S01]  /*52e0*/  LOP3.LUT R36, R36, 0xffff0000, RZ, 0xc0, !PT ;  /* 0xffff000024247812 */ /* 0x000fe200078ec0ff */
[----:B------:R-:W-:Y:S01]  /*52f0*/  FFMA.FTZ R52, R105, R52, R53 ;  /* 0x0000003469347223 */ /* 0x000fe20000010035 */
[----:B------:R-:W-:Y:S01]  /*5300*/  PRMT R50, R125, 0x5410, R50 ;  /* 0x000054107d327816 */ /* 0x000fe20000000032 */
[-C--:B------:R-:W-:Y:S01]  /*5310*/  FMUL.FTZ R45, R45, R58.reuse ;  /* 0x0000003a2d2d7220 */ /* 0x080fe20000410000 */
[C---:B------:R-:W-:Y:S01]  /*5320*/  FMUL.FTZ R53, R44.reuse, R51 ;  /* 0x000000332c357220 */ /* 0x040fe20000410000 */
[C---:B------:R-:W-:Y:S01]  /*5330*/  FFMA.FTZ R58, R37.reuse, R58, -R114 ;  /* 0x0000003a253a7223 */ /* 0x040fe20000010872 */
[-C--:B------:R-:W-:Y:S01]  /*5340*/  FMUL.FTZ R63, R44, R127.reuse ;  /* 0x0000007f2c3f7220 */ /* 0x080fe20000410000 */
[----:B------:R-:W-:Y:S01]  /*5350*/  FFMA.FTZ R37, R37, R48, R45 ;  /* 0x0000003025257223 */ /* 0x000fe2000001002d */
[C---:B------:R-:W-:Y:S01]  /*5360*/  IMAD.U32 R44, R129.reuse, 0x10000, RZ ;  /* 0x00010000812c7824 */ /* 0x040fe200078e00ff */
[----:B------:R-:W-:Y:S01]  /*5370*/  LOP3.LUT R46, R46, 0xffff0000, RZ, 0xc0, !PT ;  /* 0xffff00002e2e7812 */ /* 0x000fe200078ec0ff */
[----:B------:R-:W-:Y:S01]  /*5380*/  FFMA.FTZ R127, R36, R127, -R53 ;  /* 0x0000007f247f7223 */ /* 0x000fe20000010835 */
[----:B------:R-:W-:Y:S01]  /*5390*/  IMAD.U32 R45, R50, 0x10000, RZ ;  /* 0x00010000322d7824 */ /* 0x000fe200078e00ff */
[----:B------:R-:W-:Y:S01]  /*53a0*/  LOP3.LUT R129, R129, 0xffff0000, RZ, 0xc0, !PT ;  /* 0xffff000081817812 */ /* 0x000fe200078ec0ff */
[----:B------:R-:W-:Y:S01]  /*53b0*/  FFMA.FTZ R36, R36, R51, R63 ;  /* 0x0000003324247223 */ /* 0x000fe2000001003f */
[----:B------:R-:W-:Y:S01]  /*53c0*/  LOP3.LUT R53, R50, 0xffff0000, RZ, 0xc0, !PT ;  /* 0xffff000032357812 */ /* 0x000fe200078ec0ff */
[C---:B------:R-:W-:Y:S01]  /*53d0*/  FMUL.FTZ R51, R107.reuse, R44 ;  /* 0x0000002c6b337220 */ /* 0x040fe20000410000 */
[----:B------:R-:W-:Y:S01]  /*53e0*/  LOP3.LUT R38, R38, 0xffff0000, RZ, 0xc0, !PT ;  /* 0xffff000026267812 */ /* 0x000fe200078ec0ff */
[----:B------:R-:W-:Y:S01]  /*53f0*/  FMUL.FTZ R107, R107, R45 ;  /* 0x0000002d6b6b7220 */ /* 0x000fe20000410000 */
[----:B------:R-:W-:Y:S01]  /*5400*/  FFMA.FTZ R39, R39, R54, R106 ;  /* 0x0000003627277223 */ /* 0x000fe2000001006a */
[C---:B------:R-:W-:Y:S01]  /*5410*/  FMUL.FTZ R63, R46.reuse, R129 ;  /* 0x000000812e3f7220 */ /* 0x040fe20000410000 */
[----:B------:R-:W-:Y:S01]  /*5420*/  FMUL.FTZ R46, R46, R53 ;  /* 0x000000352e2e7220 */ /* 0x000fe20000410000 */
[C---:B------:R-:W-:Y:S01]  /*5430*/  FFMA.FTZ R107, R104.reuse, R44, R107 ;  /* 0x0000002c686b7223 */ /* 0x040fe2000001006b */
[----:B------:R-:W-:Y:S01]  /*5440*/  FFMA.FTZ R45, R104, R45, -R51 ;  /* 0x0000002d682d7223 */ /* 0x000fe20000010833 */
[C---:B------:R-:W-:Y:S01]  /*5450*/  FFMA.FTZ R44, R38.reuse, R53, -R63 ;  /* 0x00000035262c7223 */ /* 0x040fe2000001083f */
[----:B------:R-:W-:Y:S01]  /*5460*/  F2FP.BF16.F32.PACK_AB R47, R47, R62 ;  /* 0x0000003e2f2f723e */ /* 0x000fe200000010ff */
        /* <DEDUP_REMOVED lines=14> */
.L_x_1377:
[----:B------:R-:W-:Y:S05]  /*5550*/  BSYNC B1 ;  /* 0x0000000000017941 */ /* 0x000fea0003800000 */
.L_x_1376:
        /* <DEDUP_REMOVED lines=10> */
.L_x_1345:
[----:B------:R-:W2:Y:S02]  /*5600*/  LDL R36, [R1+0x5c] ;  /* 0x00005c0001247983 */ /* 0x000ea40000100800 */
[----:B--2---:R-:W-:-:S13]  /*5610*/  R2UR UR4, R36 ;  /* 0x00000000240472ca */ /* 0x004fda00000e0000 */
[----:B------:R-:W-:-:S06]  /*5620*/  UISETP.NE.AND UP0, UPT, UR4, 0x3, UPT ;  /* 0x000000030400788c */ /* 0x000fcc000bf05270 */
[----:B------:R-:W-:-:S13]  /*5630*/  PLOP3.LUT P3, PT, PT, PT, UP0, 0x80, 0x0 ;  /* 0x000000000000781c */ /* 0x000fda0003f6f008 */
[----:B------:R-:W-:Y:S05]  /*5640*/  @!P3 BRA `(.L_x_1378) ;  /* 0x000000000004b947 */ /* 0x000fea0003800000 */
[----:B------:R-:W-:Y:S01]  /*5650*/  BPT.TRAP 0x1 ;  /* 0x000000040000795c */ /* 0x000fe20000300000 */
.L_x_1378:
[----:B------:R-:W-:Y:S01]  /*5660*/  IMAD R96, R2, 0x8, R18 ;  /* 0x0000000802607824 */ /* 0x000fe200078e0212 */
[----:B------:R-:W-:Y:S01]  /*5670*/  SHF.L.U32 R109, R201, 0x1f, RZ ;  /* 0x0000001fc96d7819 */ /* 0x000fe200000006ff */
[----:B------:R-:W-:Y:S01]  /*5680*/  IMAD R108, R28, -0x60, R25 ;  /* 0xffffffa01c6c7824 */ /* 0x000fe200078e0219 */
[----:B------:R-:W-:Y:S02]  /*5690*/  BSSY B1, `(.L_x_1379) ;  /* 0x0000004000017945 */ /* 0x000fe40003800000 */
[----:B------:R-:W0:Y:S02]  /*56a0*/  SYNCS.PHASECHK.TRANS64.TRYWAIT P4, [R96+URZ+0x32490], R109 ;  /* 0x0324906d600075a7 */ /* 0x000e24000808017f */
[----:B------:R-:W-:Y:S01]  /*56b0*/  VIMNMX R108, R108, 0x60, PT ;  /* 0x000000606c6c7848 */ /* 0x000fe20003fe0100 */
[----:B0-----:R-:W-:Y:S06]  /*56c0*/  @!P4 BRA `(.L_x_1380) ;  /* 0x0000016c003cc947 */ /* 0x001fec0003800000 */
.L_x_1650:
[----:B------:R-:W-:Y:S05]  /*56d0*/  BSYNC B1 ;  /* 0x0000000000017941 */ /* 0x000fea0003800000 */
.L_x_1379:
[----:B------:R-:W-:Y:S01]  /*56e0*/  ISETP.GE.AND P4, PT, R19, R108, PT ;  /* 0x0000006c1300720c */ /* 0x000fe20003f86270 */
[----:B------:R-:W-:-:S12]  /*56f0*/  BSSY B1, `(.L_x_1381) ;  /* 0x0000006000017945 */ /* 0x000fd80003800000 */
[----:B------:R-:W-:Y:S05]  /*5700*/  @P4 BRA `(.L_x_1382) ;  /* 0x0000000000104947 */ /* 0x000fea0003800000 */
[----:B------:R-:W1:Y:S04]  /*5710*/  @!P1 LDS.128 R36, [R106] ;  /* 0x000000006a249984 */ /* 0x000e680000000c00 */
[----:B------:R-:W2:Y:S04]  /*5720*/  @!P2 LDS.128 R44, [R105] ;  /* 0x00000000692ca984 */ /* 0x000ea80000000c00 */
[----:B-1----:R1:W-:Y:S04]  /*5730*/  @!P1 STG.E.128 desc[UR60][R50.64], R36 ;  /* 0x0000002432009986 */ /* 0x0023e8000c101d3c */
[----:B--2---:R1:W-:Y:S02]  /*5740*/  @!P2 STG.E.128 desc[UR60][R50.64+0x40], R44 ;  /* 0x0000402c3200a986 */ /* 0x0043e4000c101d3c */
.L_x_1382:
[----:B------:R-:W-:Y:S05]  /*5750*/  BSYNC B1 ;  /* 0x0000000000017941 */ /* 0x000fea0003800000 */
.L_x_1381:
[----:B------:R-:W-:-:S13]  /*5760*/  ISETP.GE.AND P4, PT, R227, R108, PT ;  /* 0x0000006ce300720c */ /* 0x000fda0003f86270 */
[----:B------:R-:W-:Y:S05]  /*5770*/  @P4 BRA `(.L_x_1362) ;  /* 0x0000000000104947 */ /* 0x000fea0003800000 */
[----:B-1----:R-:W1:Y:S04]  /*5780*/  @!P1 LDS.128 R36, [R106+0x2000] ;  /* 0x002000006a249984 */ /* 0x002e680000000c00 */
[----:B------:R-:W2:Y:S04]  /*5790*/  @!P2 LDS.128 R44, [R105+0x2000] ;  /* 0x00200000692ca984 */ /* 0x000ea80000000c00 */
[----:B-1----:R1:W-:Y:S04]  /*57a0*/  @!P1 STG.E.128 desc[UR60][R48.64], R36 ;  /* 0x0000002430009986 */ /* 0x0023e8000c101d3c */
[----:B--2---:R1:W-:Y:S02]  /*57b0*/  @!P2 STG.E.128 desc[UR60][R48.64+0x40], R44 ;  /* 0x0000402c3000a986 */ /* 0x0043e4000c101d3c */
.L_x_1362:
[----:B------:R-:W-:Y:S05]  /*57c0*/  BSYNC B0 ;  /* 0x0000000000007941 */ /* 0x000fea0003800000 */
.L_x_1344:
        /* <DEDUP_REMOVED lines=17> */
.L_x_1384:
[----:B------:R-:W-:Y:S05]  /*58e0*/  BSYNC B0 ;  /* 0x0000000000007941 */ /* 0x000fea0003800000 */
.L_x_1383:
[----:B------:R-:W2:Y:S01]  /*58f0*/  SYNCS.PHASECHK.TRANS64.TRYWAIT P3, [R96+URZ+0x324b0], R109 ;  /* 0x0324b06d600075a7 */ /* 0x000ea2000806017f */
[----:B------:R-:W-:Y:S01]  /*5900*/  IMAD R49, R2, 0x6000, R90 ;  /* 0x0000600002317824 */ /* 0x000fe200078e025a */
[----:B------:R-:W-:Y:S01]  /*5910*/  ULDC.64 UR56, c[0x0][0x328] ;  /* 0x0000ca0000387ab9 */ /* 0x000fe20000000a00 */
[----:B------:R-:W-:Y:S01]  /*5920*/  ULDC.64 UR58, c[0x0][0x318] ;  /* 0x0000c600003a7ab9 */ /* 0x000fe20000000a00 */
[----:B------:R-:W-:Y:S01]  /*5930*/  BSSY B0, `(.L_x_1385) ;  /* 0x0000003000007945 */ /* 0x000fe20003800000 */
[----:B------:R-:W-:-:S03]  /*5940*/  IMAD.IADD R37, R89, 0x1, R49 ;  /* 0x0000000159257824 */ /* 0x000fc600078e0231 */
[----:B--2---:R-:W-:Y:S05]  /*5950*/  @!P3 BRA `(.L_x_1386) ;  /* 0x0000016800acb947 */ /* 0x004fea0003800000 */
.L_x_1651:
[----:B------:R-:W-:Y:S05]  /*5960*/  BSYNC B0 ;  /* 0x0000000000007941 */ /* 0x000fea0003800000 */
.L_x_1385:
[----:B------:R-:W-:Y:S01]  /*5970*/  ISETP.GE.AND P3, PT, R19, R108, PT ;  /* 0x0000006c1300720c */ /* 0x000fe20003f66270 */
[----:B------:R-:W-:Y:S01]  /*5980*/  BSSY B0, `(.L_x_1387) ;  /* 0x0000026000007945 */ /* 0x000fe20003800000 */
[----:B------:R-:W-:Y:S02]  /*5990*/  IMAD R49, R49, 0x2, R26 ;  /* 0x0000000231317824 */ /* 0x000fe400078e021a */
[----:B------:R-:W-:-:S04]  /*59a0*/  IMAD.WIDE R44, R28, 0x60, R68 ;  /* 0x000000601c2c7825 */ /* 0x000fc800078e0244 */
[----:B------:R-:W-:-:S05]  /*59b0*/  IMAD R48, R37, 0x2, R26 ;  /* 0x0000000225307824 */ /* 0x000fca00078e021a */
[----:B------:R-:W-:Y:S05]  /*59c0*/  @P3 BRA `(.L_x_1388) ;  /* 0x0000000000843947 */ /* 0x000fea0003800000 */
[----:B------:R-:W-:Y:S01]  /*59d0*/  IMAD R39, R45, UR56, RZ ;  /* 0x000000382d277c24 */ /* 0x000fe2000f8e02ff */
[----:B------:R-:W-:Y:S01]  /*59e0*/  ULDC UR4, c[0x0][0x320] ;  /* 0x0000c80000047ab9 */ /* 0x000fe20000000800 */
        /* <DEDUP_REMOVED lines=31> */
.L_x_1388:
[----:B------:R-:W-:Y:S05]  /*5be0*/  BSYNC B0 ;  /* 0x0000000000007941 */ /* 0x000fea0003800000 */
.L_x_1387:
[----:B------:R-:W-:Y:S01]  /*5bf0*/  ISETP.GE.AND P3, PT, R227, R108, PT ;  /* 0x0000006ce300720c */ /* 0x000fe20003f66270 */
[----:B------:R-:W-:-:S12]  /*5c00*/  BSSY B0, `(.L_x_1389) ;  /* 0x0000025000007945 */ /* 0x000fd80003800000 */
[----:B------:R-:W-:Y:S05]  /*5c10*/  @P3 BRA `(.L_x_1390) ;  /* 0x00000000008c3947 */ /* 0x000fea0003800000 */
[----:B---3--:R-:W-:Y:S01]  /*5c20*/  IADD3 R39, P3, R44, 0x40, RZ ;  /* 0x000000402c277810 */ /* 0x008fe20007f7e0ff */
[----:B-1----:R-:W-:Y:S01]  /*5c30*/  IMAD.MOV.U32 R36, RZ, RZ, R14 ;  /* 0x000000ffff247224 */ /* 0x002fe200078e000e */
[----:B------:R-:W-:Y:S01]  /*5c40*/  ULDC UR4, c[0x0][0x320] ;  /* 0x0000c80000047ab9 */ /* 0x000fe20000000800 */
        /* <DEDUP_REMOVED lines=32> */
.L_x_1390:
[----:B------:R-:W-:Y:S05]  /*5e50*/  BSYNC B0 ;  /* 0x0000000000007941 */ /* 0x000fea0003800000 */
.L_x_1389:
        /* <DEDUP_REMOVED lines=22> */
.L_x_1339:
[----:B------:R-:W-:Y:S01]  /*5fc0*/  IMAD.MOV.U32 R3, RZ, RZ, RZ ;  /* 0x000000ffff037224 */ /* 0x000fe200078e00ff */
[----:B------:R-:W-:Y:S06]  /*5fd0*/  @P0 BRA `(.L_x_1392) ;  /* 0x00000000000c0947 */ /* 0x000fec0003800000 */
[----:B------:R-:W1:Y:S01]  /*5fe0*/  FENCE.VIEW.ASYNC.G ;  /* 0x00000000000073c6 */ /* 0x000e620000000100 */
[----:B------:R-:W-:Y:S05]  /*5ff0*/  WARPSYNC.ALL ;  /* 0x0000000000007948 */ /* 0x000fea0003800000 */
[----:B-1----:R-:W-:Y:S06]  /*6000*/  BAR.ARV 0xc, 0x180 ;  /* 0x0306000000007b1d */ /* 0x002fec0000002000 */
.L_x_1392:
        /* <DEDUP_REMOVED lines=32> */
.L_x_1394:
[----:B------:R-:W-:Y:S05]  /*6210*/  BSYNC B0 ;  /* 0x0000000000007941 */ /* 0x000fea0003800000 */
.L_x_1393:
        /* <DEDUP_REMOVED lines=33> */
[----:B0-----:R-:W-:Y:S02]  /*6430*/  CS2R R96, SRZ ;  /* 0x0000000000607805 */ /* 0x001fe4000001ff00 */
        /* <DEDUP_REMOVED lines=45> */
.L_x_1654:
        /* <DEDUP_REMOVED lines=26> */
.L_x_1398:
[----:B------:R-:W-:Y:S05]  /*68b0*/  BSYNC B6 ;  /* 0x0000000000067941 */ /* 0x000fea0003800000 */
.L_x_1397:
        /* <DEDUP_REMOVED lines=12> */
.L_x_1402:
[----:B--2---:R2:W3:Y:S02]  /*6980*/  SYNCS.PHASECHK.TRANS64.TRYWAIT P0, [R18+URZ+0x32400], R3 ;  /* 0x03240003120075a7 */ /* 0x0044e4000800017f */
[----:B---3--:R-:W-:Y:S05]  /*6990*/  @!P0 NANOSLEEP.SYNCS 0x989680 ;  /* 0x009896800000895d */ /* 0x008fea0003900000 */
[----:B------:R-:W3:Y:S02]  /*69a0*/  @!P0 SYNCS.PHASECHK.TRANS64 P0, [R18+URZ+0x32400], R3 ;  /* 0x03240003120085a7 */ /* 0x000ee4000800007f */
[----:B---3--:R-:W-:Y:S05]  /*69b0*/  @!P0 BRA `(.L_x_1402) ;  /* 0xfffffffc00f08947 */ /* 0x008fea000383ffff */
.L_x_1401:
[----:B------:R-:W-:Y:S05]  /*69c0*/  BSYNC B0 ;  /* 0x0000000000007941 */ /* 0x000fea0003800000 */
.L_x_1400:
[----:B------:R-:W-:Y:S05]  /*69d0*/  BRA `(.L_x_1403) ;  /* 0x0000002000b07947 */ /* 0x000fea0003800000 */
.L_x_1399:
        /* <DEDUP_REMOVED lines=36> */
.L_x_1405:
[----:B------:R-:W-:Y:S05]  /*6c20*/  BSYNC B6 ;  /* 0x0000000000067941 */ /* 0x000fea0003800000 */
.L_x_1404:
[----:B------:R-:W-:Y:S01]  /*6c30*/  LEA.HI R29, R30, R29, RZ, 0x2 ;  /* 0x0000001d1e1d7211 */ /* 0x000fe200078f10ff */
[----:B------:R-:W-:Y:S01]  /*6c40*/  ULDC.U8 UR4, c[0x0][0x410] ;  /* 0x0001040000047ab9 */ /* 0x000fe20000000000 */
[----:B------:R-:W-:Y:S01]  /*6c50*/  BSSY B0, `(.L_x_1406) ;  /* 0x00001fc000007945 */ /* 0x000fe20003800000 */
[----:B------:R-:W-:Y:S02]  /*6c60*/  ISETP.NE.AND P0, PT, RZ, UR4, PT ;  /* 0x00000004ff007c0c */ /* 0x000fe4000bf05270 */
[----:B------:R-:W-:-:S04]  /*6c70*/  SHF.R.S32.HI R0, RZ, 0x1f, R29 ;  /* 0x0000001fff007819 */ /* 0x000fc8000001141d */
[----:B------:R-:W-:-:S04]  /*6c80*/  LEA.HI R0, R0, R19, RZ, 0x3 ;  /* 0x0000001300007211 */ /* 0x000fc800078f18ff */
[----:B------:R-:W-:Y:S01]  /*6c90*/  LOP3.LUT R4, R0, 0xfffffff8, RZ, 0xc0, !PT ;  /* 0xfffffff800047812 */ /* 0x000fe200078ec0ff */
[----:B------:R-:W-:-:S04]  /*6ca0*/  IMAD R0, R41, 0x80, R19 ;  /* 0x0000008029007824 */ /* 0x000fc800078e0213 */
[----:B------:R-:W-:Y:S01]  /*6cb0*/  IMAD.IADD R32, R19, 0x1, -R4 ;  /* 0x0000000113207824 */ /* 0x000fe200078e0a04 */
[----:B------:R-:W-:Y:S06]  /*6cc0*/  @!P0 BRA `(.L_x_1407) ;  /* 0x0000001000088947 */ /* 0x000fec0003800000 */
[----:B------:R-:W-:-:S03]  /*6cd0*/  UMOV UR4, 0xffffffff ;  /* 0xffffffff00047882 */ /* 0x000fc60000000000 */
[----:B------:R-:W-:Y:S05]  /*6ce0*/  BRA.DIV UR4, `(.L_x_1408) ;  /* 0x0000015a04007947 */ /* 0x000fea000b800000 */
[----:B------:R1:W2:Y:S04]  /*6cf0*/  SHFL.IDX PT, R3, R28, RZ, 0x1c1f ;  /* 0x001c1fff1c037589 */ /* 0x0002a800000e0000 */
[----:B------:R1:W3:Y:S04]  /*6d00*/  SHFL.IDX PT, R20, R27, RZ, 0x1c1f ;  /* 0x001c1fff1b147589 */ /* 0x0002e800000e0000 */
[----:B------:R-:W4:Y:S04]  /*6d10*/  SHFL.IDX PT, R25, R25, RZ, 0x1c1f ;  /* 0x001c1fff19197589 */ /* 0x000f2800000e0000 */
[----:B-1----:R-:W0:Y:S02]  /*6d20*/  SHFL.IDX PT, R26, R26, RZ, 0x1c1f ;  /* 0x001c1fff1a1a7589 */ /* 0x002e2400000e0000 */
.L_x_1660:
[----:B------:R-:W-:Y:S01]  /*6d30*/  ULDC UR4, c[0x0][0x448] ;  /* 0x0001120000047ab9 */ /* 0x000fe20000000800 */
[----:B------:R-:W-:Y:S01]  /*6d40*/  LEA.HI R4, R228, R228, RZ, 0x1 ;  /* 0x000000e4e4047211 */ /* 0x000fe200078f08ff */
[----:B------:R-:W-:Y:S01]  /*6d50*/  IMAD R154, R154, UR4, RZ ;  /* 0x000000049a9a7c24 */ /* 0x000fe2000f8e02ff */
[----:B------:R-:W-:Y:S01]  /*6d60*/  BSSY B1, `(.L_x_1409) ;  /* 0x0000024000017945 */ /* 0x000fe20003800000 */
[----:B------:R-:W-:Y:S01]  /*6d70*/  IMAD.SHL.U32 R10, R32, 0x40, RZ ;  /* 0x00000040200a7824 */ /* 0x000fe200078e00ff */
[----:B------:R-:W-:Y:S02]  /*6d80*/  LOP3.LUT R7, R4, 0xfffffffe, RZ, 0xc0, !PT ;  /* 0xfffffffe04077812 */ /* 0x000fe400078ec0ff */
[----:B------:R-:W-:Y:S02]  /*6d90*/  CS2R R4, SRZ ;  /* 0x0000000000047805 */ /* 0x000fe4000001ff00 */
[----:B------:R-:W-:Y:S02]  /*6da0*/  ISETP.GE.AND P0, PT, R0, R154, PT ;  /* 0x0000009a0000720c */ /* 0x000fe40003f06270 */
[----:B------:R-:W-:-:S02]  /*6db0*/  CS2R R8, SRZ ;  /* 0x0000000000087805 */ /* 0x000fc4000001ff00 */
[----:B------:R-:W-:Y:S01]  /*6dc0*/  LOP3.LUT R29, R10, 0x1c0, RZ, 0xc0, !PT ;  /* 0x000001c00a1d7812 */ /* 0x000fe200078ec0ff */
[----:B------:R-:W-:Y:S01]  /*6dd0*/  IMAD.IADD R0, R228, 0x1, -R7 ;  /* 0x00000001e4007824 */ /* 0x000fe200078e0a07 */
[----:B------:R-:W-:Y:S02]  /*6de0*/  CS2R R6, SRZ ;  /* 0x0000000000067805 */ /* 0x000fe4000001ff00 */
[----:B------:R-:W-:Y:S02]  /*6df0*/  CS2R R10, SRZ ;  /* 0x00000000000a7805 */ /* 0x000fe4000001ff00 */
[----:B------:R-:W-:-:S03]  /*6e00*/  SHF.L.U32 R27, R0, 0x1f, RZ ;  /* 0x0000001f001b7819 */ /* 0x000fc600000006ff */
[----:B------:R-:W-:Y:S05]  /*6e10*/  @P0 BRA `(.L_x_1410) ;  /* 0x0000000000600947 */ /* 0x000fea0003800000 */
[----:B------:R-:W-:Y:S01]  /*6e20*/  ULDC UR4, c[0x0][0x3f4] ;  /* 0x0000fd0000047ab9 */ /* 0x000fe20000000800 */
[----:B------:R-:W-:Y:S01]  /*6e30*/  SHF.R.S32.HI R7, RZ, 0x1f, R202 ;  /* 0x0000001fff077819 */ /* 0x000fe200000114ca */
[----:B---3--:R-:W-:Y:S01]  /*6e40*/  IMAD.MOV.U32 R4, RZ, RZ, R20 ;  /* 0x000000ffff047224 */ /* 0x008fe200078e0014 */
[----:B------:R-:W-:Y:S01]  /*6e50*/  ISETP.GE.AND P2, PT, R22, UR4, PT ;  /* 0x0000000416007c0c */ /* 0x000fe2000bf46270 */
[----:B--2---:R-:W-:Y:S01]  /*6e60*/  IMAD.MOV.U32 R5, RZ, RZ, R3 ;  /* 0x000000ffff057224 */ /* 0x004fe200078e0003 */
[C---:B------:R-:W-:Y:S01]  /*6e70*/  ISETP.GE.AND P3, PT, R202.reuse, UR4, PT ;  /* 0x00000004ca007c0c */ /* 0x040fe2000bf66270 */
[C---:B------:R-:W-:Y:S01]  /*6e80*/  IMAD.SHL.U32 R15, R202.reuse, 0x2, RZ ;  /* 0x00000002ca0f7824 */ /* 0x040fe200078e00ff */
[----:B------:R-:W-:Y:S02]  /*6e90*/  CS2R R8, SRZ ;  /* 0x0000000000087805 */ /* 0x000fe4000001ff00 */
[----:B------:R-:W-:Y:S01]  /*6ea0*/  SHF.L.U64.HI R28, R202, 0x1, R7 ;  /* 0x00000001ca1c7819 */ /* 0x000fe20000010207 */
[----:B0-----:R-:W-:-:S02]  /*6eb0*/  IMAD.MOV.U32 R6, RZ, RZ, R26 ;  /* 0x000000ffff067224 */ /* 0x001fc400078e001a */
[----:B----4-:R-:W-:-:S04]  /*6ec0*/  IMAD.MOV.U32 R7, RZ, RZ, R25 ;  /* 0x000000ffff077224 */ /* 0x010fc800078e0019 */
[----:B------:R-:W-:Y:S02]  /*6ed0*/  @!P2 IMAD.WIDE R4, R22, 0x2, R4 ;  /* 0x000000021604a825 */ /* 0x000fe400078e0204 */
[-C--:B------:R-:W-:Y:S02]  /*6ee0*/  @!P3 IADD3 R12, P0, R20, R15.reuse, RZ ;  /* 0x0000000f140cb210 */ /* 0x080fe40007f1e0ff */
[----:B------:R-:W-:Y:S01]  /*6ef0*/  @!P3 IADD3 R14, P1, R26, R15, RZ ;  /* 0x0000000f1a0eb210 */ /* 0x000fe20007f3e0ff */
[----:B------:R0:W5:Y:S01]  /*6f00*/  @!P2 LD.E.64 R8, desc[UR60][R4.64] ;  /* 0x0000003c0408a980 */ /* 0x000162000c101b00 */
[----:B------:R-:W-:Y:S01]  /*6f10*/  @!P2 IMAD.WIDE R20, R22, 0x2, R6 ;  /* 0x000000021614a825 */ /* 0x000fe200078e0206 */
[----:B------:R-:W-:Y:S02]  /*6f20*/  CS2R R10, SRZ ;  /* 0x00000000000a7805 */ /* 0x000fe4000001ff00 */
[----:B------:R-:W-:Y:S01]  /*6f30*/  CS2R R6, SRZ ;  /* 0x0000000000067805 */ /* 0x000fe2000001ff00 */
[----:B------:R-:W-:-:S02]  /*6f40*/  @!P3 IMAD.X R13, R3, 0x1, R28, P0 ;  /* 0x00000001030db824 */ /* 0x000fc400000e061c */
[----:B------:R-:W-:Y:S01]  /*6f50*/  @!P3 IMAD.X R15, R25, 0x1, R28, P1 ;  /* 0x00000001190fb824 */ /* 0x000fe200008e061c */
[----:B0-----:R-:W-:Y:S02]  /*6f60*/  CS2R R4, SRZ ;  /* 0x0000000000047805 */ /* 0x001fe4000001ff00 */
[----:B------:R1:W5:Y:S04]  /*6f70*/  @!P3 LD.E.64 R10, desc[UR60][R12.64] ;  /* 0x0000003c0c0ab980 */ /* 0x000368000c101b00 */
[----:B------:R1:W5:Y:S04]  /*6f80*/  @!P3 LD.E.64 R6, desc[UR60][R14.64] ;  /* 0x0000003c0e06b980 */ /* 0x000368000c101b00 */
[----:B------:R1:W5:Y:S02]  /*6f90*/  @!P2 LD.E.64 R4, desc[UR60][R20.64] ;  /* 0x0000003c1404a980 */ /* 0x000364000c101b00 */
.L_x_1410:
[----:B------:R-:W-:Y:S05]  /*6fa0*/  BSYNC B1 ;  /* 0x0000000000017941 */ /* 0x000fea0003800000 */
.L_x_1409:
[----:B------:R-:W3:Y:S01]  /*6fb0*/  SYNCS.PHASECHK.TRANS64.TRYWAIT P0, [R18+URZ+0x32400], R27 ;  /* 0x0324001b120075a7 */ /* 0x000ee2000800017f */
[----:B--2---:R-:W-:Y:S01]  /*6fc0*/  LOP3.LUT R3, R29, 0x18, R16, 0xf8, !PT ;  /* 0x000000181d037812 */ /* 0x004fe200078ef810 */
[----:B-1---5:R-:W-:Y:S01]  /*6fd0*/  IMAD.MOV.U32 R15, RZ, RZ, R8 ;  /* 0x000000ffff0f7224 */ /* 0x022fe200078e0008 */
[----:B------:R-:W-:Y:S01]  /*6fe0*/  SHF.R.U32.HI R12, RZ, 0x3, R29 ;  /* 0x00000003ff0c7819 */ /* 0x000fe2000001161d */
[----:B0-----:R-:W-:Y:S01]  /*6ff0*/  IMAD R26, R41, -0x80, R154 ;  /* 0xffffff80291a7824 */ /* 0x001fe200078e029a */
[--C-:B----4-:R-:W-:Y:S01]  /*7000*/  SHF.R.U32.HI R25, RZ, 0x10, R9.reuse ;  /* 0x00000010ff197819 */ /* 0x110fe20000011609 */
[--C-:B------:R-:W-:Y:S01]  /*7010*/  IMAD.MOV.U32 R14, RZ, RZ, R9.reuse ;  /* 0x000000ffff0e7224 */ /* 0x100fe200078e0009 */
[----:B------:R-:W-:Y:S01]  /*7020*/  LOP3.LUT R29, R3, R12, RZ, 0x3c, !PT ;  /* 0x0000000c031d7212 */ /* 0x000fe200078e3cff */
[----:B---3--:R-:W-:Y:S01]  /*7030*/  IMAD.MOV.U32 R20, RZ, RZ, R4 ;  /* 0x000000ffff147224 */ /* 0x008fe200078e0004 */
[----:B------:R-:W-:Y:S01]  /*7040*/  SHF.R.U64 R12, R8, 0x10, R9 ;  /* 0x00000010080c7819 */ /* 0x000fe20000001209 */
[----:B------:R-:W-:Y:S01]  /*7050*/  IMAD.MOV.U32 R8, RZ, RZ, R10 ;  /* 0x000000ffff087224 */ /* 0x000fe200078e000a */
[----:B------:R-:W-:Y:S01]  /*7060*/  SHF.R.U64 R3, R10, 0x10, R11 ;  /* 0x000000100a037819 */ /* 0x000fe2000000120b */
[----:B------:R-:W-:Y:S01]  /*7070*/  IMAD R29, R218, 0x200, R29 ;  /* 0x00000200da1d7824 */ /* 0x000fe200078e021d */
[----:B------:R-:W-:Y:S01]  /*7080*/  PRMT R15, R15, 0x5410, R12 ;  /* 0x000054100f0f7816 */ /* 0x000fe2000000000c */
[--C-:B------:R-:W-:Y:S01]  /*7090*/  IMAD.MOV.U32 R9, RZ, RZ, R11.reuse ;  /* 0x000000ffff097224 */ /* 0x100fe200078e000b */
[----:B------:R-:W-:Y:S01]  /*70a0*/  SHF.R.U32.HI R30, RZ, 0x10, R11 ;  /* 0x00000010ff1e7819 */ /* 0x000fe2000001160b */
[----:B------:R-:W-:Y:S01]  /*70b0*/  IMAD R12, R29, 0x2, R18 ;  /* 0x000000021d0c7824 */ /* 0x000fe200078e0212 */
[--C-:B------:R-:W-:Y:S01]  /*70c0*/  SHF.R.U64 R21, R4, 0x10, R5.reuse ;  /* 0x0000001004157819 */ /* 0x100fe20000001205 */
[----:B------:R-:W-:Y:S01]  /*70d0*/  BSSY B1, `(.L_x_1411) ;  /* 0x0000011000017945 */ /* 0x000fe20003800000 */
[----:B------:R-:W-:Y:S01]  /*70e0*/  VIMNMX R26, R26, 0x80, PT ;  /* 0x000000801a1a7848 */ /* 0x000fe20003fe0100 */
[--C-:B------:R-:W-:Y:S01]  /*70f0*/  IMAD.MOV.U32 R13, RZ, RZ, R5.reuse ;  /* 0x000000ffff0d7224 */ /* 0x100fe200078e0005 */
[----:B------:R-:W-:Y:S01]  /*7100*/  SHF.R.U32.HI R28, RZ, 0x10, R5 ;  /* 0x00000010ff1c7819 */ /* 0x000fe20000011605 */
[----:B------:R-:W-:Y:S01]  /*7110*/  IMAD.MOV.U32 R10, RZ, RZ, R6 ;  /* 0x000000ffff0a7224 */ /* 0x000fe200078e0006 */
[--C-:B------:R-:W-:Y:S01]  /*7120*/  SHF.R.U64 R5, R6, 0x10, R7.reuse ;  /* 0x0000001006057819 */ /* 0x100fe20000001207 */
[----:B------:R-:W-:Y:S01]  /*7130*/  IMAD.MOV.U32 R11, RZ, RZ, R7 ;  /* 0x000000ffff0b7224 */ /* 0x000fe200078e0007 */
[----:B------:R-:W-:Y:S01]  /*7140*/  PRMT R8, R8, 0x5410, R3 ;  /* 0x0000541008087816 */ /* 0x000fe20000000003 */
[----:B------:R-:W-:Y:S01]  /*7150*/  VIADD R4, R12, 0x18400 ;  /* 0x000184000c047836 */ /* 0x000fe20000000000 */
[----:B------:R-:W-:Y:S01]  /*7160*/  LOP3.LUT P2, RZ, R32, 0x4, RZ, 0xc0, !PT ;  /* 0x0000000420ff7812 */ /* 0x000fe2000784c0ff */
[----:B------:R-:W-:Y:S01]  /*7170*/  VIADD R3, R12, 0x18440 ;  /* 0x000184400c037836 */ /* 0x000fe20000000000 */
[----:B------:R-:W-:-:S02]  /*7180*/  SHF.R.U32.HI R6, RZ, 0x10, R7 ;  /* 0x00000010ff067819 */ /* 0x000fc40000011607 */
[----:B------:R-:W-:Y:S02]  /*7190*/  ISETP.GE.AND P1, PT, R19, R26, PT ;  /* 0x0000001a1300720c */ /* 0x000fe40003f26270 */
[----:B------:R-:W-:Y:S02]  /*71a0*/  PRMT R14, R14, 0x5410, R25 ;  /* 0x000054100e0e7816 */ /* 0x000fe40000000019 */
[----:B------:R-:W-:Y:S02]  /*71b0*/  PRMT R9, R9, 0x5410, R30 ;  /* 0x0000541009097816 */ /* 0x000fe4000000001e */
[----:B------:R-:W-:Y:S01]  /*71c0*/  PRMT R20, R20, 0x5410, R21 ;  /* 0x0000541014147816 */ /* 0x000fe20000000015 */
[----:B------:R-:W-:Y:S06]  /*71d0*/  @!P0 BRA `(.L_x_1412) ;  /* 0x0000015400388947 */ /* 0x000fec0003800000 */
.L_x_1661:
[----:B------:R-:W-:Y:S05]  /*71e0*/  BSYNC B1 ;  /* 0x0000000000017941 */ /* 0x000fea0003800000 */
.L_x_1411:
        /* <DEDUP_REMOVED lines=12> */
[C---:B------:R-:W-:Y:S01]  /*72b0*/  IMAD.U32 R31, R20.reuse, 0x10000, RZ ;  /* 0x00010000141f7824 */ /* 0x040fe200078e00ff */
[C---:B------:R-:W-:Y:S01]  /*72c0*/  LOP3.LUT R30, R15.reuse, 0xffff0000, RZ, 0xc0, !PT ;  /* 0xffff00000f1e7812 */ /* 0x040fe200078ec0ff */
[----:B------:R-:W-:Y:S01]  /*72d0*/  IMAD.U32 R29, R15, 0x10000, RZ ;  /* 0x000100000f1d7824 */ /* 0x000fe200078e00ff */
[----:B------:R-:W-:Y:S01]  /*72e0*/  LOP3.LUT R32, R20, 0xffff0000, RZ, 0xc0, !PT ;  /* 0xffff000014207812 */ /* 0x000fe200078ec0ff */
[C---:B-1----:R-:W-:Y:S01]  /*72f0*/  IMAD.U32 R21, R4.reuse, 0x10000, RZ ;  /* 0x0001000004157824 */ /* 0x042fe200078e00ff */
[----:B------:R-:W-:Y:S01]  /*7300*/  LOP3.LUT R4, R4, 0xffff0000, RZ, 0xc0, !PT ;  /* 0xffff000004047812 */ /* 0x000fe200078ec0ff */
[C---:B------:R-:W-:Y:S01]  /*7310*/  IMAD.U32 R25, R5.reuse, 0x10000, RZ ;  /* 0x0001000005197824 */ /* 0x040fe200078e00ff */
[----:B------:R-:W-:Y:S01]  /*7320*/  LOP3.LUT R5, R5, 0xffff0000, RZ, 0xc0, !PT ;  /* 0xffff000005057812 */ /* 0x000fe200078ec0ff */
[C---:B0-----:R-:W-:Y:S01]  /*7330*/  IMAD.U32 R27, R6.reuse, 0x10000, RZ ;  /* 0x00010000061b7824 */ /* 0x041fe200078e00ff */
        /* <DEDUP_REMOVED lines=28> */
.L_x_1416:
[----:B------:R-:W-:Y:S05]  /*7500*/  BSYNC B2 ;  /* 0x0000000000027941 */ /* 0x000fea0003800000 */
.L_x_1415:
[----:B------:R-:W-:Y:S05]  /*7510*/  @P1 BRA `(.L_x_1414) ;  /* 0x0000000000981947 */ /* 0x000fea0003800000 */
[----:B-1----:R-:W1:Y:S01]  /*7520*/  LDS.128 R4, [R3] ;  /* 0x0000000003047984 */ /* 0x002e620000000c00 */
[----:B------:R-:W-:Y:S01]  /*7530*/  IMAD.U32 R31, R10, 0x10000, RZ ;  /* 0x000100000a1f7824 */ /* 0x000fe200078e00ff */
        /* <DEDUP_REMOVED lines=36> */
.L_x_1414:
[----:B------:R-:W-:Y:S05]  /*7780*/  BSYNC B1 ;  /* 0x0000000000017941 */ /* 0x000fea0003800000 */
.L_x_1413:
        /* <DEDUP_REMOVED lines=10> */
[C---:B0-----:R-:W-:Y:S01]  /*7830*/  IMAD.U32 R27, R15.reuse, 0x10000, RZ ;  /* 0x000100000f1b7824 */ /* 0x041fe200078e00ff */
[----:B------:R-:W-:Y:S02]  /*7840*/  LOP3.LUT R29, R15, 0xffff0000, RZ, 0xc0, !PT ;  /* 0xffff00000f1d7812 */ /* 0x000fe400078ec0ff */
        /* <DEDUP_REMOVED lines=12> */
[----:B------:R-:W-:Y:S01]  /*7910*/  FMUL.FTZ R26, R29, R5 ;  /* 0x000000051d1a7220 */ /* 0x000fe20000410000 */
[----:B------:R-:W-:Y:S01]  /*7920*/  LOP3.LUT R7, R7, 0xffff0000, RZ, 0xc0, !PT ;  /* 0xffff000007077812 */ /* 0x000fe200078ec0ff */
[----:B------:R-:W-:Y:S01]  /*7930*/  FFMA.FTZ R5, R29, R25, -R30 ;  /* 0x000000191d057223 */ /* 0x000fe2000001081e */
[----:B------:R-:W-:Y:S01]  /*7940*/  IMAD.U32 R29, R13, 0x10000, RZ ;  /* 0x000100000d1d7824 */ /* 0x000fe200078e00ff */
[C---:B------:R-:W-:Y:S01]  /*7950*/  LOP3.LUT R30, R14.reuse, 0xffff0000, RZ, 0xc0, !PT ;  /* 0xffff00000e1e7812 */ /* 0x040fe200078ec0ff */
[----:B------:R-:W-:Y:S02]  /*7960*/  IMAD.U32 R27, R14, 0x10000, RZ ;  /* 0x000100000e1b7824 */ /* 0x000fe400078e00ff */
[----:B------:R-:W-:Y:S01]  /*7970*/  FFMA.FTZ R21, R31, R21, R28 ;  /* 0x000000151f157223 */ /* 0x000fe2000001001c */
        /* <DEDUP_REMOVED lines=14> */
.L_x_1419:
[----:B------:R-:W-:Y:S05]  /*7a60*/  BSYNC B1 ;  /* 0x0000000000017941 */ /* 0x000fea0003800000 */
.L_x_1418:
[----:B------:R-:W-:Y:S05]  /*7a70*/  @P1 BRA `(.L_x_1417) ;  /* 0x0000001000641947 */ /* 0x000fea0003800000 */
[----:B-1----:R-:W1:Y:S01]  /*7a80*/  LDS.128 R4, [R3+0x2000] ;  /* 0x0020000003047984 */ /* 0x002e620000000c00 */
[----:B------:R-:W-:Y:S01]  /*7a90*/  IMAD.U32 R20, R8, 0x10000, RZ ;  /* 0x0001000008147824 */ /* 0x000fe200078e00ff */
[C---:B0-----:R-:W-:Y:S01]  /*7aa0*/  LOP3.LUT R27, R10.reuse, 0xffff0000, RZ, 0xc0, !PT ;  /* 0xffff00000a1b7812 */ /* 0x041fe200078ec0ff */
[----:B------:R-:W-:Y:S01]  /*7ab0*/  IMAD.U32 R26, R10, 0x10000, RZ ;  /* 0x000100000a1a7824 */ /* 0x000fe200078e00ff */
        /* <DEDUP_REMOVED lines=12> */
[-C--:B------:R-:W-:Y:S01]  /*7b80*/  FFMA.FTZ R4, R20, R12.reuse, -R15 ;  /* 0x0000000c14047223 */ /* 0x080fe2000001080f */
[----:B------:R-:W-:Y:S01]  /*7b90*/  FFMA.FTZ R21, R26, R12, R21 ;  /* 0x0000000c1a157223 */ /* 0x000fe20000010015 */
[C---:B------:R-:W-:Y:S01]  /*7ba0*/  FMUL.FTZ R12, R25.reuse, R5 ;  /* 0x00000005190c7220 */ /* 0x040fe20000410000 */
[----:B------:R-:W-:Y:S01]  /*7bb0*/  LOP3.LUT R6, R6, 0xffff0000, RZ, 0xc0, !PT ;  /* 0xffff000006067812 */ /* 0x000fe200078ec0ff */
[-C--:B------:R-:W-:Y:S01]  /*7bc0*/  FFMA.FTZ R5, R25, R13.reuse, -R14 ;  /* 0x0000000d19057223 */ /* 0x080fe2000001080e */
[----:B------:R-:W-:Y:S01]  /*7bd0*/  LOP3.LUT R20, R9, 0xffff0000, RZ, 0xc0, !PT ;  /* 0xffff000009147812 */ /* 0x000fe200078ec0ff */
[----:B------:R-:W-:Y:S02]  /*7be0*/  IMAD.U32 R26, R11, 0x10000, RZ ;  /* 0x000100000b1a7824 */ /* 0x000fe400078e00ff */
[----:B------:R-:W-:Y:S01]  /*7bf0*/  FFMA.FTZ R12, R27, R13, R12 ;  /* 0x0000000d1b0c7223 */ /* 0x000fe2000001000c */
[----:B------:R-:W-:Y:S02]  /*7c00*/  IMAD.U32 R14, R9, 0x10000, RZ ;  /* 0x00010000090e7824 */ /* 0x000fe400078e00ff */
[-C--:B------:R-:W-:Y:S01]  /*7c10*/  FMUL.FTZ R13, R28, R7.reuse ;  /* 0x000000071c0d7220 */ /* 0x080fe20000410000 */
[-C--:B------:R-:W-:Y:S01]  /*7c20*/  FMUL.FTZ R9, R26, R6.reuse ;  /* 0x000000061a097220 */ /* 0x080fe20000410000 */
        /* <DEDUP_REMOVED lines=9> */
[----:B------:R-:W-:-:S05]  /*7cc0*/  F2FP.BF16.F32.PACK_AB R7, R10, R7 ;  /* 0x000000070a07723e */ /* 0x000fca00000010ff */
[----:B------:R3:W-:Y:S01]  /*7cd0*/  STS.128 [R3+0x2000], R4 ;  /* 0x0020000403007388 */ /* 0x0007e20000000c00 */
[----:B------:R-:W-:Y:S05]  /*7ce0*/  BRA `(.L_x_1417) ;  /* 0x0000000c00c87947 */ /* 0x000fea0003800000 */
.L_x_1407:
[----:B------:R-:W-:-:S03]  /*7cf0*/  UMOV UR4, 0xffffffff ;  /* 0xffffffff00047882 */ /* 0x000fc60000000000 */
[----:B------:R-:W-:Y:S05]  /*7d00*/  BRA.DIV UR4, `(.L_x_1420) ;  /* 0x0000014a04807947 */ /* 0x000fea000b800000 */
[----:B------:R1:W2:Y:S04]  /*7d10*/  SHFL.IDX PT, R3, R28, RZ, 0x1c1f ;  /* 0x001c1fff1c037589 */ /* 0x0002a800000e0000 */
[----:B------:R1:W3:Y:S04]  /*7d20*/  SHFL.IDX PT, R20, R27, RZ, 0x1c1f ;  /* 0x001c1fff1b147589 */ /* 0x0002e800000e0000 */
[----:B------:R1:W4:Y:S04]  /*7d30*/  SHFL.IDX PT, R21, R25, RZ, 0x1c1f ;  /* 0x001c1fff19157589 */ /* 0x00032800000e0000 */
[----:B------:R1:W0:Y:S02]  /*7d40*/  SHFL.IDX PT, R14, R26, RZ, 0x1c1f ;  /* 0x001c1fff1a0e7589 */ /* 0x00022400000e0000 */
.L_x_1667:
        /* <DEDUP_REMOVED lines=8> */
[----:B------:R-:W-:-:S02]  /*7dd0*/  CS2R R8, SRZ ;  /* 0x0000000000087805 */ /* 0x000fc4000001ff00 */
[----:B------:R-:W-:-:S05]  /*7de0*/  LOP3.LUT R5, R4, 0xfffffffe, RZ, 0xc0, !PT ;  /* 0xfffffffe04057812 */ /* 0x000fca00078ec0ff */
[----:B------:R-:W-:Y:S01]  /*7df0*/  IMAD.IADD R0, R228, 0x1, -R5 ;  /* 0x00000001e4007824 */ /* 0x000fe200078e0a05 */
[----:B------:R-:W-:-:S04]  /*7e00*/  CS2R R4, SRZ ;  /* 0x0000000000047805 */ /* 0x000fc8000001ff00 */
[----:B------:R-:W-:Y:S01]  /*7e10*/  SHF.L.U32 R27, R0, 0x1f, RZ ;  /* 0x0000001f001b7819 */ /* 0x000fe200000006ff */
[----:B------:R-:W-:Y:S06]  /*7e20*/  @P0 BRA `(.L_x_1422) ;  /* 0x0000000000340947 */ /* 0x000fec0003800000 */
[----:B------:R-:W-:Y:S01]  /*7e30*/  ULDC UR4, c[0x0][0x3f4] ;  /* 0x0000fd0000047ab9 */ /* 0x000fe20000000800 */
[C---:B------:R-:W-:Y:S01]  /*7e40*/  IMAD.SHL.U32 R15, R16.reuse, 0x2, RZ ;  /* 0x00000002100f7824 */ /* 0x040fe200078e00ff */
[----:B------:R-:W-:Y:S02]  /*7e50*/  ISETP.GE.AND P2, PT, R16, UR4, PT ;  /* 0x0000000410007c0c */ /* 0x000fe4000bf46270 */
[----:B------:R-:W-:Y:S02]  /*7e60*/  SHF.R.S32.HI R7, RZ, 0x1f, R16 ;  /* 0x0000001fff077819 */ /* 0x000fe40000011410 */
[-C--:B---3--:R-:W-:Y:S02]  /*7e70*/  IADD3 R12, P0, R20, R15.reuse, RZ ;  /* 0x0000000f140c7210 */ /* 0x088fe40007f1e0ff */
[----:B------:R-:W-:Y:S02]  /*7e80*/  SHF.L.U64.HI R6, R16, 0x1, R7 ;  /* 0x0000000110067819 */ /* 0x000fe40000010207 */
[----:B0-----:R-:W-:-:S03]  /*7e90*/  IADD3 R14, P1, R14, R15, RZ ;  /* 0x0000000f0e0e7210 */ /* 0x001fc60007f3e0ff */
[--C-:B--2---:R-:W-:Y:S02]  /*7ea0*/  IMAD.X R13, R3, 0x1, R6.reuse, P0 ;  /* 0x00000001030d7824 */ /* 0x104fe400000e0606 */
[----:B----4-:R-:W-:Y:S01]  /*7eb0*/  IMAD.X R15, R21, 0x1, R6, P1 ;  /* 0x00000001150f7824 */ /* 0x010fe200008e0606 */
[----:B------:R-:W-:Y:S01]  /*7ec0*/  CS2R R6, SRZ ;  /* 0x0000000000067805 */ /* 0x000fe2000001ff00 */
[----:B------:R-:W-:Y:S06]  /*7ed0*/  @P2 BRA `(.L_x_1422) ;  /* 0x0000000000082947 */ /* 0x000fec0003800000 */
[----:B------:R0:W5:Y:S04]  /*7ee0*/  LD.E.128 R8, desc[UR60][R12.64] ;  /* 0x0000003c0c087980 */ /* 0x000168000c101d00 */
[----:B------:R0:W5:Y:S02]  /*7ef0*/  LD.E.128 R4, desc[UR60][R14.64] ;  /* 0x0000003c0e047980 */ /* 0x000164000c101d00 */
.L_x_1422:
[----:B------:R-:W-:Y:S05]  /*7f00*/  BSYNC B1 ;  /* 0x0000000000017941 */ /* 0x000fea0003800000 */
.L_x_1421:
[----:B------:R-:W3:Y:S01]  /*7f10*/  SYNCS.PHASECHK.TRANS64.TRYWAIT P1, [R18+URZ+0x32400], R27 ;  /* 0x0324001b120075a7 */ /* 0x000ee2000802017f */
[----:B--2---:R-:W-:Y:S01]  /*7f20*/  IMAD R3, R41, -0x80, R154 ;  /* 0xffffff8029037824 */ /* 0x004fe200078e029a */
[--C-:B-----5:R-:W-:Y:S01]  /*7f30*/  SHF.R.U64 R28, R8, 0x10, R9.reuse ;  /* 0x00000010081c7819 */ /* 0x120fe20000001209 */
[----:B0-----:R-:W-:Y:S01]  /*7f40*/  IMAD.MOV.U32 R13, RZ, RZ, R8 ;  /* 0x000000ffff0d7224 */ /* 0x001fe200078e0008 */
[--C-:B------:R-:W-:Y:S01]  /*7f50*/  SHF.R.U32.HI R31, RZ, 0x10, R9.reuse ;  /* 0x00000010ff1f7819 */ /* 0x100fe20000011609 */
[----:B------:R-:W-:Y:S01]  /*7f60*/  IMAD.MOV.U32 R26, RZ, RZ, R9 ;  /* 0x000000ffff1a7224 */ /* 0x000fe200078e0009 */
[----:B------:R-:W-:Y:S01]  /*7f70*/  VIMNMX R30, R3, 0x80, PT ;  /* 0x00000080031e7848 */ /* 0x000fe20003fe0100 */
[----:B------:R-:W-:Y:S01]  /*7f80*/  IMAD.MOV.U32 R14, RZ, RZ, R10 ;  /* 0x000000ffff0e7224 */ /* 0x000fe200078e000a */
[--C-:B------:R-:W-:Y:S01]  /*7f90*/  SHF.R.U64 R29, R10, 0x10, R11.reuse ;  /* 0x000000100a1d7819 */ /* 0x100fe2000000120b */
[----:B------:R-:W-:Y:S01]  /*7fa0*/  IMAD.MOV.U32 R15, RZ, RZ, R11 ;  /* 0x000000ffff0f7224 */ /* 0x000fe200078e000b */
[--C-:B------:R-:W-:Y:S01]  /*7fb0*/  SHF.R.U64 R8, R4, 0x10, R5.reuse ;  /* 0x0000001004087819 */ /* 0x100fe20000001205 */
[----:B----4-:R-:W-:Y:S01]  /*7fc0*/  IMAD.MOV.U32 R21, RZ, RZ, R4 ;  /* 0x000000ffff157224 */ /* 0x010fe200078e0004 */
[--C-:B------:R-:W-:Y:S01]  /*7fd0*/  SHF.R.U32.HI R9, RZ, 0x10, R5.reuse ;  /* 0x00000010ff097819 */ /* 0x100fe20000011605 */
[----:B------:R-:W-:Y:S01]  /*7fe0*/  IMAD.MOV.U32 R12, RZ, RZ, R5 ;  /* 0x000000ffff0c7224 */ /* 0x000fe200078e0005 */
[----:B-1----:R-:W-:Y:S01]  /*7ff0*/  ISETP.GE.AND P0, PT, R16, R25, PT ;  /* 0x000000191000720c */ /* 0x002fe20003f06270 */
[----:B---3--:R-:W-:Y:S01]  /*8000*/  IMAD.MOV.U32 R20, RZ, RZ, R6 ;  /* 0x000000ffff147224 */ /* 0x008fe200078e0006 */
        /* <DEDUP_REMOVED lines=16> */
.L_x_1668:
[----:B------:R-:W-:Y:S05]  /*8110*/  BSYNC B1 ;  /* 0x0000000000017941 */ /* 0x000fea0003800000 */
.L_x_1423:
[----:B------:R-:W-:Y:S04]  /*8120*/  BSSY B1, `(.L_x_1425) ;  /* 0x000005a000017945 */ /* 0x000fe80003800000 */
[----:B------:R-:W-:Y:S05]  /*8130*/  @P2 BRA `(.L_x_1426) ;  /* 0x0000000400602947 */ /* 0x000fea0003800000 */
[----:B------:R-:W-:Y:S01]  /*8140*/  IMAD.SHL.U32 R4, R32, 0x40, RZ ;  /* 0x0000004020047824 */ /* 0x000fe200078e00ff */
[----:B------:R-:W-:Y:S01]  /*8150*/  LOP3.LUT R35, R20, 0xffff0000, RZ, 0xc0, !PT ;  /* 0xffff000014237812 */ /* 0x000fe200078ec0ff */
[----:B------:R-:W-:Y:S02]  /*8160*/  IMAD.IADD R6, R16, 0x1, R25 ;  /* 0x0000000110067824 */ /* 0x000fe400078e0219 */
[----:B------:R-:W-:Y:S01]  /*8170*/  IMAD.U32 R40, R20, 0x10000, RZ ;  /* 0x0001000014287824 */ /* 0x000fe200078e00ff */
[----:B------:R-:W-:Y:S01]  /*8180*/  LOP3.LUT R7, R4, 0x1c0, RZ, 0xc0, !PT ;  /* 0x000001c004077812 */ /* 0x000fe200078ec0ff */
[----:B------:R-:W-:-:S03]  /*8190*/  IMAD.U32 R36, R14, 0x10000, RZ ;  /* 0x000100000e247824 */ /* 0x000fc600078e00ff */
[----:B------:R-:W-:Y:S02]  /*81a0*/  SHF.R.U32.HI R9, RZ, 0x3, R7 ;  /* 0x00000003ff097819 */ /* 0x000fe40000011607 */
[C---:B------:R-:W-:Y:S02]  /*81b0*/  LOP3.LUT R6, R7.reuse, 0x38, R6, 0xf8, !PT ;  /* 0x0000003807067812 */ /* 0x040fe400078ef806 */
[----:B------:R-:W-:Y:S02]  /*81c0*/  LOP3.LUT R4, R7, 0x38, R16, 0xf8, !PT ;  /* 0x0000003807047812 */ /* 0x000fe400078ef810 */
[-C--:B------:R-:W-:Y:S02]  /*81d0*/  LOP3.LUT R7, R6, R9.reuse, RZ, 0x3c, !PT ;  /* 0x0000000906077212 */ /* 0x080fe400078e3cff */
[----:B------:R-:W-:-:S03]  /*81e0*/  LOP3.LUT R5, R4, R9, RZ, 0x3c, !PT ;  /* 0x0000000904057212 */ /* 0x000fc600078e3cff */
[C---:B------:R-:W-:Y:S02]  /*81f0*/  IMAD R9, R218.reuse, 0x200, R7 ;  /* 0x00000200da097824 */ /* 0x040fe400078e0207 */
[----:B------:R-:W-:Y:S02]  /*8200*/  IMAD R5, R218, 0x200, R5 ;  /* 0x00000200da057824 */ /* 0x000fe400078e0205 */
[--C-:B------:R-:W-:Y:S02]  /*8210*/  IMAD R47, R9, 0x2, R18.reuse ;  /* 0x00000002092f7824 */ /* 0x100fe400078e0212 */
[----:B------:R-:W-:-:S03]  /*8220*/  IMAD R46, R5, 0x2, R18 ;  /* 0x00000002052e7824 */ /* 0x000fc600078e0212 */
[----:B------:R-:W1:Y:S04]  /*8230*/  LDS.128 R8, [R47+0x18400] ;  /* 0x018400002f087984 */ /* 0x000e680000000c00 */
[----:B------:R-:W2:Y:S01]  /*8240*/  LDS.128 R4, [R46+0x18400] ;  /* 0x018400002e047984 */ /* 0x000ea20000000c00 */
[C---:B-1----:R-:W-:Y:S01]  /*8250*/  IMAD.U32 R33, R10.reuse, 0x10000, RZ ;  /* 0x000100000a217824 */ /* 0x042fe200078e00ff */
[----:B------:R-:W-:Y:S01]  /*8260*/  LOP3.LUT R10, R10, 0xffff0000, RZ, 0xc0, !PT ;  /* 0xffff00000a0a7812 */ /* 0x000fe200078ec0ff */
[C---:B------:R-:W-:Y:S01]  /*8270*/  IMAD.U32 R31, R8.reuse, 0x10000, RZ ;  /* 0x00010000081f7824 */ /* 0x040fe200078e00ff */
[----:B------:R-:W-:Y:S01]  /*8280*/  LOP3.LUT R8, R8, 0xffff0000, RZ, 0xc0, !PT ;  /* 0xffff000008087812 */ /* 0x000fe200078ec0ff */
[----:B--2---:R-:W-:Y:S02]  /*8290*/  IMAD.U32 R29, R6, 0x10000, RZ ;  /* 0x00010000061d7824 */ /* 0x004fe400078e00ff */
[C---:B------:R-:W-:Y:S01]  /*82a0*/  FMUL.FTZ R38, R33.reuse, R40 ;  /* 0x0000002821267220 */ /* 0x040fe20000410000 */
[-C--:B------:R-:W-:Y:S01]  /*82b0*/  FMUL.FTZ R44, R33, R36.reuse ;  /* 0x00000024212c7220 */ /* 0x080fe20000410000 */
[----:B------:R-:W-:Y:S01]  /*82c0*/  LOP3.LUT R33, R14, 0xffff0000, RZ, 0xc0, !PT ;  /* 0xffff00000e217812 */ /* 0x000fe200078ec0ff */
[----:B------:R-:W-:Y:S01]  /*82d0*/  FMUL.FTZ R37, R10, R35 ;  /* 0x000000230a257220 */ /* 0x000fe20000410000 */
[----:B------:R-:W-:Y:S01]  /*82e0*/  LOP3.LUT R6, R6, 0xffff0000, RZ, 0xc0, !PT ;  /* 0xffff000006067812 */ /* 0x000fe200078ec0ff */
[----:B------:R-:W-:Y:S01]  /*82f0*/  FFMA.FTZ R42, R29, R36, -R38 ;  /* 0x000000241d2a7223 */ /* 0x000fe20000010826 */
[----:B------:R-:W-:-:S02]  /*8300*/  IMAD.U32 R38, R21, 0x10000, RZ ;  /* 0x0001000015267824 */ /* 0x000fc400078e00ff */
[----:B------:R-:W-:Y:S01]  /*8310*/  FFMA.FTZ R44, R29, R40, R44 ;  /* 0x000000281d2c7223 */ /* 0x000fe2000001002c */
[----:B------:R-:W-:Y:S02]  /*8320*/  IMAD.U32 R36, R13, 0x10000, RZ ;  /* 0x000100000d247824 */ /* 0x000fe400078e00ff */
[-C--:B------:R-:W-:Y:S01]  /*8330*/  FMUL.FTZ R29, R10, R33.reuse ;  /* 0x000000210a1d7220 */ /* 0x080fe20000410000 */
[----:B------:R-:W-:Y:S01]  /*8340*/  FFMA.FTZ R43, R6, R33, -R37 ;  /* 0x00000021062b7223 */ /* 0x000fe20000010825 */
[----:B------:R-:W-:Y:S01]  /*8350*/  FMUL.FTZ R10, R31, R38 ;  /* 0x000000261f0a7220 */ /* 0x000fe20000410000 */
[----:B0-----:R-:W-:Y:S01]  /*8360*/  IMAD.U32 R27, R4, 0x10000, RZ ;  /* 0x00010000041b7824 */ /* 0x001fe200078e00ff */
[----:B------:R-:W-:Y:S01]  /*8370*/  LOP3.LUT R33, R21, 0xffff0000, RZ, 0xc0, !PT ;  /* 0xffff000015217812 */ /* 0x000fe200078ec0ff */
[----:B------:R-:W-:Y:S01]  /*8380*/  FMUL.FTZ R31, R31, R36 ;  /* 0x000000241f1f7220 */ /* 0x000fe20000410000 */
[----:B------:R-:W-:Y:S01]  /*8390*/  FFMA.FTZ R45, R6, R35, R29 ;  /* 0x00000023062d7223 */ /* 0x000fe2000001001d */
[----:B------:R-:W-:Y:S01]  /*83a0*/  LOP3.LUT R4, R4, 0xffff0000, RZ, 0xc0, !PT ;  /* 0xffff000004047812 */ /* 0x000fe200078ec0ff */
[----:B------:R-:W-:Y:S01]  /*83b0*/  IMAD.U32 R32, R9, 0x10000, RZ ;  /* 0x0001000009207824 */ /* 0x000fe200078e00ff */
[----:B------:R-:W-:Y:S01]  /*83c0*/  LOP3.LUT R29, R13, 0xffff0000, RZ, 0xc0, !PT ;  /* 0xffff00000d1d7812 */ /* 0x000fe200078ec0ff */
[----:B------:R-:W-:Y:S01]  /*83d0*/  FFMA.FTZ R38, R27, R38, R31 ;  /* 0x000000261b267223 */ /* 0x000fe2000001001f */
[----:B------:R-:W-:Y:S01]  /*83e0*/  FMUL.FTZ R35, R8, R33 ;  /* 0x0000002108237220 */ /* 0x000fe20000410000 */
[----:B------:R-:W-:-:S02]  /*83f0*/  IMAD.U32 R31, R12, 0x10000, RZ ;  /* 0x000100000c1f7824 */ /* 0x000fc400078e00ff */
[----:B------:R-:W-:Y:S01]  /*8400*/  FFMA.FTZ R36, R27, R36, -R10 ;  /* 0x000000241b247223 */ /* 0x000fe2000001080a */
[----:B------:R-:W-:Y:S02]  /*8410*/  IMAD.U32 R28, R5, 0x10000, RZ ;  /* 0x00010000051c7824 */ /* 0x000fe400078e00ff */
[-C--:B------:R-:W-:Y:S01]  /*8420*/  FMUL.FTZ R39, R8, R29.reuse ;  /* 0x0000001d08277220 */ /* 0x080fe20000410000 */
[----:B------:R-:W-:Y:S02]  /*8430*/  IMAD.U32 R27, R26, 0x10000, RZ ;  /* 0x000100001a1b7824 */ /* 0x000fe400078e00ff */
[----:B------:R-:W-:Y:S01]  /*8440*/  FFMA.FTZ R37, R4, R29, -R35 ;  /* 0x0000001d04257223 */ /* 0x000fe20000010823 */
[C---:B------:R-:W-:Y:S01]  /*8450*/  FMUL.FTZ R41, R32.reuse, R31 ;  /* 0x0000001f20297220 */ /* 0x040fe20000410000 */
[----:B------:R-:W-:Y:S02]  /*8460*/  IMAD.U32 R34, R11, 0x10000, RZ ;  /* 0x000100000b227824 */ /* 0x000fe400078e00ff */
[----:B------:R-:W-:Y:S01]  /*8470*/  FMUL.FTZ R32, R32, R27 ;  /* 0x0000001b20207220 */ /* 0x000fe20000410000 */
[----:B------:R-:W-:-:S02]  /*8480*/  IMAD.U32 R35, R3, 0x10000, RZ ;  /* 0x0001000003237824 */ /* 0x000fc400078e00ff */
[----:B------:R-:W-:Y:S01]  /*8490*/  FFMA.FTZ R39, R4, R33, R39 ;  /* 0x0000002104277223 */ /* 0x000fe20000010027 */
[----:B------:R-:W-:Y:S02]  /*84a0*/  IMAD.U32 R29, R15, 0x10000, RZ ;  /* 0x000100000f1d7824 */ /* 0x000fe400078e00ff */
[----:B------:R-:W-:Y:S01]  /*84b0*/  FFMA.FTZ R41, R28, R27, -R41 ;  /* 0x0000001b1c297223 */ /* 0x000fe20000010829 */
[----:B------:R-:W-:Y:S01]  /*84c0*/  IMAD.U32 R30, R7, 0x10000, RZ ;  /* 0x00010000071e7824 */ /* 0x000fe200078e00ff */
[----:B------:R-:W-:Y:S01]  /*84d0*/  LOP3.LUT R9, R9, 0xffff0000, RZ, 0xc0, !PT ;  /* 0xffff000009097812 */ /* 0x000fe200078ec0ff */
[C---:B------:R-:W-:Y:S01]  /*84e0*/  FMUL.FTZ R33, R34.reuse, R35 ;  /* 0x0000002322217220 */ /* 0x040fe20000410000 */
[----:B------:R-:W-:Y:S01]  /*84f0*/  LOP3.LUT R11, R11, 0xffff0000, RZ, 0xc0, !PT ;  /* 0xffff00000b0b7812 */ /* 0x000fe200078ec0ff */
[----:B------:R-:W-:Y:S01]  /*8500*/  FMUL.FTZ R27, R34, R29 ;  /* 0x0000001d221b7220 */ /* 0x000fe20000410000 */
[----:B------:R-:W-:Y:S01]  /*8510*/  LOP3.LUT R8, R12, 0xffff0000, RZ, 0xc0, !PT ;  /* 0xffff00000c087812 */ /* 0x000fe200078ec0ff */
[----:B------:R-:W-:Y:S01]  /*8520*/  FFMA.FTZ R32, R28, R31, R32 ;  /* 0x0000001f1c207223 */ /* 0x000fe20000010020 */
[----:B------:R-:W-:Y:S01]  /*8530*/  LOP3.LUT R10, R3, 0xffff0000, RZ, 0xc0, !PT ;  /* 0xffff0000030a7812 */ /* 0x000fe200078ec0ff */
[----:B------:R-:W-:Y:S01]  /*8540*/  FFMA.FTZ R33, R30, R29, -R33 ;  /* 0x0000001d1e217223 */ /* 0x000fe20000010821 */
[----:B------:R-:W-:Y:S01]  /*8550*/  LOP3.LUT R4, R26, 0xffff0000, RZ, 0xc0, !PT ;  /* 0xffff00001a047812 */ /* 0x000fe200078ec0ff */
[----:B------:R-:W-:Y:S01]  /*8560*/  FFMA.FTZ R27, R30, R35, R27 ;  /* 0x000000231e1b7223 */ /* 0x000fe2000001001b */
[----:B------:R-:W-:Y:S01]  /*8570*/  LOP3.LUT R6, R15, 0xffff0000, RZ, 0xc0, !PT ;  /* 0xffff00000f067812 */ /* 0x000fe200078ec0ff */
[----:B------:R-:W-:Y:S01]  /*8580*/  FMUL.FTZ R28, R9, R8 ;  /* 0x00000008091c7220 */ /* 0x000fe20000410000 */
[----:B------:R-:W-:Y:S01]  /*8590*/  LOP3.LUT R5, R5, 0xffff0000, RZ, 0xc0, !PT ;  /* 0xffff000005057812 */ /* 0x000fe200078ec0ff */
[----:B------:R-:W-:Y:S01]  /*85a0*/  FMUL.FTZ R30, R11, R10 ;  /* 0x0000000a0b1e7220 */ /* 0x000fe20000410000 */
[----:B------:R-:W-:Y:S01]  /*85b0*/  LOP3.LUT R7, R7, 0xffff0000, RZ, 0xc0, !PT ;  /* 0xffff000007077812 */ /* 0x000fe200078ec0ff */
[----:B------:R-:W-:Y:S01]  /*85c0*/  FMUL.FTZ R9, R9, R4 ;  /* 0x0000000409097220 */ /* 0x000fe20000410000 */
[----:B------:R-:W-:Y:S01]  /*85d0*/  FMUL.FTZ R11, R11, R6 ;  /* 0x000000060b0b7220 */ /* 0x000fe20000410000 */
[----:B------:R-:W-:Y:S01]  /*85e0*/  FFMA.FTZ R28, R5, R4, -R28 ;  /* 0x00000004051c7223 */ /* 0x000fe2000001081c */
        /* <DEDUP_REMOVED lines=13> */
.L_x_1426:
[----:B------:R-:W-:Y:S05]  /*86c0*/  BSYNC B1 ;  /* 0x0000000000017941 */ /* 0x000fea0003800000 */
.L_x_1425:
[----:B------:R-:W-:Y:S05]  /*86d0*/  @P0 BRA `(.L_x_1417) ;  /* 0x00000004004c0947 */ /* 0x000fea0003800000 */
[----:B------:R-:W2:Y:S01]  /*86e0*/  LDL R43, [R1+0x90] ;  /* 0x00009000012b7983 */ /* 0x000ea20000100800 */
[----:B-1----:R-:W-:Y:S01]  /*86f0*/  IMAD.IADD R4, R16, 0x1, R25 ;  /* 0x0000000110047824 */ /* 0x002fe200078e0219 */
[----:B------:R-:W-:-:S04]  /*8700*/  SHF.R.U32.HI R5, RZ, 0x3, R215 ;  /* 0x00000003ff057819 */ /* 0x000fc800000116d7 */
[----:B------:R-:W-:-:S04]  /*8710*/  LOP3.LUT R4, R215, 0x38, R4, 0xf8, !PT ;  /* 0x00000038d7047812 */ /* 0x000fc800078ef804 */
[----:B------:R-:W-:-:S05]  /*8720*/  LOP3.LUT R4, R4, R5, RZ, 0x3c, !PT ;  /* 0x0000000504047212 */ /* 0x000fca00078e3cff */
[----:B------:R-:W-:-:S04]  /*8730*/  IMAD.IADD R9, R219, 0x1, R4 ;  /* 0x00000001db097824 */ /* 0x000fc800078e0204 */
[----:B------:R-:W-:-:S05]  /*8740*/  IMAD R25, R9, 0x2, R18 ;  /* 0x0000000209197824 */ /* 0x000fca00078e0212 */
[----:B------:R-:W1:Y:S01]  /*8750*/  LDS.128 R8, [R25+0x18400] ;  /* 0x0184000019087984 */ /* 0x000e620000000c00 */
[----:B------:R-:W-:Y:S02]  /*8760*/  IMAD.U32 R37, R21, 0x10000, RZ ;  /* 0x0001000015257824 */ /* 0x000fe400078e00ff */
[----:B------:R-:W-:Y:S01]  /*8770*/  IMAD.U32 R35, R13, 0x10000, RZ ;  /* 0x000100000d237824 */ /* 0x000fe200078e00ff */
[----:B------:R-:W-:Y:S01]  /*8780*/  LOP3.LUT R44, R21, 0xffff0000, RZ, 0xc0, !PT ;  /* 0xffff0000152c7812 */ /* 0x000fe200078ec0ff */
[----:B------:R-:W-:Y:S01]  /*8790*/  IMAD.U32 R46, R12, 0x10000, RZ ;  /* 0x000100000c2e7824 */ /* 0x000fe200078e00ff */
[----:B------:R-:W-:Y:S01]  /*87a0*/  LOP3.LUT R40, R13, 0xffff0000, RZ, 0xc0, !PT ;  /* 0xffff00000d287812 */ /* 0x000fe200078ec0ff */
[----:B------:R-:W-:Y:S01]  /*87b0*/  IMAD.U32 R42, R26, 0x10000, RZ ;  /* 0x000100001a2a7824 */ /* 0x000fe200078e00ff */
[----:B------:R-:W-:Y:S02]  /*87c0*/  LOP3.LUT R41, R12, 0xffff0000, RZ, 0xc0, !PT ;  /* 0xffff00000c297812 */ /* 0x000fe400078ec0ff */
[----:B------:R-:W-:Y:S01]  /*87d0*/  LOP3.LUT R39, R26, 0xffff0000, RZ, 0xc0, !PT ;  /* 0xffff00001a277812 */ /* 0x000fe200078ec0ff */
[C---:B-1----:R-:W-:Y:S01]  /*87e0*/  IMAD.U32 R31, R8.reuse, 0x10000, RZ ;  /* 0x00010000081f7824 */ /* 0x042fe200078e00ff */
[----:B------:R-:W-:Y:S01]  /*87f0*/  LOP3.LUT R8, R8, 0xffff0000, RZ, 0xc0, !PT ;  /* 0xffff000008087812 */ /* 0x000fe200078ec0ff */
[----:B------:R-:W-:-:S02]  /*8800*/  IMAD.U32 R32, R9, 0x10000, RZ ;  /* 0x0001000009207824 */ /* 0x000fc400078e00ff */
[-C--:B------:R-:W-:Y:S01]  /*8810*/  FMUL.FTZ R36, R37, R31.reuse ;  /* 0x0000001f25247220 */ /* 0x080fe20000410000 */
[----:B------:R-:W-:Y:S01]  /*8820*/  FMUL.FTZ R38, R35, R31 ;  /* 0x0000001f23267220 */ /* 0x000fe20000410000 */
[-C--:B------:R-:W-:Y:S01]  /*8830*/  FMUL.FTZ R13, R44, R8.reuse ;  /* 0x000000082c0d7220 */ /* 0x080fe20000410000 */
[----:B------:R-:W-:Y:S01]  /*8840*/  FMUL.FTZ R21, R40, R8 ;  /* 0x0000000828157220 */ /* 0x000fe20000410000 */
[----:B------:R-:W-:Y:S01]  /*8850*/  FMUL.FTZ R31, R42, R32 ;  /* 0x000000202a1f7220 */ /* 0x000fe20000410000 */
[C---:B------:R-:W-:Y:S01]  /*8860*/  IMAD.U32 R33, R10.reuse, 0x10000, RZ ;  /* 0x000100000a217824 */ /* 0x040fe200078e00ff */
[----:B------:R-:W-:Y:S01]  /*8870*/  LOP3.LUT R10, R10, 0xffff0000, RZ, 0xc0, !PT ;  /* 0xffff00000a0a7812 */ /* 0x000fe200078ec0ff */
[----:B------:R-:W-:Y:S01]  /*8880*/  IMAD.U32 R34, R11, 0x10000, RZ ;  /* 0x000100000b227824 */ /* 0x000fe200078e00ff */
[----:B------:R-:W-:Y:S02]  /*8890*/  LOP3.LUT R9, R9, 0xffff0000, RZ, 0xc0, !PT ;  /* 0xffff000009097812 */ /* 0x000fe400078ec0ff */
[----:B------:R-:W-:Y:S01]  /*88a0*/  LOP3.LUT R11, R11, 0xffff0000, RZ, 0xc0, !PT ;  /* 0xffff00000b0b7812 */ /* 0x000fe200078ec0ff */
[----:B--2---:R-:W0:Y:S02]  /*88b0*/  LDS.128 R4, [R43+0x18400] ;  /* 0x018400002b047984 */ /* 0x004e240000000c00 */
[C---:B0-----:R-:W-:Y:S01]  /*88c0*/  IMAD.U32 R27, R4.reuse, 0x10000, RZ ;  /* 0x00010000041b7824 */ /* 0x041fe200078e00ff */
[----:B------:R-:W-:Y:S01]  /*88d0*/  LOP3.LUT R4, R4, 0xffff0000, RZ, 0xc0, !PT ;  /* 0xffff000004047812 */ /* 0x000fe200078ec0ff */
[----:B------:R-:W-:-:S02]  /*88e0*/  IMAD.U32 R28, R5, 0x10000, RZ ;  /* 0x00010000051c7824 */ /* 0x000fc400078e00ff */
[-C--:B------:R-:W-:Y:S01]  /*88f0*/  FFMA.FTZ R36, R35, R27.reuse, -R36 ;  /* 0x0000001b23247223 */ /* 0x080fe20000010824 */
[----:B------:R-:W-:Y:S01]  /*8900*/  FFMA.FTZ R38, R37, R27, R38 ;  /* 0x0000001b25267223 */ /* 0x000fe20000010026 */
[----:B------:R-:W-:Y:S01]  /*8910*/  FMUL.FTZ R27, R46, R32 ;  /* 0x000000202e1b7220 */ /* 0x000fe20000410000 */
[----:B------:R-:W-:Y:S02]  /*8920*/  IMAD.U32 R37, R20, 0x10000, RZ ;  /* 0x0001000014257824 */ /* 0x000fe400078e00ff */
[-C--:B------:R-:W-:Y:S01]  /*8930*/  FFMA.FTZ R13, R40, R4.reuse, -R13 ;  /* 0x00000004280d7223 */ /* 0x080fe2000001080d */
[----:B------:R-:W-:Y:S02]  /*8940*/  IMAD.U32 R35, R14, 0x10000, RZ ;  /* 0x000100000e237824 */ /* 0x000fe400078e00ff */
[----:B------:R-:W-:Y:S01]  /*8950*/  FFMA.FTZ R21, R44, R4, R21 ;  /* 0x000000042c157223 */ /* 0x000fe20000010015 */
[-C--:B------:R-:W-:Y:S01]  /*8960*/  FFMA.FTZ R27, R42, R28.reuse, -R27 ;  /* 0x0000001c2a1b7223 */ /* 0x080fe2000001081b */
[----:B------:R-:W-:Y:S01]  /*8970*/  FFMA.FTZ R31, R46, R28, R31 ;  /* 0x0000001c2e1f7223 */ /* 0x000fe2000001001f */
[----:B------:R-:W-:-:S02]  /*8980*/  IMAD.U32 R29, R6, 0x10000, RZ ;  /* 0x00010000061d7824 */ /* 0x000fc400078e00ff */
[-C--:B------:R-:W-:Y:S01]  /*8990*/  FMUL.FTZ R4, R37, R33.reuse ;  /* 0x0000002125047220 */ /* 0x080fe20000410000 */
[----:B------:R-:W-:Y:S02]  /*89a0*/  LOP3.LUT R28, R14, 0xffff0000, RZ, 0xc0, !PT ;  /* 0xffff00000e1c7812 */ /* 0x000fe400078ec0ff */
[----:B------:R-:W-:Y:S01]  /*89b0*/  LOP3.LUT R20, R20, 0xffff0000, RZ, 0xc0, !PT ;  /* 0xffff000014147812 */ /* 0x000fe200078ec0ff */
[----:B------:R-:W-:Y:S01]  /*89c0*/  FMUL.FTZ R14, R35, R33 ;  /* 0x00000021230e7220 */ /* 0x000fe20000410000 */
[----:B------:R-:W-:Y:S02]  /*89d0*/  IMAD.U32 R32, R3, 0x10000, RZ ;  /* 0x0001000003207824 */ /* 0x000fe400078e00ff */
[-C--:B------:R-:W-:Y:S01]  /*89e0*/  FFMA.FTZ R8, R35, R29.reuse, -R4 ;  /* 0x0000001d23087223 */ /* 0x080fe20000010804 */
[-C--:B------:R-:W-:Y:S01]  /*89f0*/  FMUL.FTZ R35, R28, R10.reuse ;  /* 0x0000000a1c237220 */ /* 0x080fe20000410000 */
[----:B------:R-:W-:Y:S01]  /*8a00*/  FMUL.FTZ R33, R20, R10 ;  /* 0x0000000a14217220 */ /* 0x000fe20000410000 */
[----:B------:R-:W-:Y:S01]  /*8a10*/  LOP3.LUT R6, R6, 0xffff0000, RZ, 0xc0, !PT ;  /* 0xffff000006067812 */ /* 0x000fe200078ec0ff */
[----:B------:R-:W-:Y:S01]  /*8a20*/  FFMA.FTZ R10, R37, R29, R14 ;  /* 0x0000001d250a7223 */ /* 0x000fe2000001000e */
[----:B------:R-:W-:-:S02]  /*8a30*/  IMAD.U32 R30, R7, 0x10000, RZ ;  /* 0x00010000071e7824 */ /* 0x000fc400078e00ff */
[----:B------:R-:W-:Y:S01]  /*8a40*/  FMUL.FTZ R29, R32, R34 ;  /* 0x00000022201d7220 */ /* 0x000fe20000410000 */
[----:B------:R-:W-:Y:S01]  /*8a50*/  IMAD.U32 R4, R15, 0x10000, RZ ;  /* 0x000100000f047824 */ /* 0x000fe200078e00ff */
[----:B------:R-:W-:Y:S02]  /*8a60*/  LOP3.LUT R3, R3, 0xffff0000, RZ, 0xc0, !PT ;  /* 0xffff000003037812 */ /* 0x000fe400078ec0ff */
[----:B------:R-:W-:Y:S01]  /*8a70*/  LOP3.LUT R15, R15, 0xffff0000, RZ, 0xc0, !PT ;  /* 0xffff00000f0f7812 */ /* 0x000fe200078ec0ff */
[----:B------:R-:W-:Y:S01]  /*8a80*/  FFMA.FTZ R35, R20, R6, R35 ;  /* 0x0000000614237223 */ /* 0x000fe20000010023 */
[----:B------:R-:W-:Y:S01]  /*8a90*/  LOP3.LUT R5, R5, 0xffff0000, RZ, 0xc0, !PT ;  /* 0xffff000005057812 */ /* 0x000fe200078ec0ff */
[C---:B------:R-:W-:Y:S01]  /*8aa0*/  FMUL.FTZ R37, R4.reuse, R34 ;  /* 0x0000002204257220 */ /* 0x040fe20000410000 */
[----:B------:R-:W-:Y:S01]  /*8ab0*/  LOP3.LUT R7, R7, 0xffff0000, RZ, 0xc0, !PT ;  /* 0xffff000007077812 */ /* 0x000fe200078ec0ff */
[----:B------:R-:W-:Y:S01]  /*8ac0*/  FFMA.FTZ R29, R4, R30, -R29 ;  /* 0x0000001e041d7223 */ /* 0x000fe2000001081d */
[----:B------:R-:W-:Y:S01]  /*8ad0*/  FFMA.FTZ R33, R28, R6, -R33 ;  /* 0x000000061c217223 */ /* 0x000fe20000010821 */
        /* <DEDUP_REMOVED lines=19> */
.L_x_1417:
[----:B------:R-:W-:Y:S05]  /*8c10*/  BSYNC B0 ;  /* 0x0000000000007941 */ /* 0x000fea0003800000 */
.L_x_1406:
        /* <DEDUP_REMOVED lines=8> */
.L_x_1403:
[----:B-123--:R-:W2:Y:S01]  /*8ca0*/  LDL R3, [R1+0x5c] ;  /* 0x00005c0001037983 */ /* 0x00eea20000100800 */
[----:B------:R-:W1:Y:S02]  /*8cb0*/  S2R R4, SR_TID.X ;  /* 0x0000000000047919 */ /* 0x000e640000002100 */
[----:B-1----:R-:W-:-:S05]  /*8cc0*/  SHF.R.U32.HI R4, RZ, 0x7, R4 ;  /* 0x00000007ff047819 */ /* 0x002fca0000011604 */
[----:B------:R-:W-:Y:S01]  /*8cd0*/  VIADD R10, R4, 0x8 ;  /* 0x00000008040a7836 */ /* 0x000fe20000000000 */
[----:B--2---:R-:W-:-:S13]  /*8ce0*/  R2UR UR4, R3 ;  /* 0x00000000030472ca */ /* 0x004fda00000e0000 */
[----:B------:R-:W-:Y:S01]  /*8cf0*/  IMAD.U32 R3, RZ, RZ, UR4 ;  /* 0x00000004ff037e24 */ /* 0x000fe2000f8e00ff */
[----:B------:R-:W-:Y:S05]  /*8d00*/  WARPSYNC.ALL ;  /* 0x0000000000007948 */ /* 0x000fea0003800000 */
[----:B------:R1:W-:Y:S01]  /*8d10*/  BAR.SYNC.DEFER_BLOCKING R10, 0x100 ;  /* 0x0004000a0000751d */ /* 0x0003e20000010000 */
[----:B------:R-:W-:-:S13]  /*8d20*/  ISETP.NE.AND P0, PT, R3, 0x3, PT ;  /* 0x000000030300780c */ /* 0x000fda0003f05270 */
[----:B-1----:R-:W-:Y:S05]  /*8d30*/  @!P0 BRA `(.L_x_1427) ;  /* 0x0000000000048947 */ /* 0x002fea0003800000 */
[----:B------:R-:W-:Y:S01]  /*8d40*/  BPT.TRAP 0x1 ;  /* 0x000000040000795c */ /* 0x000fe20000300000 */
.L_x_1427:
[----:B------:R-:W-:Y:S01]  /*8d50*/  IMAD R3, R200, 0x8, R18 ;  /* 0x00000008c8037824 */ /* 0x000fe200078e0212 */
[----:B------:R-:W-:-:S04]  /*8d60*/  SHF.L.U32 R8, R208, 0x1f, RZ ;  /* 0x0000001fd0087819 */ /* 0x000fc800000006ff */
[----:B------:R1:W2:Y:S01]  /*8d70*/  SYNCS.PHASECHK.TRANS64.TRYWAIT P1, [R3+URZ+0x32430], R8 ;  /* 0x03243008030075a7 */ /* 0x0002a2000802017f */
[----:B------:R-:W-:Y:S05]  /*8d80*/  @!P0 BRA `(.L_x_1428) ;  /* 0x0000000000048947 */ /* 0x000fea0003800000 */
[----:B------:R-:W-:Y:S01]  /*8d90*/  BPT.TRAP 0x1 ;  /* 0x000000040000795c */ /* 0x000fe20000300000 */
.L_x_1428:
        /* <DEDUP_REMOVED lines=9> */
.L_x_1429:
[----:B------:R-:W-:Y:S01]  /*8e30*/  IMAD R4, R200, 0x300, R217 ;  /* 0x00000300c8047824 */ /* 0x000fe200078e02d9 */
[----:B------:R-:W-:Y:S05]  /*8e40*/  WARPSYNC.ALL ;  /* 0x0000000000007948 */ /* 0x000fea0003800000 */
[----:B------:R-:W-:Y:S01]  /*8e50*/  IMAD.MOV.U32 R5, RZ, RZ, 0x40000040 ;  /* 0x40000040ff057424 */ /* 0x000fe200078e00ff */
[C---:B------:R-:W-:Y:S01]  /*8e60*/  R2UR UR4, R14.reuse ;  /* 0x000000000e0472ca */ /* 0x040fe200000e0000 */
[----:B0----5:R-:W-:Y:S01]  /*8e70*/  WARPGROUP.ARRIVE ;  /* 0x00000000000079c5 */ /* 0x021fe20000000000 */
[----:B------:R-:W-:Y:S01]  /*8e80*/  R2UR UR5, R15 ;  /* 0x000000000f0572ca */ /* 0x000fe200000e0000 */
[----:B------:R-:W-:Y:S01]  /*8e90*/  VIADD R212, R14, 0x2 ;  /* 0x000000020ed47836 */ /* 0x000fe20000000000 */
[C---:B------:R-:W-:Y:S01]  /*8ea0*/  R2UR UR6, R4.reuse ;  /* 0x00000000040672ca */ /* 0x040fe200000e0000 */
[----:B------:R-:W-:Y:S01]  /*8eb0*/  VIADD R6, R4, 0x2 ;  /* 0x0000000204067836 */ /* 0x000fe20000000000 */
[----:B------:R-:W-:Y:S01]  /*8ec0*/  R2UR UR7, R5 ;  /* 0x00000000050772ca */ /* 0x000fe200000e0000 */
[----:B------:R-:W-:Y:S01]  /*8ed0*/  IMAD.MOV.U32 R213, RZ, RZ, 0x40000040 ;  /* 0x40000040ffd57424 */ /* 0x000fe200078e00ff */
[----:B------:R-:W-:Y:S01]  /*8ee0*/  BSSY B0, `(.L_x_1431) ;  /* 0x0000024000007945 */ /* 0x000fe20003800000 */
[----:B------:R-:W-:-:S02]  /*8ef0*/  IMAD.MOV.U32 R7, RZ, RZ, 0x40000040 ;  /* 0x40000040ff077424 */ /* 0x000fc400078e00ff */
[C---:B------:R-:W-:Y:S02]  /*8f00*/  VIADD R210, R14.reuse, 0x4 ;  /* 0x000000040ed27836 */ /* 0x040fe40000000000 */
[----:B------:R-:W-:Y:S02]  /*8f10*/  IMAD.MOV.U32 R211, RZ, RZ, 0x40000040 ;  /* 0x40000040ffd37424 */ /* 0x000fe400078e00ff */
[----:B------:R-:W-:Y:S02]  /*8f20*/  VIADD R20, R14, 0x6 ;  /* 0x000000060e147836 */ /* 0x000fe40000000000 */
[----:B------:R-:W-:Y:S02]  /*8f30*/  IMAD.MOV.U32 R21, RZ, RZ, 0x40000040 ;  /* 0x40000040ff157424 */ /* 0x000fe400078e00ff */
[----:B------:R-:W-:Y:S01]  /*8f40*/  HGMMA.64x96x16.F32.BF16 R24, gdesc[UR4], RZ, !UPT, gsb0 ;  /* 0x01600000041879f0 */ /* 0x000fe2000c0018ff */
[----:B------:R-:W-:Y:S01]  /*8f50*/  R2UR UR4, R212 ;  /* 0x00000000d40472ca */ /* 0x000fe200000e0000 */
[----:B------:R-:W-:Y:S01]  /*8f60*/  IMAD.MOV.U32 R5, RZ, RZ, 0x40000040 ;  /* 0x40000040ff057424 */ /* 0x000fe200078e00ff */
[----:B------:R-:W-:-:S02]  /*8f70*/  R2UR UR5, R213 ;  /* 0x00000000d50572ca */ /* 0x000fc400000e0000 */
[----:B------:R-:W-:Y:S01]  /*8f80*/  R2UR UR6, R6 ;  /* 0x00000000060672ca */ /* 0x000fe200000e0000 */
[C---:B------:R-:W-:Y:S01]  /*8f90*/  VIADD R6, R4.reuse, 0x4 ;  /* 0x0000000404067836 */ /* 0x040fe20000000000 */
[----:B------:R-:W-:Y:S01]  /*8fa0*/  R2UR UR7, R7 ;  /* 0x00000000070772ca */ /* 0x000fe200000e0000 */
[----:B------:R-:W-:Y:S02]  /*8fb0*/  IMAD.MOV.U32 R7, RZ, RZ, 0x40000040 ;  /* 0x40000040ff077424 */ /* 0x000fe400078e00ff */
[----:B------:R-:W-:Y:S01]  /*8fc0*/  VIADD R4, R4, 0x6 ;  /* 0x0000000604047836 */ /* 0x000fe20000000000 */
[----:B------:R-:W-:Y:S02]  /*8fd0*/  WARPGROUP.DEPBAR.LE gsb0, 0x0 ;  /* 0x00008000000079c5 */ /* 0x000fe40000010000 */
[----:B------:R-:W-:-:S07]  /*8fe0*/  WARPGROUP.ARRIVE ;  /* 0x00000000000079c5 */ /* 0x000fce0000000000 */
        /* <DEDUP_REMOVED lines=8> */
[----:B------:R-:W-:Y:S02]  /*9070*/  R2UR UR4, R20 ;  /* 0x00000000140472ca */ /* 0x000fe400000e0000 */
[----:B------:R-:W-:Y:S02]  /*9080*/  R2UR UR5, R21 ;  /* 0x00000000150572ca */ /* 0x000fe400000e0000 */
[----:B------:R-:W-:Y:S02]  /*9090*/  R2UR UR6, R4 ;  /* 0x00000000040672ca */ /* 0x000fe400000e0000 */
[----:B------:R-:W-:Y:S02]  /*90a0*/  R2UR UR7, R5 ;  /* 0x00000000050772ca */ /* 0x000fe400000e0000 */
[----:B------:R-:W-:Y:S01]  /*90b0*/  SHF.L.U32 R5, R0, 0x1f, RZ ;  /* 0x0000001f00057819 */ /* 0x000fe200000006ff */
[----:B------:R-:W-:-:S02]  /*90c0*/  WARPGROUP.DEPBAR.LE gsb0, 0x0 ;  /* 0x00008000000079c5 */ /* 0x000fc40000010000 */
[----:B------:R-:W-:-:S08]  /*90d0*/  WARPGROUP.ARRIVE ;  /* 0x00000000000079c5 */ /* 0x000fd00000000000 */
[----:B------:R-:W-:Y:S03]  /*90e0*/  HGMMA.64x96x16.F32.BF16 R24, gdesc[UR4], R24, gsb0 ;  /* 0x01600000041879f0 */ /* 0x000fe60008001818 */
[----:B------:R-:W-:Y:S02]  /*90f0*/  WARPGROUP.DEPBAR.LE gsb0, 0x0 ;  /* 0x00008000000079c5 */ /* 0x000fe40000010000 */
[----:B------:R-:W0:Y:S02]  /*9100*/  SYNCS.PHASECHK.TRANS64.TRYWAIT P1, [R18+URZ+0x32410], R5 ;  /* 0x03241005120075a7 */ /* 0x000e24000802017f */
[----:B0-----:R-:W-:Y:S05]  /*9110*/  @!P1 BRA `(.L_x_1432) ;  /* 0x0000013800149947 */ /* 0x001fea0003800000 */
.L_x_1669:
[----:B------:R-:W-:Y:S05]  /*9120*/  BSYNC B0 ;  /* 0x0000000000007941 */ /* 0x000fea0003800000 */
.L_x_1431:
[----:B------:R-:W-:Y:S05]  /*9130*/  @!P0 BRA `(.L_x_1433) ;  /* 0x0000000000048947 */ /* 0x000fea0003800000 */
[----:B------:R-:W-:Y:S01]  /*9140*/  BPT.TRAP 0x1 ;  /* 0x000000040000795c */ /* 0x000fe20000300000 */
.L_x_1433:
[----:B------:R3:W4:Y:S01]  /*9150*/  SYNCS.PHASECHK.TRANS64.TRYWAIT P2, [R3+URZ+0x32450], R8 ;  /* 0x03245008030075a7 */ /* 0x000722000804017f */
[----:B------:R-:W-:Y:S05]  /*9160*/  @!P0 BRA `(.L_x_1434) ;  /* 0x0000000000048947 */ /* 0x000fea0003800000 */
[----:B------:R-:W-:Y:S01]  /*9170*/  BPT.TRAP 0x1 ;  /* 0x000000040000795c */ /* 0x000fe20000300000 */
.L_x_1434:
[----:B------:R-:W5:Y:S01]  /*9180*/  S2R R0, SR_TID.X ;  /* 0x0000000000007919 */ /* 0x000f620000002100 */
[----:B------:R-:W-:Y:S01]  /*9190*/  BSSY B0, `(.L_x_1435) ;  /* 0x0000006000007945 */ /* 0x000fe20003800000 */
[----:B-----5:R-:W-:-:S04]  /*91a0*/  LOP3.LUT R0, R0, 0x7f, RZ, 0xc0, !PT ;  /* 0x0000007f00007812 */ /* 0x020fc800078ec0ff */
[----:B------:R-:W-:Y:S01]  /*91b0*/  ISETP.NE.AND P1, PT, R0, RZ, PT ;  /* 0x000000ff0000720c */ /* 0x000fe20003f25270 */
[----:B----4-:R-:W-:-:S12]  /*91c0*/  @P2 BRA `(.L_x_1436) ;  /* 0x0000000000082947 */ /* 0x010fd80003800000 */
[----:B------:R-:W4:Y:S02]  /*91d0*/  SYNCS.PHASECHK.TRANS64.TRYWAIT P2, [R3+URZ+0x32450], R8 ;  /* 0x03245008030075a7 */ /* 0x000f24000804017f */
[----:B----4-:R-:W-:Y:S05]  /*91e0*/  @!P2 BRA `(.L_x_1437) ;  /* 0x0000013400f4a947 */ /* 0x010fea0003800000 */
.L_x_1436:
[----:B------:R-:W-:Y:S05]  /*91f0*/  BSYNC B0 ;  /* 0x0000000000007941 */ /* 0x000fea0003800000 */
.L_x_1435:
[----:B------:R-:W-:Y:S05]  /*9200*/  WARPSYNC.ALL ;  /* 0x0000000000007948 */ /* 0x000fea0003800000 */
[----:B------:R-:W-:Y:S01]  /*9210*/  R2UR UR5, R18 ;  /* 0x00000000120572ca */ /* 0x000fe200000e0000 */
[----:B------:R-:W-:Y:S01]  /*9220*/  IMAD R72, R72, 0x2000, R18 ;  /* 0x0000200048487824 */ /* 0x000fe200078e0212 */
[----:B------:R-:W-:Y:S01]  /*9230*/  WARPGROUP.ARRIVE ;  /* 0x00000000000079c5 */ /* 0x000fe20000000000 */
[----:B0-----:R-:W-:Y:S01]  /*9240*/  IMAD.MOV.U32 R5, RZ, RZ, 0xc00 ;  /* 0x00000c00ff057424 */ /* 0x001fe200078e00ff */
[----:B------:R-:W-:Y:S01]  /*9250*/  UMOV UR9, 0x40000040 ;  /* 0x4000004000097882 */ /* 0x000fe20000000000 */
[----:B------:R-:W-:Y:S01]  /*9260*/  IMAD.MOV.U32 R7, RZ, RZ, 0x40000040 ;  /* 0x40000040ff077424 */ /* 0x000fe200078e00ff */
[----:B------:R-:W-:Y:S01]  /*9270*/  R2UR UR4, R72 ;  /* 0x00000000480472ca */ /* 0x000fe200000e0000 */
        /* <DEDUP_REMOVED lines=8> */
[----:B------:R-:W0:Y:S02]  /*9300*/  S2R R72, SR_TID.X ;  /* 0x0000000000487919 */ /* 0x000e240000002100 */
[----:B------:R-:W-:-:S02]  /*9310*/  USHF.R.U32.HI UR5, URZ, 0x4, UR5 ;  /* 0x000000043f057899 */ /* 0x000fc40008011605 */
[----:B------:R-:W-:Y:S02]  /*9320*/  UIADD3 UR4, UR4, 0x22400, URZ ;  /* 0x0002240004047890 */ /* 0x000fe4000fffe03f */
[----:B------:R-:W-:Y:S02]  /*9330*/  ULOP3.LUT UR5, UR5, 0x3fff, URZ, 0xc0, !UPT ;  /* 0x00003fff05057892 */ /* 0x000fe4000f8ec03f */
[----:B------:R-:W-:Y:S02]  /*9340*/  USHF.R.U32.HI UR4, URZ, 0x4, UR4 ;  /* 0x000000043f047899 */ /* 0x000fe40008011604 */
[----:B------:R-:W-:Y:S02]  /*9350*/  ULOP3.LUT UR6, UR5, 0x10000, URZ, 0xfc, !UPT ;  /* 0x0001000005067892 */ /* 0x000fe4000f8efc3f */
[----:B------:R-:W-:-:S04]  /*9360*/  ULOP3.LUT UR4, UR4, 0x3fff, URZ, 0xc0, !UPT ;  /* 0x00003fff04047892 */ /* 0x000fc8000f8ec03f */
[----:B------:R-:W-:Y:S01]  /*9370*/  IMAD R4, R200, R5, UR6 ;  /* 0x00000006c8047e24 */ /* 0x000fe2000f8e0205 */
[----:B------:R-:W-:Y:S01]  /*9380*/  ULOP3.LUT UR4, UR4, 0x10000, URZ, 0xfc, !UPT ;  /* 0x0001000004047892 */ /* 0x000fe2000f8efc3f */
[----:B------:R-:W-:Y:S02]  /*9390*/  IMAD.MOV.U32 R5, RZ, RZ, 0x40000040 ;  /* 0x40000040ff057424 */ /* 0x000fe400078e00ff */
[C---:B------:R-:W-:Y:S01]  /*93a0*/  VIADD R6, R4.reuse, 0x2 ;  /* 0x0000000204067836 */ /* 0x040fe20000000000 */
[----:B------:R-:W-:Y:S01]  /*93b0*/  R2UR UR10, R4 ;  /* 0x00000000040a72ca */ /* 0x000fe200000e0000 */
[----:B------:R-:W-:Y:S01]  /*93c0*/  IMAD.U32 R0, RZ, RZ, UR6 ;  /* 0x00000006ff007e24 */ /* 0x000fe2000f8e00ff */
[----:B------:R-:W-:Y:S01]  /*93d0*/  R2UR UR11, R5 ;  /* 0x00000000050b72ca */ /* 0x000fe200000e0000 */
[----:B------:R-:W-:Y:S01]  /*93e0*/  UMOV UR8, UR4 ;  /* 0x0000000400087c82 */ /* 0x000fe20008000000 */
[----:B------:R-:W-:Y:S01]  /*93f0*/  UIADD3 UR6, UR4, 0x2, URZ ;  /* 0x0000000204067890 */ /* 0x000fe2000fffe03f */
[----:B-1234-:R-:W-:Y:S01]  /*9400*/  IMAD.U32 R8, RZ, RZ, UR8 ;  /* 0x00000008ff087e24 */ /* 0x01efe2000f8e00ff */
[----:B------:R-:W-:Y:S01]  /*9410*/  STL [R1+0x58], R0 ;  /* 0x0000580001007387 */ /* 0x000fe20000100800 */
[----:B------:R-:W-:Y:S01]  /*9420*/  UIADD3 UR52, UR4, 0x806, URZ ;  /* 0x0000080604347890 */ /* 0x000fe2000fffe03f */
[----:B------:R-:W-:Y:S01]  /*9430*/  IMAD.MOV.U32 R5, RZ, RZ, 0x40000040 ;  /* 0x40000040ff057424 */ /* 0x000fe200078e00ff */
[----:B------:R-:W-:Y:S01]  /*9440*/  UIADD3 UR48, UR4, 0xc00, URZ ;  /* 0x00000c0004307890 */ /* 0x000fe2000fffe03f */
[----:B------:R1:W-:Y:S01]  /*9450*/  STL.64 [R1+0x50], R8 ;  /* 0x0000500801007387 */ /* 0x0003e20000100a00 */
[----:B------:R-:W-:Y:S01]  /*9460*/  UIADD3 UR44, UR4, 0xc02, URZ ;  /* 0x00000c02042c7890 */ /* 0x000fe2000fffe03f */
[----:B0-----:R-:W-:Y:S01]  /*9470*/  SHF.R.U32.HI R72, RZ, 0x7, R72 ;  /* 0x00000007ff487819 */ /* 0x001fe20000011648 */
[----:B------:R-:W-:Y:S01]  /*9480*/  UIADD3 UR40, UR4, 0xc04, URZ ;  /* 0x00000c0404287890 */ /* 0x000fe2000fffe03f */
[----:B------:R-:W-:Y:S01]  /*9490*/  R2UR UR39, R5 ;  /* 0x00000000052772ca */ /* 0x000fe200000e0000 */
[----:B------:R-:W-:Y:S01]  /*94a0*/  HGMMA.64x96x16.F32.BF16 R24, gdesc[UR8], R24, gsb0 ;  /* 0x01600000081879f0 */ /* 0x000fe20008001818 */
[----:B------:R-:W-:Y:S01]  /*94b0*/  R2UR UR10, R6 ;  /* 0x00000000060a72ca */ /* 0x000fe200000e0000 */
[----:B------:R-:W-:Y:S01]  /*94c0*/  UMOV UR8, UR6 ;  /* 0x0000000600087c82 */ /* 0x000fe20008000000 */
[----:B------:R-:W-:Y:S01]  /*94d0*/  R2UR UR11, R7 ;  /* 0x00000000070b72ca */ /* 0x000fe200000e0000 */
[----:B------:R-:W-:Y:S01]  /*94e0*/  UMOV UR9, 0x40000040 ;  /* 0x4000004000097882 */ /* 0x000fe20000000000 */
[----:B------:R-:W-:Y:S01]  /*94f0*/  VIADD R6, R4, 0x4 ;  /* 0x0000000404067836 */ /* 0x000fe20000000000 */
[----:B------:R-:W-:Y:S01]  /*9500*/  UIADD3 UR6, UR4, 0x4, URZ ;  /* 0x0000000404067890 */ /* 0x000fe2000fffe03f */
[----:B------:R-:W-:Y:S01]  /*9510*/  IMAD.MOV.U32 R7, RZ, RZ, 0x40000040 ;  /* 0x40000040ff077424 */ /* 0x000fe200078e00ff */
[----:B------:R-:W-:Y:S01]  /*9520*/  UIADD3 UR36, UR4, 0xc06, URZ ;  /* 0x00000c0604247890 */ /* 0x000fe2000fffe03f */
[----:B-1----:R-:W-:Y:S01]  /*9530*/  IMAD.U32 R8, RZ, RZ, UR8 ;  /* 0x00000008ff087e24 */ /* 0x002fe2000f8e00ff */
[----:B------:R-:W-:Y:S01]  /*9540*/  IADD3 R0, -R232, 0x60, R157 ;  /* 0x00000060e8007810 */ /* 0x000fe20007ffe19d */
[----:B------:R-:W-:-:S03]  /*9550*/  IMAD.U32 R9, RZ, RZ, UR9 ;  /* 0x00000009ff097e24 */ /* 0x000fc6000f8e00ff */
[C---:B------:R-:W-:Y:S02]  /*9560*/  ISETP.GT.AND P2, PT, R0.reuse, RZ, PT ;  /* 0x000000ff0000720c */ /* 0x040fe40003f44270 */
[----:B------:R0:W-:Y:S01]  /*9570*/  STL.64 [R1+0x48], R8 ;  /* 0x0000480801007387 */ /* 0x0001e20000100a00 */
[C---:B------:R-:W-:Y:S02]  /*9580*/  ISETP.GT.AND P3, PT, R0.reuse, 0x1, PT ;  /* 0x000000010000780c */ /* 0x040fe40003f64270 */
[C---:B------:R-:W-:Y:S02]  /*9590*/  ISETP.GT.AND P4, PT, R0.reuse, 0x8, PT ;  /* 0x000000080000780c */ /* 0x040fe40003f84270 */
[----:B------:R-:W-:Y:S01]  /*95a0*/  ISETP.GT.AND P5, PT, R0, 0x9, PT ;  /* 0x000000090000780c */ /* 0x000fe20003fa4270 */
[----:B------:R-:W-:Y:S02]  /*95b0*/  WARPGROUP.DEPBAR.LE gsb0, 0x0 ;  /* 0x00008000000079c5 */ /* 0x000fe40000010000 */
[----:B------:R-:W-:-:S06]  /*95c0*/  WARPGROUP.ARRIVE ;  /* 0x00000000000079c5 */ /* 0x000fcc0000000000 */
[----:B------:R-:W-:Y:S01]  /*95d0*/  HGMMA.64x96x16.F32.BF16 R24, gdesc[UR8], R24, gsb0 ;  /* 0x01600000081879f0 */ /* 0x000fe20008001818 */
[----:B------:R-:W-:Y:S01]  /*95e0*/  R2UR UR10, R6 ;  /* 0x00000000060a72ca */ /* 0x000fe200000e0000 */
[----:B------:R-:W-:Y:S01]  /*95f0*/  UMOV UR8, UR6 ;  /* 0x0000000600087c82 */ /* 0x000fe20008000000 */
[----:B------:R-:W-:Y:S01]  /*9600*/  R2UR UR11, R7 ;  /* 0x00000000070b72ca */ /* 0x000fe200000e0000 */
[----:B------:R-:W-:Y:S01]  /*9610*/  UMOV UR9, 0x40000040 ;  /* 0x4000004000097882 */ /* 0x000fe20000000000 */
[----:B------:R-:W-:Y:S01]  /*9620*/  VIADD R6, R4, 0x6 ;  /* 0x0000000604067836 */ /* 0x000fe20000000000 */
[----:B------:R-:W-:Y:S01]  /*9630*/  UIADD3 UR6, UR4, 0x6, URZ ;  /* 0x0000000604067890 */ /* 0x000fe2000fffe03f */
[----:B------:R-:W-:Y:S02]  /*9640*/  IMAD.MOV.U32 R7, RZ, RZ, 0x40000040 ;  /* 0x40000040ff077424 */ /* 0x000fe400078e00ff */
[----:B0-----:R-:W-:Y:S02]  /*9650*/  IMAD.U32 R8, RZ, RZ, UR8 ;  /* 0x00000008ff087e24 */ /* 0x001fe4000f8e00ff */
[----:B------:R-:W-:-:S05]  /*9660*/  IMAD.U32 R9, RZ, RZ, UR9 ;  /* 0x00000009ff097e24 */ /* 0x000fca000f8e00ff */
[----:B------:R0:W-:Y:S01]  /*9670*/  STL.64 [R1+0x40], R8 ;  /* 0x0000400801007387 */ /* 0x0001e20000100a00 */
        /* <DEDUP_REMOVED lines=98> */
[----:B------:R-:W-:Y:S02]  /*9ca0*/  VIADD R6, R4, 0x606 ;  /* 0x0000060604067836 */ /* 0x000fe40000000000 */
[----:B------:R-:W-:Y:S02]  /*9cb0*/  IMAD.MOV.U32 R7, RZ, RZ, 0x40000040 ;  /* 0x40000040ff077424 */ /* 0x000fe400078e00ff */
[----:B0-----:R-:W-:Y:S01]  /*9cc0*/  IMAD.U32 R8, RZ, RZ, UR8 ;  /* 0x00000008ff087e24 */ /* 0x001fe2000f8e00ff */
[----:B------:R-:W-:Y:S01]  /*9cd0*/  R2UR UR54, R6 ;  /* 0x00000000063672ca */ /* 0x000fe200000e0000 */
[----:B------:R-:W-:Y:S01]  /*9ce0*/  VIADD R6, R4, 0x900 ;  /* 0x0000090004067836 */ /* 0x000fe20000000000 */
[----:B------:R-:W-:Y:S01]  /*9cf0*/  R2UR UR55, R7 ;  /* 0x00000000073772ca */ /* 0x000fe200000e0000 */
[----:B------:R-:W-:-:S02]  /*9d00*/  IMAD.MOV.U32 R7, RZ, RZ, 0x40000040 ;  /* 0x40000040ff077424 */ /* 0x000fc400078e00ff */
[----:B------:R-:W-:Y:S01]  /*9d10*/  IMAD.U32 R9, RZ, RZ, UR9 ;  /* 0x00000009ff097e24 */ /* 0x000fe2000f8e00ff */
[----:B------:R-:W-:Y:S01]  /*9d20*/  R2UR UR50, R6 ;  /* 0x00000000063272ca */ /* 0x000fe200000e0000 */
[----:B------:R-:W-:Y:S01]  /*9d30*/  VIADD R6, R4, 0x902 ;  /* 0x0000090204067836 */ /* 0x000fe20000000000 */
[----:B------:R-:W-:Y:S01]  /*9d40*/  R2UR UR51, R7 ;  /* 0x00000000073372ca */ /* 0x000fe200000e0000 */
[----:B------:R-:W-:Y:S01]  /*9d50*/  IMAD.MOV.U32 R7, RZ, RZ, 0x40000040 ;  /* 0x40000040ff077424 */ /* 0x000fe200078e00ff */
[----:B------:R0:W-:Y:S02]  /*9d60*/  STL.64 [R1], R8 ;  /* 0x0000000801007387 */ /* 0x0001e40000100a00 */
[----:B------:R-:W-:Y:S01]  /*9d70*/  R2UR UR46, R6 ;  /* 0x00000000062e72ca */ /* 0x000fe200000e0000 */
[----:B------:R-:W-:Y:S01]  /*9d80*/  VIADD R6, R4, 0x904 ;  /* 0x0000090404067836 */ /* 0x000fe20000000000 */
[----:B------:R-:W-:Y:S01]  /*9d90*/  R2UR UR47, R7 ;  /* 0x00000000072f72ca */ /* 0x000fe200000e0000 */
[----:B------:R-:W-:-:S02]  /*9da0*/  IMAD.MOV.U32 R7, RZ, RZ, 0x40000040 ;  /* 0x40000040ff077424 */ /* 0x000fc400078e00ff */
[----:B------:R-:W-:Y:S01]  /*9db0*/  VIADD R4, R4, 0x906 ;  /* 0x0000090604047836 */ /* 0x000fe20000000000 */
[----:B------:R-:W-:Y:S02]  /*9dc0*/  R2UR UR42, R6 ;  /* 0x00000000062a72ca */ /* 0x000fe400000e0000 */
        /* <DEDUP_REMOVED lines=20> */
[----:B------:R-:W-:Y:S01]  /*9f10*/  HGMMA.64x96x16.F32.BF16 R24, gdesc[UR36], R24, gsb0 ;  /* 0x01600000241879f0 */ /* 0x000fe20008001818 */
[----:B------:R-:W-:Y:S01]  /*9f20*/  ULDC UR38, c[0x0][0xa80] ;  /* 0x0002a00000267ab9 */ /* 0x000fe20000000800 */
[----:B------:R-:W-:Y:S01]  /*9f30*/  ULOP3.LUT UR39, UR5, 0x3000000, URZ, 0xfc, !UPT ;  /* 0x0300000005277892 */ /* 0x000fe2000f8efc3f */
[----:B------:R-:W-:Y:S02]  /*9f40*/  WARPGROUP.DEPBAR.LE gsb0, 0x0 ;  /* 0x00008000000079c5 */ /* 0x000fe40000010000 */
[----:B------:R-:W-:Y:S02]  /*9f50*/  FSEL R24, R24, -INF , P2 ;  /* 0xff80000018187808 */ /* 0x000fe40001000000 */
[----:B------:R-:W-:Y:S02]  /*9f60*/  FSEL R25, R25, -INF , P3 ;  /* 0xff80000019197808 */ /* 0x000fe40001800000 */
        /* <DEDUP_REMOVED lines=75> */
[----:B0-----:R-:W-:Y:S02]  /*a420*/  FMNMX.FTZ R8, R64, R7, !PT ;  /* 0x0000000740087209 */ /* 0x001fe40007810000 */
[----:B------:R-:W-:Y:S02]  /*a430*/  FMNMX.FTZ R9, R26, R27, !PT ;  /* 0x0000001b1a097209 */ /* 0x000fe40007810000 */
[----:B------:R-:W-:Y:S02]  /*a440*/  FMNMX.FTZ R7, R65, R8, !PT ;  /* 0x0000000841077209 */ /* 0x000fe40007810000 */
[----:B------:R-:W-:Y:S02]  /*a450*/  FMNMX.FTZ R8, R30, R9, !PT ;  /* 0x000000091e087209 */ /* 0x000fe40007810000 */
[----:B------:R-:W-:-:S02]  /*a460*/  FSEL R62, R62, -INF , P4 ;  /* 0xff8000003e3e7808 */ /* 0x000fc40002000000 */
[----:B------:R-:W-:Y:S02]  /*a470*/  FMNMX.FTZ R9, R31, R8, !PT ;  /* 0x000000081f097209 */ /* 0x000fe40007810000 */
[----:B------:R-:W-:Y:S02]  /*a480*/  ISETP.GT.AND P4, PT, R0, 0x58, PT ;  /* 0x000000580000780c */ /* 0x000fe40003f84270 */
[----:B------:R-:W-:Y:S02]  /*a490*/  FMNMX.FTZ R8, R34, R9, !PT ;  /* 0x0000000922087209 */ /* 0x000fe40007810000 */
[----:B------:R-:W-:Y:S02]  /*a4a0*/  FSEL R63, R63, -INF , P5 ;  /* 0xff8000003f3f7808 */ /* 0x000fe40002800000 */
[----:B------:R-:W-:Y:S02]  /*a4b0*/  FMNMX.FTZ R9, R35, R8, !PT ;  /* 0x0000000823097209 */ /* 0x000fe40007810000 */
[----:B------:R-:W-:-:S02]  /*a4c0*/  ISETP.GT.AND P5, PT, R0, 0x59, PT ;  /* 0x000000590000780c */ /* 0x000fc40003fa4270 */
[----:B------:R-:W-:Y:S02]  /*a4d0*/  FMNMX.FTZ R8, R38, R9, !PT ;  /* 0x0000000926087209 */ /* 0x000fe40007810000 */
[----:B------:R-:W-:Y:S02]  /*a4e0*/  FSEL R68, R68, -INF , P4 ;  /* 0xff80000044447808 */ /* 0x000fe40002000000 */
[----:B------:R-:W-:Y:S02]  /*a4f0*/  FMNMX.FTZ R9, R39, R8, !PT ;  /* 0x0000000827097209 */ /* 0x000fe40007810000 */
[----:B------:R-:W-:Y:S02]  /*a500*/  FSEL R69, R69, -INF , P5 ;  /* 0xff80000045457808 */ /* 0x000fe40002800000 */
[----:B------:R-:W-:Y:S02]  /*a510*/  FMNMX.FTZ R8, R42, R9, !PT ;  /* 0x000000092a087209 */ /* 0x000fe40007810000 */
[----:B------:R-:W-:-:S02]  /*a520*/  FMNMX.FTZ R0, R68, R7, !PT ;  /* 0x0000000744007209 */ /* 0x000fc40007810000 */
[----:B------:R-:W-:Y:S02]  /*a530*/  FMNMX.FTZ R9, R43, R8, !PT ;  /* 0x000000082b097209 */ /* 0x000fe40007810000 */
[----:B------:R-:W-:Y:S02]  /*a540*/  FSEL R66, R66, -INF , P2 ;  /* 0xff80000042427808 */ /* 0x000fe40001000000 */
[----:B------:R-:W-:Y:S02]  /*a550*/  FMNMX.FTZ R8, R46, R9, !PT ;  /* 0x000000092e087209 */ /* 0x000fe40007810000 */
[----:B------:R-:W-:Y:S02]  /*a560*/  FMNMX.FTZ R11, R69, R0, !PT ;  /* 0x00000000450b7209 */ /* 0x000fe40007810000 */
[----:B------:R-:W-:Y:S02]  /*a570*/  FMNMX.FTZ R9, R47, R8, !PT ;  /* 0x000000082f097209 */ /* 0x000fe40007810000 */
[----:B------:R-:W-:Y:S01]  /*a580*/  FSEL R67, R67, -INF , P3 ;  /* 0xff80000043437808 */ /* 0x000fe20001800000 */
[----:B------:R-:W0:Y:S01]  /*a590*/  SHFL.BFLY PT, R0, R11, 0x2, 0x1f ;  /* 0x0c401f000b007f89 */ /* 0x000e2200000e0000 */
[----:B------:R-:W-:-:S02]  /*a5a0*/  FMNMX.FTZ R8, R50, R9, !PT ;  /* 0x0000000932087209 */ /* 0x000fc40007810000 */
[----:B------:R-:W-:Y:S02]  /*a5b0*/  FSEL R70, R70, -INF , P4 ;  /* 0xff80000046467808 */ /* 0x000fe40002000000 */
[----:B------:R-:W-:Y:S02]  /*a5c0*/  FMNMX.FTZ R9, R51, R8, !PT ;  /* 0x0000000833097209 */ /* 0x000fe40007810000 */
[----:B------:R-:W-:Y:S02]  /*a5d0*/  FSEL R71, R71, -INF , P5 ;  /* 0xff80000047477808 */ /* 0x000fe40002800000 */
        /* <DEDUP_REMOVED lines=13> */
[----:B0-----:R-:W-:-:S04]  /*a6b0*/  FMNMX.FTZ R0, R12, R7, !PT ;  /* 0x000000070c007209 */ /* 0x001fc80007810000 */
[C---:B------:R-:W-:Y:S01]  /*a6c0*/  FSETP.NEU.FTZ.AND P6, PT, R0.reuse, -INF , PT ;  /* 0xff8000000000780b */ /* 0x040fe20003fdd000 */
[----:B------:R-:W-:-:S05]  /*a6d0*/  FMUL.FTZ R7, R0, UR38 ;  /* 0x0000002600077c20 */ /* 0x000fca0008410000 */
[----:B------:R-:W-:-:S05]  /*a6e0*/  FSEL R7, R7, RZ, P6 ;  /* 0x000000ff07077208 */ /* 0x000fca0003000000 */
[--C-:B------:R-:W-:Y:S01]  /*a6f0*/  FFMA.FTZ R57, R49, UR38, -R7.reuse ;  /* 0x0000002631397c23 */ /* 0x100fe20008010807 */
[--C-:B------:R-:W-:Y:S01]  /*a700*/  FFMA.FTZ R49, R5, UR38, -R7.reuse ;  /* 0x0000002605317c23 */ /* 0x100fe20008010807 */
[--C-:B------:R-:W-:Y:S01]  /*a710*/  FFMA.FTZ R204, R24, UR38, -R7.reuse ;  /* 0x0000002618cc7c23 */ /* 0x100fe20008010807 */
[--C-:B------:R-:W-:Y:S01]  /*a720*/  FFMA.FTZ R13, R25, UR38, -R7.reuse ;  /* 0x00000026190d7c23 */ /* 0x100fe20008010807 */
[--C-:B------:R-:W-:Y:S01]  /*a730*/  FFMA.FTZ R206, R28, UR38, -R7.reuse ;  /* 0x000000261cce7c23 */ /* 0x100fe20008010807 */
[--C-:B------:R-:W-:Y:S01]  /*a740*/  FFMA.FTZ R25, R29, UR38, -R7.reuse ;  /* 0x000000261d197c23 */ /* 0x100fe20008010807 */
[--C-:B------:R-:W-:Y:S01]  /*a750*/  FFMA.FTZ R61, R4, UR38, -R7.reuse ;  /* 0x00000026043d7c23 */ /* 0x100fe20008010807 */
[----:B-1----:R-:W-:Y:S01]  /*a760*/  FMNMX.FTZ R9, R8, R9, !PT ;  /* 0x0000000908097209 */ /* 0x002fe20007810000 */
[----:B------:R-:W-:Y:S01]  /*a770*/  MUFU.EX2 R204, R204 ;  /* 0x000000cc00cc7308 */ /* 0x000fe20000000800 */
[----:B------:R-:W-:Y:S01]  /*a780*/  FFMA.FTZ R152, R32, UR38, -R7 ;  /* 0x0000002620987c23 */ /* 0x000fe20008010807 */
[----:B------:R-:W-:-:S02]  /*a790*/  @!P1 VIADD R4, R3, 0x32440 ;  /* 0x0003244003049836 */ /* 0x000fc40000000000 */
[--C-:B------:R-:W-:Y:S01]  /*a7a0*/  FFMA.FTZ R11, R37, UR38, -R7.reuse ;  /* 0x00000026250b7c23 */ /* 0x100fe20008010807 */
[----:B------:R-:W0:Y:S01]  /*a7b0*/  SHFL.BFLY PT, R8, R9, 0x1, 0x1f ;  /* 0x0c201f0009087f89 */ /* 0x000e2200000e0000 */
[--C-:B------:R-:W-:Y:S01]  /*a7c0*/  FFMA.FTZ R29, R33, UR38, -R7.reuse ;  /* 0x00000026211d7c23 */ /* 0x100fe20008010807 */
[--C-:B------:R-:W-:Y:S01]  /*a7d0*/  FFMA.FTZ R45, R41, UR38, -R7.reuse ;  /* 0x00000026292d7c23 */ /* 0x100fe20008010807 */
[--C-:B------:R-:W-:Y:S01]  /*a7e0*/  FFMA.FTZ R37, R53, UR38, -R7.reuse ;  /* 0x0000002635257c23 */ /* 0x100fe20008010807 */
[----:B------:R-:W1:Y:S01]  /*a7f0*/  MUFU.EX2 R13, R13 ;  /* 0x0000000d000d7308 */ /* 0x000e620000000800 */
[--C-:B------:R-:W-:Y:S01]  /*a800*/  FFMA.FTZ R154, R36, UR38, -R7.reuse ;  /* 0x00000026249a7c23 */ /* 0x100fe20008010807 */
[--C-:B------:R-:W-:Y:S01]  /*a810*/  FFMA.FTZ R156, R40, UR38, -R7.reuse ;  /* 0x00000026289c7c23 */ /* 0x100fe20008010807 */
[--C-:B------:R-:W-:Y:S01]  /*a820*/  FFMA.FTZ R158, R44, UR38, -R7.reuse ;  /* 0x000000262c9e7c23 */ /* 0x100fe20008010807 */
[--C-:B------:R-:W-:Y:S01]  /*a830*/  FFMA.FTZ R160, R48, UR38, -R7.reuse ;  /* 0x0000002630a07c23 */ /* 0x100fe20008010807 */
[--C-:B------:R-:W-:Y:S01]  /*a840*/  FFMA.FTZ R162, R52, UR38, -R7.reuse ;  /* 0x0000002634a27c23 */ /* 0x100fe20008010807 */
[--C-:B------:R-:W-:Y:S01]  /*a850*/  FFMA.FTZ R164, R56, UR38, -R7.reuse ;  /* 0x0000002638a47c23 */ /* 0x100fe20008010807 */
[--C-:B------:R-:W-:Y:S01]  /*a860*/  FFMA.FTZ R166, R60, UR38, -R7.reuse ;  /* 0x000000263ca67c23 */ /* 0x100fe20008010807 */
[----:B------:R-:W2:Y:S01]  /*a870*/  MUFU.EX2 R206, R206 ;  /* 0x000000ce00ce7308 */ /* 0x000ea20000000800 */
[--C-:B------:R-:W-:Y:S01]  /*a880*/  FFMA.FTZ R53, R6, UR38, -R7.reuse ;  /* 0x0000002606357c23 */ /* 0x100fe20008010807 */
[--C-:B------:R-:W-:Y:S01]  /*a890*/  FFMA.FTZ R168, R64, UR38, -R7.reuse ;  /* 0x0000002640a87c23 */ /* 0x100fe20008010807 */
[--C-:B------:R-:W-:Y:S01]  /*a8a0*/  FFMA.FTZ R41, R65, UR38, -R7.reuse ;  /* 0x0000002641297c23 */ /* 0x100fe20008010807 */
[--C-:B------:R-:W-:Y:S01]  /*a8b0*/  FFMA.FTZ R170, R68, UR38, -R7.reuse ;  /* 0x0000002644aa7c23 */ /* 0x100fe20008010807 */
[----:B------:R-:W-:Y:S01]  /*a8c0*/  FFMA.FTZ R33, R69, UR38, -R7 ;  /* 0x0000002645217c23 */ /* 0x000fe20008010807 */
[----:B------:R-:W-:Y:S01]  /*a8d0*/  @!P1 PRMT R4, RZ, 0x654, R4 ;  /* 0x00000654ff049816 */ /* 0x000fe20000000004 */
[----:B------:R-:W-:Y:S01]  /*a8e0*/  IMAD.MOV.U32 R7, RZ, RZ, 0xc00 ;  /* 0x00000c00ff077424 */ /* 0x000fe200078e00ff */
[----:B------:R-:W3:Y:S01]  /*a8f0*/  MUFU.EX2 R25, R25 ;  /* 0x0000001900197308 */ /* 0x000ee20000000800 */
[----:B------:R-:W-:Y:S01]  /*a900*/  @!P1 VIADD R3, R3, 0x32460 ;  /* 0x0003246003039836 */ /* 0x000fe20000000000 */
[----:B0-----:R-:W-:-:S02]  /*a910*/  FMNMX.FTZ R8, R9, R8, !PT ;  /* 0x0000000809087209 */ /* 0x001fc40007810000 */
[----:B------:R-:W-:Y:S02]  /*a920*/  IADD3 R9, -R72, 0xb, RZ ;  /* 0x0000000b48097810 */ /* 0x000fe40007ffe1ff */
[C---:B------:R-:W-:Y:S01]  /*a930*/  FSETP.NEU.FTZ.AND P2, PT, R8.reuse, -INF , PT ;  /* 0xff8000000800780b */ /* 0x040fe20003f5d000 */
[----:B------:R-:W-:Y:S01]  /*a940*/  FMUL.FTZ R5, R8, UR38 ;  /* 0x0000002608057c20 */ /* 0x000fe20008410000 */
[----:B------:R-:W0:Y:S01]  /*a950*/  MUFU.EX2 R152, R152 ;  /* 0x0000009800987308 */ /* 0x000e220000000800 */
[----:B------:R4:W-:Y:S06]  /*a960*/  BAR.ARV R9, 0x100 ;  /* 0x000400090000751d */ /* 0x0009ec0000002000 */
[----:B------:R-:W-:Y:S01]  /*a970*/  FSEL R5, R5, RZ, P2 ;  /* 0x000000ff05057208 */ /* 0x000fe20001000000 */
[----:B------:R5:W-:Y:S01]  /*a980*/  @!P1 SYNCS.ARRIVE.TRANS64.RED.A1T0 RZ, [R4+URZ], RZ ;  /* 0x000000ff04ff99a7 */ /* 0x000be2000810043f */
[----:B------:R-:W4:Y:S01]  /*a990*/  MUFU.EX2 R29, R29 ;  /* 0x0000001d001d7308 */ /* 0x000f220000000800 */
[----:B------:R-:W-:-:S02]  /*a9a0*/  @!P1 PRMT R3, RZ, 0x654, R3 ;  /* 0x00000654ff039816 */ /* 0x000fc40000000003 */
[--C-:B------:R-:W-:Y:S01]  /*a9b0*/  FFMA.FTZ R205, R26, UR38, -R5.reuse ;  /* 0x000000261acd7c23 */ /* 0x100fe20008010805 */
[--C-:B------:R-:W-:Y:S01]  /*a9c0*/  FFMA.FTZ R12, R27, UR38, -R5.reuse ;  /* 0x000000261b0c7c23 */ /* 0x100fe20008010805 */
[--C-:B------:R-:W-:Y:S01]  /*a9d0*/  FFMA.FTZ R207, R30, UR38, -R5.reuse ;  /* 0x000000261ecf7c23 */ /* 0x100fe20008010805 */
[--C-:B------:R-:W-:Y:S01]  /*a9e0*/  FFMA.FTZ R24, R31, UR38, -R5.reuse ;  /* 0x000000261f187c23 */ /* 0x100fe20008010805 */
[--C-:B------:R-:W-:Y:S01]  /*a9f0*/  FFMA.FTZ R153, R34, UR38, -R5.reuse ;  /* 0x0000002622997c23 */ /* 0x100fe20008010805 */
[--C-:B------:R-:W-:Y:S01]  /*aa00*/  FFMA.FTZ R26, R35, UR38, -R5.reuse ;  /* 0x00000026231a7c23 */ /* 0x100fe20008010805 */
[----:B------:R-:W-:Y:S01]  /*aa10*/  MUFU.EX2 R205, R205 ;  /* 0x000000cd00cd7308 */ /* 0x000fe20000000800 */
[----:B------:R-:W-:Y:S01]  /*aa20*/  FFMA.FTZ R155, R38, UR38, -R5 ;  /* 0x00000026269b7c23 */ /* 0x000fe20008010805 */
[----:B-----5:R-:W-:Y:S02]  /*aa30*/  IMAD R4, R200, R7, UR39 ;  /* 0x00000027c8047e24 */ /* 0x020fe4000f8e0207 */
[----:B-1----:R-:W-:Y:S01]  /*aa40*/  FADD.FTZ R7, R204, R13 ;  /* 0x0000000dcc077221 */ /* 0x002fe20000010000 */
[--C-:B------:R-:W-:Y:S01]  /*aa50*/  FFMA.FTZ R28, R39, UR38, -R5.reuse ;  /* 0x00000026271c7c23 */ /* 0x100fe20008010805 */
[--C-:B------:R-:W-:Y:S01]  /*aa60*/  FFMA.FTZ R157, R42, UR38, -R5.reuse ;  /* 0x000000262a9d7c23 */ /* 0x100fe20008010805 */
[----:B------:R-:W-:Y:S01]  /*aa70*/  FFMA.FTZ R30, R43, UR38, -R5 ;  /* 0x000000262b1e7c23 */ /* 0x000fe20008010805 */
[----:B--2---:R-:W-:Y:S01]  /*aa80*/  FADD.FTZ R38, R206, R7 ;  /* 0x00000007ce267221 */ /* 0x004fe20000010000 */
[----:B------:R-:W1:Y:S01]  /*aa90*/  MUFU.EX2 R12, R12 ;  /* 0x0000000c000c7308 */ /* 0x000e620000000800 */
[--C-:B------:R-:W-:Y:S01]  /*aaa0*/  FFMA.FTZ R159, R46, UR38, -R5.reuse ;  /* 0x000000262e9f7c23 */ /* 0x100fe20008010805 */
[--C-:B------:R-:W-:Y:S01]  /*aab0*/  FFMA.FTZ R32, R47, UR38, -R5.reuse ;  /* 0x000000262f207c23 */ /* 0x100fe20008010805 */
[----:B---3--:R-:W-:Y:S01]  /*aac0*/  FADD.FTZ R27, R25, R38 ;  /* 0x00000026191b7221 */ /* 0x008fe20000010000 */
[--C-:B------:R-:W-:Y:S01]  /*aad0*/  FFMA.FTZ R161, R50, UR38, -R5.reuse ;  /* 0x0000002632a17c23 */ /* 0x100fe20008010805 */
[--C-:B------:R-:W-:Y:S01]  /*aae0*/  FFMA.FTZ R34, R51, UR38, -R5.reuse ;  /* 0x0000002633227c23 */ /* 0x100fe20008010805 */
[----:B------:R-:W-:Y:S01]  /*aaf0*/  FFMA.FTZ R163, R54, UR38, -R5 ;  /* 0x0000002636a37c23 */ /* 0x000fe20008010805 */
[----:B0-----:R-:W-:Y:S01]  /*ab00*/  FADD.FTZ R38, R152, R27 ;  /* 0x0000001b98267221 */ /* 0x001fe20000010000 */
[----:B------:R-:W0:Y:S01]  /*ab10*/  MUFU.EX2 R207, R207 ;  /* 0x000000cf00cf7308 */ /* 0x000e220000000800 */
[--C-:B------:R-:W-:Y:S01]  /*ab20*/  FFMA.FTZ R55, R55, UR38, -R5.reuse ;  /* 0x0000002637377c23 */ /* 0x100fe20008010805 */
[--C-:B------:R-:W-:Y:S01]  /*ab30*/  FFMA.FTZ R165, R58, UR38, -R5.reuse ;  /* 0x000000263aa57c23 */ /* 0x100fe20008010805 */
[----:B----4-:R-:W-:Y:S01]  /*ab40*/  FADD.FTZ R27, R29, R38 ;  /* 0x000000261d1b7221 */ /* 0x010fe20000010000 */
[--C-:B------:R-:W-:Y:S01]  /*ab50*/  FFMA.FTZ R36, R59, UR38, -R5.reuse ;  /* 0x000000263b247c23 */ /* 0x100fe20008010805 */
[--C-:B------:R-:W-:Y:S01]  /*ab60*/  FFMA.FTZ R167, R62, UR38, -R5.reuse ;  /* 0x000000263ea77c23 */ /* 0x100fe20008010805 */
[--C-:B------:R-:W-:Y:S01]  /*ab70*/  FFMA.FTZ R63, R63, UR38, -R5.reuse ;  /* 0x000000263f3f7c23 */ /* 0x100fe20008010805 */
[--C-:B------:R-:W-:Y:S01]  /*ab80*/  FFMA.FTZ R66, R66, UR38, -R5.reuse ;  /* 0x0000002642427c23 */ /* 0x100fe20008010805 */
[----:B------:R-:W2:Y:S01]  /*ab90*/  MUFU.EX2 R24, R24 ;  /* 0x0000001800187308 */ /* 0x000ea20000000800 */
[----:B-1----:R-:W-:Y:S01]  /*aba0*/  FADD.FTZ R6, R205, R12 ;  /* 0x0000000ccd067221 */ /* 0x002fe20000010000 */
[--C-:B------:R-:W-:Y:S01]  /*abb0*/  FFMA.FTZ R67, R67, UR38, -R5.reuse ;  /* 0x0000002643437c23 */ /* 0x100fe20008010805 */
[--C-:B------:R-:W-:Y:S01]  /*abc0*/  FFMA.FTZ R70, R70, UR38, -R5.reuse ;  /* 0x0000002646467c23 */ /* 0x100fe20008010805 */
[----:B------:R-:W-:Y:S01]  /*abd0*/  FFMA.FTZ R71, R71, UR38, -R5 ;  /* 0x0000002647477c23 */ /* 0x000fe20008010805 */
[----:B------:R-:W-:Y:S01]  /*abe0*/  IMAD.MOV.U32 R5, RZ, RZ, 0x40000040 ;  /* 0x40000040ff057424 */ /* 0x000fe200078e00ff */
[----:B------:R1:W-:Y:S01]  /*abf0*/  BAR.SYNC.DEFER_BLOCKING R10, 0x100 ;  /* 0x0004000a0000751d */ /* 0x0003e20000010000 */
[----:B------:R-:W-:Y:S01]  /*ac00*/  F2FP.BF16.F32.PACK_AB R205, R12, R205 ;  /* 0x000000cd0ccd723e */ /* 0x000fe200000010ff */
[----:B0-----:R-:W-:-:S02]  /*ac10*/  FADD.FTZ R7, R207, R6 ;  /* 0x00000006cf077221 */ /* 0x001fc40000010000 */
[----:B------:R-:W-:Y:S02]  /*ac20*/  R2UR UR7, R5 ;  /* 0x00000000050772ca */ /* 0x000fe400000e0000 */
[----:B------:R-:W0:Y:S01]  /*ac30*/  MUFU.EX2 R153, R153 ;  /* 0x0000009900997308 */ /* 0x000e220000000800 */
[----:B------:R-:W-:Y:S02]  /*ac40*/  R2UR UR6, R4 ;  /* 0x00000000040672ca */ /* 0x000fe400000e0000 */
[----:B------:R-:W-:Y:S01]  /*ac50*/  F2FP.BF16.F32.PACK_AB R204, R13, R204 ;  /* 0x000000cc0dcc723e */ /* 0x000fe200000010ff */
[C---:B--2---:R-:W-:Y:S01]  /*ac60*/  FADD.FTZ R6, R24.reuse, R7 ;  /* 0x0000000718067221 */ /* 0x044fe20000010000 */
[----:B------:R-:W-:-:S03]  /*ac70*/  F2FP.BF16.F32.PACK_AB R207, R24, R207 ;  /* 0x000000cf18cf723e */ /* 0x000fc600000010ff */
[----:B------:R-:W2:Y:S01]  /*ac80*/  MUFU.EX2 R26, R26 ;  /* 0x0000001a001a7308 */ /* 0x000ea20000000800 */
[----:B------:R-:W-:Y:S02]  /*ac90*/  F2FP.BF16.F32.PACK_AB R206, R25, R206 ;  /* 0x000000ce19ce723e */ /* 0x000fe400000010ff */
[----:B------:R-:W-:-:S05]  /*aca0*/  F2FP.BF16.F32.PACK_AB R152, R29, R152 ;  /* 0x000000981d98723e */ /* 0x000fca00000010ff */
[----:B------:R-:W3:Y:S01]  /*acb0*/  MUFU.EX2 R154, R154 ;  /* 0x0000009a009a7308 */ /* 0x000ee20000000800 */
[----:B0-----:R-:W-:Y:S01]  /*acc0*/  FADD.FTZ R7, R153, R6 ;  /* 0x0000000699077221 */ /* 0x001fe20000010000 */
[----:B------:R-:W-:-:S05]  /*acd0*/  VIADD R6, R4, 0x80 ;  /* 0x0000008004067836 */ /* 0x000fca0000000000 */
[----:B------:R-:W-:Y:S01]  /*ace0*/  R2UR UR10, R6 ;  /* 0x00000000060a72ca */ /* 0x000fe200000e0000 */
[----:B------:R-:W0:Y:S01]  /*acf0*/  MUFU.EX2 R155, R155 ;  /* 0x0000009b009b7308 */ /* 0x000e220000000800 */
[C---:B--2---:R-:W-:Y:S01]  /*ad00*/  FADD.FTZ R38, R26.reuse, R7 ;  /* 0x000000071a267221 */ /* 0x044fe20000010000 */
[----:B------:R-:W-:-:S06]  /*ad10*/  F2FP.BF16.F32.PACK_AB R153, R26, R153 ;  /* 0x000000991a99723e */ /* 0x000fcc00000010ff */
[----:B------:R-:W2:Y:S01]  /*ad20*/  MUFU.EX2 R11, R11 ;  /* 0x0000000b000b7308 */ /* 0x000ea20000000800 */
[----:B---3--:R-:W-:-:S07]  /*ad30*/  FADD.FTZ R40, R154, R27 ;  /* 0x0000001b9a287221 */ /* 0x008fce0000010000 */
[----:B------:R-:W3:Y:S01]  /*ad40*/  MUFU.EX2 R28, R28 ;  /* 0x0000001c001c7308 */ /* 0x000ee20000000800 */
[----:B0-----:R-:W-:-:S07]  /*ad50*/  FADD.FTZ R7, R155, R38 ;  /* 0x000000269b077221 */ /* 0x001fce0000010000 */
[----:B------:R-:W0:Y:S01]  /*ad60*/  MUFU.EX2 R156, R156 ;  /* 0x0000009c009c7308 */ /* 0x000e220000000800 */
[C---:B--2---:R-:W-:Y:S01]  /*ad70*/  FADD.FTZ R27, R11.reuse, R40 ;  /* 0x000000280b1b7221 */ /* 0x044fe20000010000 */
[----:B------:R-:W-:Y:S01]  /*ad80*/  F2FP.BF16.F32.PACK_AB R154, R11, R154 ;  /* 0x0000009a0b9a723e */ /* 0x000fe200000010ff */
[----:B------:R-:W-:-:S05]  /*ad90*/  IMAD.MOV.U32 R11, RZ, RZ, 0x40000040 ;  /* 0x40000040ff0b7424 */ /* 0x000fca00078e00ff */
[----:B------:R-:W2:Y:S01]  /*ada0*/  MUFU.EX2 R157, R157 ;  /* 0x0000009d009d7308 */ /* 0x000ea20000000800 */
[C---:B---3--:R-:W-:Y:S01]  /*adb0*/  FADD.FTZ R38, R28.reuse, R7 ;  /* 0x000000071c267221 */ /* 0x048fe20000010000 */
[----:B------:R-:W-:Y:S01]  /*adc0*/  IMAD.MOV.U32 R7, RZ, RZ, 0x40000040 ;  /* 0x40000040ff077424 */ /* 0x000fe200078e00ff */
[----:B------:R-:W-:-:S04]  /*add0*/  F2FP.BF16.F32.PACK_AB R155, R28, R155 ;  /* 0x0000009b1c9b723e */ /* 0x000fc800000010ff */
[----:B------:R-:W-:Y:S01]  /*ade0*/  R2UR UR11, R7 ;  /* 0x00000000070b72ca */ /* 0x000fe200000e0000 */
[----:B------:R-:W3:Y:S01]  /*adf0*/  MUFU.EX2 R45, R45 ;  /* 0x0000002d002d7308 */ /* 0x000ee20000000800 */
[----:B0-----:R-:W-:-:S07]  /*ae00*/  FADD.FTZ R40, R156, R27 ;  /* 0x0000001b9c287221 */ /* 0x001fce0000010000 */
[----:B------:R-:W0:Y:S01]  /*ae10*/  MUFU.EX2 R30, R30 ;  /* 0x0000001e001e7308 */ /* 0x000e220000000800 */
[----:B--2---:R-:W-:-:S07]  /*ae20*/  FADD.FTZ R5, R157, R38 ;  /* 0x000000269d057221 */ /* 0x004fce0000010000 */
[----:B------:R-:W2:Y:S01]  /*ae30*/  MUFU.EX2 R158, R158 ;  /* 0x0000009e009e7308 */ /* 0x000ea20000000800 */
[C---:B---3--:R-:W-:Y:S01]  /*ae40*/  FADD.FTZ R7, R45.reuse, R40 ;  /* 0x000000282d077221 */ /* 0x048fe20000010000 */
[----:B------:R-:W-:-:S06]  /*ae50*/  F2FP.BF16.F32.PACK_AB R156, R45, R156 ;  /* 0x0000009c2d9c723e */ /* 0x000fcc00000010ff */
[----:B------:R-:W3:Y:S01]  /*ae60*/  MUFU.EX2 R159, R159 ;  /* 0x0000009f009f7308 */ /* 0x000ee20000000800 */
[C---:B0-----:R-:W-:Y:S01]  /*ae70*/  FADD.FTZ R6, R30.reuse, R5 ;  /* 0x000000051e067221 */ /* 0x041fe20000010000 */
[----:B------:R-:W-:-:S06]  /*ae80*/  F2FP.BF16.F32.PACK_AB R157, R30, R157 ;  /* 0x0000009d1e9d723e */ /* 0x000fcc00000010ff */
[----:B------:R-:W0:Y:S01]  /*ae90*/  MUFU.EX2 R61, R61 ;  /* 0x0000003d003d7308 */ /* 0x000e220000000800 */
[----:B--2---:R-:W-:-:S07]  /*aea0*/  FADD.FTZ R38, R158, R7 ;  /* 0x000000079e267221 */ /* 0x004fce0000010000 */
[----:B------:R-:W2:Y:S01]  /*aeb0*/  MUFU.EX2 R32, R32 ;  /* 0x0000002000207308 */ /* 0x000ea20000000800 */
[----:B---3--:R-:W-:-:S07]  /*aec0*/  FADD.FTZ R5, R159, R6 ;  /* 0x000000069f057221 */ /* 0x008fce0000010000 */
[----:B------:R-:W3:Y:S01]  /*aed0*/  MUFU.EX2 R160, R160 ;  /* 0x000000a000a07308 */ /* 0x000ee20000000800 */
[C---:B0-----:R-:W-:Y:S01]  /*aee0*/  FADD.FTZ R7, R61.reuse, R38 ;  /* 0x000000263d077221 */ /* 0x041fe20000010000 */
[----:B------:R-:W-:-:S06]  /*aef0*/  F2FP.BF16.F32.PACK_AB R158, R61, R158 ;  /* 0x0000009e3d9e723e */ /* 0x000fcc00000010ff */
        /* <DEDUP_REMOVED lines=9> */
[----:B------:R-:W-:-:S06]  /*af90*/  F2FP.BF16.F32.PACK_AB R160, R57, R160 ;  /* 0x000000a039a0723e */ /* 0x000fcc00000010ff */
[----:B------:R-:W2:Y:S01]  /*afa0*/  MUFU.EX2 R163, R163 ;  /* 0x000000a300a37308 */ /* 0x000ea20000000800 */
[C---:B---3--:R-:W-:Y:S01]  /*afb0*/  FADD.FTZ R12, R34.reuse, R5 ;  /* 0x00000005220c7221 */ /* 0x048fe20000010000 */
[----:B------:R-:W-:-:S06]  /*afc0*/  F2FP.BF16.F32.PACK_AB R161, R34, R161 ;  /* 0x000000a122a1723e */ /* 0x000fcc00000010ff */
[----:B------:R-:W3:Y:S01]  /*afd0*/  MUFU.EX2 R37, R37 ;  /* 0x0000002500257308 */ /* 0x000ee20000000800 */
[----:B0-----:R-:W-:-:S07]  /*afe0*/  FADD.FTZ R24, R162, R7 ;  /* 0x00000007a2187221 */ /* 0x001fce0000010000 */
[----:B-1----:R-:W0:Y:S01]  /*aff0*/  MUFU.EX2 R10, R55 ;  /* 0x00000037000a7308 */ /* 0x002e220000000800 */
[----:B--2---:R-:W-:-:S07]  /*b000*/  FADD.FTZ R5, R163, R12 ;  /* 0x0000000ca3057221 */ /* 0x004fce0000010000 */
[----:B------:R-:W1:Y:S01]  /*b010*/  MUFU.EX2 R164, R164 ;  /* 0x000000a400a47308 */ /* 0x000e620000000800 */
[C---:B---3--:R-:W-:Y:S01]  /*b020*/  FADD.FTZ R7, R37.reuse, R24 ;  /* 0x0000001825077221 */ /* 0x048fe20000010000 */
[----:B------:R-:W-:-:S06]  /*b030*/  F2FP.BF16.F32.PACK_AB R162, R37, R162 ;  /* 0x000000a225a2723e */ /* 0x000fcc00000010ff */
[----:B------:R-:W2:Y:S01]  /*b040*/  MUFU.EX2 R165, R165 ;  /* 0x000000a500a57308 */ /* 0x000ea20000000800 */
[C---:B0-----:R-:W-:Y:S01]  /*b050*/  FADD.FTZ R12, R10.reuse, R5 ;  /* 0x000000050a0c7221 */ /* 0x041fe20000010000 */
[----:B------:R-:W-:-:S06]  /*b060*/  F2FP.BF16.F32.PACK_AB R163, R10, R163 ;  /* 0x000000a30aa3723e */ /* 0x000fcc00000010ff */
[----:B------:R-:W0:Y:S01]  /*b070*/  MUFU.EX2 R49, R49 ;  /* 0x0000003100317308 */ /* 0x000e220000000800 */
[----:B-1----:R-:W-:-:S07]  /*b080*/  FADD.FTZ R24, R164, R7 ;  /* 0x00000007a4187221 */ /* 0x002fce0000010000 */
[----:B------:R-:W1:Y:S01]  /*b090*/  MUFU.EX2 R36, R36 ;  /* 0x0000002400247308 */ /* 0x000e620000000800 */
[----:B--2---:R-:W-:-:S07]  /*b0a0*/  FADD.FTZ R5, R165, R12 ;  /* 0x0000000ca5057221 */ /* 0x004fce0000010000 */
[----:B------:R-:W2:Y:S01]  /*b0b0*/  MUFU.EX2 R166, R166 ;  /* 0x000000a600a67308 */ /* 0x000ea20000000800 */
[C---:B0-----:R-:W-:Y:S01]  /*b0c0*/  FADD.FTZ R7, R49.reuse, R24 ;  /* 0x0000001831077221 */ /* 0x041fe20000010000 */
[----:B------:R-:W-:-:S06]  /*b0d0*/  F2FP.BF16.F32.PACK_AB R164, R49, R164 ;  /* 0x000000a431a4723e */ /* 0x000fcc00000010ff */
[----:B------:R-:W0:Y:S01]  /*b0e0*/  MUFU.EX2 R167, R167 ;  /* 0x000000a700a77308 */ /* 0x000e220000000800 */
[C---:B-1----:R-:W-:Y:S01]  /*b0f0*/  FADD.FTZ R12, R36.reuse, R5 ;  /* 0x00000005240c7221 */ /* 0x042fe20000010000 */
[----:B------:R-:W-:-:S06]  /*b100*/  F2FP.BF16.F32.PACK_AB R165, R36, R165 ;  /* 0x000000a524a5723e */ /* 0x000fcc00000010ff */
[----:B------:R-:W1:Y:S01]  /*b110*/  MUFU.EX2 R53, R53 ;  /* 0x0000003500357308 */ /* 0x000e620000000800 */
[----:B--2---:R-:W-:-:S07]  /*b120*/  FADD.FTZ R24, R166, R7 ;  /* 0x00000007a6187221 */ /* 0x004fce0000010000 */
[----:B------:R-:W2:Y:S01]  /*b130*/  MUFU.EX2 R6, R63 ;  /* 0x0000003f00067308 */ /* 0x000ea20000000800 */
[----:B0-----:R-:W-:-:S07]  /*b140*/  FADD.FTZ R5, R167, R12 ;  /* 0x0000000ca7057221 */ /* 0x001fce0000010000 */
[----:B------:R-:W0:Y:S01]  /*b150*/  MUFU.EX2 R168, R168 ;  /* 0x000000a800a87308 */ /* 0x000e220000000800 */
[C---:B-1----:R-:W-:Y:S01]  /*b160*/  FADD.FTZ R7, R53.reuse, R24 ;  /* 0x0000001835077221 */ /* 0x042fe20000010000 */
[----:B------:R-:W-:-:S06]  /*b170*/  F2FP.BF16.F32.PACK_AB R166, R53, R166 ;  /* 0x000000a635a6723e */ /* 0x000fcc00000010ff */
[----:B------:R-:W1:Y:S01]  /*b180*/  MUFU.EX2 R66, R66 ;  /* 0x0000004200427308 */ /* 0x000e620000000800 */
[C---:B--2---:R-:W-:Y:S01]  /*b190*/  FADD.FTZ R5, R6.reuse, R5 ;  /* 0x0000000506057221 */ /* 0x044fe20000010000 */
[----:B------:R-:W-:-:S06]  /*b1a0*/  F2FP.BF16.F32.PACK_AB R167, R6, R167 ;  /* 0x000000a706a7723e */ /* 0x000fcc00000010ff */
[----:B------:R-:W2:Y:S01]  /*b1b0*/  MUFU.EX2 R41, R41 ;  /* 0x0000002900297308 */ /* 0x000ea20000000800 */
[----:B0-----:R-:W-:-:S07]  /*b1c0*/  FADD.FTZ R10, R168, R7 ;  /* 0x00000007a80a7221 */ /* 0x001fce0000010000 */
[----:B------:R-:W0:Y:S01]  /*b1d0*/  MUFU.EX2 R67, R67 ;  /* 0x0000004300437308 */ /* 0x000e220000000800 */
[----:B-1----:R-:W-:-:S07]  /*b1e0*/  FADD.FTZ R12, R66, R5 ;  /* 0x00000005420c7221 */ /* 0x002fce0000010000 */
[----:B------:R-:W1:Y:S01]  /*b1f0*/  MUFU.EX2 R170, R170 ;  /* 0x000000aa00aa7308 */ /* 0x000e620000000800 */
[C---:B--2---:R-:W-:Y:S01]  /*b200*/  FADD.FTZ R5, R41.reuse, R10 ;  /* 0x0000000a29057221 */ /* 0x044fe20000010000 */
[----:B------:R-:W-:-:S06]  /*b210*/  F2FP.BF16.F32.PACK_AB R168, R41, R168 ;  /* 0x000000a829a8723e */ /* 0x000fcc00000010ff */
[----:B------:R-:W2:Y:S01]  /*b220*/  MUFU.EX2 R70, R70 ;  /* 0x0000004600467308 */ /* 0x000ea20000000800 */
[C---:B0-----:R-:W-:Y:S01]  /*b230*/  FADD.FTZ R7, R67.reuse, R12 ;  /* 0x0000000c43077221 */ /* 0x041fe20000010000 */
[----:B------:R-:W-:-:S06]  /*b240*/  F2FP.BF16.F32.PACK_AB R169, R67, R66 ;  /* 0x0000004243a9723e */ /* 0x000fcc00000010ff */
[----:B------:R-:W0:Y:S01]  /*b250*/  MUFU.EX2 R33, R33 ;  /* 0x0000002100217308 */ /* 0x000e220000000800 */
[----:B-1----:R-:W-:-:S07]  /*b260*/  FADD.FTZ R6, R170, R5 ;  /* 0x00000005aa067221 */ /* 0x002fce0000010000 */
[----:B------:R-:W1:Y:S01]  /*b270*/  MUFU.EX2 R71, R71 ;  /* 0x0000004700477308 */ /* 0x000e620000000800 */
[----:B--2---:R-:W-:Y:S01]  /*b280*/  FADD.FTZ R10, R70, R7 ;  /* 0x00000007460a7221 */ /* 0x004fe20000010000 */
[C---:B0-----:R-:W-:Y:S01]  /*b290*/  FADD.FTZ R6, R33.reuse, R6 ;  /* 0x0000000621067221 */ /* 0x041fe20000010000 */
[----:B------:R-:W-:Y:S02]  /*b2a0*/  F2FP.BF16.F32.PACK_AB R170, R33, R170 ;  /* 0x000000aa21aa723e */ /* 0x000fe400000010ff */
[C---:B-1----:R-:W-:Y:S01]  /*b2b0*/  FADD.FTZ R5, R71.reuse, R10 ;  /* 0x0000000a47057221 */ /* 0x042fe20000010000 */
[----:B------:R-:W-:Y:S01]  /*b2c0*/  F2FP.BF16.F32.PACK_AB R171, R71, R70 ;  /* 0x0000004647ab723e */ /* 0x000fe200000010ff */
[----:B------:R-:W-:Y:S01]  /*b2d0*/  VIADD R10, R4, 0x100 ;  /* 0x00000100040a7836 */ /* 0x000fe20000000000 */
[----:B------:R-:W-:-:S06]  /*b2e0*/  WARPGROUP.ARRIVE ;  /* 0x00000000000079c5 */ /* 0x000fcc0000000000 */
[----:B------:R-:W-:Y:S01]  /*b2f0*/  HGMMA.64x256x16.F32.BF16 R24, R204, gdesc[UR4].tnspB, RZ, !UPT, gsb0 ;  /* 0x43e00004cc187df0 */ /* 0x000fe2000c0018ff */
[----:B------:R-:W-:Y:S01]  /*b300*/  R2UR UR6, R10 ;  /* 0x000000000a0672ca */ /* 0x000fe200000e0000 */
[----:B------:R-:W-:Y:S01]  /*b310*/  VIADD R10, R4, 0x180 ;  /* 0x00000180040a7836 */ /* 0x000fe20000000000 */
[----:B------:R-:W-:Y:S01]  /*b320*/  R2UR UR7, R11 ;  /* 0x000000000b0772ca */ /* 0x000fe200000e0000 */
[----:B------:R-:W-:Y:S01]  /*b330*/  IMAD.MOV.U32 R11, RZ, RZ, 0x40000040 ;  /* 0x40000040ff0b7424 */ /* 0x000fe200078e00ff */
[----:B------:R-:W-:Y:S02]  /*b340*/  WARPGROUP.DEPBAR.LE gsb0, 0x0 ;  /* 0x00008000000079c5 */ /* 0x000fe40000010000 */
[----:B------:R-:W-:-:S15]  /*b350*/  WARPGROUP.ARRIVE ;  /* 0x00000000000079c5 */ /* 0x000fde0000000000 */
[----:B------:R-:W-:-:S06]  /*b360*/  NOP ;  /* 0x0000000000007918 */ /* 0x000fcc0000000000 */
[----:B------:R-:W-:Y:S03]  /*b370*/  HGMMA.64x256x16.F32.BF16 R24, R152, gdesc[UR8].tnspB, R24, gsb0 ;  /* 0x43e0000898187df0 */ /* 0x000fe60008001818 */
[----:B------:R-:W-:Y:S02]  /*b380*/  WARPGROUP.DEPBAR.LE gsb0, 0x0 ;  /* 0x00008000000079c5 */ /* 0x000fe40000010000 */
[----:B------:R-:W-:-:S15]  /*b390*/  WARPGROUP.ARRIVE ;  /* 0x00000000000079c5 */ /* 0x000fde0000000000 */
[----:B------:R-:W-:-:S08]  /*b3a0*/  NOP ;  /* 0x0000000000007918 */ /* 0x000fd00000000000 */
[----:B------:R-:W-:Y:S01]  /*b3b0*/  HGMMA.64x256x16.F32.BF16 R24, R156, gdesc[UR4].tnspB, R24, gsb0 ;  /* 0x43e000049c187df0 */ /* 0x000fe20008001818 */
[----:B------:R-:W-:Y:S01]  /*b3c0*/  R2UR UR6, R10 ;  /* 0x000000000a0672ca */ /* 0x000fe200000e0000 */
[----:B------:R-:W-:Y:S01]  /*b3d0*/  VIADD R10, R4, 0x200 ;  /* 0x00000200040a7836 */ /* 0x000fe20000000000 */
[----:B------:R-:W-:Y:S01]  /*b3e0*/  R2UR UR7, R11 ;  /* 0x000000000b0772ca */ /* 0x000fe200000e0000 */
[----:B------:R-:W-:Y:S01]  /*b3f0*/  IMAD.MOV.U32 R11, RZ, RZ, 0x40000040 ;  /* 0x40000040ff0b7424 */ /* 0x000fe200078e00ff */
[----:B------:R-:W-:Y:S02]  /*b400*/  WARPGROUP.DEPBAR.LE gsb0, 0x0 ;  /* 0x00008000000079c5 */ /* 0x000fe40000010000 */
[----:B------:R-:W-:-:S15]  /*b410*/  WARPGROUP.ARRIVE ;  /* 0x00000000000079c5 */ /* 0x000fde0000000000 */
[----:B------:R-:W-:-:S06]  /*b420*/  NOP ;  /* 0x0000000000007918 */ /* 0x000fcc0000000000 */
        /* <DEDUP_REMOVED lines=22> */
.L_x_1448:
[----:B------:R-:W-:Y:S01]  /*b590*/  VIADD R200, R200, 0x1 ;  /* 0x00000001c8c87836 */ /* 0x000fe20000000000 */
[----:B------:R-:W-:Y:S05]  /*b5a0*/  YIELD ;  /* 0x0000000000007946 */ /* 0x000fea0003800000 */
[----:B-----5:R-:W-:Y:S01]  /*b5b0*/  IMAD.MOV.U32 R0, RZ, RZ, R3 ;  /* 0x000000ffff007224 */ /* 0x020fe200078e0003 */
        /* <DEDUP_REMOVED lines=8> */
.L_x_1439:
[----:B------:R-:W-:Y:S01]  /*b640*/  IMAD R4, R200, 0x8, R18 ;  /* 0x00000008c8047824 */ /* 0x000fe200078e0212 */
[----:B------:R-:W-:-:S04]  /*b650*/  SHF.L.U32 R0, R208, 0x1f, RZ ;  /* 0x0000001fd0007819 */ /* 0x000fc800000006ff */
[----:B------:R0:W1:Y:S01]  /*b660*/  SYNCS.PHASECHK.TRANS64.TRYWAIT P3, [R4+URZ+0x32430], R0 ;  /* 0x03243000040075a7 */ /* 0x000062000806017f */
[----:B------:R-:W-:Y:S05]  /*b670*/  @!P0 BRA `(.L_x_1440) ;  /* 0x0000000000048947 */ /* 0x000fea0003800000 */
[----:B------:R-:W-:Y:S01]  /*b680*/  BPT.TRAP 0x1 ;  /* 0x000000040000795c */ /* 0x000fe20000300000 */
.L_x_1440:
[----:B------:R-:W-:Y:S02]  /*b690*/  IMAD R152, R200, 0x300, R217 ;  /* 0x00000300c8987824 */ /* 0x000fe400078e02d9 */
[----:B------:R-:W-:Y:S01]  /*b6a0*/  IMAD.MOV.U32 R153, RZ, RZ, 0x40000040 ;  /* 0x40000040ff997424 */ /* 0x000fe200078e00ff */
[----:B-1----:R-:W-:Y:S06]  /*b6b0*/  @P3 BRA `(.L_x_1441) ;  /* 0x0000000000083947 */ /* 0x002fec0003800000 */
[----:B------:R-:W1:Y:S02]  /*b6c0*/  SYNCS.PHASECHK.TRANS64.TRYWAIT P3, [R4+URZ+0x32430], R0 ;  /* 0x03243000040075a7 */ /* 0x000e64000806017f */
[----:B-1----:R-:W-:Y:S05]  /*b6d0*/  @!P3 BRA `(.L_x_1442) ;  /* 0x0000011000ccb947 */ /* 0x002fea0003800000 */
.L_x_1441:
        /* <DEDUP_REMOVED lines=14> */
[----:B------:R-:W-:Y:S01]  /*b7c0*/  WARPGROUP.ARRIVE ;  /* 0x00000000000079c5 */ /* 0x000fe20000000000 */
[----:B------:R-:W-:Y:S02]  /*b7d0*/  R2UR UR11, R13 ;  /* 0x000000000d0b72ca */ /* 0x000fe400000e0000 */
[----:B------:R-:W-:Y:S02]  /*b7e0*/  R2UR UR8, R212 ;  /* 0x00000000d40872ca */ /* 0x000fe400000e0000 */
[----:B------:R-:W-:Y:S01]  /*b7f0*/  R2UR UR9, R213 ;  /* 0x00000000d50972ca */ /* 0x000fe200000e0000 */
[----:B------:R-:W-:Y:S01]  /*b800*/  HGMMA.64x96x16.F32.BF16 R152, gdesc[UR4], RZ, !UPT, gsb0 ;  /* 0x01600000049879f0 */ /* 0x000fe2000c0018ff */
[----:B------:R-:W-:Y:S02]  /*b810*/  R2UR UR14, R8 ;  /* 0x00000000080e72ca */ /* 0x000fe400000e0000 */
[----:B------:R-:W-:Y:S02]  /*b820*/  R2UR UR15, R9 ;  /* 0x00000000090f72ca */ /* 0x000fe400000e0000 */
[----:B------:R-:W-:-:S02]  /*b830*/  R2UR UR12, R210 ;  /* 0x00000000d20c72ca */ /* 0x000fc400000e0000 */
        /* <DEDUP_REMOVED lines=13> */
[----:B------:R-:W-:Y:S05]  /*b910*/  @!P0 BRA `(.L_x_1443) ;  /* 0x0000000000048947 */ /* 0x000fea0003800000 */
[----:B------:R-:W-:Y:S01]  /*b920*/  BPT.TRAP 0x1 ;  /* 0x000000040000795c */ /* 0x000fe20000300000 */
.L_x_1443:
[----:B------:R2:W3:Y:S01]  /*b930*/  SYNCS.PHASECHK.TRANS64.TRYWAIT P3, [R4+URZ+0x32450], R0 ;  /* 0x03245000040075a7 */ /* 0x0004e2000806017f */
[----:B------:R-:W-:Y:S05]  /*b940*/  @!P0 BRA `(.L_x_1444) ;  /* 0x0000000000048947 */ /* 0x000fea0003800000 */
[----:B------:R-:W-:Y:S01]  /*b950*/  BPT.TRAP 0x1 ;  /* 0x000000040000795c */ /* 0x000fe20000300000 */
.L_x_1444:
[----:B------:R-:W-:Y:S04]  /*b960*/  BSSY B0, `(.L_x_1445) ;  /* 0x0000004000007945 */ /* 0x000fe80003800000 */
[----:B---3--:R-:W-:Y:S05]  /*b970*/  @P3 BRA `(.L_x_1446) ;  /* 0x0000000000083947 */ /* 0x008fea0003800000 */
[----:B------:R-:W3:Y:S02]  /*b980*/  SYNCS.PHASECHK.TRANS64.TRYWAIT P3, [R4+URZ+0x32450], R0 ;  /* 0x03245000040075a7 */ /* 0x000ee4000806017f */
[----:B---3--:R-:W-:Y:S05]  /*b990*/  @!P3 BRA `(.L_x_1447) ;  /* 0x000001100030b947 */ /* 0x008fea0003800000 */
.L_x_1446:
[----:B------:R-:W-:Y:S05]  /*b9a0*/  BSYNC B0 ;  /* 0x0000000000007941 */ /* 0x000fea0003800000 */
.L_x_1445:
[----:B------:R-:W-:Y:S05]  /*b9b0*/  WARPSYNC.ALL ;  /* 0x0000000000007948 */ /* 0x000fea0003800000 */
[----:B------:R-:W4:Y:S04]  /*b9c0*/  LDL R8, [R1+0x58] ;  /* 0x0000580001087983 */ /* 0x000f280000100800 */
[----:B------:R-:W2:Y:S04]  /*b9d0*/  LDL.64 R206, [R1+0x50] ;  /* 0x0000500001ce7983 */ /* 0x000ea80000100a00 */
[----:B------:R-:W3:Y:S04]  /*b9e0*/  LDL.64 R204, [R1+0x48] ;  /* 0x0000480001cc7983 */ /* 0x000ee80000100a00 */
[----:B------:R0:W-:Y:S04]  /*b9f0*/  STL.64 [R1+0xa8], R2 ;  /* 0x0000a80201007387 */ /* 0x0001e80000100a00 */
[----:B0-----:R-:W3:Y:S01]  /*ba00*/  LDL.64 R2, [R1+0x40] ;  /* 0x0000400001027983 */ /* 0x001ee20000100a00 */
[----:B------:R-:W-:-:S05]  /*ba10*/  IMAD.MOV.U32 R9, RZ, RZ, 0x40000040 ;  /* 0x40000040ff097424 */ /* 0x000fca00078e00ff */
[----:B------:R-:W-:Y:S01]  /*ba20*/  R2UR UR7, R9 ;  /* 0x00000000090772ca */ /* 0x000fe200000e0000 */
[----:B------:R-:W-:Y:S01]  /*ba30*/  WARPGROUP.ARRIVE ;  /* 0x00000000000079c5 */ /* 0x000fe20000000000 */
[----:B------:R-:W-:Y:S01]  /*ba40*/  IMAD.MOV.U32 R13, RZ, RZ, 0x40000040 ;  /* 0x40000040ff0d7424 */ /* 0x000fe200078e00ff */
[----:B----4-:R-:W-:Y:S01]  /*ba50*/  R2UR UR4, R8 ;  /* 0x00000000080472ca */ /* 0x010fe200000e0000 */
[----:B------:R-:W-:Y:S01]  /*ba60*/  IMAD.MOV.U32 R8, RZ, RZ, 0xc00 ;  /* 0x00000c00ff087424 */ /* 0x000fe200078e00ff */
[----:B--2---:R-:W-:-:S11]  /*ba70*/  R2UR UR5, R207 ;  /* 0x00000000cf0572ca */ /* 0x004fd600000e0000 */
[----:B------:R-:W-:Y:S01]  /*ba80*/  IMAD R8, R200, R8, UR4 ;  /* 0x00000004c8087e24 */ /* 0x000fe2000f8e0208 */
[----:B------:R-:W-:Y:S02]  /*ba90*/  R2UR UR4, R206 ;  /* 0x00000000ce0472ca */ /* 0x000fe400000e0000 */
[----:B------:R-:W2:Y:S02]  /*baa0*/  LDL.64 R206, [R1+0x38] ;  /* 0x0000380001ce7983 */ /* 0x000ea40000100a00 */
[----:B------:R-:W-:-:S13]  /*bab0*/  R2UR UR6, R8 ;  /* 0x00000000080672ca */ /* 0x000fda00000e0000 */
[----:B------:R-:W-:Y:S01]  /*bac0*/  HGMMA.64x96x16.F32.BF16 R152, gdesc[UR4], R152, gsb0 ;  /* 0x01600000049879f0 */ /* 0x000fe20008001898 */
[----:B---3--:R-:W-:Y:S02]  /*bad0*/  R2UR UR4, R204 ;  /* 0x00000000cc0472ca */ /* 0x008fe400000e0000 */
[----:B------:R-:W-:Y:S02]  /*bae0*/  R2UR UR5, R205 ;  /* 0x00000000cd0572ca */ /* 0x000fe400000e0000 */
[----:B------:R-:W3:Y:S01]  /*baf0*/  LDL.64 R204, [R1+0x30] ;  /* 0x0000300001cc7983 */ /* 0x000ee20000100a00 */
[----:B------:R-:W-:Y:S01]  /*bb00*/  VIADD R12, R8, 0x2 ;  /* 0x00000002080c7836 */ /* 0x000fe20000000000 */
[----:B------:R-:W-:-:S04]  /*bb10*/  R2UR UR7, R13 ;  /* 0x000000000d0772ca */ /* 0x000fc800000e0000 */
[----:B------:R-:W-:Y:S01]  /*bb20*/  R2UR UR6, R12 ;  /* 0x000000000c0672ca */ /* 0x000fe200000e0000 */
[----:B------:R-:W-:Y:S02]  /*bb30*/  VIADD R12, R8, 0x4 ;  /* 0x00000004080c7836 */ /* 0x000fe40000000000 */
[----:B------:R-:W-:Y:S01]  /*bb40*/  IMAD.MOV.U32 R13, RZ, RZ, 0x40000040 ;  /* 0x40000040ff0d7424 */ /* 0x000fe200078e00ff */
[----:B------:R-:W-:Y:S02]  /*bb50*/  WARPGROUP.DEPBAR.LE gsb0, 0x0 ;  /* 0x00008000000079c5 */ /* 0x000fe40000010000 */
[----:B------:R-:W-:-:S07]  /*bb60*/  WARPGROUP.ARRIVE ;  /* 0x00000000000079c5 */ /* 0x000fce0000000000 */
[----:B------:R-:W-:Y:S01]  /*bb70*/  HGMMA.64x96x16.F32.BF16 R152, gdesc[UR4], R152, gsb0 ;  /* 0x01600000049879f0 */ /* 0x000fe20008001898 */
[----:B------:R-:W-:Y:S02]  /*bb80*/  R2UR UR4, R2 ;  /* 0x00000000020472ca */ /* 0x000fe400000e0000 */
[----:B------:R-:W-:Y:S02]  /*bb90*/  R2UR UR5, R3 ;  /* 0x00000000030572ca */ /* 0x000fe400000e0000 */
[----:B------:R-:W4:Y:S01]  /*bba0*/  LDL.64 R2, [R1+0x28] ;  /* 0x0000280001027983 */ /* 0x000f220000100a00 */
[----:B------:R-:W-:Y:S02]  /*bbb0*/  R2UR UR6, R12 ;  /* 0x000000000c0672ca */ /* 0x000fe400000e0000 */
[----:B------:R-:W-:Y:S01]  /*bbc0*/  R2UR UR7, R13 ;  /* 0x000000000d0772ca */ /* 0x000fe200000e0000 */
[----:B------:R-:W-:Y:S02]  /*bbd0*/  VIADD R12, R8, 0x6 ;  /* 0x00000006080c7836 */ /* 0x000fe40000000000 */
[----:B------:R-:W-:Y:S01]  /*bbe0*/  IMAD.MOV.U32 R13, RZ, RZ, 0x40000040 ;  /* 0x40000040ff0d7424 */ /* 0x000fe200078e00ff */
[----:B------:R-:W-:-:S02]  /*bbf0*/  WARPGROUP.DEPBAR.LE gsb0, 0x0 ;  /* 0x00008000000079c5 */ /* 0x000fc40000010000 */
[----:B------:R-:W-:-:S07]  /*bc00*/  WARPGROUP.ARRIVE ;  /* 0x00000000000079c5 */ /* 0x000fce0000000000 */
[----:B------:R-:W-:Y:S01]  /*bc10*/  HGMMA.64x96x16.F32.BF16 R152, gdesc[UR4], R152, gsb0 ;  /* 0x01600000049879f0 */ /* 0x000fe20008001898 */
[----:B------:R-:W-:Y:S02]  /*bc20*/  R2UR UR6, R12 ;  /* 0x000000000c0672ca */ /* 0x000fe400000e0000 */
[----:B------:R-:W-:Y:S02]  /*bc30*/  R2UR UR7, R13 ;  /* 0x000000000d0772ca */ /* 0x000fe400000e0000 */
[----:B--2---:R-:W-:Y:S02]  /*bc40*/  R2UR UR4, R206 ;  /* 0x00000000ce0472ca */ /* 0x004fe400000e0000 */
[----:B------:R-:W-:Y:S02]  /*bc50*/  R2UR UR5, R207 ;  /* 0x00000000cf0572ca */ /* 0x000fe400000e0000 */
[----:B------:R-:W2:Y:S01]  /*bc60*/  LDL.64 R206, [R1+0x20] ;  /* 0x0000200001ce7983 */ /* 0x000ea20000100a00 */
[----:B------:R-:W-:-:S02]  /*bc70*/  WARPGROUP.DEPBAR.LE gsb0, 0x0 ;  /* 0x00008000000079c5 */ /* 0x000fc40000010000 */
[----:B------:R-:W-:-:S08]  /*bc80*/  WARPGROUP.ARRIVE ;  /* 0x00000000000079c5 */ /* 0x000fd00000000000 */
[----:B------:R-:W-:Y:S01]  /*bc90*/  HGMMA.64x96x16.F32.BF16 R152, gdesc[UR4], R152, gsb0 ;  /* 0x01600000049879f0 */ /* 0x000fe20008001898 */
[----:B---3--:R-:W-:Y:S02]  /*bca0*/  R2UR UR4, R204 ;  /* 0x00000000cc0472ca */ /* 0x008fe400000e0000 */
[----:B------:R-:W-:Y:S02]  /*bcb0*/  R2UR UR5, R205 ;  /* 0x00000000cd0572ca */ /* 0x000fe400000e0000 */
[----:B------:R-:W3:Y:S01]  /*bcc0*/  LDL.64 R204, [R1+0x18] ;  /* 0x0000180001cc7983 */ /* 0x000ee20000100a00 */
[----:B------:R-:W-:Y:S02]  /*bcd0*/  VIADD R12, R8, 0x300 ;  /* 0x00000300080c7836 */ /* 0x000fe40000000000 */
[----:B------:R-:W-:-:S03]  /*bce0*/  IMAD.MOV.U32 R13, RZ, RZ, 0x40000040 ;  /* 0x40000040ff0d7424 */ /* 0x000fc600078e00ff */
[----:B------:R-:W-:Y:S02]  /*bcf0*/  R2UR UR6, R12 ;  /* 0x000000000c0672ca */ /* 0x000fe400000e0000 */
[----:B------:R-:W-:Y:S01]  /*bd00*/  R2UR UR7, R13 ;  /* 0x000000000d0772ca */ /* 0x000fe200000e0000 */
[----:B------:R-:W-:Y:S01]  /*bd10*/  VIADD R12, R8, 0x302 ;  /* 0x00000302080c7836 */ /* 0x000fe20000000000 */
[----:B------:R-:W-:Y:S02]  /*bd20*/  WARPGROUP.DEPBAR.LE gsb0, 0x0 ;  /* 0x00008000000079c5 */ /* 0x000fe40000010000 */
[----:B------:R-:W-:-:S09]  /*bd30*/  WARPGROUP.ARRIVE ;  /* 0x00000000000079c5 */ /* 0x000fd20000000000 */
[----:B------:R-:W-:Y:S01]  /*bd40*/  HGMMA.64x96x16.F32.BF16 R152, gdesc[UR4], R152, gsb0 ;  /* 0x01600000049879f0 */ /* 0x000fe20008001898 */
[----:B------:R-:W-:Y:S01]  /*bd50*/  IMAD.MOV.U32 R13, RZ, RZ, 0x40000040 ;  /* 0x40000040ff0d7424 */ /* 0x000fe200078e00ff */
[----:B----4-:R-:W-:Y:S02]  /*bd60*/  R2UR UR4, R2 ;  /* 0x00000000020472ca */ /* 0x010fe400000e0000 */
[----:B------:R-:W-:Y:S02]  /*bd70*/  R2UR UR5, R3 ;  /* 0x00000000030572ca */ /* 0x000fe400000e0000 */
[----:B------:R-:W4:Y:S01]  /*bd80*/  LDL.64 R2, [R1+0x10] ;  /* 0x0000100001027983 */ /* 0x000f220000100a00 */
[----:B------:R-:W-:Y:S02]  /*bd90*/  R2UR UR6, R12 ;  /* 0x000000000c0672ca */ /* 0x000fe400000e0000 */
[----:B------:R-:W-:Y:S01]  /*bda0*/  R2UR UR7, R13 ;  /* 0x000000000d0772ca */ /* 0x000fe200000e0000 */
[----:B------:R-:W-:-:S02]  /*bdb0*/  VIADD R12, R8, 0x304 ;  /* 0x00000304080c7836 */ /* 0x000fc40000000000 */
[----:B------:R-:W-:Y:S01]  /*bdc0*/  IMAD.MOV.U32 R13, RZ, RZ, 0x40000040 ;  /* 0x40000040ff0d7424 */ /* 0x000fe200078e00ff */
[----:B------:R-:W-:Y:S02]  /*bdd0*/  WARPGROUP.DEPBAR.LE gsb0, 0x0 ;  /* 0x00008000000079c5 */ /* 0x000fe40000010000 */
        /* <DEDUP_REMOVED lines=10> */
[----:B------:R-:W-:Y:S01]  /*be80*/  VIADD R12, R8, 0x306 ;  /* 0x00000306080c7836 */ /* 0x000fe20000000000 */
[----:B---3--:R-:W-:Y:S01]  /*be90*/  R2UR UR4, R204 ;  /* 0x00000000cc0472ca */ /* 0x008fe200000e0000 */
[----:B------:R-:W-:Y:S01]  /*bea0*/  IMAD.MOV.U32 R13, RZ, RZ, 0x40000040 ;  /* 0x40000040ff0d7424 */ /* 0x000fe200078e00ff */
[----:B------:R-:W-:Y:S02]  /*beb0*/  R2UR UR5, R205 ;  /* 0x00000000cd0572ca */ /* 0x000fe400000e0000 */
[----:B------:R-:W3:Y:S01]  /*bec0*/  LDL.64 R204, [R1] ;  /* 0x0000000001cc7983 */ /* 0x000ee20000100a00 */
        /* <DEDUP_REMOVED lines=9> */
[----:B----4-:R-:W-:Y:S02]  /*bf60*/  R2UR UR4, R2 ;  /* 0x00000000020472ca */ /* 0x010fe400000e0000 */
[----:B------:R-:W-:Y:S01]  /*bf70*/  R2UR UR5, R3 ;  /* 0x00000000030572ca */ /* 0x000fe200000e0000 */
[----:B------:R-:W-:Y:S01]  /*bf80*/  VIADD R12, R8, 0x602 ;  /* 0x00000602080c7836 */ /* 0x000fe20000000000 */
[----:B------:R-:W-:Y:S01]  /*bf90*/  UMOV UR38, UR42 ;  /* 0x0000002a00267c82 */ /* 0x000fe20008000000 */
[----:B------:R-:W-:Y:S01]  /*bfa0*/  IMAD.MOV.U32 R13, RZ, RZ, 0x40000040 ;  /* 0x40000040ff0d7424 */ /* 0x000fe200078e00ff */
[----:B------:R0:W5:Y:S01]  /*bfb0*/  LDL.LU.64 R2, [R1+0xa8] ;  /* 0x0000a80001027983 */ /* 0x0001620000300a00 */
[----:B------:R-:W-:-:S02]  /*bfc0*/  WARPGROUP.DEPBAR.LE gsb0, 0x0 ;  /* 0x00008000000079c5 */ /* 0x000fc40000010000 */
[----:B------:R-:W-:-:S06]  /*bfd0*/  WARPGROUP.ARRIVE ;  /* 0x00000000000079c5 */ /* 0x000fcc0000000000 */
[----:B------:R-:W-:Y:S01]  /*bfe0*/  HGMMA.64x96x16.F32.BF16 R152, gdesc[UR4], R152, gsb0 ;  /* 0x01600000049879f0 */ /* 0x000fe20008001898 */
[----:B------:R-:W-:Y:S02]  /*bff0*/  R2UR UR6, R12 ;  /* 0x000000000c0672ca */ /* 0x000fe400000e0000 */
[----:B------:R-:W-:Y:S02]  /*c000*/  R2UR UR7, R13 ;  /* 0x000000000d0772ca */ /* 0x000fe400000e0000 */
[----:B--2---:R-:W-:Y:S02]  /*c010*/  R2UR UR4, R206 ;  /* 0x00000000ce0472ca */ /* 0x004fe400000e0000 */
[----:B------:R-:W-:Y:S01]  /*c020*/  R2UR UR5, R207 ;  /* 0x00000000cf0572ca */ /* 0x000fe200000e0000 */
[----:B------:R-:W-:Y:S02]  /*c030*/  WARPGROUP.DEPBAR.LE gsb0, 0x0 ;  /* 0x00008000000079c5 */ /* 0x000fe40000010000 */
[----:B------:R-:W-:-:S10]  /*c040*/  WARPGROUP.ARRIVE ;  /* 0x00000000000079c5 */ /* 0x000fd40000000000 */
[----:B------:R-:W-:Y:S01]  /*c050*/  HGMMA.64x96x16.F32.BF16 R152, gdesc[UR4], R152, gsb0 ;  /* 0x01600000049879f0 */ /* 0x000fe20008001898 */
[----:B------:R-:W-:Y:S02]  /*c060*/  VIADD R12, R8, 0x604 ;  /* 0x00000604080c7836 */ /* 0x000fe40000000000 */
[----:B------:R-:W-:Y:S01]  /*c070*/  IMAD.MOV.U32 R13, RZ, RZ, 0x40000040 ;  /* 0x40000040ff0d7424 */ /* 0x000fe200078e00ff */
[----:B---3--:R-:W-:Y:S02]  /*c080*/  R2UR UR4, R204 ;  /* 0x00000000cc0472ca */ /* 0x008fe400000e0000 */
[----:B------:R-:W-:Y:S02]  /*c090*/  R2UR UR6, R12 ;  /* 0x000000000c0672ca */ /* 0x000fe400000e0000 */
        /* <DEDUP_REMOVED lines=8> */
[----:B------:R-:W-:Y:S01]  /*c120*/  R2UR UR7, R13 ;  /* 0x000000000d0772ca */ /* 0x000fe200000e0000 */
[----:B------:R-:W-:Y:S01]  /*c130*/  UMOV UR4, UR52 ;  /* 0x0000003400047c82 */ /* 0x000fe20008000000 */
[----:B------:R-:W-:Y:S01]  /*c140*/  UMOV UR5, UR53 ;  /* 0x0000003500057c82 */ /* 0x000fe20008000000 */
[----:B------:R-:W-:Y:S02]  /*c150*/  VIADD R12, R8, 0x900 ;  /* 0x00000900080c7836 */ /* 0x000fe40000000000 */
[----:B------:R-:W-:Y:S01]  /*c160*/  IMAD.MOV.U32 R13, RZ, RZ, 0x40000040 ;  /* 0x40000040ff0d7424 */ /* 0x000fe200078e00ff */
[----:B------:R-:W-:Y:S02]  /*c170*/  WARPGROUP.DEPBAR.LE gsb0, 0x0 ;  /* 0x00008000000079c5 */ /* 0x000fe40000010000 */
[----:B------:R-:W-:-:S06]  /*c180*/  WARPGROUP.ARRIVE ;  /* 0x00000000000079c5 */ /* 0x000fcc0000000000 */
        /* <DEDUP_REMOVED lines=32> */
[----:B------:R-:W-:Y:S02]  /*c390*/  WARPGROUP.DEPBAR.LE gsb0, 0x0 ;  /* 0x00008000000079c5 */ /* 0x000fe40000010000 */
[----:B------:R-:W-:-:S08]  /*c3a0*/  WARPGROUP.ARRIVE ;  /* 0x00000000000079c5 */ /* 0x000fd00000000000 */
[----:B------:R-:W-:Y:S03]  /*c3b0*/  HGMMA.64x96x16.F32.BF16 R152, gdesc[UR4], R152, gsb0 ;  /* 0x01600000049879f0 */ /* 0x000fe60008001898 */
[----:B------:R-:W-:Y:S02]  /*c3c0*/  WARPGROUP.DEPBAR.LE gsb0, 0x0 ;  /* 0x00008000000079c5 */ /* 0x000fe40000010000 */
[----:B-1----:R-:W-:-:S04]  /*c3d0*/  FMNMX.FTZ R0, R152, R10, !PT ;  /* 0x0000000a98007209 */ /* 0x002fc80007810000 */
        /* <DEDUP_REMOVED lines=23> */
[----:B------:R-:W1:Y:S02]  /*c550*/  SHFL.BFLY PT, R8, R0, 0x2, 0x1f ;  /* 0x0c401f0000087f89 */ /* 0x000e6400000e0000 */
[----:B-1----:R-:W-:-:S05]  /*c560*/  FMNMX.FTZ R0, R0, R8, !PT ;  /* 0x0000000800007209 */ /* 0x002fca0007810000 */
[----:B------:R-:W1:Y:S02]  /*c570*/  SHFL.BFLY PT, R8, R0, 0x1, 0x1f ;  /* 0x0c201f0000087f89 */ /* 0x000e6400000e0000 */
[----:B-1----:R-:W-:-:S05]  /*c580*/  FMNMX.FTZ R0, R0, R8, !PT ;  /* 0x0000000800007209 */ /* 0x002fca0007810000 */
[C---:B------:R-:W-:Y:S01]  /*c590*/  FMUL.FTZ R8, R0.reuse, UR38 ;  /* 0x0000002600087c20 */ /* 0x040fe20008410000 */
[----:B------:R-:W-:-:S03]  /*c5a0*/  FADD.FTZ R9, -R0, R10 ;  /* 0x0000000a00097221 */ /* 0x000fc60000010100 */
[--C-:B------:R-:W-:Y:S01]  /*c5b0*/  FFMA.FTZ R152, R152, UR38, -R8.reuse ;  /* 0x0000002698987c23 */ /* 0x100fe20008010808 */
[----:B------:R-:W-:Y:S01]  /*c5c0*/  FMUL.FTZ R9, R9, UR38 ;  /* 0x0000002609097c20 */ /* 0x000fe20008410000 */
[--C-:B------:R-:W-:Y:S01]  /*c5d0*/  FFMA.FTZ R153, R153, UR38, -R8.reuse ;  /* 0x0000002699997c23 */ /* 0x100fe20008010808 */
[----:B------:R-:W-:-:S03]  /*c5e0*/  FFMA.FTZ R156, R156, UR38, -R8 ;  /* 0x000000269c9c7c23 */ /* 0x000fc60008010808 */
[----:B------:R-:W-:Y:S01]  /*c5f0*/  MUFU.EX2 R152, R152 ;  /* 0x0000009800987308 */ /* 0x000fe20000000800 */
[----:B------:R-:W-:-:S07]  /*c600*/  FFMA.FTZ R157, R157, UR38, -R8 ;  /* 0x000000269d9d7c23 */ /* 0x000fce0008010808 */
[----:B------:R-:W1:Y:S08]  /*c610*/  MUFU.EX2 R9, R9 ;  /* 0x0000000900097308 */ /* 0x000e700000000800 */
[----:B------:R-:W2:Y:S08]  /*c620*/  MUFU.EX2 R153, R153 ;  /* 0x0000009900997308 */ /* 0x000eb00000000800 */
[----:B------:R-:W3:Y:S01]  /*c630*/  MUFU.EX2 R156, R156 ;  /* 0x0000009c009c7308 */ /* 0x000ee20000000800 */
[----:B-1----:R-:W-:-:S07]  /*c640*/  FFMA.FTZ R6, R9, R6, R152 ;  /* 0x0000000609067223 */ /* 0x002fce0000010098 */
[----:B------:R-:W1:Y:S01]  /*c650*/  MUFU.EX2 R157, R157 ;  /* 0x0000009d009d7308 */ /* 0x000e620000000800 */
[----:B--2---:R-:W-:-:S04]  /*c660*/  FADD.FTZ R6, R153, R6 ;  /* 0x0000000699067221 */ /* 0x004fc80000010000 */
[----:B---3--:R-:W-:-:S04]  /*c670*/  FADD.FTZ R6, R156, R6 ;  /* 0x000000069c067221 */ /* 0x008fc80000010000 */
[----:B-1----:R-:W-:Y:S01]  /*c680*/  FADD.FTZ R10, R157, R6 ;  /* 0x000000069d0a7221 */ /* 0x002fe20000010000 */
        /* <DEDUP_REMOVED lines=23> */
[----:B------:R-:W-:Y:S01]  /*c800*/  FMNMX.FTZ R6, R199, R6, !PT ;  /* 0x00000006c7067209 */ /* 0x000fe20007810000 */
        /* <DEDUP_REMOVED lines=19> */
[----:B------:R-:W-:-:S02]  /*c940*/  FFMA.FTZ R197, R197, UR38, -R8 ;  /* 0x00000026c5c57c23 */ /* 0x000fc40008010808 */
[----:B------:R-:W1:Y:S01]  /*c950*/  SHFL.BFLY PT, R8, R6, 0x2, 0x1f ;  /* 0x0c401f0006087f89 */ /* 0x000e6200000e0000 */
[----:B------:R-:W2:Y:S01]  /*c960*/  S2R R207, SR_TID.X ;  /* 0x0000000000cf7919 */ /* 0x000ea20000002100 */
[----:B-1----:R-:W-:-:S05]  /*c970*/  FMNMX.FTZ R8, R6, R8, !PT ;  /* 0x0000000806087209 */ /* 0x002fca0007810000 */
[----:B------:R-:W1:Y:S01]  /*c980*/  SHFL.BFLY PT, R6, R8, 0x1, 0x1f ;  /* 0x0c201f0008067f89 */ /* 0x000e6200000e0000 */
[-C--:B------:R-:W-:Y:S01]  /*c990*/  FMUL.FTZ R24, R24, R9.reuse ;  /* 0x0000000918187220 */ /* 0x080fe20000410000 */
[----:B------:R-:W-:Y:S01]  /*c9a0*/  FMUL.FTZ R25, R25, R9 ;  /* 0x0000000919197220 */ /* 0x000fe20000410000 */
[----:B-1----:R-:W-:-:S05]  /*c9b0*/  FMNMX.FTZ R8, R8, R6, !PT ;  /* 0x0000000608087209 */ /* 0x002fca0007810000 */
[----:B------:R-:W-:-:S04]  /*c9c0*/  FADD.FTZ R7, -R8, R7 ;  /* 0x0000000708077221 */ /* 0x000fc80000010100 */
[----:B------:R-:W-:-:S04]  /*c9d0*/  FMUL.FTZ R7, R7, UR38 ;  /* 0x0000002607077c20 */ /* 0x000fc80008410000 */
[----:B------:R1:W3:Y:S01]  /*c9e0*/  MUFU.EX2 R11, R7 ;  /* 0x00000007000b7308 */ /* 0x0002e20000000800 */
[----:B--2---:R-:W-:Y:S01]  /*c9f0*/  SHF.R.U32.HI R207, RZ, 0x7, R207 ;  /* 0x00000007ffcf7819 */ /* 0x004fe200000116cf */
[----:B-1----:R-:W-:Y:S02]  /*ca00*/  IMAD.MOV.U32 R7, RZ, RZ, 0x40000040 ;  /* 0x40000040ff077424 */ /* 0x002fe400078e00ff */
[-C--:B------:R-:W-:Y:S01]  /*ca10*/  FMUL.FTZ R28, R28, R9.reuse ;  /* 0x000000091c1c7220 */ /* 0x080fe20000410000 */
[-C--:B------:R-:W-:Y:S02]  /*ca20*/  FMUL.FTZ R29, R29, R9.reuse ;  /* 0x000000091d1d7220 */ /* 0x080fe40000410000 */
[----:B------:R-:W-:Y:S01]  /*ca30*/  R2UR UR7, R7 ;  /* 0x00000000070772ca */ /* 0x000fe200000e0000 */
[----:B------:R-:W-:Y:S02]  /*ca40*/  @!P1 VIADD R7, R4, 0x32440 ;  /* 0x0003244004079836 */ /* 0x000fe40000000000 */
        /* <DEDUP_REMOVED lines=60> */
[----:B------:R-:W-:-:S02]  /*ce10*/  IADD3 R9, -R207, 0xb, RZ ;  /* 0x0000000bcf097810 */ /* 0x000fc40007ffe1ff */
[----:B------:R-:W-:Y:S01]  /*ce20*/  @!P1 PRMT R7, RZ, 0x654, R7 ;  /* 0x00000654ff079816 */ /* 0x000fe20000000007 */
[----:B------:R-:W-:Y:S02]  /*ce30*/  FMUL.FTZ R6, R8, UR38 ;  /* 0x0000002608067c20 */ /* 0x000fe40008410000 */
[----:B------:R0:W-:Y:S06]  /*ce40*/  BAR.ARV R9, 0x100 ;  /* 0x000400090000751d */ /* 0x0001ec0000002000 */
[----:B------:R1:W-:Y:S01]  /*ce50*/  @!P1 SYNCS.ARRIVE.TRANS64.RED.A1T0 RZ, [R7+URZ], RZ ;  /* 0x000000ff07ff99a7 */ /* 0x0003e2000810043f */
[--C-:B------:R-:W-:Y:S01]  /*ce60*/  FFMA.FTZ R154, R154, UR38, -R6.reuse ;  /* 0x000000269a9a7c23 */ /* 0x100fe20008010806 */
[--C-:B------:R-:W-:Y:S01]  /*ce70*/  FFMA.FTZ R155, R155, UR38, -R6.reuse ;  /* 0x000000269b9b7c23 */ /* 0x100fe20008010806 */
[--C-:B------:R-:W-:Y:S01]  /*ce80*/  FFMA.FTZ R158, R158, UR38, -R6.reuse ;  /* 0x000000269e9e7c23 */ /* 0x100fe20008010806 */
[----:B------:R-:W-:Y:S01]  /*ce90*/  FFMA.FTZ R159, R159, UR38, -R6 ;  /* 0x000000269f9f7c23 */ /* 0x000fe20008010806 */
[----:B-1----:R-:W-:-:S02]  /*cea0*/  VIADD R7, R207, 0x8 ;  /* 0x00000008cf077836 */ /* 0x002fc40000000000 */
[----:B------:R-:W-:Y:S01]  /*ceb0*/  MUFU.EX2 R154, R154 ;  /* 0x0000009a009a7308 */ /* 0x000fe20000000800 */
[--C-:B------:R-:W-:Y:S01]  /*cec0*/  FFMA.FTZ R162, R162, UR38, -R6.reuse ;  /* 0x00000026a2a27c23 */ /* 0x100fe20008010806 */
[--C-:B------:R-:W-:Y:S01]  /*ced0*/  FFMA.FTZ R163, R163, UR38, -R6.reuse ;  /* 0x00000026a3a37c23 */ /* 0x100fe20008010806 */
[--C-:B------:R-:W-:Y:S01]  /*cee0*/  FFMA.FTZ R166, R166, UR38, -R6.reuse ;  /* 0x00000026a6a67c23 */ /* 0x100fe20008010806 */
[----:B------:R1:W-:Y:S01]  /*cef0*/  BAR.SYNC.DEFER_BLOCKING R7, 0x100 ;  /* 0x000400070000751d */ /* 0x0003e20000010000 */
[--C-:B------:R-:W-:Y:S01]  /*cf00*/  FFMA.FTZ R167, R167, UR38, -R6.reuse ;  /* 0x00000026a7a77c23 */ /* 0x100fe20008010806 */
[----:B------:R-:W-:-:S04]  /*cf10*/  FFMA.FTZ R170, R170, UR38, -R6 ;  /* 0x00000026aaaa7c23 */ /* 0x000fc80008010806 */
[----:B------:R-:W2:Y:S01]  /*cf20*/  MUFU.EX2 R155, R155 ;  /* 0x0000009b009b7308 */ /* 0x000ea20000000800 */
[--C-:B------:R-:W-:Y:S01]  /*cf30*/  FFMA.FTZ R171, R171, UR38, -R6.reuse ;  /* 0x00000026abab7c23 */ /* 0x100fe20008010806 */
[--C-:B------:R-:W-:Y:S01]  /*cf40*/  FFMA.FTZ R174, R174, UR38, -R6.reuse ;  /* 0x00000026aeae7c23 */ /* 0x100fe20008010806 */
[--C-:B------:R-:W-:Y:S01]  /*cf50*/  FFMA.FTZ R175, R175, UR38, -R6.reuse ;  /* 0x00000026afaf7c23 */ /* 0x100fe20008010806 */
[----:B------:R-:W-:-:S04]  /*cf60*/  FFMA.FTZ R178, R178, UR38, -R6 ;  /* 0x00000026b2b27c23 */ /* 0x000fc80008010806 */
[----:B------:R-:W-:Y:S01]  /*cf70*/  MUFU.EX2 R209, R158 ;  /* 0x0000009e00d17308 */ /* 0x000fe20000000800 */
[--C-:B------:R-:W-:Y:S01]  /*cf80*/  FFMA.FTZ R179, R179, UR38, -R6.reuse ;  /* 0x00000026b3b37c23 */ /* 0x100fe20008010806 */
[--C-:B------:R-:W-:Y:S01]  /*cf90*/  FFMA.FTZ R182, R182, UR38, -R6.reuse ;  /* 0x00000026b6b67c23 */ /* 0x100fe20008010806 */
[--C-:B------:R-:W-:Y:S01]  /*cfa0*/  FFMA.FTZ R183, R183, UR38, -R6.reuse ;  /* 0x00000026b7b77c23 */ /* 0x100fe20008010806 */
[----:B------:R-:W-:-:S04]  /*cfb0*/  FFMA.FTZ R186, R186, UR38, -R6 ;  /* 0x00000026baba7c23 */ /* 0x000fc80008010806 */
[----:B------:R-:W4:Y:S01]  /*cfc0*/  MUFU.EX2 R214, R159 ;  /* 0x0000009f00d67308 */ /* 0x000f220000000800 */
[--C-:B------:R-:W-:Y:S01]  /*cfd0*/  FFMA.FTZ R187, R187, UR38, -R6.reuse ;  /* 0x00000026bbbb7c23 */ /* 0x100fe20008010806 */
[--C-:B------:R-:W-:Y:S01]  /*cfe0*/  FFMA.FTZ R190, R190, UR38, -R6.reuse ;  /* 0x00000026bebe7c23 */ /* 0x100fe20008010806 */
[--C-:B------:R-:W-:Y:S01]  /*cff0*/  FFMA.FTZ R191, R191, UR38, -R6.reuse ;  /* 0x00000026bfbf7c23 */ /* 0x100fe20008010806 */
[--C-:B------:R-:W-:Y:S01]  /*d000*/  FFMA.FTZ R194, R194, UR38, -R6.reuse ;  /* 0x00000026c2c27c23 */ /* 0x100fe20008010806 */
[--C-:B------:R-:W-:Y:S01]  /*d010*/  FFMA.FTZ R195, R195, UR38, -R6.reuse ;  /* 0x00000026c3c37c23 */ /* 0x100fe20008010806 */
[--C-:B------:R-:W-:Y:S01]  /*d020*/  FFMA.FTZ R198, R198, UR38, -R6.reuse ;  /* 0x00000026c6c67c23 */ /* 0x100fe20008010806 */
[----:B------:R-:W-:Y:S01]  /*d030*/  FFMA.FTZ R199, R199, UR38, -R6 ;  /* 0x00000026c7c77c23 */ /* 0x000fe20008010806 */
[----:B------:R-:W-:-:S04]  /*d040*/  IMAD.MOV.U32 R6, RZ, RZ, 0xc00 ;  /* 0x00000c00ff067424 */ /* 0x000fc800078e00ff */
[----:B------:R-:W-:Y:S02]  /*d050*/  IMAD R6, R200, R6, UR39 ;  /* 0x00000027c8067e24 */ /* 0x000fe4000f8e0206 */
[-C--:B---3--:R-:W-:Y:S01]  /*d060*/  FMUL.FTZ R26, R26, R11.reuse ;  /* 0x0000000b1a1a7220 */ /* 0x088fe20000410000 */
[-C--:B------:R-:W-:Y:S01]  /*d070*/  FMUL.FTZ R27, R27, R11.reuse ;  /* 0x0000000b1b1b7220 */ /* 0x080fe20000410000 */
[-C--:B------:R-:W-:Y:S01]  /*d080*/  FMUL.FTZ R30, R30, R11.reuse ;  /* 0x0000000b1e1e7220 */ /* 0x080fe20000410000 */
[-C--:B------:R-:W-:Y:S01]  /*d090*/  FMUL.FTZ R31, R31, R11.reuse ;  /* 0x0000000b1f1f7220 */ /* 0x080fe20000410000 */
[----:B------:R-:W-:Y:S01]  /*d0a0*/  R2UR UR6, R6 ;  /* 0x00000000060672ca */ /* 0x000fe200000e0000 */
        /* <DEDUP_REMOVED lines=60> */
[----:B------:R-:W-:-:S02]  /*d470*/  F2FP.BF16.F32.PACK_AB R204, R153, R152 ;  /* 0x0000009899cc723e */ /* 0x000fc400000010ff */
[----:B------:R-:W-:Y:S02]  /*d480*/  F2FP.BF16.F32.PACK_AB R206, R157, R156 ;  /* 0x0000009c9dce723e */ /* 0x000fe400000010ff */
[----:B--2---:R-:W-:Y:S02]  /*d490*/  F2FP.BF16.F32.PACK_AB R205, R155, R154 ;  /* 0x0000009a9bcd723e */ /* 0x004fe400000010ff */
[----:B----4-:R-:W-:-:S04]  /*d4a0*/  F2FP.BF16.F32.PACK_AB R207, R214, R209 ;  /* 0x000000d1d6cf723e */ /* 0x010fc800000010ff */
[----:B------:R-:W-:-:S06]  /*d4b0*/  WARPGROUP.ARRIVE ;  /* 0x00000000000079c5 */ /* 0x000fcc0000000000 */
[----:B------:R-:W-:Y:S01]  /*d4c0*/  HGMMA.64x256x16.F32.BF16 R24, R204, gdesc[UR4].tnspB, R24, gsb0 ;  /* 0x43e00004cc187df0 */ /* 0x000fe20008001818 */
[----:B------:R-:W2:Y:S01]  /*d4d0*/  MUFU.EX2 R152, R160 ;  /* 0x000000a000987308 */ /* 0x000ea20000000800 */
[----:B------:R-:W-:Y:S02]  /*d4e0*/  VIADD R12, R6, 0x80 ;  /* 0x00000080060c7836 */ /* 0x000fe40000000000 */
[----:B------:R-:W-:-:S05]  /*d4f0*/  FFMA.FTZ R5, R11, R5, R154 ;  /* 0x000000050b057223 */ /* 0x000fca000001009a */
[----:B------:R-:W3:Y:S01]  /*d500*/  MUFU.EX2 R161, R161 ;  /* 0x000000a100a17308 */ /* 0x000ee20000000800 */
[----:B------:R-:W-:-:S07]  /*d510*/  R2UR UR6, R12 ;  /* 0x000000000c0672ca */ /* 0x000fce00000e0000 */
[----:B------:R-:W4:Y:S08]  /*d520*/  MUFU.EX2 R154, R164 ;  /* 0x000000a4009a7308 */ /* 0x000f300000000800 */
[----:B------:R-:W0:Y:S08]  /*d530*/  MUFU.EX2 R165, R165 ;  /* 0x000000a500a57308 */ /* 0x000e300000000800 */
[----:B-1----:R-:W-:Y:S08]  /*d540*/  MUFU.EX2 R7, R166 ;  /* 0x000000a600077308 */ /* 0x002ff00000000800 */
[----:B------:R-:W1:Y:S01]  /*d550*/  MUFU.EX2 R12, R167 ;  /* 0x000000a7000c7308 */ /* 0x000e620000000800 */
[----:B--2---:R-:W-:Y:S01]  /*d560*/  FADD.FTZ R10, R152, R10 ;  /* 0x0000000a980a7221 */ /* 0x004fe20000010000 */
[----:B------:R-:W-:-:S03]  /*d570*/  IMAD.MOV.U32 R13, RZ, RZ, 0x40000040 ;  /* 0x40000040ff0d7424 */ /* 0x000fc600078e00ff */
[----:B---3--:R-:W-:Y:S02]  /*d580*/  FADD.FTZ R10, R161, R10 ;  /* 0x0000000aa10a7221 */ /* 0x008fe40000010000 */
[----:B------:R-:W-:Y:S01]  /*d590*/  R2UR UR7, R13 ;  /* 0x000000000d0772ca */ /* 0x000fe200000e0000 */
[----:B------:R-:W-:Y:S01]  /*d5a0*/  FADD.FTZ R5, R155, R5 ;  /* 0x000000059b057221 */ /* 0x000fe20000010000 */
[----:B----4-:R-:W-:Y:S01]  /*d5b0*/  FADD.FTZ R156, R154, R10 ;  /* 0x0000000a9a9c7221 */ /* 0x010fe20000010000 */
[----:B------:R-:W-:Y:S02]  /*d5c0*/  F2FP.BF16.F32.PACK_AB R152, R161, R152 ;  /* 0x00000098a198723e */ /* 0x000fe400000010ff */
[C---:B0-----:R-:W-:Y:S02]  /*d5d0*/  F2FP.BF16.F32.PACK_AB R154, R165.reuse, R154 ;  /* 0x0000009aa59a723e */ /* 0x041fe400000010ff */
[----:B-1----:R-:W-:Y:S01]  /*d5e0*/  F2FP.BF16.F32.PACK_AB R155, R12, R7 ;  /* 0x000000070c9b723e */ /* 0x002fe200000010ff */
[----:B------:R-:W-:Y:S08]  /*d5f0*/  MUFU.EX2 R168, R168 ;  /* 0x000000a800a87308 */ /* 0x000ff00000000800 */
[----:B------:R-:W-:Y:S01]  /*d600*/  MUFU.EX2 R169, R169 ;  /* 0x000000a900a97308 */ /* 0x000fe20000000800 */
[----:B------:R-:W-:-:S07]  /*d610*/  FADD.FTZ R156, R165, R156 ;  /* 0x0000009ca59c7221 */ /* 0x000fce0000010000 */
[----:B------:R-:W-:Y:S01]  /*d620*/  MUFU.EX2 R158, R172 ;  /* 0x000000ac009e7308 */ /* 0x000fe20000000800 */
[----:B------:R-:W-:-:S07]  /*d630*/  WARPGROUP.DEPBAR.LE gsb0, 0x0 ;  /* 0x00008000000079c5 */ /* 0x000fce0000010000 */
[----:B------:R-:W-:Y:S08]  /*d640*/  MUFU.EX2 R205, R162 ;  /* 0x000000a200cd7308 */ /* 0x000ff00000000800 */
[----:B------:R-:W0:Y:S02]  /*d650*/  MUFU.EX2 R204, R163 ;  /* 0x000000a300cc7308 */ /* 0x000e240000000800 */
[----:B0-----:R-:W-:-:S04]  /*d660*/  F2FP.BF16.F32.PACK_AB R153, R204, R205 ;  /* 0x000000cdcc99723e */ /* 0x001fc800000010ff */
[----:B------:R-:W-:-:S06]  /*d670*/  WARPGROUP.ARRIVE ;  /* 0x00000000000079c5 */ /* 0x000fcc0000000000 */
[----:B------:R-:W-:Y:S01]  /*d680*/  HGMMA.64x256x16.F32.BF16 R24, R152, gdesc[UR4].tnspB, R24, gsb0 ;  /* 0x43e0000498187df0 */ /* 0x000fe20008001818 */
[----:B------:R-:W-:Y:S08]  /*d690*/  MUFU.EX2 R173, R173 ;  /* 0x000000ad00ad7308 */ /* 0x000ff00000000800 */
[----:B------:R-:W-:Y:S08]  /*d6a0*/  MUFU.EX2 R13, R170 ;  /* 0x000000aa000d7308 */ /* 0x000ff00000000800 */
[----:B------:R-:W-:Y:S08]  /*d6b0*/  MUFU.EX2 R174, R174 ;  /* 0x000000ae00ae7308 */ /* 0x000ff00000000800 */
[----:B------:R-:W0:Y:S01]  /*d6c0*/  MUFU.EX2 R175, R175 ;  /* 0x000000af00af7308 */ /* 0x000e220000000800 */
[----:B------:R-:W-:Y:S01]  /*d6d0*/  FADD.FTZ R156, R168, R156 ;  /* 0x0000009ca89c7221 */ /* 0x000fe20000010000 */
[----:B------:R-:W-:-:S02]  /*d6e0*/  VIADD R10, R6, 0x100 ;  /* 0x00000100060a7836 */ /* 0x000fc40000000000 */
[----:B------:R-:W-:-:S03]  /*d6f0*/  IMAD.MOV.U32 R11, RZ, RZ, 0x40000040 ;  /* 0x40000040ff0b7424 */ /* 0x000fc600078e00ff */
[----:B------:R-:W-:Y:S02]  /*d700*/  R2UR UR6, R10 ;  /* 0x000000000a0672ca */ /* 0x000fe400000e0000 */
[----:B------:R-:W-:Y:S02]  /*d710*/  R2UR UR7, R11 ;  /* 0x000000000b0772ca */ /* 0x000fe400000e0000 */
[----:B0-----:R-:W-:Y:S01]  /*d720*/  F2FP.BF16.F32.PACK_AB R159, R175, R174 ;  /* 0x000000aeaf9f723e */ /* 0x001fe200000010ff */
        /* <DEDUP_REMOVED lines=9> */
[----:B------:R-:W0:Y:S01]  /*d7c0*/  MUFU.EX2 R152, R171 ;  /* 0x000000ab00987308 */ /* 0x000e220000000800 */
[C---:B------:R-:W-:Y:S01]  /*d7d0*/  FADD.FTZ R153, R169.reuse, R156 ;  /* 0x0000009ca9997221 */ /* 0x040fe20000010000 */
[----:B------:R-:W-:-:S03]  /*d7e0*/  F2FP.BF16.F32.PACK_AB R156, R169, R168 ;  /* 0x000000a8a99c723e */ /* 0x000fc600000010ff */
[----:B------:R-:W-:Y:S01]  /*d7f0*/  FADD.FTZ R153, R158, R153 ;  /* 0x000000999e997221 */ /* 0x000fe20000010000 */
[----:B------:R-:W-:Y:S02]  /*d800*/  F2FP.BF16.F32.PACK_AB R158, R173, R158 ;  /* 0x0000009ead9e723e */ /* 0x000fe400000010ff */
[----:B0-----:R-:W-:-:S04]  /*d810*/  F2FP.BF16.F32.PACK_AB R157, R152, R13 ;  /* 0x0000000d989d723e */ /* 0x001fc800000010ff */
[----:B------:R-:W-:-:S06]  /*d820*/  WARPGROUP.ARRIVE ;  /* 0x00000000000079c5 */ /* 0x000fcc0000000000 */
[----:B------:R-:W-:Y:S01]  /*d830*/  HGMMA.64x256x16.F32.BF16 R24, R156, gdesc[UR4].tnspB, R24, gsb0 ;  /* 0x43e000049c187df0 */ /* 0x000fe20008001818 */
[----:B------:R-:W-:Y:S01]  /*d840*/  FADD.FTZ R153, R173, R153 ;  /* 0x00000099ad997221 */ /* 0x000fe20000010000 */
[----:B------:R-:W-:Y:S02]  /*d850*/  VIADD R10, R6, 0x180 ;  /* 0x00000180060a7836 */ /* 0x000fe40000000000 */
[----:B------:R-:W-:Y:S02]  /*d860*/  IMAD.MOV.U32 R11, RZ, RZ, 0x40000040 ;  /* 0x40000040ff0b7424 */ /* 0x000fe400078e00ff */
[----:B------:R-:W-:Y:S01]  /*d870*/  FADD.FTZ R153, R160, R153 ;  /* 0x00000099a0997221 */ /* 0x000fe20000010000 */
[----:B------:R-:W-:-:S03]  /*d880*/  R2UR UR6, R10 ;  /* 0x000000000a0672ca */ /* 0x000fc600000e0000 */
[----:B------:R-:W-:Y:S01]  /*d890*/  FADD.FTZ R153, R177, R153 ;  /* 0x00000099b1997221 */ /* 0x000fe20000010000 */
[----:B------:R-:W-:Y:S02]  /*d8a0*/  R2UR UR7, R11 ;  /* 0x000000000b0772ca */ /* 0x000fe400000e0000 */
[----:B------:R-:W-:Y:S01]  /*d8b0*/  F2FP.BF16.F32.PACK_AB R160, R177, R160 ;  /* 0x000000a0b1a0723e */ /* 0x000fe200000010ff */
[----:B------:R-:W-:Y:S01]  /*d8c0*/  FADD.FTZ R153, R162, R153 ;  /* 0x00000099a2997221 */ /* 0x000fe20000010000 */
[----:B------:R-:W-:Y:S02]  /*d8d0*/  F2FP.BF16.F32.PACK_AB R162, R181, R162 ;  /* 0x000000a2b5a2723e */ /* 0x000fe400000010ff */
[----:B------:R-:W-:Y:S02]  /*d8e0*/  F2FP.BF16.F32.PACK_AB R161, R179, R178 ;  /* 0x000000b2b3a1723e */ /* 0x000fe400000010ff */
[----:B------:R-:W-:Y:S01]  /*d8f0*/  F2FP.BF16.F32.PACK_AB R163, R183, R182 ;  /* 0x000000b6b7a3723e */ /* 0x000fe200000010ff */
[----:B------:R-:W0:Y:S08]  /*d900*/  MUFU.EX2 R164, R184 ;  /* 0x000000b800a47308 */ /* 0x000e300000000800 */
[----:B------:R-:W1:Y:S01]  /*d910*/  MUFU.EX2 R185, R185 ;  /* 0x000000b900b97308 */ /* 0x000e620000000800 */
[----:B------:R-:W-:-:S07]  /*d920*/  FADD.FTZ R153, R181, R153 ;  /* 0x00000099b5997221 */ /* 0x000fce0000010000 */
[----:B------:R-:W-:Y:S01]  /*d930*/  MUFU.EX2 R166, R188 ;  /* 0x000000bc00a67308 */ /* 0x000fe20000000800 */
[----:B------:R-:W-:-:S07]  /*d940*/  IMAD.MOV.U32 R11, RZ, RZ, 0x40000040 ;  /* 0x40000040ff0b7424 */ /* 0x000fce00078e00ff */
[----:B------:R-:W-:Y:S08]  /*d950*/  MUFU.EX2 R189, R189 ;  /* 0x000000bd00bd7308 */ /* 0x000ff00000000800 */
[----:B------:R-:W-:Y:S08]  /*d960*/  MUFU.EX2 R186, R186 ;  /* 0x000000ba00ba7308 */ /* 0x000ff00000000800 */
[----:B------:R-:W2:Y:S08]  /*d970*/  MUFU.EX2 R187, R187 ;  /* 0x000000bb00bb7308 */ /* 0x000eb00000000800 */
[----:B------:R-:W-:Y:S08]  /*d980*/  MUFU.EX2 R190, R190 ;  /* 0x000000be00be7308 */ /* 0x000ff00000000800 */
[----:B------:R-:W3:Y:S01]  /*d990*/  MUFU.EX2 R191, R191 ;  /* 0x000000bf00bf7308 */ /* 0x000ee20000000800 */
[----:B0-----:R-:W-:Y:S01]  /*d9a0*/  FADD.FTZ R153, R164, R153 ;  /* 0x00000099a4997221 */ /* 0x001fe20000010000 */
[----:B------:R-:W-:Y:S01]  /*d9b0*/  VIADD R10, R6, 0x200 ;  /* 0x00000200060a7836 */ /* 0x000fe20000000000 */
[----:B-1----:R-:W-:-:S02]  /*d9c0*/  F2FP.BF16.F32.PACK_AB R164, R185, R164 ;  /* 0x000000a4b9a4723e */ /* 0x002fc400000010ff */
[----:B--2---:R-:W-:Y:S02]  /*d9d0*/  F2FP.BF16.F32.PACK_AB R165, R187, R186 ;  /* 0x000000babba5723e */ /* 0x004fe400000010ff */
[----:B---3--:R-:W-:Y:S01]  /*d9e0*/  F2FP.BF16.F32.PACK_AB R167, R191, R190 ;  /* 0x000000bebfa7723e */ /* 0x008fe200000010ff */
[----:B------:R-:W-:Y:S02]  /*d9f0*/  WARPGROUP.DEPBAR.LE gsb0, 0x0 ;  /* 0x00008000000079c5 */ /* 0x000fe40000010000 */
[----:B------:R-:W-:-:S06]  /*da00*/  WARPGROUP.ARRIVE ;  /* 0x00000000000079c5 */ /* 0x000fcc0000000000 */
[----:B------:R-:W-:Y:S01]  /*da10*/  HGMMA.64x256x16.F32.BF16 R24, R160, gdesc[UR4].tnspB, R24, gsb0 ;  /* 0x43e00004a0187df0 */ /* 0x000fe20008001818 */
[----:B------:R-:W-:Y:S01]  /*da20*/  R2UR UR7, R11 ;  /* 0x000000000b0772ca */ /* 0x000fe200000e0000 */
[----:B------:R-:W-:Y:S01]  /*da30*/  FADD.FTZ R11, R185, R153 ;  /* 0x00000099b90b7221 */ /* 0x000fe20000010000 */
[----:B------:R-:W-:-:S03]  /*da40*/  R2UR UR6, R10 ;  /* 0x000000000a0672ca */ /* 0x000fc600000e0000 */
[----:B------:R-:W-:Y:S01]  /*da50*/  FADD.FTZ R11, R166, R11 ;  /* 0x0000000ba60b7221 */ /* 0x000fe20000010000 */
[C---:B------:R-:W-:Y:S01]  /*da60*/  F2FP.BF16.F32.PACK_AB R166, R189.reuse, R166 ;  /* 0x000000a6bda6723e */ /* 0x040fe200000010ff */
[----:B------:R-:W0:Y:S08]  /*da70*/  MUFU.EX2 R168, R192 ;  /* 0x000000c000a87308 */ /* 0x000e300000000800 */
[----:B------:R-:W1:Y:S01]  /*da80*/  MUFU.EX2 R193, R193 ;  /* 0x000000c100c17308 */ /* 0x000e620000000800 */
[----:B------:R-:W-:-:S07]  /*da90*/  FADD.FTZ R11, R189, R11 ;  /* 0x0000000bbd0b7221 */ /* 0x000fce0000010000 */
[----:B------:R-:W-:Y:S01]  /*daa0*/  MUFU.EX2 R170, R196 ;  /* 0x000000c400aa7308 */ /* 0x000fe20000000800 */
[----:B------:R-:W-:-:S07]  /*dab0*/  VIADD R10, R6, 0x280 ;  /* 0x00000280060a7836 */ /* 0x000fce0000000000 */
[----:B------:R-:W-:Y:S08]  /*dac0*/  MUFU.EX2 R197, R197 ;  /* 0x000000c500c57308 */ /* 0x000ff00000000800 */
[----:B------:R-:W-:Y:S08]  /*dad0*/  MUFU.EX2 R194, R194 ;  /* 0x000000c200c27308 */ /* 0x000ff00000000800 */
[----:B------:R-:W2:Y:S08]  /*dae0*/  MUFU.EX2 R195, R195 ;  /* 0x000000c300c37308 */ /* 0x000eb00000000800 */
[----:B------:R-:W-:Y:S08]  /*daf0*/  MUFU.EX2 R198, R198 ;  /* 0x000000c600c67308 */ /* 0x000ff00000000800 */
[----:B------:R-:W3:Y:S01]  /*db00*/  MUFU.EX2 R199, R199 ;  /* 0x000000c700c77308 */ /* 0x000ee20000000800 */
[----:B0-----:R-:W-:Y:S01]  /*db10*/  FADD.FTZ R6, R168, R11 ;  /* 0x0000000ba8067221 */ /* 0x001fe20000010000 */
[----:B------:R-:W-:-:S03]  /*db20*/  IMAD.MOV.U32 R11, RZ, RZ, 0x40000040 ;  /* 0x40000040ff0b7424 */ /* 0x000fc600078e00ff */
[C---:B-1----:R-:W-:Y:S01]  /*db30*/  FADD.FTZ R6, R193.reuse, R6 ;  /* 0x00000006c1067221 */ /* 0x042fe20000010000 */
[----:B------:R-:W-:Y:S02]  /*db40*/  F2FP.BF16.F32.PACK_AB R168, R193, R168 ;  /* 0x000000a8c1a8723e */ /* 0x000fe400000010ff */
[----:B--2---:R-:W-:Y:S01]  /*db50*/  F2FP.BF16.F32.PACK_AB R169, R195, R194 ;  /* 0x000000c2c3a9723e */ /* 0x004fe200000010ff */
[----:B------:R-:W-:Y:S01]  /*db60*/  FADD.FTZ R6, R170, R6 ;  /* 0x00000006aa067221 */ /* 0x000fe20000010000 */
[----:B------:R-:W-:Y:S02]  /*db70*/  F2FP.BF16.F32.PACK_AB R170, R197, R170 ;  /* 0x000000aac5aa723e */ /* 0x000fe400000010ff */
[----:B---3--:R-:W-:Y:S01]  /*db80*/  F2FP.BF16.F32.PACK_AB R171, R199, R198 ;  /* 0x000000c6c7ab723e */ /* 0x008fe200000010ff */
[----:B------:R-:W-:Y:S02]  /*db90*/  WARPGROUP.DEPBAR.LE gsb0, 0x0 ;  /* 0x00008000000079c5 */ /* 0x000fe40000010000 */
[----:B------:R-:W-:-:S06]  /*dba0*/  WARPGROUP.ARRIVE ;  /* 0x00000000000079c5 */ /* 0x000fcc0000000000 */
[----:B------:R-:W-:Y:S01]  /*dbb0*/  HGMMA.64x256x16.F32.BF16 R24, R164, gdesc[UR4].tnspB, R24, gsb0 ;  /* 0x43e00004a4187df0 */ /* 0x000fe20008001818 */
[----:B------:R-:W-:Y:S02]  /*dbc0*/  R2UR UR6, R10 ;  /* 0x000000000a0672ca */ /* 0x000fe400000e0000 */
[----:B------:R-:W-:Y:S01]  /*dbd0*/  R2UR UR7, R11 ;  /* 0x000000000b0772ca */ /* 0x000fe200000e0000 */
[----:B------:R-:W-:-:S04]  /*dbe0*/  FADD.FTZ R5, R209, R5 ;  /* 0x00000005d1057221 */ /* 0x000fc80000010000 */
        /* <DEDUP_REMOVED lines=16> */
[----:B------:R-:W-:Y:S01]  /*dcf0*/  FADD.FTZ R5, R191, R5 ;  /* 0x00000005bf057221 */ /* 0x000fe20000010000 */
[----:B------:R-:W-:-:S03]  /*dd00*/  @!P1 VIADD R4, R4, 0x32460 ;  /* 0x0003246004049836 */ /* 0x000fc60000000000 */
[----:B------:R-:W-:Y:S02]  /*dd10*/  FADD.FTZ R5, R194, R5 ;  /* 0x00000005c2057221 */ /* 0x000fe40000010000 */
[----:B------:R-:W-:Y:S02]  /*dd20*/  @!P1 PRMT R4, RZ, 0x654, R4 ;  /* 0x00000654ff049816 */ /* 0x000fe40000000004 */
[----:B------:R-:W-:-:S04]  /*dd30*/  FADD.FTZ R5, R195, R5 ;  /* 0x00000005c3057221 */ /* 0x000fc80000010000 */
[----:B------:R-:W-:Y:S01]  /*dd40*/  FADD.FTZ R5, R198, R5 ;  /* 0x00000005c6057221 */ /* 0x000fe20000010000 */
[----:B------:R-:W-:Y:S01]  /*dd50*/  FADD.FTZ R6, R197, R6 ;  /* 0x00000006c5067221 */ /* 0x000fe20000010000 */
[----:B------:R-:W-:Y:S02]  /*dd60*/  IMAD.MOV.U32 R7, RZ, RZ, R8 ;  /* 0x000000ffff077224 */ /* 0x000fe400078e0008 */
[----:B------:R-:W-:Y:S01]  /*dd70*/  FADD.FTZ R5, R199, R5 ;  /* 0x00000005c7057221 */ /* 0x000fe20000010000 */
[----:B------:R-:W-:Y:S01]  /*dd80*/  IMAD.MOV.U32 R10, RZ, RZ, R0 ;  /* 0x000000ffff0a7224 */ /* 0x000fe200078e0000 */
[----:B------:R-:W-:Y:S02]  /*dd90*/  WARPGROUP.DEPBAR.LE gsb0, 0x0 ;  /* 0x00008000000079c5 */ /* 0x000fe40000010000 */
[----:B------:R-:W-:-:S06]  /*dda0*/  WARPGROUP.ARRIVE ;  /* 0x00000000000079c5 */ /* 0x000fcc0000000000 */
[----:B------:R-:W-:Y:S03]  /*ddb0*/  HGMMA.64x256x16.F32.BF16 R24, R168, gdesc[UR4].tnspB, R24, gsb0 ;  /* 0x43e00004a8187df0 */ /* 0x000fe60008001818 */
[----:B------:R-:W-:Y:S02]  /*ddc0*/  WARPGROUP.DEPBAR.LE gsb0, 0x0 ;  /* 0x00008000000079c5 */ /* 0x000fe40000010000 */
[----:B------:R0:W-:Y:S01]  /*ddd0*/  @!P1 SYNCS.ARRIVE.TRANS64.RED.A1T0 RZ, [R4+URZ], RZ ;  /* 0x000000ff04ff99a7 */ /* 0x0001e2000810043f */
[----:B------:R-:W-:Y:S05]  /*dde0*/  @P2 BRA `(.L_x_1448) ;  /* 0xffffffd400e82947 */ /* 0x000fea000383ffff */
.L_x_1438:
[----:B------:R-:W-:Y:S05]  /*ddf0*/  WARPSYNC.ALL ;  /* 0x0000000000007948 */ /* 0x000fea0003800000 */
[----:B-----5:R-:W1:Y:S01]  /*de00*/  SHFL.BFLY PT, R3, R6, 0x2, 0x1f ;  /* 0x0c401f0006037f89 */ /* 0x020e6200000e0000 */
[----:B------:R-:W-:Y:S02]  /*de10*/  IMAD.MOV.U32 R156, RZ, RZ, -0x800000 ;  /* 0xff800000ff9c7424 */ /* 0x000fe400078e00ff */
[----:B------:R-:W-:Y:S01]  /*de20*/  VIADD R200, R200, 0x1 ;  /* 0x00000001c8c87836 */ /* 0x000fe20000000000 */
[----:B------:R2:W-:Y:S08]  /*de30*/  BAR.ARV R9, 0x100 ;  /* 0x000400090000751d */ /* 0x0005f00000002000 */
[----:B------:R-:W-:Y:S06]  /*de40*/  BAR.ARV 0x8, 0x180 ;  /* 0x0206000000007b1d */ /* 0x000fec0000002000 */
[----:B------:R-:W-:Y:S01]  /*de50*/  ISETP.NE.AND P1, PT, R200, 0x2, PT ;  /* 0x00000002c800780c */ /* 0x000fe20003f25270 */
[----:B------:R-:W-:-:S02]  /*de60*/  IMAD.MOV.U32 R155, RZ, RZ, -0x800000 ;  /* 0xff800000ff9b7424 */ /* 0x000fc400078e00ff */
[----:B------:R-:W-:Y:S01]  /*de70*/  VIADD R228, R228, 0x1 ;  /* 0x00000001e4e47836 */ /* 0x000fe20000000000 */
[----:B------:R-:W-:Y:S01]  /*de80*/  SEL R200, R200, RZ, P1 ;  /* 0x000000ffc8c87207 */ /* 0x000fe20000800000 */
[----:B-1----:R-:W-:-:S05]  /*de90*/  FADD.FTZ R3, R3, R6 ;  /* 0x0000000603037221 */ /* 0x002fca0000010000 */
[----:B------:R-:W1:Y:S02]  /*dea0*/  SHFL.BFLY PT, R6, R3, 0x1, 0x1f ;  /* 0x0c201f0003067f89 */ /* 0x000e6400000e0000 */
[----:B-1----:R-:W-:Y:S01]  /*deb0*/  FADD.FTZ R6, R3, R6 ;  /* 0x0000000603067221 */ /* 0x002fe20000010000 */
[----:B------:R-:W-:-:S04]  /*dec0*/  IMAD.MOV.U32 R3, RZ, RZ, RZ ;  /* 0x000000ffff037224 */ /* 0x000fc800078e00ff */
[----:B------:R-:W-:-:S13]  /*ded0*/  FSETP.NE.FTZ.AND P0, PT, R6, RZ, PT ;  /* 0x000000ff0600720b */ /* 0x000fda0003f15000 */
[----:B0-----:R-:W0:Y:S08]  /*dee0*/  @P0 MUFU.LG2 R4, R6 ;  /* 0x0000000600040308 */ /* 0x001e300000000c00 */
[----:B------:R1:W3:Y:S02]  /*def0*/  @P0 MUFU.RCP R3, R6 ;  /* 0x0000000600030308 */ /* 0x0002e40000001000 */
[----:B-1----:R-:W-:-:S02]  /*df00*/  IMAD.U32 R6, RZ, RZ, UR38 ;  /* 0x00000026ff067e24 */ /* 0x002fc4000f8e00ff */
[----:B0-----:R-:W-:Y:S02]  /*df10*/  @P0 FMUL.FTZ R4, R4, 0.69314718246459960938 ;  /* 0x3f31721804040820 */ /* 0x001fe40000410000 */
[----:B------:R-:W-:-:S04]  /*df20*/  @P0 FMUL.FTZ R6, R6, 0.69314718246459960938 ;  /* 0x3f31721806060820 */ /* 0x000fc80000410000 */
[----:B------:R-:W-:Y:S01]  /*df30*/  @P0 FFMA.FTZ R156, R6, R0, R4 ;  /* 0x00000000069c0223 */ /* 0x000fe20000010004 */
[-C--:B---3--:R-:W-:Y:S01]  /*df40*/  FMUL.FTZ R152, R24, R3.reuse ;  /* 0x0000000318987220 */ /* 0x088fe20000410000 */
[----:B------:R-:W0:Y:S01]  /*df50*/  SHFL.BFLY PT, R0, R5, 0x2, 0x1f ;  /* 0x0c401f0005007f89 */ /* 0x000e2200000e0000 */
        /* <DEDUP_REMOVED lines=23> */
[----:B0-----:R-:W-:Y:S01]  /*e0d0*/  FADD.FTZ R0, R0, R5 ;  /* 0x0000000500007221 */ /* 0x001fe20000010000 */
[-C--:B------:R-:W-:Y:S01]  /*e0e0*/  FMUL.FTZ R72, R72, R3.reuse ;  /* 0x0000000348487220 */ /* 0x080fe20000410000 */
[-C--:B------:R-:W-:Y:S01]  /*e0f0*/  FMUL.FTZ R73, R73, R3.reuse ;  /* 0x0000000349497220 */ /* 0x080fe20000410000 */
[-C--:B------:R-:W-:Y:S01]  /*e100*/  FMUL.FTZ R76, R76, R3.reuse ;  /* 0x000000034c4c7220 */ /* 0x080fe20000410000 */
[-C--:B------:R-:W-:Y:S01]  /*e110*/  FMUL.FTZ R77, R77, R3.reuse ;  /* 0x000000034d4d7220 */ /* 0x080fe20000410000 */
        /* <DEDUP_REMOVED lines=24> */
[----:B0-----:R-:W-:Y:S01]  /*e2a0*/  FADD.FTZ R4, R0, R4 ;  /* 0x0000000400047221 */ /* 0x001fe20000010000 */
[----:B------:R-:W-:-:S02]  /*e2b0*/  IMAD.MOV.U32 R0, RZ, RZ, RZ ;  /* 0x000000ffff007224 */ /* 0x000fc400078e00ff */
[-C--:B------:R-:W-:Y:S01]  /*e2c0*/  FMUL.FTZ R125, R125, R3.reuse ;  /* 0x000000037d7d7220 */ /* 0x080fe20000410000 */
        /* <DEDUP_REMOVED lines=12> */
[----:B------:R-:W-:-:S03]  /*e390*/  FMUL.FTZ R149, R149, R3 ;  /* 0x0000000395957220 */ /* 0x000fc60000410000 */
[----:B------:R-:W0:Y:S08]  /*e3a0*/  @P0 MUFU.LG2 R5, R4 ;  /* 0x0000000400050308 */ /* 0x000e300000000c00 */
[----:B------:R1:W3:Y:S02]  /*e3b0*/  @P0 MUFU.RCP R0, R4 ;  /* 0x0000000400000308 */ /* 0x0002e40000001000 */
[----:B-1----:R-:W-:-:S02]  /*e3c0*/  IMAD.U32 R4, RZ, RZ, UR38 ;  /* 0x00000026ff047e24 */ /* 0x002fc4000f8e00ff */
[----:B0-----:R-:W-:Y:S02]  /*e3d0*/  @P0 FMUL.FTZ R5, R5, 0.69314718246459960938 ;  /* 0x3f31721805050820 */ /* 0x001fe40000410000 */
[----:B------:R-:W-:-:S04]  /*e3e0*/  @P0 FMUL.FTZ R4, R4, 0.69314718246459960938 ;  /* 0x3f31721804040820 */ /* 0x000fc80000410000 */
[----:B------:R-:W-:Y:S01]  /*e3f0*/  @P0 FFMA.FTZ R155, R4, R8, R5 ;  /* 0x00000008049b0223 */ /* 0x000fe20000010005 */
        /* <DEDUP_REMOVED lines=64> */
[----:B------:R-:W-:-:S02]  /*e800*/  SEL R0, RZ, 0x1, P1 ;  /* 0x00000001ff007807 */ /* 0x000fc40000800000 */
[----:B------:R-:W-:Y:S02]  /*e810*/  PLOP3.LUT P0, PT, PT, PT, PT, 0x8, 0x0 ;  /* 0x000000000000781c */ /* 0x000fe40003f0e170 */
[----:B--2---:R-:W-:-:S11]  /*e820*/  LOP3.LUT R208, R208, R0, RZ, 0x3c, !PT ;  /* 0x00000000d0d07212 */ /* 0x004fd600078e3cff */
.L_x_1395:
        /* <DEDUP_REMOVED lines=11> */
[----:B------:R-:W-:Y:S01]  /*e8e0*/  ISETP.NE.AND P0, PT, R223, RZ, PT ;  /* 0x000000ffdf00720c */ /* 0x000fe20003f05270 */
        /* <DEDUP_REMOVED lines=193> */
[----:B--2---:R-:W-:Y:S01]  /*f500*/  @P0 IADD3 R14, P3, R225, UR6, RZ ;  /* 0x00000006e10e0c10 */ /* 0x004fe2000ff7e0ff */
[----:B------:R-:W-:Y:S02]  /*f510*/  ULDC UR6, c[0x0][0xb88] ;  /* 0x0002e20000067ab9 */ /* 0x000fe40000000800 */
[----:B------:R-:W-:Y:S01]  /*f520*/  IMAD.U32 R0, RZ, RZ, UR6 ;  /* 0x00000006ff007e24 */ /* 0x000fe2000f8e00ff */
[----:B------:R-:W-:Y:S01]  /*f530*/  @P0 IADD3.X R15, R226, UR7, RZ, P3, !PT ;  /* 0x00000007e20f0c10 */ /* 0x000fe20009ffe4ff */
[----:B------:R2:W5:Y:S01]  /*f540*/  @P1 LDG.E R3, desc[UR60][R8.64] ;  /* 0x0000003c08031981 */ /* 0x000562000c1e1900 */
[----:B------:R-:W-:Y:S01]  /*f550*/  IMAD.MOV.U32 R20, RZ, RZ, 0xab8 ;  /* 0x00000ab8ff147424 */ /* 0x000fe200078e00ff */
[----:B------:R-:W-:Y:S02]  /*f560*/  ISETP.GT.AND P2, PT, R223, 0x1, PT ;  /* 0x00000001df00780c */ /* 0x000fe40003f44270 */
[----:B------:R2:W5:Y:S02]  /*f570*/  @P0 LDG.E R0, desc[UR60][R14.64] ;  /* 0x0000003c0e000981 */ /* 0x000564000c1e1900 */
[----:B------:R-:W-:-:S04]  /*f580*/  SEL R20, R20, 0xa78, P2 ;  /* 0x00000a7814147807 */ /* 0x000fc80001000000 */
[----:B------:R2:W3:Y:S08]  /*f590*/  LDC.64 R10, c[0x0][R20+0x220] ;  /* 0x00008800140a7b82 */ /* 0x0004f00000000a00 */
[----:B------:R2:W4:Y:S01]  /*f5a0*/  LDC.64 R12, c[0x0][R20+0x218] ;  /* 0x00008600140c7b82 */ /* 0x0005220000000a00 */
[----:B------:R-:W-:Y:S05]  /*f5b0*/  @P0 BRA `(.L_x_1451) ;  /* 0x0000000000100947 */ /* 0x000fea0003800000 */
[----:B------:R-:W-:Y:S05]  /*f5c0*/  @!P1 BRA `(.L_x_1451) ;  /* 0x00000000000c9947 */ /* 0x000fea0003800000 */
[----:B-----5:R-:W3:Y:S04]  /*f5d0*/  LDG.E R0, desc[UR60][R8.64] ;  /* 0x0000003c08007981 */ /* 0x020ee8000c1e1900 */
[----:B--2---:R-:W3:Y:S02]  /*f5e0*/  LDG.E R8, desc[UR60][R8.64+0x4] ;  /* 0x0000043c08087981 */ /* 0x004ee4000c1e1900 */
[----:B---3--:R-:W-:-:S07]  /*f5f0*/  IMAD.IADD R0, R8, 0x1, -R0 ;  /* 0x0000000108007824 */ /* 0x008fce00078e0a00 */
.L_x_1451:
[----:B--2---:R-:W2:Y:S01]  /*f600*/  LDL.LU R14, [R1+0x88] ;  /* 0x00008800010e7983 */ /* 0x004ea20000300800 */
[----:B------:R-:W0:Y:S03]  /*f610*/  LDC R154, c[0x0][0xce8] ;  /* 0x00033a00ff9a7b82 */ /* 0x000e260000000800 */
[----:B------:R-:W2:Y:S01]  /*f620*/  LDL R21, [R1+0x98] ;  /* 0x0000980001157983 */ /* 0x000ea20000100800 */
[----:B------:R-:W-:-:S03]  /*f630*/  ISETP.NE.U32.AND P0, PT, RZ, UR4, PT ;  /* 0x00000004ff007c0c */ /* 0x000fc6000bf05070 */
[----:B------:R-:W2:Y:S01]  /*f640*/  LDL R158, [R1+0x94] ;  /* 0x00009400019e7983 */ /* 0x000ea20000100800 */
[----:B------:R-:W2:Y:S01]  /*f650*/  LDC.64 R8, c[0x0][R20+0x228] ;  /* 0x00008a0014087b82 */ /* 0x000ea20000000a00 */
[----:B------:R-:W-:Y:S02]  /*f660*/  ISETP.NE.AND.EX P0, PT, RZ, UR5, PT, P0 ;  /* 0x00000005ff007c0c */ /* 0x000fe4000bf05300 */
[----:B------:R-:W2:Y:S02]  /*f670*/  LDL R157, [R1+0x8c] ;  /* 0x00008c00019d7983 */ /* 0x000ea40000100800 */
[----:B------:R-:W-:Y:S02]  /*f680*/  SEL R224, R224, RZ, !P0 ;  /* 0x000000ffe0e07207 */ /* 0x000fe40004000000 */
[----:B0-----:R-:W-:-:S03]  /*f690*/  ISETP.NE.AND P1, PT, R154, 0x1, PT ;  /* 0x000000019a00780c */ /* 0x001fc60003f25270 */
[----:B---3--:R-:W-:Y:S02]  /*f6a0*/  IMAD R11, R11, R224, RZ ;  /* 0x000000e00b0b7224 */ /* 0x008fe400078e02ff */
[-C--:B----4-:R-:W-:Y:S02]  /*f6b0*/  IMAD R15, R13, R222.reuse, RZ ;  /* 0x000000de0d0f7224 */ /* 0x090fe400078e02ff */
[----:B------:R-:W-:-:S06]  /*f6c0*/  IMAD.WIDE.U32 R12, R12, R222, RZ ;  /* 0x000000de0c0c7225 */ /* 0x000fcc00078e00ff */
[----:B-1----:R-:W0:Y:S01]  /*f6d0*/  @P1 LDC R40, c[0x0][0xcec] ;  /* 0x00033b00ff281b82 */ /* 0x002e220000000800 */
[----:B------:R-:W-:Y:S02]  /*f6e0*/  IMAD.IADD R15, R13, 0x1, R15 ;  /* 0x000000010d0f7824 */ /* 0x000fe400078e020f */
[----:B-----5:R-:W-:Y:S01]  /*f6f0*/  IMAD R0, R0, R154, RZ ;  /* 0x0000009a00007224 */ /* 0x020fe200078e02ff */
[----:B--2---:R-:W-:-:S05]  /*f700*/  SEL R14, R14, RZ, !P0 ;  /* 0x000000ff0e0e7207 */ /* 0x004fca0004000000 */
[C---:B------:R-:W-:Y:S02]  /*f710*/  IMAD R14, R10.reuse, R14, R11 ;  /* 0x0000000e0a0e7224 */ /* 0x040fe400078e020b */
[----:B------:R-:W-:-:S04]  /*f720*/  IMAD.WIDE.U32 R10, R10, R224, RZ ;  /* 0x000000e00a0a7225 */ /* 0x000fc800078e00ff */
[----:B------:R-:W-:Y:S01]  /*f730*/  IMAD.IADD R11, R11, 0x1, R14 ;  /* 0x000000010b0b7824 */ /* 0x000fe200078e020e */
[----:B------:R-:W-:Y:S02]  /*f740*/  IADD3 R14, P0, P3, R10, R12, R3 ;  /* 0x0000000c0a0e7210 */ /* 0x000fe40007b1e003 */
[----:B------:R-:W1:Y:S01]  /*f750*/  @P1 LDC R10, c[0x0][0xcf0] ;  /* 0x00033c00ff0a1b82 */ /* 0x000e620000000800 */
[----:B------:R-:W-:Y:S01]  /*f760*/  SEL R12, R230, RZ, P2 ;  /* 0x000000ffe60c7207 */ /* 0x000fe20001000000 */
[----:B------:R-:W-:-:S04]  /*f770*/  IMAD R21, R229, 0x80, R21 ;  /* 0x00000080e5157824 */ /* 0x000fc800078e0215 */
[-C--:B------:R-:W-:Y:S02]  /*f780*/  IMAD R9, R9, R12.reuse, RZ ;  /* 0x0000000c09097224 */ /* 0x080fe400078e02ff */
[----:B------:R-:W-:Y:S01]  /*f790*/  IMAD.WIDE.U32 R12, R8, R12, RZ ;  /* 0x0000000c080c7225 */ /* 0x000fe200078e00ff */
[----:B------:R-:W-:-:S04]  /*f7a0*/  SHF.R.S32.HI R8, RZ, 0x1f, R3 ;  /* 0x0000001fff087819 */ /* 0x000fc80000011403 */
[----:B------:R-:W-:Y:S01]  /*f7b0*/  IADD3.X R15, R11, R15, R8, P0, P3 ;  /* 0x0000000f0b0f7210 */ /* 0x000fe200007e6408 */
[----:B0-----:R-:W-:-:S04]  /*f7c0*/  @P1 IMAD.HI.U32 R11, R21, R40, RZ ;  /* 0x00000028150b1227 */ /* 0x001fc800078e00ff */
[----:B------:R-:W-:Y:S02]  /*f7d0*/  IMAD.MOV.U32 R40, RZ, RZ, R21 ;  /* 0x000000ffff287224 */ /* 0x000fe400078e0015 */
[----:B------:R-:W-:Y:S01]  /*f7e0*/  IMAD.IADD R9, R13, 0x1, R9 ;  /* 0x000000010d097824 */ /* 0x000fe200078e0209 */
[----:B-1----:R-:W-:Y:S02]  /*f7f0*/  @P1 SHF.R.U32.HI R40, RZ, R10, R11 ;  /* 0x0000000aff281219 */ /* 0x002fe4000001160b */
[----:B------:R0:W1:Y:S02]  /*f800*/  LDC.64 R10, c[0x0][R20+0x210] ;  /* 0x00008400140a7b82 */ /* 0x0000640000000a00 */
[----:B------:R-:W-:Y:S02]  /*f810*/  IADD3 R12, P0, P3, R40, R14, R12 ;  /* 0x0000000e280c7210 */ /* 0x000fe40007b1e00c */
[----:B------:R-:W-:-:S04]  /*f820*/  SHF.R.S32.HI R13, RZ, 0x1f, R40 ;  /* 0x0000001fff0d7819 */ /* 0x000fc80000011428 */
[----:B------:R-:W-:Y:S02]  /*f830*/  IADD3.X R13, R13, R15, R9, P0, P3 ;  /* 0x0000000f0d0d7210 */ /* 0x000fe400007e6409 */
[----:B------:R-:W2:Y:S01]  /*f840*/  LDC.64 R14, c[0x0][0xca8] ;  /* 0x00032a00ff0e7b82 */ /* 0x000ea20000000a00 */
[----:B0-----:R-:W-:-:S04]  /*f850*/  IMAD.MOV R20, RZ, RZ, -R40 ;  /* 0x000000ffff147224 */ /* 0x001fc800078e0a28 */
[----:B------:R-:W-:-:S05]  /*f860*/  IMAD R20, R154, R20, R21 ;  /* 0x000000149a147224 */ /* 0x000fca00078e0215 */
[----:B------:R-:W-:Y:S01]  /*f870*/  SHF.R.S32.HI R9, RZ, 0x1f, R20 ;  /* 0x0000001fff097819 */ /* 0x000fe20000011414 */
[----:B--2---:R-:W0:Y:S08]  /*f880*/  @!P2 LDC R14, c[0x0][0xc50] ;  /* 0x00031400ff0eab82 */ /* 0x004e300000000800 */
[----:B------:R-:W2:Y:S01]  /*f890*/  @!P2 LDC R15, c[0x0][0xc54] ;  /* 0x00031500ff0fab82 */ /* 0x000ea20000000800 */
[----:B-1----:R-:W-:-:S02]  /*f8a0*/  IMAD R11, R11, R20, RZ ;  /* 0x000000140b0b7224 */ /* 0x002fc400078e02ff */
[----:B------:R-:W-:-:S04]  /*f8b0*/  IMAD.WIDE.U32 R12, R10, R20, R12 ;  /* 0x000000140a0c7225 */ /* 0x000fc800078e000c */
[----:B------:R-:W-:-:S04]  /*f8c0*/  IMAD R9, R10, R9, R11 ;  /* 0x000000090a097224 */ /* 0x000fc800078e020b */
[----:B------:R-:W-:Y:S01]  /*f8d0*/  IMAD.IADD R9, R13, 0x1, R9 ;  /* 0x000000010d097824 */ /* 0x000fe200078e0209 */
[----:B0-----:R-:W-:-:S04]  /*f8e0*/  LEA R14, P0, R12, R14, 0x2 ;  /* 0x0000000e0c0e7211 */ /* 0x001fc800078010ff */
[----:B--2---:R-:W-:Y:S01]  /*f8f0*/  LEA.HI.X R9, R12, R15, R9, 0x2, P0 ;  /* 0x0000000f0c097211 */ /* 0x004fe200000f1409 */
[----:B------:R-:W-:Y:S01]  /*f900*/  SHFL.IDX PT, R10, R14, RZ, 0x1c1f ;  /* 0x001c1fff0e0a7589 */ /* 0x000fe200000e0000 */
[----:B------:R-:W-:-:S03]  /*f910*/  IMAD R20, R229, 0x80, R158 ;  /* 0x00000080e5147824 */ /* 0x000fc600078e029e */
[----:B------:R-:W0:Y:S04]  /*f920*/  SHFL.IDX PT, R11, R9, RZ, 0x1c1f ;  /* 0x001c1fff090b7589 */ /* 0x000e2800000e0000 */
[----:B------:R-:W-:Y:S04]  /*f930*/  SHFL.IDX PT, R12, R14, 0x1, 0x1c1f ;  /* 0x003c1f000e0c7f89 */ /* 0x000fe800000e0000 */
[----:B------:R1:W2:Y:S01]  /*f940*/  SHFL.IDX PT, R13, R9, 0x1, 0x1c1f ;  /* 0x003c1f00090d7f89 */ /* 0x0002a200000e0000 */
        /* <DEDUP_REMOVED lines=9> */
[----:B------:R-:W-:-:S07]  /*f9e0*/  ULDC.64 UR4, c[0x0][0xba0] ;  /* 0x0002e80000047ab9 */ /* 0x000fce0000000a00 */
[----:B------:R-:W2:Y:S01]  /*f9f0*/  @P1 LDC R20, c[0x0][0xcf0] ;  /* 0x00033c00ff141b82 */ /* 0x000ea20000000800 */
        /* <DEDUP_REMOVED lines=8> */
[----:B------:R-:W-:Y:S02]  /*fa80*/  LOP3.LUT R44, R45, 0x380, RZ, 0xc0, !PT ;  /* 0x000003802d2c7812 */ /* 0x000fe400078ec0ff */
[C---:B------:R-:W-:Y:S02]  /*fa90*/  IADD3 R29, P2, R6.reuse, 0x2000, RZ ;  /* 0x00002000061d7810 */ /* 0x040fe40007f5e0ff */
[C---:B------:R-:W-:Y:S02]  /*faa0*/  IADD3 R33, P3, R6.reuse, 0x3000, RZ ;  /* 0x0000300006217810 */ /* 0x040fe40007f7e0ff */
[----:B------:R-:W-:-:S02]  /*fab0*/  IADD3 R37, P4, R6, 0x4000, RZ ;  /* 0x0000400006257810 */ /* 0x000fc40007f9e0ff */
[----:B------:R-:W-:Y:S02]  /*fac0*/  SHF.R.U64 R44, R44, 0x3, RZ ;  /* 0x000000032c2c7819 */ /* 0x000fe400000012ff */
[----:B------:R-:W-:Y:S02]  /*fad0*/  LOP3.LUT R24, R25, 0x380, RZ, 0xc0, !PT ;  /* 0x0000038019187812 */ /* 0x000fe400078ec0ff */
[----:B------:R-:W-:Y:S02]  /*fae0*/  LOP3.LUT R28, R29, 0x380, RZ, 0xc0, !PT ;  /* 0x000003801d1c7812 */ /* 0x000fe400078ec0ff */
[----:B------:R-:W-:Y:S02]  /*faf0*/  LOP3.LUT R32, R33, 0x380, RZ, 0xc0, !PT ;  /* 0x0000038021207812 */ /* 0x000fe400078ec0ff */
[----:B------:R-:W-:Y:S02]  /*fb00*/  LOP3.LUT R36, R37, 0x380, RZ, 0xc0, !PT ;  /* 0x0000038025247812 */ /* 0x000fe400078ec0ff */
[----:B------:R-:W-:Y:S01]  /*fb10*/  LOP3.LUT R44, R44, R45, RZ, 0x3c, !PT ;  /* 0x0000002d2c2c7212 */ /* 0x000fe200078e3cff */
[----:B------:R-:W-:Y:S01]  /*fb20*/  IMAD.X R45, RZ, RZ, R7, P5 ;  /* 0x000000ffff2d7224 */ /* 0x000fe200028e0607 */
[----:B------:R-:W-:-:S02]  /*fb30*/  IADD3 R65, P5, R6, 0xa000, RZ ;  /* 0x0000a00006417810 */ /* 0x000fc40007fbe0ff */
[----:B------:R-:W-:Y:S02]  /*fb40*/  SHF.R.U64 R24, R24, 0x3, RZ ;  /* 0x0000000318187819 */ /* 0x000fe400000012ff */
[----:B------:R-:W-:Y:S01]  /*fb50*/  SHF.R.U64 R28, R28, 0x3, RZ ;  /* 0x000000031c1c7819 */ /* 0x000fe200000012ff */
[----:B------:R-:W-:Y:S01]  /*fb60*/  IMAD R8, R8, UR4, RZ ;  /* 0x0000000408087c24 */ /* 0x000fe2000f8e02ff */
[----:B------:R-:W-:Y:S01]  /*fb70*/  SHF.R.U64 R32, R32, 0x3, RZ ;  /* 0x0000000320207819 */ /* 0x000fe200000012ff */
[----:B------:R-:W5:Y:S01]  /*fb80*/  LD.E.128 R44, desc[UR60][R44.64] ;  /* 0x0000003c2c2c7980 */ /* 0x000f62000c101d00 */
[----:B------:R-:W-:Y:S02]  /*fb90*/  SHF.R.U64 R36, R36, 0x3, RZ ;  /* 0x0000000324247819 */ /* 0x000fe400000012ff */
[----:B------:R-:W-:Y:S02]  /*fba0*/  LOP3.LUT R64, R65, 0x380, RZ, 0xc0, !PT ;  /* 0x0000038041407812 */ /* 0x000fe400078ec0ff */
        /* <DEDUP_REMOVED lines=9> */
[----:B------:R-:W5:Y:S01]  /*fc40*/  LD.E.128 R24, desc[UR60][R24.64] ;  /* 0x0000003c18187980 */ /* 0x000f62000c101d00 */
[----:B------:R-:W-:-:S02]  /*fc50*/  IADD3 R53, P2, R6, 0x7000, RZ ;  /* 0x0000700006357810 */ /* 0x000fc40007f5e0ff */
[C---:B------:R-:W-:Y:S01]  /*fc60*/  IADD3 R57, P3, R6.reuse, 0x8000, RZ ;  /* 0x0000800006397810 */ /* 0x040fe20007f7e0ff */
[----:B------:R-:W5:Y:S01]  /*fc70*/  LD.E.128 R28, desc[UR60][R28.64] ;  /* 0x0000003c1c1c7980 */ /* 0x000f62000c101d00 */
[----:B------:R-:W-:Y:S02]  /*fc80*/  IADD3 R61, P4, R6, 0x9000, RZ ;  /* 0x00009000063d7810 */ /* 0x000fe40007f9e0ff */
[----:B------:R-:W-:Y:S01]  /*fc90*/  SHF.R.U64 R64, R64, 0x3, RZ ;  /* 0x0000000340407819 */ /* 0x000fe200000012ff */
[----:B------:R-:W5:Y:S01]  /*fca0*/  LD.E.128 R32, desc[UR60][R32.64] ;  /* 0x0000003c20207980 */ /* 0x000f62000c101d00 */
[----:B------:R-:W-:Y:S02]  /*fcb0*/  LOP3.LUT R48, R49, 0x380, RZ, 0xc0, !PT ;  /* 0x0000038031307812 */ /* 0x000fe400078ec0ff */
[----:B------:R-:W-:Y:S01]  /*fcc0*/  LOP3.LUT R52, R53, 0x380, RZ, 0xc0, !PT ;  /* 0x0000038035347812 */ /* 0x000fe200078ec0ff */
[----:B------:R-:W5:Y:S01]  /*fcd0*/  LD.E.128 R36, desc[UR60][R36.64] ;  /* 0x0000003c24247980 */ /* 0x000f62000c101d00 */
[----:B------:R-:W-:-:S02]  /*fce0*/  LOP3.LUT R56, R57, 0x380, RZ, 0xc0, !PT ;  /* 0x0000038039387812 */ /* 0x000fc400078ec0ff */
[----:B------:R-:W-:Y:S02]  /*fcf0*/  LOP3.LUT R60, R61, 0x380, RZ, 0xc0, !PT ;  /* 0x000003803d3c7812 */ /* 0x000fe400078ec0ff */
[----:B------:R-:W-:Y:S01]  /*fd00*/  LOP3.LUT R64, R64, R65, RZ, 0x3c, !PT ;  /* 0x0000004140407212 */ /* 0x000fe200078e3cff */
[--C-:B------:R-:W-:Y:S01]  /*fd10*/  IMAD.X R65, RZ, RZ, R7.reuse, P5 ;  /* 0x000000ffff417224 */ /* 0x100fe200028e0607 */
[C---:B------:R-:W-:Y:S02]  /*fd20*/  LOP3.LUT R13, R6.reuse, 0x380, RZ, 0xc0, !PT ;  /* 0x00000380060d7812 */ /* 0x040fe400078ec0ff */
[----:B------:R-:W-:Y:S02]  /*fd30*/  IADD3 R9, P5, R6, 0xf000, RZ ;  /* 0x0000f00006097810 */ /* 0x000fe40007fbe0ff */
[----:B------:R-:W-:Y:S01]  /*fd40*/  SHF.R.U64 R48, R48, 0x3, RZ ;  /* 0x0000000330307819 */ /* 0x000fe200000012ff */
[----:B------:R-:W5:Y:S01]  /*fd50*/  LD.E.128 R64, desc[UR60][R64.64] ;  /* 0x0000003c40407980 */ /* 0x000f62000c101d00 */
[----:B------:R-:W-:Y:S01]  /*fd60*/  SHF.R.U64 R52, R52, 0x3, RZ ;  /* 0x0000000334347819 */ /* 0x000fe200000012ff */
[----:B------:R-:W-:Y:S01]  /*fd70*/  IMAD.X R85, RZ, RZ, R7, P5 ;  /* 0x000000ffff557224 */ /* 0x000fe200028e0607 */
[----:B------:R-:W-:-:S02]  /*fd80*/  SHF.R.U64 R56, R56, 0x3, RZ ;  /* 0x0000000338387819 */ /* 0x000fc400000012ff */
[----:B------:R-:W-:Y:S02]  /*fd90*/  SHF.R.U64 R60, R60, 0x3, RZ ;  /* 0x000000033c3c7819 */ /* 0x000fe400000012ff */
        /* <DEDUP_REMOVED lines=16> */
[----:B------:R-:W-:Y:S01]  /*fea0*/  LOP3.LUT R4, R13, R6, RZ, 0x3c, !PT ;  /* 0x000000060d047212 */ /* 0x000fe200078e3cff */
[----:B------:R-:W5:Y:S01]  /*feb0*/  LD.E.128 R56, desc[UR60][R56.64] ;  /* 0x0000003c38387980 */ /* 0x000f62000c101d00 */
[----:B------:R-:W-:Y:S02]  /*fec0*/  SHF.R.U64 R6, R5, 0x3, RZ ;  /* 0x0000000305067819 */ /* 0x000fe400000012ff */
[----:B------:R-:W-:Y:S01]  /*fed0*/  LOP3.LUT R12, R12, 0xfffffff8, RZ, 0xc0, !PT ;  /* 0xfffffff80c0c7812 */ /* 0x000fe200078ec0ff */
[C---:B------:R-:W-:Y:S01]  /*fee0*/  IMAD R13, R3.reuse, UR5, R8 ;  /* 0x00000005030d7c24 */ /* 0x040fe2000f8e0208 */
[----:B------:R-:W-:Y:S01]  /*fef0*/  LOP3.LUT R84, R6, R9, RZ, 0x3c, !PT ;  /* 0x0000000906547212 */ /* 0x000fe200078e3cff */
[----:B------:R-:W-:Y:S01]  /*ff00*/  IMAD.WIDE.U32 R8, R3, UR4, RZ ;  /* 0x0000000403087c25 */ /* 0x000fe2000f8e00ff */
[----:B------:R-:W-:Y:S01]  /*ff10*/  LOP3.LUT R68, R69, 0x380, RZ, 0xc0, !PT ;  /* 0x0000038045447812 */ /* 0x000fe200078ec0ff */
[----:B------:R-:W-:Y:S01]  /*ff20*/  ULDC.64 UR4, c[0x0][0xbe8] ;  /* 0x0002fa0000047ab9 */ /* 0x000fe20000000a00 */
[----:B------:R-:W-:Y:S01]  /*ff30*/  LOP3.LUT R72, R73, 0x380, RZ, 0xc0, !PT ;  /* 0x0000038049487812 */ /* 0x000fe200078ec0ff */
[----:B------:R-:W-:Y:S01]  /*ff40*/  IMAD.IADD R11, R11, 0x1, -R12 ;  /* 0x000000010b0b7824 */ /* 0x000fe200078e0a0c */
[----:B------:R-:W-:Y:S01]  /*ff50*/  LOP3.LUT R76, R77, 0x380, RZ, 0xc0, !PT ;  /* 0x000003804d4c7812 */ /* 0x000fe200078ec0ff */
[----:B------:R-:W-:Y:S01]  /*ff60*/  IMAD.IADD R9, R9, 0x1, R13 ;  /* 0x0000000109097824 */ /* 0x000fe200078e020d */
[----:B------:R-:W-:Y:S01]  /*ff70*/  LOP3.LUT R80, R81, 0x380, RZ, 0xc0, !PT ;  /* 0x0000038051507812 */ /* 0x000fe200078ec0ff */
[----:B------:R-:W-:Y:S01]  /*ff80*/  IMAD R12, R11, 0x20, R10 ;  /* 0x000000200b0c7824 */ /* 0x000fe200078e020a */
[----:B------:R-:W-:Y:S01]  /*ff90*/  SHF.R.U64 R68, R68, 0x3, RZ ;  /* 0x0000000344447819 */ /* 0x000fe200000012ff */
[----:B------:R-:W-:Y:S01]  /*ffa0*/  IMAD.WIDE.U32 R8, R222, UR4, R8 ;  /* 0x00000004de087c25 */ /* 0x000fe2000f8e0008 */
[----:B------:R-:W-:Y:S01]  /*ffb0*/  SHF.R.U64 R72, R72, 0x3, RZ ;  /* 0x0000000348487819 */ /* 0x000fe200000012ff */
[----:B------:R-:W5:Y:S01]  /*ffc0*/  LD.E.128 R60, desc[UR60][R60.64] ;  /* 0x0000003c3c3c7980 */ /* 0x000f62000c101d00 */
[----:B------:R-:W-:Y:S01]  /*ffd0*/  SHF.R.U64 R76, R76, 0x3, RZ ;  /* 0x000000034c4c7819 */ /* 0x000fe200000012ff */
[----:B------:R-:W-:Y:S01]  /*ffe0*/  IMAD R14, R229, 0x80, R12 ;  /* 0x00000080e50e7824 */ /* 0x000fe200078e020c */
[----:B------:R-:W-:Y:S01]  /*fff0*/  SHF.R.U64 R80, R80, 0x3, RZ ;  /* 0x0000000350507819 */ /* 0x000fe200000012ff */
[----:B------:R-:W-:Y:S01]  /*10000*/  IMAD.MOV.U32 R5, RZ, RZ, R7 ;  /* 0x000000ffff057224 */ /* 0x000fe200078e0007 */
[----:B------:R-:W-:Y:S01]  /*10010*/  SHF.R.S32.HI R13, RZ, 0x1f, R224 ;  /* 0x0000001fff0d7819 */ /* 0x000fe200000114e0 */
[----:B------:R-:W-:Y:S01]  /*10020*/  IMAD R9, R222, UR5, R9 ;  /* 0x00000005de097c24 */ /* 0x000fe2000f8e0209 */
[----:B------:R-:W-:Y:S01]  /*10030*/  ULDC.64 UR4, c[0x0][0xbf0] ;  /* 0x0002fc0000047ab9 */ /* 0x000fe20000000a00 */
[----:B------:R-:W-:Y:S01]  /*10040*/  LOP3.LUT R68, R68, R69, RZ, 0x3c, !PT ;  /* 0x0000004544447212 */ /* 0x000fe200078e3cff */
[----:B-1----:R-:W-:Y:S01]  /*10050*/  @P1 IMAD.HI.U32 R3, R14, R15, RZ ;  /* 0x0000000f0e031227 */ /* 0x002fe200078e00ff */
[----:B------:R-:W-:Y:S01]  /*10060*/  LOP3.LUT R72, R72, R73, RZ, 0x3c, !PT ;  /* 0x0000004948487212 */ /* 0x000fe200078e3cff */
[----:B------:R-:W5:Y:S01]  /*10070*/  LD.E.128 R84, desc[UR60][R84.64] ;  /* 0x0000003c54547980 */ /* 0x000f62000c101d00 */
[----:B------:R-:W-:Y:S01]  /*10080*/  LOP3.LUT R76, R76, R77, RZ, 0x3c, !PT ;  /* 0x0000004d4c4c7212 */ /* 0x000fe200078e3cff */
[--C-:B------:R-:W-:Y:S01]  /*10090*/  IMAD.X R69, RZ, RZ, R7.reuse, P0 ;  /* 0x000000ffff457224 */ /* 0x100fe200000e0607 */
[----:B------:R-:W-:Y:S01]  /*100a0*/  LOP3.LUT R80, R80, R81, RZ, 0x3c, !PT ;  /* 0x0000005150507212 */ /* 0x000fe200078e3cff */
[----:B------:R-:W-:-:S02]  /*100b0*/  IMAD.X R73, RZ, RZ, R7, P2 ;  /* 0x000000ffff497224 */ /* 0x000fc400010e0607 */
[--C-:B------:R-:W-:Y:S02]  /*100c0*/  IMAD.X R77, RZ, RZ, R7.reuse, P3 ;  /* 0x000000ffff4d7224 */ /* 0x100fe400018e0607 */
[----:B------:R-:W-:Y:S01]  /*100d0*/  IMAD.X R81, RZ, RZ, R7, P4 ;  /* 0x000000ffff517224 */ /* 0x000fe200020e0607 */
[----:B------:R-:W5:Y:S01]  /*100e0*/  LD.E.128 R68, desc[UR60][R68.64] ;  /* 0x0000003c44447980 */ /* 0x000f62000c101d00 */
[----:B------:R-:W-:Y:S02]  /*100f0*/  IMAD R13, R13, UR4, RZ ;  /* 0x000000040d0d7c24 */ /* 0x000fe4000f8e02ff */
[----:B------:R-:W-:Y:S01]  /*10100*/  IMAD.MOV.U32 R11, RZ, RZ, R14 ;  /* 0x000000ffff0b7224 */ /* 0x000fe200078e000e */
[----:B--2---:R-:W-:Y:S01]  /*10110*/  @P1 SHF.R.U32.HI R11, RZ, R20, R3 ;  /* 0x00000014ff0b1219 */ /* 0x004fe20000011603 */
[C---:B------:R-:W-:Y:S01]  /*10120*/  IMAD R13, R224.reuse, UR5, R13 ;  /* 0x00000005e00d7c24 */ /* 0x040fe2000f8e020d */
[----:B------:R-:W5:Y:S01]  /*10130*/  LD.E.128 R4, desc[UR60][R4.64] ;  /* 0x0000003c04047980 */ /* 0x000f62000c101d00 */
[----:B------:R-:W-:Y:S01]  /*10140*/  IMAD.WIDE.U32 R8, R224, UR4, R8 ;  /* 0x00000004e0087c25 */ /* 0x000fe2000f8e0008 */
[----:B------:R-:W-:Y:S01]  /*10150*/  SHF.R.S32.HI R3, RZ, 0x1f, R11 ;  /* 0x0000001fff037819 */ /* 0x000fe2000001140b */
[----:B------:R-:W-:Y:S01]  /*10160*/  ULDC.64 UR4, c[0x0][0xbe0] ;  /* 0x0002f80000047ab9 */ /* 0x000fe20000000a00 */
[----:B------:R-:W5:Y:S01]  /*10170*/  LD.E.128 R72, desc[UR60][R72.64] ;  /* 0x0000003c48487980 */ /* 0x000f62000c101d00 */
[----:B------:R-:W-:-:S03]  /*10180*/  IMAD.IADD R9, R9, 0x1, R13 ;  /* 0x0000000109097824 */ /* 0x000fc600078e020d */
[----:B------:R-:W5:Y:S01]  /*10190*/  LD.E.128 R76, desc[UR60][R76.64] ;  /* 0x0000003c4c4c7980 */ /* 0x000f62000c101d00 */
[----:B------:R-:W-:-:S03]  /*101a0*/  IMAD.MOV R13, RZ, RZ, -R11 ;  /* 0x000000ffff0d7224 */ /* 0x000fc600078e0a0b */
[----:B------:R-:W5:Y:S01]  /*101b0*/  LD.E.128 R80, desc[UR60][R80.64] ;  /* 0x0000003c50507980 */ /* 0x000f62000c101d00 */
[----:B------:R-:W-:Y:S01]  /*101c0*/  @!PT LDS RZ, [RZ] ;  /* 0x00000000fffff984 */ /* 0x000fe20000000800 */
[----:B------:R-:W-:Y:S01]  /*101d0*/  @!PT LDS RZ, [RZ] ;  /* 0x00000000fffff984 */ /* 0x000fe20000000800 */
[----:B------:R-:W-:Y:S01]  /*101e0*/  @!PT LDS RZ, [RZ] ;  /* 0x00000000fffff984 */ /* 0x000fe20000000800 */
[----:B------:R-:W-:Y:S01]  /*101f0*/  @!PT LDS RZ, [RZ] ;  /* 0x00000000fffff984 */ /* 0x000fe20000000800 */
[----:B------:R0:W-:Y:S06]  /*10200*/  MEMBAR.ALL.CTA ;  /* 0x0000000000007992 */ /* 0x0001ec0000008000 */
[----:B0-----:R-:W0:Y:S01]  /*10210*/  FENCE.VIEW.ASYNC.S ;  /* 0x00000000000073c6 */ /* 0x001e220000000000 */
[----:B------:R-:W-:Y:S02]  /*10220*/  IMAD R12, R3, UR4, RZ ;  /* 0x00000004030c7c24 */ /* 0x000fe4000f8e02ff */
[----:B------:R-:W-:-:S02]  /*10230*/  IMAD R13, R154, R13, R14 ;  /* 0x0000000d9a0d7224 */ /* 0x000fc400078e020e */
        /* <DEDUP_REMOVED lines=19> */
.L_x_1672:
        /* <DEDUP_REMOVED lines=14> */
[-C--:B--2---:R-:W-:Y:S02]  /*10450*/  @!P3 LEA R8, P5, R203, R14.reuse, 0x1 ;  /* 0x0000000ecb08b211 */ /* 0x084fe400078a08ff */
[----:B------:R-:W-:Y:S02]  /*10460*/  @!P2 LEA R10, P4, R221, R14, 0x1 ;  /* 0x0000000edd0aa211 */ /* 0x000fe400078808ff */
[----:B-1----:R-:W-:Y:S02]  /*10470*/  @!P3 LEA.HI.X R9, R203, R20, R12, 0x1, P5 ;  /* 0x00000014cb09b211 */ /* 0x002fe400028f0c0c */
[----:B------:R-:W-:-:S02]  /*10480*/  @!P1 LEA R12, P5, R220, R14, 0x1 ;  /* 0x0000000edc0c9211 */ /* 0x000fc400078a08ff */
[----:B------:R-:W-:Y:S01]  /*10490*/  @!P2 LEA.HI.X R11, R221, R20, R90, 0x1, P4 ;  /* 0x00000014dd0ba211 */ /* 0x000fe200020f0c5a */
[----:B-----5:R3:W-:Y:S01]  /*104a0*/  @!P3 ST.E.128 desc[UR60][R8.64], R4 ;  /* 0x000000040800b985 */ /* 0x0207e2000c101d3c */
[----:B------:R-:W-:Y:S02]  /*104b0*/  SHF.R.S32.HI R40, RZ, 0x1f, R15 ;  /* 0x0000001fff287819 */ /* 0x000fe4000001140f */
[C---:B------:R-:W-:Y:S01]  /*104c0*/  @!P0 LEA R14, P4, R15.reuse, R14, 0x1 ;  /* 0x0000000e0f0e8211 */ /* 0x040fe200078808ff */
[----:B------:R3:W-:Y:S01]  /*104d0*/  @!P2 ST.E.128 desc[UR60][R10.64], R36 ;  /* 0x000000240a00a985 */ /* 0x0007e2000c101d3c */
[-C--:B------:R-:W-:Y:S02]  /*104e0*/  @!P1 LEA.HI.X R13, R220, R20.reuse, R88, 0x1, P5 ;  /* 0x00000014dc0d9211 */ /* 0x080fe400028f0c58 */
[----:B------:R-:W-:-:S03]  /*104f0*/  @!P0 LEA.HI.X R15, R15, R20, R40, 0x1, P4 ;  /* 0x000000140f0f8211 */ /* 0x000fc600020f0c28 */
[----:B------:R3:W-:Y:S04]  /*10500*/  @!P1 ST.E.128 desc[UR60][R12.64], R56 ;  /* 0x000000380c009985 */ /* 0x0007e8000c101d3c */
[----:B------:R3:W-:Y:S02]  /*10510*/  @!P0 ST.E.128 desc[UR60][R14.64], R72 ;  /* 0x000000480e008985 */ /* 0x0007e4000c101d3c */
.L_x_1455:
[----:B------:R-:W-:Y:S05]  /*10520*/  BSYNC B1 ;  /* 0x0000000000017941 */ /* 0x000fea0003800000 */
.L_x_1454:
[----:B------:R-:W-:Y:S01]  /*10530*/  UMOV UR4, 0xffffffff ;  /* 0xffffffff00047882 */ /* 0x000fe20000000000 */
[----:B---3-5:R-:W-:Y:S02]  /*10540*/  SHF.R.S32.HI R36, RZ, 0x1f, R89 ;  /* 0x0000001fff247819 */ /* 0x028fe40000011459 */
[----:B------:R-:W-:Y:S05]  /*10550*/  BRA.DIV UR4, `(.L_x_1456) ;  /* 0x000000c604887947 */ /* 0x000fea000b800000 */
[----:B-1----:R1:W3:Y:S04]  /*10560*/  SHFL.IDX PT, R20, R21, 0x1, 0x181f ;  /* 0x00381f0015147f89 */ /* 0x0022e800000e0000 */
[----:B--2---:R1:W2:Y:S02]  /*10570*/  SHFL.IDX PT, R14, R3, 0x1, 0x181f ;  /* 0x00381f00030e7f89 */ /* 0x0042a400000e0000 */
.L_x_1676:
        /* <DEDUP_REMOVED lines=12> */
[-C--:B--2---:R-:W-:Y:S02]  /*10640*/  @!P3 LEA R4, P5, R203, R14.reuse, 0x1 ;  /* 0x0000000ecb04b211 */ /* 0x084fe400078a08ff */
        /* <DEDUP_REMOVED lines=11> */
.L_x_1458:
[----:B------:R-:W-:Y:S05]  /*10700*/  BSYNC B1 ;  /* 0x0000000000017941 */ /* 0x000fea0003800000 */
.L_x_1457:
[----:B------:R-:W-:-:S03]  /*10710*/  UMOV UR4, 0xffffffff ;  /* 0xffffffff00047882 */ /* 0x000fc60000000000 */
[----:B------:R-:W-:Y:S05]  /*10720*/  BRA.DIV UR4, `(.L_x_1459) ;  /* 0x000000c6045c7947 */ /* 0x000fea000b800000 */
[----:B---3--:R3:W0:Y:S04]  /*10730*/  SHFL.IDX PT, R20, R21, 0x2, 0x181f ;  /* 0x00581f0015147f89 */ /* 0x00862800000e0000 */
[----:B--2---:R3:W2:Y:S02]  /*10740*/  SHFL.IDX PT, R14, R3, 0x2, 0x181f ;  /* 0x00581f00030e7f89 */ /* 0x0046a400000e0000 */
.L_x_1680:
[----:B----4-:R-:W-:Y:S01]  /*10750*/  VIADD R5, R91, 0x40 ;  /* 0x000000405b057836 */ /* 0x010fe20000000000 */
        /* <DEDUP_REMOVED lines=23> */
.L_x_1461:
[----:B------:R-:W-:Y:S05]  /*108d0*/  BSYNC B1 ;  /* 0x0000000000017941 */ /* 0x000fea0003800000 */
.L_x_1460:
[----:B------:R-:W-:-:S03]  /*108e0*/  UMOV UR4, 0xffffffff ;  /* 0xffffffff00047882 */ /* 0x000fc60000000000 */
[----:B------:R-:W-:Y:S05]  /*108f0*/  BRA.DIV UR4, `(.L_x_1462) ;  /* 0x000000c604307947 */ /* 0x000fea000b800000 */
[----:B----4-:R4:W0:Y:S04]  /*10900*/  SHFL.IDX PT, R10, R21, 0x3, 0x181f ;  /* 0x00781f00150a7f89 */ /* 0x01082800000e0000 */
[----:B--2---:R4:W2:Y:S02]  /*10910*/  SHFL.IDX PT, R14, R3, 0x3, 0x181f ;  /* 0x00781f00030e7f89 */ /* 0x0048a400000e0000 */
.L_x_1684:
        /* <DEDUP_REMOVED lines=10> */
[-C--:B--2---:R-:W-:Y:S02]  /*109c0*/  @!P3 LEA R4, P0, R203, R14.reuse, 0x1 ;  /* 0x0000000ecb04b211 */ /* 0x084fe400078008ff */
[-C--:B------:R-:W-:Y:S02]  /*109d0*/  @!P4 LEA R6, P1, R221, R14.reuse, 0x1 ;  /* 0x0000000edd06c211 */ /* 0x080fe400078208ff */
[C---:B------:R-:W-:Y:S02]  /*109e0*/  @!P5 LEA R8, P2, R220.reuse, R14, 0x1 ;  /* 0x0000000edc08d211 */ /* 0x040fe400078408ff */
        /* <DEDUP_REMOVED lines=12> */
.L_x_1452:
[----:B------:R-:W1:Y:S01]  /*10ab0*/  @P1 LDC R7, c[0x0][0xcec] ;  /* 0x00033b00ff071b82 */ /* 0x000e620000000800 */
[----:B------:R-:W-:Y:S01]  /*10ac0*/  ULDC.64 UR4, c[0x0][0xc08] ;  /* 0x0003020000047ab9 */ /* 0x000fe20000000a00 */
[----:B0-----:R-:W-:Y:S02]  /*10ad0*/  IMAD.MOV.U32 R10, RZ, RZ, R21 ;  /* 0x000000ffff0a7224 */ /* 0x001fe400078e0015 */
[----:B------:R-:W-:-:S04]  /*10ae0*/  IMAD R8, R8, UR4, RZ ;  /* 0x0000000408087c24 */ /* 0x000fc8000f8e02ff */
[----:B------:R-:W0:Y:S01]  /*10af0*/  @P1 LDC R6, c[0x0][0xcf0] ;  /* 0x00033c00ff061b82 */ /* 0x000e220000000800 */
[----:B------:R-:W-:Y:S02]  /*10b00*/  IMAD R8, R3, UR5, R8 ;  /* 0x0000000503087c24 */ /* 0x000fe4000f8e0208 */
[----:B-1----:R-:W-:-:S05]  /*10b10*/  @P1 IMAD.HI.U32 R7, R21, R7, RZ ;  /* 0x0000000715071227 */ /* 0x002fca00078e00ff */
[----:B0-----:R-:W-:Y:S01]  /*10b20*/  @P1 SHF.R.U32.HI R10, RZ, R6, R7 ;  /* 0x00000006ff0a1219 */ /* 0x001fe20000011607 */
[----:B------:R-:W-:Y:S01]  /*10b30*/  IMAD.WIDE.U32 R6, R3, UR4, RZ ;  /* 0x0000000403067c25 */ /* 0x000fe2000f8e00ff */
[----:B------:R-:W-:Y:S01]  /*10b40*/  ULDC.64 UR4, c[0x0][0xc38] ;  /* 0x00030e0000047ab9 */ /* 0x000fe20000000a00 */
[----:B------:R-:W-:Y:S02]  /*10b50*/  SHF.R.S32.HI R3, RZ, 0x1f, R224 ;  /* 0x0000001fff037819 */ /* 0x000fe400000114e0 */
[----:B------:R-:W-:Y:S02]  /*10b60*/  IMAD.IADD R7, R7, 0x1, R8 ;  /* 0x0000000107077824 */ /* 0x000fe400078e0208 */
        /* <DEDUP_REMOVED lines=19> */
[----:B------:R-:W-:Y:S01]  /*10ca0*/  IMAD.IADD R7, R7, 0x1, R8 ;  /* 0x0000000107077824 */ /* 0x000fe200078e0208 */
[----:B------:R-:W-:Y:S02]  /*10cb0*/  SHF.R.S32.HI R8, RZ, 0x1f, R3 ;  /* 0x0000001fff087819 */ /* 0x000fe40000011403 */
[----:B------:R-:W-:Y:S01]  /*10cc0*/  PRMT R10, RZ, 0x654, R10 ;  /* 0x00000654ff0a7816 */ /* 0x000fe2000000000a */
[----:B------:R-:W-:-:S03]  /*10cd0*/  IMAD.WIDE.U32 R6, R3, UR4, R6 ;  /* 0x0000000403067c25 */ /* 0x000fc6000f8e0006 */
[----:B------:R0:W-:Y:S01]  /*10ce0*/  SYNCS.ARRIVE.TRANS64.RED.A1T0 RZ, [R10+URZ], RZ ;  /* 0x000000ff0aff79a7 */ /* 0x0001e2000810043f */
[----:B------:R-:W-:-:S04]  /*10cf0*/  IMAD R8, R8, UR4, RZ ;  /* 0x0000000408087c24 */ /* 0x000fc8000f8e02ff */
[----:B------:R-:W-:Y:S01]  /*10d00*/  IMAD R8, R3, UR5, R8 ;  /* 0x0000000503087c24 */ /* 0x000fe2000f8e0208 */
[----:B------:R-:W-:Y:S02]  /*10d10*/  ULDC.64 UR4, c[0x0][0xc00] ;  /* 0x0003000000047ab9 */ /* 0x000fe40000000a00 */
[----:B------:R-:W-:Y:S01]  /*10d20*/  LEA R3, P0, R6, UR4, 0x2 ;  /* 0x0000000406037c11 */ /* 0x000fe2000f8010ff */
[----:B------:R-:W-:Y:S01]  /*10d30*/  IMAD.IADD R8, R7, 0x1, R8 ;  /* 0x0000000107087824 */ /* 0x000fe200078e0208 */
[----:B------:R-:W-:-:S04]  /*10d40*/  UMOV UR4, 0xffffffff ;  /* 0xffffffff00047882 */ /* 0x000fc80000000000 */
[----:B------:R-:W-:Y:S01]  /*10d50*/  LEA.HI.X R8, R6, UR5, R8, 0x2, P0 ;  /* 0x0000000506087c11 */ /* 0x000fe200080f1408 */
[----:B0-----:R-:W-:Y:S06]  /*10d60*/  BRA.DIV UR4, `(.L_x_1464) ;  /* 0x000000c2045c7947 */ /* 0x001fec000b800000 */
[----:B------:R0:W1:Y:S04]  /*10d70*/  SHFL.IDX PT, R21, R8, RZ, 0x1c1f ;  /* 0x001c1fff08157589 */ /* 0x00006800000e0000 */
[----:B------:R0:W2:Y:S02]  /*10d80*/  SHFL.IDX PT, R12, R3, RZ, 0x1c1f ;  /* 0x001c1fff030c7589 */ /* 0x0000a400000e0000 */
.L_x_1687:
        /* <DEDUP_REMOVED lines=29> */
[----:B-1----:R-:W-:Y:S01]  /*10f60*/  @!P0 LEA R6, P2, R11, R12, 0x2 ;  /* 0x0000000c0b068211 */ /* 0x002fe200078410ff */
[----:B------:R-:W-:-:S03]  /*10f70*/  VIADD R28, R232, 0x60 ;  /* 0x00000060e81c7836 */ /* 0x000fc60000000000 */
        /* <DEDUP_REMOVED lines=8> */
[C---:B------:R-:W-:Y:S01]  /*11000*/  VIADD R14, R232.reuse, 0x20 ;  /* 0x00000020e80e7836 */ /* 0x040fe20000000000 */
        /* <DEDUP_REMOVED lines=13> */
[----:B------:R-:W-:-:S02]  /*110e0*/  VIADD R24, R232, 0x60 ;  /* 0x00000060e8187836 */ /* 0x000fc40000000000 */
[C---:B------:R-:W-:Y:S01]  /*110f0*/  VIADD R25, R232.reuse, 0x70 ;  /* 0x00000070e8197836 */ /* 0x040fe20000000000 */
[----:B------:R-:W-:Y:S01]  /*11100*/  @!P2 LEA.HI.X R7, R11, R21, R13, 0x2, P0 ;  /* 0x000000150b07a211 */ /* 0x000fe200000f140d */
[----:B------:R-:W-:Y:S01]  /*11110*/  VIADD R11, R232, 0x30 ;  /* 0x00000030e80b7836 */ /* 0x000fe20000000000 */
[----:B------:R-:W-:Y:S01]  /*11120*/  ISETP.GE.AND P0, PT, R154, UR4, PT ;  /* 0x000000049a007c0c */ /* 0x000fe2000bf06270 */
[----:B------:R-:W-:Y:S01]  /*11130*/  VIADD R13, R232, 0x48 ;  /* 0x00000048e80d7836 */ /* 0x000fe20000000000 */
[----:B------:R-:W-:Y:S01]  /*11140*/  SHF.R.S32.HI R24, RZ, 0x1f, R24 ;  /* 0x0000001fff187819 */ /* 0x000fe20000011418 */
[----:B------:R1:W-:Y:S01]  /*11150*/  @!P2 ST.E.64 desc[UR60][R6.64], R44 ;  /* 0x0000002c0600a985 */ /* 0x0003e2000c101b3c */
[----:B------:R-:W-:Y:S02]  /*11160*/  SHF.R.S32.HI R11, RZ, 0x1f, R11 ;  /* 0x0000001fff0b7819 */ /* 0x000fe4000001140b */
[----:B------:R-:W-:Y:S02]  /*11170*/  SHF.R.S32.HI R25, RZ, 0x1f, R25 ;  /* 0x0000001fff197819 */ /* 0x000fe40000011419 */
[----:B-1----:R-:W-:-:S04]  /*11180*/  @!P3 LEA R6, P2, R10, R12, 0x2 ;  /* 0x0000000c0a06b211 */ /* 0x002fc800078410ff */
[-C--:B------:R-:W-:Y:S02]  /*11190*/  @!P3 LEA.HI.X R7, R10, R21.reuse, R11, 0x2, P2 ;  /* 0x000000150a07b211 */ /* 0x080fe400010f140b */
        /* <DEDUP_REMOVED lines=12> */
[----:B------:R-:W-:Y:S01]  /*11260*/  VIADD R20, R232, 0x50 ;  /* 0x00000050e8147836 */ /* 0x000fe20000000000 */
[----:B--2---:R-:W-:-:S03]  /*11270*/  @!P2 LEA R10, P5, R13, R12, 0x2 ;  /* 0x0000000c0d0aa211 */ /* 0x004fc600078a10ff */
[----:B------:R1:W-:Y:S01]  /*11280*/  @!P0 ST.E.64 desc[UR60][R6.64], R56 ;  /* 0x0000003806008985 */ /* 0x0003e2000c101b3c */
[----:B------:R-:W-:Y:S02]  /*11290*/  ISETP.GE.AND P0, PT, R28, UR4, PT ;  /* 0x000000041c007c0c */ /* 0x000fe4000bf06270 */
[----:B------:R-:W-:Y:S01]  /*112a0*/  @!P2 LEA.HI.X R11, R13, R21, R15, 0x2, P5 ;  /* 0x000000150d0ba211 */ /* 0x000fe200028f140f */
[C---:B------:R-:W-:Y:S01]  /*112b0*/  VIADD R13, R232.reuse, 0x68 ;  /* 0x00000068e80d7836 */ /* 0x040fe20000000000 */
[----:B------:R-:W-:Y:S01]  /*112c0*/  SHF.R.S32.HI R20, RZ, 0x1f, R20 ;  /* 0x0000001fff147819 */ /* 0x000fe20000011414 */
[----:B------:R-:W-:Y:S02]  /*112d0*/  VIADD R15, R232, 0x58 ;  /* 0x00000058e80f7836 */ /* 0x000fe40000000000 */
[----:B------:R2:W-:Y:S01]  /*112e0*/  @!P2 ST.E.64 desc[UR60][R10.64], R60 ;  /* 0x0000003c0a00a985 */ /* 0x0005e2000c101b3c */
[----:B------:R-:W-:Y:S02]  /*112f0*/  ISETP.GE.AND P2, PT, R13, UR4, PT ;  /* 0x000000040d007c0c */ /* 0x000fe4000bf46270 */
[----:B------:R-:W-:-:S02]  /*11300*/  SHF.R.S32.HI R15, RZ, 0x1f, R15 ;  /* 0x0000001fff0f7819 */ /* 0x000fc4000001140f */
[----:B-1----:R-:W-:-:S04]  /*11310*/  @!P3 LEA R6, P4, R40, R12, 0x2 ;  /* 0x0000000c2806b211 */ /* 0x002fc800078810ff */
[----:B------:R-:W-:Y:S01]  /*11320*/  @!P3 LEA.HI.X R7, R40, R21, R20, 0x2, P4 ;  /* 0x000000152807b211 */ /* 0x000fe200020f1414 */
[----:B------:R-:W-:Y:S01]  /*11330*/  VIADD R20, R232, 0x70 ;  /* 0x00000070e8147836 */ /* 0x000fe20000000000 */
[----:B--2---:R-:W-:-:S03]  /*11340*/  @!P1 LEA R10, P5, R14, R12, 0x2 ;  /* 0x0000000c0e0a9211 */ /* 0x004fc600078a10ff */
[----:B------:R1:W-:Y:S01]  /*11350*/  @!P3 ST.E.64 desc[UR60][R6.64], R64 ;  /* 0x000000400600b985 */ /* 0x0003e2000c101b3c */
[----:B------:R-:W-:Y:S02]  /*11360*/  ISETP.GE.AND P3, PT, R20, UR4, PT ;  /* 0x0000000414007c0c */ /* 0x000fe4000bf66270 */
[----:B------:R-:W-:Y:S01]  /*11370*/  @!P1 LEA.HI.X R11, R14, R21, R15, 0x2, P5 ;  /* 0x000000150e0b9211 */ /* 0x000fe200028f140f */
[C---:B------:R-:W-:Y:S02]  /*11380*/  VIADD R14, R232.reuse, 0x78 ;  /* 0x00000078e80e7836 */ /* 0x040fe40000000000 */
[----:B------:R-:W-:Y:S02]  /*11390*/  VIADD R15, R232, 0x68 ;  /* 0x00000068e80f7836 */ /* 0x000fe40000000000 */
[----:B------:R2:W-:Y:S01]  /*113a0*/  @!P1 ST.E.64 desc[UR60][R10.64], R68 ;  /* 0x000000440a009985 */ /* 0x0005e2000c101b3c */
[----:B------:R-:W-:Y:S02]  /*113b0*/  ISETP.GE.AND P1, PT, R14, UR4, PT ;  /* 0x000000040e007c0c */ /* 0x000fe4000bf26270 */
[----:B------:R-:W-:-:S02]  /*113c0*/  SHF.R.S32.HI R15, RZ, 0x1f, R15 ;  /* 0x0000001fff0f7819 */ /* 0x000fc4000001140f */
[----:B-1----:R-:W-:-:S04]  /*113d0*/  @!P0 LEA R6, P4, R28, R12, 0x2 ;  /* 0x0000000c1c068211 */ /* 0x002fc800078810ff */
[-C--:B------:R-:W-:Y:S01]  /*113e0*/  @!P0 LEA.HI.X R7, R28, R21.reuse, R24, 0x2, P4 ;  /* 0x000000151c078211 */ /* 0x080fe200020f1418 */
        /* <DEDUP_REMOVED lines=13> */
[-C--:B------:R-:W-:Y:S01]  /*114c0*/  @!P3 LEA.HI.X R7, R20, R21.reuse, R25, 0x2, P4 ;  /* 0x000000151407b211 */ /* 0x080fe200020f1419 */
[C---:B------:R-:W-:Y:S02]  /*114d0*/  VIADD R20, R232.reuse, 0x90 ;  /* 0x00000090e8147836 */ /* 0x040fe40000000000 */
[----:B------:R-:W-:Y:S01]  /*114e0*/  VIADD R25, R232, 0x80 ;  /* 0x00000080e8197836 */ /* 0x000fe20000000000 */
        /* <DEDUP_REMOVED lines=52> */
[-C--:B------:R-:W-:Y:S01]  /*11830*/  @!P4 LEA.HI.X R7, R25, R21.reuse, R28, 0x2, P3 ;  /* 0x000000151907c211 */ /* 0x080fe200018f141c */
[C---:B------:R-:W-:Y:S01]  /*11840*/  VIADD R25, R232.reuse, 0xc8 ;  /* 0x000000c8e8197836 */ /* 0x040fe20000000000 */
[----:B------:R-:W-:Y:S02]  /*11850*/  ISETP.GE.AND P3, PT, R13, UR4, PT ;  /* 0x000000040d007c0c */ /* 0x000fe4000bf66270 */
[C---:B--2---:R-:W-:Y:S01]  /*11860*/  @!P1 LEA R10, P5, R15.reuse, R12, 0x2 ;  /* 0x0000000c0f0a9211 */ /* 0x044fe200078a10ff */
[----:B------:R1:W-:Y:S01]  /*11870*/  @!P4 ST.E.64 desc[UR60][R6.64], R112 ;  /* 0x000000700600c985 */ /* 0x0003e2000c101b3c */
[----:B------:R-:W-:Y:S02]  /*11880*/  SHF.R.S32.HI R25, RZ, 0x1f, R25 ;  /* 0x0000001fff197819 */ /* 0x000fe40000011419 */
[----:B------:R-:W-:Y:S01]  /*11890*/  @!P1 LEA.HI.X R11, R15, R21, R20, 0x2, P5 ;  /* 0x000000150f0b9211 */ /* 0x000fe200028f1414 */
[C---:B------:R-:W-:Y:S02]  /*118a0*/  VIADD R15, R232.reuse, 0xc0 ;  /* 0x000000c0e80f7836 */ /* 0x040fe40000000000 */
[----:B------:R-:W-:-:S02]  /*118b0*/  VIADD R20, R232, 0xd0 ;  /* 0x000000d0e8147836 */ /* 0x000fc40000000000 */
[----:B------:R2:W-:Y:S01]  /*118c0*/  @!P1 ST.E.64 desc[UR60][R10.64], R116 ;  /* 0x000000740a009985 */ /* 0x0005e2000c101b3c */
[----:B------:R-:W-:Y:S02]  /*118d0*/  SHF.R.S32.HI R15, RZ, 0x1f, R15 ;  /* 0x0000001fff0f7819 */ /* 0x000fe4000001140f */
[----:B------:R-:W-:Y:S02]  /*118e0*/  ISETP.GE.AND P1, PT, R237, UR4, PT ;  /* 0x00000004ed007c0c */ /* 0x000fe4000bf26270 */
[----:B------:R-:W-:Y:S02]  /*118f0*/  SHF.R.S32.HI R20, RZ, 0x1f, R20 ;  /* 0x0000001fff147819 */ /* 0x000fe40000011414 */
[----:B-1----:R-:W-:-:S04]  /*11900*/  @!P0 LEA R6, P4, R14, R12, 0x2 ;  /* 0x0000000c0e068211 */ /* 0x002fc800078810ff */
[-C--:B------:R-:W-:Y:S02]  /*11910*/  @!P0 LEA.HI.X R7, R14, R21.reuse, R15, 0x2, P4 ;  /* 0x000000150e078211 */ /* 0x080fe400020f140f */
[CC--:B------:R-:W-:Y:S02]  /*11920*/  @!P3 LEA R14, P4, R13.reuse, R12.reuse, 0x2 ;  /* 0x0000000c0d0eb211 */ /* 0x0c0fe400078810ff */
[----:B--2---:R-:W-:Y:S01]  /*11930*/  @!P2 LEA R10, P5, R24, R12, 0x2 ;  /* 0x0000000c180aa211 */ /* 0x004fe200078a10ff */
        /* <DEDUP_REMOVED lines=10> */
[----:B-1----:R-:W-:Y:S02]  /*119e0*/  @!P1 LEA R6, P5, R237, R12, 0x2 ;  /* 0x0000000ced069211 */ /* 0x002fe400078a10ff */
[----:B------:R-:W-:-:S02]  /*119f0*/  SHF.R.S32.HI R24, RZ, 0x1f, R234 ;  /* 0x0000001fff187819 */ /* 0x000fc400000114ea */
[-C--:B------:R-:W-:Y:S02]  /*11a00*/  @!P1 LEA.HI.X R7, R237, R21.reuse, R13, 0x2, P5 ;  /* 0x00000015ed079211 */ /* 0x080fe400028f140d */
[----:B------:R-:W-:Y:S02]  /*11a10*/  SHF.R.S32.HI R13, RZ, 0x1f, R236 ;  /* 0x0000001fff0d7819 */ /* 0x000fe400000114ec */
[CC--:B--2---:R-:W-:Y:S01]  /*11a20*/  @!P0 LEA R10, P5, R236.reuse, R12.reuse, 0x2 ;  /* 0x0000000cec0a8211 */ /* 0x0c4fe200078a10ff */
[----:B------:R1:W-:Y:S01]  /*11a30*/  @!P1 ST.E.64 desc[UR60][R6.64], R132 ;  /* 0x0000008406009985 */ /* 0x0003e2000c101b3c */
[----:B------:R-:W-:Y:S02]  /*11a40*/  SHF.R.S32.HI R20, RZ, 0x1f, R233 ;  /* 0x0000001fff147819 */ /* 0x000fe400000114e9 */
[----:B------:R-:W-:Y:S02]  /*11a50*/  @!P0 LEA.HI.X R11, R236, R21, R13, 0x2, P5 ;  /* 0x00000015ec0b8211 */ /* 0x000fe400028f140d */
[----:B---3--:R-:W-:-:S02]  /*11a60*/  @!P4 LEA R14, P1, R235, R12, 0x2 ;  /* 0x0000000ceb0ec211 */ /* 0x008fc400078210ff */
[----:B------:R-:W-:Y:S01]  /*11a70*/  SHF.R.S32.HI R13, RZ, 0x1f, R235 ;  /* 0x0000001fff0d7819 */ /* 0x000fe200000114eb */
[----:B------:R3:W-:Y:S03]  /*11a80*/  @!P0 ST.E.64 desc[UR60][R10.64], R136 ;  /* 0x000000880a008985 */ /* 0x0007e6000c101b3c */
[-C--:B------:R-:W-:Y:S02]  /*11a90*/  @!P4 LEA.HI.X R15, R235, R21.reuse, R13, 0x2, P1 ;  /* 0x00000015eb0fc211 */ /* 0x080fe400008f140d */
[CC--:B-1----:R-:W-:Y:S02]  /*11aa0*/  @!P2 LEA R6, P5, R234.reuse, R12.reuse, 0x2 ;  /* 0x0000000cea06a211 */ /* 0x0c2fe400078a10ff */
[----:B------:R-:W-:Y:S01]  /*11ab0*/  @!P3 LEA R12, P1, R233, R12, 0x2 ;  /* 0x0000000ce90cb211 */ /* 0x000fe200078210ff */
[----:B------:R3:W-:Y:S01]  /*11ac0*/  @!P4 ST.E.64 desc[UR60][R14.64], R140 ;  /* 0x0000008c0e00c985 */ /* 0x0007e2000c101b3c */
[----:B------:R-:W-:-:S02]  /*11ad0*/  @!P2 LEA.HI.X R7, R234, R21, R24, 0x2, P5 ;  /* 0x00000015ea07a211 */ /* 0x000fc400028f1418 */
[----:B------:R-:W-:-:S03]  /*11ae0*/  @!P3 LEA.HI.X R13, R233, R21, R20, 0x2, P1 ;  /* 0x00000015e90db211 */ /* 0x000fc600008f1414 */
[----:B------:R3:W-:Y:S04]  /*11af0*/  @!P2 ST.E.64 desc[UR60][R6.64], R144 ;  /* 0x000000900600a985 */ /* 0x0007e8000c101b3c */
[----:B------:R3:W-:Y:S02]  /*11b00*/  @!P3 ST.E.64 desc[UR60][R12.64], R148 ;  /* 0x000000940c00b985 */ /* 0x0007e4000c101b3c */
.L_x_1466:
[----:B------:R-:W-:Y:S05]  /*11b10*/  BSYNC B1 ;  /* 0x0000000000017941 */ /* 0x000fea0003800000 */
.L_x_1465:
[----:B------:R-:W-:-:S03]  /*11b20*/  UMOV UR4, 0xffffffff ;  /* 0xffffffff00047882 */ /* 0x000fc60000000000 */
[----:B------:R-:W-:Y:S05]  /*11b30*/  BRA.DIV UR4, `(.L_x_1467) ;  /* 0x000000b604207947 */ /* 0x000fea000b800000 */
[----:B---3--:R3:W4:Y:S04]  /*11b40*/  SHFL.IDX PT, R10, R8, 0x1, 0x1c1f ;  /* 0x003c1f00080a7f89 */ /* 0x00872800000e0000 */
[----:B0-----:R-:W0:Y:S02]  /*11b50*/  SHFL.IDX PT, R3, R3, 0x1, 0x1c1f ;  /* 0x003c1f0003037f89 */ /* 0x001e2400000e0000 */
.L_x_1691:
[----:B------:R-:W-:-:S13]  /*11b60*/  ISETP.GE.AND P0, PT, R9, R0, PT ;  /* 0x000000000900720c */ /* 0x000fda0003f06270 */
[----:B------:R-:W-:Y:S05]  /*11b70*/  @P0 BRA `(.L_x_1463) ;  /* 0x0000001c00300947 */ /* 0x000fea0003800000 */
[----:B------:R-:W-:Y:S01]  /*11b80*/  ULDC UR4, c[0x0][0xbc8] ;  /* 0x0002f20000047ab9 */ /* 0x000fe20000000800 */
[C---:B------:R-:W-:Y:S01]  /*11b90*/  VIADD R14, R232.reuse, 0x8 ;  /* 0x00000008e80e7836 */ /* 0x040fe20000000000 */
[C---:B------:R-:W-:Y:S01]  /*11ba0*/  ISETP.GE.AND P2, PT, R232.reuse, UR4, PT ;  /* 0x00000004e8007c0c */ /* 0x040fe2000bf46270 */
[C---:B------:R-:W-:Y:S02]  /*11bb0*/  VIADD R11, R232.reuse, 0x10 ;  /* 0x00000010e80b7836 */ /* 0x040fe40000000000 */
[----:B------:R-:W-:Y:S01]  /*11bc0*/  VIADD R15, R232, 0x18 ;  /* 0x00000018e80f7836 */ /* 0x000fe20000000000 */
[----:B------:R-:W-:Y:S01]  /*11bd0*/  ISETP.GE.AND P3, PT, R14, UR4, PT ;  /* 0x000000040e007c0c */ /* 0x000fe2000bf66270 */
[C---:B------:R-:W-:Y:S01]  /*11be0*/  VIADD R20, R232.reuse, 0x8 ;  /* 0x00000008e8147836 */ /* 0x040fe20000000000 */
[----:B------:R-:W-:Y:S01]  /*11bf0*/  ISETP.GE.AND P1, PT, R11, UR4, PT ;  /* 0x000000040b007c0c */ /* 0x000fe2000bf26270 */
[C---:B--2---:R-:W-:Y:S01]  /*11c00*/  VIADD R12, R232.reuse, 0x20 ;  /* 0x00000020e80c7836 */ /* 0x044fe20000000000 */
[----:B------:R-:W-:Y:S01]  /*11c10*/  ISETP.GE.AND P0, PT, R15, UR4, PT ;  /* 0x000000040f007c0c */ /* 0x000fe2000bf06270 */
[C---:B------:R-:W-:Y:S01]  /*11c20*/  VIADD R13, R232.reuse, 0x10 ;  /* 0x00000010e80d7836 */ /* 0x040fe20000000000 */
[----:B------:R-:W-:Y:S01]  /*11c30*/  SHF.R.S32.HI R20, RZ, 0x1f, R20 ;  /* 0x0000001fff147819 */ /* 0x000fe20000011414 */
[----:B-1----:R-:W-:-:S02]  /*11c40*/  VIADD R21, R232, 0x98 ;  /* 0x00000098e8157836 */ /* 0x002fc40000000000 */
[----:B0-----:R-:W-:Y:S01]  /*11c50*/  @!P2 IMAD.MOV.U32 R6, RZ, RZ, R3 ;  /* 0x000000ffff06a224 */ /* 0x001fe200078e0003 */
[----:B------:R-:W-:Y:S01]  /*11c60*/  SHF.R.S32.HI R13, RZ, 0x1f, R13 ;  /* 0x0000001fff0d7819 */ /* 0x000fe2000001140d */
[----:B----4-:R-:W-:Y:S01]  /*11c70*/  @!P2 IMAD.MOV.U32 R7, RZ, RZ, R10 ;  /* 0x000000ffff07a224 */ /* 0x010fe200078e000a */
[----:B------:R-:W-:Y:S02]  /*11c80*/  SHF.R.S32.HI R21, RZ, 0x1f, R21 ;  /* 0x0000001fff157819 */ /* 0x000fe40000011415 */
[----:B---3--:R-:W-:Y:S01]  /*11c90*/  @!P3 LEA R8, P4, R14, R3, 0x2 ;  /* 0x000000030e08b211 */ /* 0x008fe200078810ff */
[----:B------:R-:W-:-:S03]  /*11ca0*/  @!P2 IMAD.WIDE R6, R232, 0x4, R6 ;  /* 0x00000004e806a825 */ /* 0x000fc600078e0206 */
[----:B------:R-:W-:Y:S01]  /*11cb0*/  @!P3 LEA.HI.X R9, R14, R10, R20, 0x2, P4 ;  /* 0x0000000a0e09b211 */ /* 0x000fe200020f1414 */
[----:B------:R-:W-:Y:S01]  /*11cc0*/  VIADD R14, R232, 0x28 ;  /* 0x00000028e80e7836 */ /* 0x000fe20000000000 */
[----:B------:R0:W-:Y:S01]  /*11cd0*/  @!P2 ST.E.64 desc[UR60][R6.64], R26 ;  /* 0x0000001a0600a985 */ /* 0x0001e2000c101b3c */
[----:B------:R-:W-:Y:S01]  /*11ce0*/  ISETP.GE.AND P2, PT, R12, UR4, PT ;  /* 0x000000040c007c0c */ /* 0x000fe2000bf46270 */
[----:B------:R-:W-:Y:S02]  /*11cf0*/  VIADD R20, R232, 0x18 ;  /* 0x00000018e8147836 */ /* 0x000fe40000000000 */
[----:B------:R1:W-:Y:S01]  /*11d00*/  @!P3 ST.E.64 desc[UR60][R8.64], R30 ;  /* 0x0000001e0800b985 */ /* 0x0003e2000c101b3c */
[----:B------:R-:W-:Y:S02]  /*11d10*/  ISETP.GE.AND P3, PT, R14, UR4, PT ;  /* 0x000000040e007c0c */ /* 0x000fe4000bf66270 */
[----:B------:R-:W-:Y:S02]  /*11d20*/  SHF.R.S32.HI R20, RZ, 0x1f, R20 ;  /* 0x0000001fff147819 */ /* 0x000fe40000011414 */
[----:B0-----:R-:W-:-:S04]  /*11d30*/  @!P1 LEA R6, P5, R11, R3, 0x2 ;  /* 0x000000030b069211 */ /* 0x001fc800078a10ff */
[-C--:B------:R-:W-:Y:S01]  /*11d40*/  @!P1 LEA.HI.X R7, R11, R10.reuse, R13, 0x2, P5 ;  /* 0x0000000a0b079211 */ /* 0x080fe200028f140d */
[C---:B------:R-:W-:Y:S01]  /*11d50*/  VIADD R11, R232.reuse, 0x30 ;  /* 0x00000030e80b7836 */ /* 0x040fe20000000000 */
[----:B-1----:R-:W-:Y:S01]  /*11d60*/  @!P0 LEA R8, P4, R15, R3, 0x2 ;  /* 0x000000030f088211 */ /* 0x002fe200078810ff */
[C---:B------:R-:W-:Y:S02]  /*11d70*/  VIADD R13, R232.reuse, 0x20 ;  /* 0x00000020e80d7836 */ /* 0x040fe40000000000 */
[----:B------:R0:W-:Y:S01]  /*11d80*/  @!P1 ST.E.64 desc[UR60][R6.64], R34 ;  /* 0x0000002206009985 */ /* 0x0001e2000c101b3c */
[----:B------:R-:W-:Y:S02]  /*11d90*/  ISETP.GE.AND P1, PT, R11, UR4, PT ;  /* 0x000000040b007c0c */ /* 0x000fe4000bf26270 */
[----:B------:R-:W-:Y:S02]  /*11da0*/  SHF.R.S32.HI R13, RZ, 0x1f, R13 ;  /* 0x0000001fff0d7819 */ /* 0x000fe4000001140d */
[----:B------:R-:W-:Y:S01]  /*11db0*/  @!P0 LEA.HI.X R9, R15, R10, R20, 0x2, P4 ;  /* 0x0000000a0f098211 */ /* 0x000fe200020f1414 */
[----:B------:R-:W-:-:S02]  /*11dc0*/  VIADD R15, R232, 0x38 ;  /* 0x00000038e80f7836 */ /* 0x000fc40000000000 */
[----:B------:R-:W-:Y:S02]  /*11dd0*/  VIADD R20, R232, 0x28 ;  /* 0x00000028e8147836 */ /* 0x000fe40000000000 */
[----:B------:R1:W-:Y:S01]  /*11de0*/  @!P0 ST.E.64 desc[UR60][R8.64], R38 ;  /* 0x0000002608008985 */ /* 0x0003e2000c101b3c */
[----:B------:R-:W-:Y:S02]  /*11df0*/  ISETP.GE.AND P0, PT, R15, UR4, PT ;  /* 0x000000040f007c0c */ /* 0x000fe4000bf06270 */
[----:B------:R-:W-:Y:S02]  /*11e00*/  SHF.R.S32.HI R20, RZ, 0x1f, R20 ;  /* 0x0000001fff147819 */ /* 0x000fe40000011414 */
[----:B0-----:R-:W-:-:S04]  /*11e10*/  @!P2 LEA R6, P5, R12, R3, 0x2 ;  /* 0x000000030c06a211 */ /* 0x001fc800078a10ff */
[-C--:B------:R-:W-:Y:S01]  /*11e20*/  @!P2 LEA.HI.X R7, R12, R10.reuse, R13, 0x2, P5 ;  /* 0x0000000a0c07a211 */ /* 0x080fe200028f140d */
[C---:B------:R-:W-:Y:S02]  /*11e30*/  VIADD R12, R232.reuse, 0x40 ;  /* 0x00000040e80c7836 */ /* 0x040fe40000000000 */
[----:B------:R-:W-:Y:S01]  /*11e40*/  VIADD R13, R232, 0x30 ;  /* 0x00000030e80d7836 */ /* 0x000fe20000000000 */
[----:B-1----:R-:W-:Y:S01]  /*11e50*/  @!P3 LEA R8, P4, R14, R3, 0x2 ;  /* 0x000000030e08b211 */ /* 0x002fe200078810ff */
[----:B------:R0:W-:Y:S01]  /*11e60*/  @!P2 ST.E.64 desc[UR60][R6.64], R4 ;  /* 0x000000040600a985 */ /* 0x0001e2000c101b3c */
[----:B------:R-:W-:Y:S02]  /*11e70*/  ISETP.GE.AND P2, PT, R12, UR4, PT ;  /* 0x000000040c007c0c */ /* 0x000fe4000bf46270 */
[----:B------:R-:W-:Y:S02]  /*11e80*/  SHF.R.S32.HI R13, RZ, 0x1f, R13 ;  /* 0x0000001fff0d7819 */ /* 0x000fe4000001140d */
[----:B------:R-:W-:Y:S01]  /*11e90*/  @!P3 LEA.HI.X R9, R14, R10, R20, 0x2, P4 ;  /* 0x0000000a0e09b211 */ /* 0x000fe200020f1414 */
[----:B------:R-:W-:-:S02]  /*11ea0*/  VIADD R14, R232, 0x48 ;  /* 0x00000048e80e7836 */ /* 0x000fc40000000000 */
[----:B------:R-:W-:Y:S02]  /*11eb0*/  VIADD R20, R232, 0x38 ;  /* 0x00000038e8147836 */ /* 0x000fe40000000000 */
[----:B------:R-:W-:Y:S01]  /*11ec0*/  @!P3 ST.E.64 desc[UR60][R8.64], R46 ;  /* 0x0000002e0800b985 */ /* 0x000fe2000c101b3c */
[----:B------:R-:W-:Y:S02]  /*11ed0*/  ISETP.GE.AND P3, PT, R14, UR4, PT ;  /* 0x000000040e007c0c */ /* 0x000fe4000bf66270 */
[----:B------:R-:W-:Y:S02]  /*11ee0*/  SHF.R.S32.HI R20, RZ, 0x1f, R20 ;  /* 0x0000001fff147819 */ /* 0x000fe40000011414 */
[-C--:B0-----:R-:W-:Y:S02]  /*11ef0*/  @!P1 LEA R4, P5, R11, R3.reuse, 0x2 ;  /* 0x000000030b049211 */ /* 0x081fe400078a10ff */
[----:B------:R-:W-:Y:S02]  /*11f00*/  @!P0 LEA R6, P4, R15, R3, 0x2 ;  /* 0x000000030f068211 */ /* 0x000fe400078810ff */
[-C--:B------:R-:W-:Y:S01]  /*11f10*/  @!P1 LEA.HI.X R5, R11, R10.reuse, R13, 0x2, P5 ;  /* 0x0000000a0b059211 */ /* 0x080fe200028f140d */
[C---:B------:R-:W-:Y:S01]  /*11f20*/  VIADD R11, R232.reuse, 0x50 ;  /* 0x00000050e80b7836 */ /* 0x040fe20000000000 */
[----:B------:R-:W-:Y:S01]  /*11f30*/  @!P0 LEA.HI.X R7, R15, R10, R20, 0x2, P4 ;  /* 0x0000000a0f078211 */ /* 0x000fe200020f1414 */
[----:B------:R-:W-:-:S02]  /*11f40*/  VIADD R13, R232, 0x40 ;  /* 0x00000040e80d7836 */ /* 0x000fc40000000000 */
[----:B------:R0:W-:Y:S01]  /*11f50*/  @!P1 ST.E.64 desc[UR60][R4.64], R50 ;  /* 0x0000003204009985 */ /* 0x0001e2000c101b3c */
[----:B------:R-:W-:Y:S01]  /*11f60*/  ISETP.GE.AND P1, PT, R11, UR4, PT ;  /* 0x000000040b007c0c */ /* 0x000fe2000bf26270 */
[C---:B------:R-:W-:Y:S01]  /*11f70*/  VIADD R15, R232.reuse, 0x58 ;  /* 0x00000058e80f7836 */ /* 0x040fe20000000000 */
[----:B------:R-:W-:Y:S01]  /*11f80*/  SHF.R.S32.HI R13, RZ, 0x1f, R13 ;  /* 0x0000001fff0d7819 */ /* 0x000fe2000001140d */
[----:B------:R-:W-:Y:S01]  /*11f90*/  VIADD R20, R232, 0x48 ;  /* 0x00000048e8147836 */ /* 0x000fe20000000000 */
[----:B------:R1:W-:Y:S02]  /*11fa0*/  @!P0 ST.E.64 desc[UR60][R6.64], R54 ;  /* 0x0000003606008985 */ /* 0x0003e4000c101b3c */
[----:B------:R-:W-:Y:S02]  /*11fb0*/  ISETP.GE.AND P0, PT, R15, UR4, PT ;  /* 0x000000040f007c0c */ /* 0x000fe4000bf06270 */
[----:B------:R-:W-:Y:S02]  /*11fc0*/  SHF.R.S32.HI R20, RZ, 0x1f, R20 ;  /* 0x0000001fff147819 */ /* 0x000fe40000011414 */
[----:B0-----:R-:W-:-:S04]  /*11fd0*/  @!P2 LEA R4, P5, R12, R3, 0x2 ;  /* 0x000000030c04a211 */ /* 0x001fc800078a10ff */
[-C--:B------:R-:W-:Y:S01]  /*11fe0*/  @!P2 LEA.HI.X R5, R12, R10.reuse, R13, 0x2, P5 ;  /* 0x0000000a0c05a211 */ /* 0x080fe200028f140d */
[----:B------:R-:W-:Y:S01]  /*11ff0*/  VIADD R12, R232, 0x60 ;  /* 0x00000060e80c7836 */ /* 0x000fe20000000000 */
[----:B-1----:R-:W-:Y:S01]  /*12000*/  @!P3 LEA R6, P4, R14, R3, 0x2 ;  /* 0x000000030e06b211 */ /* 0x002fe200078810ff */
[----:B------:R-:W-:Y:S02]  /*12010*/  VIADD R13, R232, 0x50 ;  /* 0x00000050e80d7836 */ /* 0x000fe40000000000 */
        /* <DEDUP_REMOVED lines=77> */
[----:B0-----:R-:W-:Y:S02]  /*124f0*/  @!P2 LEA R4, P1, R12, R3, 0x2 ;  /* 0x000000030c04a211 */ /* 0x001fe400078210ff */
[----:B------:R-:W-:-:S02]  /*12500*/  SHF.R.S32.HI R15, RZ, 0x1f, R15 ;  /* 0x0000001fff0f7819 */ /* 0x000fc4000001140f */
[----:B------:R-:W-:Y:S01]  /*12510*/  @!P2 LEA.HI.X R5, R12, R10, R14, 0x2, P1 ;  /* 0x0000000a0c05a211 */ /* 0x000fe200008f140e */
[C---:B------:R-:W-:Y:S01]  /*12520*/  VIADD R14, R232.reuse, 0xc0 ;  /* 0x000000c0e80e7836 */ /* 0x040fe20000000000 */
[----:B------:R-:W-:Y:S01]  /*12530*/  ISETP.GE.AND P1, PT, R13, UR4, PT ;  /* 0x000000040d007c0c */ /* 0x000fe2000bf26270 */
[----:B------:R-:W-:Y:S02]  /*12540*/  VIADD R12, R232, 0xc8 ;  /* 0x000000c8e80c7836 */ /* 0x000fe40000000000 */
[----:B------:R0:W-:Y:S01]  /*12550*/  @!P2 ST.E.64 desc[UR60][R4.64], R106 ;  /* 0x0000006a0400a985 */ /* 0x0001e2000c101b3c */
[----:B------:R-:W-:Y:S02]  /*12560*/  ISETP.GE.AND P2, PT, R14, UR4, PT ;  /* 0x000000040e007c0c */ /* 0x000fe4000bf46270 */
[----:B-1----:R-:W-:-:S04]  /*12570*/  @!P4 LEA R6, P0, R20, R3, 0x2 ;  /* 0x000000031406c211 */ /* 0x002fc800078010ff */
[----:B------:R-:W-:Y:S02]  /*12580*/  @!P4 LEA.HI.X R7, R20, R10, R21, 0x2, P0 ;  /* 0x0000000a1407c211 */ /* 0x000fe400000f1415 */
[----:B------:R-:W-:-:S03]  /*12590*/  ISETP.GE.AND P0, PT, R12, UR4, PT ;  /* 0x000000040c007c0c */ /* 0x000fc6000bf06270 */
[----:B------:R1:W-:Y:S01]  /*125a0*/  @!P4 ST.E.64 desc[UR60][R6.64], R110 ;  /* 0x0000006e0600c985 */ /* 0x0003e2000c101b3c */
[----:B0-----:R-:W-:-:S04]  /*125b0*/  @!P3 LEA R4, P5, R11, R3, 0x2 ;  /* 0x000000030b04b211 */ /* 0x001fc800078a10ff */
[----:B------:R-:W-:Y:S01]  /*125c0*/  @!P3 LEA.HI.X R5, R11, R10, R15, 0x2, P5 ;  /* 0x0000000a0b05b211 */ /* 0x000fe200028f140f */
[C---:B------:R-:W-:Y:S02]  /*125d0*/  VIADD R15, R232.reuse, 0xb8 ;  /* 0x000000b8e80f7836 */ /* 0x040fe40000000000 */
[----:B------:R-:W-:Y:S02]  /*125e0*/  VIADD R11, R232, 0xd0 ;  /* 0x000000d0e80b7836 */ /* 0x000fe40000000000 */
[----:B------:R0:W-:Y:S01]  /*125f0*/  @!P3 ST.E.64 desc[UR60][R4.64], R114 ;  /* 0x000000720400b985 */ /* 0x0001e2000c101b3c */
[----:B------:R-:W-:Y:S02]  /*12600*/  SHF.R.S32.HI R15, RZ, 0x1f, R15 ;  /* 0x0000001fff0f7819 */ /* 0x000fe4000001140f */
[----:B-1----:R-:W-:Y:S02]  /*12610*/  @!P1 LEA R6, P4, R13, R3, 0x2 ;  /* 0x000000030d069211 */ /* 0x002fe400078810ff */
[----:B------:R-:W-:-:S02]  /*12620*/  ISETP.GE.AND P3, PT, R11, UR4, PT ;  /* 0x000000040b007c0c */ /* 0x000fc4000bf66270 */
[----:B------:R-:W-:Y:S01]  /*12630*/  @!P1 LEA.HI.X R7, R13, R10, R15, 0x2, P4 ;  /* 0x0000000a0d079211 */ /* 0x000fe200020f140f */
[----:B------:R-:W-:Y:S01]  /*12640*/  VIADD R15, R232, 0xc0 ;  /* 0x000000c0e80f7836 */ /* 0x000fe20000000000 */
[-C--:B------:R-:W-:Y:S01]  /*12650*/  @!P0 LEA R8, P4, R12, R3.reuse, 0x2 ;  /* 0x000000030c088211 */ /* 0x080fe200078810ff */
[----:B------:R-:W-:Y:S02]  /*12660*/  VIADD R13, R232, 0xc8 ;  /* 0x000000c8e80d7836 */ /* 0x000fe40000000000 */
[----:B------:R-:W-:Y:S01]  /*12670*/  @!P1 ST.E.64 desc[UR60][R6.64], R118 ;  /* 0x0000007606009985 */ /* 0x000fe2000c101b3c */
[----:B------:R-:W-:Y:S02]  /*12680*/  SHF.R.S32.HI R15, RZ, 0x1f, R15 ;  /* 0x0000001fff0f7819 */ /* 0x000fe4000001140f */
[----:B0-----:R-:W-:Y:S02]  /*12690*/  @!P2 LEA R4, P5, R14, R3, 0x2 ;  /* 0x000000030e04a211 */ /* 0x001fe400078a10ff */
[----:B------:R-:W-:-:S02]  /*126a0*/  SHF.R.S32.HI R13, RZ, 0x1f, R13 ;  /* 0x0000001fff0d7819 */ /* 0x000fc4000001140d */
[-C--:B------:R-:W-:Y:S02]  /*126b0*/  @!P2 LEA.HI.X R5, R14, R10.reuse, R15, 0x2, P5 ;  /* 0x0000000a0e05a211 */ /* 0x080fe400028f140f */
[----:B------:R-:W-:Y:S01]  /*126c0*/  @!P0 LEA.HI.X R9, R12, R10, R13, 0x2, P4 ;  /* 0x0000000a0c098211 */ /* 0x000fe200020f140d */
[----:B------:R-:W-:Y:S01]  /*126d0*/  VIADD R12, R232, 0xd0 ;  /* 0x000000d0e80c7836 */ /* 0x000fe20000000000 */
[----:B------:R-:W-:Y:S01]  /*126e0*/  ISETP.GE.AND P1, PT, R237, UR4, PT ;  /* 0x00000004ed007c0c */ /* 0x000fe2000bf26270 */
[----:B------:R0:W-:Y:S01]  /*126f0*/  @!P2 ST.E.64 desc[UR60][R4.64], R122 ;  /* 0x0000007a0400a985 */ /* 0x0001e2000c101b3c */
[----:B------:R-:W-:Y:S02]  /*12700*/  ISETP.GE.AND P4, PT, R236, UR4, PT ;  /* 0x00000004ec007c0c */ /* 0x000fe4000bf86270 */
[----:B------:R-:W-:Y:S01]  /*12710*/  SHF.R.S32.HI R12, RZ, 0x1f, R12 ;  /* 0x0000001fff0c7819 */ /* 0x000fe2000001140c */
[----:B------:R1:W-:Y:S01]  /*12720*/  @!P0 ST.E.64 desc[UR60][R8.64], R126 ;  /* 0x0000007e08008985 */ /* 0x0003e2000c101b3c */
[----:B------:R-:W-:-:S02]  /*12730*/  ISETP.GE.AND P2, PT, R235, UR4, PT ;  /* 0x00000004eb007c0c */ /* 0x000fc4000bf46270 */
[----:B------:R-:W-:Y:S02]  /*12740*/  ISETP.GE.AND P0, PT, R234, UR4, PT ;  /* 0x00000004ea007c0c */ /* 0x000fe4000bf06270 */
[----:B------:R-:W-:Y:S02]  /*12750*/  SHF.R.S32.HI R14, RZ, 0x1f, R235 ;  /* 0x0000001fff0e7819 */ /* 0x000fe400000114eb */
[----:B0-----:R-:W-:-:S04]  /*12760*/  @!P3 LEA R4, P5, R11, R3, 0x2 ;  /* 0x000000030b04b211 */ /* 0x001fc800078a10ff */
[-C--:B------:R-:W-:Y:S02]  /*12770*/  @!P3 LEA.HI.X R5, R11, R10.reuse, R12, 0x2, P5 ;  /* 0x0000000a0b05b211 */ /* 0x080fe400028f140c */
[----:B------:R-:W-:Y:S02]  /*12780*/  SHF.R.S32.HI R11, RZ, 0x1f, R237 ;  /* 0x0000001fff0b7819 */ /* 0x000fe400000114ed */
[CC--:B------:R-:W-:Y:S01]  /*12790*/  @!P1 LEA R6, P5, R237.reuse, R3.reuse, 0x2 ;  /* 0x00000003ed069211 */ /* 0x0c0fe200078a10ff */
[----:B------:R0:W-:Y:S01]  /*127a0*/  @!P3 ST.E.64 desc[UR60][R4.64], R130 ;  /* 0x000000820400b985 */ /* 0x0001e2000c101b3c */
[----:B------:R-:W-:Y:S02]  /*127b0*/  SHF.R.S32.HI R12, RZ, 0x1f, R236 ;  /* 0x0000001fff0c7819 */ /* 0x000fe400000114ec */
[----:B------:R-:W-:Y:S02]  /*127c0*/  @!P1 LEA.HI.X R7, R237, R10, R11, 0x2, P5 ;  /* 0x0000000aed079211 */ /* 0x000fe400028f140b */
[----:B-1----:R-:W-:-:S02]  /*127d0*/  @!P2 LEA R8, P5, R235, R3, 0x2 ;  /* 0x00000003eb08a211 */ /* 0x002fc400078a10ff */
[----:B------:R-:W-:Y:S01]  /*127e0*/  SHF.R.S32.HI R11, RZ, 0x1f, R234 ;  /* 0x0000001fff0b7819 */ /* 0x000fe200000114ea */
[----:B------:R1:W-:Y:S01]  /*127f0*/  @!P1 ST.E.64 desc[UR60][R6.64], R134 ;  /* 0x0000008606009985 */ /* 0x0003e2000c101b3c */
[----:B------:R-:W-:Y:S02]  /*12800*/  @!P2 LEA.HI.X R9, R235, R10, R14, 0x2, P5 ;  /* 0x0000000aeb09a211 */ /* 0x000fe400028f140e */
[----:B0-----:R-:W-:-:S04]  /*12810*/  @!P4 LEA R4, P3, R236, R3, 0x2 ;  /* 0x00000003ec04c211 */ /* 0x001fc800078610ff */
[----:B------:R-:W-:Y:S02]  /*12820*/  @!P4 LEA.HI.X R5, R236, R10, R12, 0x2, P3 ;  /* 0x0000000aec05c211 */ /* 0x000fe400018f140c */
[----:B------:R-:W-:-:S03]  /*12830*/  @!P0 LEA R12, P3, R234, R3, 0x2 ;  /* 0x00000003ea0c8211 */ /* 0x000fc600078610ff */
[----:B------:R1:W-:Y:S01]  /*12840*/  @!P4 ST.E.64 desc[UR60][R4.64], R138 ;  /* 0x0000008a0400c985 */ /* 0x0003e2000c101b3c */
[----:B------:R-:W-:-:S03]  /*12850*/  @!P0 LEA.HI.X R13, R234, R10, R11, 0x2, P3 ;  /* 0x0000000aea0d8211 */ /* 0x000fc600018f140b */
[----:B------:R1:W-:Y:S04]  /*12860*/  @!P2 ST.E.64 desc[UR60][R8.64], R142 ;  /* 0x0000008e0800a985 */ /* 0x0003e8000c101b3c */
[----:B------:R1:W-:Y:S01]  /*12870*/  @!P0 ST.E.64 desc[UR60][R12.64], R146 ;  /* 0x000000920c008985 */ /* 0x0003e2000c101b3c */
[----:B------:R-:W-:-:S13]  /*12880*/  ISETP.GE.AND P0, PT, R233, UR4, PT ;  /* 0x00000004e9007c0c */ /* 0x000fda000bf06270 */
[----:B-1----:R-:W-:Y:S05]  /*12890*/  @P0 BRA `(.L_x_1463) ;  /* 0x0000000c00e80947 */ /* 0x002fea0003800000 */
[----:B------:R-:W-:Y:S02]  /*128a0*/  SHF.R.S32.HI R11, RZ, 0x1f, R233 ;  /* 0x0000001fff0b7819 */ /* 0x000fe400000114e9 */
[----:B------:R-:W-:-:S04]  /*128b0*/  LEA R4, P0, R233, R3, 0x2 ;  /* 0x00000003e9047211 */ /* 0x000fc800078010ff */
[----:B------:R-:W-:-:S05]  /*128c0*/  LEA.HI.X R5, R233, R10, R11, 0x2, P0 ;  /* 0x0000000ae9057211 */ /* 0x000fca00000f140b */
[----:B------:R0:W-:Y:S01]  /*128d0*/  ST.E.64 desc[UR60][R4.64], R150 ;  /* 0x0000009604007985 */ /* 0x0001e2000c101b3c */
[----:B------:R-:W-:Y:S05]  /*128e0*/  BRA `(.L_x_1463) ;  /* 0x0000000c00d47947 */ /* 0x000fea0003800000 */
.L_x_1450:
        /* <DEDUP_REMOVED lines=26> */
.L_x_1468:
        /* <DEDUP_REMOVED lines=18> */
[----:B------:R-:W-:-:S05]  /*12bb0*/  SEL R24, R24, 0xa78, P0 ;  /* 0x00000a7818187807 */ /* 0x000fca0000000000 */
[----:B------:R-:W3:Y:S08]  /*12bc0*/  LDC.64 R8, c[0x0][R24+0x220] ;  /* 0x0000880018087b82 */ /* 0x000ef00000000a00 */
[----:B------:R-:W4:Y:S08]  /*12bd0*/  LDC.64 R12, c[0x0][R24+0x218] ;  /* 0x00008600180c7b82 */ /* 0x000f300000000a00 */
[----:B------:R-:W5:Y:S08]  /*12be0*/  LDC.64 R10, c[0x0][R24+0x228] ;  /* 0x00008a00180a7b82 */ /* 0x000f700000000a00 */
[----:B------:R-:W0:Y:S08]  /*12bf0*/  @P1 LDC R0, c[0x0][0xcec] ;  /* 0x00033b00ff001b82 */ /* 0x000e300000000800 */
[----:B------:R-:W1:Y:S08]  /*12c00*/  LDC.64 R6, c[0x0][R24+0x210] ;  /* 0x0000840018067b82 */ /* 0x000e700000000a00 */
[----:B------:R-:W5:Y:S01]  /*12c10*/  @P1 LDC R27, c[0x0][0xcf0] ;  /* 0x00033c00ff1b1b82 */ /* 0x000f620000000800 */
[----:B0-----:R-:W-:-:S07]  /*12c20*/  @P1 IMAD.HI.U32 R0, R31, R0, RZ ;  /* 0x000000001f001227 */ /* 0x001fce00078e00ff */
[----:B--2---:R-:W0:Y:S01]  /*12c30*/  @!P0 LDC R4, c[0x0][0xc50] ;  /* 0x00031400ff048b82 */ /* 0x004e220000000800 */
[-C--:B---3--:R-:W-:Y:S02]  /*12c40*/  IMAD R9, R9, R29.reuse, RZ ;  /* 0x0000001d09097224 */ /* 0x088fe400078e02ff */
[----:B------:R-:W-:-:S05]  /*12c50*/  IMAD.WIDE.U32 R14, R8, R29, RZ ;  /* 0x0000001d080e7225 */ /* 0x000fca00078e00ff */
[----:B------:R-:W2:Y:S01]  /*12c60*/  @!P0 LDC R5, c[0x0][0xc54] ;  /* 0x00031500ff058b82 */ /* 0x000ea20000000800 */
[-C--:B----4-:R-:W-:Y:S02]  /*12c70*/  IMAD R25, R13, R222.reuse, RZ ;  /* 0x000000de0d197224 */ /* 0x090fe400078e02ff */
[----:B------:R-:W-:Y:S01]  /*12c80*/  IMAD.WIDE.U32 R12, R12, R222, RZ ;  /* 0x000000de0c0c7225 */ /* 0x000fe200078e00ff */
[----:B-----5:R-:W-:-:S03]  /*12c90*/  @P1 SHF.R.U32.HI R21, RZ, R27, R0 ;  /* 0x0000001bff151219 */ /* 0x020fc60000011600 */
[----:B------:R-:W-:Y:S01]  /*12ca0*/  IMAD R27, R8, R28, R9 ;  /* 0x0000001c081b7224 */ /* 0x000fe200078e0209 */
[----:B------:R-:W-:Y:S01]  /*12cb0*/  SEL R9, R230, RZ, P0 ;  /* 0x000000ffe6097207 */ /* 0x000fe20000000000 */
[----:B------:R-:W-:Y:S01]  /*12cc0*/  IMAD.IADD R25, R13, 0x1, R25 ;  /* 0x000000010d197824 */ /* 0x000fe200078e0219 */
[----:B------:R-:W-:Y:S01]  /*12cd0*/  IADD3 R12, P1, P3, R14, R12, R3 ;  /* 0x0000000c0e0c7210 */ /* 0x000fe20007b3e003 */
[----:B------:R-:W-:Y:S02]  /*12ce0*/  IMAD.MOV R0, RZ, RZ, -R21 ;  /* 0x000000ffff007224 */ /* 0x000fe400078e0a15 */
[----:B------:R-:W-:Y:S02]  /*12cf0*/  IMAD.IADD R27, R15, 0x1, R27 ;  /* 0x000000010f1b7824 */ /* 0x000fe400078e021b */
        /* <DEDUP_REMOVED lines=8> */
[-C--:B-1----:R-:W-:Y:S01]  /*12d80*/  IMAD R0, R7, R11.reuse, RZ ;  /* 0x0000000b07007224 */ /* 0x082fe200078e02ff */
[----:B------:R-:W-:Y:S01]  /*12d90*/  SHF.R.S32.HI R13, RZ, 0x1f, R11 ;  /* 0x0000001fff0d7819 */ /* 0x000fe2000001140b */
[----:B------:R-:W-:Y:S02]  /*12da0*/  IMAD.MOV.U32 R7, RZ, RZ, -0x800000 ;  /* 0xff800000ff077424 */ /* 0x000fe400078e00ff */
[----:B------:R-:W-:-:S04]  /*12db0*/  IMAD.WIDE.U32 R8, R6, R11, R8 ;  /* 0x0000000b06087225 */ /* 0x000fc800078e0008 */
[----:B------:R-:W-:Y:S01]  /*12dc0*/  IMAD R13, R6, R13, R0 ;  /* 0x0000000d060d7224 */ /* 0x000fe200078e0200 */
[----:B0-----:R-:W-:-:S03]  /*12dd0*/  LEA R4, P0, R8, R4, 0x2 ;  /* 0x0000000408047211 */ /* 0x001fc600078010ff */
[----:B------:R-:W-:-:S05]  /*12de0*/  IMAD.IADD R0, R9, 0x1, R13 ;  /* 0x0000000109007824 */ /* 0x000fca00078e020d */
[----:B--2---:R-:W-:-:S05]  /*12df0*/  LEA.HI.X R5, R8, R5, R0, 0x2, P0 ;  /* 0x0000000508057211 */ /* 0x004fca00000f1400 */
[----:B------:R2:W-:Y:S02]  /*12e00*/  STG.E desc[UR60][R4.64], R7 ;  /* 0x0000000704007986 */ /* 0x0005e4000c10193c */
.L_x_1470:
[----:B------:R-:W-:Y:S05]  /*12e10*/  BSYNC B1 ;  /* 0x0000000000017941 */ /* 0x000fea0003800000 */
.L_x_1469:
[----:B------:R-:W-:Y:S05]  /*12e20*/  @P2 BRA `(.L_x_1463) ;  /* 0x0000000800842947 */ /* 0x000fea0003800000 */
[----:B------:R-:W3:Y:S01]  /*12e30*/  LDC R21, c[0x0][0xce8] ;  /* 0x00033a00ff157b82 */ /* 0x000ee20000000800 */
[----:B--2---:R-:W-:Y:S01]  /*12e40*/  SHF.R.S32.HI R5, RZ, 0x1f, R30 ;  /* 0x0000001fff057819 */ /* 0x004fe2000001141e */
[----:B------:R-:W-:Y:S01]  /*12e50*/  ULDC.64 UR4, c[0x0][0xba0] ;  /* 0x0002e80000047ab9 */ /* 0x000fe20000000a00 */
[----:B------:R-:W-:Y:S02]  /*12e60*/  VIADD R25, R203, 0xc0 ;  /* 0x000000c0cb197836 */ /* 0x000fe40000000000 */
[----:B------:R-:W-:Y:S01]  /*12e70*/  LEA.HI R8, R5, R30, RZ, 0x3 ;  /* 0x0000001e05087211 */ /* 0x000fe200078f18ff */
[----:B------:R-:W-:Y:S02]  /*12e80*/  IMAD R0, R26, UR4, RZ ;  /* 0x000000041a007c24 */ /* 0x000fe4000f8e02ff */
[C---:B------:R-:W-:Y:S01]  /*12e90*/  IMAD.WIDE.U32 R4, R3.reuse, UR4, RZ ;  /* 0x0000000403047c25 */ /* 0x040fe2000f8e00ff */
[----:B------:R-:W-:Y:S02]  /*12ea0*/  LOP3.LUT R9, R8, 0xfffffff8, RZ, 0xc0, !PT ;  /* 0xfffffff808097812 */ /* 0x000fe400078ec0ff */
[----:B------:R-:W-:Y:S01]  /*12eb0*/  SHF.R.S32.HI R8, RZ, 0x3, R8 ;  /* 0x00000003ff087819 */ /* 0x000fe20000011408 */
[----:B------:R-:W-:Y:S01]  /*12ec0*/  IMAD R7, R3, UR5, R0 ;  /* 0x0000000503077c24 */ /* 0x000fe2000f8e0200 */
[----:B------:R-:W-:Y:S01]  /*12ed0*/  ULDC.64 UR4, c[0x0][0xbe8] ;  /* 0x0002fa0000047ab9 */ /* 0x000fe20000000a00 */
[----:B------:R-:W-:-:S02]  /*12ee0*/  IMAD.IADD R0, R30, 0x1, -R9 ;  /* 0x000000011e007824 */ /* 0x000fc400078e0a09 */
        /* <DEDUP_REMOVED lines=19> */
[----:B------:R-:W-:Y:S01]  /*13020*/  IMAD R7, R21, R6, R9 ;  /* 0x0000000615077224 */ /* 0x000fe200078e0209 */
[----:B------:R-:W-:Y:S01]  /*13030*/  SHF.R.S32.HI R6, RZ, 0x1f, R25 ;  /* 0x0000001fff067819 */ /* 0x000fe20000011419 */
        /* <DEDUP_REMOVED lines=9> */
[----:B------:R-:W-:-:S03]  /*130d0*/  ULDC.64 UR4, c[0x0][0xb80] ;  /* 0x0002e00000047ab9 */ /* 0x000fc60000000a00 */
[----:B------:R-:W-:Y:S01]  /*130e0*/  IMAD.IADD R5, R5, 0x1, R3 ;  /* 0x0000000105057824 */ /* 0x000fe200078e0203 */
[----:B------:R-:W-:Y:S01]  /*130f0*/  LEA R3, P0, R4, UR4, 0x1 ;  /* 0x0000000404037c11 */ /* 0x000fe2000f8008ff */
[----:B------:R-:W-:-:S03]  /*13100*/  UMOV UR4, 0xffffffff ;  /* 0xffffffff00047882 */ /* 0x000fc60000000000 */
[----:B------:R-:W-:Y:S01]  /*13110*/  LEA.HI.X R4, R4, UR5, R5, 0x1, P0 ;  /* 0x0000000504047c11 */ /* 0x000fe200080f0c05 */
[----:B------:R-:W-:Y:S08]  /*13120*/  BRA.DIV UR4, `(.L_x_1471) ;  /* 0x0000009e04f07947 */ /* 0x000ff0000b800000 */
[----:B------:R2:W3:Y:S04]  /*13130*/  SHFL.IDX PT, R0, R4, RZ, 0x181f ;  /* 0x00181fff04007589 */ /* 0x0004e800000e0000 */
[----:B------:R2:W4:Y:S02]  /*13140*/  SHFL.IDX PT, R14, R3, RZ, 0x181f ;  /* 0x00181fff030e7589 */ /* 0x00052400000e0000 */
.L_x_1694:
        /* <DEDUP_REMOVED lines=12> */
[-C--:B----4-:R-:W-:Y:S02]  /*13210*/  @!P3 LEA R8, P5, R203, R14.reuse, 0x1 ;  /* 0x0000000ecb08b211 */ /* 0x090fe400078a08ff */
[----:B------:R-:W-:Y:S02]  /*13220*/  @!P2 LEA R10, P4, R221, R14, 0x1 ;  /* 0x0000000edd0aa211 */ /* 0x000fe400078808ff */
[----:B---3--:R-:W-:Y:S02]  /*13230*/  @!P3 LEA.HI.X R9, R203, R0, R5, 0x1, P5 ;  /* 0x00000000cb09b211 */ /* 0x008fe400028f0c05 */
[----:B------:R-:W-:Y:S02]  /*13240*/  SHF.R.S32.HI R5, RZ, 0x1f, R220 ;  /* 0x0000001fff057819 */ /* 0x000fe400000114dc */
[----:B------:R-:W-:Y:S01]  /*13250*/  @!P1 LEA R12, P5, R220, R14, 0x1 ;  /* 0x0000000edc0c9211 */ /* 0x000fe200078a08ff */
[----:B------:R3:W-:Y:S01]  /*13260*/  @!P3 ST.E.128 desc[UR60][R8.64], RZ ;  /* 0x000000ff0800b985 */ /* 0x0007e2000c101d3c */
[----:B------:R-:W-:-:S02]  /*13270*/  @!P2 LEA.HI.X R11, R221, R0, R15, 0x1, P4 ;  /* 0x00000000dd0ba211 */ /* 0x000fc400020f0c0f */
[C---:B------:R-:W-:Y:S02]  /*13280*/  @!P0 LEA R14, P4, R25.reuse, R14, 0x1 ;  /* 0x0000000e190e8211 */ /* 0x040fe400078808ff */
[-C--:B------:R-:W-:Y:S01]  /*13290*/  @!P1 LEA.HI.X R13, R220, R0.reuse, R5, 0x1, P5 ;  /* 0x00000000dc0d9211 */ /* 0x080fe200028f0c05 */
[----:B------:R3:W-:Y:S01]  /*132a0*/  @!P2 ST.E.128 desc[UR60][R10.64], RZ ;  /* 0x000000ff0a00a985 */ /* 0x0007e2000c101d3c */
[----:B------:R-:W-:-:S03]  /*132b0*/  @!P0 LEA.HI.X R15, R25, R0, R6, 0x1, P4 ;  /* 0x00000000190f8211 */ /* 0x000fc600020f0c06 */
[----:B------:R3:W-:Y:S04]  /*132c0*/  @!P1 ST.E.128 desc[UR60][R12.64], RZ ;  /* 0x000000ff0c009985 */ /* 0x0007e8000c101d3c */
[----:B------:R3:W-:Y:S02]  /*132d0*/  @!P0 ST.E.128 desc[UR60][R14.64], RZ ;  /* 0x000000ff0e008985 */ /* 0x0007e4000c101d3c */
.L_x_1473:
[----:B------:R-:W-:Y:S05]  /*132e0*/  BSYNC B1 ;  /* 0x0000000000017941 */ /* 0x000fea0003800000 */
.L_x_1472:
[----:B------:R-:W-:-:S03]  /*132f0*/  UMOV UR4, 0xffffffff ;  /* 0xffffffff00047882 */ /* 0x000fc60000000000 */
[----:B------:R-:W-:Y:S05]  /*13300*/  BRA.DIV UR4, `(.L_x_1474) ;  /* 0x0000009e04ac7947 */ /* 0x000fea000b800000 */
[----:B---3--:R3:W0:Y:S04]  /*13310*/  SHFL.IDX PT, R0, R4, 0x1, 0x181f ;  /* 0x00381f0004007f89 */ /* 0x00862800000e0000 */
[----:B----4-:R3:W4:Y:S02]  /*13320*/  SHFL.IDX PT, R14, R3, 0x1, 0x181f ;  /* 0x00381f00030e7f89 */ /* 0x01072400000e0000 */
.L_x_1698:
        /* <DEDUP_REMOVED lines=12> */
[-C--:B----4-:R-:W-:Y:S02]  /*133f0*/  @!P3 LEA R8, P5, R203, R14.reuse, 0x1 ;  /* 0x0000000ecb08b211 */ /* 0x090fe400078a08ff */
        /* <DEDUP_REMOVED lines=11> */
.L_x_1476:
[----:B------:R-:W-:Y:S05]  /*134b0*/  BSYNC B1 ;  /* 0x0000000000017941 */ /* 0x000fea0003800000 */
.L_x_1475:
[----:B------:R-:W-:-:S03]  /*134c0*/  UMOV UR4, 0xffffffff ;  /* 0xffffffff00047882 */ /* 0x000fc60000000000 */
[----:B------:R-:W-:Y:S05]  /*134d0*/  BRA.DIV UR4, `(.L_x_1477) ;  /* 0x0000009e04807947 */ /* 0x000fea000b800000 */
[----:B0-----:R0:W0:Y:S04]  /*134e0*/  SHFL.IDX PT, R0, R4, 0x2, 0x181f ;  /* 0x00581f0004007f89 */ /* 0x00102800000e0000 */
[----:B----4-:R4:W0:Y:S02]  /*134f0*/  SHFL.IDX PT, R14, R3, 0x2, 0x181f ;  /* 0x00581f00030e7f89 */ /* 0x01082400000e0000 */
.L_x_1702:
        /* <DEDUP_REMOVED lines=12> */
[-C--:B0-----:R-:W-:Y:S02]  /*135c0*/  @!P3 LEA R8, P5, R203, R14.reuse, 0x1 ;  /* 0x0000000ecb08b211 */ /* 0x081fe400078a08ff */
[----:B------:R-:W-:Y:S02]  /*135d0*/  @!P2 LEA R10, P4, R221, R14, 0x1 ;  /* 0x0000000edd0aa211 */ /* 0x000fe400078808ff */
[----:B------:R-:W-:Y:S02]  /*135e0*/  @!P3 LEA.HI.X R9, R203, R0, R12, 0x1, P5 ;  /* 0x00000000cb09b211 */ /* 0x000fe400028f0c0c */
        /* <DEDUP_REMOVED lines=9> */
.L_x_1479:
[----:B------:R-:W-:Y:S05]  /*13680*/  BSYNC B1 ;  /* 0x0000000000017941 */ /* 0x000fea0003800000 */
.L_x_1478:
[----:B------:R-:W-:-:S03]  /*13690*/  UMOV UR4, 0xffffffff ;  /* 0xffffffff00047882 */ /* 0x000fc60000000000 */
[----:B------:R-:W-:Y:S05]  /*136a0*/  BRA.DIV UR4, `(.L_x_1480) ;  /* 0x0000009e04547947 */ /* 0x000fea000b800000 */
[----:B0-----:R0:W0:Y:S04]  /*136b0*/  SHFL.IDX PT, R0, R4, 0x3, 0x181f ;  /* 0x00781f0004007f89 */ /* 0x00102800000e0000 */
[----:B------:R0:W0:Y:S02]  /*136c0*/  SHFL.IDX PT, R14, R3, 0x3, 0x181f ;  /* 0x00781f00030e7f89 */ /* 0x00002400000e0000 */
.L_x_1706:
        /* <DEDUP_REMOVED lines=11> */
[-C--:B------:R-:W-:Y:S02]  /*13780*/  @!P3 LEA R4, P5, R203, R14.reuse, 0x1 ;  /* 0x0000000ecb04b211 */ /* 0x080fe400078a08ff */
        /* <DEDUP_REMOVED lines=11> */
.L_x_1463:
[----:B------:R-:W-:Y:S05]  /*13840*/  BSYNC B0 ;  /* 0x0000000000007941 */ /* 0x000fea0003800000 */
.L_x_1449:
[----:B------:R-:W-:Y:S02]  /*13850*/  ULDC UR4, c[0x0][0xd3c] ;  /* 0x00034f0000047ab9 */ /* 0x000fe40000000800 */
[----:B-1----:R-:W-:-:S13]  /*13860*/  ISETP.GE.AND P0, PT, R43, UR4, PT ;  /* 0x000000042b007c0c */ /* 0x002fda000bf06270 */
[----:B------:R-:W-:Y:S05]  /*13870*/  @!P0 BRA `(.L_x_1481) ;  /* 0xfffffed800ec8947 */ /* 0x000fea000383ffff */
[----:B------:R-:W-:Y:S05]  /*13880*/  BRA `(.L_x_1333) ;  /* 0x00000088009c7947 */ /* 0x000fea0003800000 */
.L_x_1331:
[----:B------:R-:W-:-:S08]  /*13890*/  NOP ;  /* 0x0000000000007918 */ /* 0x000fd00000000000 */
[----:B0-----:R-:W0:-:S00]  /*138a0*/  USETMAXREG.DEALLOC.CTAPOOL 0x18 ;  /* 0x00000018000079c8 */ /* 0x001e0000080e0500 */
        /* <DEDUP_REMOVED lines=18> */
.L_x_1482:
        /* <DEDUP_REMOVED lines=43> */
.L_x_1486:
        /* <DEDUP_REMOVED lines=38> */
.L_x_1484:
        /* <DEDUP_REMOVED lines=20> */
.L_x_1487:
        /* <DEDUP_REMOVED lines=54> */
.L_x_1485:
[----:B------:R-:W-:Y:S01]  /*14380*/  IMAD.U32 R2, RZ, RZ, UR6 ;  /* 0x00000006ff027e24 */ /* 0x000fe2000f8e00ff */
[----:B------:R0:W-:Y:S04]  /*14390*/  STL [R1+0x4], RZ ;  /* 0x000004ff01007387 */ /* 0x0001e80000100800 */
[----:B------:R0:W-:Y:S04]  /*143a0*/  STL [R1+0x8], RZ ;  /* 0x000008ff01007387 */ /* 0x0001e80000100800 */
[----:B------:R0:W-:Y:S02]  /*143b0*/  STL [R1], R2 ;  /* 0x0000000201007387 */ /* 0x0001e40000100800 */
.L_x_1488:
        /* <DEDUP_REMOVED lines=10> */
.L_x_1483:
[----:B--2---:R-:W2:Y:S01]  /*14460*/  LDL R0, [R1+0xc] ;  /* 0x00000c0001007983 */ /* 0x004ea20000100800 */
[----:B------:R-:W-:Y:S01]  /*14470*/  ULDC UR4, c[0x0][0xd3c] ;  /* 0x00034f0000047ab9 */ /* 0x000fe20000000800 */
[----:B------:R-:W-:Y:S01]  /*14480*/  IMAD.MOV.U32 R19, RZ, RZ, RZ ;  /* 0x000000ffff137224 */ /* 0x000fe200078e00ff */
[----:B--2---:R-:W-:Y:S01]  /*14490*/  ISETP.GE.AND P0, PT, R0, UR4, PT ;  /* 0x0000000400007c0c */ /* 0x004fe2000bf06270 */
[----:B------:R-:W-:-:S05]  /*144a0*/  IMAD.MOV.U32 R0, RZ, RZ, 0x1 ;  /* 0x00000001ff007424 */ /* 0x000fca00078e00ff */
[----:B------:R2:W-:Y:S04]  /*144b0*/  STL [R1+0x1c], R0 ;  /* 0x00001c0001007387 */ /* 0x0005e80000100800 */
[----:B------:R2:W-:Y:S03]  /*144c0*/  STL [R1+0x80], RZ ;  /* 0x000080ff01007387 */ /* 0x0005e60000100800 */
[----:B------:R-:W-:Y:S05]  /*144d0*/  @P0 BRA `(.L_x_1489) ;  /* 0x0000007800a00947 */ /* 0x000fea0003800000 */
[----:B------:R-:W3:Y:S01]  /*144e0*/  S2UR UR5, SR_CgaCtaId ;  /* 0x00000000000579c3 */ /* 0x000ee20000008800 */
[C---:B--2---:R-:W-:Y:S01]  /*144f0*/  IMAD.SHL.U32 R0, R6.reuse, 0x8, RZ ;  /* 0x0000000806007824 */ /* 0x044fe200078e00ff */
[----:B------:R-:W-:Y:S01]  /*14500*/  LOP3.LUT R4, R6, 0x7f, RZ, 0xc0, !PT ;  /* 0x0000007f06047812 */ /* 0x000fe200078ec0ff */
[----:B------:R-:W-:Y:S01]  /*14510*/  UMOV UR4, 0x400 ;  /* 0x0000040000047882 */ /* 0x000fe20000000000 */
[----:B------:R-:W-:Y:S01]  /*14520*/  BSSY B8, `(.L_x_1489) ;  /* 0x00007a3000087945 */ /* 0x000fe20003800000 */
[----:B------:R-:W-:Y:S01]  /*14530*/  IMAD.MOV.U32 R19, RZ, RZ, RZ ;  /* 0x000000ffff137224 */ /* 0x000fe200078e00ff */
[----:B------:R-:W-:Y:S01]  /*14540*/  LOP3.LUT R3, R0, 0x1f8, RZ, 0xc0, !PT ;  /* 0x000001f800037812 */ /* 0x000fe200078ec0ff */
[----:B0-----:R-:W-:Y:S01]  /*14550*/  IMAD.SHL.U32 R2, R4, 0x8, RZ ;  /* 0x0000000804027824 */ /* 0x001fe200078e00ff */
[----:B------:R-:W-:Y:S01]  /*14560*/  LOP3.LUT R0, R0, 0x38, RZ, 0xc0, !PT ;  /* 0x0000003800007812 */ /* 0x000fe200078ec0ff */
[----:B------:R-:W-:Y:S01]  /*14570*/  ULDC.64 UR36, c[0x0][0x198] ;  /* 0x0000660000247ab9 */ /* 0x000fe20000000a00 */
[----:B------:R-:W-:Y:S01]  /*14580*/  LOP3.LUT R3, R3, 0x38, R6, 0x78, !PT ;  /* 0x0000003803037812 */ /* 0x000fe200078e7806 */
[----:B------:R-:W-:Y:S01]  /*14590*/  IMAD.SHL.U32 R6, R6, 0x10, RZ ;  /* 0x0000001006067824 */ /* 0x000fe200078e00ff */
[----:B------:R-:W-:-:S02]  /*145a0*/  ULDC UR38, c[0x0][0xc] ;  /* 0x0000030000267ab9 */ /* 0x000fc40000000800 */
[----:B------:R-:W-:Y:S02]  /*145b0*/  LOP3.LUT R3, R3, 0x200, R2, 0xf8, !PT ;  /* 0x0000020003037812 */ /* 0x000fe400078ef802 */
[----:B------:R-:W-:-:S04]  /*145c0*/  SHF.R.U32.HI R2, RZ, 0x3, R4 ;  /* 0x00000003ff027819 */ /* 0x000fc80000011604 */
[----:B------:R-:W-:Y:S01]  /*145d0*/  LOP3.LUT R4, R2, 0x70, R6, 0xf8, !PT ;  /* 0x0000007002047812 */ /* 0x000fe200078ef806 */
[----:B------:R-:W-:Y:S02]  /*145e0*/  IMAD.MOV.U32 R2, RZ, RZ, 0x1 ;  /* 0x00000001ff027424 */ /* 0x000fe400078e00ff */
[----:B------:R-:W-:Y:S01]  /*145f0*/  IMAD.MOV.U32 R4, RZ, RZ, 0x1 ;  /* 0x00000001ff047424 */ /* 0x000fe200078e00ff */
[----:B---3--:R-:W-:-:S06]  /*14600*/  ULEA UR4, UR5, UR4, 0x18 ;  /* 0x0000000405047291 */ /* 0x008fcc000f8ec03f */
[----:B------:R-:W-:-:S04]  /*14610*/  IMAD.U32 R18, RZ, RZ, UR4 ;  /* 0x00000004ff127e24 */ /* 0x000fc8000f8e00ff */
[----:B------:R-:W-:-:S05]  /*14620*/  IMAD R3, R3, 0x2, R18 ;  /* 0x0000000203037824 */ /* 0x000fca00078e0212 */
[----:B------:R0:W-:Y:S04]  /*14630*/  STL [R1+0x14], R3 ;  /* 0x0000140301007387 */ /* 0x0001e80000100800 */
[----:B------:R-:W-:Y:S04]  /*14640*/  STL [R1+0x80], RZ ;  /* 0x000080ff01007387 */ /* 0x000fe80000100800 */
[----:B------:R2:W-:Y:S01]  /*14650*/  STL [R1+0x20], R2 ;  /* 0x0000200201007387 */ /* 0x0005e20000100800 */
[----:B0-----:R-:W-:-:S03]  /*14660*/  LOP3.LUT R3, R0, 0x40, RZ, 0xfc, !PT ;  /* 0x0000004000037812 */ /* 0x001fc600078efcff */
[----:B------:R0:W-:Y:S04]  /*14670*/  STL [R1+0x10], RZ ;  /* 0x000010ff01007387 */ /* 0x0001e80000100800 */
[----:B------:R0:W-:Y:S01]  /*14680*/  STL [R1+0x1c], R4 ;  /* 0x00001c0401007387 */ /* 0x0001e20000100800 */
[C---:B--2---:R-:W-:Y:S02]  /*14690*/  LOP3.LUT R2, R0.reuse, 0x80, RZ, 0xfc, !PT ;  /* 0x0000008000027812 */ /* 0x044fe400078efcff */
[----:B------:R-:W-:-:S07]  /*146a0*/  LOP3.LUT R0, R0, 0xc0, RZ, 0xfc, !PT ;  /* 0x000000c000007812 */ /* 0x000fce00078efcff */
.L_x_1637:
[----:B--2---:R-:W2:Y:S01]  /*146b0*/  LDL R0, [R1+0xc] ;  /* 0x00000c0001007983 */ /* 0x004ea20000100800 */
[----:B------:R-:W2:Y:S01]  /*146c0*/  LDC.64 R2, c[0x0][0xd88] ;  /* 0x00036200ff027b82 */ /* 0x000ea20000000a00 */
[----:B------:R-:W-:Y:S05]  /*146d0*/  YIELD ;  /* 0x0000000000007946 */ /* 0x000fea0003800000 */
[----:B------:R-:W-:Y:S01]  /*146e0*/  ULDC.64 UR4, c[0x0][0xb20] ;  /* 0x0002c80000047ab9 */ /* 0x000fe20000000a00 */
[----:B01----:R-:W-:Y:S02]  /*146f0*/  CS2R R8, SRZ ;  /* 0x0000000000087805 */ /* 0x003fe4000001ff00 */
[----:B------:R-:W-:Y:S01]  /*14700*/  ISETP.NE.U32.AND P0, PT, RZ, UR4, PT ;  /* 0x00000004ff007c0c */ /* 0x000fe2000bf05070 */
[----:B------:R-:W-:Y:S01]  /*14710*/  ULDC.64 UR10, c[0x0][0xb10] ;  /* 0x0002c400000a7ab9 */ /* 0x000fe20000000a00 */
[----:B------:R-:W-:Y:S01]  /*14720*/  ULDC.64 UR8, c[0x0][0xb08] ;  /* 0x0002c20000087ab9 */ /* 0x000fe20000000a00 */
[----:B------:R-:W-:Y:S01]  /*14730*/  ULDC.64 UR6, c[0x0][0xb00] ;  /* 0x0002c00000067ab9 */ /* 0x000fe20000000a00 */
[----:B--2---:R-:W-:-:S05]  /*14740*/  IMAD.WIDE R2, R0, 0x4, R2 ;  /* 0x0000000400027825 */ /* 0x004fca00078e0202 */
[----:B------:R-:W0:Y:S01]  /*14750*/  LDG.E R13, desc[UR60][R2.64] ;  /* 0x0000003c020d7981 */ /* 0x000e22000c1e1900 */
[----:B------:R-:W-:Y:S01]  /*14760*/  ISETP.NE.AND.EX P0, PT, RZ, UR5, PT, P0 ;  /* 0x00000005ff007c0c */ /* 0x000fe2000bf05300 */
[----:B------:R-:W-:Y:S01]  /*14770*/  IMAD.MOV.U32 R0, RZ, RZ, RZ ;  /* 0x000000ffff007224 */ /* 0x000fe200078e00ff */
[----:B0-----:R-:W-:Y:S01]  /*14780*/  SHF.R.S32.HI R4, RZ, 0x1f, R13 ;  /* 0x0000001fff047819 */ /* 0x001fe2000001140d */
        /* <DEDUP_REMOVED lines=14> */
[----:B------:R-:W-:Y:S02]  /*14870*/  ISETP.NE.U32.AND P2, PT, RZ, UR8, PT ;  /* 0x00000008ff007c0c */ /* 0x000fe4000bf45070 */
[C---:B------:R-:W-:Y:S02]  /*14880*/  IADD3 R6, P5, R17.reuse, UR6, RZ ;  /* 0x0000000611067c10 */ /* 0x040fe4000ffbe0ff */
[----:B-1----:R-:W-:-:S02]  /*14890*/  IADD3 R2, P4, R17, UR4, RZ ;  /* 0x0000000411027c10 */ /* 0x002fc4000ff9e0ff */
[----:B------:R-:W-:Y:S02]  /*148a0*/  ISETP.NE.AND.EX P3, PT, RZ, UR11, PT, P3 ;  /* 0x0000000bff007c0c */ /* 0x000fe4000bf65330 */
[C---:B------:R-:W-:Y:S02]  /*148b0*/  IADD3.X R3, R14.reuse, UR5, RZ, P4, !PT ;  /* 0x000000050e037c10 */ /* 0x040fe4000a7fe4ff */
[----:B0-----:R-:W-:Y:S02]  /*148c0*/  IADD3 R4, P4, R17, UR8, RZ ;  /* 0x0000000811047c10 */ /* 0x001fe4000ff9e0ff */
        /* <DEDUP_REMOVED lines=30> */
.L_x_1490:
        /* <DEDUP_REMOVED lines=17> */
.L_x_1491:
[----:B------:R-:W-:Y:S05]  /*14bc0*/  @!P0 BRA `(.L_x_1492) ;  /* 0x00000000000c8947 */ /* 0x000fea0003800000 */
[----:B------:R-:W2:Y:S04]  /*14bd0*/  LDG.E R8, desc[UR60][R6.64] ;  /* 0x0000003c06087981 */ /* 0x000ea8000c1e1900 */
[----:B------:R-:W2:Y:S02]  /*14be0*/  LDG.E R6, desc[UR60][R6.64+0x4] ;  /* 0x0000043c06067981 */ /* 0x000ea4000c1e1900 */
[----:B--2---:R-:W-:-:S07]  /*14bf0*/  IMAD.IADD R8, R6, 0x1, -R8 ;  /* 0x0000000106087824 */ /* 0x004fce00078e0a08 */
.L_x_1492:
[----:B-----5:R-:W-:Y:S02]  /*14c00*/  IMAD.IADD R6, R8, 0x1, -R0 ;  /* 0x0000000108067824 */ /* 0x020fe400078e0a00 */
[----:B------:R-:W2:Y:S04]  /*14c10*/  @P2 LDG.E R0, desc[UR60][R4.64] ;  /* 0x0000003c04002981 */ /* 0x000ea8000c1e1900 */
[----:B------:R-:W2:Y:S01]  /*14c20*/  @P2 LDG.E R4, desc[UR60][R4.64+0x4] ;  /* 0x0000043c04042981 */ /* 0x000ea2000c1e1900 */
[----:B------:R-:W-:Y:S01]  /*14c30*/  LOP3.LUT R14, R10, 0xff, RZ, 0xc0, !PT ;  /* 0x000000ff0a0e7812 */ /* 0x000fe200078ec0ff */
[----:B------:R-:W-:Y:S01]  /*14c40*/  BSSY B0, `(.L_x_1493) ;  /* 0x000002a000007945 */ /* 0x000fe20003800000 */
[----:B------:R-:W-:Y:S01]  /*14c50*/  SHF.R.U32.HI R10, RZ, 0x10, R10 ;  /* 0x00000010ff0a7819 */ /* 0x000fe2000001160a */
[----:B--2---:R-:W-:-:S04]  /*14c60*/  @P2 IMAD.IADD R11, R4, 0x1, -R0 ;  /* 0x00000001040b2824 */ /* 0x004fc800078e0a00 */
[----:B01----:R-:W-:-:S04]  /*14c70*/  IMAD.IADD R2, R6, 0x1, R11 ;  /* 0x0000000106027824 */ /* 0x003fc800078e020b */
[C---:B------:R-:W-:Y:S01]  /*14c80*/  VIADD R0, R2.reuse, 0x5f ;  /* 0x0000005f02007836 */ /* 0x040fe20000000000 */
[----:B------:R-:W-:-:S03]  /*14c90*/  ISETP.GE.AND P1, PT, R2, 0x1, PT ;  /* 0x000000010200780c */ /* 0x000fc60003f26270 */
[----:B------:R-:W-:-:S05]  /*14ca0*/  IMAD.HI R0, R0, 0x2aaaaaab, RZ ;  /* 0x2aaaaaab00007827 */ /* 0x000fca00078e02ff */
[----:B------:R-:W-:-:S04]  /*14cb0*/  SHF.R.U32.HI R2, RZ, 0x1f, R0 ;  /* 0x0000001fff027819 */ /* 0x000fc80000011600 */
[----:B------:R-:W-:Y:S01]  /*14cc0*/  LEA.HI.SX32 R12, R0, R2, 0x1c ;  /* 0x00000002000c7211 */ /* 0x000fe200078fe2ff */
[----:B------:R-:W-:-:S04]  /*14cd0*/  IMAD.MOV.U32 R0, RZ, RZ, RZ ;  /* 0x000000ffff007224 */ /* 0x000fc800078e00ff */
[----:B------:R0:W-:Y:S04]  /*14ce0*/  STL [R1+0x44], R12 ;  /* 0x0000440c01007387 */ /* 0x0001e80000100800 */
[----:B------:R0:W-:Y:S01]  /*14cf0*/  STL [R1+0x84], R14 ;  /* 0x0000840e01007387 */ /* 0x0001e20000100800 */
[----:B------:R-:W-:Y:S05]  /*14d00*/  @!P1 BRA `(.L_x_1494) ;  /* 0x0000000000749947 */ /* 0x000fea0003800000 */
        /* <DEDUP_REMOVED lines=16> */
[----:B------:R-:W-:-:S05]  /*14e10*/  IABS R0, R2 ;  /* 0x0000000200007213 */ /* 0x000fca0000000000 */
        /* <DEDUP_REMOVED lines=12> */
.L_x_1494:
[----:B------:R-:W-:Y:S05]  /*14ee0*/  BSYNC B0 ;  /* 0x0000000000007941 */ /* 0x000fea0003800000 */
.L_x_1493:
[-C--:B------:R-:W-:Y:S01]  /*14ef0*/  IMAD R2, R14, R0.reuse, RZ ;  /* 0x000000000e027224 */ /* 0x080fe200078e02ff */
[----:B------:R-:W-:Y:S04]  /*14f00*/  BSSY B0, `(.L_x_1495) ;  /* 0x0000141000007945 */ /* 0x000fe80003800000 */
        /* <DEDUP_REMOVED lines=23> */
.L_x_1709:
[----:B-1----:R-:W-:Y:S02]  /*15080*/  ISETP.NE.AND P0, PT, R14, RZ, PT ;  /* 0x000000ff0e00720c */ /* 0x002fe40003f05270 */
[----:B------:R-:W-:-:S11]  /*15090*/  PLOP3.LUT P6, PT, PT, PT, PT, 0x8, 0x0 ;  /* 0x000000000000781c */ /* 0x000fd60003fce170 */
[----:B------:R-:W-:Y:S05]  /*150a0*/  @P0 BRA `(.L_x_1498) ;  /* 0x00000000000c0947 */ /* 0x000fea0003800000 */
[----:B------:R-:W-:-:S03]  /*150b0*/  UMOV UR4, 0xffffffff ;  /* 0xffffffff00047882 */ /* 0x000fc60000000000 */
[----:B------:R-:W-:Y:S05]  /*150c0*/  BRA.DIV UR4, `(.L_x_1499) ;  /* 0x0000008604487947 */ /* 0x000fea000b800000 */
[----:B------:R-:W-:-:S13]  /*150d0*/  ELECT P6, URZ, PT ;  /* 0x00000000003f782f */ /* 0x000fda00038c0000 */
.L_x_1498:
        /* <DEDUP_REMOVED lines=9> */
.L_x_1712:
[----:B------:R-:W-:Y:S05]  /*15170*/  BSYNC B1 ;  /* 0x0000000000017941 */ /* 0x000fea0003800000 */
.L_x_1500:
        /* <DEDUP_REMOVED lines=12> */
.L_x_1713:
[----:B------:R-:W-:Y:S05]  /*15240*/  BSYNC B2 ;  /* 0x0000000000027941 */ /* 0x000fea0003800000 */
.L_x_1504:
        /* <DEDUP_REMOVED lines=9> */
.L_x_1507:
[----:B------:R-:W-:Y:S05]  /*152e0*/  BSYNC B2 ;  /* 0x0000000000027941 */ /* 0x000fea0003800000 */
.L_x_1506:
        /* <DEDUP_REMOVED lines=13> */
.L_x_1508:
        /* <DEDUP_REMOVED lines=13> */
.L_x_1714:
[----:B------:R-:W-:Y:S05]  /*15490*/  BSYNC B2 ;  /* 0x0000000000027941 */ /* 0x000fea0003800000 */
.L_x_1509:
        /* <DEDUP_REMOVED lines=11> */
.L_x_1512:
[----:B------:R-:W-:Y:S05]  /*15550*/  BSYNC B2 ;  /* 0x0000000000027941 */ /* 0x000fea0003800000 */
.L_x_1511:
        /* <DEDUP_REMOVED lines=10> */
.L_x_1513:
        /* <DEDUP_REMOVED lines=15> */
.L_x_1514:
        /* <DEDUP_REMOVED lines=15> */
.L_x_1515:
        /* <DEDUP_REMOVED lines=15> */
.L_x_1516:
        /* <DEDUP_REMOVED lines=10> */
.L_x_1503:
[----:B------:R-:W-:Y:S05]  /*15970*/  BSYNC B1 ;  /* 0x0000000000017941 */ /* 0x000fea0003800000 */
.L_x_1502:
        /* <DEDUP_REMOVED lines=13> */
.L_x_1532:
        /* <DEDUP_REMOVED lines=13> */
.L_x_1715:
[----:B------:R-:W-:Y:S05]  /*15b20*/  BSYNC B2 ;  /* 0x0000000000027941 */ /* 0x000fea0003800000 */
.L_x_1519:
        /* <DEDUP_REMOVED lines=9> */
.L_x_1522:
[----:B------:R-:W-:Y:S05]  /*15bc0*/  BSYNC B2 ;  /* 0x0000000000027941 */ /* 0x000fea0003800000 */
.L_x_1521:
        /* <DEDUP_REMOVED lines=12> */
.L_x_1523:
        /* <DEDUP_REMOVED lines=13> */
.L_x_1716:
[----:B------:R-:W-:Y:S05]  /*15d60*/  BSYNC B2 ;  /* 0x0000000000027941 */ /* 0x000fea0003800000 */
.L_x_1524:
        /* <DEDUP_REMOVED lines=11> */
.L_x_1527:
[----:B------:R-:W-:Y:S05]  /*15e20*/  BSYNC B2 ;  /* 0x0000000000027941 */ /* 0x000fea0003800000 */
.L_x_1526:
        /* <DEDUP_REMOVED lines=10> */
.L_x_1528:
        /* <DEDUP_REMOVED lines=15> */
.L_x_1529:
        /* <DEDUP_REMOVED lines=15> */
.L_x_1530:
        /* <DEDUP_REMOVED lines=15> */
.L_x_1531:
        /* <DEDUP_REMOVED lines=10> */
.L_x_1518:
[----:B------:R-:W-:Y:S05]  /*16240*/  BSYNC B1 ;  /* 0x0000000000017941 */ /* 0x000fea0003800000 */
.L_x_1517:
        /* <DEDUP_REMOVED lines=12> */
.L_x_1496:
[----:B------:R-:W-:Y:S05]  /*16310*/  BSYNC B0 ;  /* 0x0000000000007941 */ /* 0x000fea0003800000 */
.L_x_1495:
[----:B------:R3:W5:Y:S01]  /*16320*/  LDL R7, [R1+0x44] ;  /* 0x0000440001077983 */ /* 0x0007620000100800 */
[----:B------:R-:W-:Y:S05]  /*16330*/  @!P0 WARPSYNC.ALL ;  /* 0x0000000000008948 */ /* 0x000fea0003800000 */
[----:B------:R3:W-:Y:S01]  /*16340*/  STL [R1+0x48], RZ ;  /* 0x000048ff01007387 */ /* 0x0007e20000100800 */
[----:B------:R-:W-:Y:S01]  /*16350*/  BSSY B0, `(.L_x_1533) ;  /* 0x0000020000007945 */ /* 0x000fe20003800000 */
[----:B------:R-:W-:Y:S06]  /*16360*/  @!P0 BAR.SYNC.DEFER_BLOCKING 0xc, 0x180 ;  /* 0x0306000000008b1d */ /* 0x000fec0000010000 */
[----:B---3--:R-:W-:Y:S05]  /*16370*/  @!P1 BRA `(.L_x_1534) ;  /* 0x0000000000749947 */ /* 0x008fea0003800000 */
[----:B------:R-:W-:-:S13]  /*16380*/  ISETP.NE.AND P0, PT, R10, RZ, PT ;  /* 0x000000ff0a00720c */ /* 0x000fda0003f05270 */
[----:B------:R-:W3:Y:S02]  /*16390*/  @!P0 LDC R10, c[0x0][0xae8] ;  /* 0x0002ba00ff0a8b82 */ /* 0x000ee40000000800 */
[----:B---3--:R-:W-:-:S04]  /*163a0*/  IABS R0, R10 ;  /* 0x0000000a00007213 */ /* 0x008fc80000000000 */
[----:B------:R-:W3:Y:S08]  /*163b0*/  I2F.RP R2, R0 ;  /* 0x0000000000027306 */ /* 0x000ef00000209400 */
[----:B---3--:R-:W3:Y:S02]  /*163c0*/  MUFU.RCP R2, R2 ;  /* 0x0000000200027308 */ /* 0x008ee40000001000 */
[----:B---3--:R-:W-:-:S06]  /*163d0*/  VIADD R2, R2, 0xffffffe ;  /* 0x0ffffffe02027836 */ /* 0x008fcc0000000000 */
[----:B------:R-:W3:Y:S02]  /*163e0*/  F2I.FTZ.U32.TRUNC.NTZ R3, R2 ;  /* 0x0000000200037305 */ /* 0x000ee4000021f000 */
[----:B---3--:R-:W-:-:S04]  /*163f0*/  IMAD.MOV R2, RZ, RZ, -R3 ;  /* 0x000000ffff027224 */ /* 0x008fc800078e0a03 */
[----:B-12---:R-:W-:Y:S02]  /*16400*/  IMAD R4, R2, R0, RZ ;  /* 0x0000000002047224 */ /* 0x006fe400078e02ff */
        /* <DEDUP_REMOVED lines=20> */
.L_x_1534:
[----:B------:R-:W-:Y:S05]  /*16550*/  BSYNC B0 ;  /* 0x0000000000007941 */ /* 0x000fea0003800000 */
.L_x_1533:
[----:B------:R-:W4:Y:S04]  /*16560*/  LDL R0, [R1+0x48] ;  /* 0x0000480001007983 */ /* 0x000f280000100800 */
[----:B---3--:R-:W4:Y:S01]  /*16570*/  LDL R2, [R1+0x84] ;  /* 0x0000840001027983 */ /* 0x008f220000100800 */
[----:B------:R-:W-:Y:S01]  /*16580*/  BSSY B7, `(.L_x_1535) ;  /* 0x00004c1000077945 */ /* 0x000fe20003800000 */
[----:B----4-:R-:W-:-:S05]  /*16590*/  IMAD R2, R2, R0, RZ ;  /* 0x0000000002027224 */ /* 0x010fca00078e02ff */
[----:B-----5:R-:W-:Y:S01]  /*165a0*/  VIADDMNMX R0, R2, R0, R7, PT ;  /* 0x0000000002007246 */ /* 0x020fe20003800107 */
        /* <DEDUP_REMOVED lines=10> */
[----:B-12---:R-:W1:Y:S01]  /*16650*/  LDC.64 R4, c[0x0][0xd60] ;  /* 0x00035800ff047b82 */ /* 0x006e620000000a00 */
[----:B------:R-:W3:Y:S08]  /*16660*/  FLO.U32 R0, UR4 ;  /* 0x0000000400007d00 */ /* 0x000ef000080e0000 */
[----:B------:R-:W1:Y:S01]  /*16670*/  POPC R2, UR4 ;  /* 0x0000000400027d09 */ /* 0x000e620008000000 */
[----:B---3--:R-:W-:-:S13]  /*16680*/  ISETP.EQ.U32.AND P0, PT, R0, R3, PT ;  /* 0x000000030000720c */ /* 0x008fda0003f02070 */
[----:B-1----:R-:W2:Y:S01]  /*16690*/  @P0 ATOMG.E.ADD.STRONG.GPU PT, R5, desc[UR60][R4.64], R2 ;  /* 0x00000002040509a8 */ /* 0x002ea200081ee1fc */
[----:B------:R-:W1:Y:S02]  /*166a0*/  S2R R3, SR_LTMASK ;  /* 0x0000000000037919 */ /* 0x000e640000003900 */
[----:B-1----:R-:W-:-:S06]  /*166b0*/  LOP3.LUT R3, R3, UR4, RZ, 0xc0, !PT ;  /* 0x0000000403037c12 */ /* 0x002fcc000f8ec0ff */
[----:B------:R-:W1:Y:S01]  /*166c0*/  POPC R3, R3 ;  /* 0x0000000300037309 */ /* 0x000e620000000000 */
[----:B--2---:R-:W1:Y:S02]  /*166d0*/  SHFL.IDX PT, R0, R5, R0, 0x1f ;  /* 0x00001f0005007589 */ /* 0x004e6400000e0000 */
[----:B-1----:R-:W-:-:S05]  /*166e0*/  IADD3 R0, R0, UR38, R3 ;  /* 0x0000002600007c10 */ /* 0x002fca000fffe003 */
[----:B------:R4:W-:Y:S01]  /*166f0*/  STL [R1], R0 ;  /* 0x0000000001007387 */ /* 0x0009e20000100800 */
[----:B------:R-:W-:Y:S05]  /*16700*/  BRA `(.L_x_1537) ;  /* 0x0000004800a07947 */ /* 0x000fea0003800000 */
.L_x_1536:
        /* <DEDUP_REMOVED lines=8> */
[----:B-12---:R-:W-:Y:S02]  /*16790*/  IMAD.U32 R4, RZ, RZ, UR6 ;  /* 0x00000006ff047e24 */ /* 0x006fe4000f8e00ff */
        /* <DEDUP_REMOVED lines=11> */
.L_x_1539:
[----:B------:R-:W-:Y:S05]  /*16850*/  BSYNC B6 ;  /* 0x0000000000067941 */ /* 0x000fea0003800000 */
.L_x_1538:
        /* <DEDUP_REMOVED lines=9> */
[----:B-12---:R-:W-:Y:S02]  /*168f0*/  IMAD.U32 R4, RZ, RZ, UR6 ;  /* 0x00000006ff047e24 */ /* 0x006fe4000f8e00ff */
[----:B------:R-:W-:Y:S02]  /*16900*/  IMAD.U32 R5, RZ, RZ, UR7 ;  /* 0x00000007ff057e24 */ /* 0x000fe4000f8e00ff */
[----:B------:R-:W-:Y:S02]  /*16910*/  IMAD.U32 R6, RZ, RZ, UR8 ;  /* 0x00000008ff067e24 */ /* 0x000fe4000f8e00ff */
[----:B------:R-:W-:-:S02]  /*16920*/  IMAD.U32 R7, RZ, RZ, UR9 ;  /* 0x00000009ff077e24 */ /* 0x000fc4000f8e00ff */
[----:B------:R-:W-:Y:S02]  /*16930*/  IMAD.U32 R10, RZ, RZ, UR4 ;  /* 0x00000004ff0a7e24 */ /* 0x000fe4000f8e00ff */
[----:B------:R-:W-:Y:S02]  /*16940*/  IMAD.U32 R11, RZ, RZ, UR5 ;  /* 0x00000005ff0b7e24 */ /* 0x000fe4000f8e00ff */
[----:B------:R-:W-:Y:S02]  /*16950*/  IMAD.MOV.U32 R8, RZ, RZ, 0x70 ;  /* 0x00000070ff087424 */ /* 0x000fe400078e00ff */
[----:B0-----:R-:W-:Y:S02]  /*16960*/  IMAD.MOV.U32 R12, RZ, RZ, 0x1 ;  /* 0x00000001ff0c7424 */ /* 0x001fe400078e00ff */
[----:B---3--:R-:W-:-:S07]  /*16970*/  IMAD.MOV.U32 R13, RZ, RZ, RZ ;  /* 0x000000ffff0d7224 */ /* 0x008fce00078e00ff */
[----:B------:R-:W-:-:S07]  /*16980*/  LEPC R20, `(.L_x_1542) ;  /* 0x000000001014794e */ /* 0x000fce0000000000 */
[----:B----4-:R-:W-:Y:S05]  /*16990*/  CALL.ABS.NOINC R2 ;  /* 0x0000000002007343 */ /* 0x010fea0003c00000 */
.L_x_1542:
        /* <DEDUP_REMOVED lines=16> */
.L_x_1541:
[----:B------:R-:W-:Y:S05]  /*16aa0*/  BSYNC B6 ;  /* 0x0000000000067941 */ /* 0x000fea0003800000 */
.L_x_1540:
[----:B-12---:R-:W2:Y:S01]  /*16ab0*/  LDL.LU R4, [R1+0x24] ;  /* 0x0000240001047983 */ /* 0x006ea20000300800 */
        /* <DEDUP_REMOVED lines=23> */
.L_x_1719:
        /* <DEDUP_REMOVED lines=11> */
.L_x_1722:
        /* <DEDUP_REMOVED lines=24> */
.L_x_1546:
[----:B-1----:R-:W2:Y:S01]  /*16e60*/  LDL R2, [R1+0x1c] ;  /* 0x00001c0001027983 */ /* 0x002ea20000100800 */
[----:B0-----:R-:W-:Y:S01]  /*16e70*/  IMAD R0, R19, 0x8, R18 ;  /* 0x0000000813007824 */ /* 0x001fe200078e0212 */
[----:B--2---:R-:W-:-:S04]  /*16e80*/  SHF.L.U32 R2, R2, 0x1f, RZ ;  /* 0x0000001f02027819 */ /* 0x004fc800000006ff */
[----:B------:R-:W0:Y:S02]  /*16e90*/  SYNCS.PHASECHK.TRANS64.TRYWAIT P0, [R0+URZ+0x32440], R2 ;  /* 0x03244002000075a7 */ /* 0x000e24000800017f */
[----:B0-----:R-:W-:Y:S05]  /*16ea0*/  @!P0 BRA `(.L_x_1547) ;  /* 0x0000006800a88947 */ /* 0x001fea0003800000 */
.L_x_1723:
        /* <DEDUP_REMOVED lines=11> */
.L_x_1548:
        /* <DEDUP_REMOVED lines=24> */
.L_x_1544:
[----:B0-----:R-:W2:Y:S04]  /*170e0*/  LDL.LU R4, [R1+0x30] ;  /* 0x0000300001047983 */ /* 0x001ea80000300800 */
[----:B------:R-:W3:Y:S04]  /*170f0*/  LDL.LU R3, [R1+0x58] ;  /* 0x0000580001037983 */ /* 0x000ee80000300800 */
[----:B-1----:R-:W4:Y:S01]  /*17100*/  LDL R2, [R1+0x38] ;  /* 0x0000380001027983 */ /* 0x002f220000100800 */
        /* <DEDUP_REMOVED lines=8> */
[----:B--2---:R-:W-:Y:S02]  /*17190*/  SEL R0, R4, RZ, !P0 ;  /* 0x000000ff04007207 */ /* 0x004fe40004000000 */
[----:B---3--:R-:W-:-:S03]  /*171a0*/  SEL R3, R3, RZ, !P0 ;  /* 0x000000ff03037207 */ /* 0x008fc60004000000 */
[----:B------:R4:W-:Y:S02]  /*171b0*/  STL [R1+0x40], R0 ;  /* 0x0000400001007387 */ /* 0x0009e40000100800 */
[----:B----4-:R-:W-:-:S05]  /*171c0*/  SHF.R.S32.HI R0, RZ, 0x1f, R2 ;  /* 0x0000001fff007819 */ /* 0x010fca0000011402 */
[----:B------:R0:W-:Y:S04]  /*171d0*/  STL [R1+0x58], R0 ;  /* 0x0000580001007387 */ /* 0x0001e80000100800 */
[----:B------:R0:W-:Y:S01]  /*171e0*/  STL [R1+0x6c], R3 ;  /* 0x00006c0301007387 */ /* 0x0001e20000100800 */
[----:B------:R-:W-:Y:S05]  /*171f0*/  @!P1 BRA `(.L_x_1550) ;  /* 0x0000000000409947 */ /* 0x000fea0003800000 */
[----:B------:R-:W-:Y:S01]  /*17200*/  MOV R2, 0x0 ;  /* 0x0000000000027802 */ /* 0x000fe20000000f00 */
[----:B------:R-:W-:Y:S01]  /*17210*/  ULDC.64 UR4, c[0x4][0x98] ;  /* 0x0100260000047ab9 */ /* 0x000fe20000000a00 */
[----:B------:R-:W-:Y:S01]  /*17220*/  ULDC.64 UR6, c[0x4][0xa0] ;  /* 0x0100280000067ab9 */ /* 0x000fe20000000a00 */
[----:B------:R-:W-:Y:S01]  /*17230*/  ULDC.64 UR8, c[0x4][0x20] ;  /* 0x0100080000087ab9 */ /* 0x000fe20000000a00 */
[----:B------:R-:W-:Y:S02]  /*17240*/  IMAD.U32 R4, RZ, RZ, UR4 ;  /* 0x00000004ff047e24 */ /* 0x000fe4000f8e00ff */
[----:B0-----:R-:W0:Y:S01]  /*17250*/  LDC.64 R2, c[0x4][R2] ;  /* 0x0100000002027b82 */ /* 0x001e220000000a00 */
        /* <DEDUP_REMOVED lines=10> */
.L_x_1550:
[----:B------:R-:W-:Y:S05]  /*17300*/  BSYNC B6 ;  /* 0x0000000000067941 */ /* 0x000fea0003800000 */
.L_x_1549:
[----:B------:R-:W2:Y:S01]  /*17310*/  LDL.LU R5, [R1+0x4] ;  /* 0x0000040001057983 */ /* 0x000ea20000300800 */
[----:B------:R-:W1:Y:S01]  /*17320*/  LDC R8, c[0x0][0x448] ;  /* 0x00011200ff087b82 */ /* 0x000e620000000800 */
[----:B------:R-:W-:Y:S01]  /*17330*/  ULDC.64 UR4, c[0x0][0x298] ;  /* 0x0000a60000047ab9 */ /* 0x000fe20000000a00 */
[----:B------:R-:W-:Y:S01]  /*17340*/  ULDC.64 UR6, c[0x0][0x280] ;  /* 0x0000a00000067ab9 */ /* 0x000fe20000000a00 */
[----:B------:R-:W3:Y:S04]  /*17350*/  LDL R4, [R1+0x58] ;  /* 0x0000580001047983 */ /* 0x000ee80000100800 */
[----:B------:R-:W4:Y:S04]  /*17360*/  LDL R10, [R1+0x38] ;  /* 0x00003800010a7983 */ /* 0x000f280000100800 */
[----:B------:R-:W4:Y:S01]  /*17370*/  LDL R9, [R1+0x6c] ;  /* 0x00006c0001097983 */ /* 0x000f220000100800 */
[----:B------:R-:W1:Y:S01]  /*17380*/  S2R R2, SR_TID.X ;  /* 0x0000000000027919 */ /* 0x000e620000002100 */
[----:B0-----:R-:W0:Y:S02]  /*17390*/  S2R R0, SR_TID.X ;  /* 0x0000000000007919 */ /* 0x001e240000002100 */
[----:B------:R-:W4:Y:S01]  /*173a0*/  LDL R7, [R1+0x40] ;  /* 0x0000400001077983 */ /* 0x000f220000100800 */
[----:B-1----:R-:W-:-:S13]  /*173b0*/  ISETP.NE.AND P0, PT, R8, 0x1, PT ;  /* 0x000000010800780c */ /* 0x002fda0003f05270 */
[----:B------:R-:W1:Y:S01]  /*173c0*/  @P0 LDC R3, c[0x0][0x450] ;  /* 0x00011400ff030b82 */ /* 0x000e620000000800 */
[----:B------:R-:W-:-:S04]  /*173d0*/  LOP3.LUT R2, R2, 0x7f, RZ, 0xc0, !PT ;  /* 0x0000007f02027812 */ /* 0x000fc800078ec0ff */
        /* <DEDUP_REMOVED lines=8> */
[----:B-1----:R-:W-:Y:S01]  /*17460*/  @P0 SHF.R.U32.HI R0, RZ, R3, R2 ;  /* 0x00000003ff000219 */ /* 0x002fe20000011602 */
[----:B---3--:R-:W-:-:S04]  /*17470*/  IMAD R2, R4, UR4, RZ ;  /* 0x0000000404027c24 */ /* 0x008fc8000f8e02ff */
[C---:B----4-:R-:W-:Y:S02]  /*17480*/  IMAD R4, R10.reuse, UR5, R2 ;  /* 0x000000050a047c24 */ /* 0x050fe4000f8e0202 */
        /* <DEDUP_REMOVED lines=35> */
[----:B------:R-:W2:Y:S01]  /*176c0*/  LDL R11, [R1+0x4c] ;  /* 0x00004c00010b7983 */ /* 0x000ea20000100800 */
[----:B------:R-:W0:Y:S03]  /*176d0*/  S2R R5, SR_TID.X ;  /* 0x0000000000057919 */ /* 0x000e260000002100 */
[----:B------:R-:W-:Y:S01]  /*176e0*/  SHFL.IDX PT, R4, R2, RZ, 0x181f ;  /* 0x00181fff02047589 */ /* 0x000fe200000e0000 */
[----:B0-----:R-:W-:-:S04]  /*176f0*/  LOP3.LUT R5, R5, 0x7f, RZ, 0xc0, !PT ;  /* 0x0000007f05057812 */ /* 0x001fc800078ec0ff */
[----:B------:R-:W-:Y:S02]  /*17700*/  SHF.R.U32.HI R7, RZ, 0x3, R5 ;  /* 0x00000003ff077819 */ /* 0x000fe40000011605 */
[----:B------:R-:W0:Y:S01]  /*17710*/  SHFL.IDX PT, R5, R3, RZ, 0x181f ;  /* 0x00181fff03057589 */ /* 0x000e2200000e0000 */
[----:B--2---:R-:W-:Y:S02]  /*17720*/  IMAD R0, R11, R8, RZ ;  /* 0x000000080b007224 */ /* 0x004fe400078e02ff */
[----:B------:R-:W-:-:S05]  /*17730*/  IMAD.IADD R11, R7, 0x1, R6 ;  /* 0x00000001070b7824 */ /* 0x000fca00078e0206 */
[C---:B------:R-:W-:Y:S01]  /*17740*/  ISETP.GE.AND P1, PT, R11.reuse, R0, PT ;  /* 0x000000000b00720c */ /* 0x040fe20003f26270 */
[----:B------:R-:W1:Y:S01]  /*17750*/  SHFL.IDX PT, R6, R3, 0x1, 0x181f ;  /* 0x00381f0003067f89 */ /* 0x000e6200000e0000 */
[----:B------:R-:W-:-:S03]  /*17760*/  VIADD R8, R11, 0x10 ;  /* 0x000000100b087836 */ /* 0x000fc60000000000 */
[----:B------:R-:W2:Y:S08]  /*17770*/  SHFL.IDX PT, R7, R2, 0x1, 0x181f ;  /* 0x00381f0002077f89 */ /* 0x000eb000000e0000 */
[----:B0-----:R-:W-:-:S05]  /*17780*/  @!P1 LEA R5, P3, R10, R5, 0x1 ;  /* 0x000000050a059211 */ /* 0x001fca00078608ff */
[----:B------:R-:W-:Y:S01]  /*17790*/  @!P1 IMAD.X R4, RZ, RZ, R4, P3 ;  /* 0x000000ffff049224 */ /* 0x000fe200018e0604 */
[----:B------:R-:W-:-:S04]  /*177a0*/  ISETP.GE.AND P2, PT, R8, R0, PT ;  /* 0x000000000800720c */ /* 0x000fc80003f46270 */
[----:B------:R-:W-:-:S04]  /*177b0*/  @!P1 LOP3.LUT R5, R5, R4, RZ, 0x3c, !PT ;  /* 0x0000000405059212 */ /* 0x000fc800078e3cff */
[----:B------:R-:W-:-:S04]  /*177c0*/  @!P1 LOP3.LUT R4, R5, R4, RZ, 0x3c, !PT ;  /* 0x0000000405049212 */ /* 0x000fc800078e3cff */
[----:B------:R-:W-:-:S05]  /*177d0*/  @!P1 LOP3.LUT R5, R5, R4, RZ, 0x3c, !PT ;  /* 0x0000000405059212 */ /* 0x000fca00078e3cff */
[----:B-----5:R1:W-:Y:S02]  /*177e0*/  @!P1 LDGSTS.E.BYPASS.LTC128B.128 [R9+0x18400], desc[UR60][R4.64], !P0 ;  /* 0x1840000004099fae */ /* 0x0203e4000c101d7c */
[----:B-1----:R-:W-:-:S05]  /*177f0*/  @!P2 LEA R5, P1, R10, R6, 0x1 ;  /* 0x000000060a05a211 */ /* 0x002fca00078208ff */
[----:B--2---:R-:W-:-:S05]  /*17800*/  @!P2 IMAD.X R4, RZ, RZ, R7, P1 ;  /* 0x000000ffff04a224 */ /* 0x004fca00008e0607 */
[----:B------:R-:W-:-:S04]  /*17810*/  @!P2 LOP3.LUT R5, R5, R4, RZ, 0x3c, !PT ;  /* 0x000000040505a212 */ /* 0x000fc800078e3cff */
[----:B------:R-:W-:-:S04]  /*17820*/  @!P2 LOP3.LUT R4, R5, R4, RZ, 0x3c, !PT ;  /* 0x000000040504a212 */ /* 0x000fc800078e3cff */
[----:B------:R-:W-:-:S05]  /*17830*/  @!P2 LOP3.LUT R5, R5, R4, RZ, 0x3c, !PT ;  /* 0x000000040505a212 */ /* 0x000fca00078e3cff */
[----:B------:R0:W-:Y:S04]  /*17840*/  @!P2 LDGSTS.E.BYPASS.LTC128B.128 [R9+0x18c00], desc[UR60][R4.64], !P0 ;  /* 0x18c000000409afae */ /* 0x0001e8000c101d7c */
[----:B------:R-:W-:Y:S04]  /*17850*/  STL [R1+0x4], R11 ;  /* 0x0000040b01007387 */ /* 0x000fe80000100800 */
[----:B0-----:R-:W0:Y:S04]  /*17860*/  SHFL.IDX PT, R4, R3, 0x2, 0x181f ;  /* 0x00581f0003047f89 */ /* 0x001e2800000e0000 */
[----:B------:R1:W-:Y:S04]  /*17870*/  STL [R1+0x60], R8 ;  /* 0x0000600801007387 */ /* 0x0003e80000100800 */
[----:B------:R-:W2:Y:S01]  /*17880*/  SHFL.IDX PT, R6, R2, 0x2, 0x181f ;  /* 0x00581f0002067f89 */ /* 0x000ea200000e0000 */
[----:B-1----:R-:W-:-:S05]  /*17890*/  VIADD R8, R11, 0x20 ;  /* 0x000000200b087836 */ /* 0x002fca0000000000 */
[----:B------:R-:W-:-:S13]  /*178a0*/  ISETP.GE.AND P1, PT, R8, R0, PT ;  /* 0x000000000800720c */ /* 0x000fda0003f26270 */
[----:B0-----:R-:W-:-:S05]  /*178b0*/  @!P1 LEA R5, P2, R10, R4, 0x1 ;  /* 0x000000040a059211 */ /* 0x001fca00078408ff */
[----:B--2---:R-:W-:-:S05]  /*178c0*/  @!P1 IMAD.X R4, RZ, RZ, R6, P2 ;  /* 0x000000ffff049224 */ /* 0x004fca00010e0606 */
[----:B------:R-:W-:-:S04]  /*178d0*/  @!P1 LOP3.LUT R5, R5, R4, RZ, 0x3c, !PT ;  /* 0x0000000405059212 */ /* 0x000fc800078e3cff */
[----:B------:R-:W-:-:S04]  /*178e0*/  @!P1 LOP3.LUT R4, R5, R4, RZ, 0x3c, !PT ;  /* 0x0000000405049212 */ /* 0x000fc800078e3cff */
[----:B------:R-:W-:-:S05]  /*178f0*/  @!P1 LOP3.LUT R5, R5, R4, RZ, 0x3c, !PT ;  /* 0x0000000405059212 */ /* 0x000fca00078e3cff */
[----:B------:R0:W-:Y:S01]  /*17900*/  @!P1 LDGSTS.E.BYPASS.LTC128B.128 [R9+0x19400], desc[UR60][R4.64], !P0 ;  /* 0x1940000004099fae */ /* 0x0001e2000c101d7c */
[----:B------:R-:W-:-:S03]  /*17910*/  VIADD R7, R11, 0x30 ;  /* 0x000000300b077836 */ /* 0x000fc60000000000 */
[----:B------:R-:W-:Y:S04]  /*17920*/  SHFL.IDX PT, R6, R2, 0x3, 0x181f ;  /* 0x00781f0002067f89 */ /* 0x000fe800000e0000 */
[----:B0-----:R-:W0:Y:S01]  /*17930*/  SHFL.IDX PT, R4, R3, 0x3, 0x181f ;  /* 0x00781f0003047f89 */ /* 0x001e2200000e0000 */
[----:B------:R-:W-:-:S13]  /*17940*/  ISETP.GE.AND P1, PT, R7, R0, PT ;  /* 0x000000000700720c */ /* 0x000fda0003f26270 */
[----:B0-----:R-:W-:-:S05]  /*17950*/  @!P1 LEA R5, P2, R10, R4, 0x1 ;  /* 0x000000040a059211 */ /* 0x001fca00078408ff */
[----:B------:R-:W-:-:S05]  /*17960*/  @!P1 IMAD.X R4, RZ, RZ, R6, P2 ;  /* 0x000000ffff049224 */ /* 0x000fca00010e0606 */
        /* <DEDUP_REMOVED lines=15> */
[----:B------:R0:W-:Y:S04]  /*17a60*/  @!P1 LDGSTS.E.BYPASS.LTC128B.128 [R9+0x1a400], desc[UR60][R4.64], !P0 ;  /* 0x1a40000004099fae */ /* 0x0001e8000c101d7c */
[----:B------:R1:W-:Y:S04]  /*17a70*/  STL [R1+0x70], R7 ;  /* 0x0000700701007387 */ /* 0x0003e80000100800 */
[----:B0-----:R-:W0:Y:S01]  /*17a80*/  SHFL.IDX PT, R4, R3, 0x5, 0x181f ;  /* 0x00b81f0003047f89 */ /* 0x001e2200000e0000 */
[----:B-1----:R-:W-:-:S03]  /*17a90*/  VIADD R7, R11, 0x50 ;  /* 0x000000500b077836 */ /* 0x002fc60000000000 */
[----:B------:R-:W1:Y:S02]  /*17aa0*/  SHFL.IDX PT, R6, R2, 0x5, 0x181f ;  /* 0x00b81f0002067f89 */ /* 0x000e6400000e0000 */
[----:B------:R-:W-:-:S13]  /*17ab0*/  ISETP.GE.AND P1, PT, R7, R0, PT ;  /* 0x000000000700720c */ /* 0x000fda0003f26270 */
[----:B0-----:R-:W-:-:S05]  /*17ac0*/  @!P1 LEA R5, P2, R10, R4, 0x1 ;  /* 0x000000040a059211 */ /* 0x001fca00078408ff */
[----:B-1----:R-:W-:-:S05]  /*17ad0*/  @!P1 IMAD.X R4, RZ, RZ, R6, P2 ;  /* 0x000000ffff049224 */ /* 0x002fca00010e0606 */
        /* <DEDUP_REMOVED lines=13> */
[----:B------:R-:W-:Y:S01]  /*17bb0*/  @!P1 LOP3.LUT R5, R5, R4, RZ, 0x3c, !PT ;  /* 0x0000000405059212 */ /* 0x000fe200078e3cff */
[----:B------:R0:W-:Y:S04]  /*17bc0*/  STL [R1+0x78], R7 ;  /* 0x0000780701007387 */ /* 0x0001e80000100800 */
[----:B------:R1:W-:Y:S04]  /*17bd0*/  @!P1 LDGSTS.E.BYPASS.LTC128B.128 [R9+0x1b400], desc[UR60][R4.64], !P0 ;  /* 0x1b40000004099fae */ /* 0x0003e8000c101d7c */
[----:B------:R-:W2:Y:S04]  /*17be0*/  SHFL.IDX PT, R3, R3, 0x7, 0x181f ;  /* 0x00f81f0003037f89 */ /* 0x000ea800000e0000 */
[----:B-1----:R0:W1:Y:S02]  /*17bf0*/  SHFL.IDX PT, R4, R2, 0x7, 0x181f ;  /* 0x00f81f0002047f89 */ /* 0x00206400000e0000 */
.L_x_1740:
[----:B0-----:R-:W3:Y:S02]  /*17c00*/  LDL R2, [R1+0x4] ;  /* 0x0000040001027983 */ /* 0x001ee40000100800 */
[----:B---3--:R-:W-:-:S05]  /*17c10*/  VIADD R2, R2, 0x70 ;  /* 0x0000007002027836 */ /* 0x008fca0000000000 */
[----:B------:R-:W-:Y:S01]  /*17c20*/  ISETP.GE.AND P1, PT, R2, R0, PT ;  /* 0x000000000200720c */ /* 0x000fe20003f26270 */
[----:B------:R2:W-:-:S12]  /*17c30*/  STL [R1+0x7c], R2 ;  /* 0x00007c0201007387 */ /* 0x0005d80000100800 */
[----:B--2---:R-:W-:-:S05]  /*17c40*/  @!P1 LEA R2, P2, R10, R3, 0x1 ;  /* 0x000000030a029211 */ /* 0x004fca00078408ff */
[----:B-1----:R-:W-:-:S05]  /*17c50*/  @!P1 IMAD.X R3, RZ, RZ, R4, P2 ;  /* 0x000000ffff039224 */ /* 0x002fca00010e0604 */
[----:B------:R-:W-:Y:S01]  /*17c60*/  @!PT LDS RZ, [RZ] ;  /* 0x00000000fffff984 */ /* 0x000fe20000000800 */
[----:B------:R-:W-:Y:S01]  /*17c70*/  @!PT LDS RZ, [RZ] ;  /* 0x00000000fffff984 */ /* 0x000fe20000000800 */
[----:B------:R-:W-:Y:S01]  /*17c80*/  @!PT LDS RZ, [RZ] ;  /* 0x00000000fffff984 */ /* 0x000fe20000000800 */
[----:B------:R0:W-:Y:S01]  /*17c90*/  @!P1 LDGSTS.E.BYPASS.LTC128B.128 [R9+0x1bc00], desc[UR60][R2.64], !P0 ;  /* 0x1bc0000002099fae */ /* 0x0001e2000c101d7c */
[----:B------:R-:W-:Y:S01]  /*17ca0*/  PLOP3.LUT P0, PT, PT, PT, PT, 0x80, 0x0 ;  /* 0x000000000000781c */ /* 0x000fe20003f0f070 */
[----:B------:R-:W-:-:S12]  /*17cb0*/  NOP ;  /* 0x0000000000007918 */ /* 0x000fd80000000000 */
.L_x_1552:
        /* <DEDUP_REMOVED lines=37> */
.L_x_1554:
[----:B------:R-:W-:Y:S05]  /*17f10*/  BSYNC B6 ;  /* 0x0000000000067941 */ /* 0x000fea0003800000 */
.L_x_1553:
        /* <DEDUP_REMOVED lines=10> */
[----:B-1----:R-:W-:-:S05]  /*17fc0*/  IMAD.SHL.U32 R8, R8, 0x8, RZ ;  /* 0x0000000808087824 */ /* 0x002fca00078e00ff */
        /* <DEDUP_REMOVED lines=13> */
[----:B------:R-:W1:Y:S02]  /*180a0*/  @P0 LDC R4, c[0x0][0x44c] ;  /* 0x00011300ff040b82 */ /* 0x000e640000000800 */
[----:B------:R-:W-:Y:S02]  /*180b0*/  IMAD.IADD R3, R3, 0x1, R0 ;  /* 0x0000000103037824 */ /* 0x000fe400078e0200 */
[----:B-----5:R-:W-:Y:S02]  /*180c0*/  IMAD.MOV.U32 R0, RZ, RZ, R7 ;  /* 0x000000ffff007224 */ /* 0x020fe400078e0007 */
[----:B-1----:R-:W-:-:S05]  /*180d0*/  @P0 IMAD.HI.U32 R4, R7, R4, RZ ;  /* 0x0000000407040227 */ /* 0x002fca00078e00ff */
[----:B0-----:R-:W-:-:S04]  /*180e0*/  @P0 SHF.R.U32.HI R0, RZ, R5, R4 ;  /* 0x00000005ff000219 */ /* 0x001fc80000011604 */
[--C-:B------:R-:W-:Y:S01]  /*180f0*/  SHF.R.S32.HI R5, RZ, 0x1f, R0.reuse ;  /* 0x0000001fff057819 */ /* 0x100fe20000011400 */
[----:B------:R-:W-:Y:S02]  /*18100*/  IMAD.MOV R4, RZ, RZ, -R0 ;  /* 0x000000ffff047224 */ /* 0x000fe400078e0a00 */
[----:B------:R-:W-:-:S04]  /*18110*/  IMAD.WIDE.U32 R2, R0, UR4, R2 ;  /* 0x0000000400027c25 */ /* 0x000fc8000f8e0002 */
[----:B------:R-:W-:Y:S02]  /*18120*/  IMAD R4, R6, R4, R7 ;  /* 0x0000000406047224 */ /* 0x000fe400078e0207 */
[----:B------:R-:W0:Y:S01]  /*18130*/  S2R R7, SR_TID.X ;  /* 0x0000000000077919 */ /* 0x000e220000002100 */
[----:B------:R-:W-:-:S04]  /*18140*/  IMAD R5, R5, UR4, RZ ;  /* 0x0000000405057c24 */ /* 0x000fc8000f8e02ff */
[----:B------:R-:W-:Y:S01]  /*18150*/  IMAD R0, R0, UR5, R5 ;  /* 0x0000000500007c24 */ /* 0x000fe2000f8e0205 */
[----:B------:R-:W-:-:S03]  /*18160*/  ULDC.64 UR4, c[0x0][0x3c8] ;  /* 0x0000f20000047ab9 */ /* 0x000fc60000000a00 */
[----:B------:R-:W-:Y:S01]  /*18170*/  IMAD.IADD R3, R3, 0x1, R0 ;  /* 0x0000000103037824 */ /* 0x000fe200078e0200 */
[----:B------:R-:W-:Y:S01]  /*18180*/  SHF.R.S32.HI R0, RZ, 0x1f, R4 ;  /* 0x0000001fff007819 */ /* 0x000fe20000011404 */
[----:B------:R-:W-:-:S04]  /*18190*/  IMAD.WIDE.U32 R2, R4, UR4, R2 ;  /* 0x0000000404027c25 */ /* 0x000fc8000f8e0002 */
[----:B------:R-:W-:Y:S01]  /*181a0*/  IMAD R0, R0, UR4, RZ ;  /* 0x0000000400007c24 */ /* 0x000fe2000f8e02ff */
[----:B------:R-:W-:Y:S02]  /*181b0*/  ULDC UR4, c[0x0][0x3b8] ;  /* 0x0000ee0000047ab9 */ /* 0x000fe40000000800 */
[----:B------:R-:W-:Y:S01]  /*181c0*/  ISETP.GE.AND P2, PT, R10, UR4, PT ;  /* 0x000000040a007c0c */ /* 0x000fe2000bf46270 */
[----:B------:R-:W-:Y:S01]  /*181d0*/  IMAD R4, R4, UR5, R0 ;  /* 0x0000000504047c24 */ /* 0x000fe2000f8e0200 */
[----:B------:R-:W-:Y:S02]  /*181e0*/  LEA R0, P4, R2, UR6, 0x1 ;  /* 0x0000000602007c11 */ /* 0x000fe4000f8808ff */
[----:B------:R-:W-:Y:S01]  /*181f0*/  ISETP.GE.AND P1, PT, R9, UR4, PT ;  /* 0x0000000409007c0c */ /* 0x000fe2000bf26270 */
[----:B------:R-:W-:Y:S01]  /*18200*/  IMAD.IADD R4, R3, 0x1, R4 ;  /* 0x0000000103047824 */ /* 0x000fe200078e0204 */
[----:B------:R-:W-:-:S04]  /*18210*/  ISETP.GE.AND P0, PT, R8, UR4, PT ;  /* 0x0000000408007c0c */ /* 0x000fc8000bf06270 */
[----:B------:R-:W-:Y:S01]  /*18220*/  LEA.HI.X R2, R2, UR7, R4, 0x1, P4 ;  /* 0x0000000702027c11 */ /* 0x000fe2000a0f0c04 */
[----:B0-----:R-:W-:-:S05]  /*18230*/  IMAD.SHL.U32 R7, R7, 0x8, RZ ;  /* 0x0000000807077824 */ /* 0x001fca00078e00ff */
[----:B------:R-:W-:-:S04]  /*18240*/  LOP3.LUT R7, R7, 0x38, RZ, 0xc0, !PT ;  /* 0x0000003807077812 */ /* 0x000fc800078ec0ff */
[----:B------:R-:W-:Y:S01]  /*18250*/  ISETP.GE.AND P3, PT, R7, UR4, PT ;  /* 0x0000000407007c0c */ /* 0x000fe2000bf66270 */
[----:B------:R-:W-:-:S03]  /*18260*/  UMOV UR4, 0xffffffff ;  /* 0xffffffff00047882 */ /* 0x000fc60000000000 */
[----:B------:R-:W-:Y:S09]  /*18270*/  BRA.DIV UR4, `(.L_x_1555) ;  /* 0x0000006204987947 */ /* 0x000ff2000b800000 */
[----:B------:R-:W2:Y:S04]  /*18280*/  LDL.LU R9, [R1+0x4c] ;  /* 0x00004c0001097983 */ /* 0x000ea80000300800 */
[----:B------:R-:W3:Y:S04]  /*18290*/  LDL.LU R5, [R1+0x4] ;  /* 0x0000040001057983 */ /* 0x000ee80000300800 */
[----:B------:R-:W4:Y:S04]  /*182a0*/  LDL.LU R4, [R1+0x60] ;  /* 0x0000600001047983 */ /* 0x000f280000300800 */
[----:B------:R-:W5:Y:S04]  /*182b0*/  LDL.LU R10, [R1+0x64] ;  /* 0x00006400010a7983 */ /* 0x000f680000300800 */
[----:B------:R-:W5:Y:S01]  /*182c0*/  LDL R8, [R1+0x14] ;  /* 0x0000140001087983 */ /* 0x000f620000100800 */
        /* <DEDUP_REMOVED lines=12> */
[----:B------:R-:W-:Y:S01]  /*18390*/  @!PT LDS RZ, [RZ] ;  /* 0x00000000fffff984 */ /* 0x000fe20000000800 */
[----:B-----5:R-:W-:Y:S04]  /*183a0*/  @!P5 LDGSTS.E.BYPASS.LTC128B.128 [R8+0x22400], desc[UR60][R4.64], !P3 ;  /* 0x224000000408dfae */ /* 0x020fe8000d901d7c */
[----:B------:R-:W-:Y:S04]  /*183b0*/  @!P5 LDGSTS.E.BYPASS.LTC128B.128 [R8+0x26400], desc[UR60][R4.64+0x80], !P2 ;  /* 0x264000800408dfae */ /* 0x000fe8000d101d7c */
[----:B------:R-:W-:Y:S04]  /*183c0*/  @!P5 LDGSTS.E.BYPASS.LTC128B.128 [R8+0x2a400], desc[UR60][R4.64+0x100], !P1 ;  /* 0x2a4001000408dfae */ /* 0x000fe8000c901d7c */
[----:B------:R0:W-:Y:S04]  /*183d0*/  @!P5 LDGSTS.E.BYPASS.LTC128B.128 [R8+0x2e400], desc[UR60][R4.64+0x180], !P0 ;  /* 0x2e4001800408dfae */ /* 0x0001e8000c101d7c */
[----:B------:R-:W-:Y:S04]  /*183e0*/  SHFL.IDX PT, R6, R2, 0x1, 0x181f ;  /* 0x00381f0002067f89 */ /* 0x000fe800000e0000 */
[----:B0-----:R-:W0:Y:S02]  /*183f0*/  SHFL.IDX PT, R5, R0, 0x1, 0x181f ;  /* 0x00381f0000057f89 */ /* 0x001e2400000e0000 */
[----:B0-----:R-:W-:-:S05]  /*18400*/  @!P4 LEA R5, P6, R7, R5, 0x1 ;  /* 0x000000050705c211 */ /* 0x001fca00078c08ff */
[----:B------:R-:W-:-:S05]  /*18410*/  @!P4 IMAD.X R4, RZ, RZ, R6, P6 ;  /* 0x000000ffff04c224 */ /* 0x000fca00030e0606 */
[----:B------:R-:W-:-:S04]  /*18420*/  @!P4 LOP3.LUT R5, R5, R4, RZ, 0x3c, !PT ;  /* 0x000000040505c212 */ /* 0x000fc800078e3cff */
[----:B------:R-:W-:-:S04]  /*18430*/  @!P4 LOP3.LUT R4, R5, R4, RZ, 0x3c, !PT ;  /* 0x000000040504c212 */ /* 0x000fc800078e3cff */
[----:B------:R-:W-:-:S05]  /*18440*/  @!P4 LOP3.LUT R5, R5, R4, RZ, 0x3c, !PT ;  /* 0x000000040505c212 */ /* 0x000fca00078e3cff */
        /* <DEDUP_REMOVED lines=10> */
[----:B------:R-:W-:-:S04]  /*184f0*/  @!P4 LOP3.LUT R5, R5, R4, RZ, 0x3c, !PT ;  /* 0x000000040505c212 */ /* 0x000fc800078e3cff */
[----:B------:R-:W-:-:S04]  /*18500*/  @!P4 LOP3.LUT R4, R5, R4, RZ, 0x3c, !PT ;  /* 0x000000040504c212 */ /* 0x000fc800078e3cff */
[----:B------:R-:W-:-:S05]  /*18510*/  @!P4 LOP3.LUT R5, R5, R4, RZ, 0x3c, !PT ;  /* 0x000000040505c212 */ /* 0x000fca00078e3cff */
        /* <DEDUP_REMOVED lines=46> */
[----:B------:R-:W-:-:S05]  /*18800*/  @!P4 IMAD.X R4, RZ, RZ, R6, P5 ;  /* 0x000000ffff04c224 */ /* 0x000fca00028e0606 */
[----:B------:R-:W-:-:S04]  /*18810*/  @!P4 LOP3.LUT R5, R5, R4, RZ, 0x3c, !PT ;  /* 0x000000040505c212 */ /* 0x000fc800078e3cff */
[----:B------:R-:W-:-:S04]  /*18820*/  @!P4 LOP3.LUT R4, R5, R4, RZ, 0x3c, !PT ;  /* 0x000000040504c212 */ /* 0x000fc800078e3cff */
[----:B------:R-:W-:Y:S01]  /*18830*/  @!P4 LOP3.LUT R5, R5, R4, RZ, 0x3c, !PT ;  /* 0x000000040505c212 */ /* 0x000fe200078e3cff */
[----:B------:R0:W2:Y:S04]  /*18840*/  SHFL.IDX PT, R6, R2, 0x7, 0x181f ;  /* 0x00f81f0002067f89 */ /* 0x0000a800000e0000 */
[----:B------:R0:W-:Y:S04]  /*18850*/  @!P4 LDGSTS.E.BYPASS.LTC128B.128 [R8+0x25400], desc[UR60][R4.64], !P3 ;  /* 0x254000000408cfae */ /* 0x0001e8000d901d7c */
[----:B------:R0:W-:Y:S04]  /*18860*/  @!P4 LDGSTS.E.BYPASS.LTC128B.128 [R8+0x29400], desc[UR60][R4.64+0x80], !P2 ;  /* 0x294000800408cfae */ /* 0x0001e8000d101d7c */
[----:B------:R0:W-:Y:S04]  /*18870*/  @!P4 LDGSTS.E.BYPASS.LTC128B.128 [R8+0x2d400], desc[UR60][R4.64+0x100], !P1 ;  /* 0x2d4001000408cfae */ /* 0x0001e8000c901d7c */
[----:B-1----:R0:W-:Y:S02]  /*18880*/  @!P4 LDGSTS.E.BYPASS.LTC128B.128 [R8+0x31400], desc[UR60][R4.64+0x180], !P0 ;  /* 0x314001800408cfae */ /* 0x0021e4000c101d7c */
.L_x_1758:
[----:B0-----:R-:W3:Y:S01]  /*18890*/  LDL.LU R2, [R1+0x7c] ;  /* 0x00007c0001027983 */ /* 0x001ee20000300800 */
[----:B------:R-:W-:Y:S01]  /*188a0*/  BSSY B0, `(.L_x_1556) ;  /* 0x000000d000007945 */ /* 0x000fe20003800000 */
[----:B---3--:R-:W-:-:S13]  /*188b0*/  ISETP.GE.AND P4, PT, R2, R3, PT ;  /* 0x000000030200720c */ /* 0x008fda0003f86270 */
[----:B------:R-:W-:Y:S05]  /*188c0*/  @P4 BRA `(.L_x_1557) ;  /* 0x0000000000284947 */ /* 0x000fea0003800000 */
[----:B-1----:R-:W3:Y:S01]  /*188d0*/  LDL R4, [R1+0x14] ;  /* 0x0000140001047983 */ /* 0x002ee20000100800 */
        /* <DEDUP_REMOVED lines=9> */
.L_x_1557:
[----:B------:R-:W-:Y:S05]  /*18970*/  BSYNC B0 ;  /* 0x0000000000007941 */ /* 0x000fea0003800000 */
.L_x_1556:
[----:B------:R-:W-:Y:S01]  /*18980*/  NOP ;  /* 0x0000000000007918 */ /* 0x000fe20000000000 */
[----:B------:R-:W-:-:S13]  /*18990*/  PLOP3.LUT P0, PT, PT, PT, PT, 0x80, 0x0 ;  /* 0x000000000000781c */ /* 0x000fda0003f0f070 */
.L_x_1558:
        /* <DEDUP_REMOVED lines=16> */
[----:B------:R-:W3:Y:S03]  /*18aa0*/  SYNCS.PHASECHK.TRANS64.TRYWAIT P0, [R18+URZ+0x32420], R0 ;  /* 0x03242000120075a7 */ /* 0x000ee6000800017f */
[----:B0--3--:R-:W-:Y:S05]  /*18ab0*/  @!P0 BRA `(.L_x_1560) ;  /* 0x0000006800008947 */ /* 0x009fea0003800000 */
.L_x_1759:
[----:B------:R-:W-:Y:S05]  /*18ac0*/  BSYNC B0 ;  /* 0x0000000000007941 */ /* 0x000fea0003800000 */
.L_x_1559:
[----:B------:R-:W3:Y:S01]  /*18ad0*/  LDL R2, [R1+0x18] ;  /* 0x0000180001027983 */ /* 0x000ee20000100800 */
[----:B------:R-:W-:Y:S01]  /*18ae0*/  BSSY B0, `(.L_x_1561) ;  /* 0x000005a000007945 */ /* 0x000fe20003800000 */
[----:B---3--:R-:W-:-:S13]  /*18af0*/  LOP3.LUT P0, RZ, R2, 0x1, RZ, 0xc0, !PT ;  /* 0x0000000102ff7812 */ /* 0x008fda000780c0ff */
[----:B------:R-:W-:Y:S05]  /*18b00*/  @!P0 BRA `(.L_x_1562) ;  /* 0x00000004005c8947 */ /* 0x000fea0003800000 */
[----:B-1----:R-:W0:Y:S01]  /*18b10*/  LDL R4, [R1+0x1c] ;  /* 0x00001c0001047983 */ /* 0x002e220000100800 */
        /* <DEDUP_REMOVED lines=8> */
.L_x_1760:
[----:B------:R-:W-:Y:S05]  /*18ba0*/  BSYNC B1 ;  /* 0x0000000000017941 */ /* 0x000fea0003800000 */
.L_x_1563:
        /* <DEDUP_REMOVED lines=9> */
.L_x_1566:
[----:B------:R-:W-:Y:S05]  /*18c40*/  BSYNC B1 ;  /* 0x0000000000017941 */ /* 0x000fea0003800000 */
.L_x_1565:
        /* <DEDUP_REMOVED lines=12> */
.L_x_1567:
        /* <DEDUP_REMOVED lines=15> */
.L_x_1568:
        /* <DEDUP_REMOVED lines=15> */
.L_x_1569:
        /* <DEDUP_REMOVED lines=15> */
.L_x_1570:
        /* <DEDUP_REMOVED lines=10> */
.L_x_1562:
[----:B------:R-:W-:Y:S05]  /*19080*/  BSYNC B0 ;  /* 0x0000000000007941 */ /* 0x000fea0003800000 */
.L_x_1561:
[----:B-1----:R-:W0:Y:S04]  /*19090*/  LDL R4, [R1+0x50] ;  /* 0x0000500001047983 */ /* 0x002e280000100800 */
        /* <DEDUP_REMOVED lines=8> */
[----:B------:R-:W-:Y:S01]  /*19120*/  BSSY B2, `(.L_x_1573) ;  /* 0x00000a9000027945 */ /* 0x000fe20003800000 */
[----:B---3--:R-:W-:-:S04]  /*19130*/  VIADD R2, R7, 0x1 ;  /* 0x0000000107027836 */ /* 0x008fc80000000000 */
[----:B--2---:R-:W-:-:S05]  /*19140*/  IMAD R2, R2, R6, RZ ;  /* 0x0000000602027224 */ /* 0x004fca00078e02ff */
        /* <DEDUP_REMOVED lines=42> */
.L_x_1577:
        /* <DEDUP_REMOVED lines=8> */
.L_x_1761:
[----:B------:R-:W-:Y:S05]  /*19470*/  BSYNC B3 ;  /* 0x0000000000037941 */ /* 0x000fea0003800000 */
.L_x_1578:
        /* <DEDUP_REMOVED lines=9> */
.L_x_1581:
[----:B------:R-:W-:Y:S05]  /*19510*/  BSYNC B3 ;  /* 0x0000000000037941 */ /* 0x000fea0003800000 */
.L_x_1580:
        /* <DEDUP_REMOVED lines=12> */
.L_x_1582:
        /* <DEDUP_REMOVED lines=13> */
.L_x_1762:
[----:B------:R-:W-:Y:S05]  /*196b0*/  BSYNC B3 ;  /* 0x0000000000037941 */ /* 0x000fea0003800000 */
.L_x_1583:
        /* <DEDUP_REMOVED lines=11> */
.L_x_1586:
[----:B------:R-:W-:Y:S05]  /*19770*/  BSYNC B3 ;  /* 0x0000000000037941 */ /* 0x000fea0003800000 */
.L_x_1585:
        /* <DEDUP_REMOVED lines=9> */
.L_x_1587:
        /* <DEDUP_REMOVED lines=15> */
.L_x_1588:
        /* <DEDUP_REMOVED lines=15> */
.L_x_1589:
        /* <DEDUP_REMOVED lines=15> */
.L_x_1590:
        /* <DEDUP_REMOVED lines=10> */
.L_x_1576:
[----:B------:R-:W-:Y:S05]  /*19b80*/  BSYNC B1 ;  /* 0x0000000000017941 */ /* 0x000fea0003800000 */
.L_x_1575:
[----:B------:R-:W2:Y:S02]  /*19b90*/  LDL.LU R5, [R1+0x50] ;  /* 0x0000500001057983 */ /* 0x000ea40000300800 */
[----:B--2---:R-:W-:-:S07]  /*19ba0*/  VIADD R0, R5, 0xfffffffd ;  /* 0xfffffffd05007836 */ /* 0x004fce0000000000 */
.L_x_1574:
[----:B------:R-:W-:Y:S05]  /*19bb0*/  BSYNC B2 ;  /* 0x0000000000027941 */ /* 0x000fea0003800000 */
.L_x_1573:
[----:B------:R-:W-:Y:S01]  /*19bc0*/  VIADD R8, R8, 0xfffffffe ;  /* 0xfffffffe08087836 */ /* 0x000fe20000000000 */
[----:B------:R-:W-:-:S04]  /*19bd0*/  LOP3.LUT R4, RZ, R4, RZ, 0x33, !PT ;  /* 0x00000004ff047212 */ /* 0x000fc800078e33ff */
[----:B------:R-:W-:-:S13]  /*19be0*/  ISETP.NE.AND P0, PT, R8, R4, PT ;  /* 0x000000040800720c */ /* 0x000fda0003f05270 */
[----:B------:R-:W-:Y:S05]  /*19bf0*/  @!P0 BRA `(.L_x_1572) ;  /* 0x0000001000f88947 */ /* 0x000fea0003800000 */
.L_x_1623:
        /* <DEDUP_REMOVED lines=35> */
.L_x_1593:
        /* <DEDUP_REMOVED lines=8> */
.L_x_1763:
[----:B------:R-:W-:Y:S05]  /*19eb0*/  BSYNC B2 ;  /* 0x0000000000027941 */ /* 0x000fea0003800000 */
.L_x_1594:
        /* <DEDUP_REMOVED lines=9> */
.L_x_1597:
[----:B------:R-:W-:Y:S05]  /*19f50*/  BSYNC B2 ;  /* 0x0000000000027941 */ /* 0x000fea0003800000 */
.L_x_1596:
        /* <DEDUP_REMOVED lines=12> */
.L_x_1598:
        /* <DEDUP_REMOVED lines=13> */
.L_x_1764:
[----:B------:R-:W-:Y:S05]  /*1a0f0*/  BSYNC B2 ;  /* 0x0000000000027941 */ /* 0x000fea0003800000 */
.L_x_1599:
        /* <DEDUP_REMOVED lines=11> */
.L_x_1602:
[----:B------:R-:W-:Y:S05]  /*1a1b0*/  BSYNC B2 ;  /* 0x0000000000027941 */ /* 0x000fea0003800000 */
.L_x_1601:
        /* <DEDUP_REMOVED lines=9> */
.L_x_1603:
        /* <DEDUP_REMOVED lines=15> */
.L_x_1604:
        /* <DEDUP_REMOVED lines=15> */
.L_x_1605:
        /* <DEDUP_REMOVED lines=15> */
.L_x_1606:
        /* <DEDUP_REMOVED lines=10> */
.L_x_1592:
[----:B------:R-:W-:Y:S05]  /*1a5c0*/  BSYNC B1 ;  /* 0x0000000000017941 */ /* 0x000fea0003800000 */
.L_x_1591:
        /* <DEDUP_REMOVED lines=35> */
.L_x_1609:
        /* <DEDUP_REMOVED lines=8> */
.L_x_1765:
[----:B------:R-:W-:Y:S05]  /*1a880*/  BSYNC B2 ;  /* 0x0000000000027941 */ /* 0x000fea0003800000 */
.L_x_1610:
        /* <DEDUP_REMOVED lines=9> */
.L_x_1613:
[----:B------:R-:W-:Y:S05]  /*1a920*/  BSYNC B2 ;  /* 0x0000000000027941 */ /* 0x000fea0003800000 */
.L_x_1612:
        /* <DEDUP_REMOVED lines=12> */
.L_x_1614:
        /* <DEDUP_REMOVED lines=13> */
.L_x_1766:
[----:B------:R-:W-:Y:S05]  /*1aac0*/  BSYNC B2 ;  /* 0x0000000000027941 */ /* 0x000fea0003800000 */
.L_x_1615:
        /* <DEDUP_REMOVED lines=11> */
.L_x_1618:
[----:B------:R-:W-:Y:S05]  /*1ab80*/  BSYNC B2 ;  /* 0x0000000000027941 */ /* 0x000fea0003800000 */
.L_x_1617:
        /* <DEDUP_REMOVED lines=9> */
.L_x_1619:
        /* <DEDUP_REMOVED lines=15> */
.L_x_1620:
        /* <DEDUP_REMOVED lines=15> */
.L_x_1621:
        /* <DEDUP_REMOVED lines=15> */
.L_x_1622:
        /* <DEDUP_REMOVED lines=10> */
.L_x_1608:
[----:B------:R-:W-:Y:S05]  /*1af90*/  BSYNC B1 ;  /* 0x0000000000017941 */ /* 0x000fea0003800000 */
.L_x_1607:
[----:B------:R-:W2:Y:S01]  /*1afa0*/  LDL R5, [R1+0x2c] ;  /* 0x00002c0001057983 */ /* 0x000ea20000100800 */
[----:B------:R-:W-:Y:S01]  /*1afb0*/  VIADD R0, R0, 0xfffffffe ;  /* 0xfffffffe00007836 */ /* 0x000fe20000000000 */
[----:B--2---:R-:W-:-:S13]  /*1afc0*/  ISETP.GT.AND P0, PT, R6, R5, PT ;  /* 0x000000050600720c */ /* 0x004fda0003f04270 */
[----:B------:R-:W-:Y:S05]  /*1afd0*/  @P0 BRA `(.L_x_1623) ;  /* 0xffffffec00080947 */ /* 0x000fea000383ffff */
.L_x_1572:
[----:B------:R-:W-:Y:S05]  /*1afe0*/  BSYNC B0 ;  /* 0x0000000000007941 */ /* 0x000fea0003800000 */
.L_x_1571:
[----:B------:R-:W3:Y:S01]  /*1aff0*/  LDL.LU R2, [R1+0x1c] ;  /* 0x00001c0001027983 */ /* 0x000ee20000300800 */
[----:B------:R-:W1:Y:S01]  /*1b000*/  S2R R3, SR_TID.X ;  /* 0x0000000000037919 */ /* 0x000e620000002100 */
[----:B------:R-:W-:-:S05]  /*1b010*/  VIADD R19, R19, 0x1 ;  /* 0x0000000113137836 */ /* 0x000fca0000000000 */
[----:B------:R-:W-:-:S04]  /*1b020*/  ISETP.NE.AND P0, PT, R19, 0x2, PT ;  /* 0x000000021300780c */ /* 0x000fc80003f05270 */
[----:B------:R-:W-:Y:S01]  /*1b030*/  SEL R0, RZ, 0x1, P0 ;  /* 0x00000001ff007807 */ /* 0x000fe20000000000 */
[----:B------:R-:W-:Y:S01]  /*1b040*/  BSSY B0, `(.L_x_1624) ;  /* 0x0000013000007945 */ /* 0x000fe20003800000 */
[----:B-1----:R-:W-:-:S04]  /*1b050*/  LOP3.LUT R3, R3, 0x7f, RZ, 0xc0, !PT ;  /* 0x0000007f03037812 */ /* 0x002fc800078ec0ff */
[----:B------:R-:W-:Y:S02]  /*1b060*/  ISETP.NE.AND P1, PT, R3, RZ, PT ;  /* 0x000000ff0300720c */ /* 0x000fe40003f25270 */
[----:B---3--:R-:W-:-:S05]  /*1b070*/  LOP3.LUT R2, R2, R0, RZ, 0x3c, !PT ;  /* 0x0000000002027212 */ /* 0x008fca00078e3cff */
[----:B------:R1:W-:Y:S06]  /*1b080*/  STL [R1+0x1c], R2 ;  /* 0x00001c0201007387 */ /* 0x0003ec0000100800 */
[----:B------:R-:W-:Y:S05]  /*1b090*/  @P1 BRA `(.L_x_1625) ;  /* 0x0000000000341947 */ /* 0x000fea0003800000 */
[----:B------:R-:W3:Y:S01]  /*1b0a0*/  S2R R3, SR_LANEID ;  /* 0x0000000000037919 */ /* 0x000ee20000000000 */
[----:B------:R-:W-:Y:S01]  /*1b0b0*/  VOTEU.ANY UR4, UPT, PT ;  /* 0x0000000000047886 */ /* 0x000fe200038e0100 */
[----:B------:R-:W4:Y:S01]  /*1b0c0*/  LDC.64 R4, c[0x0][0xd60] ;  /* 0x00035800ff047b82 */ /* 0x000f220000000a00 */
[----:B------:R-:W3:Y:S08]  /*1b0d0*/  FLO.U32 R0, UR4 ;  /* 0x0000000400007d00 */ /* 0x000ef000080e0000 */
[----:B-1----:R-:W4:Y:S01]  /*1b0e0*/  POPC R2, UR4 ;  /* 0x0000000400027d09 */ /* 0x002f220008000000 */
[----:B---3--:R-:W-:-:S13]  /*1b0f0*/  ISETP.EQ.U32.AND P1, PT, R0, R3, PT ;  /* 0x000000030000720c */ /* 0x008fda0003f22070 */
[----:B----4-:R-:W3:Y:S01]  /*1b100*/  @P1 ATOMG.E.ADD.STRONG.GPU PT, R5, desc[UR60][R4.64], R2 ;  /* 0x00000002040519a8 */ /* 0x010ee200081ee1fc */
[----:B------:R-:W1:Y:S02]  /*1b110*/  S2R R3, SR_LTMASK ;  /* 0x0000000000037919 */ /* 0x000e640000003900 */
[----:B-1----:R-:W-:-:S06]  /*1b120*/  LOP3.LUT R3, R3, UR4, RZ, 0xc0, !PT ;  /* 0x0000000403037c12 */ /* 0x002fcc000f8ec0ff */
[----:B------:R-:W1:Y:S01]  /*1b130*/  POPC R3, R3 ;  /* 0x0000000300037309 */ /* 0x000e620000000000 */
[----:B---3--:R-:W1:Y:S02]  /*1b140*/  SHFL.IDX PT, R0, R5, R0, 0x1f ;  /* 0x00001f0005007589 */ /* 0x008e6400000e0000 */
[----:B-1----:R-:W-:-:S05]  /*1b150*/  IADD3 R0, R0, UR38, R3 ;  /* 0x0000002600007c10 */ /* 0x002fca000fffe003 */
[----:B------:R3:W-:Y:S02]  /*1b160*/  STL [R1], R0 ;  /* 0x0000000001007387 */ /* 0x0007e40000100800 */
.L_x_1625:
[----:B------:R-:W-:Y:S05]  /*1b170*/  BSYNC B0 ;  /* 0x0000000000007941 */ /* 0x000fea0003800000 */
.L_x_1624:
[----:B------:R-:W-:-:S07]  /*1b180*/  SEL R19, R19, RZ, P0 ;  /* 0x000000ff13137207 */ /* 0x000fce0000000000 */
.L_x_1537:
[----:B------:R-:W-:Y:S05]  /*1b190*/  BSYNC B7 ;  /* 0x0000000000077941 */ /* 0x000fea0003800000 */
.L_x_1535:
        /* <DEDUP_REMOVED lines=9> */
[----:B-12---:R-:W1:Y:S04]  /*1b230*/  LDS.128 R4, [R18+0x324d0] ;  /* 0x0324d00012047984 */ /* 0x006e680000000c00 */
[----:B-1----:R1:W-:Y:S04]  /*1b240*/  STL.64 [R1], R4 ;  /* 0x0000000401007387 */ /* 0x0023e80000100a00 */
[----:B------:R1:W-:Y:S01]  /*1b250*/  STL.64 [R1+0x8], R6 ;  /* 0x0000080601007387 */ /* 0x0003e20000100a00 */
[----:B------:R-:W-:Y:S06]  /*1b260*/  BAR.ARV 0x4, 0x180 ;  /* 0x0106000000007b1d */ /* 0x000fec0000002000 */
[----:B------:R-:W-:Y:S05]  /*1b270*/  BRA `(.L_x_1627) ;  /* 0x0000000c00247947 */ /* 0x000fea0003800000 */
.L_x_1626:
[----:B------:R-:W3:Y:S01]  /*1b280*/  S2R R16, SR_TID.X ;  /* 0x0000000000107919 */ /* 0x000ee20000002100 */
[----:B------:R-:W-:Y:S01]  /*1b290*/  UMOV UR4, 0xffffffff ;  /* 0xffffffff00047882 */ /* 0x000fe20000000000 */
[----:B---3--:R-:W-:-:S04]  /*1b2a0*/  LOP3.LUT R16, R16, 0x1f, RZ, 0xc0, !PT ;  /* 0x0000001f10107812 */ /* 0x008fc800078ec0ff */
[----:B------:R-:W-:Y:S01]  /*1b2b0*/  ISETP.NE.AND P0, PT, R16, 0x1f, PT ;  /* 0x0000001f1000780c */ /* 0x000fe20003f05270 */
[----:B------:R-:W-:-:S12]  /*1b2c0*/  BRA.DIV UR4, `(.L_x_1628) ;  /* 0x00000042049c7947 */ /* 0x000fd8000b800000 */
[----:B-1----:R-:W3:Y:S01]  /*1b2d0*/  LDL.LU R2, [R1] ;  /* 0x0000000001027983 */ /* 0x002ee20000300800 */
[----:B------:R-:W-:-:S03]  /*1b2e0*/  ULDC UR4, c[0x0][0xd3c] ;  /* 0x00034f0000047ab9 */ /* 0x000fc60000000800 */
[----:B------:R-:W4:Y:S01]  /*1b2f0*/  LDL R3, [R1+0xc] ;  /* 0x00000c0001037983 */ /* 0x000f220000100800 */
[----:B---3--:R-:W-:Y:S02]  /*1b300*/  IMAD.MOV.U32 R10, RZ, RZ, R2 ;  /* 0x000000ffff0a7224 */ /* 0x008fe400078e0002 */
[----:B----4-:R-:W-:-:S05]  /*1b310*/  IMAD.IADD R0, R3, 0x1, R16 ;  /* 0x0000000103007824 */ /* 0x010fca00078e0210 */
[----:B------:R-:W-:-:S13]  /*1b320*/  ISETP.GE.OR P1, PT, R0, UR4, !P0 ;  /* 0x0000000400007c0c */ /* 0x000fda000c726670 */
[----:B------:R-:W1:Y:S08]  /*1b330*/  @!P1 LDC.64 R2, c[0x0][0xd80] ;  /* 0x00036000ff029b82 */ /* 0x000e700000000a00 */
[----:B--2---:R-:W2:Y:S01]  /*1b340*/  @!P1 LDC.64 R6, c[0x0][0xd78] ;  /* 0x00035e00ff069b82 */ /* 0x004ea20000000a00 */
        /* <DEDUP_REMOVED lines=12> */
[----:B---3--:R-:W-:-:S02]  /*1b410*/  @!P1 IMAD.MOV.U32 R0, RZ, RZ, R8 ;  /* 0x000000ffff009224 */ /* 0x008fc400078e0008 */
[----:B------:R-:W-:Y:S02]  /*1b420*/  IMAD.MOV.U32 R8, RZ, RZ, RZ ;  /* 0x000000ffff087224 */ /* 0x000fe400078e00ff */
[----:B--2---:R-:W-:Y:S01]  /*1b430*/  @!P1 IMAD.MOV.U32 R6, RZ, RZ, R2 ;  /* 0x000000ffff069224 */ /* 0x004fe200078e0002 */
        /* <DEDUP_REMOVED lines=18> */
.L_x_1776:
[----:B------:R-:W-:Y:S02]  /*1b560*/  ULDC UR4, c[0x0][0xd38] ;  /* 0x00034e0000047ab9 */ /* 0x000fe40000000800 */
[----:B------:R-:W-:-:S04]  /*1b570*/  IMAD.U32 R3, RZ, RZ, UR4 ;  /* 0x00000004ff037e24 */ /* 0x000fc8000f8e00ff */
[----:B-1----:R-:W-:-:S04]  /*1b580*/  IMAD R9, R9, R3, RZ ;  /* 0x0000000309097224 */ /* 0x002fc800078e02ff */
[----:B------:R-:W-:-:S05]  /*1b590*/  IMAD.IADD R4, R4, 0x1, R9 ;  /* 0x0000000104047824 */ /* 0x000fca00078e0209 */
[----:B------:R-:W-:-:S13]  /*1b5a0*/  ISETP.GT.AND P6, PT, R4, R5, PT ;  /* 0x000000050400720c */ /* 0x000fda0003fc4270 */
[----:B------:R-:W-:Y:S05]  /*1b5b0*/  @P6 BRA `(.L_x_1629) ;  /* 0x0000000000ac6947 */ /* 0x000fea0003800000 */
.L_x_1632:
        /* <DEDUP_REMOVED lines=8> */
[----:B------:R-:W-:-:S05]  /*1b640*/  IMAD.IADD R6, R2, 0x1, R3 ;  /* 0x0000000102067824 */ /* 0x000fca00078e0203 */
[----:B------:R-:W-:Y:S01]  /*1b650*/  ISETP.GE.OR P6, PT, R6, R0, !P0 ;  /* 0x000000000600720c */ /* 0x000fe200047c6670 */
[----:B------:R-:W-:-:S12]  /*1b660*/  IMAD.MOV.U32 R0, RZ, RZ, RZ ;  /* 0x000000ffff007224 */ /* 0x000fd800078e00ff */
        /* <DEDUP_REMOVED lines=26> */
.L_x_1784:
[----:B------:R-:W-:Y:S02]  /*1b810*/  ULDC UR4, c[0x0][0xd38] ;  /* 0x00034e0000047ab9 */ /* 0x000fe40000000800 */
[----:B------:R-:W-:-:S04]  /*1b820*/  IMAD.U32 R3, RZ, RZ, UR4 ;  /* 0x00000004ff037e24 */ /* 0x000fc8000f8e00ff */
[----:B-1----:R-:W-:-:S04]  /*1b830*/  IMAD R9, R9, R3, RZ ;  /* 0x0000000309097224 */ /* 0x002fc800078e02ff */
[----:B------:R-:W-:-:S05]  /*1b840*/  IMAD.IADD R4, R9, 0x1, R4 ;  /* 0x0000000109047824 */ /* 0x000fca00078e0204 */
[----:B------:R-:W-:-:S13]  /*1b850*/  ISETP.GT.AND P6, PT, R4, R5, PT ;  /* 0x000000050400720c */ /* 0x000fda0003fc4270 */
[----:B------:R-:W-:Y:S05]  /*1b860*/  @!P6 BRA `(.L_x_1632) ;  /* 0xfffffffc0054e947 */ /* 0x000fea000383ffff */
.L_x_1629:
        /* <DEDUP_REMOVED lines=9> */
.L_x_1789:
[----:B------:R-:W-:-:S13]  /*1b900*/  ISETP.NE.AND P0, PT, R4, RZ, PT ;  /* 0x000000ff0400720c */ /* 0x000fda0003f05270 */
[----:B------:R-:W-:Y:S05]  /*1b910*/  @!P0 BRA `(.L_x_1634) ;  /* 0x0000000000148947 */ /* 0x000fea0003800000 */
[----:B------:R-:W-:Y:S01]  /*1b920*/  UMOV UR4, 0xffffffff ;  /* 0xffffffff00047882 */ /* 0x000fe20000000000 */
[----:B------:R-:W-:Y:S02]  /*1b930*/  VIADD R12, R2, 0xffffffff ;  /* 0xffffffff020c7836 */ /* 0x000fe40000000000 */
[----:B------:R-:W-:Y:S05]  /*1b940*/  BRA.DIV UR4, `(.L_x_1635) ;  /* 0x0000004604907947 */ /* 0x000fea000b800000 */
[----:B0-----:R0:W4:Y:S02]  /*1b950*/  SHFL.IDX PT, R7, R7, R12, 0x1f ;  /* 0x00001f0c07077589 */ /* 0x00112400000e0000 */
.L_x_1792:
[----:B----4-:R-:W-:-:S07]  /*1b960*/  IMAD.MOV.U32 R8, RZ, RZ, R7 ;  /* 0x000000ffff087224 */ /* 0x010fce00078e0007 */
.L_x_1634:
[----:B0-----:R-:W4:Y:S01]  /*1b970*/  LDL.LU R7, [R1+0xc] ;  /* 0x00000c0001077983 */ /* 0x001f220000300800 */
[----:B--2---:R-:W-:Y:S01]  /*1b980*/  IABS R4, R0 ;  /* 0x0000000000047213 */ /* 0x004fe20000000000 */
[----:B------:R-:W-:Y:S02]  /*1b990*/  IMAD R10, R8, R3, R9 ;  /* 0x00000003080a7224 */ /* 0x000fe400078e0209 */
[----:B------:R-:W-:Y:S01]  /*1b9a0*/  IMAD.MOV.U32 R8, RZ, RZ, RZ ;  /* 0x000000ffff087224 */ /* 0x000fe200078e00ff */
[----:B------:R-:W0:Y:S02]  /*1b9b0*/  I2F.RP R3, R4 ;  /* 0x0000000400037306 */ /* 0x000e240000209400 */
[----:B------:R4:W-:Y:S06]  /*1b9c0*/  STL [R1], R10 ;  /* 0x0000000a01007387 */ /* 0x0009ec0000100800 */
[----:B0-----:R-:W0:Y:S02]  /*1b9d0*/  MUFU.RCP R3, R3 ;  /* 0x0000000300037308 */ /* 0x001e240000001000 */
[----:B0-----:R-:W-:-:S06]  /*1b9e0*/  VIADD R3, R3, 0xffffffe ;  /* 0x0ffffffe03037836 */ /* 0x001fcc0000000000 */
[----:B------:R-:W0:Y:S02]  /*1b9f0*/  F2I.FTZ.U32.TRUNC.NTZ R9, R3 ;  /* 0x0000000300097305 */ /* 0x000e24000021f000 */
[----:B0-----:R-:W-:-:S04]  /*1ba00*/  IMAD.MOV R3, RZ, RZ, -R9 ;  /* 0x000000ffff037224 */ /* 0x001fc800078e0a09 */
[----:B------:R-:W-:-:S04]  /*1ba10*/  IMAD R3, R3, R4, RZ ;  /* 0x0000000403037224 */ /* 0x000fc800078e02ff */
[----:B------:R-:W-:-:S04]  /*1ba20*/  IMAD.HI.U32 R8, R9, R3, R8 ;  /* 0x0000000309087227 */ /* 0x000fc800078e0008 */
[----:B------:R-:W-:-:S05]  /*1ba30*/  IMAD.IADD R3, R5, 0x1, -R10 ;  /* 0x0000000105037824 */ /* 0x000fca00078e0a0a */
[----:B------:R-:W-:-:S05]  /*1ba40*/  IABS R5, R3 ;  /* 0x0000000300057213 */ /* 0x000fca0000000000 */
[----:B------:R-:W-:-:S04]  /*1ba50*/  IMAD.HI.U32 R8, R8, R5, RZ ;  /* 0x0000000508087227 */ /* 0x000fc800078e00ff */
[----:B----4-:R-:W-:Y:S01]  /*1ba60*/  IMAD.MOV.U32 R10, RZ, RZ, R7 ;  /* 0x000000ffff0a7224 */ /* 0x010fe200078e0007 */
[----:B------:R-:W-:-:S03]  /*1ba70*/  IABS R7, R0 ;  /* 0x0000000000077213 */ /* 0x000fc60000000000 */
[----:B------:R-:W-:Y:S02]  /*1ba80*/  IMAD.IADD R10, R2, 0x1, R10 ;  /* 0x00000001020a7824 */ /* 0x000fe400078e020a */
[----:B------:R-:W-:-:S04]  /*1ba90*/  IMAD.MOV R7, RZ, RZ, -R7 ;  /* 0x000000ffff077224 */ /* 0x000fc800078e0a07 */
[----:B------:R-:W-:Y:S01]  /*1baa0*/  IMAD R5, R8, R7, R5 ;  /* 0x0000000708057224 */ /* 0x000fe200078e0205 */
[----:B---3--:R-:W-:-:S04]  /*1bab0*/  IABS R7, R6 ;  /* 0x0000000600077213 */ /* 0x008fc80000000000 */
[----:B------:R-:W-:-:S13]  /*1bac0*/  ISETP.GT.U32.AND P1, PT, R4, R5, PT ;  /* 0x000000050400720c */ /* 0x000fda0003f24070 */
[----:B------:R-:W-:Y:S02]  /*1bad0*/  @!P1 IMAD.IADD R5, R5, 0x1, -R4 ;  /* 0x0000000105059824 */ /* 0x000fe400078e0a04 */
[----:B------:R-:W-:Y:S01]  /*1bae0*/  @!P1 VIADD R8, R8, 0x1 ;  /* 0x0000000108089836 */ /* 0x000fe20000000000 */
[----:B------:R-:W-:Y:S02]  /*1baf0*/  ISETP.NE.AND P1, PT, R0, RZ, PT ;  /* 0x000000ff0000720c */ /* 0x000fe40003f25270 */
[----:B------:R-:W-:Y:S02]  /*1bb00*/  ISETP.GE.U32.AND P0, PT, R5, R4, PT ;  /* 0x000000040500720c */ /* 0x000fe40003f06070 */
[----:B------:R-:W0:Y:S11]  /*1bb10*/  I2F.RP R4, R7 ;  /* 0x0000000700047306 */ /* 0x000e360000209400 */
        /* <DEDUP_REMOVED lines=18> */
[----:B-1----:R-:W-:-:S03]  /*1bc40*/  IMAD.IADD R2, R3, 0x1, -R0 ;  /* 0x0000000103027824 */ /* 0x002fc600078e0a00 */
        /* <DEDUP_REMOVED lines=12> */
[----:B------:R-:W-:-:S04]  /*1bd10*/  IMAD R5, R6, R5, R8 ;  /* 0x0000000506057224 */ /* 0x000fc800078e0208 */
[----:B------:R-:W-:-:S05]  /*1bd20*/  IMAD R0, R5, 0x10000, R4 ;  /* 0x0001000005007824 */ /* 0x000fca00078e0204 */
[----:B------:R0:W-:Y:S04]  /*1bd30*/  STL [R1+0x8], R0 ;  /* 0x0000080001007387 */ /* 0x0001e80000100800 */
[----:B------:R0:W-:Y:S04]  /*1bd40*/  STL [R1+0xc], R10 ;  /* 0x00000c0a01007387 */ /* 0x0001e80000100800 */
[----:B------:R0:W-:Y:S01]  /*1bd50*/  STL [R1+0x4], R2 ;  /* 0x0000040201007387 */ /* 0x0001e20000100800 */
[----:B------:R-:W-:Y:S05]  /*1bd60*/  BRA `(.L_x_1636) ;  /* 0x0000000000287947 */ /* 0x000fea0003800000 */
.L_x_1630:
        /* <DEDUP_REMOVED lines=10> */
.L_x_1636:
[----:B01----:R-:W2:Y:S04]  /*1be10*/  LDL R2, [R1+0xc] ;  /* 0x00000c0001027983 */ /* 0x003ea80000100800 */
[----:B------:R-:W3:Y:S04]  /*1be20*/  LDL R3, [R1+0x8] ;  /* 0x0000080001037983 */ /* 0x000ee80000100800 */
[----:B------:R-:W4:Y:S04]  /*1be30*/  LDL R5, [R1+0x4] ;  /* 0x0000040001057983 */ /* 0x000f280000100800 */
[----:B------:R-:W4:Y:S01]  /*1be40*/  LDL R4, [R1] ;  /* 0x0000000001047983 */ /* 0x000f220000100800 */
        /* <DEDUP_REMOVED lines=12> */
.L_x_1627:
[----:B------:R-:W3:Y:S01]  /*1bf10*/  LDL R0, [R1+0xc] ;  /* 0x00000c0001007983 */ /* 0x000ee20000100800 */
[----:B------:R-:W-:Y:S02]  /*1bf20*/  ULDC UR4, c[0x0][0xd3c] ;  /* 0x00034f0000047ab9 */ /* 0x000fe40000000800 */
[----:B---3--:R-:W-:-:S13]  /*1bf30*/  ISETP.GE.AND P0, PT, R0, UR4, PT ;  /* 0x0000000400007c0c */ /* 0x008fda000bf06270 */
[----:B------:R-:W-:Y:S05]  /*1bf40*/  @!P0 BRA `(.L_x_1637) ;  /* 0xffffff8400d88947 */ /* 0x000fea000383ffff */
[----:B------:R-:W-:Y:S05]  /*1bf50*/  BSYNC B8 ;  /* 0x0000000000087941 */ /* 0x000fea0003800000 */
.L_x_1489:
[----:B--2---:R-:W2:Y:S01]  /*1bf60*/  LDL.LU R0, [R1+0x80] ;  /* 0x0000800001007983 */ /* 0x004ea20000300800 */
[----:B------:R-:W-:Y:S01]  /*1bf70*/  BSSY B0, `(.L_x_1638) ;  /* 0x000000b000007945 */ /* 0x000fe20003800000 */
[----:B-1----:R-:W1:Y:S01]  /*1bf80*/  S2R R5, SR_CgaCtaId ;  /* 0x0000000000057919 */ /* 0x002e620000008800 */
[----:B--2---:R-:W-:-:S05]  /*1bf90*/  VIADD R0, R0, 0x1 ;  /* 0x0000000100007836 */ /* 0x004fca0000000000 */
        /* <DEDUP_REMOVED lines=8> */
.L_x_1793:
[----:B------:R-:W-:Y:S05]  /*1c020*/  BSYNC B0 ;  /* 0x0000000000007941 */ /* 0x000fea0003800000 */
.L_x_1638:
[----:B------:R-:W-:-:S03]  /*1c030*/  UMOV UR4, 0xffffffff ;  /* 0xffffffff00047882 */ /* 0x000fc60000000000 */
[----:B------:R-:W-:Y:S05]  /*1c040*/  BRA.DIV UR4, `(.L_x_1640) ;  /* 0x00000042040c7947 */ /* 0x000fea000b800000 */
[----:B------:R-:W1:Y:S02]  /*1c050*/  S2R R2, SR_TID.X ;  /* 0x0000000000027919 */ /* 0x000e640000002100 */
[----:B-1----:R-:W-:-:S04]  /*1c060*/  SHF.R.U32.HI R2, RZ, 0x5, R2 ;  /* 0x00000005ff027819 */ /* 0x002fc80000011602 */
[----:B------:R-:W-:-:S05]  /*1c070*/  LOP3.LUT R2, R2, 0x3, RZ, 0xc0, !PT ;  /* 0x0000000302027812 */ /* 0x000fca00078ec0ff */
[----:B------:R1:W2:Y:S02]  /*1c080*/  SHFL.IDX PT, R14, R2, RZ, 0x1f ;  /* 0x00001fff020e7589 */ /* 0x0002a400000e0000 */
.L_x_1796:
[----:B--2---:R-:W-:-:S13]  /*1c090*/  ISETP.NE.AND P0, PT, R14, RZ, PT ;  /* 0x000000ff0e00720c */ /* 0x004fda0003f05270 */
[----:B------:R-:W-:Y:S05]  /*1c0a0*/  @P0 BRA `(.L_x_1333) ;  /* 0x0000000000940947 */ /* 0x000fea0003800000 */
[----:B------:R-:W-:-:S03]  /*1c0b0*/  UMOV UR4, 0xffffffff ;  /* 0xffffffff00047882 */ /* 0x000fc60000000000 */
[----:B------:R-:W-:Y:S05]  /*1c0c0*/  BRA.DIV UR4, `(.L_x_1641) ;  /* 0x0000004204207947 */ /* 0x000fea000b800000 */
[----:B------:R-:W-:-:S13]  /*1c0d0*/  ELECT P6, URZ, PT ;  /* 0x00000000003f782f */ /* 0x000fda00038c0000 */
.L_x_1799:
        /* <DEDUP_REMOVED lines=8> */
.L_x_1642:
        /* <DEDUP_REMOVED lines=13> */
.L_x_1800:
[----:B------:R-:W1:Y:S02]  /*1c230*/  SYNCS.PHASECHK.TRANS64.TRYWAIT P0, [R7+URZ], R2 ;  /* 0x00000002070075a7 */ /* 0x000e64000800017f */
[----:B-1----:R-:W-:Y:S05]  /*1c240*/  @!P0 BRA `(.L_x_1644) ;  /* 0x0000003c00f48947 */ /* 0x002fea0003800000 */
.L_x_1801:
[----:B------:R-:W-:Y:S05]  /*1c250*/  @!P2 BRA `(.L_x_1645) ;  /* 0x000000000004a947 */ /* 0x000fea0003800000 */
[----:B------:R-:W-:Y:S01]  /*1c260*/  BPT.TRAP 0x1 ;  /* 0x000000040000795c */ /* 0x000fe20000300000 */
.L_x_1645:
[----:B------:R-:W-:-:S04]  /*1c270*/  VIADD R0, R0, 0x32460 ;  /* 0x0003246000007836 */ /* 0x000fc80000000000 */
[----:B------:R-:W-:-:S04]  /*1c280*/  IMAD R4, R19, 0x8, R0 ;  /* 0x0000000813047824 */ /* 0x000fc800078e0200 */
[----:B------:R-:W2:Y:S02]  /*1c290*/  SYNCS.PHASECHK.TRANS64.TRYWAIT P0, [R4+URZ], R5 ;  /* 0x00000005040075a7 */ /* 0x000ea4000800017f */
[----:B--2---:R-:W-:Y:S05]  /*1c2a0*/  @!P0 BRA `(.L_x_1646) ;  /* 0x0000003c00f08947 */ /* 0x004fea0003800000 */
.L_x_1802:
[----:B------:R-:W-:-:S07]  /*1c2b0*/  IMAD R3, R3, 0x8, R0 ;  /* 0x0000000803037824 */ /* 0x000fce00078e0200 */
.L_x_1647:
[----:B---3--:R3:W4:Y:S02]  /*1c2c0*/  SYNCS.PHASECHK.TRANS64.TRYWAIT P0, [R3+URZ], R2 ;  /* 0x00000002030075a7 */ /* 0x008724000800017f */
[----:B----4-:R-:W-:Y:S05]  /*1c2d0*/  @!P0 NANOSLEEP.SYNCS 0x989680 ;  /* 0x009896800000895d */ /* 0x010fea0003900000 */
[----:B------:R-:W4:Y:S02]  /*1c2e0*/  @!P0 SYNCS.PHASECHK.TRANS64 P0, [R3+URZ], R2 ;  /* 0x00000002030085a7 */ /* 0x000f24000800007f */
[----:B----4-:R-:W-:Y:S05]  /*1c2f0*/  @!P0 BRA `(.L_x_1647) ;  /* 0xfffffffc00f08947 */ /* 0x010fea000383ffff */
.L_x_1333:
[----:B------:R-:W-:Y:S05]  /*1c300*/  BSYNC B9 ;  /* 0x0000000000097941 */ /* 0x000fea0003800000 */
.L_x_1330:
[----:B------:R-:W-:Y:S05]  /*1c310*/  EXIT ;  /* 0x000000000000794d */ /* 0x000fea0003800000 */
.L_x_1353:
[----:B0-----:R0:W1:Y:S02]  /*1c320*/  SYNCS.PHASECHK.TRANS64.TRYWAIT P6, [R96+URZ+0x32490], R109 ;  /* 0x0324906d600075a7 */ /* 0x00106400080c017f */
[----:B-1----:R-:W-:Y:S05]  /*1c330*/  @!P6 NANOSLEEP.SYNCS 0x989680 ;  /* 0x009896800000e95d */ /* 0x002fea0003900000 */
[----:B------:R-:W1:Y:S02]  /*1c340*/  @!P6 SYNCS.PHASECHK.TRANS64 P6, [R96+URZ+0x32490], R109 ;  /* 0x0324906d6000e5a7 */ /* 0x000e6400080c007f */
[----:B-1----:R-:W-:Y:S05]  /*1c350*/  @!P6 BRA `(.L_x_1353) ;  /* 0xfffffffc00f0e947 */ /* 0x002fea000383ffff */
[----:B------:R-:W-:Y:S05]  /*1c360*/  BRA `(.L_x_1648) ;  /* 0xfffffe6c00c47947 */ /* 0x000fea000383ffff */
.L_x_1371:
[----:B0-----:R0:W1:Y:S02]  /*1c370*/  SYNCS.PHASECHK.TRANS64.TRYWAIT P5, [R96+URZ+0x32490], R109 ;  /* 0x0324906d600075a7 */ /* 0x00106400080a017f */
[----:B-1----:R-:W-:Y:S05]  /*1c380*/  @!P5 NANOSLEEP.SYNCS 0x989680 ;  /* 0x009896800000d95d */ /* 0x002fea0003900000 */
[----:B------:R-:W1:Y:S02]  /*1c390*/  @!P5 SYNCS.PHASECHK.TRANS64 P5, [R96+URZ+0x32490], R109 ;  /* 0x0324906d6000d5a7 */ /* 0x000e6400080a007f */
[----:B-1----:R-:W-:Y:S05]  /*1c3a0*/  @!P5 BRA `(.L_x_1371) ;  /* 0xfffffffc00f0d947 */ /* 0x002fea000383ffff */
[----:B------:R-:W-:Y:S05]  /*1c3b0*/  BRA `(.L_x_1649) ;  /* 0xfffffe8000687947 */ /* 0x000fea000383ffff */
.L_x_1380:
[----:B0-----:R0:W1:Y:S02]  /*1c3c0*/  SYNCS.PHASECHK.TRANS64.TRYWAIT P4, [R96+URZ+0x32490], R109 ;  /* 0x0324906d600075a7 */ /* 0x001064000808017f */
[----:B-1----:R-:W-:Y:S05]  /*1c3d0*/  @!P4 NANOSLEEP.SYNCS 0x989680 ;  /* 0x009896800000c95d */ /* 0x002fea0003900000 */
[----:B------:R-:W1:Y:S02]  /*1c3e0*/  @!P4 SYNCS.PHASECHK.TRANS64 P4, [R96+URZ+0x32490], R109 ;  /* 0x0324906d6000c5a7 */ /* 0x000e64000808007f */
[----:B-1----:R-:W-:Y:S05]  /*1c3f0*/  @!P4 BRA `(.L_x_1380) ;  /* 0xfffffffc00f0c947 */ /* 0x002fea000383ffff */
[----:B------:R-:W-:Y:S05]  /*1c400*/  BRA `(.L_x_1650) ;  /* 0xfffffe9000b07947 */ /* 0x000fea000383ffff */
.L_x_1386:
[----:B--2---:R2:W3:Y:S02]  /*1c410*/  SYNCS.PHASECHK.TRANS64.TRYWAIT P3, [R96+URZ+0x324b0], R109 ;  /* 0x0324b06d600075a7 */ /* 0x0044e4000806017f */
[----:B---3--:R-:W-:Y:S05]  /*1c420*/  @!P3 NANOSLEEP.SYNCS 0x989680 ;  /* 0x009896800000b95d */ /* 0x008fea0003900000 */
[----:B------:R-:W3:Y:S02]  /*1c430*/  @!P3 SYNCS.PHASECHK.TRANS64 P3, [R96+URZ+0x324b0], R109 ;  /* 0x0324b06d6000b5a7 */ /* 0x000ee4000806007f */
[----:B---3--:R-:W-:Y:S05]  /*1c440*/  @!P3 BRA `(.L_x_1386) ;  /* 0xfffffffc00f0b947 */ /* 0x008fea000383ffff */
[----:B------:R-:W-:Y:S05]  /*1c450*/  BRA `(.L_x_1651) ;  /* 0xfffffe9400407947 */ /* 0x000fea000383ffff */
.L_x_1396:
[----:B------:R-:W-:Y:S01]  /*1c460*/  BSSY B0, `(.L_x_1652) ;  /* 0x0000007000007945 */ /* 0x000fe20003800000 */
[----:B------:R-:W-:Y:S02]  /*1c470*/  IMAD.MOV.U32 R12, RZ, RZ, RZ ;  /* 0x000000ffff0c7224 */ /* 0x000fe400078e00ff */
[----:B------:R-:W-:Y:S02]  /*1c480*/  IMAD.MOV.U32 R11, RZ, RZ, 0x1f ;  /* 0x0000001fff0b7424 */ /* 0x000fe400078e00ff */
[----:B------:R-:W-:-:S07]  /*1c490*/  IMAD.MOV.U32 R15, RZ, RZ, -0x1 ;  /* 0xffffffffff0f7424 */ /* 0x000fce00078e00ff */
[----:B-----5:R-:W-:Y:S05]  /*1c4a0*/  WARPSYNC.COLLECTIVE R15, `(.L_x_1653) ;  /* 0x000000000f087348 */ /* 0x020fea0003c00000 */
[----:B------:R0:W1:Y:S02]  /*1c4b0*/  SHFL.IDX P6, R14, R13, R12, R11 ;  /* 0x0000000c0d0e7389 */ /* 0x00006400000c000b */
[----:B01---5:R-:W-:Y:S01]  /*1c4c0*/  ENDCOLLECTIVE ;  /* 0x000000000000791b */ /* 0x023fe20003800000 */
.L_x_1653:
[----:B------:R-:W-:Y:S05]  /*1c4d0*/  BSYNC B0 ;  /* 0x0000000000007941 */ /* 0x000fea0003800000 */
.L_x_1652:
[----:B------:R-:W-:Y:S05]  /*1c4e0*/  BRA `(.L_x_1654) ;  /* 0xfffffea000887947 */ /* 0x000fea000383ffff */
.L_x_1408:
        /* <DEDUP_REMOVED lines=8> */
.L_x_1656:
[----:B------:R-:W-:Y:S05]  /*1c570*/  BSYNC B1 ;  /* 0x0000000000017941 */ /* 0x000fea0003800000 */
.L_x_1655:
        /* <DEDUP_REMOVED lines=8> */
.L_x_1657:
[----:B------:R-:W-:Y:S02]  /*1c600*/  IMAD.MOV.U32 R13, RZ, RZ, R25 ;  /* 0x000000ffff0d7224 */ /* 0x000fe400078e0019 */
[----:B------:R-:W-:-:S07]  /*1c610*/  IMAD.MOV.U32 R20, RZ, RZ, R14 ;  /* 0x000000ffff147224 */ /* 0x000fce00078e000e */
[----:B------:R-:W-:Y:S05]  /*1c620*/  WARPSYNC.COLLECTIVE R15, `(.L_x_1658) ;  /* 0x000000000f087348 */ /* 0x000fea0003c00000 */
[----:B------:R0:W1:Y:S02]  /*1c630*/  SHFL.IDX P6, R14, R13, R12, R11 ;  /* 0x0000000c0d0e7389 */ /* 0x00006400000c000b */
[----:B01----:R-:W-:Y:S01]  /*1c640*/  ENDCOLLECTIVE ;  /* 0x000000000000791b */ /* 0x003fe20003800000 */
.L_x_1658:
[----:B------:R-:W-:Y:S02]  /*1c650*/  IMAD.MOV.U32 R13, RZ, RZ, R26 ;  /* 0x000000ffff0d7224 */ /* 0x000fe400078e001a */
[----:B------:R-:W-:-:S07]  /*1c660*/  IMAD.MOV.U32 R25, RZ, RZ, R14 ;  /* 0x000000ffff197224 */ /* 0x000fce00078e000e */
[----:B------:R-:W-:Y:S05]  /*1c670*/  WARPSYNC.COLLECTIVE R15, `(.L_x_1659) ;  /* 0x000000000f087348 */ /* 0x000fea0003c00000 */
[----:B------:R0:W1:Y:S02]  /*1c680*/  SHFL.IDX P6, R14, R13, R12, R11 ;  /* 0x0000000c0d0e7389 */ /* 0x00006400000c000b */
[----:B01----:R-:W-:Y:S01]  /*1c690*/  ENDCOLLECTIVE ;  /* 0x000000000000791b */ /* 0x003fe20003800000 */
.L_x_1659:
[----:B------:R-:W-:Y:S01]  /*1c6a0*/  IMAD.MOV.U32 R26, RZ, RZ, R14 ;  /* 0x000000ffff1a7224 */ /* 0x000fe200078e000e */
[----:B------:R-:W-:Y:S06]  /*1c6b0*/  BRA `(.L_x_1660) ;  /* 0xfffffea4009c7947 */ /* 0x000fec000383ffff */
.L_x_1412:
[----:B0-----:R0:W1:Y:S02]  /*1c6c0*/  SYNCS.PHASECHK.TRANS64.TRYWAIT P0, [R18+URZ+0x32400], R27 ;  /* 0x0324001b120075a7 */ /* 0x001064000800017f */
[----:B-1----:R-:W-:Y:S05]  /*1c6d0*/  @!P0 NANOSLEEP.SYNCS 0x989680 ;  /* 0x009896800000895d */ /* 0x002fea0003900000 */
[----:B------:R-:W1:Y:S02]  /*1c6e0*/  @!P0 SYNCS.PHASECHK.TRANS64 P0, [R18+URZ+0x32400], R27 ;  /* 0x0324001b120085a7 */ /* 0x000e64000800007f */
[----:B-1----:R-:W-:Y:S05]  /*1c6f0*/  @!P0 BRA `(.L_x_1412) ;  /* 0xfffffffc00f08947 */ /* 0x002fea000383ffff */
[----:B------:R-:W-:Y:S05]  /*1c700*/  BRA `(.L_x_1661) ;  /* 0xfffffea800b47947 */ /* 0x000fea000383ffff */
.L_x_1420:
        /* <DEDUP_REMOVED lines=8> */
.L_x_1663:
[----:B------:R-:W-:Y:S05]  /*1c790*/  BSYNC B1 ;  /* 0x0000000000017941 */ /* 0x000fea0003800000 */
.L_x_1662:
        /* <DEDUP_REMOVED lines=8> */
.L_x_1664:
[----:B------:R-:W-:Y:S02]  /*1c820*/  IMAD.MOV.U32 R13, RZ, RZ, R25 ;  /* 0x000000ffff0d7224 */ /* 0x000fe400078e0019 */
[----:B------:R-:W-:-:S07]  /*1c830*/  IMAD.MOV.U32 R20, RZ, RZ, R14 ;  /* 0x000000ffff147224 */ /* 0x000fce00078e000e */
[----:B------:R-:W-:Y:S05]  /*1c840*/  WARPSYNC.COLLECTIVE R15, `(.L_x_1665) ;  /* 0x000000000f087348 */ /* 0x000fea0003c00000 */
[----:B------:R0:W1:Y:S02]  /*1c850*/  SHFL.IDX P6, R14, R13, R12, R11 ;  /* 0x0000000c0d0e7389 */ /* 0x00006400000c000b */
[----:B01----:R-:W-:Y:S01]  /*1c860*/  ENDCOLLECTIVE ;  /* 0x000000000000791b */ /* 0x003fe20003800000 */
.L_x_1665:
[----:B------:R-:W-:Y:S02]  /*1c870*/  IMAD.MOV.U32 R13, RZ, RZ, R26 ;  /* 0x000000ffff0d7224 */ /* 0x000fe400078e001a */
[----:B------:R-:W-:-:S07]  /*1c880*/  IMAD.MOV.U32 R21, RZ, RZ, R14 ;  /* 0x000000ffff157224 */ /* 0x000fce00078e000e */
[----:B------:R-:W-:Y:S05]  /*1c890*/  WARPSYNC.COLLECTIVE R15, `(.L_x_1666) ;  /* 0x000000000f087348 */ /* 0x000fea0003c00000 */
[----:B------:R0:W1:Y:S02]  /*1c8a0*/  SHFL.IDX P6, R14, R13, R12, R11 ;  /* 0x0000000c0d0e7389 */ /* 0x00006400000c000b */
[----:B01----:R-:W-:Y:S01]  /*1c8b0*/  ENDCOLLECTIVE ;  /* 0x000000000000791b */ /* 0x003fe20003800000 */
.L_x_1666:
[----:B------:R-:W-:Y:S05]  /*1c8c0*/  BRA `(.L_x_1667) ;  /* 0xfffffeb400207947 */ /* 0x000fea000383ffff */
.L_x_1424:
[----:B0-----:R0:W1:Y:S02]  /*1c8d0*/  SYNCS.PHASECHK.TRANS64.TRYWAIT P1, [R18+URZ+0x32400], R27 ;  /* 0x0324001b120075a7 */ /* 0x001064000802017f */
[----:B-1----:R-:W-:Y:S05]  /*1c8e0*/  @!P1 NANOSLEEP.SYNCS 0x989680 ;  /* 0x009896800000995d */ /* 0x002fea0003900000 */
[----:B------:R-:W1:Y:S02]  /*1c8f0*/  @!P1 SYNCS.PHASECHK.TRANS64 P1, [R18+URZ+0x32400], R27 ;  /* 0x0324001b120095a7 */ /* 0x000e64000802007f */
[----:B-1----:R-:W-:Y:S05]  /*1c900*/  @!P1 BRA `(.L_x_1424) ;  /* 0xfffffffc00f09947 */ /* 0x002fea000383ffff */
[----:B------:R-:W-:Y:S05]  /*1c910*/  BRA `(.L_x_1668) ;  /* 0xfffffeb400fc7947 */ /* 0x000fea000383ffff */
.L_x_1430:
[----:B--2---:R2:W3:Y:S02]  /*1c920*/  SYNCS.PHASECHK.TRANS64.TRYWAIT P1, [R3+URZ+0x32430], R8 ;  /* 0x03243008030075a7 */ /* 0x0044e4000802017f */
[----:B---3--:R-:W-:Y:S05]  /*1c930*/  @!P1 NANOSLEEP.SYNCS 0x989680 ;  /* 0x009896800000995d */ /* 0x008fea0003900000 */
[----:B------:R-:W3:Y:S02]  /*1c940*/  @!P1 SYNCS.PHASECHK.TRANS64 P1, [R3+URZ+0x32430], R8 ;  /* 0x03243008030095a7 */ /* 0x000ee4000802007f */
[----:B---3--:R-:W-:Y:S05]  /*1c950*/  @!P1 BRA `(.L_x_1430) ;  /* 0xfffffffc00f09947 */ /* 0x008fea000383ffff */
[----:B------:R-:W-:Y:S05]  /*1c960*/  BRA `(.L_x_1429) ;  /* 0xfffffec400307947 */ /* 0x000fea000383ffff */
.L_x_1432:
[----:B0-----:R0:W3:Y:S02]  /*1c970*/  SYNCS.PHASECHK.TRANS64.TRYWAIT P1, [R18+URZ+0x32410], R5 ;  /* 0x03241005120075a7 */ /* 0x0010e4000802017f */
[----:B---3--:R-:W-:Y:S05]  /*1c980*/  @!P1 NANOSLEEP.SYNCS 0x989680 ;  /* 0x009896800000995d */ /* 0x008fea0003900000 */
[----:B------:R-:W3:Y:S02]  /*1c990*/  @!P1 SYNCS.PHASECHK.TRANS64 P1, [R18+URZ+0x32410], R5 ;  /* 0x03241005120095a7 */ /* 0x000ee4000802007f */
[----:B---3--:R-:W-:Y:S05]  /*1c9a0*/  @!P1 BRA `(.L_x_1432) ;  /* 0xfffffffc00f09947 */ /* 0x008fea000383ffff */
[----:B------:R-:W-:Y:S05]  /*1c9b0*/  BRA `(.L_x_1669) ;  /* 0xfffffec400d87947 */ /* 0x000fea000383ffff */
.L_x_1437:
[----:B----4-:R4:W0:Y:S02]  /*1c9c0*/  SYNCS.PHASECHK.TRANS64.TRYWAIT P2, [R3+URZ+0x32450], R8 ;  /* 0x03245008030075a7 */ /* 0x010824000804017f */
[----:B0-----:R-:W-:Y:S05]  /*1c9d0*/  @!P2 NANOSLEEP.SYNCS 0x989680 ;  /* 0x009896800000a95d */ /* 0x001fea0003900000 */
[----:B------:R-:W0:Y:S02]  /*1c9e0*/  @!P2 SYNCS.PHASECHK.TRANS64 P2, [R3+URZ+0x32450], R8 ;  /* 0x032450080300a5a7 */ /* 0x000e24000804007f */
[----:B0-----:R-:W-:Y:S05]  /*1c9f0*/  @!P2 BRA `(.L_x_1437) ;  /* 0xfffffffc00f0a947 */ /* 0x001fea000383ffff */
[----:B------:R-:W-:Y:S05]  /*1ca00*/  BRA `(.L_x_1436) ;  /* 0xfffffec400f87947 */ /* 0x000fea000383ffff */
.L_x_1442:
[----:B-1----:R1:W2:Y:S02]  /*1ca10*/  SYNCS.PHASECHK.TRANS64.TRYWAIT P3, [R4+URZ+0x32430], R0 ;  /* 0x03243000040075a7 */ /* 0x0022a4000806017f */
[----:B--2---:R-:W-:Y:S05]  /*1ca20*/  @!P3 NANOSLEEP.SYNCS 0x989680 ;  /* 0x009896800000b95d */ /* 0x004fea0003900000 */
[----:B------:R-:W2:Y:S02]  /*1ca30*/  @!P3 SYNCS.PHASECHK.TRANS64 P3, [R4+URZ+0x32430], R0 ;  /* 0x032430000400b5a7 */ /* 0x000ea4000806007f */
[----:B--2---:R-:W-:Y:S05]  /*1ca40*/  @!P3 BRA `(.L_x_1442) ;  /* 0xfffffffc00f0b947 */ /* 0x004fea000383ffff */
[----:B------:R-:W-:Y:S05]  /*1ca50*/  BRA `(.L_x_1441) ;  /* 0xfffffeec00207947 */ /* 0x000fea000383ffff */
.L_x_1447:
[----:B---3--:R3:W4:Y:S02]  /*1ca60*/  SYNCS.PHASECHK.TRANS64.TRYWAIT P3, [R4+URZ+0x32450], R0 ;  /* 0x03245000040075a7 */ /* 0x008724000806017f */
[----:B----4-:R-:W-:Y:S05]  /*1ca70*/  @!P3 NANOSLEEP.SYNCS 0x989680 ;  /* 0x009896800000b95d */ /* 0x010fea0003900000 */
[----:B------:R-:W4:Y:S02]  /*1ca80*/  @!P3 SYNCS.PHASECHK.TRANS64 P3, [R4+URZ+0x32450], R0 ;  /* 0x032450000400b5a7 */ /* 0x000f24000806007f */
[----:B----4-:R-:W-:Y:S05]  /*1ca90*/  @!P3 BRA `(.L_x_1447) ;  /* 0xfffffffc00f0b947 */ /* 0x010fea000383ffff */
[----:B------:R-:W-:Y:S05]  /*1caa0*/  BRA `(.L_x_1446) ;  /* 0xfffffeec00bc7947 */ /* 0x000fea000383ffff */
.L_x_1453:
[----:B------:R-:W-:Y:S02]  /*1cab0*/  IMAD.MOV.U32 R13, RZ, RZ, R21 ;  /* 0x000000ffff0d7224 */ /* 0x000fe400078e0015 */
[----:B------:R-:W-:Y:S02]  /*1cac0*/  IMAD.MOV.U32 R12, RZ, RZ, RZ ;  /* 0x000000ffff0c7224 */ /* 0x000fe400078e00ff */
[----:B------:R-:W-:Y:S02]  /*1cad0*/  IMAD.MOV.U32 R11, RZ, RZ, 0x181f ;  /* 0x0000181fff0b7424 */ /* 0x000fe400078e00ff */
[----:B------:R-:W-:-:S07]  /*1cae0*/  IMAD.MOV.U32 R15, RZ, RZ, -0x1 ;  /* 0xffffffffff0f7424 */ /* 0x000fce00078e00ff */
[----:B-----5:R-:W-:Y:S05]  /*1caf0*/  WARPSYNC.COLLECTIVE R15, `(.L_x_1670) ;  /* 0x000000000f087348 */ /* 0x020fea0003c00000 */
[----:B------:R0:W1:Y:S02]  /*1cb00*/  SHFL.IDX P6, R14, R13, R12, R11 ;  /* 0x0000000c0d0e7389 */ /* 0x00006400000c000b */
[----:B01---5:R-:W-:Y:S01]  /*1cb10*/  ENDCOLLECTIVE ;  /* 0x000000000000791b */ /* 0x023fe20003800000 */
.L_x_1670:
[----:B------:R-:W-:Y:S02]  /*1cb20*/  IMAD.MOV.U32 R13, RZ, RZ, R3 ;  /* 0x000000ffff0d7224 */ /* 0x000fe400078e0003 */
[----:B------:R-:W-:-:S07]  /*1cb30*/  IMAD.MOV.U32 R20, RZ, RZ, R14 ;  /* 0x000000ffff147224 */ /* 0x000fce00078e000e */
[----:B------:R-:W-:Y:S05]  /*1cb40*/  WARPSYNC.COLLECTIVE R15, `(.L_x_1671) ;  /* 0x000000000f087348 */ /* 0x000fea0003c00000 */
[----:B------:R0:W1:Y:S02]  /*1cb50*/  SHFL.IDX P6, R14, R13, R12, R11 ;  /* 0x0000000c0d0e7389 */ /* 0x00006400000c000b */
[----:B01----:R-:W-:Y:S01]  /*1cb60*/  ENDCOLLECTIVE ;  /* 0x000000000000791b */ /* 0x003fe20003800000 */
.L_x_1671:
[----:B------:R-:W-:Y:S05]  /*1cb70*/  BRA `(.L_x_1672) ;  /* 0xffffff3400fc7947 */ /* 0x000fea000383ffff */
.L_x_1456:
        /* <DEDUP_REMOVED lines=8> */
.L_x_1674:
[----:B------:R-:W-:Y:S05]  /*1cc00*/  BSYNC B1 ;  /* 0x0000000000017941 */ /* 0x000fea0003800000 */
.L_x_1673:
        /* <DEDUP_REMOVED lines=8> */
.L_x_1675:
[----:B------:R-:W-:Y:S05]  /*1cc90*/  BRA `(.L_x_1676) ;  /* 0xffffff3800387947 */ /* 0x000fea000383ffff */
.L_x_1459:
        /* <DEDUP_REMOVED lines=8> */
.L_x_1678:
[----:B------:R-:W-:Y:S05]  /*1cd20*/  BSYNC B1 ;  /* 0x0000000000017941 */ /* 0x000fea0003800000 */
.L_x_1677:
        /* <DEDUP_REMOVED lines=8> */
.L_x_1679:
[----:B------:R-:W-:Y:S05]  /*1cdb0*/  BRA `(.L_x_1680) ;  /* 0xffffff3800647947 */ /* 0x000fea000383ffff */
.L_x_1462:
        /* <DEDUP_REMOVED lines=8> */
.L_x_1682:
[----:B------:R-:W-:Y:S05]  /*1ce40*/  BSYNC B1 ;  /* 0x0000000000017941 */ /* 0x000fea0003800000 */
.L_x_1681:
        /* <DEDUP_REMOVED lines=8> */
.L_x_1683:
[----:B------:R-:W-:Y:S05]  /*1ced0*/  BRA `(.L_x_1684) ;  /* 0xffffff3800907947 */ /* 0x000fea000383ffff */
.L_x_1464:
[----:B------:R-:W-:Y:S02]  /*1cee0*/  IMAD.MOV.U32 R13, RZ, RZ, R8 ;  /* 0x000000ffff0d7224 */ /* 0x000fe400078e0008 */
[----:B------:R-:W-:Y:S02]  /*1cef0*/  IMAD.MOV.U32 R12, RZ, RZ, RZ ;  /* 0x000000ffff0c7224 */ /* 0x000fe400078e00ff */
[----:B------:R-:W-:Y:S02]  /*1cf00*/  IMAD.MOV.U32 R11, RZ, RZ, 0x1c1f ;  /* 0x00001c1fff0b7424 */ /* 0x000fe400078e00ff */
[----:B------:R-:W-:-:S07]  /*1cf10*/  IMAD.MOV.U32 R15, RZ, RZ, -0x1 ;  /* 0xffffffffff0f7424 */ /* 0x000fce00078e00ff */
[----:B------:R-:W-:Y:S05]  /*1cf20*/  WARPSYNC.COLLECTIVE R15, `(.L_x_1685) ;  /* 0x000000000f087348 */ /* 0x000fea0003c00000 */
[----:B------:R0:W1:Y:S02]  /*1cf30*/  SHFL.IDX P6, R14, R13, R12, R11 ;  /* 0x0000000c0d0e7389 */ /* 0x00006400000c000b */
[----:B01----:R-:W-:Y:S01]  /*1cf40*/  ENDCOLLECTIVE ;  /* 0x000000000000791b */ /* 0x003fe20003800000 */
.L_x_1685:
[----:B------:R-:W-:Y:S02]  /*1cf50*/  IMAD.MOV.U32 R13, RZ, RZ, R3 ;  /* 0x000000ffff0d7224 */ /* 0x000fe400078e0003 */
[----:B------:R-:W-:-:S07]  /*1cf60*/  IMAD.MOV.U32 R21, RZ, RZ, R14 ;  /* 0x000000ffff157224 */ /* 0x000fce00078e000e */
[----:B------:R-:W-:Y:S05]  /*1cf70*/  WARPSYNC.COLLECTIVE R15, `(.L_x_1686) ;  /* 0x000000000f087348 */ /* 0x000fea0003c00000 */
[----:B------:R0:W1:Y:S02]  /*1cf80*/  SHFL.IDX P6, R14, R13, R12, R11 ;  /* 0x0000000c0d0e7389 */ /* 0x00006400000c000b */
[----:B01----:R-:W-:Y:S01]  /*1cf90*/  ENDCOLLECTIVE ;  /* 0x000000000000791b */ /* 0x003fe20003800000 */
.L_x_1686:
[----:B------:R-:W-:Y:S01]  /*1cfa0*/  IMAD.MOV.U32 R12, RZ, RZ, R14 ;  /* 0x000000ffff0c7224 */ /* 0x000fe200078e000e */
[----:B------:R-:W-:Y:S06]  /*1cfb0*/  BRA `(.L_x_1687) ;  /* 0xffffff3c00747947 */ /* 0x000fec000383ffff */
.L_x_1467:
[----:B------:R-:W-:Y:S01]  /*1cfc0*/  BSSY B1, `(.L_x_1688) ;  /* 0x0000008000017945 */ /* 0x000fe20003800000 */
[----:B---3--:R-:W-:Y:S02]  /*1cfd0*/  IMAD.MOV.U32 R13, RZ, RZ, R8 ;  /* 0x000000ffff0d7224 */ /* 0x008fe400078e0008 */
[----:B--2---:R-:W-:Y:S02]  /*1cfe0*/  IMAD.MOV.U32 R12, RZ, RZ, 0x1 ;  /* 0x00000001ff0c7424 */ /* 0x004fe400078e00ff */
[----:B------:R-:W-:Y:S02]  /*1cff0*/  IMAD.MOV.U32 R11, RZ, RZ, 0x1c1f ;  /* 0x00001c1fff0b7424 */ /* 0x000fe400078e00ff */
[----:B------:R-:W-:-:S07]  /*1d000*/  IMAD.MOV.U32 R15, RZ, RZ, -0x1 ;  /* 0xffffffffff0f7424 */ /* 0x000fce00078e00ff */
[----:B01----:R-:W-:Y:S05]  /*1d010*/  WARPSYNC.COLLECTIVE R15, `(.L_x_1689) ;  /* 0x000000000f087348 */ /* 0x003fea0003c00000 */
[----:B------:R2:W3:Y:S02]  /*1d020*/  SHFL.IDX P6, R14, R13, R12, R11 ;  /* 0x0000000c0d0e7389 */ /* 0x0004e400000c000b */
[----:B0123--:R-:W-:Y:S01]  /*1d030*/  ENDCOLLECTIVE ;  /* 0x000000000000791b */ /* 0x00ffe20003800000 */
.L_x_1689:
[----:B------:R-:W-:Y:S05]  /*1d040*/  BSYNC B1 ;  /* 0x0000000000017941 */ /* 0x000fea0003800000 */
.L_x_1688:
        /* <DEDUP_REMOVED lines=8> */
.L_x_1690:
[----:B------:R-:W-:Y:S01]  /*1d0d0*/  IMAD.MOV.U32 R3, RZ, RZ, R14 ;  /* 0x000000ffff037224 */ /* 0x000fe200078e000e */
[----:B------:R-:W-:Y:S06]  /*1d0e0*/  BRA `(.L_x_1691) ;  /* 0xffffff48009c7947 */ /* 0x000fec000383ffff */
.L_x_1471:
[----:B------:R-:W-:Y:S02]  /*1d0f0*/  IMAD.MOV.U32 R13, RZ, RZ, R4 ;  /* 0x000000ffff0d7224 */ /* 0x000fe400078e0004 */
[----:B------:R-:W-:Y:S02]  /*1d100*/  IMAD.MOV.U32 R12, RZ, RZ, RZ ;  /* 0x000000ffff0c7224 */ /* 0x000fe400078e00ff */
[----:B------:R-:W-:Y:S02]  /*1d110*/  IMAD.MOV.U32 R11, RZ, RZ, 0x181f ;  /* 0x0000181fff0b7424 */ /* 0x000fe400078e00ff */
[----:B------:R-:W-:-:S07]  /*1d120*/  IMAD.MOV.U32 R15, RZ, RZ, -0x1 ;  /* 0xffffffffff0f7424 */ /* 0x000fce00078e00ff */
[----:B01----:R-:W-:Y:S05]  /*1d130*/  WARPSYNC.COLLECTIVE R15, `(.L_x_1692) ;  /* 0x000000000f087348 */ /* 0x003fea0003c00000 */
[----:B------:R2:W3:Y:S02]  /*1d140*/  SHFL.IDX P6, R14, R13, R12, R11 ;  /* 0x0000000c0d0e7389 */ /* 0x0004e400000c000b */
[----:B0123--:R-:W-:Y:S01]  /*1d150*/  ENDCOLLECTIVE ;  /* 0x000000000000791b */ /* 0x00ffe20003800000 */
.L_x_1692:
[----:B------:R-:W-:Y:S02]  /*1d160*/  IMAD.MOV.U32 R13, RZ, RZ, R3 ;  /* 0x000000ffff0d7224 */ /* 0x000fe400078e0003 */
[----:B------:R-:W-:-:S07]  /*1d170*/  IMAD.MOV.U32 R0, RZ, RZ, R14 ;  /* 0x000000ffff007224 */ /* 0x000fce00078e000e */
[----:B------:R-:W-:Y:S05]  /*1d180*/  WARPSYNC.COLLECTIVE R15, `(.L_x_1693) ;  /* 0x000000000f087348 */ /* 0x000fea0003c00000 */
[----:B------:R0:W1:Y:S02]  /*1d190*/  SHFL.IDX P6, R14, R13, R12, R11 ;  /* 0x0000000c0d0e7389 */ /* 0x00006400000c000b */
[----:B01----:R-:W-:Y:S01]  /*1d1a0*/  ENDCOLLECTIVE ;  /* 0x000000000000791b */ /* 0x003fe20003800000 */
.L_x_1693:
[----:B------:R-:W-:Y:S05]  /*1d1b0*/  BRA `(.L_x_1694) ;  /* 0xffffff5c00e47947 */ /* 0x000fea000383ffff */
.L_x_1474:
        /* <DEDUP_REMOVED lines=8> */
.L_x_1696:
[----:B------:R-:W-:Y:S05]  /*1d240*/  BSYNC B1 ;  /* 0x0000000000017941 */ /* 0x000fea0003800000 */
.L_x_1695:
        /* <DEDUP_REMOVED lines=8> */
.L_x_1697:
[----:B------:R-:W-:Y:S05]  /*1d2d0*/  BRA `(.L_x_1698) ;  /* 0xffffff6000147947 */ /* 0x000fea000383ffff */
.L_x_1477:
        /* <DEDUP_REMOVED lines=8> */
.L_x_1700:
[----:B------:R-:W-:Y:S05]  /*1d360*/  BSYNC B1 ;  /* 0x0000000000017941 */ /* 0x000fea0003800000 */
.L_x_1699:
        /* <DEDUP_REMOVED lines=8> */
.L_x_1701:
[----:B------:R-:W-:Y:S05]  /*1d3f0*/  BRA `(.L_x_1702) ;  /* 0xffffff6000407947 */ /* 0x000fea000383ffff */
.L_x_1480:
        /* <DEDUP_REMOVED lines=8> */
.L_x_1704:
[----:B------:R-:W-:Y:S05]  /*1d480*/  BSYNC B1 ;  /* 0x0000000000017941 */ /* 0x000fea0003800000 */
.L_x_1703:
        /* <DEDUP_REMOVED lines=8> */
.L_x_1705:
[----:B------:R-:W-:Y:S05]  /*1d510*/  BRA `(.L_x_1706) ;  /* 0xffffff60006c7947 */ /* 0x000fea000383ffff */
.L_x_1497:
        /* <DEDUP_REMOVED lines=11> */
.L_x_1708:
[----:B------:R-:W-:Y:S05]  /*1d5d0*/  BSYNC B1 ;  /* 0x0000000000017941 */ /* 0x000fea0003800000 */
.L_x_1707:
[----:B------:R-:W-:Y:S05]  /*1d5e0*/  BRA `(.L_x_1709) ;  /* 0xffffff7800a47947 */ /* 0x000fea000383ffff */
.L_x_1499:
[----:B------:R-:W-:Y:S01]  /*1d5f0*/  BSSY B1, `(.L_x_1710) ;  /* 0x0000006000017945 */ /* 0x000fe20003800000 */
[----:B------:R-:W-:-:S07]  /*1d600*/  IMAD.MOV.U32 R15, RZ, RZ, -0x1 ;  /* 0xffffffffff0f7424 */ /* 0x000fce00078e00ff */
[----:B0-----:R-:W-:Y:S05]  /*1d610*/  WARPSYNC.COLLECTIVE R15, `(.L_x_1711) ;  /* 0x000000000f0c7348 */ /* 0x001fea0003c00000 */
[----:B------:R-:W-:Y:S02]  /*1d620*/  ELECT P6, UR62, PT ;  /* 0x00000000003e782f */ /* 0x000fe400038c0000 */
[----:B------:R-:W-:Y:S01]  /*1d630*/  MOV R14, UR62 ;  /* 0x0000003e000e7c02 */ /* 0x000fe20008000f00 */
[----:B0-----:R-:W-:Y:S10]  /*1d640*/  ENDCOLLECTIVE ;  /* 0x000000000000791b */ /* 0x001ff40003800000 */
.L_x_1711:
[----:B------:R-:W-:Y:S05]  /*1d650*/  BSYNC B1 ;  /* 0x0000000000017941 */ /* 0x000fea0003800000 */
.L_x_1710:
[----:B------:R-:W-:Y:S05]  /*1d660*/  BRA `(.L_x_1498) ;  /* 0xffffff78009c7947 */ /* 0x000fea000383ffff */
.L_x_1501:
[----:B0-----:R0:W1:Y:S02]  /*1d670*/  SYNCS.PHASECHK.TRANS64.TRYWAIT P0, [R18+URZ+0x32420], R3 ;  /* 0x03242003120075a7 */ /* 0x001064000800017f */
[----:B-1----:R-:W-:Y:S05]  /*1d680*/  @!P0 NANOSLEEP.SYNCS 0x989680 ;  /* 0x009896800000895d */ /* 0x002fea0003900000 */
[----:B------:R-:W1:Y:S02]  /*1d690*/  @!P0 SYNCS.PHASECHK.TRANS64 P0, [R18+URZ+0x32420], R3 ;  /* 0x03242003120085a7 */ /* 0x000e64000800007f */
[----:B-1----:R-:W-:Y:S05]  /*1d6a0*/  @!P0 BRA `(.L_x_1501) ;  /* 0xfffffffc00f08947 */ /* 0x002fea000383ffff */
[----:B------:R-:W-:Y:S05]  /*1d6b0*/  BRA `(.L_x_1712) ;  /* 0xffffff7800ac7947 */ /* 0x000fea000383ffff */
.L_x_1505:
[----:B0-----:R0:W1:Y:S02]  /*1d6c0*/  SYNCS.PHASECHK.TRANS64.TRYWAIT P0, [R3+URZ+0x324a0], R8 ;  /* 0x0324a008030075a7 */ /* 0x001064000800017f */
[----:B-1----:R-:W-:Y:S05]  /*1d6d0*/  @!P0 NANOSLEEP.SYNCS 0x989680 ;  /* 0x009896800000895d */ /* 0x002fea0003900000 */
[----:B------:R-:W1:Y:S02]  /*1d6e0*/  @!P0 SYNCS.PHASECHK.TRANS64 P0, [R3+URZ+0x324a0], R8 ;  /* 0x0324a008030085a7 */ /* 0x000e64000800007f */
[----:B-1----:R-:W-:Y:S05]  /*1d6f0*/  @!P0 BRA `(.L_x_1505) ;  /* 0xfffffffc00f08947 */ /* 0x002fea000383ffff */
[----:B------:R-:W-:Y:S05]  /*1d700*/  BRA `(.L_x_1713) ;  /* 0xffffff7800cc7947 */ /* 0x000fea000383ffff */
.L_x_1510:
[----:B-1----:R1:W2:Y:S02]  /*1d710*/  SYNCS.PHASECHK.TRANS64.TRYWAIT P0, [R3+URZ+0x324c0], R8 ;  /* 0x0324c008030075a7 */ /* 0x0022a4000800017f */
[----:B--2---:R-:W-:Y:S05]  /*1d720*/  @!P0 NANOSLEEP.SYNCS 0x989680 ;  /* 0x009896800000895d */ /* 0x004fea0003900000 */
[----:B------:R-:W2:Y:S02]  /*1d730*/  @!P0 SYNCS.PHASECHK.TRANS64 P0, [R3+URZ+0x324c0], R8 ;  /* 0x0324c008030085a7 */ /* 0x000ea4000800007f */
[----:B--2---:R-:W-:Y:S05]  /*1d740*/  @!P0 BRA `(.L_x_1510) ;  /* 0xfffffffc00f08947 */ /* 0x004fea000383ffff */
[----:B------:R-:W-:Y:S05]  /*1d750*/  BRA `(.L_x_1714) ;  /* 0xffffff7c004c7947 */ /* 0x000fea000383ffff */
.L_x_1520:
[----:B0-----:R0:W1:Y:S02]  /*1d760*/  SYNCS.PHASECHK.TRANS64.TRYWAIT P2, [R4+URZ+0x324a0], R5 ;  /* 0x0324a005040075a7 */ /* 0x001064000804017f */
[----:B-1----:R-:W-:Y:S05]  /*1d770*/  @!P2 NANOSLEEP.SYNCS 0x989680 ;  /* 0x009896800000a95d */ /* 0x002fea0003900000 */
[----:B------:R-:W1:Y:S02]  /*1d780*/  @!P2 SYNCS.PHASECHK.TRANS64 P2, [R4+URZ+0x324a0], R5 ;  /* 0x0324a0050400a5a7 */ /* 0x000e64000804007f */
[----:B-1----:R-:W-:Y:S05]  /*1d790*/  @!P2 BRA `(.L_x_1520) ;  /* 0xfffffffc00f0a947 */ /* 0x002fea000383ffff */
[----:B------:R-:W-:Y:S05]  /*1d7a0*/  BRA `(.L_x_1715) ;  /* 0xffffff8000dc7947 */ /* 0x000fea000383ffff */
.L_x_1525:
[----:B-1----:R1:W2:Y:S02]  /*1d7b0*/  SYNCS.PHASECHK.TRANS64.TRYWAIT P2, [R4+URZ+0x324c0], R5 ;  /* 0x0324c005040075a7 */ /* 0x0022a4000804017f */
[----:B--2---:R-:W-:Y:S05]  /*1d7c0*/  @!P2 NANOSLEEP.SYNCS 0x989680 ;  /* 0x009896800000a95d */ /* 0x004fea0003900000 */
[----:B------:R-:W2:Y:S02]  /*1d7d0*/  @!P2 SYNCS.PHASECHK.TRANS64 P2, [R4+URZ+0x324c0], R5 ;  /* 0x0324c0050400a5a7 */ /* 0x000ea4000804007f */
[----:B--2---:R-:W-:Y:S05]  /*1d7e0*/  @!P2 BRA `(.L_x_1525) ;  /* 0xfffffffc00f0a947 */ /* 0x004fea000383ffff */
[----:B------:R-:W-:Y:S05]  /*1d7f0*/  BRA `(.L_x_1716) ;  /* 0xffffff8400587947 */ /* 0x000fea000383ffff */
.L_x_1543:
        /* <DEDUP_REMOVED lines=11> */
.L_x_1718:
[----:B------:R-:W-:Y:S05]  /*1d8b0*/  BSYNC B0 ;  /* 0x0000000000007941 */ /* 0x000fea0003800000 */
.L_x_1717:
[----:B------:R-:W-:Y:S05]  /*1d8c0*/  BRA `(.L_x_1719) ;  /* 0xffffff9000d87947 */ /* 0x000fea000383ffff */
.L_x_1545:
[----:B------:R-:W-:Y:S01]  /*1d8d0*/  BSSY B0, `(.L_x_1720) ;  /* 0x0000006000007945 */ /* 0x000fe20003800000 */
[----:B------:R-:W-:-:S07]  /*1d8e0*/  IMAD.MOV.U32 R15, RZ, RZ, -0x1 ;  /* 0xffffffffff0f7424 */ /* 0x000fce00078e00ff */
[----:B0-----:R-:W-:Y:S05]  /*1d8f0*/  WARPSYNC.COLLECTIVE R15, `(.L_x_1721) ;  /* 0x000000000f0c7348 */ /* 0x001fea0003c00000 */
[----:B------:R-:W-:Y:S02]  /*1d900*/  ELECT P6, UR62, PT ;  /* 0x00000000003e782f */ /* 0x000fe400038c0000 */
[----:B------:R-:W-:Y:S01]  /*1d910*/  MOV R14, UR62 ;  /* 0x0000003e000e7c02 */ /* 0x000fe20008000f00 */
[----:B0-----:R-:W-:Y:S10]  /*1d920*/  ENDCOLLECTIVE ;  /* 0x000000000000791b */ /* 0x001ff40003800000 */
.L_x_1721:
[----:B------:R-:W-:Y:S05]  /*1d930*/  BSYNC B0 ;  /* 0x0000000000007941 */ /* 0x000fea0003800000 */
.L_x_1720:
[----:B------:R-:W-:Y:S05]  /*1d940*/  BRA `(.L_x_1722) ;  /* 0xffffff9000e47947 */ /* 0x000fea000383ffff */
.L_x_1547:
[----:B0-----:R0:W1:Y:S02]  /*1d950*/  SYNCS.PHASECHK.TRANS64.TRYWAIT P0, [R0+URZ+0x32440], R2 ;  /* 0x03244002000075a7 */ /* 0x001064000800017f */
[----:B-1----:R-:W-:Y:S05]  /*1d960*/  @!P0 NANOSLEEP.SYNCS 0x989680 ;  /* 0x009896800000895d */ /* 0x002fea0003900000 */
[----:B------:R-:W1:Y:S02]  /*1d970*/  @!P0 SYNCS.PHASECHK.TRANS64 P0, [R0+URZ+0x32440], R2 ;  /* 0x03244002000085a7 */ /* 0x000e64000800007f */
[----:B-1----:R-:W-:Y:S05]  /*1d980*/  @!P0 BRA `(.L_x_1547) ;  /* 0xfffffffc00f08947 */ /* 0x002fea000383ffff */
[----:B------:R-:W-:Y:S05]  /*1d990*/  BRA `(.L_x_1723) ;  /* 0xffffff9400447947 */ /* 0x000fea000383ffff */
.L_x_1551:
        /* <DEDUP_REMOVED lines=9> */
.L_x_1724:
[----:B------:R-:W-:Y:S02]  /*1da30*/  IMAD.MOV.U32 R13, RZ, RZ, R3 ;  /* 0x000000ffff0d7224 */ /* 0x000fe400078e0003 */
[----:B------:R-:W-:Y:S01]  /*1da40*/  IMAD.MOV.U32 R4, RZ, RZ, R14 ;  /* 0x000000ffff047224 */ /* 0x000fe200078e000e */
[----:B------:R-:W-:-:S07]  /*1da50*/  LOP3.LUT R7, R7, 0x7f, RZ, 0xc0, !PT ;  /* 0x0000007f07077812 */ /* 0x000fce00078ec0ff */
[----:B------:R-:W-:Y:S05]  /*1da60*/  WARPSYNC.COLLECTIVE R15, `(.L_x_1725) ;  /* 0x000000000f087348 */ /* 0x000fea0003c00000 */
[----:B------:R0:W1:Y:S02]  /*1da70*/  SHFL.IDX P6, R14, R13, R12, R11 ;  /* 0x0000000c0d0e7389 */ /* 0x00006400000c000b */
[----:B01----:R-:W-:Y:S01]  /*1da80*/  ENDCOLLECTIVE ;  /* 0x000000000000791b */ /* 0x003fe20003800000 */
.L_x_1725:
[----:B------:R-:W-:Y:S01]  /*1da90*/  SHF.R.U32.HI R7, RZ, 0x3, R7 ;  /* 0x00000003ff077819 */ /* 0x000fe20000011607 */
[----:B------:R-:W-:Y:S02]  /*1daa0*/  IMAD.MOV.U32 R13, RZ, RZ, R2 ;  /* 0x000000ffff0d7224 */ /* 0x000fe400078e0002 */
[----:B------:R-:W-:Y:S02]  /*1dab0*/  IMAD.MOV.U32 R12, RZ, RZ, 0x1 ;  /* 0x00000001ff0c7424 */ /* 0x000fe400078e00ff */
[----:B------:R-:W-:-:S07]  /*1dac0*/  IMAD.MOV.U32 R5, RZ, RZ, R14 ;  /* 0x000000ffff057224 */ /* 0x000fce00078e000e */
[----:B------:R-:W-:Y:S05]  /*1dad0*/  WARPSYNC.COLLECTIVE R15, `(.L_x_1726) ;  /* 0x000000000f087348 */ /* 0x000fea0003c00000 */
[----:B------:R0:W1:Y:S02]  /*1dae0*/  SHFL.IDX P6, R14, R13, R12, R11 ;  /* 0x0000000c0d0e7389 */ /* 0x00006400000c000b */
[----:B01----:R-:W-:Y:S01]  /*1daf0*/  ENDCOLLECTIVE ;  /* 0x000000000000791b */ /* 0x003fe20003800000 */
.L_x_1726:
[----:B------:R-:W-:Y:S02]  /*1db00*/  IMAD.MOV.U32 R13, RZ, RZ, R3 ;  /* 0x000000ffff0d7224 */ /* 0x000fe400078e0003 */
[----:B------:R-:W-:Y:S02]  /*1db10*/  IMAD R0, R0, R8, RZ ;  /* 0x0000000800007224 */ /* 0x000fe400078e02ff */
[----:B------:R-:W-:Y:S02]  /*1db20*/  IMAD.IADD R8, R7, 0x1, R6 ;  /* 0x0000000107087824 */ /* 0x000fe400078e0206 */
[----:B------:R-:W-:-:S07]  /*1db30*/  IMAD.MOV.U32 R7, RZ, RZ, R14 ;  /* 0x000000ffff077224 */ /* 0x000fce00078e000e */
[----:B------:R-:W-:Y:S05]  /*1db40*/  WARPSYNC.COLLECTIVE R15, `(.L_x_1727) ;  /* 0x000000000f087348 */ /* 0x000fea0003c00000 */
[----:B------:R0:W1:Y:S02]  /*1db50*/  SHFL.IDX P6, R14, R13, R12, R11 ;  /* 0x0000000c0d0e7389 */ /* 0x00006400000c000b */
[----:B01----:R-:W-:Y:S01]  /*1db60*/  ENDCOLLECTIVE ;  /* 0x000000000000791b */ /* 0x003fe20003800000 */
.L_x_1727:
        /* <DEDUP_REMOVED lines=11> */
.L_x_1728:
        /* <DEDUP_REMOVED lines=15> */
.L_x_1729:
        /* <DEDUP_REMOVED lines=19> */
.L_x_1730:
        /* <DEDUP_REMOVED lines=10> */
.L_x_1731:
        /* <DEDUP_REMOVED lines=13> */
.L_x_1732:
        /* <DEDUP_REMOVED lines=10> */
.L_x_1733:
        /* <DEDUP_REMOVED lines=13> */
.L_x_1734:
        /* <DEDUP_REMOVED lines=10> */
.L_x_1735:
        /* <DEDUP_REMOVED lines=13> */
.L_x_1736:
        /* <DEDUP_REMOVED lines=10> */
.L_x_1737:
        /* <DEDUP_REMOVED lines=11> */
.L_x_1738:
        /* <DEDUP_REMOVED lines=14> */
.L_x_1739:
[----:B------:R-:W-:Y:S01]  /*1e4c0*/  IMAD.MOV.U32 R3, RZ, RZ, R14 ;  /* 0x000000ffff037224 */ /* 0x000fe200078e000e */
[----:B------:R-:W-:Y:S06]  /*1e4d0*/  BRA `(.L_x_1740) ;  /* 0xffffff9400c87947 */ /* 0x000fec000383ffff */
.L_x_1555:
        /* <DEDUP_REMOVED lines=10> */
[----:B--2---:R-:W-:-:S02]  /*1e580*/  IMAD R3, R15, R6, RZ ;  /* 0x000000060f037224 */ /* 0x004fc400078e02ff */
[----:B------:R-:W-:-:S03]  /*1e590*/  IMAD.MOV.U32 R15, RZ, RZ, -0x1 ;  /* 0xffffffffff0f7424 */ /* 0x000fc600078e00ff */
[-C--:B---3--:R-:W-:Y:S02]  /*1e5a0*/  ISETP.GE.AND P4, PT, R14, R3.reuse, PT ;  /* 0x000000030e00720c */ /* 0x088fe40003f86270 */
[-C--:B----4-:R-:W-:Y:S01]  /*1e5b0*/  ISETP.GE.AND P5, PT, R13, R3.reuse, PT ;  /* 0x000000030d00720c */ /* 0x090fe20003fa6270 */
[----:B------:R-:W-:Y:S01]  /*1e5c0*/  IMAD.MOV.U32 R13, RZ, RZ, R2 ;  /* 0x000000ffff0d7224 */ /* 0x000fe200078e0002 */
[----:B-----5:R-:W-:Y:S01]  /*1e5d0*/  ISETP.GE.AND P6, PT, R12, R3, PT ;  /* 0x000000030c00720c */ /* 0x020fe20003fc6270 */
[----:B------:R-:W-:Y:S01]  /*1e5e0*/  IMAD.MOV.U32 R12, RZ, RZ, RZ ;  /* 0x000000ffff0c7224 */ /* 0x000fe200078e00ff */
[----:B------:R-:W-:-:S07]  /*1e5f0*/  LOP3.LUT R8, R8, 0xffffffef, RZ, 0xc0, !PT ;  /* 0xffffffef08087812 */ /* 0x000fce00078ec0ff */
        /* <DEDUP_REMOVED lines=18> */
.L_x_1742:
[----:B------:R-:W-:Y:S05]  /*1e720*/  BSYNC B0 ;  /* 0x0000000000007941 */ /* 0x000fea0003800000 */
.L_x_1741:
        /* <DEDUP_REMOVED lines=10> */
.L_x_1743:
        /* <DEDUP_REMOVED lines=16> */
.L_x_1744:
        /* <DEDUP_REMOVED lines=15> */
.L_x_1745:
[----:B------:R-:W-:Y:S02]  /*1e9c0*/  IMAD.MOV.U32 R13, RZ, RZ, R2 ;  /* 0x000000ffff0d7224 */ /* 0x000fe400078e0002 */
[----:B------:R-:W-:Y:S02]  /*1e9d0*/  IMAD.MOV.U32 R12, RZ, RZ, 0x2 ;  /* 0x00000002ff0c7424 */ /* 0x000fe400078e00ff */
[----:B------:R-:W-:-:S05]  /*1e9e0*/  IMAD.MOV.U32 R5, RZ, RZ, R14 ;  /* 0x000000ffff057224 */ /* 0x000fca00078e000e */
[----:B------:R-:W-:-:S05]  /*1e9f0*/  @!P4 LEA R5, P6, R7, R5, 0x1 ;  /* 0x000000050705c211 */ /* 0x000fca00078c08ff */
[----:B------:R-:W-:-:S05]  /*1ea00*/  @!P4 IMAD.X R4, RZ, RZ, R6, P6 ;  /* 0x000000ffff04c224 */ /* 0x000fca00030e0606 */
[----:B------:R-:W-:-:S07]  /*1ea10*/  @!P4 LOP3.LUT R5, R5, R4, RZ, 0x3c, !PT ;  /* 0x000000040505c212 */ /* 0x000fce00078e3cff */
[----:B------:R-:W-:Y:S05]  /*1ea20*/  WARPSYNC.COLLECTIVE R15, `(.L_x_1746) ;  /* 0x000000000f087348 */ /* 0x000fea0003c00000 */
[----:B------:R0:W1:Y:S02]  /*1ea30*/  SHFL.IDX P6, R14, R13, R12, R11 ;  /* 0x0000000c0d0e7389 */ /* 0x00006400000c000b */
[----:B01----:R-:W-:Y:S01]  /*1ea40*/  ENDCOLLECTIVE ;  /* 0x000000000000791b */ /* 0x003fe20003800000 */
.L_x_1746:
        /* <DEDUP_REMOVED lines=15> */
.L_x_1747:
        /* <DEDUP_REMOVED lines=9> */
.L_x_1748:
        /* <DEDUP_REMOVED lines=15> */
.L_x_1749:
        /* <DEDUP_REMOVED lines=9> */
.L_x_1750:
        /* <DEDUP_REMOVED lines=15> */
.L_x_1751:
        /* <DEDUP_REMOVED lines=9> */
.L_x_1752:
        /* <DEDUP_REMOVED lines=10> */
[----:B------:R-:W-:-:S07]  /*1ef70*/  IMAD.MOV.U32 R6, RZ, RZ, R14 ;  /* 0x000000ffff067224 */ /* 0x000fce00078e000e */
[----:B0-----:R-:W-:Y:S05]  /*1ef80*/  WARPSYNC.COLLECTIVE R15, `(.L_x_1753) ;  /* 0x000000000f087348 */ /* 0x001fea0003c00000 */
[----:B------:R1:W2:Y:S02]  /*1ef90*/  SHFL.IDX P6, R14, R13, R12, R11 ;  /* 0x0000000c0d0e7389 */ /* 0x0002a400000c000b */
[----:B012---:R-:W-:Y:S01]  /*1efa0*/  ENDCOLLECTIVE ;  /* 0x000000000000791b */ /* 0x007fe20003800000 */
.L_x_1753:
[----:B------:R-:W-:Y:S02]  /*1efb0*/  IMAD.MOV.U32 R13, RZ, RZ, R2 ;  /* 0x000000ffff0d7224 */ /* 0x000fe400078e0002 */
[----:B------:R-:W-:Y:S01]  /*1efc0*/  IMAD.MOV.U32 R12, RZ, RZ, 0x6 ;  /* 0x00000006ff0c7424 */ /* 0x000fe200078e00ff */
[----:B------:R-:W-:Y:S01]  /*1efd0*/  LOP3.LUT P6, RZ, R9, 0x20, RZ, 0xc0, !PT ;  /* 0x0000002009ff7812 */ /* 0x000fe200078cc0ff */
[----:B------:R-:W-:-:S12]  /*1efe0*/  IMAD.MOV.U32 R5, RZ, RZ, R14 ;  /* 0x000000ffff057224 */ /* 0x000fd800078e000e */
        /* <DEDUP_REMOVED lines=15> */
.L_x_1754:
[----:B------:R-:W-:Y:S02]  /*1f0e0*/  IMAD.MOV.U32 R13, RZ, RZ, R0 ;  /* 0x000000ffff0d7224 */ /* 0x000fe400078e0000 */
[----:B------:R-:W-:-:S07]  /*1f0f0*/  IMAD.MOV.U32 R6, RZ, RZ, R14 ;  /* 0x000000ffff067224 */ /* 0x000fce00078e000e */
[----:B------:R-:W-:Y:S05]  /*1f100*/  WARPSYNC.COLLECTIVE R15, `(.L_x_1755) ;  /* 0x000000000f087348 */ /* 0x000fea0003c00000 */
[----:B------:R0:W1:Y:S02]  /*1f110*/  SHFL.IDX P6, R14, R13, R12, R11 ;  /* 0x0000000c0d0e7389 */ /* 0x00006400000c000b */
[----:B01----:R-:W-:Y:S01]  /*1f120*/  ENDCOLLECTIVE ;  /* 0x000000000000791b */ /* 0x003fe20003800000 */
.L_x_1755:
[----:B------:R-:W-:Y:S02]  /*1f130*/  IMAD.MOV.U32 R13, RZ, RZ, R2 ;  /* 0x000000ffff0d7224 */ /* 0x000fe400078e0002 */
[----:B------:R-:W-:Y:S02]  /*1f140*/  IMAD.MOV.U32 R12, RZ, RZ, 0x7 ;  /* 0x00000007ff0c7424 */ /* 0x000fe400078e00ff */
[----:B------:R-:W-:-:S07]  /*1f150*/  IMAD.MOV.U32 R5, RZ, RZ, R14 ;  /* 0x000000ffff057224 */ /* 0x000fce00078e000e */
[----:B------:R-:W-:Y:S05]  /*1f160*/  WARPSYNC.COLLECTIVE R15, `(.L_x_1756) ;  /* 0x000000000f087348 */ /* 0x000fea0003c00000 */
[----:B------:R0:W1:Y:S02]  /*1f170*/  SHFL.IDX P6, R14, R13, R12, R11 ;  /* 0x0000000c0d0e7389 */ /* 0x00006400000c000b */
[----:B01----:R-:W-:Y:S01]  /*1f180*/  ENDCOLLECTIVE ;  /* 0x000000000000791b */ /* 0x003fe20003800000 */
.L_x_1756:
        /* <DEDUP_REMOVED lines=10> */
.L_x_1757:
[----:B------:R-:W-:Y:S01]  /*1f230*/  @!PT LDS RZ, [RZ] ;  /* 0x00000000fffff984 */ /* 0x000fe20000000800 */
[----:B------:R-:W-:Y:S01]  /*1f240*/  @!PT LDS RZ, [RZ] ;  /* 0x00000000fffff984 */ /* 0x000fe20000000800 */
[----:B------:R-:W-:Y:S01]  /*1f250*/  @!PT LDS RZ, [RZ] ;  /* 0x00000000fffff984 */ /* 0x000fe20000000800 */
[----:B------:R1:W-:Y:S04]  /*1f260*/  @!P4 LDGSTS.E.BYPASS.LTC128B.128 [R8+0x25400], desc[UR60][R4.64], !P3 ;  /* 0x254000000408cfae */ /* 0x0003e8000d901d7c */
[----:B------:R1:W-:Y:S04]  /*1f270*/  @!P4 LDGSTS.E.BYPASS.LTC128B.128 [R8+0x29400], desc[UR60][R4.64+0x80], !P2 ;  /* 0x294000800408cfae */ /* 0x0003e8000d101d7c */
[----:B------:R1:W-:Y:S04]  /*1f280*/  @!P4 LDGSTS.E.BYPASS.LTC128B.128 [R8+0x2d400], desc[UR60][R4.64+0x100], !P1 ;  /* 0x2d4001000408cfae */ /* 0x0003e8000c901d7c */
[----:B------:R1:W-:Y:S01]  /*1f290*/  @!P4 LDGSTS.E.BYPASS.LTC128B.128 [R8+0x31400], desc[UR60][R4.64+0x180], !P0 ;  /* 0x314001800408cfae */ /* 0x0003e2000c101d7c */
[----:B------:R-:W-:Y:S01]  /*1f2a0*/  IMAD.MOV.U32 R0, RZ, RZ, R14 ;  /* 0x000000ffff007224 */ /* 0x000fe200078e000e */
[----:B------:R-:W-:Y:S06]  /*1f2b0*/  BRA `(.L_x_1758) ;  /* 0xffffff9400747947 */ /* 0x000fec000383ffff */
.L_x_1560:
[----:B0-----:R0:W3:Y:S02]  /*1f2c0*/  SYNCS.PHASECHK.TRANS64.TRYWAIT P0, [R18+URZ+0x32420], R0 ;  /* 0x03242000120075a7 */ /* 0x0010e4000800017f */
[----:B---3--:R-:W-:Y:S05]  /*1f2d0*/  @!P0 NANOSLEEP.SYNCS 0x989680 ;  /* 0x009896800000895d */ /* 0x008fea0003900000 */
[----:B------:R-:W3:Y:S02]  /*1f2e0*/  @!P0 SYNCS.PHASECHK.TRANS64 P0, [R18+URZ+0x32420], R0 ;  /* 0x03242000120085a7 */ /* 0x000ee4000800007f */
[----:B---3--:R-:W-:Y:S05]  /*1f2f0*/  @!P0 BRA `(.L_x_1560) ;  /* 0xfffffffc00f08947 */ /* 0x008fea000383ffff */
[----:B------:R-:W-:Y:S05]  /*1f300*/  BRA `(.L_x_1759) ;  /* 0xffffff9400ec7947 */ /* 0x000fea000383ffff */
.L_x_1564:
[----:B0-----:R0:W1:Y:S02]  /*1f310*/  SYNCS.PHASECHK.TRANS64.TRYWAIT P0, [R2+URZ+0x32460], R0 ;  /* 0x03246000020075a7 */ /* 0x001064000800017f */
[----:B-1----:R-:W-:Y:S05]  /*1f320*/  @!P0 NANOSLEEP.SYNCS 0x989680 ;  /* 0x009896800000895d */ /* 0x002fea0003900000 */
[----:B------:R-:W1:Y:S02]  /*1f330*/  @!P0 SYNCS.PHASECHK.TRANS64 P0, [R2+URZ+0x32460], R0 ;  /* 0x03246000020085a7 */ /* 0x000e64000800007f */
[----:B-1----:R-:W-:Y:S05]  /*1f340*/  @!P0 BRA `(.L_x_1564) ;  /* 0xfffffffc00f08947 */ /* 0x002fea000383ffff */
[----:B------:R-:W-:Y:S05]  /*1f350*/  BRA `(.L_x_1760) ;  /* 0xffffff9800107947 */ /* 0x000fea000383ffff */
.L_x_1579:
[----:B-1----:R1:W2:Y:S02]  /*1f360*/  SYNCS.PHASECHK.TRANS64.TRYWAIT P0, [R2+URZ+0x32440], R6 ;  /* 0x03244006020075a7 */ /* 0x0022a4000800017f */
[----:B--2---:R-:W-:Y:S05]  /*1f370*/  @!P0 NANOSLEEP.SYNCS 0x989680 ;  /* 0x009896800000895d */ /* 0x004fea0003900000 */
[----:B------:R-:W2:Y:S02]  /*1f380*/  @!P0 SYNCS.PHASECHK.TRANS64 P0, [R2+URZ+0x32440], R6 ;  /* 0x03244006020085a7 */ /* 0x000ea4000800007f */
[----:B--2---:R-:W-:Y:S05]  /*1f390*/  @!P0 BRA `(.L_x_1579) ;  /* 0xfffffffc00f08947 */ /* 0x004fea000383ffff */
[----:B------:R-:W-:Y:S05]  /*1f3a0*/  BRA `(.L_x_1761) ;  /* 0xffffffa000307947 */ /* 0x000fea000383ffff */
.L_x_1584:
[----:B0-----:R0:W2:Y:S02]  /*1f3b0*/  SYNCS.PHASECHK.TRANS64.TRYWAIT P0, [R2+URZ+0x32460], R6 ;  /* 0x03246006020075a7 */ /* 0x0010a4000800017f */
[----:B--2---:R-:W-:Y:S05]  /*1f3c0*/  @!P0 NANOSLEEP.SYNCS 0x989680 ;  /* 0x009896800000895d */ /* 0x004fea0003900000 */
[----:B------:R-:W2:Y:S02]  /*1f3d0*/  @!P0 SYNCS.PHASECHK.TRANS64 P0, [R2+URZ+0x32460], R6 ;  /* 0x03246006020085a7 */ /* 0x000ea4000800007f */
[----:B--2---:R-:W-:Y:S05]  /*1f3e0*/  @!P0 BRA `(.L_x_1584) ;  /* 0xfffffffc00f08947 */ /* 0x004fea000383ffff */
[----:B------:R-:W-:Y:S05]  /*1f3f0*/  BRA `(.L_x_1762) ;  /* 0xffffffa000ac7947 */ /* 0x000fea000383ffff */
.L_x_1595:
[----:B-1----:R1:W2:Y:S02]  /*1f400*/  SYNCS.PHASECHK.TRANS64.TRYWAIT P0, [R3+URZ+0x32440], R2 ;  /* 0x03244002030075a7 */ /* 0x0022a4000800017f */
[----:B--2---:R-:W-:Y:S05]  /*1f410*/  @!P0 NANOSLEEP.SYNCS 0x989680 ;  /* 0x009896800000895d */ /* 0x004fea0003900000 */
[----:B------:R-:W2:Y:S02]  /*1f420*/  @!P0 SYNCS.PHASECHK.TRANS64 P0, [R3+URZ+0x32440], R2 ;  /* 0x03244002030085a7 */ /* 0x000ea4000800007f */
[----:B--2---:R-:W-:Y:S05]  /*1f430*/  @!P0 BRA `(.L_x_1595) ;  /* 0xfffffffc00f08947 */ /* 0x004fea000383ffff */
[----:B------:R-:W-:Y:S05]  /*1f440*/  BRA `(.L_x_1763) ;  /* 0xffffffa800987947 */ /* 0x000fea000383ffff */
.L_x_1600:
[----:B--2---:R2:W3:Y:S02]  /*1f450*/  SYNCS.PHASECHK.TRANS64.TRYWAIT P0, [R3+URZ+0x32460], R2 ;  /* 0x03246002030075a7 */ /* 0x0044e4000800017f */
[----:B---3--:R-:W-:Y:S05]  /*1f460*/  @!P0 NANOSLEEP.SYNCS 0x989680 ;  /* 0x009896800000895d */ /* 0x008fea0003900000 */
[----:B------:R-:W3:Y:S02]  /*1f470*/  @!P0 SYNCS.PHASECHK.TRANS64 P0, [R3+URZ+0x32460], R2 ;  /* 0x03246002030085a7 */ /* 0x000ee4000800007f */
[----:B---3--:R-:W-:Y:S05]  /*1f480*/  @!P0 BRA `(.L_x_1600) ;  /* 0xfffffffc00f08947 */ /* 0x008fea000383ffff */
[----:B------:R-:W-:Y:S05]  /*1f490*/  BRA `(.L_x_1764) ;  /* 0xffffffac00147947 */ /* 0x000fea000383ffff */
.L_x_1611:
[----:B-1----:R1:W2:Y:S02]  /*1f4a0*/  SYNCS.PHASECHK.TRANS64.TRYWAIT P0, [R3+URZ+0x32440], R2 ;  /* 0x03244002030075a7 */ /* 0x0022a4000800017f */
[----:B--2---:R-:W-:Y:S05]  /*1f4b0*/  @!P0 NANOSLEEP.SYNCS 0x989680 ;  /* 0x009896800000895d */ /* 0x004fea0003900000 */
[----:B------:R-:W2:Y:S02]  /*1f4c0*/  @!P0 SYNCS.PHASECHK.TRANS64 P0, [R3+URZ+0x32440], R2 ;  /* 0x03244002030085a7 */ /* 0x000ea4000800007f */
[----:B--2---:R-:W-:Y:S05]  /*1f4d0*/  @!P0 BRA `(.L_x_1611) ;  /* 0xfffffffc00f08947 */ /* 0x004fea000383ffff */
[----:B------:R-:W-:Y:S05]  /*1f4e0*/  BRA `(.L_x_1765) ;  /* 0xffffffb000e47947 */ /* 0x000fea000383ffff */
.L_x_1616:
[----:B--2---:R2:W3:Y:S02]  /*1f4f0*/  SYNCS.PHASECHK.TRANS64.TRYWAIT P0, [R3+URZ+0x32460], R2 ;  /* 0x03246002030075a7 */ /* 0x0044e4000800017f */
[----:B---3--:R-:W-:Y:S05]  /*1f500*/  @!P0 NANOSLEEP.SYNCS 0x989680 ;  /* 0x009896800000895d */ /* 0x008fea0003900000 */
[----:B------:R-:W3:Y:S02]  /*1f510*/  @!P0 SYNCS.PHASECHK.TRANS64 P0, [R3+URZ+0x32460], R2 ;  /* 0x03246002030085a7 */ /* 0x000ee4000800007f */
[----:B---3--:R-:W-:Y:S05]  /*1f520*/  @!P0 BRA `(.L_x_1616) ;  /* 0xfffffffc00f08947 */ /* 0x008fea000383ffff */
[----:B------:R-:W-:Y:S05]  /*1f530*/  BRA `(.L_x_1766) ;  /* 0xffffffb400607947 */ /* 0x000fea000383ffff */
.L_x_1628:
[----:B-1----:R-:W3:Y:S01]  /*1f540*/  LDL R2, [R1] ;  /* 0x0000000001027983 */ /* 0x002ee20000100800 */
[----:B------:R-:W-:Y:S01]  /*1f550*/  BSSY B0, `(.L_x_1767) ;  /* 0x0000008000007945 */ /* 0x000fe20003800000 */
[----:B0-----:R-:W-:Y:S02]  /*1f560*/  IMAD.MOV.U32 R12, RZ, RZ, RZ ;  /* 0x000000ffff0c7224 */ /* 0x001fe400078e00ff */
[----:B------:R-:W-:Y:S02]  /*1f570*/  IMAD.MOV.U32 R11, RZ, RZ, 0x1f ;  /* 0x0000001fff0b7424 */ /* 0x000fe400078e00ff */
[----:B------:R-:W-:Y:S02]  /*1f580*/  IMAD.MOV.U32 R15, RZ, RZ, -0x1 ;  /* 0xffffffffff0f7424 */ /* 0x000fe400078e00ff */
[----:B---3--:R-:W-:-:S07]  /*1f590*/  IMAD.MOV.U32 R13, RZ, RZ, R2 ;  /* 0x000000ffff0d7224 */ /* 0x008fce00078e0002 */
[----:B--2---:R-:W-:Y:S05]  /*1f5a0*/  WARPSYNC.COLLECTIVE R15, `(.L_x_1768) ;  /* 0x000000000f087348 */ /* 0x004fea0003c00000 */
[----:B------:R0:W1:Y:S02]  /*1f5b0*/  SHFL.IDX P6, R14, R13, R12, R11 ;  /* 0x0000000c0d0e7389 */ /* 0x00006400000c000b */
[----:B012---:R-:W-:Y:S01]  /*1f5c0*/  ENDCOLLECTIVE ;  /* 0x000000000000791b */ /* 0x007fe20003800000 */
.L_x_1768:
[----:B------:R-:W-:Y:S05]  /*1f5d0*/  BSYNC B0 ;  /* 0x0000000000007941 */ /* 0x000fea0003800000 */
.L_x_1767:
        /* <DEDUP_REMOVED lines=9> */
.L_x_1769:
        /* <DEDUP_REMOVED lines=26> */
.L_x_1770:
        /* <DEDUP_REMOVED lines=8> */
.L_x_1771:
        /* <DEDUP_REMOVED lines=8> */
.L_x_1772:
        /* <DEDUP_REMOVED lines=8> */
.L_x_1773:
        /* <DEDUP_REMOVED lines=8> */
.L_x_1774:
        /* <DEDUP_REMOVED lines=9> */
.L_x_1775:
[----:B------:R-:W-:Y:S01]  /*1faa0*/  IMAD.MOV.U32 R9, RZ, RZ, R14 ;  /* 0x000000ffff097224 */ /* 0x000fe200078e000e */
[----:B------:R-:W-:Y:S06]  /*1fab0*/  BRA `(.L_x_1776) ;  /* 0xffffffb800a87947 */ /* 0x000fec000383ffff */
.L_x_1631:
        /* <DEDUP_REMOVED lines=8> */
.L_x_1778:
[----:B------:R-:W-:Y:S05]  /*1fb40*/  BSYNC B0 ;  /* 0x0000000000007941 */ /* 0x000fea0003800000 */
.L_x_1777:
        /* <DEDUP_REMOVED lines=10> */
.L_x_1779:
        /* <DEDUP_REMOVED lines=8> */
.L_x_1780:
        /* <DEDUP_REMOVED lines=8> */
.L_x_1781:
        /* <DEDUP_REMOVED lines=8> */
.L_x_1782:
        /* <DEDUP_REMOVED lines=9> */
.L_x_1783:
[----:B------:R-:W-:Y:S01]  /*1fe00*/  IMAD.MOV.U32 R9, RZ, RZ, R14 ;  /* 0x000000ffff097224 */ /* 0x000fe200078e000e */
[----:B------:R-:W-:Y:S06]  /*1fe10*/  BRA `(.L_x_1784) ;  /* 0xffffffb8007c7947 */ /* 0x000fec000383ffff */
.L_x_1633:
[----:B------:R-:W-:Y:S01]  /*1fe20*/  BSSY B0, `(.L_x_1785) ;  /* 0x0000006000007945 */ /* 0x000fe20003800000 */
[----:B------:R-:W-:Y:S01]  /*1fe30*/  PLOP3.LUT P6, PT, P6, PT, PT, 0x8, 0x0 ;  /* 0x000000000000781c */ /* 0x000fe200037ce170 */
[----:B------:R-:W-:-:S12]  /*1fe40*/  IMAD.MOV.U32 R15, RZ, RZ, -0x1 ;  /* 0xffffffffff0f7424 */ /* 0x000fd800078e00ff */
[----:B0-----:R-:W-:Y:S05]  /*1fe50*/  WARPSYNC.COLLECTIVE R15, `(.L_x_1786) ;  /* 0x000000000f087348 */ /* 0x001fea0003c00000 */
[----:B------:R-:W-:Y:S01]  /*1fe60*/  VOTE.ANY R14, PT, P6 ;  /* 0x00000000000e7806 */ /* 0x000fe200030e0100 */
[----:B0-----:R-:W-:Y:S06]  /*1fe70*/  ENDCOLLECTIVE ;  /* 0x000000000000791b */ /* 0x001fec0003800000 */
.L_x_1786:
[----:B------:R-:W-:Y:S05]  /*1fe80*/  BSYNC B0 ;  /* 0x0000000000007941 */ /* 0x000fea0003800000 */
.L_x_1785:
        /* <DEDUP_REMOVED lines=9> */
.L_x_1787:
[----:B------:R-:W-:Y:S02]  /*1ff20*/  IMAD.MOV.U32 R13, RZ, RZ, R6 ;  /* 0x000000ffff0d7224 */ /* 0x000fe400078e0006 */
[----:B------:R-:W-:-:S07]  /*1ff30*/  IMAD.MOV.U32 R0, RZ, RZ, R14 ;  /* 0x000000ffff007224 */ /* 0x000fce00078e000e */
[----:B------:R-:W-:Y:S05]  /*1ff40*/  WARPSYNC.COLLECTIVE R15, `(.L_x_1788) ;  /* 0x000000000f087348 */ /* 0x000fea0003c00000 */
[----:B------:R0:W1:Y:S02]  /*1ff50*/  SHFL.IDX P6, R14, R13, R12, R11 ;  /* 0x0000000c0d0e7389 */ /* 0x00006400000c000b */
[----:B01----:R-:W-:Y:S01]  /*1ff60*/  ENDCOLLECTIVE ;  /* 0x000000000000791b */ /* 0x003fe20003800000 */
.L_x_1788:
[----:B------:R-:W-:Y:S01]  /*1ff70*/  IMAD.MOV.U32 R6, RZ, RZ, R14 ;  /* 0x000000ffff067224 */ /* 0x000fe200078e000e */
[----:B------:R-:W-:Y:S06]  /*1ff80*/  BRA `(.L_x_1789) ;  /* 0xffffffb8005c7947 */ /* 0x000fec000383ffff */
.L_x_1635:
[----:B------:R-:W-:Y:S01]  /*1ff90*/  BSSY B0, `(.L_x_1790) ;  /* 0x0000007000007945 */ /* 0x000fe20003800000 */
[----:B------:R-:W-:Y:S02]  /*1ffa0*/  IMAD.MOV.U32 R13, RZ, RZ, R7 ;  /* 0x000000ffff0d7224 */ /* 0x000fe400078e0007 */
[----:B------:R-:W-:Y:S02]  /*1ffb0*/  IMAD.MOV.U32 R11, RZ, RZ, 0x1f ;  /* 0x0000001fff0b7424 */ /* 0x000fe400078e00ff */
[----:B------:R-:W-:-:S07]  /*1ffc0*/  IMAD.MOV.U32 R15, RZ, RZ, -0x1 ;  /* 0xffffffffff0f7424 */ /* 0x000fce00078e00ff */
[----:B0123--:R-:W-:Y:S05]  /*1ffd0*/  WARPSYNC.COLLECTIVE R15, `(.L_x_1791) ;  /* 0x000000000f087348 */ /* 0x00ffea0003c00000 */
[----:B------:R4:W0:Y:S02]  /*1ffe0*/  SHFL.IDX P6, R14, R13, R12, R11 ;  /* 0x0000000c0d0e7389 */ /* 0x00082400000c000b */
[----:B01234-:R-:W-:Y:S01]  /*1fff0*/  ENDCOLLECTIVE ;  /* 0x000000000000791b */ /* 0x01ffe20003800000 */
.L_x_1791:
[----:B------:R-:W-:Y:S05]  /*20000*/  BSYNC B0 ;  /* 0x0000000000007941 */ /* 0x000fea0003800000 */
.L_x_1790:
[----:B------:R-:W-:Y:S01]  /*20010*/  IMAD.MOV.U32 R7, RZ, RZ, R14 ;  /* 0x000000ffff077224 */ /* 0x000fe200078e000e */
[----:B------:R-:W-:Y:S06]  /*20020*/  BRA `(.L_x_1792) ;  /* 0xffffffb8004c7947 */ /* 0x000fec000383ffff */
.L_x_1639:
[----:B0-----:R0:W1:Y:S02]  /*20030*/  SYNCS.PHASECHK.TRANS64.TRYWAIT P0, [R0+URZ+0x32420], R3 ;  /* 0x03242003000075a7 */ /* 0x001064000800017f */
[----:B-1----:R-:W-:Y:S05]  /*20040*/  @!P0 NANOSLEEP.SYNCS 0x989680 ;  /* 0x009896800000895d */ /* 0x002fea0003900000 */
[----:B------:R-:W1:Y:S02]  /*20050*/  @!P0 SYNCS.PHASECHK.TRANS64 P0, [R0+URZ+0x32420], R3 ;  /* 0x03242003000085a7 */ /* 0x000e64000800007f */
[----:B-1----:R-:W-:Y:S05]  /*20060*/  @!P0 BRA `(.L_x_1639) ;  /* 0xfffffffc00f08947 */ /* 0x002fea000383ffff */
[----:B------:R-:W-:Y:S05]  /*20070*/  BRA `(.L_x_1793) ;  /* 0xffffffbc00e87947 */ /* 0x000fea000383ffff */
.L_x_1640:
        /* <DEDUP_REMOVED lines=11> */
.L_x_1795:
[----:B------:R-:W-:Y:S05]  /*20130*/  BSYNC B0 ;  /* 0x0000000000007941 */ /* 0x000fea0003800000 */
.L_x_1794:
[----:B------:R-:W-:Y:S05]  /*20140*/  BRA `(.L_x_1796) ;  /* 0xffffffbc00d07947 */ /* 0x000fea000383ffff */
.L_x_1641:
[----:B------:R-:W-:Y:S01]  /*20150*/  BSSY B0, `(.L_x_1797) ;  /* 0x0000006000007945 */ /* 0x000fe20003800000 */
[----:B------:R-:W-:-:S07]  /*20160*/  IMAD.MOV.U32 R15, RZ, RZ, -0x1 ;  /* 0xffffffffff0f7424 */ /* 0x000fce00078e00ff */
[----:B01----:R-:W-:Y:S05]  /*20170*/  WARPSYNC.COLLECTIVE R15, `(.L_x_1798) ;  /* 0x000000000f0c7348 */ /* 0x003fea0003c00000 */
[----:B------:R-:W-:Y:S02]  /*20180*/  ELECT P6, UR62, PT ;  /* 0x00000000003e782f */ /* 0x000fe400038c0000 */
[----:B------:R-:W-:Y:S01]  /*20190*/  MOV R14, UR62 ;  /* 0x0000003e000e7c02 */ /* 0x000fe20008000f00 */
[----:B01----:R-:W-:Y:S10]  /*201a0*/  ENDCOLLECTIVE ;  /* 0x000000000000791b */ /* 0x003ff40003800000 */
.L_x_1798:
[----:B------:R-:W-:Y:S05]  /*201b0*/  BSYNC B0 ;  /* 0x0000000000007941 */ /* 0x000fea0003800000 */
.L_x_1797:
[----:B------:R-:W-:Y:S05]  /*201c0*/  BRA `(.L_x_1799) ;  /* 0xffffffbc00c47947 */ /* 0x000fea000383ffff */
.L_x_1643:
[----:B0-----:R0:W1:Y:S02]  /*201d0*/  SYNCS.PHASECHK.TRANS64.TRYWAIT P0, [R6+URZ], R5 ;  /* 0x00000005060075a7 */ /* 0x001064000800017f */
[----:B-1----:R-:W-:Y:S05]  /*201e0*/  @!P0 NANOSLEEP.SYNCS 0x989680 ;  /* 0x009896800000895d */ /* 0x002fea0003900000 */
[----:B------:R-:W1:Y:S02]  /*201f0*/  @!P0 SYNCS.PHASECHK.TRANS64 P0, [R6+URZ], R5 ;  /* 0x00000005060085a7 */ /* 0x000e64000800007f */
[----:B-1----:R-:W-:Y:S05]  /*20200*/  @!P0 BRA `(.L_x_1643) ;  /* 0xfffffffc00f08947 */ /* 0x002fea000383ffff */
[----:B------:R-:W-:Y:S05]  /*20210*/  BRA `(.L_x_1800) ;  /* 0xffffffc000047947 */ /* 0x000fea000383ffff */
.L_x_1644:
[----:B-1----:R1:W2:Y:S02]  /*20220*/  SYNCS.PHASECHK.TRANS64.TRYWAIT P0, [R7+URZ], R2 ;  /* 0x00000002070075a7 */ /* 0x0022a4000800017f */
[----:B--2---:R-:W-:Y:S05]  /*20230*/  @!P0 NANOSLEEP.SYNCS 0x989680 ;  /* 0x009896800000895d */ /* 0x004fea0003900000 */
[----:B------:R-:W2:Y:S02]  /*20240*/  @!P0 SYNCS.PHASECHK.TRANS64 P0, [R7+URZ], R2 ;  /* 0x00000002070085a7 */ /* 0x000ea4000800007f */
[----:B--2---:R-:W-:Y:S05]  /*20250*/  @!P0 BRA `(.L_x_1644) ;  /* 0xfffffffc00f08947 */ /* 0x004fea000383ffff */
[----:B------:R-:W-:Y:S05]  /*20260*/  BRA `(.L_x_1801) ;  /* 0xffffffbc00f87947 */ /* 0x000fea000383ffff */
.L_x_1646:
[----:B--2---:R2:W3:Y:S02]  /*20270*/  SYNCS.PHASECHK.TRANS64.TRYWAIT P0, [R4+URZ], R5 ;  /* 0x00000005040075a7 */ /* 0x0044e4000800017f */
[----:B---3--:R-:W-:Y:S05]  /*20280*/  @!P0 NANOSLEEP.SYNCS 0x989680 ;  /* 0x009896800000895d */ /* 0x008fea0003900000 */
[----:B------:R-:W3:Y:S02]  /*20290*/  @!P0 SYNCS.PHASECHK.TRANS64 P0, [R4+URZ], R5 ;  /* 0x00000005040085a7 */ /* 0x000ee4000800007f */
[----:B---3--:R-:W-:Y:S05]  /*202a0*/  @!P0 BRA `(.L_x_1646) ;  /* 0xfffffffc00f08947 */ /* 0x008fea000383ffff */
[----:B------:R-:W-:Y:S05]  /*202b0*/  BRA `(.L_x_1802) ;  /* 0xffffffbc00fc7947 */ /* 0x000fea000383ffff */
.L_x_1803:
        /* <DEDUP_REMOVED lines=12> */
.L_x_6133:


//--------------------- .text._ZN7cutlass13device_kernelIN5flash11enable_sm90INS1_16FlashAttnFwdSm90INS1_25CollectiveMainloopFwdSm90ILi2EN4cute5tupleIJNS5_1CILi1EEES8_S8_EEENS6_IJNS7_ILi128EEENS7_ILi96EEENS7_ILi64EEEEEELi256ENS_10bfloat16_tEfNS_4arch4Sm90ELb0ELb1ELb0ELb0ELb0ELb0ELb0ELb1ELb0ELb1ELb1ELb0EEENS1_21CollectiveEpilogueFwdINS6_IJSA_NS7_ILi256EEESB_EEES9_SE_SG_Li256ELb0ELb1ELb1ELb0EEENS1_19SingleTileSchedulerILb0ELb1ELb1ELi128EEEEEEEEEvNT_6ParamsE --------------------------
	.section	.text._ZN7cutlass13device_kernelIN5flash11enable_sm90INS1_16FlashAttnFwdSm90INS1_25CollectiveMainloopFwdSm90ILi2EN4cute5tupleIJNS5_1CILi1EEES8_S8_EEENS6_IJNS7_ILi128EEENS7_ILi96EEENS7_ILi64EEEEEELi256ENS_10bfloat16_tEfNS_4arch4Sm90ELb0ELb1ELb0ELb0ELb0ELb0ELb0ELb1ELb0ELb1ELb1ELb0EEENS1_21CollectiveEpilogueFwdINS6_IJSA_NS7_ILi256EEESB_EEES9_SE_SG_Li256ELb0ELb1ELb1ELb0EEENS1_19SingleTileSchedulerILb0ELb1ELb1ELi128EEEEEEEEEvNT_6ParamsE,"ax",@progbits
	.align	128
.text._ZN7cutlass13device_kernelIN5flash11enable_sm90INS1_16FlashAttnFwdSm90INS1_25CollectiveMainloopFwdSm90ILi2EN4cute5tupleIJNS5_1CILi1EEES8_S8_EEENS6_IJNS7_ILi128EEENS7_ILi96EEENS7_ILi64EEEEEELi256ENS_10bfloat16_tEfNS_4arch4Sm90ELb0ELb1ELb0ELb0ELb0ELb0ELb0ELb1ELb0ELb1ELb1ELb0EEENS1_21CollectiveEpilogueFwdINS6_IJSA_NS7_ILi256EEESB_EEES9_SE_SG_Li256ELb0ELb1ELb1ELb0EEENS1_19SingleTileSchedulerILb0ELb1ELb1ELi128EEEEEEEEEvNT_6ParamsE:
        .type           _ZN7cutlass13device_kernelIN5flash11enable_sm90INS1_16FlashAttnFwdSm90INS1_25CollectiveMainloopFwdSm90ILi2EN4cute5tupleIJNS5_1CILi1EEES8_S8_EEENS6_IJNS7_ILi128EEENS7_ILi96EEENS7_ILi64EEEEEELi256ENS_10bfloat16_tEfNS_4arch4Sm90ELb0ELb1ELb0ELb0ELb0ELb0ELb0ELb1ELb0ELb1ELb1ELb0EEENS1_21CollectiveEpilogueFwdINS6_IJSA_NS7_ILi256EEESB_EEES9_SE_SG_Li256ELb0ELb1ELb1ELb0EEENS1_19SingleTileSchedulerILb0ELb1ELb1ELi128EEEEEEEEEvNT_6ParamsE,@function
        .size           _ZN7cutlass13device_kernelIN5flash11enable_sm90INS1_16FlashAttnFwdSm90INS1_25CollectiveMainloopFwdSm90ILi2EN4cute5tupleIJNS5_1CILi1EEES8_S8_EEENS6_IJNS7_ILi128EEENS7_ILi96EEENS7_ILi64EEEEEELi256ENS_10bfloat16_tEfNS_4arch4Sm90ELb0ELb1ELb0ELb0ELb0ELb0ELb0ELb1ELb0ELb1ELb1ELb0EEENS1_21CollectiveEpilogueFwdINS6_IJSA_NS7_ILi256EEESB_EEES9_SE_SG_Li256ELb0ELb1ELb1ELb0EEENS1_19SingleTileSchedulerILb0ELb1ELb1ELi128EEEEEEEEEvNT_6ParamsE,(.L_x_6134 - _ZN7cutlass13device_kernelIN5flash11enable_sm90INS1_16FlashAttnFwdSm90INS1_25CollectiveMainloopFwdSm90ILi2EN4cute5tupleIJNS5_1CILi1EEES8_S8_EEENS6_IJNS7_ILi128EEENS7_ILi96EEENS7_ILi64EEEEEELi256ENS_10bfloat16_tEfNS_4arch4Sm90ELb0ELb1ELb0ELb0ELb0ELb0ELb0ELb1ELb0ELb1ELb1ELb0EEENS1_21CollectiveEpilogueFwdINS6_IJSA_NS7_ILi256EEESB_EEES9_SE_SG_Li256ELb0ELb1ELb1ELb0EEENS1_19SingleTileSchedulerILb0ELb1ELb1ELi128EEEEEEEEEvNT_6ParamsE)
        .other          _ZN7cutlass13device_kernelIN5flash11enable_sm90INS1_16FlashAttnFwdSm90INS1_25CollectiveMainloopFwdSm90ILi2EN4cute5tupleIJNS5_1CILi1EEES8_S8_EEENS6_IJNS7_ILi128EEENS7_ILi96EEENS7_ILi64EEEEEELi256ENS_10bfloat16_tEfNS_4arch4Sm90ELb0ELb1ELb0ELb0ELb0ELb0ELb0ELb1ELb0ELb1ELb1ELb0EEENS1_21CollectiveEpilogueFwdINS6_IJSA_NS7_ILi256EEESB_EEES9_SE_SG_Li256ELb0ELb1ELb1ELb0EEENS1_19SingleTileSchedulerILb0ELb1ELb1ELi128EEEEEEEEEvNT_6ParamsE,@"STO_CUDA_ENTRY STV_DEFAULT"
_ZN7cutlass13device_kernelIN5flash11enable_sm90INS1_16FlashAttnFwdSm90INS1_25CollectiveMainloopFwdSm90ILi2EN4cute5tupleIJNS5_1CILi1EEES8_S8_EEENS6_IJNS7_ILi128EEENS7_ILi96EEENS7_ILi64EEEEEELi256ENS_10bfloat16_tEfNS_4arch4Sm90ELb0ELb1ELb0ELb0ELb0ELb0ELb0ELb1ELb0ELb1ELb1ELb0EEENS1_21CollectiveEpilogueFwdINS6_IJSA_NS7_ILi256EEESB_EEES9_SE_SG_Li256ELb0ELb1ELb1ELb0EEENS1_19SingleTileSchedulerILb0ELb1ELb1ELi128EEEEEEEEEvNT_6ParamsE:
        /* <DEDUP_REMOVED lines=18> */
.L_x_1805:
[----:B------:R-:W-:Y:S05]  /*0120*/  BSYNC B0 ;  /* 0x0000000000007941 */ /* 0x000fea0003800000 */
.L_x_1804:
        /* <DEDUP_REMOVED lines=41> */
.L_x_1806:
        /* <DEDUP_REMOVED lines=22> */
.L_x_1807:
        /* <DEDUP_REMOVED lines=18> */
.L_x_1808:
        /* <DEDUP_REMOVED lines=22> */
.L_x_1809:
        /* <DEDUP_REMOVED lines=22> */
.L_x_1810:
        /* <DEDUP_REMOVED lines=8> */
.L_x_1813:
        /* <DEDUP_REMOVED lines=20> */
[----:B------:R-:W0:Y:S01]  /*0ac0*/  LDC.64 R6, c[0x0][0x418] ;  /* 0x00010600ff067b82 */ /* 0x000e220000000a00 */
[----:B------:R-:W-:Y:S01]  /*0ad0*/  ULDC UR4, c[0x0][0x448] ;  /* 0x0001120000047ab9 */ /* 0x000fe20000000800 */
[----:B------:R-:W1:Y:S01]  /*0ae0*/  S2R R0, SR_TID.X ;  /* 0x0000000000007919 */ /* 0x000e620000002100 */
[----:B------:R-:W-:-:S03]  /*0af0*/  UISETP.NE.AND UP1, UPT, UR4, 0x1, UPT ;  /* 0x000000010400788c */ /* 0x000fc6000bf25270 */
[----:B------:R-:W-:Y:S02]  /*0b00*/  ULDC.64 UR4, c[0x0][0x9e0] ;  /* 0x0002780000047ab9 */ /* 0x000fe40000000a00 */
[----:B------:R-:W2:Y:S01]  /*0b10*/  LDC R2, c[0x0][0x288] ;  /* 0x0000a200ff027b82 */ /* 0x000ea20000000800 */
[----:B------:R-:W-:-:S05]  /*0b20*/  UISETP.GE.AND UP0, UPT, UR5, 0x1, UPT ;  /* 0x000000010500788c */ /* 0x000fca000bf06270 */
[----:B------:R-:W-:Y:S01]  /*0b30*/  @UP1 ULDC UR8, c[0x0][0x44c] ;  /* 0x0001130000081ab9 */ /* 0x000fe20000000800 */
[----:B------:R-:W-:Y:S01]  /*0b40*/  @UP1 ULDC UR11, c[0x0][0x450] ;  /* 0x00011400000b1ab9 */ /* 0x000fe20000000800 */
[----:B------:R-:W3:Y:S01]  /*0b50*/  LDC R16, c[0x0][0x424] ;  /* 0x00010900ff107b82 */ /* 0x000ee20000000800 */
[----:B------:R-:W-:-:S07]  /*0b60*/  PLOP3.LUT P1, PT, PT, PT, UP0, 0x80, 0x0 ;  /* 0x000000000000781c */ /* 0x000fce0003f2f008 */
[----:B------:R-:W4:Y:S01]  /*0b70*/  LDC R5, c[0x0][0x2f0] ;  /* 0x0000bc00ff057b82 */ /* 0x000f220000000800 */
[----:B0-----:R-:W-:-:S04]  /*0b80*/  ISETP.NE.U32.AND P0, PT, R6, RZ, PT ;  /* 0x000000ff0600720c */ /* 0x001fc80003f05070 */
[----:B------:R-:W-:-:S03]  /*0b90*/  ISETP.NE.AND.EX P0, PT, R7, RZ, PT, P0 ;  /* 0x000000ff0700720c */ /* 0x000fc60003f05300 */
[----:B------:R-:W0:Y:S01]  /*0ba0*/  S2UR UR39, SR_CTAID.X ;  /* 0x00000000002779c3 */ /* 0x000e220000002500 */
[----:B--2---:R-:W-:Y:S01]  /*0bb0*/  IADD3 R3, -R2, 0x1, RZ ;  /* 0x0000000102037810 */ /* 0x004fe20007ffe1ff */
[----:B-1----:R-:W-:Y:S01]  /*0bc0*/  VIADD R22, R0, 0xffffff80 ;  /* 0xffffff8000167836 */ /* 0x002fe20000000000 */
[----:B---3--:R-:W-:-:S05]  /*0bd0*/  SEL R16, R16, 0x1, P0 ;  /* 0x0000000110107807 */ /* 0x008fca0000000000 */
[CC--:B----4-:R-:W-:Y:S02]  /*0be0*/  IMAD R3, R16.reuse, R5.reuse, R3 ;  /* 0x0000000510037224 */ /* 0x0d0fe400078e0203 */
[----:B------:R-:W-:-:S03]  /*0bf0*/  IMAD R18, R16, R5, RZ ;  /* 0x0000000510127224 */ /* 0x000fc600078e02ff */
[----:B------:R-:W-:Y:S01]  /*0c00*/  R2UR UR10, R3 ;  /* 0x00000000030a72ca */ /* 0x000fe200000e0000 */
[----:B0-----:R-:W-:-:S04]  /*0c10*/  USHF.L.U32 UR39, UR39, 0x7, URZ ;  /* 0x0000000727277899 */ /* 0x001fc8000800063f */
[----:B------:R-:W-:-:S04]  /*0c20*/  UIADD3 UR7, UR39, 0x7f, URZ ;  /* 0x0000007f27077890 */ /* 0x000fc8000fffe03f */
[----:B------:R-:W-:-:S04]  /*0c30*/  UIMAD.WIDE.U32 UR8, UR7, UR8, URZ ;  /* 0x00000008070872a5 */ /* 0x000fc8000f8e003f */
[----:B------:R-:W-:-:S04]  /*0c40*/  @UP1 USHF.R.U32.HI UR7, URZ, UR11, UR9 ;  /* 0x0000000b3f071299 */ /* 0x000fc80008011609 */
[----:B------:R-:W-:-:S04]  /*0c50*/  UIADD3 UR7, UR10, UR7, URZ ;  /* 0x000000070a077290 */ /* 0x000fc8000fffe03f */
[----:B------:R-:W-:-:S06]  /*0c60*/  UIADD3 UR4, UR7, UR4, URZ ;  /* 0x0000000407047290 */ /* 0x000fcc000fffe03f */
[----:B------:R-:W-:Y:S01]  /*0c70*/  IMAD.U32 R0, RZ, RZ, UR4 ;  /* 0x00000004ff007e24 */ /* 0x000fe2000f8e00ff */
[----:B------:R-:W-:Y:S06]  /*0c80*/  @!P1 BRA `(.L_x_1815) ;  /* 0x0000000000409947 */ /* 0x000fec0003800000 */
[----:B------:R-:W-:Y:S01]  /*0c90*/  ISETP.LT.AND P0, PT, RZ, UR7, PT ;  /* 0x00000007ff007c0c */ /* 0x000fe2000bf01270 */
[----:B------:R-:W-:-:S12]  /*0ca0*/  UIADD3 UR4, UR7, -0x1, URZ ;  /* 0xffffffff07047890 */ /* 0x000fd8000fffe03f */
[----:B------:R-:W-:Y:S05]  /*0cb0*/  @P0 BRA `(.L_x_1816) ;  /* 0x00000000001c0947 */ /* 0x000fea0003800000 */
[----:B------:R-:W-:Y:S02]  /*0cc0*/  UISETP.NE.AND UP0, UPT, UR5, 0x1, UPT ;  /* 0x000000010500788c */ /* 0x000fe4000bf05270 */
[----:B------:R-:W-:-:S09]  /*0cd0*/  UIADD3 UR4, -UR7, URZ, URZ ;  /* 0x0000003f07047290 */ /* 0x000fd2000fffe13f */
[----:B------:R-:W-:Y:S02]  /*0ce0*/  @UP0 ULDC.64 UR10, c[0x0][0x9e8] ;  /* 0x00027a00000a0ab9 */ /* 0x000fe40000000a00 */
[----:B------:R-:W-:-:S04]  /*0cf0*/  UIMAD.WIDE.U32 UR8, UR4, UR10, URZ ;  /* 0x0000000a040872a5 */ /* 0x000fc8000f8e003f */
[----:B------:R-:W-:-:S04]  /*0d00*/  @UP0 USHF.R.U32.HI UR4, URZ, UR11, UR9 ;  /* 0x0000000b3f040299 */ /* 0x000fc80008011609 */
[----:B------:R-:W-:Y:S01]  /*0d10*/  ULOP3.LUT UR4, URZ, UR4, URZ, 0x33, !UPT ;  /* 0x000000043f047292 */ /* 0x000fe2000f8e333f */
[----:B------:R-:W-:Y:S11]  /*0d20*/  BRA `(.L_x_1817) ;  /* 0x0000000000107947 */ /* 0x000ff60003800000 */
.L_x_1816:
[----:B------:R-:W-:-:S11]  /*0d30*/  UISETP.NE.AND UP0, UPT, UR5, 0x1, UPT ;  /* 0x000000010500788c */ /* 0x000fd6000bf05270 */
[----:B------:R-:W-:Y:S02]  /*0d40*/  @UP0 ULDC.64 UR10, c[0x0][0x9e8] ;  /* 0x00027a00000a0ab9 */ /* 0x000fe40000000a00 */
[----:B------:R-:W-:-:S04]  /*0d50*/  UIMAD.WIDE.U32 UR8, UR4, UR10, URZ ;  /* 0x0000000a040872a5 */ /* 0x000fc8000f8e003f */
[----:B------:R-:W-:-:S12]  /*0d60*/  @UP0 USHF.R.U32.HI UR4, URZ, UR11, UR9 ;  /* 0x0000000b3f040299 */ /* 0x000fd80008011609 */
.L_x_1817:
[----:B------:R-:W-:-:S06]  /*0d70*/  UIMAD UR4, UR4, UR5, UR5 ;  /* 0x00000005040472a4 */ /* 0x000fcc000f8e0205 */
[----:B------:R-:W-:-:S07]  /*0d80*/  VIMNMX R0, R0, UR4, PT ;  /* 0x0000000400007c48 */ /* 0x000fce000bfe0100 */
.L_x_1815:
[-C--:B------:R-:W-:Y:S01]  /*0d90*/  IMAD R2, R16, R5.reuse, -R2 ;  /* 0x0000000510027224 */ /* 0x080fe200078e0a02 */
[----:B------:R-:W-:Y:S01]  /*0da0*/  @UP1 ULDC UR8, c[0x0][0x44c] ;  /* 0x0001130000081ab9 */ /* 0x000fe20000000800 */
[----:B------:R-:W-:Y:S01]  /*0db0*/  @UP1 ULDC UR10, c[0x0][0x450] ;  /* 0x00011400000a1ab9 */ /* 0x000fe20000000800 */
[----:B------:R-:W-:Y:S02]  /*0dc0*/  UIMAD.WIDE.U32 UR8, UR39, UR8, URZ ;  /* 0x00000008270872a5 */ /* 0x000fe4000f8e003f */
[----:B------:R-:W-:Y:S01]  /*0dd0*/  R2UR UR7, R2 ;  /* 0x00000000020772ca */ /* 0x000fe200000e0000 */
[----:B------:R-:W-:Y:S01]  /*0de0*/  VIADD R2, R0, 0x5f ;  /* 0x0000005f00027836 */ /* 0x000fe20000000000 */
[----:B------:R-:W-:Y:S01]  /*0df0*/  UMOV UR4, UR39 ;  /* 0x0000002700047c82 */ /* 0x000fe20008000000 */
[----:B------:R-:W-:Y:S01]  /*0e00*/  IMAD R0, R16, R5, 0x5f ;  /* 0x0000005f10007424 */ /* 0x000fe200078e0205 */
[----:B------:R-:W-:Y:S01]  /*0e10*/  @UP1 USHF.R.U32.HI UR4, URZ, UR10, UR9 ;  /* 0x0000000a3f041299 */ /* 0x000fe20008011609 */
[----:B------:R-:W-:-:S04]  /*0e20*/  IMAD.HI R2, R2, 0x2aaaaaab, RZ ;  /* 0x2aaaaaab02027827 */ /* 0x000fc800078e02ff */
[----:B------:R-:W-:Y:S01]  /*0e30*/  IMAD.HI R0, R0, 0x2aaaaaab, RZ ;  /* 0x2aaaaaab00007827 */ /* 0x000fe200078e02ff */
[----:B------:R-:W-:-:S03]  /*0e40*/  SHF.R.U32.HI R5, RZ, 0x1f, R2 ;  /* 0x0000001fff057819 */ /* 0x000fc60000011602 */
[----:B------:R-:W-:Y:S01]  /*0e50*/  UIADD3 UR4, UR7, UR4, URZ ;  /* 0x0000000407047290 */ /* 0x000fe2000fffe03f */
[----:B------:R-:W-:Y:S02]  /*0e60*/  SHF.R.U32.HI R3, RZ, 0x1f, R0 ;  /* 0x0000001fff037819 */ /* 0x000fe40000011600 */
[----:B------:R-:W-:Y:S01]  /*0e70*/  ULDC UR7, c[0x0][0x9dc] ;  /* 0x0002770000077ab9 */ /* 0x000fe20000000800 */
[----:B------:R-:W-:Y:S01]  /*0e80*/  LEA.HI.SX32 R2, R2, R5, 0x1c ;  /* 0x0000000502027211 */ /* 0x000fe200078fe2ff */
[----:B------:R-:W-:Y:S01]  /*0e90*/  UIADD3 UR7, UR4, -UR7, URZ ;  /* 0x8000000704077290 */ /* 0x000fe2000fffe03f */
[----:B------:R-:W-:-:S04]  /*0ea0*/  LEA.HI.SX32 R3, R0, R3, 0x1c ;  /* 0x0000000300037211 */ /* 0x000fc800078fe2ff */
[----:B------:R-:W-:Y:S01]  /*0eb0*/  VIMNMX R23, R3, R2, PT ;  /* 0x0000000203177248 */ /* 0x000fe20003fe0100 */
[----:B------:R-:W-:Y:S06]  /*0ec0*/  @!P1 BRA `(.L_x_1818) ;  /* 0x0000000000449947 */ /* 0x000fec0003800000 */
[----:B------:R-:W-:-:S06]  /*0ed0*/  UISETP.GT.AND UP0, UPT, UR4, -0x1, UPT ;  /* 0xffffffff0400788c */ /* 0x000fcc000bf04270 */
[----:B------:R-:W-:-:S13]  /*0ee0*/  PLOP3.LUT P0, PT, PT, PT, UP0, 0x80, 0x0 ;  /* 0x000000000000781c */ /* 0x000fda0003f0f008 */
[----:B------:R-:W-:Y:S05]  /*0ef0*/  @P0 BRA `(.L_x_1819) ;  /* 0x00000000001c0947 */ /* 0x000fea0003800000 */
[----:B------:R-:W-:Y:S02]  /*0f00*/  UISETP.NE.AND UP0, UPT, UR5, 0x1, UPT ;  /* 0x000000010500788c */ /* 0x000fe4000bf05270 */
[----:B------:R-:W-:-:S09]  /*0f10*/  ULOP3.LUT UR4, URZ, UR4, URZ, 0x33, !UPT ;  /* 0x000000043f047292 */ /* 0x000fd2000f8e333f */
[----:B------:R-:W-:Y:S02]  /*0f20*/  @UP0 ULDC.64 UR10, c[0x0][0x9e8] ;  /* 0x00027a00000a0ab9 */ /* 0x000fe40000000a00 */
[----:B------:R-:W-:-:S04]  /*0f30*/  UIMAD.WIDE.U32 UR8, UR4, UR10, URZ ;  /* 0x0000000a040872a5 */ /* 0x000fc8000f8e003f */
[----:B------:R-:W-:-:S04]  /*0f40*/  @UP0 USHF.R.U32.HI UR4, URZ, UR11, UR9 ;  /* 0x0000000b3f040299 */ /* 0x000fc80008011609 */
[----:B------:R-:W-:Y:S01]  /*0f50*/  ULOP3.LUT UR4, URZ, UR4, URZ, 0x33, !UPT ;  /* 0x000000043f047292 */ /* 0x000fe2000f8e333f */
[----:B------:R-:W-:Y:S11]  /*0f60*/  BRA `(.L_x_1820) ;  /* 0x0000000000107947 */ /* 0x000ff60003800000 */
.L_x_1819:
[----:B------:R-:W-:-:S11]  /*0f70*/  UISETP.NE.AND UP0, UPT, UR5, 0x1, UPT ;  /* 0x000000010500788c */ /* 0x000fd6000bf05270 */
[----:B------:R-:W-:Y:S02]  /*0f80*/  @UP0 ULDC.64 UR10, c[0x0][0x9e8] ;  /* 0x00027a00000a0ab9 */ /* 0x000fe40000000a00 */
[----:B------:R-:W-:-:S04]  /*0f90*/  UIMAD.WIDE.U32 UR8, UR4, UR10, URZ ;  /* 0x0000000a040872a5 */ /* 0x000fc8000f8e003f */
[----:B------:R-:W-:-:S12]  /*0fa0*/  @UP0 USHF.R.U32.HI UR4, URZ, UR11, UR9 ;  /* 0x0000000b3f040299 */ /* 0x000fd80008011609 */
.L_x_1820:
[----:B------:R-:W-:-:S04]  /*0fb0*/  UIMAD UR4, UR4, UR5, URZ ;  /* 0x00000005040472a4 */ /* 0x000fc8000f8e023f */
[----:B------:R-:W-:-:S04]  /*0fc0*/  UISETP.LT.AND UP0, UPT, UR7, UR4, UPT ;  /* 0x000000040700728c */ /* 0x000fc8000bf01270 */
[----:B------:R-:W-:-:S12]  /*0fd0*/  USEL UR7, UR7, UR4, !UP0 ;  /* 0x0000000407077287 */ /* 0x000fd8000c000000 */
.L_x_1818:
[----:B------:R-:W-:Y:S02]  /*0fe0*/  UIMAD.WIDE UR4, UR7, 0x2aaaaaab, URZ ;  /* 0x2aaaaaab070478a5 */ /* 0x000fe4000f8e023f */
[----:B------:R-:W-:Y:S02]  /*0ff0*/  USHF.R.U32.HI UR10, URZ, 0x10, UR6 ;  /* 0x000000103f0a7899 */ /* 0x000fe40008011606 */
[----:B------:R-:W-:Y:S02]  /*1000*/  USHF.R.U32.HI UR4, URZ, 0x1f, UR5 ;  /* 0x0000001f3f047899 */ /* 0x000fe40008011605 */
[----:B------:R-:W-:Y:S02]  /*1010*/  ULOP3.LUT UR37, UR6, 0xffff, URZ, 0xc0, !UPT ;  /* 0x0000ffff06257892 */ /* 0x000fe4000f8ec03f */
[----:B------:R-:W-:-:S04]  /*1020*/  ULEA.HI.SX32 UR4, UR5, UR4, 0x1c ;  /* 0x0000000405047291 */ /* 0x000fc8000f8fe23f */
[----:B------:R-:W-:-:S04]  /*1030*/  UISETP.LT.AND UP0, UPT, URZ, UR4, UPT ;  /* 0x000000043f00728c */ /* 0x000fc8000bf01270 */
[----:B------:R-:W-:Y:S02]  /*1040*/  USEL UR9, URZ, UR4, !UP0 ;  /* 0x000000043f097287 */ /* 0x000fe4000c000000 */
[----:B------:R-:W-:Y:S01]  /*1050*/  UISETP.NE.AND UP0, UPT, UR10, URZ, UPT ;  /* 0x0000003f0a00728c */ /* 0x000fe2000bf05270 */
[----:B------:R-:W-:-:S03]  /*1060*/  UMOV UR4, URZ ;  /* 0x0000003f00047c82 */ /* 0x000fc60008000000 */
[----:B------:R-:W-:-:S07]  /*1070*/  ISETP.GT.AND P0, PT, R23, UR9, PT ;  /* 0x0000000917007c0c */ /* 0x000fce000bf04270 */
[----:B------:R-:W-:-:S06]  /*1080*/  @!UP0 ULDC UR10, c[0x0][0x9f0] ;  /* 0x00027c00000a8ab9 */ /* 0x000fcc0000000800 */
[----:B------:R-:W-:Y:S05]  /*1090*/  @!P0 BRA `(.L_x_1821) ;  /* 0x00000000008c8947 */ /* 0x000fea0003800000 */
[----:B------:R-:W-:Y:S01]  /*10a0*/  IMAD.U32 R4, RZ, RZ, UR10 ;  /* 0x0000000aff047e24 */ /* 0x000fe2000f8e00ff */
[----:B------:R-:W-:-:S04]  /*10b0*/  UMOV UR4, URZ ;  /* 0x0000003f00047c82 */ /* 0x000fc80008000000 */
[----:B------:R-:W-:-:S04]  /*10c0*/  IABS R0, R4 ;  /* 0x0000000400007213 */ /* 0x000fc80000000000 */
[----:B------:R-:W-:Y:S02]  /*10d0*/  R2UR UR11, R0 ;  /* 0x00000000000b72ca */ /* 0x000fe400000e0000 */
[----:B------:R-:W-:Y:S02]  /*10e0*/  IADD3 R0, R4, -0x1, R23 ;  /* 0xffffffff04007810 */ /* 0x000fe40007ffe017 */
[----:B------:R-:W-:Y:S02]  /*10f0*/  IABS R4, R4 ;  /* 0x0000000400047213 */ /* 0x000fe40000000000 */
[----:B------:R-:W-:-:S03]  /*1100*/  R2UR UR6, R0 ;  /* 0x00000000000672ca */ /* 0x000fc600000e0000 */
[----:B------:R-:W-:-:S04]  /*1110*/  IMAD.MOV R4, RZ, RZ, -R4 ;  /* 0x000000ffff047224 */ /* 0x000fc800078e0a04 */
[----:B------:R-:W0:Y:S06]  /*1120*/  I2F.RP R2, UR11 ;  /* 0x0000000b00027d06 */ /* 0x000e2c0008209400 */
[----:B------:R-:W-:-:S06]  /*1130*/  UIADD3 UR6, -UR9, UR6, URZ ;  /* 0x0000000609067290 */ /* 0x000fcc000fffe13f */
[----:B------:R-:W-:Y:S01]  /*1140*/  IMAD.U32 R0, RZ, RZ, UR6 ;  /* 0x00000006ff007e24 */ /* 0x000fe2000f8e00ff */
[----:B------:R-:W-:Y:S01]  /*1150*/  ULOP3.LUT UR6, UR6, UR10, URZ, 0x3c, !UPT ;  /* 0x0000000a06067292 */ /* 0x000fe2000f8e3c3f */
[----:B0-----:R-:W0:Y:S03]  /*1160*/  MUFU.RCP R2, R2 ;  /* 0x0000000200027308 */ /* 0x001e260000001000 */
[----:B------:R-:W-:-:S04]  /*1170*/  IABS R0, R0 ;  /* 0x0000000000007213 */ /* 0x000fc80000000000 */
[----:B------:R-:W-:Y:S01]  /*1180*/  R2UR UR8, R0 ;  /* 0x00000000000872ca */ /* 0x000fe200000e0000 */
[----:B------:R-:W-:Y:S02]  /*1190*/  IMAD.MOV.U32 R0, RZ, RZ, R4 ;  /* 0x000000ffff007224 */ /* 0x000fe400078e0004 */
[----:B0-----:R-:W-:-:S06]  /*11a0*/  VIADD R3, R2, 0xffffffe ;  /* 0x0ffffffe02037836 */ /* 0x001fcc0000000000 */
        /* <DEDUP_REMOVED lines=18> */
.L_x_1821:
[----:B------:R-:W-:Y:S02]  /*12d0*/  UIMAD UR37, UR37, UR4, UR9 ;  /* 0x00000004252572a4 */ /* 0x000fe4000f8e0209 */
[----:B------:R-:W-:Y:S01]  /*12e0*/  IMAD.U32 R0, RZ, RZ, UR4 ;  /* 0x00000004ff007e24 */ /* 0x000fe2000f8e00ff */
[----:B------:R-:W-:Y:S01]  /*12f0*/  PLOP3.LUT P0, PT, PT, PT, PT, 0x80, 0x0 ;  /* 0x000000000000781c */ /* 0x000fe20003f0f070 */
[----:B------:R-:W-:Y:S01]  /*1300*/  IMAD.MOV.U32 R4, RZ, RZ, RZ ;  /* 0x000000ffff047224 */ /* 0x000fe200078e00ff */
[----:B------:R-:W-:Y:S01]  /*1310*/  CS2R R150, SRZ ;  /* 0x0000000000967805 */ /* 0x000fe2000001ff00 */
[----:B------:R-:W-:Y:S01]  /*1320*/  IMAD.MOV.U32 R3, RZ, RZ, RZ ;  /* 0x000000ffff037224 */ /* 0x000fe200078e00ff */
[----:B------:R-:W-:Y:S02]  /*1330*/  VIADDMNMX R23, R0, UR37, R23, PT ;  /* 0x0000002500177c46 */ /* 0x000fe4000b800117 */
[----:B------:R-:W-:Y:S02]  /*1340*/  CS2R R148, SRZ ;  /* 0x0000000000947805 */ /* 0x000fe4000001ff00 */
[----:B------:R-:W-:-:S02]  /*1350*/  CS2R R146, SRZ ;  /* 0x0000000000927805 */ /* 0x000fc4000001ff00 */
[----:B------:R-:W-:Y:S02]  /*1360*/  CS2R R144, SRZ ;  /* 0x0000000000907805 */ /* 0x000fe4000001ff00 */
[----:B------:R-:W-:Y:S02]  /*1370*/  ISETP.GT.AND P1, PT, R23, UR37, PT ;  /* 0x0000002517007c0c */ /* 0x000fe4000bf24270 */
        /* <DEDUP_REMOVED lines=61> */
[----:B------:R-:W-:Y:S01]  /*1750*/  SHF.R.S32.HI R17, RZ, 0x1f, R22 ;  /* 0x0000001fff117819 */ /* 0x000fe20000011416 */
[----:B------:R-:W0:Y:S01]  /*1760*/  S2UR UR6, SR_CgaCtaId ;  /* 0x00000000000679c3 */ /* 0x000e220000008800 */
[----:B------:R-:W-:Y:S02]  /*1770*/  UMOV UR38, 0x400 ;  /* 0x0000040000267882 */ /* 0x000fe40000000000 */
[----:B------:R-:W-:-:S04]  /*1780*/  LEA.HI R72, R17, R22, RZ, 0x7 ;  /* 0x0000001611487211 */ /* 0x000fc800078f38ff */
[----:B------:R-:W-:-:S05]  /*1790*/  SHF.R.S32.HI R73, RZ, 0x7, R72 ;  /* 0x00000007ff497819 */ /* 0x000fca0000011448 */
        /* <DEDUP_REMOVED lines=29> */
.L_x_1823:
[----:B------:R-:W-:Y:S01]  /*1970*/  SHF.L.U32 R12, RZ, 0x1f, RZ ;  /* 0x0000001fff0c7819 */ /* 0x000fe200000006ff */
[----:B------:R-:W-:-:S03]  /*1980*/  VIADD R7, R19, 0x8 ;  /* 0x0000000813077836 */ /* 0x000fc60000000000 */
[----:B------:R-:W0:Y:S02]  /*1990*/  SYNCS.PHASECHK.TRANS64.TRYWAIT P0, [UR38+0x22800], R12 ;  /* 0x0228000cff0075a7 */ /* 0x000e240008000166 */
[----:B0-----:R-:W-:Y:S05]  /*19a0*/  @!P0 BRA `(.L_x_1824) ;  /* 0x0000011800508947 */ /* 0x001fea0003800000 */
.L_x_1986:
[----:B------:R-:W-:Y:S05]  /*19b0*/  WARPSYNC.ALL ;  /* 0x0000000000007948 */ /* 0x000fea0003800000 */
[----:B------:R-:W-:Y:S01]  /*19c0*/  ULOP3.LUT UR4, UR45, 0x1, URZ, 0xfc, !UPT ;  /* 0x000000012d047892 */ /* 0x000fe2000f8efc3f */
[----:B------:R1:W-:Y:S03]  /*19d0*/  BAR.SYNC.DEFER_BLOCKING R7, 0x100 ;  /* 0x000400070000751d */ /* 0x0003e60000010000 */
[----:B------:R-:W-:-:S06]  /*19e0*/  UISETP.NE.AND UP0, UPT, UR4, 0x3, UPT ;  /* 0x000000030400788c */ /* 0x000fcc000bf05270 */
[----:B------:R-:W-:-:S13]  /*19f0*/  PLOP3.LUT P0, PT, PT, PT, UP0, 0x40, 0x0 ;  /* 0x000000000000781c */ /* 0x000fda0003f0e808 */
[----:B-1----:R-:W-:Y:S05]  /*1a00*/  @P0 BRA `(.L_x_1825) ;  /* 0x0000000000040947 */ /* 0x002fea0003800000 */
[----:B------:R-:W-:Y:S01]  /*1a10*/  BPT.TRAP 0x1 ;  /* 0x000000040000795c */ /* 0x000fe20000300000 */
.L_x_1825:
[----:B------:R-:W-:Y:S01]  /*1a20*/  PLOP3.LUT P1, PT, PT, PT, UP0, 0x40, 0x0 ;  /* 0x000000000000781c */ /* 0x000fe20003f2e808 */
[----:B------:R1:W2:-:S12]  /*1a30*/  SYNCS.PHASECHK.TRANS64.TRYWAIT P0, [UR38+0x22830], R12 ;  /* 0x0228300cff0075a7 */ /* 0x0002980008000166 */
[----:B-1----:R-:W-:Y:S05]  /*1a40*/  @P1 BRA `(.L_x_1826) ;  /* 0x0000000000041947 */ /* 0x002fea0003800000 */
[----:B------:R-:W-:Y:S01]  /*1a50*/  BPT.TRAP 0x1 ;  /* 0x000000040000795c */ /* 0x000fe20000300000 */
.L_x_1826:
[----:B--2---:R-:W-:Y:S05]  /*1a60*/  @P0 BRA `(.L_x_1827) ;  /* 0x0000000000080947 */ /* 0x004fea0003800000 */
[----:B------:R-:W1:Y:S02]  /*1a70*/  SYNCS.PHASECHK.TRANS64.TRYWAIT P0, [UR38+0x22830], R12 ;  /* 0x0228300cff0075a7 */ /* 0x000e640008000166 */
[----:B-1----:R-:W-:Y:S05]  /*1a80*/  @!P0 BRA `(.L_x_1828) ;  /* 0x0000011800308947 */ /* 0x002fea0003800000 */
.L_x_1827:
[----:B------:R-:W-:Y:S01]  /*1a90*/  UIADD3 UR4, UR38, 0x1c400, URZ ;  /* 0x0001c40026047890 */ /* 0x000fe2000fffe03f */
[----:B------:R-:W-:Y:S01]  /*1aa0*/  WARPGROUP.ARRIVE ;  /* 0x00000000000079c5 */ /* 0x000fe20000000000 */
[----:B------:R-:W-:Y:S01]  /*1ab0*/  ULOP3.LUT UR20, UR40, 0x10000, URZ, 0xfc, !UPT ;  /* 0x0001000028147892 */ /* 0x000fe2000f8efc3f */
[----:B------:R-:W1:Y:S01]  /*1ac0*/  LDC R8, c[0x0][0x448] ;  /* 0x00011200ff087b82 */ /* 0x000e620000000800 */
[----:B------:R-:W-:Y:S01]  /*1ad0*/  USHF.R.U32.HI UR4, URZ, 0x4, UR4 ;  /* 0x000000043f047899 */ /* 0x000fe20008011604 */
[----:B0-----:R-:W-:Y:S01]  /*1ae0*/  LOP3.LUT R3, R72, 0xffffff80, RZ, 0xc0, !PT ;  /* 0xffffff8048037812 */ /* 0x001fe200078ec0ff */
[----:B------:R-:W-:Y:S01]  /*1af0*/  UMOV UR21, 0x40000040 ;  /* 0x4000004000157882 */ /* 0x000fe20000000000 */
[----:B------:R-:W-:Y:S01]  /*1b00*/  UMOV UR7, 0x40000040 ;  /* 0x4000004000077882 */ /* 0x000fe20000000000 */
[----:B------:R-:W-:Y:S01]  /*1b10*/  ULOP3.LUT UR4, UR4, 0x3fff, URZ, 0xc0, !UPT ;  /* 0x00003fff04047892 */ /* 0x000fe2000f8ec03f */
[----:B------:R-:W-:Y:S01]  /*1b20*/  LEA.HI R2, R17, R22, RZ, 0x2 ;  /* 0x0000001611027211 */ /* 0x000fe200078f10ff */
[----:B------:R-:W-:Y:S01]  /*1b30*/  UMOV UR5, UR21 ;  /* 0x0000001500057c82 */ /* 0x000fe20008000000 */
[----:B------:R-:W-:Y:S01]  /*1b40*/  UIADD3 UR8, UR20, 0x2, URZ ;  /* 0x0000000214087890 */ /* 0x000fe2000fffe03f */
[----:B------:R-:W-:Y:S01]  /*1b50*/  IMAD.IADD R3, R22, 0x1, -R3 ;  /* 0x0000000116037824 */ /* 0x000fe200078e0a03 */
[----:B------:R-:W-:Y:S01]  /*1b60*/  ULOP3.LUT UR6, UR4, 0x10000, URZ, 0xfc, !UPT ;  /* 0x0001000004067892 */ /* 0x000fe2000f8efc3f */
[----:B------:R-:W0:Y:S01]  /*1b70*/  S2R R10, SR_TID.X ;  /* 0x00000000000a7919 */ /* 0x000e220000002100 */
[----:B------:R-:W-:Y:S01]  /*1b80*/  UMOV UR9, 0x40000040 ;  /* 0x4000004000097882 */ /* 0x000fe20000000000 */
[----:B------:R-:W-:Y:S01]  /*1b90*/  UMOV UR4, UR20 ;  /* 0x0000001400047c82 */ /* 0x000fe20008000000 */
[----:B------:R-:W-:Y:S01]  /*1ba0*/  UIADD3 UR10, UR6, 0x2, URZ ;  /* 0x00000002060a7890 */ /* 0x000fe2000fffe03f */
[----:B------:R-:W-:Y:S01]  /*1bb0*/  SHF.R.S32.HI R0, RZ, 0x1f, R3 ;  /* 0x0000001fff007819 */ /* 0x000fe20000011403 */
[----:B------:R-:W-:Y:S01]  /*1bc0*/  UMOV UR11, 0x40000040 ;  /* 0x40000040000b7882 */ /* 0x000fe20000000000 */
[----:B------:R-:W-:Y:S01]  /*1bd0*/  UIADD3 UR12, UR20, 0x4, URZ ;  /* 0x00000004140c7890 */ /* 0x000fe2000fffe03f */
[----:B------:R-:W-:Y:S01]  /*1be0*/  LOP3.LUT R5, R2, 0xfffffffc, RZ, 0xc0, !PT ;  /* 0xfffffffc02057812 */ /* 0x000fe200078ec0ff */
[----:B------:R-:W-:Y:S01]  /*1bf0*/  HGMMA.64x96x16.F32.BF16 R24, gdesc[UR4], RZ, !UPT, gsb0 ;  /* 0x01600000041879f0 */ /* 0x000fe2000c0018ff */
[----:B------:R-:W-:Y:S01]  /*1c00*/  UIADD3 UR14, UR6, 0x4, URZ ;  /* 0x00000004060e7890 */ /* 0x000fe2000fffe03f */
[-C--:B------:R-:W-:Y:S01]  /*1c10*/  LEA.HI R2, R0, R3.reuse, RZ, 0x2 ;  /* 0x0000000300027211 */ /* 0x080fe200078f10ff */
[----:B------:R-:W-:Y:S01]  /*1c20*/  UMOV UR13, 0x40000040 ;  /* 0x40000040000d7882 */ /* 0x000fe20000000000 */
[----:B------:R-:W-:Y:S01]  /*1c30*/  UMOV UR15, 0x40000040 ;  /* 0x40000040000f7882 */ /* 0x000fe20000000000 */
[----:B------:R-:W-:Y:S01]  /*1c40*/  UIADD3 UR16, UR20, 0x6, URZ ;  /* 0x0000000614107890 */ /* 0x000fe2000fffe03f */
[----:B-1----:R-:W-:Y:S01]  /*1c50*/  ISETP.NE.AND P1, PT, R8, 0x1, PT ;  /* 0x000000010800780c */ /* 0x002fe20003f25270 */
[----:B------:R-:W-:Y:S01]  /*1c60*/  UIADD3 UR18, UR6, 0x6, URZ ;  /* 0x0000000606127890 */ /* 0x000fe2000fffe03f */
[----:B------:R-:W-:Y:S01]  /*1c70*/  IMAD.IADD R22, R22, 0x1, -R5 ;  /* 0x0000000116167824 */ /* 0x000fe200078e0a05 */
[----:B------:R-:W-:Y:S01]  /*1c80*/  UMOV UR17, 0x40000040 ;  /* 0x4000004000117882 */ /* 0x000fe20000000000 */
[----:B------:R-:W-:Y:S01]  /*1c90*/  UMOV UR19, 0x40000040 ;  /* 0x4000004000137882 */ /* 0x000fe20000000000 */
[----:B------:R-:W-:Y:S01]  /*1ca0*/  LEA.HI R4, R0, R3, RZ, 0x5 ;  /* 0x0000000300047211 */ /* 0x000fe200078f28ff */
[----:B------:R-:W-:Y:S01]  /*1cb0*/  ULDC.64 UR4, c[0x0][0x9e0] ;  /* 0x0002780000047ab9 */ /* 0x000fe20000000a00 */
[--C-:B------:R-:W-:Y:S01]  /*1cc0*/  SHF.R.S32.HI R0, RZ, 0x2, R2.reuse ;  /* 0x00000002ff007819 */ /* 0x100fe20000011402 */
[----:B------:R-:W-:Y:S01]  /*1cd0*/  UISETP.GE.AND UP1, UPT, UR5, 0x1, UPT ;  /* 0x000000010500788c */ /* 0x000fe2000bf26270 */
[----:B------:R-:W-:Y:S01]  /*1ce0*/  SHF.R.S32.HI R5, RZ, 0x1f, R2 ;  /* 0x0000001fff057819 */ /* 0x000fe20000011402 */
[----:B------:R-:W-:Y:S01]  /*1cf0*/  ULDC UR7, c[0x0][0x9dc] ;  /* 0x0002770000077ab9 */ /* 0x000fe20000000800 */
[----:B------:R-:W-:Y:S01]  /*1d00*/  LEA.HI R6, R73, R73, RZ, 0x1 ;  /* 0x0000004949067211 */ /* 0x000fe200078f08ff */
[----:B------:R-:W-:Y:S01]  /*1d10*/  ULOP3.LUT UR7, URZ, UR7, URZ, 0x33, !UPT ;  /* 0x000000073f077292 */ /* 0x000fe2000f8e333f */
[----:B------:R-:W1:Y:S01]  /*1d20*/  @P1 LDC R11, c[0x0][0x44c] ;  /* 0x00011300ff0b1b82 */ /* 0x000e620000000800 */
[----:B------:R-:W-:-:S02]  /*1d30*/  SHF.R.S32.HI R4, RZ, 0x5, R4 ;  /* 0x00000005ff047819 */ /* 0x000fc40000011404 */
[----:B------:R-:W-:Y:S02]  /*1d40*/  LEA.HI R5, R5, R0, RZ, 0x3 ;  /* 0x0000000005057211 */ /* 0x000fe400078f18ff */
[----:B------:R-:W-:Y:S02]  /*1d50*/  LOP3.LUT R6, R6, 0x3fffffe, RZ, 0xc0, !PT ;  /* 0x03fffffe06067812 */ /* 0x000fe400078ec0ff */
[----:B------:R-:W-:Y:S01]  /*1d60*/  LEA.HI R9, R22, R22, RZ, 0x1 ;  /* 0x0000001616097211 */ /* 0x000fe200078f08ff */
[----:B------:R-:W2:Y:S01]  /*1d70*/  @P1 LDC R13, c[0x0][0x450] ;  /* 0x00011400ff0d1b82 */ /* 0x000ea20000000800 */
[----:B------:R-:W-:Y:S01]  /*1d80*/  LEA R4, R4, UR39, 0x4 ;  /* 0x0000002704047c11 */ /* 0x000fe2000f8e20ff */
[----:B------:R-:W-:Y:S01]  /*1d90*/  IMAD.IADD R6, R73, 0x1, -R6 ;  /* 0x0000000149067824 */ /* 0x000fe200078e0a06 */
[----:B------:R-:W-:Y:S02]  /*1da0*/  LOP3.LUT R5, R5, 0xfffffff8, RZ, 0xc0, !PT ;  /* 0xfffffff805057812 */ /* 0x000fe400078ec0ff */
[----:B------:R-:W-:-:S02]  /*1db0*/  LOP3.LUT R9, R9, 0x1ffffffe, RZ, 0xc0, !PT ;  /* 0x1ffffffe09097812 */ /* 0x000fc400078ec0ff */
[----:B------:R-:W-:Y:S02]  /*1dc0*/  IADD3 R5, R4, R0, -R5 ;  /* 0x0000000004057210 */ /* 0x000fe40007ffe805 */
[----:B0-----:R-:W-:Y:S01]  /*1dd0*/  LOP3.LUT R10, R10, 0x7f, RZ, 0xc0, !PT ;  /* 0x0000007f0a0a7812 */ /* 0x001fe200078ec0ff */
[----:B------:R-:W-:Y:S01]  /*1de0*/  IMAD.IADD R9, R22, 0x1, -R9 ;  /* 0x0000000116097824 */ /* 0x000fe200078e0a09 */
[----:B------:R-:W-:Y:S01]  /*1df0*/  LOP3.LUT R2, R2, 0x7ffffffc, RZ, 0xc0, !PT ;  /* 0x7ffffffc02027812 */ /* 0x000fe200078ec0ff */
[----:B------:R-:W-:Y:S01]  /*1e00*/  IMAD R6, R6, 0x40, R5 ;  /* 0x0000004006067824 */ /* 0x000fe200078e0205 */
[----:B------:R-:W-:Y:S01]  /*1e10*/  ISETP.NE.AND P0, PT, R10, RZ, PT ;  /* 0x000000ff0a00720c */ /* 0x000fe20003f05270 */
[----:B------:R-:W-:Y:S01]  /*1e20*/  IMAD R10, R23, -0x60, R18 ;  /* 0xffffffa0170a7824 */ /* 0x000fe200078e0212 */
[----:B------:R-:W-:Y:S01]  /*1e30*/  LOP3.LUT R17, R17, 0xfff7ffff, RZ, 0xc0, !PT ;  /* 0xfff7ffff11117812 */ /* 0x000fe200078ec0ff */
[----:B------:R-:W-:Y:S01]  /*1e40*/  IMAD R6, R9, 0x8, R6 ;  /* 0x0000000809067824 */ /* 0x000fe200078e0206 */
[----:B------:R-:W-:Y:S01]  /*1e50*/  IADD3 R4, -R19, 0xb, RZ ;  /* 0x0000000b13047810 */ /* 0x000fe20007ffe1ff */
[----:B------:R-:W-:Y:S01]  /*1e60*/  IMAD.IADD R5, R3, 0x1, -R2 ;  /* 0x0000000103057824 */ /* 0x000fe200078e0a02 */
[----:B------:R-:W-:Y:S01]  /*1e70*/  @P1 LOP3.LUT R17, R17, 0x80000, RZ, 0xfc, !PT ;  /* 0x0008000011111812 */ /* 0x000fe200078efcff */
[----:B-1----:R-:W-:-:S04]  /*1e80*/  @P1 IMAD.HI.U32 R0, R6, R11, RZ ;  /* 0x0000000b06001227 */ /* 0x002fc800078e00ff */
[----:B------:R-:W-:Y:S01]  /*1e90*/  IMAD.MOV.U32 R11, RZ, RZ, R6 ;  /* 0x000000ffff0b7224 */ /* 0x000fe200078e0006 */
[----:B--2---:R-:W-:Y:S01]  /*1ea0*/  @P1 SHF.R.U32.HI R11, RZ, R13, R0 ;  /* 0x0000000dff0b1219 */ /* 0x004fe20000011600 */
[----:B------:R-:W-:Y:S01]  /*1eb0*/  IMAD.U32 R9, RZ, RZ, UR38 ;  /* 0x00000026ff097e24 */ /* 0x000fe2000f8e00ff */
[----:B------:R-:W-:Y:S01]  /*1ec0*/  PLOP3.LUT P1, PT, PT, PT, UP1, 0x40, 0x0 ;  /* 0x000000000000781c */ /* 0x000fe20003f2e818 */
[C---:B------:R-:W-:Y:S02]  /*1ed0*/  VIADD R2, R10.reuse, 0x61 ;  /* 0x000000610a027836 */ /* 0x040fe40000000000 */
[----:B------:R-:W0:Y:S01]  /*1ee0*/  SHFL.IDX PT, R3, R11, RZ, 0x1c1f ;  /* 0x001c1fff0b037589 */ /* 0x000e2200000e0000 */
[----:B------:R-:W-:Y:S02]  /*1ef0*/  @!P0 VIADD R0, R9, 0x22840 ;  /* 0x0002284009008836 */ /* 0x000fe40000000000 */
[----:B------:R-:W-:Y:S02]  /*1f00*/  IMAD R2, R5, -0x2, R2 ;  /* 0xfffffffe05027824 */ /* 0x000fe400078e0202 */
[----:B------:R-:W-:Y:S01]  /*1f10*/  VIADD R10, R10, 0x60 ;  /* 0x000000600a0a7836 */ /* 0x000fe20000000000 */
[----:B------:R-:W-:-:S03]  /*1f20*/  @!P0 PRMT R0, RZ, 0x654, R0 ;  /* 0x00000654ff008816 */ /* 0x000fc60000000000 */
[----:B------:R-:W-:Y:S01]  /*1f30*/  IMAD R10, R5, -0x2, R10 ;  /* 0xfffffffe050a7824 */ /* 0x000fe200078e020a */
[----:B------:R-:W-:Y:S02]  /*1f40*/  WARPGROUP.DEPBAR.LE gsb0, 0x0 ;  /* 0x00008000000079c5 */ /* 0x000fe40000010000 */
[----:B------:R-:W-:-:S06]  /*1f50*/  WARPGROUP.ARRIVE ;  /* 0x00000000000079c5 */ /* 0x000fcc0000000000 */
[----:B------:R-:W-:Y:S01]  /*1f60*/  HGMMA.64x96x16.F32.BF16 R24, gdesc[UR8], R24, gsb0 ;  /* 0x01600000081879f0 */ /* 0x000fe20008001818 */
[----:B------:R-:W-:Y:S02]  /*1f70*/  ULDC UR11, c[0x0][0x288] ;  /* 0x0000a200000b7ab9 */ /* 0x000fe40000000800 */
[----:B------:R-:W-:-:S04]  /*1f80*/  VIADD R2, R2, -UR11 ;  /* 0x8000000b02027c36 */ /* 0x000fc80008000000 */
[C---:B------:R-:W-:Y:S02]  /*1f90*/  VIADD R13, R2.reuse, UR4 ;  /* 0x00000004020d7c36 */ /* 0x040fe40008000000 */
[----:B------:R-:W-:-:S04]  /*1fa0*/  VIADD R14, R2, UR7 ;  /* 0x00000007020e7c36 */ /* 0x000fc80008000000 */
[----:B0-----:R-:W-:Y:S01]  /*1fb0*/  IMAD.IADD R2, R14, 0x1, R3 ;  /* 0x000000010e027824 */ /* 0x001fe200078e0203 */
[----:B------:R-:W-:Y:S02]  /*1fc0*/  WARPGROUP.DEPBAR.LE gsb0, 0x0 ;  /* 0x00008000000079c5 */ /* 0x000fe40000010000 */
[----:B------:R-:W-:-:S06]  /*1fd0*/  WARPGROUP.ARRIVE ;  /* 0x00000000000079c5 */ /* 0x000fcc0000000000 */
[----:B------:R-:W-:Y:S03]  /*1fe0*/  HGMMA.64x96x16.F32.BF16 R24, gdesc[UR12], R24, gsb0 ;  /* 0x016000000c1879f0 */ /* 0x000fe60008001818 */
[----:B------:R-:W-:Y:S02]  /*1ff0*/  WARPGROUP.DEPBAR.LE gsb0, 0x0 ;  /* 0x00008000000079c5 */ /* 0x000fe40000010000 */
[----:B------:R-:W-:-:S06]  /*2000*/  WARPGROUP.ARRIVE ;  /* 0x00000000000079c5 */ /* 0x000fcc0000000000 */
[----:B------:R-:W-:Y:S03]  /*2010*/  HGMMA.64x96x16.F32.BF16 R24, gdesc[UR16], R24, gsb0 ;  /* 0x01600000101879f0 */ /* 0x000fe60008001818 */
[----:B------:R-:W-:Y:S02]  /*2020*/  WARPGROUP.DEPBAR.LE gsb0, 0x0 ;  /* 0x00008000000079c5 */ /* 0x000fe40000010000 */
[----:B------:R0:W-:Y:S06]  /*2030*/  BAR.ARV R4, 0x100 ;  /* 0x000400040000751d */ /* 0x0001ec0000002000 */
[----:B------:R1:W-:Y:S02]  /*2040*/  @!P0 SYNCS.ARRIVE.TRANS64.RED.A1T0 RZ, [R0+URZ], RZ ;  /* 0x000000ff00ff89a7 */ /* 0x0003e4000810043f */
[----:B-1----:R-:W-:-:S04]  /*2050*/  IMAD.MOV.U32 R0, RZ, RZ, -0x60 ;  /* 0xffffffa0ff007424 */ /* 0x002fc800078e00ff */
[----:B------:R-:W-:Y:S01]  /*2060*/  IMAD R20, R23, R0, 0x60 ;  /* 0x0000006017147424 */ /* 0x000fe200078e0200 */
[----:B------:R-:W-:-:S03]  /*2070*/  VIADDMNMX R0, R3, R13, R10, PT ;  /* 0x0000000d03007246 */ /* 0x000fc6000380010a */
[----:B------:R-:W-:Y:S01]  /*2080*/  IMAD R15, R5, -0x2, R20 ;  /* 0xfffffffe050f7824 */ /* 0x000fe200078e0214 */
[----:B0-----:R-:W-:Y:S06]  /*2090*/  @P1 BRA `(.L_x_1829) ;  /* 0x0000000000541947 */ /* 0x001fec0003800000 */
[----:B------:R-:W-:Y:S01]  /*20a0*/  IADD3 R3, R18, -UR11, R3 ;  /* 0x8000000b12037c10 */ /* 0x000fe2000fffe003 */
[----:B------:R-:W-:Y:S03]  /*20b0*/  BSSY B0, `(.L_x_1830) ;  /* 0x0000010000007945 */ /* 0x000fe60003800000 */
[----:B------:R-:W-:-:S13]  /*20c0*/  ISETP.GT.AND P1, PT, R3, -0x1, PT ;  /* 0xffffffff0300780c */ /* 0x000fda0003f24270 */
[----:B------:R-:W-:Y:S05]  /*20d0*/  @P1 BRA `(.L_x_1831) ;  /* 0x0000000000201947 */ /* 0x000fea0003800000 */
[----:B------:R-:W-:Y:S01]  /*20e0*/  UISETP.NE.AND UP2, UPT, UR5, 0x1, UPT ;  /* 0x000000010500788c */ /* 0x000fe2000bf45270 */
[----:B------:R-:W-:-:S05]  /*20f0*/  LOP3.LUT R3, RZ, R3, RZ, 0x33, !PT ;  /* 0x00000003ff037212 */ /* 0x000fca00078e33ff */
[----:B------:R-:W-:-:S05]  /*2100*/  PLOP3.LUT P1, PT, PT, PT, UP2, 0x80, 0x0 ;  /* 0x000000000000781c */ /* 0x000fca0003f2f028 */
[----:B------:R-:W-:-:S08]  /*2110*/  @UP2 ULDC.64 UR14, c[0x0][0x9e8] ;  /* 0x00027a00000e2ab9 */ /* 0x000fd00000000a00 */
[----:B------:R-:W-:-:S05]  /*2120*/  @P1 IMAD.HI.U32 R21, R3, UR14, RZ ;  /* 0x0000000e03151c27 */ /* 0x000fca000f8e00ff */
[----:B------:R-:W-:-:S04]  /*2130*/  @P1 SHF.R.U32.HI R3, RZ, UR15, R21 ;  /* 0x0000000fff031c19 */ /* 0x000fc80008011615 */
[----:B------:R-:W-:Y:S01]  /*2140*/  LOP3.LUT R3, RZ, R3, RZ, 0x33, !PT ;  /* 0x00000003ff037212 */ /* 0x000fe200078e33ff */
[----:B------:R-:W-:Y:S06]  /*2150*/  BRA `(.L_x_1832) ;  /* 0x0000000000147947 */ /* 0x000fec0003800000 */
.L_x_1831:
[----:B------:R-:W-:-:S06]  /*2160*/  UISETP.NE.AND UP2, UPT, UR5, 0x1, UPT ;  /* 0x000000010500788c */ /* 0x000fcc000bf45270 */
[----:B------:R-:W-:-:S05]  /*2170*/  PLOP3.LUT P1, PT, PT, PT, UP2, 0x80, 0x0 ;  /* 0x000000000000781c */ /* 0x000fca0003f2f028 */
[----:B------:R-:W-:-:S08]  /*2180*/  @UP2 ULDC.64 UR14, c[0x0][0x9e8] ;  /* 0x00027a00000e2ab9 */ /* 0x000fd00000000a00 */
[----:B------:R-:W-:-:S05]  /*2190*/  @P1 IMAD.HI.U32 R21, R3, UR14, RZ ;  /* 0x0000000e03151c27 */ /* 0x000fca000f8e00ff */
[----:B------:R-:W-:-:S07]  /*21a0*/  @P1 SHF.R.U32.HI R3, RZ, UR15, R21 ;  /* 0x0000000fff031c19 */ /* 0x000fce0008011615 */
.L_x_1832:
[----:B------:R-:W-:Y:S05]  /*21b0*/  BSYNC B0 ;  /* 0x0000000000007941 */ /* 0x000fea0003800000 */
.L_x_1830:
[----:B------:R-:W-:-:S05]  /*21c0*/  IMAD R3, R3, UR5, R15 ;  /* 0x0000000503037c24 */ /* 0x000fca000f8e020f */
[----:B------:R-:W-:Y:S02]  /*21d0*/  VIMNMX R2, R2, R3, !PT ;  /* 0x0000000302027248 */ /* 0x000fe40007fe0100 */
[----:B------:R-:W-:-:S07]  /*21e0*/  VIADDMNMX R0, R3, UR5, R0, PT ;  /* 0x0000000503007c46 */ /* 0x000fce000b800100 */
.L_x_1829:
[C---:B------:R-:W-:Y:S01]  /*21f0*/  ISETP.GE.AND P1, PT, R20.reuse, 0x2, PT ;  /* 0x000000021400780c */ /* 0x040fe20003f26270 */
[----:B------:R-:W0:Y:S01]  /*2200*/  SHFL.IDX PT, R11, R11, 0x1, 0x1c1f ;  /* 0x003c1f000b0b7f89 */ /* 0x000e2200000e0000 */
[----:B------:R-:W-:Y:S02]  /*2210*/  ISETP.GE.AND P5, PT, R20, 0xa, PT ;  /* 0x0000000a1400780c */ /* 0x000fe40003fa6270 */
[----:B------:R-:W-:Y:S02]  /*2220*/  ISETP.GT.AND P3, PT, R2, 0x1, !P1 ;  /* 0x000000010200780c */ /* 0x000fe40004f64270 */
[----:B------:R-:W-:Y:S02]  /*2230*/  ISETP.GE.AND P2, PT, R20, 0x9, PT ;  /* 0x000000091400780c */ /* 0x000fe40003f46270 */
[----:B------:R-:W-:Y:S02]  /*2240*/  ISETP.LT.OR P3, PT, R0, 0x2, P3 ;  /* 0x000000020000780c */ /* 0x000fe40001f61670 */
[----:B------:R-:W-:-:S02]  /*2250*/  P2R R22, PR, RZ, 0x20 ;  /* 0x00000020ff167803 */ /* 0x000fc40000000000 */
[----:B------:R-:W-:Y:S02]  /*2260*/  FSEL R25, R25, -INF , !P3 ;  /* 0xff80000019197808 */ /* 0x000fe40005800000 */
[C---:B------:R-:W-:Y:S02]  /*2270*/  ISETP.GT.AND P3, PT, R2.reuse, 0x9, !P5 ;  /* 0x000000090200780c */ /* 0x040fe40006f64270 */
[----:B------:R-:W-:Y:S02]  /*2280*/  ISETP.GT.AND P4, PT, R2, 0x8, !P2 ;  /* 0x000000080200780c */ /* 0x000fe40005784270 */
[----:B------:R-:W-:Y:S02]  /*2290*/  ISETP.LT.OR P3, PT, R0, 0xa, P3 ;  /* 0x0000000a0000780c */ /* 0x000fe40001f61670 */
[----:B------:R-:W-:Y:S02]  /*22a0*/  ISETP.GE.AND P5, PT, R20, 0x11, PT ;  /* 0x000000111400780c */ /* 0x000fe40003fa6270 */
[----:B------:R-:W-:-:S02]  /*22b0*/  FSEL R29, R29, -INF , !P3 ;  /* 0xff8000001d1d7808 */ /* 0x000fc40005800000 */
[----:B------:R-:W-:Y:S01]  /*22c0*/  ISETP.LT.OR P4, PT, R0, 0x9, P4 ;  /* 0x000000090000780c */ /* 0x000fe20002781670 */
[----:B0-----:R-:W-:Y:S01]  /*22d0*/  IMAD.IADD R3, R14, 0x1, R11 ;  /* 0x000000010e037824 */ /* 0x001fe200078e020b */
[----:B------:R-:W-:Y:S02]  /*22e0*/  ISETP.GT.AND P3, PT, R2, 0x10, !P5 ;  /* 0x000000100200780c */ /* 0x000fe40006f64270 */
[----:B------:R-:W-:Y:S02]  /*22f0*/  FSEL R73, R28, -INF , !P4 ;  /* 0xff8000001c497808 */ /* 0x000fe40006000000 */
[----:B------:R-:W-:Y:S02]  /*2300*/  ISETP.LT.OR P3, PT, R0, 0x11, P3 ;  /* 0x000000110000780c */ /* 0x000fe40001f61670 */
[----:B------:R-:W-:Y:S02]  /*2310*/  ISETP.GE.AND P4, PT, R20, 0x12, PT ;  /* 0x000000121400780c */ /* 0x000fe40003f86270 */
[----:B------:R-:W-:-:S02]  /*2320*/  FSEL R75, R32, -INF , !P3 ;  /* 0xff800000204b7808 */ /* 0x000fc40005800000 */
[----:B------:R-:W-:Y:S02]  /*2330*/  ISETP.GT.AND P3, PT, R2, 0x11, !P4 ;  /* 0x000000110200780c */ /* 0x000fe40006764270 */
[----:B------:R-:W-:Y:S02]  /*2340*/  P2R R32, PR, RZ, 0x10 ;  /* 0x00000010ff207803 */ /* 0x000fe40000000000 */
[----:B------:R-:W-:Y:S02]  /*2350*/  ISETP.LT.OR P3, PT, R0, 0x12, P3 ;  /* 0x000000120000780c */ /* 0x000fe40001f61670 */
[----:B------:R-:W-:Y:S02]  /*2360*/  ISETP.GE.AND P4, PT, R20, 0x19, PT ;  /* 0x000000191400780c */ /* 0x000fe40003f86270 */
[----:B------:R-:W-:Y:S02]  /*2370*/  FSEL R33, R33, -INF , !P3 ;  /* 0xff80000021217808 */ /* 0x000fe40005800000 */
[----:B------:R-:W-:-:S02]  /*2380*/  ISETP.GT.AND P3, PT, R2, 0x18, !P4 ;  /* 0x000000180200780c */ /* 0x000fc40006764270 */
[----:B------:R-:W-:Y:S02]  /*2390*/  P2R R72, PR, RZ, 0x10 ;  /* 0x00000010ff487803 */ /* 0x000fe40000000000 */
[----:B------:R-:W-:Y:S02]  /*23a0*/  ISETP.LT.OR P3, PT, R0, 0x19, P3 ;  /* 0x000000190000780c */ /* 0x000fe40001f61670 */
[----:B------:R-:W-:Y:S02]  /*23b0*/  ISETP.GE.AND P4, PT, R20, 0x1a, PT ;  /* 0x0000001a1400780c */ /* 0x000fe40003f86270 */
[----:B------:R-:W-:Y:S02]  /*23c0*/  FSEL R77, R36, -INF , !P3 ;  /* 0xff800000244d7808 */ /* 0x000fe40005800000 */
[----:B------:R-:W-:Y:S02]  /*23d0*/  ISETP.GT.AND P3, PT, R2, 0x19, !P4 ;  /* 0x000000190200780c */ /* 0x000fe40006764270 */
[----:B------:R-:W-:-:S02]  /*23e0*/  P2R R36, PR, RZ, 0x10 ;  /* 0x00000010ff247803 */ /* 0x000fc40000000000 */
[----:B------:R-:W-:Y:S02]  /*23f0*/  ISETP.LT.OR P3, PT, R0, 0x1a, P3 ;  /* 0x0000001a0000780c */ /* 0x000fe40001f61670 */
[----:B------:R-:W-:Y:S02]  /*2400*/  ISETP.GE.AND P4, PT, R20, 0x21, PT ;  /* 0x000000211400780c */ /* 0x000fe40003f86270 */
[----:B------:R-:W-:Y:S02]  /*2410*/  FSEL R37, R37, -INF , !P3 ;  /* 0xff80000025257808 */ /* 0x000fe40005800000 */
[----:B------:R-:W-:Y:S02]  /*2420*/  ISETP.GT.AND P3, PT, R2, 0x20, !P4 ;  /* 0x000000200200780c */ /* 0x000fe40006764270 */
[----:B------:R-:W-:Y:S02]  /*2430*/  P2R R74, PR, RZ, 0x10 ;  /* 0x00000010ff4a7803 */ /* 0x000fe40000000000 */
[----:B------:R-:W-:-:S02]  /*2440*/  ISETP.LT.OR P3, PT, R0, 0x21, P3 ;  /* 0x000000210000780c */ /* 0x000fc40001f61670 */
[----:B------:R-:W-:Y:S02]  /*2450*/  ISETP.GE.AND P4, PT, R20, 0x22, PT ;  /* 0x000000221400780c */ /* 0x000fe40003f86270 */
[----:B------:R-:W-:Y:S02]  /*2460*/  FSEL R79, R40, -INF , !P3 ;  /* 0xff800000284f7808 */ /* 0x000fe40005800000 */
[----:B------:R-:W-:Y:S02]  /*2470*/  ISETP.GT.AND P3, PT, R2, 0x21, !P4 ;  /* 0x000000210200780c */ /* 0x000fe40006764270 */
[----:B------:R-:W-:Y:S02]  /*2480*/  P2R R40, PR, RZ, 0x10 ;  /* 0x00000010ff287803 */ /* 0x000fe40000000000 */
[----:B------:R-:W-:Y:S02]  /*2490*/  ISETP.LT.OR P3, PT, R0, 0x22, P3 ;  /* 0x000000220000780c */ /* 0x000fe40001f61670 */
[----:B------:R-:W-:-:S02]  /*24a0*/  ISETP.GE.AND P4, PT, R20, 0x29, PT ;  /* 0x000000291400780c */ /* 0x000fc40003f86270 */
[----:B------:R-:W-:Y:S02]  /*24b0*/  FSEL R41, R41, -INF , !P3 ;  /* 0xff80000029297808 */ /* 0x000fe40005800000 */
[----:B------:R-:W-:Y:S02]  /*24c0*/  ISETP.GT.AND P3, PT, R2, 0x28, !P4 ;  /* 0x000000280200780c */ /* 0x000fe40006764270 */
[----:B------:R-:W-:Y:S02]  /*24d0*/  P2R R76, PR, RZ, 0x10 ;  /* 0x00000010ff4c7803 */ /* 0x000fe40000000000 */
        /* <DEDUP_REMOVED lines=51> */
[----:B------:R-:W-:Y:S02]  /*2810*/  P2R R28, PR, RZ, 0x20 ;  /* 0x00000020ff1c7803 */ /* 0x000fe40000000000 */
[----:B------:R-:W-:Y:S02]  /*2820*/  FSEL R91, R64, -INF , !P3 ;  /* 0xff800000405b7808 */ /* 0x000fe40005800000 */
[C---:B------:R-:W-:Y:S02]  /*2830*/  ISETP.GE.AND P3, PT, R20.reuse, 0x52, PT ;  /* 0x000000521400780c */ /* 0x040fe40003f66270 */
[----:B------:R-:W-:Y:S02]  /*2840*/  ISETP.GE.AND P6, PT, R20, 0x1, PT ;  /* 0x000000011400780c */ /* 0x000fe40003fc6270 */
[----:B------:R-:W-:-:S04]  /*2850*/  ISETP.GT.AND P4, PT, R2, 0x51, !P3 ;  /* 0x000000510200780c */ /* 0x000fc80005f84270 */
[----:B------:R-:W-:-:S04]  /*2860*/  ISETP.LT.OR P4, PT, R0, 0x52, P4 ;  /* 0x000000520000780c */ /* 0x000fc80002781670 */
[----:B------:R-:W-:Y:S02]  /*2870*/  FSEL R65, R65, -INF , !P4 ;  /* 0xff80000041417808 */ /* 0x000fe40006000000 */
[----:B------:R-:W-:-:S04]  /*2880*/  ISETP.GE.AND P4, PT, R20, 0x59, PT ;  /* 0x000000591400780c */ /* 0x000fc80003f86270 */
[----:B------:R-:W-:-:S04]  /*2890*/  ISETP.GT.AND P5, PT, R2, 0x58, !P4 ;  /* 0x000000580200780c */ /* 0x000fc800067a4270 */
[----:B------:R-:W-:-:S04]  /*28a0*/  ISETP.LT.OR P5, PT, R0, 0x59, P5 ;  /* 0x000000590000780c */ /* 0x000fc80002fa1670 */
[----:B------:R-:W-:Y:S02]  /*28b0*/  FSEL R93, R68, -INF , !P5 ;  /* 0xff800000445d7808 */ /* 0x000fe40006800000 */
[----:B------:R-:W-:-:S04]  /*28c0*/  ISETP.GT.AND P5, PT, R2, RZ, !P6 ;  /* 0x000000ff0200720c */ /* 0x000fc800077a4270 */
[----:B------:R-:W-:-:S04]  /*28d0*/  ISETP.LT.OR P5, PT, R0, 0x1, P5 ;  /* 0x000000010000780c */ /* 0x000fc80002fa1670 */
[----:B------:R-:W-:Y:S02]  /*28e0*/  FSEL R21, R24, -INF , !P5 ;  /* 0xff80000018157808 */ /* 0x000fe40006800000 */
[----:B------:R-:W-:-:S04]  /*28f0*/  ISETP.GE.AND P5, PT, R20, 0x5a, PT ;  /* 0x0000005a1400780c */ /* 0x000fc80003fa6270 */
[----:B------:R-:W-:Y:S02]  /*2900*/  P2R R20, PR, RZ, 0x20 ;  /* 0x00000020ff147803 */ /* 0x000fe40000000000 */
[----:B------:R-:W-:Y:S02]  /*2910*/  ISETP.GT.AND P5, PT, R2, 0x59, !P5 ;  /* 0x000000590200780c */ /* 0x000fe40006fa4270 */
[----:B------:R-:W-:Y:S02]  /*2920*/  VIADDMNMX R2, R11, R13, R10, PT ;  /* 0x0000000d0b027246 */ /* 0x000fe4000380010a */
[----:B------:R-:W-:-:S04]  /*2930*/  ISETP.LT.OR P5, PT, R0, 0x5a, P5 ;  /* 0x0000005a0000780c */ /* 0x000fc80002fa1670 */
[----:B------:R-:W-:Y:S02]  /*2940*/  FSEL R69, R69, -INF , !P5 ;  /* 0xff80000045457808 */ /* 0x000fe40006800000 */
[----:B------:R-:W-:-:S13]  /*2950*/  PLOP3.LUT P5, PT, PT, PT, UP1, 0x40, 0x0 ;  /* 0x000000000000781c */ /* 0x000fda0003fae818 */
[----:B------:R-:W-:Y:S05]  /*2960*/  @P5 BRA `(.L_x_1833) ;  /* 0x00000000005c5947 */ /* 0x000fea0003800000 */
        /* <DEDUP_REMOVED lines=8> */
[----:B------:R-:W-:Y:S01]  /*29f0*/  @P5 IMAD.HI.U32 R10, R0, UR14, RZ ;  /* 0x0000000e000a5c27 */ /* 0x000fe2000f8e00ff */
[----:B------:R-:W-:-:S13]  /*2a00*/  PLOP3.LUT P5, PT, PT, PT, UP2, 0x80, 0x0 ;  /* 0x000000000000781c */ /* 0x000fda0003faf028 */
[----:B------:R-:W-:-:S04]  /*2a10*/  @P5 SHF.R.U32.HI R0, RZ, UR15, R10 ;  /* 0x0000000fff005c19 */ /* 0x000fc8000801160a */
[----:B------:R-:W-:Y:S01]  /*2a20*/  LOP3.LUT R0, RZ, R0, RZ, 0x33, !PT ;  /* 0x00000000ff007212 */ /* 0x000fe200078e33ff */
[----:B------:R-:W-:Y:S06]  /*2a30*/  BRA `(.L_x_1836) ;  /* 0x0000000000187947 */ /* 0x000fec0003800000 */
.L_x_1835:
[----:B------:R-:W-:-:S06]  /*2a40*/  UISETP.NE.AND UP2, UPT, UR5, 0x1, UPT ;  /* 0x000000010500788c */ /* 0x000fcc000bf45270 */
[----:B------:R-:W-:-:S05]  /*2a50*/  PLOP3.LUT P5, PT, PT, PT, UP2, 0x80, 0x0 ;  /* 0x000000000000781c */ /* 0x000fca0003faf028 */
[----:B------:R-:W-:-:S08]  /*2a60*/  @UP2 ULDC.64 UR14, c[0x0][0x9e8] ;  /* 0x00027a00000e2ab9 */ /* 0x000fd00000000a00 */
[----:B------:R-:W-:Y:S01]  /*2a70*/  @P5 IMAD.HI.U32 R10, R0, UR14, RZ ;  /* 0x0000000e000a5c27 */ /* 0x000fe2000f8e00ff */
[----:B------:R-:W-:-:S13]  /*2a80*/  PLOP3.LUT P5, PT, PT, PT, UP2, 0x80, 0x0 ;  /* 0x000000000000781c */ /* 0x000fda0003faf028 */
[----:B------:R-:W-:-:S07]  /*2a90*/  @P5 SHF.R.U32.HI R0, RZ, UR15, R10 ;  /* 0x0000000fff005c19 */ /* 0x000fce000801160a */
.L_x_1836:
[----:B------:R-:W-:Y:S05]  /*2aa0*/  BSYNC B0 ;  /* 0x0000000000007941 */ /* 0x000fea0003800000 */
.L_x_1834:
[----:B------:R-:W-:-:S05]  /*2ab0*/  IMAD R0, R0, UR5, R15 ;  /* 0x0000000500007c24 */ /* 0x000fca000f8e020f */
[----:B------:R-:W-:Y:S02]  /*2ac0*/  VIMNMX R3, R3, R0, !PT ;  /* 0x0000000003037248 */ /* 0x000fe40007fe0100 */
[----:B------:R-:W-:-:S07]  /*2ad0*/  VIADDMNMX R2, R0, UR5, R2, PT ;  /* 0x0000000500027c46 */ /* 0x000fce000b800102 */
.L_x_1833:
[C---:B------:R-:W-:Y:S01]  /*2ae0*/  ISETP.GT.AND P1, PT, R3.reuse, 0x1, !P1 ;  /* 0x000000010300780c */ /* 0x040fe20004f24270 */
[----:B------:R-:W-:Y:S01]  /*2af0*/  ULDC UR10, c[0x0][0x988] ;  /* 0x00026200000a7ab9 */ /* 0x000fe20000000800 */
[----:B------:R-:W-:Y:S02]  /*2b00*/  ISETP.GT.AND P2, PT, R3, 0x8, !P2 ;  /* 0x000000080300780c */ /* 0x000fe40005744270 */
[C---:B------:R-:W-:Y:S02]  /*2b10*/  ISETP.LT.OR P1, PT, R2.reuse, 0x2, P1 ;  /* 0x000000020200780c */ /* 0x040fe40000f21670 */
[----:B------:R-:W-:Y:S02]  /*2b20*/  ISETP.LT.OR P2, PT, R2, 0x9, P2 ;  /* 0x000000090200780c */ /* 0x000fe40001741670 */
[----:B------:R-:W-:Y:S02]  /*2b30*/  FSEL R27, R27, -INF , !P1 ;  /* 0xff8000001b1b7808 */ /* 0x000fe40004800000 */
[----:B------:R-:W-:-:S02]  /*2b40*/  ISETP.NE.AND P1, PT, R22, RZ, PT ;  /* 0x000000ff1600720c */ /* 0x000fc40003f25270 */
[----:B------:R-:W-:Y:S02]  /*2b50*/  FSEL R30, R30, -INF , !P2 ;  /* 0xff8000001e1e7808 */ /* 0x000fe40005000000 */
[----:B------:R-:W-:Y:S02]  /*2b60*/  ISETP.GT.AND P1, PT, R3, 0x9, !P1 ;  /* 0x000000090300780c */ /* 0x000fe40004f24270 */
[----:B------:R-:W-:Y:S02]  /*2b70*/  ISETP.NE.AND P2, PT, R32, RZ, PT ;  /* 0x000000ff2000720c */ /* 0x000fe40003f45270 */
[----:B------:R-:W-:Y:S02]  /*2b80*/  ISETP.LT.OR P1, PT, R2, 0xa, P1 ;  /* 0x0000000a0200780c */ /* 0x000fe40000f21670 */
[----:B------:R-:W-:Y:S02]  /*2b90*/  FMNMX.FTZ R0, R21, R25, !PT ;  /* 0x0000001915007209 */ /* 0x000fe40007810000 */
[----:B------:R-:W-:-:S02]  /*2ba0*/  FSEL R31, R31, -INF , !P1 ;  /* 0xff8000001f1f7808 */ /* 0x000fc40004800000 */
[----:B------:R-:W-:Y:S02]  /*2bb0*/  ISETP.NE.AND P1, PT, R28, RZ, PT ;  /* 0x000000ff1c00720c */ /* 0x000fe40003f25270 */
[----:B------:R-:W-:Y:S02]  /*2bc0*/  ISETP.NE.AND P5, PT, R72, RZ, PT ;  /* 0x000000ff4800720c */ /* 0x000fe40003fa5270 */
[----:B------:R-:W-:Y:S02]  /*2bd0*/  ISETP.GT.AND P1, PT, R3, 0x10, !P1 ;  /* 0x000000100300780c */ /* 0x000fe40004f24270 */
[----:B------:R-:W-:Y:S02]  /*2be0*/  FMNMX.FTZ R0, R73, R0, !PT ;  /* 0x0000000049007209 */ /* 0x000fe40007810000 */
[----:B------:R-:W-:Y:S02]  /*2bf0*/  ISETP.LT.OR P1, PT, R2, 0x11, P1 ;  /* 0x000000110200780c */ /* 0x000fe40000f21670 */
[----:B------:R-:W-:-:S02]  /*2c00*/  FMNMX.FTZ R0, R29, R0, !PT ;  /* 0x000000001d007209 */ /* 0x000fc40007810000 */
[----:B------:R-:W-:Y:S02]  /*2c10*/  FSEL R34, R34, -INF , !P1 ;  /* 0xff80000022227808 */ /* 0x000fe40004800000 */
[----:B------:R-:W-:Y:S02]  /*2c20*/  ISETP.GT.AND P1, PT, R3, 0x11, !P2 ;  /* 0x000000110300780c */ /* 0x000fe40005724270 */
[----:B------:R-:W-:Y:S02]  /*2c30*/  FMNMX.FTZ R0, R75, R0, !PT ;  /* 0x000000004b007209 */ /* 0x000fe40007810000 */
[----:B------:R-:W-:Y:S02]  /*2c40*/  ISETP.LT.OR P1, PT, R2, 0x12, P1 ;  /* 0x000000120200780c */ /* 0x000fe40000f21670 */
[----:B------:R-:W-:Y:S02]  /*2c50*/  FMNMX.FTZ R0, R33, R0, !PT ;  /* 0x0000000021007209 */ /* 0x000fe40007810000 */
[----:B------:R-:W-:-:S02]  /*2c60*/  FSEL R35, R35, -INF , !P1 ;  /* 0xff80000023237808 */ /* 0x000fc40004800000 */
[----:B------:R-:W-:Y:S02]  /*2c70*/  ISETP.GT.AND P1, PT, R3, 0x18, !P5 ;  /* 0x000000180300780c */ /* 0x000fe40006f24270 */
[----:B------:R-:W-:Y:S02]  /*2c80*/  FMNMX.FTZ R0, R77, R0, !PT ;  /* 0x000000004d007209 */ /* 0x000fe40007810000 */
[----:B------:R-:W-:Y:S02]  /*2c90*/  ISETP.LT.OR P1, PT, R2, 0x19, P1 ;  /* 0x000000190200780c */ /* 0x000fe40000f21670 */
[----:B------:R-:W-:Y:S02]  /*2ca0*/  FMNMX.FTZ R0, R37, R0, !PT ;  /* 0x0000000025007209 */ /* 0x000fe40007810000 */
[----:B------:R-:W-:Y:S02]  /*2cb0*/  FSEL R38, R38, -INF , !P1 ;  /* 0xff80000026267808 */ /* 0x000fe40004800000 */
[----:B------:R-:W-:-:S02]  /*2cc0*/  ISETP.NE.AND P1, PT, R36, RZ, PT ;  /* 0x000000ff2400720c */ /* 0x000fc40003f25270 */
[----:B------:R-:W-:Y:S02]  /*2cd0*/  FMNMX.FTZ R0, R79, R0, !PT ;  /* 0x000000004f007209 */ /* 0x000fe40007810000 */
[----:B------:R-:W-:Y:S02]  /*2ce0*/  ISETP.GT.AND P1, PT, R3, 0x19, !P1 ;  /* 0x000000190300780c */ /* 0x000fe40004f24270 */
[----:B------:R-:W-:Y:S02]  /*2cf0*/  FMNMX.FTZ R0, R41, R0, !PT ;  /* 0x0000000029007209 */ /* 0x000fe40007810000 */
[----:B------:R-:W-:Y:S02]  /*2d00*/  ISETP.LT.OR P1, PT, R2, 0x1a, P1 ;  /* 0x0000001a0200780c */ /* 0x000fe40000f21670 */
[----:B------:R-:W-:Y:S02]  /*2d10*/  FMNMX.FTZ R0, R81, R0, !PT ;  /* 0x0000000051007209 */ /* 0x000fe40007810000 */
[----:B------:R-:W-:-:S02]  /*2d20*/  FSEL R39, R39, -INF , !P1 ;  /* 0xff80000027277808 */ /* 0x000fc40004800000 */
[----:B------:R-:W-:Y:S02]  /*2d30*/  ISETP.NE.AND P1, PT, R74, RZ, PT ;  /* 0x000000ff4a00720c */ /* 0x000fe40003f25270 */
[----:B------:R-:W-:Y:S02]  /*2d40*/  FMNMX.FTZ R0, R45, R0, !PT ;  /* 0x000000002d007209 */ /* 0x000fe40007810000 */
[----:B------:R-:W-:Y:S02]  /*2d50*/  ISETP.GT.AND P1, PT, R3, 0x20, !P1 ;  /* 0x000000200300780c */ /* 0x000fe40004f24270 */
[----:B------:R-:W-:Y:S02]  /*2d60*/  FMNMX.FTZ R0, R83, R0, !PT ;  /* 0x0000000053007209 */ /* 0x000fe40007810000 */
[----:B------:R-:W-:Y:S02]  /*2d70*/  ISETP.LT.OR P1, PT, R2, 0x21, P1 ;  /* 0x000000210200780c */ /* 0x000fe40000f21670 */
[----:B------:R-:W-:-:S02]  /*2d80*/  FMNMX.FTZ R0, R49, R0, !PT ;  /* 0x0000000031007209 */ /* 0x000fc40007810000 */
[----:B------:R-:W-:Y:S02]  /*2d90*/  FSEL R42, R42, -INF , !P1 ;  /* 0xff8000002a2a7808 */ /* 0x000fe40004800000 */
[----:B------:R-:W-:Y:S02]  /*2da0*/  ISETP.NE.AND P1, PT, R40, RZ, PT ;  /* 0x000000ff2800720c */ /* 0x000fe40003f25270 */
[----:B------:R-:W-:Y:S02]  /*2db0*/  FMNMX.FTZ R0, R85, R0, !PT ;  /* 0x0000000055007209 */ /* 0x000fe40007810000 */
[----:B------:R-:W-:Y:S02]  /*2dc0*/  ISETP.GT.AND P1, PT, R3, 0x21, !P1 ;  /* 0x000000210300780c */ /* 0x000fe40004f24270 */
[----:B------:R-:W-:Y:S02]  /*2dd0*/  FMNMX.FTZ R0, R53, R0, !PT ;  /* 0x0000000035007209 */ /* 0x000fe40007810000 */
[----:B------:R-:W-:-:S02]  /*2de0*/  ISETP.LT.OR P1, PT, R2, 0x22, P1 ;  /* 0x000000220200780c */ /* 0x000fc40000f21670 */
[----:B------:R-:W-:Y:S02]  /*2df0*/  FMNMX.FTZ R0, R87, R0, !PT ;  /* 0x0000000057007209 */ /* 0x000fe40007810000 */
[----:B------:R-:W-:Y:S02]  /*2e00*/  FSEL R43, R43, -INF , !P1 ;  /* 0xff8000002b2b7808 */ /* 0x000fe40004800000 */
[----:B------:R-:W-:Y:S02]  /*2e10*/  ISETP.NE.AND P1, PT, R76, RZ, PT ;  /* 0x000000ff4c00720c */ /* 0x000fe40003f25270 */
[----:B------:R-:W-:Y:S02]  /*2e20*/  FMNMX.FTZ R0, R57, R0, !PT ;  /* 0x0000000039007209 */ /* 0x000fe40007810000 */
[----:B------:R-:W-:Y:S02]  /*2e30*/  ISETP.GT.AND P1, PT, R3, 0x28, !P1 ;  /* 0x000000280300780c */ /* 0x000fe40004f24270 */
[----:B------:R-:W-:-:S02]  /*2e40*/  FMNMX.FTZ R0, R89, R0, !PT ;  /* 0x0000000059007209 */ /* 0x000fc40007810000 */
[----:B------:R-:W-:Y:S02]  /*2e50*/  ISETP.LT.OR P1, PT, R2, 0x29, P1 ;  /* 0x000000290200780c */ /* 0x000fe40000f21670 */
[----:B------:R-:W-:Y:S02]  /*2e60*/  FMNMX.FTZ R0, R61, R0, !PT ;  /* 0x000000003d007209 */ /* 0x000fe40007810000 */
[----:B------:R-:W-:Y:S02]  /*2e70*/  FSEL R46, R46, -INF , !P1 ;  /* 0xff8000002e2e7808 */ /* 0x000fe40004800000 */
[----:B------:R-:W-:Y:S02]  /*2e80*/  ISETP.NE.AND P1, PT, R44, RZ, PT ;  /* 0x000000ff2c00720c */ /* 0x000fe40003f25270 */
[----:B------:R-:W-:Y:S02]  /*2e90*/  FMNMX.FTZ R0, R91, R0, !PT ;  /* 0x000000005b007209 */ /* 0x000fe40007810000 */
[----:B------:R-:W-:-:S02]  /*2ea0*/  ISETP.GT.AND P1, PT, R3, 0x29, !P1 ;  /* 0x000000290300780c */ /* 0x000fc40004f24270 */
[----:B------:R-:W-:Y:S02]  /*2eb0*/  FMNMX.FTZ R0, R65, R0, !PT ;  /* 0x0000000041007209 */ /* 0x000fe40007810000 */
[----:B------:R-:W-:Y:S02]  /*2ec0*/  ISETP.LT.OR P1, PT, R2, 0x2a, P1 ;  /* 0x0000002a0200780c */ /* 0x000fe40000f21670 */
[----:B------:R-:W-:Y:S02]  /*2ed0*/  FMNMX.FTZ R0, R93, R0, !PT ;  /* 0x000000005d007209 */ /* 0x000fe40007810000 */
[----:B------:R-:W-:Y:S02]  /*2ee0*/  FSEL R47, R47, -INF , !P1 ;  /* 0xff8000002f2f7808 */ /* 0x000fe40004800000 */
[----:B------:R-:W-:Y:S02]  /*2ef0*/  ISETP.NE.AND P1, PT, R78, RZ, PT ;  /* 0x000000ff4e00720c */ /* 0x000fe40003f25270 */
[----:B------:R-:W-:-:S02]  /*2f00*/  FMNMX.FTZ R10, R69, R0, !PT ;  /* 0x00000000450a7209 */ /* 0x000fc40007810000 */
[----:B------:R-:W-:Y:S02]  /*2f10*/  ISETP.GT.AND P1, PT, R3, 0x30, !P1 ;  /* 0x000000300300780c */ /* 0x000fe40004f24270 */
[----:B------:R-:W-:Y:S01]  /*2f20*/  ISETP.NE.AND P2, PT, R82, RZ, PT ;  /* 0x000000ff5200720c */ /* 0x000fe20003f45270 */
[----:B------:R-:W0:Y:S01]  /*2f30*/  SHFL.BFLY PT, R11, R10, 0x2, 0x1f ;  /* 0x0c401f000a0b7f89 */ /* 0x000e2200000e0000 */
[----:B------:R-:W-:Y:S02]  /*2f40*/  ISETP.LT.OR P1, PT, R2, 0x31, P1 ;  /* 0x000000310200780c */ /* 0x000fe40000f21670 */
[----:B------:R-:W-:Y:S02]  /*2f50*/  ISETP.NE.AND P5, PT, R56, RZ, PT ;  /* 0x000000ff3800720c */ /* 0x000fe40003fa5270 */
[----:B------:R-:W-:Y:S02]  /*2f60*/  FSEL R50, R50, -INF , !P1 ;  /* 0xff80000032327808 */ /* 0x000fe40004800000 */
[----:B------:R-:W-:-:S02]  /*2f70*/  ISETP.NE.AND P1, PT, R48, RZ, PT ;  /* 0x000000ff3000720c */ /* 0x000fc40003f25270 */
[C---:B------:R-:W-:Y:S02]  /*2f80*/  ISETP.GT.AND P6, PT, R3.reuse, RZ, !P6 ;  /* 0x000000ff0300720c */ /* 0x040fe400077c4270 */
[----:B------:R-:W-:Y:S02]  /*2f90*/  ISETP.GT.AND P1, PT, R3, 0x31, !P1 ;  /* 0x000000310300780c */ /* 0x000fe40004f24270 */
[C---:B------:R-:W-:Y:S02]  /*2fa0*/  ISETP.LT.OR P6, PT, R2.reuse, 0x1, P6 ;  /* 0x000000010200780c */ /* 0x040fe400037c1670 */
[----:B------:R-:W-:Y:S02]  /*2fb0*/  ISETP.LT.OR P1, PT, R2, 0x32, P1 ;  /* 0x000000320200780c */ /* 0x000fe40000f21670 */
[----:B------:R-:W-:Y:S02]  /*2fc0*/  FSEL R26, R26, -INF , !P6 ;  /* 0xff8000001a1a7808 */ /* 0x000fe40007000000 */
[----:B------:R-:W-:-:S02]  /*2fd0*/  FSEL R51, R51, -INF , !P1 ;  /* 0xff80000033337808 */ /* 0x000fc40004800000 */
[----:B------:R-:W-:Y:S02]  /*2fe0*/  ISETP.NE.AND P1, PT, R80, RZ, PT ;  /* 0x000000ff5000720c */ /* 0x000fe40003f25270 */
[----:B------:R-:W-:Y:S02]  /*2ff0*/  ISETP.NE.AND P6, PT, R60, RZ, PT ;  /* 0x000000ff3c00720c */ /* 0x000fe40003fc5270 */
[C---:B------:R-:W-:Y:S02]  /*3000*/  ISETP.GT.AND P1, PT, R3.reuse, 0x38, !P1 ;  /* 0x000000380300780c */ /* 0x040fe40004f24270 */
[----:B0-----:R-:W-:Y:S02]  /*3010*/  FMNMX.FTZ R13, R10, R11, !PT ;  /* 0x0000000b0a0d7209 */ /* 0x001fe40007810000 */
[----:B------:R-:W-:Y:S02]  /*3020*/  ISETP.LT.OR P1, PT, R2, 0x39, P1 ;  /* 0x000000390200780c */ /* 0x000fe40000f21670 */
[----:B------:R-:W-:Y:S01]  /*3030*/  ISETP.GT.AND P3, PT, R3, 0x51, !P3 ;  /* 0x000000510300780c */ /* 0x000fe20005f64270 */
[----:B------:R-:W0:Y:S01]  /*3040*/  SHFL.BFLY PT, R0, R13, 0x1, 0x1f ;  /* 0x0c201f000d007f89 */ /* 0x000e2200000e0000 */
[----:B------:R-:W-:-:S02]  /*3050*/  FSEL R54, R54, -INF , !P1 ;  /* 0xff80000036367808 */ /* 0x000fc40004800000 */
[----:B------:R-:W-:Y:S02]  /*3060*/  ISETP.NE.AND P1, PT, R52, RZ, PT ;  /* 0x000000ff3400720c */ /* 0x000fe40003f25270 */
[C---:B------:R-:W-:Y:S02]  /*3070*/  ISETP.GT.AND P4, PT, R3.reuse, 0x58, !P4 ;  /* 0x000000580300780c */ /* 0x040fe40006784270 */
[----:B------:R-:W-:Y:S02]  /*3080*/  ISETP.GT.AND P1, PT, R3, 0x39, !P1 ;  /* 0x000000390300780c */ /* 0x000fe40004f24270 */
[C---:B------:R-:W-:Y:S02]  /*3090*/  ISETP.LT.OR P3, PT, R2.reuse, 0x52, P3 ;  /* 0x000000520200780c */ /* 0x040fe40001f61670 */
[C---:B------:R-:W-:Y:S02]  /*30a0*/  ISETP.LT.OR P1, PT, R2.reuse, 0x3a, P1 ;  /* 0x0000003a0200780c */ /* 0x040fe40000f21670 */
[----:B------:R-:W-:-:S02]  /*30b0*/  ISETP.LT.OR P4, PT, R2, 0x59, P4 ;  /* 0x000000590200780c */ /* 0x000fc40002781670 */
[----:B------:R-:W-:Y:S02]  /*30c0*/  FSEL R55, R55, -INF , !P1 ;  /* 0xff80000037377808 */ /* 0x000fe40004800000 */
[C---:B------:R-:W-:Y:S02]  /*30d0*/  ISETP.GT.AND P1, PT, R3.reuse, 0x40, !P2 ;  /* 0x000000400300780c */ /* 0x040fe40005724270 */
[----:B------:R-:W-:Y:S02]  /*30e0*/  ISETP.NE.AND P2, PT, R86, RZ, PT ;  /* 0x000000ff5600720c */ /* 0x000fe40003f45270 */
[----:B------:R-:W-:Y:S02]  /*30f0*/  ISETP.LT.OR P1, PT, R2, 0x41, P1 ;  /* 0x000000410200780c */ /* 0x000fe40000f21670 */
[----:B------:R-:W-:Y:S02]  /*3100*/  ISETP.GT.AND P2, PT, R3, 0x50, !P2 ;  /* 0x000000500300780c */ /* 0x000fe40005744270 */
[----:B------:R-:W-:-:S02]  /*3110*/  FSEL R58, R58, -INF , !P1 ;  /* 0xff8000003a3a7808 */ /* 0x000fc40004800000 */
[----:B------:R-:W-:Y:S02]  /*3120*/  ISETP.GT.AND P1, PT, R3, 0x41, !P5 ;  /* 0x000000410300780c */ /* 0x000fe40006f24270 */
[----:B0-----:R-:W-:Y:S02]  /*3130*/  FMNMX.FTZ R0, R13, R0, !PT ;  /* 0x000000000d007209 */ /* 0x001fe40007810000 */
[----:B------:R-:W-:Y:S02]  /*3140*/  ISETP.LT.OR P1, PT, R2, 0x42, P1 ;  /* 0x000000420200780c */ /* 0x000fe40000f21670 */
[----:B------:R-:W-:Y:S01]  /*3150*/  ISETP.NE.AND P5, PT, R84, RZ, PT ;  /* 0x000000ff5400720c */ /* 0x000fe20003fa5270 */
[C---:B------:R-:W-:Y:S01]  /*3160*/  FMUL.FTZ R11, R0.reuse, UR10 ;  /* 0x0000000a000b7c20 */ /* 0x040fe20008410000 */
[----:B------:R-:W-:Y:S02]  /*3170*/  FSEL R59, R59, -INF , !P1 ;  /* 0xff8000003b3b7808 */ /* 0x000fe40004800000 */
[----:B------:R-:W-:-:S02]  /*3180*/  FSETP.NEU.FTZ.AND P1, PT, R0, -INF , PT ;  /* 0xff8000000000780b */ /* 0x000fc40003f3d000 */
[----:B------:R-:W-:Y:S02]  /*3190*/  ISETP.LT.OR P2, PT, R2, 0x51, P2 ;  /* 0x000000510200780c */ /* 0x000fe40001741670 */
[----:B------:R-:W-:Y:S02]  /*31a0*/  FSEL R14, R11, RZ, P1 ;  /* 0x000000ff0b0e7208 */ /* 0x000fe40000800000 */
[----:B------:R-:W-:Y:S02]  /*31b0*/  FMNMX.FTZ R11, R26, R27, !PT ;  /* 0x0000001b1a0b7209 */ /* 0x000fe40007810000 */
[----:B------:R-:W-:Y:S01]  /*31c0*/  ISETP.GT.AND P1, PT, R3, 0x48, !P5 ;  /* 0x000000480300780c */ /* 0x000fe20006f24270 */
[--C-:B------:R-:W-:Y:S01]  /*31d0*/  FFMA.FTZ R15, R21, UR10, -R14.reuse ;  /* 0x0000000a150f7c23 */ /* 0x100fe2000801080e */
[----:B------:R-:W-:Y:S01]  /*31e0*/  FMNMX.FTZ R10, R30, R11, !PT ;  /* 0x0000000b1e0a7209 */ /* 0x000fe20007810000 */
[--C-:B------:R-:W-:Y:S01]  /*31f0*/  FFMA.FTZ R28, R41, UR10, -R14.reuse ;  /* 0x0000000a291c7c23 */ /* 0x100fe2000801080e */
[----:B------:R-:W-:Y:S01]  /*3200*/  ISETP.LT.OR P1, PT, R2, 0x49, P1 ;  /* 0x000000490200780c */ /* 0x000fe20000f21670 */
[--C-:B------:R-:W-:Y:S01]  /*3210*/  FFMA.FTZ R13, R25, UR10, -R14.reuse ;  /* 0x0000000a190d7c23 */ /* 0x100fe2000801080e */
[----:B------:R-:W-:Y:S01]  /*3220*/  FMNMX.FTZ R11, R31, R10, !PT ;  /* 0x0000000a1f0b7209 */ /* 0x000fe20007810000 */
[----:B------:R-:W-:Y:S01]  /*3230*/  MUFU.EX2 R15, R15 ;  /* 0x0000000f000f7308 */ /* 0x000fe20000000800 */
[----:B------:R-:W-:Y:S01]  /*3240*/  ISETP.NE.AND P5, PT, R20, RZ, PT ;  /* 0x000000ff1400720c */ /* 0x000fe20003fa5270 */
[--C-:B------:R-:W-:Y:S01]  /*3250*/  FFMA.FTZ R20, R73, UR10, -R14.reuse ;  /* 0x0000000a49147c23 */ /* 0x100fe2000801080e */
[----:B------:R-:W-:Y:S01]  /*3260*/  FMNMX.FTZ R10, R34, R11, !PT ;  /* 0x0000000b220a7209 */ /* 0x000fe20007810000 */
[--C-:B------:R-:W-:Y:S01]  /*3270*/  FFMA.FTZ R21, R29, UR10, -R14.reuse ;  /* 0x0000000a1d157c23 */ /* 0x100fe2000801080e */
[----:B------:R-:W-:Y:S01]  /*3280*/  FSEL R62, R62, -INF , !P1 ;  /* 0xff8000003e3e7808 */ /* 0x000fe20004800000 */
[--C-:B------:R-:W-:Y:S01]  /*3290*/  FFMA.FTZ R22, R75, UR10, -R14.reuse ;  /* 0x0000000a4b167c23 */ /* 0x100fe2000801080e */
[----:B------:R-:W-:Y:S01]  /*32a0*/  FMNMX.FTZ R11, R35, R10, !PT ;  /* 0x0000000a230b7209 */ /* 0x000fe20007810000 */
[----:B------:R0:W-:Y:S01]  /*32b0*/  MUFU.EX2 R152, R13 ;  /* 0x0000000d00987308 */ /* 0x0001e20000000800 */
[----:B------:R-:W-:Y:S01]  /*32c0*/  ISETP.GT.AND P1, PT, R3, 0x49, !P6 ;  /* 0x000000490300780c */ /* 0x000fe20007724270 */
[--C-:B------:R-:W-:Y:S01]  /*32d0*/  FFMA.FTZ R24, R77, UR10, -R14.reuse ;  /* 0x0000000a4d187c23 */ /* 0x100fe2000801080e */
[----:B------:R-:W-:Y:S01]  /*32e0*/  FMNMX.FTZ R10, R38, R11, !PT ;  /* 0x0000000b260a7209 */ /* 0x000fe20007810000 */
[--C-:B------:R-:W-:Y:S01]  /*32f0*/  FFMA.FTZ R25, R37, UR10, -R14.reuse ;  /* 0x0000000a25197c23 */ /* 0x100fe2000801080e */
[----:B------:R-:W-:Y:S01]  /*3300*/  ISETP.GT.AND P5, PT, R3, 0x59, !P5 ;  /* 0x000000590300780c */ /* 0x000fe20006fa4270 */
[--C-:B------:R-:W-:Y:S01]  /*3310*/  FFMA.FTZ R29, R45, UR10, -R14.reuse ;  /* 0x0000000a2d1d7c23 */ /* 0x100fe2000801080e */
[----:B------:R-:W-:Y:S01]  /*3320*/  FMNMX.FTZ R11, R39, R10, !PT ;  /* 0x0000000a270b7209 */ /* 0x000fe20007810000 */
[----:B------:R-:W-:Y:S01]  /*3330*/  MUFU.EX2 R20, R20 ;  /* 0x0000001400147308 */ /* 0x000fe20000000800 */
[----:B------:R-:W-:Y:S01]  /*3340*/  ISETP.LT.OR P1, PT, R2, 0x4a, P1 ;  /* 0x0000004a0200780c */ /* 0x000fe20000f21670 */
[--C-:B0-----:R-:W-:Y:S01]  /*3350*/  FFMA.FTZ R13, R33, UR10, -R14.reuse ;  /* 0x0000000a210d7c23 */ /* 0x101fe2000801080e */
[----:B------:R-:W-:Y:S01]  /*3360*/  FMNMX.FTZ R10, R42, R11, !PT ;  /* 0x0000000b2a0a7209 */ /* 0x000fe20007810000 */
[--C-:B------:R-:W-:Y:S01]  /*3370*/  FFMA.FTZ R33, R49, UR10, -R14.reuse ;  /* 0x0000000a31217c23 */ /* 0x100fe2000801080e */
[----:B------:R-:W-:Y:S01]  /*3380*/  FSEL R63, R63, -INF , !P1 ;  /* 0xff8000003f3f7808 */ /* 0x000fe20004800000 */
[--C-:B------:R-:W-:Y:S01]  /*3390*/  FFMA.FTZ R32, R83, UR10, -R14.reuse ;  /* 0x0000000a53207c23 */ /* 0x100fe2000801080e */
[----:B------:R-:W-:Y:S01]  /*33a0*/  FMNMX.FTZ R11, R43, R10, !PT ;  /* 0x0000000a2b0b7209 */ /* 0x000fe20007810000 */
[----:B------:R-:W0:Y:S01]  /*33b0*/  MUFU.EX2 R21, R21 ;  /* 0x0000001500157308 */ /* 0x000e220000000800 */
[----:B------:R-:W-:Y:S01]  /*33c0*/  FSEL R66, R66, -INF , !P2 ;  /* 0xff80000042427808 */ /* 0x000fe20005000000 */
[--C-:B------:R-:W-:Y:S01]  /*33d0*/  FFMA.FTZ R36, R85, UR10, -R14.reuse ;  /* 0x0000000a55247c23 */ /* 0x100fe2000801080e */
[----:B------:R-:W-:Y:S01]  /*33e0*/  FMNMX.FTZ R10, R46, R11, !PT ;  /* 0x0000000b2e0a7209 */ /* 0x000fe20007810000 */
[--C-:B------:R-:W-:Y:S01]  /*33f0*/  FFMA.FTZ R37, R53, UR10, -R14.reuse ;  /* 0x0000000a35257c23 */ /* 0x100fe2000801080e */
[----:B------:R-:W-:Y:S01]  /*3400*/  FSEL R67, R67, -INF , !P3 ;  /* 0xff80000043437808 */ /* 0x000fe20005800000 */
[--C-:B------:R-:W-:Y:S01]  /*3410*/  FFMA.FTZ R40, R87, UR10, -R14.reuse ;  /* 0x0000000a57287c23 */ /* 0x100fe2000801080e */
[----:B------:R-:W-:Y:S01]  /*3420*/  FMNMX.FTZ R11, R47, R10, !PT ;  /* 0x0000000a2f0b7209 */ /* 0x000fe20007810000 */
[----:B------:R-:W-:Y:S01]  /*3430*/  MUFU.EX2 R22, R22 ;  /* 0x0000001600167308 */ /* 0x000fe20000000800 */
[----:B------:R-:W-:Y:S01]  /*3440*/  ISETP.LT.OR P5, PT, R2, 0x5a, P5 ;  /* 0x0000005a0200780c */ /* 0x000fe20002fa1670 */
[--C-:B------:R-:W-:Y:S01]  /*3450*/  FFMA.FTZ R44, R89, UR10, -R14.reuse ;  /* 0x0000000a592c7c23 */ /* 0x100fe2000801080e */
[----:B------:R-:W-:Y:S01]  /*3460*/  FMNMX.FTZ R10, R50, R11, !PT ;  /* 0x0000000b320a7209 */ /* 0x000fe20007810000 */
[--C-:B------:R-:W-:Y:S01]  /*3470*/  FFMA.FTZ R45, R61, UR10, -R14.reuse ;  /* 0x0000000a3d2d7c23 */ /* 0x100fe2000801080e */
[----:B------:R-:W-:Y:S01]  /*3480*/  FSEL R70, R70, -INF , !P4 ;  /* 0xff80000046467808 */ /* 0x000fe20006000000 */
[--C-:B------:R-:W-:Y:S01]  /*3490*/  FFMA.FTZ R48, R91, UR10, -R14.reuse ;  /* 0x0000000a5b307c23 */ /* 0x100fe2000801080e */
[----:B------:R-:W-:Y:S01]  /*34a0*/  FMNMX.FTZ R11, R51, R10, !PT ;  /* 0x0000000a330b7209 */ /* 0x000fe20007810000 */
[----:B------:R-:W-:Y:S01]  /*34b0*/  FFMA.FTZ R49, R65, UR10, -R14 ;  /* 0x0000000a41317c23 */ /* 0x000fe2000801080e */
[----:B------:R-:W-:Y:S01]  /*34c0*/  FSEL R71, R71, -INF , !P5 ;  /* 0xff80000047477808 */ /* 0x000fe20006800000 */
[----:B------:R-:W1:Y:S01]  /*34d0*/  MUFU.EX2 R13, R13 ;  /* 0x0000000d000d7308 */ /* 0x000e620000000800 */
[----:B------:R-:W-:-:S02]  /*34e0*/  FMNMX.FTZ R10, R54, R11, !PT ;  /* 0x0000000b360a7209 */ /* 0x000fc40007810000 */
[----:B0-----:R-:W-:Y:S02]  /*34f0*/  F2FP.BF16.F32.PACK_AB R154, R21, R20 ;  /* 0x00000014159a723e */ /* 0x001fe400000010ff */
[----:B------:R-:W-:-:S03]  /*3500*/  FMNMX.FTZ R11, R55, R10, !PT ;  /* 0x0000000a370b7209 */ /* 0x000fc60007810000 */
[----:B------:R-:W-:Y:S01]  /*3510*/  MUFU.EX2 R24, R24 ;  /* 0x0000001800187308 */ /* 0x000fe20000000800 */
[----:B------:R-:W-:Y:S01]  /*3520*/  FMNMX.FTZ R10, R58, R11, !PT ;  /* 0x0000000b3a0a7209 */ /* 0x000fe20007810000 */
[----:B------:R-:W-:-:S03]  /*3530*/  FFMA.FTZ R11, R79, UR10, -R14 ;  /* 0x0000000a4f0b7c23 */ /* 0x000fc6000801080e */
[----:B------:R-:W-:-:S03]  /*3540*/  FMNMX.FTZ R3, R59, R10, !PT ;  /* 0x0000000a3b037209 */ /* 0x000fc60007810000 */
[----:B------:R-:W0:Y:S01]  /*3550*/  MUFU.EX2 R25, R25 ;  /* 0x0000001900197308 */ /* 0x000e220000000800 */
[----:B------:R-:W-:Y:S02]  /*3560*/  FMNMX.FTZ R10, R62, R3, !PT ;  /* 0x000000033e0a7209 */ /* 0x000fe40007810000 */
[----:B-1----:R-:W-:Y:S02]  /*3570*/  F2FP.BF16.F32.PACK_AB R156, R13, R22 ;  /* 0x000000160d9c723e */ /* 0x002fe400000010ff */
[----:B------:R-:W-:-:S03]  /*3580*/  FMNMX.FTZ R3, R63, R10, !PT ;  /* 0x0000000a3f037209 */ /* 0x000fc60007810000 */
[----:B------:R-:W-:Y:S01]  /*3590*/  MUFU.EX2 R11, R11 ;  /* 0x0000000b000b7308 */ /* 0x000fe20000000800 */
[----:B------:R-:W-:-:S04]  /*35a0*/  FMNMX.FTZ R10, R66, R3, !PT ;  /* 0x00000003420a7209 */ /* 0x000fc80007810000 */
[----:B------:R-:W-:Y:S01]  /*35b0*/  FMNMX.FTZ R3, R67, R10, !PT ;  /* 0x0000000a43037209 */ /* 0x000fe20007810000 */
[----:B------:R-:W-:Y:S02]  /*35c0*/  FFMA.FTZ R10, R81, UR10, -R14 ;  /* 0x0000000a510a7c23 */ /* 0x000fe4000801080e */
[----:B------:R-:W1:Y:S01]  /*35d0*/  MUFU.EX2 R28, R28 ;  /* 0x0000001c001c7308 */ /* 0x000e620000000800 */
[----:B------:R-:W-:Y:S02]  /*35e0*/  FMNMX.FTZ R2, R70, R3, !PT ;  /* 0x0000000346027209 */ /* 0x000fe40007810000 */
[----:B0-----:R-:W-:Y:S02]  /*35f0*/  F2FP.BF16.F32.PACK_AB R158, R25, R24 ;  /* 0x00000018199e723e */ /* 0x001fe400000010ff */
[----:B------:R-:W-:-:S03]  /*3600*/  FMNMX.FTZ R2, R71, R2, !PT ;  /* 0x0000000247027209 */ /* 0x000fc60007810000 */
[----:B------:R0:W-:Y:S02]  /*3610*/  MUFU.EX2 R162, R10 ;  /* 0x0000000a00a27308 */ /* 0x0001e40000000800 */
[----:B------:R-:W2:Y:S06]  /*3620*/  SHFL.BFLY PT, R3, R2, 0x2, 0x1f ;  /* 0x0c401f0002037f89 */ /* 0x000eac00000e0000 */
[----:B------:R-:W-:Y:S01]  /*3630*/  MUFU.EX2 R29, R29 ;  /* 0x0000001d001d7308 */ /* 0x000fe20000000800 */
[----:B-1----:R-:W-:-:S07]  /*3640*/  F2FP.BF16.F32.PACK_AB R160, R28, R11 ;  /* 0x0000000b1ca0723e */ /* 0x002fce00000010ff */
[----:B------:R-:W-:Y:S08]  /*3650*/  MUFU.EX2 R32, R32 ;  /* 0x0000002000207308 */ /* 0x000ff00000000800 */
[----:B------:R-:W1:Y:S01]  /*3660*/  MUFU.EX2 R33, R33 ;  /* 0x0000002100217308 */ /* 0x000e620000000800 */
[----:B--2---:R-:W-:Y:S01]  /*3670*/  FMNMX.FTZ R3, R2, R3, !PT ;  /* 0x0000000302037209 */ /* 0x004fe20007810000 */
[----:B------:R-:W-:-:S04]  /*3680*/  FFMA.FTZ R2, R57, UR10, -R14 ;  /* 0x0000000a39027c23 */ /* 0x000fc8000801080e */
[----:B0-----:R-:W0:Y:S02]  /*3690*/  SHFL.BFLY PT, R10, R3, 0x1, 0x1f ;  /* 0x0c201f00030a7f89 */ /* 0x001e2400000e0000 */
[----:B------:R2:W-:Y:S08]  /*36a0*/  MUFU.EX2 R41, R2 ;  /* 0x0000000200297308 */ /* 0x0005f00000000800 */
[----:B------:R-:W-:Y:S01]  /*36b0*/  MUFU.EX2 R36, R36 ;  /* 0x0000002400247308 */ /* 0x000fe20000000800 */
[----:B-1----:R-:W-:-:S07]  /*36c0*/  F2FP.BF16.F32.PACK_AB R164, R33, R32 ;  /* 0x0000002021a4723e */ /* 0x002fce00000010ff */
[----:B------:R-:W1:Y:S01]  /*36d0*/  MUFU.EX2 R37, R37 ;  /* 0x0000002500257308 */ /* 0x000e620000000800 */
[----:B0-----:R-:W-:Y:S01]  /*36e0*/  FMNMX.FTZ R10, R3, R10, !PT ;  /* 0x0000000a030a7209 */ /* 0x001fe20007810000 */
[--C-:B------:R-:W-:Y:S01]  /*36f0*/  FFMA.FTZ R3, R93, UR10, -R14.reuse ;  /* 0x0000000a5d037c23 */ /* 0x100fe2000801080e */
[----:B------:R-:W-:-:S05]  /*3700*/  FFMA.FTZ R14, R69, UR10, -R14 ;  /* 0x0000000a450e7c23 */ /* 0x000fca000801080e */
[----:B------:R-:W0:Y:S01]  /*3710*/  MUFU.EX2 R40, R40 ;  /* 0x0000002800287308 */ /* 0x000e220000000800 */
[C---:B------:R-:W-:Y:S01]  /*3720*/  FSETP.NEU.FTZ.AND P1, PT, R10.reuse, -INF , PT ;  /* 0xff8000000a00780b */ /* 0x040fe20003f3d000 */
[----:B--2---:R-:W-:-:S05]  /*3730*/  FMUL.FTZ R2, R10, UR10 ;  /* 0x0000000a0a027c20 */ /* 0x004fca0008410000 */
[----:B------:R-:W-:Y:S01]  /*3740*/  FSEL R2, R2, RZ, P1 ;  /* 0x000000ff02027208 */ /* 0x000fe20000800000 */
[----:B------:R2:W-:Y:S01]  /*3750*/  MUFU.EX2 R174, R3 ;  /* 0x0000000300ae7308 */ /* 0x0005e20000000800 */
[----:B------:R-:W-:Y:S02]  /*3760*/  PLOP3.LUT P1, PT, PT, PT, UP0, 0x40, 0x0 ;  /* 0x000000000000781c */ /* 0x000fe40003f2e808 */
[----:B-1----:R-:W-:Y:S01]  /*3770*/  F2FP.BF16.F32.PACK_AB R166, R37, R36 ;  /* 0x0000002425a6723e */ /* 0x002fe200000010ff */
[--C-:B------:R-:W-:Y:S01]  /*3780*/  FFMA.FTZ R26, R26, UR10, -R2.reuse ;  /* 0x0000000a1a1a7c23 */ /* 0x100fe20008010802 */
[--C-:B------:R-:W-:Y:S01]  /*3790*/  FFMA.FTZ R27, R27, UR10, -R2.reuse ;  /* 0x0000000a1b1b7c23 */ /* 0x100fe20008010802 */
[--C-:B------:R-:W-:Y:S01]  /*37a0*/  FFMA.FTZ R30, R30, UR10, -R2.reuse ;  /* 0x0000000a1e1e7c23 */ /* 0x100fe20008010802 */
[--C-:B------:R-:W-:Y:S01]  /*37b0*/  FFMA.FTZ R31, R31, UR10, -R2.reuse ;  /* 0x0000000a1f1f7c23 */ /* 0x100fe20008010802 */
[----:B------:R-:W-:Y:S01]  /*37c0*/  FFMA.FTZ R34, R34, UR10, -R2 ;  /* 0x0000000a22227c23 */ /* 0x000fe20008010802 */
[----:B--2---:R-:W-:Y:S01]  /*37d0*/  FADD.FTZ R3, R15, R152 ;  /* 0x000000980f037221 */ /* 0x004fe20000010000 */
        /* <DEDUP_REMOVED lines=18> */
[----:B------:R-:W-:Y:S01]  /*3900*/  F2FP.BF16.F32.PACK_AB R152, R152, R15 ;  /* 0x0000000f9898723e */ /* 0x000fe200000010ff */
[--C-:B------:R-:W-:Y:S01]  /*3910*/  FFMA.FTZ R66, R66, UR10, -R2.reuse ;  /* 0x0000000a42427c23 */ /* 0x100fe20008010802 */
[--C-:B------:R-:W-:Y:S01]  /*3920*/  FFMA.FTZ R67, R67, UR10, -R2.reuse ;  /* 0x0000000a43437c23 */ /* 0x100fe20008010802 */
[--C-:B------:R-:W-:Y:S01]  /*3930*/  FFMA.FTZ R70, R70, UR10, -R2.reuse ;  /* 0x0000000a46467c23 */ /* 0x100fe20008010802 */
[----:B------:R-:W-:Y:S01]  /*3940*/  FFMA.FTZ R2, R71, UR10, -R2 ;  /* 0x0000000a47027c23 */ /* 0x000fe20008010802 */
[----:B0-----:R-:W-:Y:S01]  /*3950*/  F2FP.BF16.F32.PACK_AB R168, R41, R40 ;  /* 0x0000002829a8723e */ /* 0x001fe200000010ff */
[----:B------:R0:W-:Y:S01]  /*3960*/  MUFU.EX2 R53, R14 ;  /* 0x0000000e00357308 */ /* 0x0001e20000000800 */
[----:B-1----:R-:W-:-:S07]  /*3970*/  F2FP.BF16.F32.PACK_AB R153, R27, R26 ;  /* 0x0000001a1b99723e */ /* 0x002fce00000010ff */
[----:B------:R-:W1:Y:S01]  /*3980*/  MUFU.EX2 R31, R31 ;  /* 0x0000001f001f7308 */ /* 0x000e620000000800 */
[----:B0-----:R-:W-:-:S04]  /*3990*/  FADD.FTZ R14, R20, R3 ;  /* 0x00000003140e7221 */ /* 0x001fc80000010000 */
[----:B------:R-:W-:-:S03]  /*39a0*/  FADD.FTZ R3, R21, R14 ;  /* 0x0000000e15037221 */ /* 0x000fc60000010000 */
[----:B------:R-:W0:Y:S01]  /*39b0*/  MUFU.EX2 R34, R34 ;  /* 0x0000002200227308 */ /* 0x000e220000000800 */
[----:B------:R-:W-:Y:S01]  /*39c0*/  FADD.FTZ R14, R22, R3 ;  /* 0x00000003160e7221 */ /* 0x000fe20000010000 */
[----:B------:R-:W-:-:S03]  /*39d0*/  FADD.FTZ R3, R26, R27 ;  /* 0x0000001b1a037221 */ /* 0x000fc60000010000 */
[----:B------:R-:W-:Y:S01]  /*39e0*/  FADD.FTZ R57, R13, R14 ;  /* 0x0000000e0d397221 */ /* 0x000fe20000010000 */
[----:B--2---:R-:W-:Y:S02]  /*39f0*/  FADD.FTZ R14, R30, R3 ;  /* 0x000000031e0e7221 */ /* 0x004fe40000010000 */
[----:B------:R-:W2:Y:S01]  /*3a00*/  MUFU.EX2 R35, R35 ;  /* 0x0000002300237308 */ /* 0x000ea20000000800 */
[----:B------:R-:W-:Y:S01]  /*3a10*/  FADD.FTZ R52, R24, R57 ;  /* 0x0000003918347221 */ /* 0x000fe20000010000 */
[C---:B-1----:R-:W-:Y:S01]  /*3a20*/  FADD.FTZ R3, R31.reuse, R14 ;  /* 0x0000000e1f037221 */ /* 0x042fe20000010000 */
[----:B------:R-:W-:Y:S02]  /*3a30*/  F2FP.BF16.F32.PACK_AB R155, R31, R30 ;  /* 0x0000001e1f9b723e */ /* 0x000fe400000010ff */
[----:B------:R-:W-:-:S03]  /*3a40*/  FADD.FTZ R52, R25, R52 ;  /* 0x0000003419347221 */ /* 0x000fc60000010000 */
[----:B------:R-:W1:Y:S01]  /*3a50*/  MUFU.EX2 R38, R38 ;  /* 0x0000002600267308 */ /* 0x000e620000000800 */
[----:B0-----:R-:W-:Y:S01]  /*3a60*/  FADD.FTZ R14, R34, R3 ;  /* 0x00000003220e7221 */ /* 0x001fe20000010000 */
[----:B------:R-:W-:-:S04]  /*3a70*/  FADD.FTZ R57, R11, R52 ;  /* 0x000000340b397221 */ /* 0x000fc80000010000 */
[----:B------:R-:W-:Y:S02]  /*3a80*/  FADD.FTZ R57, R28, R57 ;  /* 0x000000391c397221 */ /* 0x000fe40000010000 */
[----:B------:R-:W0:Y:S01]  /*3a90*/  MUFU.EX2 R39, R39 ;  /* 0x0000002700277308 */ /* 0x000e220000000800 */
[----:B--2---:R-:W-:Y:S01]  /*3aa0*/  FADD.FTZ R3, R35, R14 ;  /* 0x0000000e23037221 */ /* 0x004fe20000010000 */
[----:B------:R-:W-:Y:S01]  /*3ab0*/  FADD.FTZ R52, R162, R57 ;  /* 0x00000039a2347221 */ /* 0x000fe20000010000 */
[----:B------:R-:W-:Y:S02]  /*3ac0*/  F2FP.BF16.F32.PACK_AB R162, R29, R162 ;  /* 0x000000a21da2723e */ /* 0x000fe400000010ff */
[----:B------:R-:W-:Y:S01]  /*3ad0*/  F2FP.BF16.F32.PACK_AB R157, R35, R34 ;  /* 0x00000022239d723e */ /* 0x000fe200000010ff */
[----:B------:R-:W-:Y:S02]  /*3ae0*/  FADD.FTZ R57, R29, R52 ;  /* 0x000000341d397221 */ /* 0x000fe40000010000 */
[----:B------:R-:W2:Y:S01]  /*3af0*/  MUFU.EX2 R42, R42 ;  /* 0x0000002a002a7308 */ /* 0x000ea20000000800 */
[----:B-1----:R-:W-:Y:S01]  /*3b00*/  FADD.FTZ R14, R38, R3 ;  /* 0x00000003260e7221 */ /* 0x002fe20000010000 */
[----:B------:R-:W-:-:S04]  /*3b10*/  FADD.FTZ R52, R32, R57 ;  /* 0x0000003920347221 */ /* 0x000fc80000010000 */
[----:B------:R-:W-:Y:S02]  /*3b20*/  FADD.FTZ R57, R33, R52 ;  /* 0x0000003421397221 */ /* 0x000fe40000010000 */
[----:B------:R-:W1:Y:S01]  /*3b30*/  MUFU.EX2 R43, R43 ;  /* 0x0000002b002b7308 */ /* 0x000e620000000800 */
[C---:B0-----:R-:W-:Y:S01]  /*3b40*/  FADD.FTZ R3, R39.reuse, R14 ;  /* 0x0000000e27037221 */ /* 0x041fe20000010000 */
[----:B------:R-:W-:Y:S01]  /*3b50*/  FADD.FTZ R52, R36, R57 ;  /* 0x0000003924347221 */ /* 0x000fe20000010000 */
[----:B------:R-:W-:-:S03]  /*3b60*/  F2FP.BF16.F32.PACK_AB R159, R39, R38 ;  /* 0x00000026279f723e */ /* 0x000fc600000010ff */
[----:B------:R-:W-:Y:S02]  /*3b70*/  FADD.FTZ R57, R37, R52 ;  /* 0x0000003425397221 */ /* 0x000fe40000010000 */
[----:B------:R-:W0:Y:S01]  /*3b80*/  MUFU.EX2 R46, R46 ;  /* 0x0000002e002e7308 */ /* 0x000e220000000800 */
[----:B--2---:R-:W-:Y:S01]  /*3b90*/  FADD.FTZ R14, R42, R3 ;  /* 0x000000032a0e7221 */ /* 0x004fe20000010000 */
[----:B------:R-:W-:-:S04]  /*3ba0*/  FADD.FTZ R52, R40, R57 ;  /* 0x0000003928347221 */ /* 0x000fc80000010000 */
[----:B------:R-:W-:Y:S02]  /*3bb0*/  FADD.FTZ R15, R41, R52 ;  /* 0x00000034290f7221 */ /* 0x000fe40000010000 */
[----:B------:R-:W2:Y:S01]  /*3bc0*/  MUFU.EX2 R47, R47 ;  /* 0x0000002f002f7308 */ /* 0x000ea20000000800 */
[C---:B-1----:R-:W-:Y:S01]  /*3bd0*/  FADD.FTZ R3, R43.reuse, R14 ;  /* 0x0000000e2b037221 */ /* 0x042fe20000010000 */
[----:B------:R-:W-:-:S06]  /*3be0*/  F2FP.BF16.F32.PACK_AB R161, R43, R42 ;  /* 0x0000002a2ba1723e */ /* 0x000fcc00000010ff */
[----:B------:R-:W1:Y:S01]  /*3bf0*/  MUFU.EX2 R50, R50 ;  /* 0x0000003200327308 */ /* 0x000e620000000800 */
[----:B0-----:R-:W-:-:S07]  /*3c00*/  FADD.FTZ R14, R46, R3 ;  /* 0x000000032e0e7221 */ /* 0x001fce0000010000 */
[----:B------:R-:W0:Y:S01]  /*3c10*/  MUFU.EX2 R51, R51 ;  /* 0x0000003300337308 */ /* 0x000e220000000800 */
[C---:B--2---:R-:W-:Y:S01]  /*3c20*/  FADD.FTZ R3, R47.reuse, R14 ;  /* 0x0000000e2f037221 */ /* 0x044fe20000010000 */
[----:B------:R-:W-:-:S06]  /*3c30*/  F2FP.BF16.F32.PACK_AB R163, R47, R46 ;  /* 0x0000002e2fa3723e */ /* 0x000fcc00000010ff */
[----:B------:R-:W2:Y:S01]  /*3c40*/  MUFU.EX2 R54, R54 ;  /* 0x0000003600367308 */ /* 0x000ea20000000800 */
[----:B-1----:R-:W-:-:S07]  /*3c50*/  FADD.FTZ R14, R50, R3 ;  /* 0x00000003320e7221 */ /* 0x002fce0000010000 */
        /* <DEDUP_REMOVED lines=22> */
[----:B------:R-:W-:-:S03]  /*3dc0*/  F2FP.BF16.F32.PACK_AB R172, R49, R48 ;  /* 0x0000003031ac723e */ /* 0x000fc600000010ff */
[----:B------:R-:W-:Y:S01]  /*3dd0*/  FADD.FTZ R20, R174, R11 ;  /* 0x0000000bae147221 */ /* 0x000fe20000010000 */
[C---:B------:R-:W-:Y:S02]  /*3de0*/  F2FP.BF16.F32.PACK_AB R174, R53.reuse, R174 ;  /* 0x000000ae35ae723e */ /* 0x040fe400000010ff */
[----:B------:R-:W1:Y:S01]  /*3df0*/  MUFU.EX2 R66, R66 ;  /* 0x0000004200427308 */ /* 0x000e620000000800 */
[----:B0-----:R-:W-:Y:S01]  /*3e00*/  FADD.FTZ R14, R62, R3 ;  /* 0x000000033e0e7221 */ /* 0x001fe20000010000 */
[----:B------:R-:W-:-:S06]  /*3e10*/  FADD.FTZ R3, R53, R20 ;  /* 0x0000001435037221 */ /* 0x000fcc0000010000 */
[----:B------:R-:W0:Y:S01]  /*3e20*/  MUFU.EX2 R67, R67 ;  /* 0x0000004300437308 */ /* 0x000e220000000800 */
[C---:B--2---:R-:W-:Y:S01]  /*3e30*/  FADD.FTZ R11, R63.reuse, R14 ;  /* 0x0000000e3f0b7221 */ /* 0x044fe20000010000 */
[----:B------:R-:W-:-:S06]  /*3e40*/  F2FP.BF16.F32.PACK_AB R171, R63, R62 ;  /* 0x0000003e3fab723e */ /* 0x000fcc00000010ff */
[----:B------:R-:W2:Y:S01]  /*3e50*/  MUFU.EX2 R70, R70 ;  /* 0x0000004600467308 */ /* 0x000ea20000000800 */
[----:B-1----:R-:W-:-:S07]  /*3e60*/  FADD.FTZ R14, R66, R11 ;  /* 0x0000000b420e7221 */ /* 0x002fce0000010000 */
[----:B------:R2:W1:Y:S01]  /*3e70*/  MUFU.EX2 R175, R2 ;  /* 0x0000000200af7308 */ /* 0x0004620000000800 */
[C---:B0-----:R-:W-:Y:S01]  /*3e80*/  FADD.FTZ R11, R67.reuse, R14 ;  /* 0x0000000e430b7221 */ /* 0x041fe20000010000 */
[----:B------:R-:W-:-:S03]  /*3e90*/  F2FP.BF16.F32.PACK_AB R173, R67, R66 ;  /* 0x0000004243ad723e */ /* 0x000fc600000010ff */
[----:B--2---:R-:W-:-:S04]  /*3ea0*/  FADD.FTZ R2, R70, R11 ;  /* 0x0000000b46027221 */ /* 0x004fc80000010000 */
[C---:B-1----:R-:W-:Y:S01]  /*3eb0*/  FADD.FTZ R2, R175.reuse, R2 ;  /* 0x00000002af027221 */ /* 0x042fe20000010000 */
[----:B------:R-:W-:Y:S01]  /*3ec0*/  F2FP.BF16.F32.PACK_AB R175, R175, R70 ;  /* 0x00000046afaf723e */ /* 0x000fe200000010ff */
[----:B------:R-:W-:Y:S06]  /*3ed0*/  @P1 BRA `(.L_x_1837) ;  /* 0x0000000000041947 */ /* 0x000fec0003800000 */
[----:B------:R-:W-:Y:S01]  /*3ee0*/  BPT.TRAP 0x1 ;  /* 0x000000040000795c */ /* 0x000fe20000300000 */
.L_x_1837:
[----:B------:R-:W-:Y:S01]  /*3ef0*/  PLOP3.LUT P2, PT, PT, PT, UP0, 0x40, 0x0 ;  /* 0x000000000000781c */ /* 0x000fe20003f4e808 */
[----:B------:R0:W1:-:S12]  /*3f00*/  SYNCS.PHASECHK.TRANS64.TRYWAIT P1, [UR38+0x22850], R12 ;  /* 0x0228500cff0075a7 */ /* 0x0000580008020166 */
[----:B0-----:R-:W-:Y:S05]  /*3f10*/  @P2 BRA `(.L_x_1838) ;  /* 0x0000000000042947 */ /* 0x001fea0003800000 */
[----:B------:R-:W-:Y:S01]  /*3f20*/  BPT.TRAP 0x1 ;  /* 0x000000040000795c */ /* 0x000fe20000300000 */
.L_x_1838:
[----:B-1----:R-:W-:Y:S05]  /*3f30*/  @P1 BRA `(.L_x_1839) ;  /* 0x0000000000081947 */ /* 0x002fea0003800000 */
[----:B------:R-:W0:Y:S02]  /*3f40*/  SYNCS.PHASECHK.TRANS64.TRYWAIT P1, [UR38+0x22850], R12 ;  /* 0x0228500cff0075a7 */ /* 0x000e240008020166 */
[----:B0-----:R-:W-:Y:S05]  /*3f50*/  @!P1 BRA `(.L_x_1840) ;  /* 0x000000f400149947 */ /* 0x001fea0003800000 */
.L_x_1839:
[----:B------:R1:W-:Y:S01]  /*3f60*/  BAR.SYNC.DEFER_BLOCKING R7, 0x100 ;  /* 0x000400070000751d */ /* 0x0003e20000010000 */
[----:B------:R-:W-:Y:S01]  /*3f70*/  UIADD3 UR14, UR38, 0x400, URZ ;  /* 0x00000400260e7890 */ /* 0x000fe2000fffe03f */
[----:B------:R-:W-:Y:S01]  /*3f80*/  ISETP.NE.AND P1, PT, R8, 0x1, PT ;  /* 0x000000010800780c */ /* 0x000fe20003f25270 */
[----:B0-----:R-:W-:Y:S02]  /*3f90*/  @!P0 VIADD R9, R9, 0x22860 ;  /* 0x0002286009098836 */ /* 0x001fe40000000000 */
[----:B------:R-:W-:Y:S01]  /*3fa0*/  USHF.R.U32.HI UR14, URZ, 0x4, UR14 ;  /* 0x000000043f0e7899 */ /* 0x000fe2000801160e */
[----:B------:R-:W-:Y:S01]  /*3fb0*/  UMOV UR15, 0x40000040 ;  /* 0x40000040000f7882 */ /* 0x000fe20000000000 */
[----:B------:R-:W0:Y:S02]  /*3fc0*/  S2R R11, SR_CTAID.X ;  /* 0x00000000000b7919 */ /* 0x000e240000002500 */
[----:B------:R-:W-:Y:S01]  /*3fd0*/  ULOP3.LUT UR14, UR14, 0x3fff, URZ, 0xc0, !UPT ;  /* 0x00003fff0e0e7892 */ /* 0x000fe2000f8ec03f */
[----:B------:R-:W-:-:S03]  /*3fe0*/  @!P0 PRMT R9, RZ, 0x654, R9 ;  /* 0x00000654ff098816 */ /* 0x000fc60000000009 */
[----:B------:R-:W-:Y:S02]  /*3ff0*/  ULOP3.LUT UR24, UR14, 0x3000000, URZ, 0xfc, !UPT ;  /* 0x030000000e187892 */ /* 0x000fe4000f8efc3f */
[----:B------:R-:W2:Y:S05]  /*4000*/  @P1 LDC R12, c[0x0][0x44c] ;  /* 0x00011300ff0c1b82 */ /* 0x000eaa0000000800 */
[----:B------:R-:W-:-:S03]  /*4010*/  UMOV UR14, UR24 ;  /* 0x00000018000e7c82 */ /* 0x000fc60008000000 */
[----:B------:R-:W3:Y:S01]  /*4020*/  @P1 LDC R15, c[0x0][0x450] ;  /* 0x00011400ff0f1b82 */ /* 0x000ee20000000800 */
[----:B------:R-:W-:-:S06]  /*4030*/  WARPGROUP.ARRIVE ;  /* 0x00000000000079c5 */ /* 0x000fcc0000000000 */
[----:B------:R-:W-:Y:S01]  /*4040*/  HGMMA.64x256x16.F32.BF16 R24, R152, gdesc[UR12].tnspB, RZ, !UPT, gsb0 ;  /* 0x43e0000c98187df0 */ /* 0x000fe2000c0018ff */
[----:B------:R-:W-:Y:S01]  /*4050*/  UIADD3 UR14, UR24, 0x80, URZ ;  /* 0x00000080180e7890 */ /* 0x000fe2000fffe03f */
[----:B------:R-:W-:Y:S01]  /*4060*/  UMOV UR15, 0x40000040 ;  /* 0x40000040000f7882 */ /* 0x000fe20000000000 */
[----:B0-----:R-:W-:-:S04]  /*4070*/  IMAD.SHL.U32 R11, R11, 0x80, RZ ;  /* 0x000000800b0b7824 */ /* 0x001fc800078e00ff */
[----:B--2---:R-:W-:-:S04]  /*4080*/  @P1 IMAD.HI.U32 R12, R11, R12, RZ ;  /* 0x0000000c0b0c1227 */ /* 0x004fc800078e00ff */
[----:B------:R-:W-:Y:S01]  /*4090*/  IMAD.MOV.U32 R13, RZ, RZ, R11 ;  /* 0x000000ffff0d7224 */ /* 0x000fe200078e000b */
[----:B---3--:R-:W-:Y:S02]  /*40a0*/  @P1 SHF.R.U32.HI R13, RZ, R15, R12 ;  /* 0x0000000fff0d1219 */ /* 0x008fe4000001160c */
[----:B------:R-:W-:Y:S02]  /*40b0*/  PLOP3.LUT P1, PT, PT, PT, UP1, 0x40, 0x0 ;  /* 0x000000000000781c */ /* 0x000fe40003f2e818 */
[----:B------:R-:W-:Y:S01]  /*40c0*/  IADD3 R13, R13, -UR11, R18 ;  /* 0x8000000b0d0d7c10 */ /* 0x000fe2000fffe012 */
[----:B------:R-:W-:Y:S02]  /*40d0*/  WARPGROUP.DEPBAR.LE gsb0, 0x0 ;  /* 0x00008000000079c5 */ /* 0x000fe40000010000 */
[----:B------:R-:W-:-:S09]  /*40e0*/  WARPGROUP.ARRIVE ;  /* 0x00000000000079c5 */ /* 0x000fd20000000000 */
        /* <DEDUP_REMOVED lines=25> */
[----:B------:R-:W-:-:S13]  /*4280*/  R2UR UR14, R13 ;  /* 0x000000000d0e72ca */ /* 0x000fda00000e0000 */
[----:B------:R-:W-:Y:S01]  /*4290*/  UIADD3 UR4, UR14, UR4, URZ ;  /* 0x000000040e047290 */ /* 0x000fe2000fffe03f */
[----:B------:R-:W-:Y:S02]  /*42a0*/  WARPGROUP.DEPBAR.LE gsb0, 0x0 ;  /* 0x00008000000079c5 */ /* 0x000fe40000010000 */
[----:B------:R0:W-:Y:S02]  /*42b0*/  @!P0 SYNCS.ARRIVE.TRANS64.RED.A1T0 RZ, [R9+URZ], RZ ;  /* 0x000000ff09ff89a7 */ /* 0x0001e4000810043f */
[----:B0-----:R-:W-:Y:S01]  /*42c0*/  VIADD R9, R23, 0xfffffffe ;  /* 0xfffffffe17097836 */ /* 0x001fe20000000000 */
[----:B-1----:R-:W-:Y:S06]  /*42d0*/  @P1 BRA `(.L_x_1841) ;  /* 0x0000000000481947 */ /* 0x002fec0003800000 */
[C---:B------:R-:W-:Y:S01]  /*42e0*/  ISETP.GT.AND P1, PT, R13.reuse, RZ, PT ;  /* 0x000000ff0d00720c */ /* 0x040fe20003f24270 */
[----:B------:R-:W-:-:S05]  /*42f0*/  VIADD R12, R13, 0xffffffff ;  /* 0xffffffff0d0c7836 */ /* 0x000fca0000000000 */
[----:B------:R-:W-:-:S07]  /*4300*/  R2UR UR18, R12 ;  /* 0x000000000c1272ca */ /* 0x000fce00000e0000 */
[----:B------:R-:W-:Y:S08]  /*4310*/  @P1 BRA `(.L_x_1842) ;  /* 0x00000000001c1947 */ /* 0x000ff00003800000 */
[----:B------:R-:W-:Y:S02]  /*4320*/  UISETP.NE.AND UP2, UPT, UR5, 0x1, UPT ;  /* 0x000000010500788c */ /* 0x000fe4000bf45270 */
[----:B------:R-:W-:-:S09]  /*4330*/  UIADD3 UR18, -UR14, URZ, URZ ;  /* 0x0000003f0e127290 */ /* 0x000fd2000fffe13f */
[----:B------:R-:W-:Y:S02]  /*4340*/  @UP2 ULDC.64 UR22, c[0x0][0x9e8] ;  /* 0x00027a0000162ab9 */ /* 0x000fe40000000a00 */
[----:B------:R-:W-:-:S04]  /*4350*/  UIMAD.WIDE.U32 UR14, UR18, UR22, URZ ;  /* 0x00000016120e72a5 */ /* 0x000fc8000f8e003f */
[----:B------:R-:W-:-:S04]  /*4360*/  @UP2 USHF.R.U32.HI UR18, URZ, UR23, UR15 ;  /* 0x000000173f122299 */ /* 0x000fc8000801160f */
[----:B------:R-:W-:Y:S01]  /*4370*/  ULOP3.LUT UR18, URZ, UR18, URZ, 0x33, !UPT ;  /* 0x000000123f127292 */ /* 0x000fe2000f8e333f */
[----:B------:R-:W-:Y:S11]  /*4380*/  BRA `(.L_x_1843) ;  /* 0x0000000000107947 */ /* 0x000ff60003800000 */
.L_x_1842:
[----:B------:R-:W-:-:S11]  /*4390*/  UISETP.NE.AND UP2, UPT, UR5, 0x1, UPT ;  /* 0x000000010500788c */ /* 0x000fd6000bf45270 */
[----:B------:R-:W-:Y:S02]  /*43a0*/  @UP2 ULDC.64 UR22, c[0x0][0x9e8] ;  /* 0x00027a0000162ab9 */ /* 0x000fe40000000a00 */
[----:B------:R-:W-:-:S04]  /*43b0*/  UIMAD.WIDE.U32 UR14, UR18, UR22, URZ ;  /* 0x00000016120e72a5 */ /* 0x000fc8000f8e003f */
[----:B------:R-:W-:-:S12]  /*43c0*/  @UP2 USHF.R.U32.HI UR18, URZ, UR23, UR15 ;  /* 0x000000173f122299 */ /* 0x000fd8000801160f */
.L_x_1843:
[----:B------:R-:W-:-:S04]  /*43d0*/  UIMAD UR5, UR18, UR5, UR5 ;  /* 0x00000005120572a4 */ /* 0x000fc8000f8e0205 */
[----:B------:R-:W-:-:S04]  /*43e0*/  UISETP.LT.AND UP2, UPT, UR4, UR5, UPT ;  /* 0x000000050400728c */ /* 0x000fc8000bf41270 */
[----:B------:R-:W-:-:S12]  /*43f0*/  USEL UR4, UR4, UR5, UP2 ;  /* 0x0000000504047287 */ /* 0x000fd80009000000 */
.L_x_1841:
[----:B------:R-:W-:-:S04]  /*4400*/  UIMAD.WIDE UR4, UR4, 0x2aaaaaab, URZ ;  /* 0x2aaaaaab040478a5 */ /* 0x000fc8000f8e023f */
[----:B------:R-:W-:-:S04]  /*4410*/  USHF.R.U32.HI UR4, URZ, 0x1f, UR5 ;  /* 0x0000001f3f047899 */ /* 0x000fc80008011605 */
[----:B------:R-:W-:-:S03]  /*4420*/  ULEA.HI.SX32 UR4, UR5, UR4, 0x1c ;  /* 0x0000000405047291 */ /* 0x000fc6000f8fe23f */
[----:B------:R-:W-:Y:S01]  /*4430*/  UMOV UR5, URZ ;  /* 0x0000003f00057c82 */ /* 0x000fe20008000000 */
[----:B------:R-:W-:-:S04]  /*4440*/  UISETP.LT.AND UP2, UPT, UR37, UR4, UPT ;  /* 0x000000042500728c */ /* 0x000fc8000bf41270 */
[----:B------:R-:W-:-:S03]  /*4450*/  USEL UR25, UR37, UR4, !UP2 ;  /* 0x0000000425197287 */ /* 0x000fc6000d000000 */
[----:B------:R-:W-:-:S03]  /*4460*/  UMOV UR4, URZ ;  /* 0x0000003f00047c82 */ /* 0x000fc60008000000 */
[----:B------:R-:W-:-:S13]  /*4470*/  ISETP.GE.AND P1, PT, R9, UR25, PT ;  /* 0x0000001909007c0c */ /* 0x000fda000bf26270 */
[----:B------:R-:W-:Y:S05]  /*4480*/  @!P1 BRA `(.L_x_1844) ;  /* 0x0000003000089947 */ /* 0x000fea0003800000 */
[----:B------:R-:W-:Y:S01]  /*4490*/  UMOV UR5, URZ ;  /* 0x0000003f00057c82 */ /* 0x000fe20008000000 */
[----:B------:R-:W-:Y:S01]  /*44a0*/  UMOV UR4, URZ ;  /* 0x0000003f00047c82 */ /* 0x000fe20008000000 */
[----:B------:R-:W-:Y:S01]  /*44b0*/  ULDC UR29, c[0x0][0x9e4] ;  /* 0x00027900001d7ab9 */ /* 0x000fe20000000800 */
[----:B------:R-:W-:Y:S01]  /*44c0*/  ULDC UR27, c[0x0][0x288] ;  /* 0x0000a200001b7ab9 */ /* 0x000fe20000000800 */
[----:B------:R-:W-:Y:S01]  /*44d0*/  ULDC UR30, c[0x0][0x2f0] ;  /* 0x0000bc00001e7ab9 */ /* 0x000fe20000000800 */
[----:B------:R-:W-:Y:S01]  /*44e0*/  ULDC UR26, c[0x0][0x988] ;  /* 0x00026200001a7ab9 */ /* 0x000fe20000000800 */
[----:B------:R-:W-:-:S05]  /*44f0*/  ULDC UR28, c[0x0][0x9e0] ;  /* 0x00027800001c7ab9 */ /* 0x000fca0000000800 */
.L_x_1861:
[----:B------:R-:W-:Y:S01]  /*4500*/  UIADD3 UR4, UR4, 0x1, URZ ;  /* 0x0000000104047890 */ /* 0x000fe2000fffe03f */
[----:B------:R-:W-:-:S03]  /*4510*/  PLOP3.LUT P1, PT, PT, PT, UP0, 0x40, 0x0 ;  /* 0x000000000000781c */ /* 0x000fc60003f2e808 */
[----:B------:R-:W-:-:S04]  /*4520*/  UISETP.NE.AND UP2, UPT, UR4, 0x2, UPT ;  /* 0x000000020400788c */ /* 0x000fc8000bf45270 */
[----:B------:R-:W-:Y:S02]  /*4530*/  USEL UR10, URZ, 0x1, UP2 ;  /* 0x000000013f0a7887 */ /* 0x000fe40009000000 */
[----:B------:R-:W-:Y:S02]  /*4540*/  USEL UR4, UR4, URZ, UP2 ;  /* 0x0000003f04047287 */ /* 0x000fe40009000000 */
[----:B------:R-:W-:Y:S02]  /*4550*/  ULOP3.LUT UR5, UR5, UR10, URZ, 0x3c, !UPT ;  /* 0x0000000a05057292 */ /* 0x000fe4000f8e3c3f */
[----:B0-2---:R-:W-:Y:S10]  /*4560*/  @P1 BRA `(.L_x_1845) ;  /* 0x0000000000041947 */ /* 0x005ff40003800000 */
[----:B------:R-:W-:Y:S01]  /*4570*/  BPT.TRAP 0x1 ;  /* 0x000000040000795c */ /* 0x000fe20000300000 */
.L_x_1845:
[----:B------:R-:W-:Y:S01]  /*4580*/  PLOP3.LUT P2, PT, PT, PT, UP0, 0x40, 0x0 ;  /* 0x000000000000781c */ /* 0x000fe20003f4e808 */
[----:B------:R-:W-:Y:S01]  /*4590*/  ULEA UR31, UR4, UR38, 0x3 ;  /* 0x00000026041f7291 */ /* 0x000fe2000f8e183f */
[----:B------:R-:W-:-:S05]  /*45a0*/  IMAD.U32 R13, RZ, RZ, UR5 ;  /* 0x00000005ff0d7e24 */ /* 0x000fca000f8e00ff */
[----:B------:R-:W-:-:S04]  /*45b0*/  SHF.L.U32 R13, R13, 0x1f, RZ ;  /* 0x0000001f0d0d7819 */ /* 0x000fc800000006ff */
[----:B------:R0:W1:Y:S02]  /*45c0*/  SYNCS.PHASECHK.TRANS64.TRYWAIT P1, [UR31+0x22830], R13 ;  /* 0x0228300dff0075a7 */ /* 0x000064000802015f */
[----:B------:R-:W-:Y:S05]  /*45d0*/  @P2 BRA `(.L_x_1846) ;  /* 0x0000000000042947 */ /* 0x000fea0003800000 */
[----:B------:R-:W-:Y:S01]  /*45e0*/  BPT.TRAP 0x1 ;  /* 0x000000040000795c */ /* 0x000fe20000300000 */
.L_x_1846:
[----:B-1----:R-:W-:Y:S05]  /*45f0*/  @P1 BRA `(.L_x_1847) ;  /* 0x0000000000081947 */ /* 0x002fea0003800000 */
[----:B------:R-:W1:Y:S02]  /*4600*/  SYNCS.PHASECHK.TRANS64.TRYWAIT P1, [UR31+0x22830], R13 ;  /* 0x0228300dff0075a7 */ /* 0x000e64000802015f */
[----:B-1----:R-:W-:Y:S05]  /*4610*/  @!P1 BRA `(.L_x_1848) ;  /* 0x000000ec00789947 */ /* 0x002fea0003800000 */
.L_x_1847:
[----:B------:R-:W-:Y:S01]  /*4620*/  UIMAD UR22, UR4, 0x300, UR6 ;  /* 0x00000300041678a4 */ /* 0x000fe2000f8e0206 */
[----:B------:R-:W-:Y:S01]  /*4630*/  WARPGROUP.ARRIVE ;  /* 0x00000000000079c5 */ /* 0x000fe20000000000 */
[----:B------:R-:W-:Y:S01]  /*4640*/  UMOV UR23, 0x40000040 ;  /* 0x4000004000177882 */ /* 0x000fe20000000000 */
[----:B------:R-:W-:Y:S01]  /*4650*/  UMOV UR11, 0x40000040 ;  /* 0x40000040000b7882 */ /* 0x000fe20000000000 */
[----:B------:R-:W-:Y:S01]  /*4660*/  UIADD3 UR10, UR22, 0x2, URZ ;  /* 0x00000002160a7890 */ /* 0x000fe2000fffe03f */
[----:B------:R-:W-:Y:S01]  /*4670*/  ISETP.NE.AND P1, PT, R8, 0x1, PT ;  /* 0x000000010800780c */ /* 0x000fe20003f25270 */
[----:B------:R-:W-:Y:S01]  /*4680*/  UIADD3 UR14, UR22, 0x4, URZ ;  /* 0x00000004160e7890 */ /* 0x000fe2000fffe03f */
[----:B------:R-:W-:Y:S01]  /*4690*/  IMAD.MOV.U32 R20, RZ, RZ, R6 ;  /* 0x000000ffff147224 */ /* 0x000fe200078e0006 */
[----:B------:R-:W-:Y:S01]  /*46a0*/  UMOV UR15, 0x40000040 ;  /* 0x40000040000f7882 */ /* 0x000fe20000000000 */
[----:B------:R-:W-:Y:S01]  /*46b0*/  HGMMA.64x96x16.F32.BF16 R152, gdesc[UR20], RZ, !UPT, gsb0 ;  /* 0x01600000149879f0 */ /* 0x000fe2000c0018ff */
[----:B------:R-:W-:Y:S01]  /*46c0*/  UIADD3 UR18, UR22, 0x6, URZ ;  /* 0x0000000616127890 */ /* 0x000fe2000fffe03f */
[----:B------:R-:W-:Y:S01]  /*46d0*/  IMAD R14, R9, -0x60, RZ ;  /* 0xffffffa0090e7824 */ /* 0x000fe200078e02ff */
[----:B------:R-:W-:Y:S01]  /*46e0*/  UMOV UR19, 0x40000040 ;  /* 0x4000004000137882 */ /* 0x000fe20000000000 */
[----:B------:R-:W-:-:S02]  /*46f0*/  IMAD.U32 R12, RZ, RZ, UR31 ;  /* 0x0000001fff0c7e24 */ /* 0x000fc4000f8e00ff */
[----:B------:R-:W-:-:S03]  /*4700*/  VIADD R22, R14, 0x1 ;  /* 0x000000010e167836 */ /* 0x000fc60000000000 */
[----:B------:R-:W2:Y:S01]  /*4710*/  @P1 LDC R15, c[0x0][0x44c] ;  /* 0x00011300ff0f1b82 */ /* 0x000ea20000000800 */
[----:B------:R-:W-:-:S04]  /*4720*/  IMAD R21, R5, -0x2, R22 ;  /* 0xfffffffe05157824 */ /* 0x000fc800078e0216 */
[----:B------:R-:W-:-:S03]  /*4730*/  IMAD R21, R16, UR30, R21 ;  /* 0x0000001e10157c24 */ /* 0x000fc6000f8e0215 */
[----:B-1----:R-:W1:Y:S01]  /*4740*/  @P1 LDC R4, c[0x0][0x450] ;  /* 0x00011400ff041b82 */ /* 0x002e620000000800 */
[----:B--2---:R-:W-:-:S05]  /*4750*/  @P1 IMAD.HI.U32 R15, R6, R15, RZ ;  /* 0x0000000f060f1227 */ /* 0x004fca00078e00ff */
[----:B-1----:R-:W-:Y:S01]  /*4760*/  @P1 SHF.R.U32.HI R20, RZ, R4, R15 ;  /* 0x00000004ff141219 */ /* 0x002fe2000001160f */
[----:B------:R-:W-:Y:S01]  /*4770*/  @!P0 VIADD R15, R12, 0x22840 ;  /* 0x000228400c0f8836 */ /* 0x000fe20000000000 */
[----:B------:R-:W-:Y:S02]  /*4780*/  PLOP3.LUT P1, PT, PT, PT, UP1, 0x40, 0x0 ;  /* 0x000000000000781c */ /* 0x000fe40003f2e818 */
[----:B------:R-:W-:Y:S01]  /*4790*/  IADD3 R4, -R19, 0xb, RZ ;  /* 0x0000000b13047810 */ /* 0x000fe20007ffe1ff */
[----:B------:R-:W1:Y:S01]  /*47a0*/  SHFL.IDX PT, R201, R20, RZ, 0x1c1f ;  /* 0x001c1fff14c97589 */ /* 0x000e6200000e0000 */
[----:B------:R-:W-:Y:S01]  /*47b0*/  @!P0 PRMT R15, RZ, 0x654, R15 ;  /* 0x00000654ff0f8816 */ /* 0x000fe2000000000f */
[----:B------:R-:W-:Y:S02]  /*47c0*/  WARPGROUP.DEPBAR.LE gsb0, 0x0 ;  /* 0x00008000000079c5 */ /* 0x000fe40000010000 */
[----:B------:R-:W-:-:S06]  /*47d0*/  WARPGROUP.ARRIVE ;  /* 0x00000000000079c5 */ /* 0x000fcc0000000000 */
[----:B------:R-:W-:Y:S01]  /*47e0*/  HGMMA.64x96x16.F32.BF16 R152, gdesc[UR8], R152, gsb0 ;  /* 0x01600000089879f0 */ /* 0x000fe20008001898 */
[----:B------:R-:W-:Y:S02]  /*47f0*/  UMOV UR11, UR27 ;  /* 0x0000001b000b7c82 */ /* 0x000fe40008000000 */
[----:B------:R-:W-:-:S04]  /*4800*/  VIADD R21, R21, -UR11 ;  /* 0x8000000b15157c36 */ /* 0x000fc80008000000 */
[C---:B------:R-:W-:Y:S02]  /*4810*/  VIADD R22, R21.reuse, UR28 ;  /* 0x0000001c15167c36 */ /* 0x040fe40008000000 */
[----:B------:R-:W-:Y:S02]  /*4820*/  VIADD R200, R21, UR7 ;  /* 0x0000000715c87c36 */ /* 0x000fe40008000000 */
[C---:B-1----:R-:W-:Y:S02]  /*4830*/  IMAD.IADD R21, R201.reuse, 0x1, R22 ;  /* 0x00000001c9157824 */ /* 0x042fe400078e0216 */
[----:B------:R-:W-:Y:S01]  /*4840*/  IMAD.IADD R23, R201, 0x1, R200 ;  /* 0x00000001c9177824 */ /* 0x000fe200078e02c8 */
        /* <DEDUP_REMOVED lines=8> */
[----:B------:R1:W-:Y:S01]  /*48d0*/  @!P0 SYNCS.ARRIVE.TRANS64.RED.A1T0 RZ, [R15+URZ], RZ ;  /* 0x000000ff0fff89a7 */ /* 0x0003e2000810043f */
[----:B------:R-:W-:Y:S05]  /*48e0*/  @P1 BRA `(.L_x_1849) ;  /* 0x00000000005c1947 */ /* 0x000fea0003800000 */
[----:B-1----:R-:W-:Y:S01]  /*48f0*/  IMAD R15, R16, UR30, R201 ;  /* 0x0000001e100f7c24 */ /* 0x002fe2000f8e02c9 */
[----:B------:R-:W-:Y:S03]  /*4900*/  BSSY B0, `(.L_x_1850) ;  /* 0x0000011000007945 */ /* 0x000fe60003800000 */
[----:B------:R-:W-:-:S05]  /*4910*/  VIADD R15, R15, -UR11 ;  /* 0x8000000b0f0f7c36 */ /* 0x000fca0008000000 */
[----:B------:R-:W-:-:S13]  /*4920*/  ISETP.GT.AND P1, PT, R15, -0x1, PT ;  /* 0xffffffff0f00780c */ /* 0x000fda0003f24270 */
[----:B------:R-:W-:Y:S05]  /*4930*/  @P1 BRA `(.L_x_1851) ;  /* 0x0000000000201947 */ /* 0x000fea0003800000 */
[----:B------:R-:W-:Y:S01]  /*4940*/  IMAD.U32 R201, RZ, RZ, UR29 ;  /* 0x0000001dffc97e24 */ /* 0x000fe2000f8e00ff */
[----:B------:R-:W-:-:S04]  /*4950*/  LOP3.LUT R15, RZ, R15, RZ, 0x33, !PT ;  /* 0x0000000fff0f7212 */ /* 0x000fc800078e33ff */
[----:B------:R-:W-:-:S13]  /*4960*/  ISETP.NE.AND P1, PT, R201, 0x1, PT ;  /* 0x00000001c900780c */ /* 0x000fda0003f25270 */
[----:B------:R-:W1:Y:S02]  /*4970*/  @P1 LDC.64 R202, c[0x0][0x9e8] ;  /* 0x00027a00ffca1b82 */ /* 0x000e640000000a00 */
[----:B-1----:R-:W-:-:S05]  /*4980*/  @P1 IMAD.HI.U32 R202, R15, R202, RZ ;  /* 0x000000ca0fca1227 */ /* 0x002fca00078e00ff */
[----:B------:R-:W-:-:S04]  /*4990*/  @P1 SHF.R.U32.HI R15, RZ, R203, R202 ;  /* 0x000000cbff0f1219 */ /* 0x000fc800000116ca */
[----:B------:R-:W-:Y:S01]  /*49a0*/  LOP3.LUT R15, RZ, R15, RZ, 0x33, !PT ;  /* 0x0000000fff0f7212 */ /* 0x000fe200078e33ff */
[----:B------:R-:W-:Y:S06]  /*49b0*/  BRA `(.L_x_1852) ;  /* 0x0000000000147947 */ /* 0x000fec0003800000 */
.L_x_1851:
[----:B------:R-:W-:-:S05]  /*49c0*/  IMAD.U32 R201, RZ, RZ, UR29 ;  /* 0x0000001dffc97e24 */ /* 0x000fca000f8e00ff */
[----:B------:R-:W-:-:S13]  /*49d0*/  ISETP.NE.AND P1, PT, R201, 0x1, PT ;  /* 0x00000001c900780c */ /* 0x000fda0003f25270 */
[----:B------:R-:W1:Y:S02]  /*49e0*/  @P1 LDC.64 R202, c[0x0][0x9e8] ;  /* 0x00027a00ffca1b82 */ /* 0x000e640000000a00 */
[----:B-1----:R-:W-:-:S05]  /*49f0*/  @P1 IMAD.HI.U32 R202, R15, R202, RZ ;  /* 0x000000ca0fca1227 */ /* 0x002fca00078e00ff */
[----:B------:R-:W-:-:S07]  /*4a00*/  @P1 SHF.R.U32.HI R15, RZ, R203, R202 ;  /* 0x000000cbff0f1219 */ /* 0x000fce00000116ca */
.L_x_1852:
[----:B------:R-:W-:Y:S05]  /*4a10*/  BSYNC B0 ;  /* 0x0000000000007941 */ /* 0x000fea0003800000 */
.L_x_1850:
[----:B------:R-:W-:-:S04]  /*4a20*/  IMAD R202, R5, -0x2, R14 ;  /* 0xfffffffe05ca7824 */ /* 0x000fc800078e020e */
[----:B------:R-:W-:-:S05]  /*4a30*/  IMAD R202, R15, R201, R202 ;  /* 0x000000c90fca7224 */ /* 0x000fca00078e02ca */
[----:B------:R-:W-:Y:S02]  /*4a40*/  VIADDMNMX R21, R202, R201, R21, PT ;  /* 0x000000c9ca157246 */ /* 0x000fe40003800115 */
[----:B------:R-:W-:-:S07]  /*4a50*/  VIMNMX R23, R23, R202, !PT ;  /* 0x000000ca17177248 */ /* 0x000fce0007fe0100 */
.L_x_1849:
[C---:B------:R-:W-:Y:S02]  /*4a60*/  ISETP.GE.AND P1, PT, R14.reuse, 0x1, PT ;  /* 0x000000010e00780c */ /* 0x040fe40003f26270 */
[----:B------:R-:W-:Y:S02]  /*4a70*/  ISETP.GE.AND P4, PT, R14, 0x9, PT ;  /* 0x000000090e00780c */ /* 0x000fe40003f86270 */
[----:B------:R-:W-:Y:S02]  /*4a80*/  LOP3.LUT R17, R17, 0xfffbffff, RZ, 0xc0, !PT ;  /* 0xfffbffff11117812 */ /* 0x000fe400078ec0ff */
[----:B------:R-:W-:-:S04]  /*4a90*/  ISETP.GT.AND P2, PT, R23, RZ, !P1 ;  /* 0x000000ff1700720c */ /* 0x000fc80004f44270 */
[----:B------:R-:W-:-:S03]  /*4aa0*/  ISETP.LT.OR P2, PT, R21, 0x1, P2 ;  /* 0x000000011500780c */ /* 0x000fc60001741670 */
[----:B------:R-:W-:Y:S02]  /*4ab0*/  @P1 LOP3.LUT R17, R17, 0x40000, RZ, 0xfc, !PT ;  /* 0x0004000011111812 */ /* 0x000fe400078efcff */
[----:B------:R-:W-:Y:S02]  /*4ac0*/  ISETP.GE.AND P1, PT, R14, 0x2, PT ;  /* 0x000000020e00780c */ /* 0x000fe40003f26270 */
[----:B------:R-:W-:Y:S02]  /*4ad0*/  LOP3.LUT R17, R17, 0xfffffffd, RZ, 0xc0, !PT ;  /* 0xfffffffd11117812 */ /* 0x000fe400078ec0ff */
[----:B-1----:R-:W-:Y:S02]  /*4ae0*/  FSEL R15, R152, -INF , !P2 ;  /* 0xff800000980f7808 */ /* 0x002fe40005000000 */
[----:B------:R-:W-:Y:S02]  /*4af0*/  ISETP.GT.AND P3, PT, R23, 0x1, !P1 ;  /* 0x000000011700780c */ /* 0x000fe40004f64270 */
[----:B------:R-:W-:-:S02]  /*4b00*/  @P4 LOP3.LUT R17, R17, 0x2, RZ, 0xfc, !PT ;  /* 0x0000000211114812 */ /* 0x000fc400078efcff */
[----:B------:R-:W-:Y:S02]  /*4b10*/  ISETP.GT.AND P2, PT, R23, 0x8, !P4 ;  /* 0x000000081700780c */ /* 0x000fe40006744270 */
[C---:B------:R-:W-:Y:S02]  /*4b20*/  ISETP.GE.AND P4, PT, R14.reuse, 0xa, PT ;  /* 0x0000000a0e00780c */ /* 0x040fe40003f86270 */
[C---:B------:R-:W-:Y:S02]  /*4b30*/  ISETP.LT.OR P3, PT, R21.reuse, 0x2, P3 ;  /* 0x000000021500780c */ /* 0x040fe40001f61670 */
[----:B------:R-:W-:Y:S02]  /*4b40*/  ISETP.LT.OR P2, PT, R21, 0x9, P2 ;  /* 0x000000091500780c */ /* 0x000fe40001741670 */
[----:B------:R-:W-:Y:S02]  /*4b50*/  FSEL R153, R153, -INF , !P3 ;  /* 0xff80000099997808 */ /* 0x000fe40005800000 */
[----:B------:R-:W-:-:S02]  /*4b60*/  ISETP.GE.AND P3, PT, R14, 0x11, PT ;  /* 0x000000110e00780c */ /* 0x000fc40003f66270 */
[----:B------:R-:W-:Y:S02]  /*4b70*/  LOP3.LUT R17, R17, 0xfffffffb, RZ, 0xc0, !PT ;  /* 0xfffffffb11117812 */ /* 0x000fe400078ec0ff */
[----:B------:R-:W-:Y:S02]  /*4b80*/  FSEL R156, R156, -INF , !P2 ;  /* 0xff8000009c9c7808 */ /* 0x000fe40005000000 */
[----:B------:R-:W-:Y:S02]  /*4b90*/  ISETP.GT.AND P2, PT, R23, 0x9, !P4 ;  /* 0x000000091700780c */ /* 0x000fe40006744270 */
[----:B------:R-:W-:Y:S02]  /*4ba0*/  @P4 LOP3.LUT R17, R17, 0x4, RZ, 0xfc, !PT ;  /* 0x0000000411114812 */ /* 0x000fe400078efcff */
[----:B------:R-:W-:Y:S02]  /*4bb0*/  ISETP.LT.OR P2, PT, R21, 0xa, P2 ;  /* 0x0000000a1500780c */ /* 0x000fe40001741670 */
[----:B------:R-:W-:-:S02]  /*4bc0*/  LOP3.LUT R17, R17, 0xfffffff7, RZ, 0xc0, !PT ;  /* 0xfffffff711117812 */ /* 0x000fc400078ec0ff */
[----:B------:R-:W-:Y:S02]  /*4bd0*/  FSEL R157, R157, -INF , !P2 ;  /* 0xff8000009d9d7808 */ /* 0x000fe40005000000 */
[----:B------:R-:W-:Y:S02]  /*4be0*/  @P3 LOP3.LUT R17, R17, 0x8, RZ, 0xfc, !PT ;  /* 0x0000000811113812 */ /* 0x000fe400078efcff */
[----:B------:R-:W-:Y:S02]  /*4bf0*/  ISETP.GT.AND P2, PT, R23, 0x10, !P3 ;  /* 0x000000101700780c */ /* 0x000fe40005f44270 */
[----:B------:R-:W-:Y:S02]  /*4c00*/  ISETP.GE.AND P3, PT, R14, 0x12, PT ;  /* 0x000000120e00780c */ /* 0x000fe40003f66270 */
[----:B------:R-:W-:Y:S02]  /*4c10*/  ISETP.LT.OR P2, PT, R21, 0x11, P2 ;  /* 0x000000111500780c */ /* 0x000fe40001741670 */
[----:B------:R-:W-:-:S02]  /*4c20*/  LOP3.LUT R17, R17, 0xffffffef, RZ, 0xc0, !PT ;  /* 0xffffffef11117812 */ /* 0x000fc400078ec0ff */
[----:B------:R-:W-:Y:S02]  /*4c30*/  FSEL R160, R160, -INF , !P2 ;  /* 0xff800000a0a07808 */ /* 0x000fe40005000000 */
[----:B------:R-:W-:-:S04]  /*4c40*/  ISETP.GT.AND P2, PT, R23, 0x11, !P3 ;  /* 0x000000111700780c */ /* 0x000fc80005f44270 */
[----:B------:R-:W-:Y:S02]  /*4c50*/  ISETP.LT.OR P2, PT, R21, 0x12, P2 ;  /* 0x000000121500780c */ /* 0x000fe40001741670 */
[----:B------:R-:W-:Y:S02]  /*4c60*/  @P3 LOP3.LUT R17, R17, 0x10, RZ, 0xfc, !PT ;  /* 0x0000001011113812 */ /* 0x000fe400078efcff */
[----:B------:R-:W-:Y:S02]  /*4c70*/  ISETP.GE.AND P3, PT, R14, 0x19, PT ;  /* 0x000000190e00780c */ /* 0x000fe40003f66270 */
[----:B------:R-:W-:Y:S02]  /*4c80*/  LOP3.LUT R17, R17, 0xfffdffff, RZ, 0xc0, !PT ;  /* 0xfffdffff11117812 */ /* 0x000fe400078ec0ff */
[----:B------:R-:W-:Y:S02]  /*4c90*/  FSEL R161, R161, -INF , !P2 ;  /* 0xff800000a1a17808 */ /* 0x000fe40005000000 */
[----:B------:R-:W-:-:S04]  /*4ca0*/  ISETP.GT.AND P2, PT, R23, 0x18, !P3 ;  /* 0x000000181700780c */ /* 0x000fc80005f44270 */
[----:B------:R-:W-:-:S03]  /*4cb0*/  ISETP.LT.OR P2, PT, R21, 0x19, P2 ;  /* 0x000000191500780c */ /* 0x000fc60001741670 */
        /* <DEDUP_REMOVED lines=62> */
[----:B------:R-:W-:Y:S02]  /*50a0*/  FSEL R184, R184, -INF , !P2 ;  /* 0xff800000b8b87808 */ /* 0x000fe40005000000 */
[----:B------:R-:W-:Y:S02]  /*50b0*/  LOP3.LUT R17, R17, 0xffffffbf, RZ, 0xc0, !PT ;  /* 0xffffffbf11117812 */ /* 0x000fe400078ec0ff */
[----:B------:R-:W-:-:S04]  /*50c0*/  ISETP.GT.AND P2, PT, R23, 0x41, !P3 ;  /* 0x000000411700780c */ /* 0x000fc80005f44270 */
[----:B------:R-:W-:-:S03]  /*50d0*/  ISETP.LT.OR P2, PT, R21, 0x42, P2 ;  /* 0x000000421500780c */ /* 0x000fc60001741670 */
[----:B------:R-:W-:Y:S02]  /*50e0*/  @P3 LOP3.LUT R17, R17, 0x40, RZ, 0xfc, !PT ;  /* 0x0000004011113812 */ /* 0x000fe400078efcff */
[----:B------:R-:W-:Y:S02]  /*50f0*/  ISETP.GE.AND P3, PT, R14, 0x49, PT ;  /* 0x000000490e00780c */ /* 0x000fe40003f66270 */
[----:B------:R-:W-:Y:S02]  /*5100*/  FSEL R185, R185, -INF , !P2 ;  /* 0xff800000b9b97808 */ /* 0x000fe40005000000 */
[----:B------:R-:W-:Y:S02]  /*5110*/  ISETP.GT.AND P2, PT, R23, 0x48, !P3 ;  /* 0x000000481700780c */ /* 0x000fe40005f44270 */
[----:B------:R-:W-:Y:S02]  /*5120*/  LOP3.LUT R17, R17, 0xffffffdf, RZ, 0xc0, !PT ;  /* 0xffffffdf11117812 */ /* 0x000fe400078ec0ff */
[----:B------:R-:W-:-:S04]  /*5130*/  ISETP.LT.OR P2, PT, R21, 0x49, P2 ;  /* 0x000000491500780c */ /* 0x000fc80001741670 */
[----:B------:R-:W-:Y:S02]  /*5140*/  FSEL R188, R188, -INF , !P2 ;  /* 0xff800000bcbc7808 */ /* 0x000fe40005000000 */
[----:B------:R-:W-:Y:S02]  /*5150*/  ISETP.GE.AND P2, PT, R14, 0x4a, PT ;  /* 0x0000004a0e00780c */ /* 0x000fe40003f46270 */
[----:B------:R-:W-:Y:S02]  /*5160*/  @P3 LOP3.LUT R17, R17, 0x20, RZ, 0xfc, !PT ;  /* 0x0000002011113812 */ /* 0x000fe400078efcff */
[----:B------:R-:W-:Y:S02]  /*5170*/  ISETP.GT.AND P3, PT, R23, 0x49, !P2 ;  /* 0x000000491700780c */ /* 0x000fe40005764270 */
[----:B------:R-:W-:Y:S02]  /*5180*/  LOP3.LUT R17, R17, 0xfffffffe, RZ, 0xc0, !PT ;  /* 0xfffffffe11117812 */ /* 0x000fe400078ec0ff */
[----:B------:R-:W-:-:S04]  /*5190*/  ISETP.LT.OR P3, PT, R21, 0x4a, P3 ;  /* 0x0000004a1500780c */ /* 0x000fc80001f61670 */
[----:B------:R-:W-:Y:S02]  /*51a0*/  FSEL R189, R189, -INF , !P3 ;  /* 0xff800000bdbd7808 */ /* 0x000fe40005800000 */
[----:B------:R-:W-:-:S04]  /*51b0*/  ISETP.GE.AND P3, PT, R14, 0x51, PT ;  /* 0x000000510e00780c */ /* 0x000fc80003f66270 */
[----:B------:R-:W-:-:S04]  /*51c0*/  ISETP.GT.AND P4, PT, R23, 0x50, !P3 ;  /* 0x000000501700780c */ /* 0x000fc80005f84270 */
        /* <DEDUP_REMOVED lines=10> */
[----:B------:R-:W-:-:S13]  /*5270*/  ISETP.GE.AND P6, PT, R14, 0x5a, PT ;  /* 0x0000005a0e00780c */ /* 0x000fda0003fc6270 */
[----:B------:R-:W-:Y:S02]  /*5280*/  @P6 LOP3.LUT R17, R17, 0x1, RZ, 0xfc, !PT ;  /* 0x0000000111116812 */ /* 0x000fe400078efcff */
[----:B------:R-:W-:-:S04]  /*5290*/  ISETP.GT.AND P6, PT, R23, 0x59, !P6 ;  /* 0x000000591700780c */ /* 0x000fc800077c4270 */
[----:B------:R-:W-:Y:S02]  /*52a0*/  ISETP.LT.OR P6, PT, R21, 0x5a, P6 ;  /* 0x0000005a1500780c */ /* 0x000fe400037c1670 */
[----:B------:R-:W1:Y:S02]  /*52b0*/  SHFL.IDX PT, R21, R20, 0x1, 0x1c1f ;  /* 0x003c1f0014157f89 */ /* 0x000e6400000e0000 */
[----:B------:R-:W-:Y:S02]  /*52c0*/  FSEL R197, R197, -INF , !P6 ;  /* 0xff800000c5c57808 */ /* 0x000fe40007000000 */
[----:B------:R-:W-:Y:S01]  /*52d0*/  PLOP3.LUT P6, PT, PT, PT, UP1, 0x40, 0x0 ;  /* 0x000000000000781c */ /* 0x000fe20003fce818 */
[--C-:B-1----:R-:W-:Y:S02]  /*52e0*/  IMAD.IADD R22, R22, 0x1, R21.reuse ;  /* 0x0000000116167824 */ /* 0x102fe400078e0215 */
[----:B------:R-:W-:-:S10]  /*52f0*/  IMAD.IADD R200, R200, 0x1, R21 ;  /* 0x00000001c8c87824 */ /* 0x000fd400078e0215 */
[----:B------:R-:W-:Y:S05]  /*5300*/  @P6 BRA `(.L_x_1853) ;  /* 0x00000000005c6947 */ /* 0x000fea0003800000 */
[----:B------:R-:W-:Y:S01]  /*5310*/  IMAD R20, R16, UR30, R21 ;  /* 0x0000001e10147c24 */ /* 0x000fe2000f8e0215 */
        /* <DEDUP_REMOVED lines=12> */
.L_x_1855:
[----:B------:R-:W-:-:S05]  /*53e0*/  IMAD.U32 R152, RZ, RZ, UR29 ;  /* 0x0000001dff987e24 */ /* 0x000fca000f8e00ff */
[----:B------:R-:W-:-:S13]  /*53f0*/  ISETP.NE.AND P6, PT, R152, 0x1, PT ;  /* 0x000000019800780c */ /* 0x000fda0003fc5270 */
[----:B------:R-:W1:Y:S02]  /*5400*/  @P6 LDC.64 R20, c[0x0][0x9e8] ;  /* 0x00027a00ff146b82 */ /* 0x000e640000000a00 */
[----:B-1----:R-:W-:-:S05]  /*5410*/  @P6 IMAD.HI.U32 R20, R23, R20, RZ ;  /* 0x0000001417146227 */ /* 0x002fca00078e00ff */
[----:B------:R-:W-:-:S07]  /*5420*/  @P6 SHF.R.U32.HI R23, RZ, R21, R20 ;  /* 0x00000015ff176219 */ /* 0x000fce0000011614 */
.L_x_1856:
[----:B------:R-:W-:Y:S05]  /*5430*/  BSYNC B0 ;  /* 0x0000000000007941 */ /* 0x000fea0003800000 */
.L_x_1854:
[----:B------:R-:W-:-:S04]  /*5440*/  IMAD R14, R5, -0x2, R14 ;  /* 0xfffffffe050e7824 */ /* 0x000fc800078e020e */
[----:B------:R-:W-:-:S05]  /*5450*/  IMAD R23, R23, R152, R14 ;  /* 0x0000009817177224 */ /* 0x000fca00078e020e */
[----:B------:R-:W-:Y:S02]  /*5460*/  VIADDMNMX R22, R23, R152, R22, PT ;  /* 0x0000009817167246 */ /* 0x000fe40003800116 */
[----:B------:R-:W-:-:S07]  /*5470*/  VIMNMX R200, R200, R23, !PT ;  /* 0x00000017c8c87248 */ /* 0x000fce0007fe0100 */
.L_x_1853:
[----:B------:R-:W-:Y:S01]  /*5480*/  ISETP.GT.AND P1, PT, R200, 0x1, !P1 ;  /* 0x00000001c800780c */ /* 0x000fe20004f24270 */
[----:B------:R-:W-:Y:S01]  /*5490*/  UMOV UR10, UR26 ;  /* 0x0000001a000a7c82 */ /* 0x000fe20008000000 */
[----:B------:R-:W-:Y:S02]  /*54a0*/  LOP3.LUT P6, RZ, R17, 0x10000, RZ, 0xc0, !PT ;  /* 0x0001000011ff7812 */ /* 0x000fe400078cc0ff */
[----:B------:R-:W-:Y:S02]  /*54b0*/  ISETP.LT.OR P1, PT, R22, 0x2, P1 ;  /* 0x000000021600780c */ /* 0x000fe40000f21670 */
[----:B------:R-:W-:Y:S02]  /*54c0*/  FMNMX.FTZ R14, R15, R0, !PT ;  /* 0x000000000f0e7209 */ /* 0x000fe40007810000 */
[----:B------:R-:W-:Y:S02]  /*54d0*/  FSEL R155, R155, -INF , !P1 ;  /* 0xff8000009b9b7808 */ /* 0x000fe40004800000 */
[----:B------:R-:W-:-:S02]  /*54e0*/  LOP3.LUT P1, RZ, R17, 0x2, RZ, 0xc0, !PT ;  /* 0x0000000211ff7812 */ /* 0x000fc4000782c0ff */
[----:B------:R-:W-:Y:S02]  /*54f0*/  FMNMX.FTZ R21, R153, R14, !PT ;  /* 0x0000000e99157209 */ /* 0x000fe40007810000 */
[----:B------:R-:W-:Y:S02]  /*5500*/  ISETP.GT.AND P1, PT, R200, 0x8, !P1 ;  /* 0x00000008c800780c */ /* 0x000fe40004f24270 */
[----:B------:R-:W-:Y:S02]  /*5510*/  FMNMX.FTZ R14, R156, R21, !PT ;  /* 0x000000159c0e7209 */ /* 0x000fe40007810000 */
[----:B------:R-:W-:Y:S02]  /*5520*/  ISETP.LT.OR P1, PT, R22, 0x9, P1 ;  /* 0x000000091600780c */ /* 0x000fe40000f21670 */
[----:B------:R-:W-:Y:S02]  /*5530*/  FMNMX.FTZ R21, R157, R14, !PT ;  /* 0x0000000e9d157209 */ /* 0x000fe40007810000 */
[----:B------:R-:W-:-:S02]  /*5540*/  FSEL R158, R158, -INF , !P1 ;  /* 0xff8000009e9e7808 */ /* 0x000fc40004800000 */
[----:B------:R-:W-:Y:S02]  /*5550*/  LOP3.LUT P1, RZ, R17, 0x4, RZ, 0xc0, !PT ;  /* 0x0000000411ff7812 */ /* 0x000fe4000782c0ff */
[----:B------:R-:W-:Y:S02]  /*5560*/  FMNMX.FTZ R14, R160, R21, !PT ;  /* 0x00000015a00e7209 */ /* 0x000fe40007810000 */
[----:B------:R-:W-:Y:S02]  /*5570*/  ISETP.GT.AND P1, PT, R200, 0x9, !P1 ;  /* 0x00000009c800780c */ /* 0x000fe40004f24270 */
[----:B------:R-:W-:Y:S02]  /*5580*/  FMNMX.FTZ R21, R161, R14, !PT ;  /* 0x0000000ea1157209 */ /* 0x000fe40007810000 */
[----:B------:R-:W-:Y:S02]  /*5590*/  ISETP.LT.OR P1, PT, R22, 0xa, P1 ;  /* 0x0000000a1600780c */ /* 0x000fe40000f21670 */
[----:B------:R-:W-:-:S02]  /*55a0*/  FMNMX.FTZ R14, R164, R21, !PT ;  /* 0x00000015a40e7209 */ /* 0x000fc40007810000 */
[----:B------:R-:W-:Y:S02]  /*55b0*/  FSEL R159, R159, -INF , !P1 ;  /* 0xff8000009f9f7808 */ /* 0x000fe40004800000 */
[----:B------:R-:W-:Y:S02]  /*55c0*/  LOP3.LUT P1, RZ, R17, 0x8, RZ, 0xc0, !PT ;  /* 0x0000000811ff7812 */ /* 0x000fe4000782c0ff */
[----:B------:R-:W-:Y:S02]  /*55d0*/  FMNMX.FTZ R21, R165, R14, !PT ;  /* 0x0000000ea5157209 */ /* 0x000fe40007810000 */
[----:B------:R-:W-:Y:S02]  /*55e0*/  ISETP.GT.AND P1, PT, R200, 0x10, !P1 ;  /* 0x00000010c800780c */ /* 0x000fe40004f24270 */
[----:B------:R-:W-:Y:S02]  /*55f0*/  FMNMX.FTZ R14, R168, R21, !PT ;  /* 0x00000015a80e7209 */ /* 0x000fe40007810000 */
[----:B------:R-:W-:-:S02]  /*5600*/  ISETP.LT.OR P1, PT, R22, 0x11, P1 ;  /* 0x000000111600780c */ /* 0x000fc40000f21670 */
[----:B------:R-:W-:Y:S02]  /*5610*/  FMNMX.FTZ R21, R169, R14, !PT ;  /* 0x0000000ea9157209 */ /* 0x000fe40007810000 */
[----:B------:R-:W-:Y:S02]  /*5620*/  FSEL R162, R162, -INF , !P1 ;  /* 0xff800000a2a27808 */ /* 0x000fe40004800000 */
[----:B------:R-:W-:Y:S02]  /*5630*/  LOP3.LUT P1, RZ, R17, 0x10, RZ, 0xc0, !PT ;  /* 0x0000001011ff7812 */ /* 0x000fe4000782c0ff */
[----:B------:R-:W-:Y:S02]  /*5640*/  FMNMX.FTZ R14, R172, R21, !PT ;  /* 0x00000015ac0e7209 */ /* 0x000fe40007810000 */
[----:B------:R-:W-:Y:S02]  /*5650*/  ISETP.GT.AND P1, PT, R200, 0x11, !P1 ;  /* 0x00000011c800780c */ /* 0x000fe40004f24270 */
[----:B------:R-:W-:-:S02]  /*5660*/  FMNMX.FTZ R21, R173, R14, !PT ;  /* 0x0000000ead157209 */ /* 0x000fc40007810000 */
[----:B------:R-:W-:Y:S02]  /*5670*/  ISETP.LT.OR P1, PT, R22, 0x12, P1 ;  /* 0x000000121600780c */ /* 0x000fe40000f21670 */
[----:B------:R-:W-:Y:S02]  /*5680*/  FMNMX.FTZ R14, R176, R21, !PT ;  /* 0x00000015b00e7209 */ /* 0x000fe40007810000 */
[----:B------:R-:W-:Y:S02]  /*5690*/  FSEL R163, R163, -INF , !P1 ;  /* 0xff800000a3a37808 */ /* 0x000fe40004800000 */
[----:B------:R-:W-:Y:S02]  /*56a0*/  LOP3.LUT P1, RZ, R17, 0x20000, RZ, 0xc0, !PT ;  /* 0x0002000011ff7812 */ /* 0x000fe4000782c0ff */
[----:B------:R-:W-:Y:S02]  /*56b0*/  FMNMX.FTZ R21, R177, R14, !PT ;  /* 0x0000000eb1157209 */ /* 0x000fe40007810000 */
[----:B------:R-:W-:-:S02]  /*56c0*/  ISETP.GT.AND P1, PT, R200, 0x18, !P1 ;  /* 0x00000018c800780c */ /* 0x000fc40004f24270 */
[----:B------:R-:W-:Y:S02]  /*56d0*/  FMNMX.FTZ R14, R180, R21, !PT ;  /* 0x00000015b40e7209 */ /* 0x000fe40007810000 */
[----:B------:R-:W-:Y:S02]  /*56e0*/  ISETP.LT.OR P1, PT, R22, 0x19, P1 ;  /* 0x000000191600780c */ /* 0x000fe40000f21670 */
[----:B------:R-:W-:Y:S02]  /*56f0*/  FMNMX.FTZ R21, R181, R14, !PT ;  /* 0x0000000eb5157209 */ /* 0x000fe40007810000 */
[----:B------:R-:W-:Y:S02]  /*5700*/  FSEL R166, R166, -INF , !P1 ;  /* 0xff800000a6a67808 */ /* 0x000fe40004800000 */
        /* <DEDUP_REMOVED lines=12> */
[----:B------:R-:W-:Y:S02]  /*57d0*/  LOP3.LUT P1, RZ, R17, 0x4000, RZ, 0xc0, !PT ;  /* 0x0000400011ff7812 */ /* 0x000fe4000782c0ff */
[----:B------:R-:W-:-:S02]  /*57e0*/  FMNMX.FTZ R21, R193, R14, !PT ;  /* 0x0000000ec1157209 */ /* 0x000fc40007810000 */
[----:B------:R-:W-:Y:S02]  /*57f0*/  ISETP.GT.AND P1, PT, R200, 0x21, !P1 ;  /* 0x00000021c800780c */ /* 0x000fe40004f24270 */
[----:B------:R-:W-:Y:S02]  /*5800*/  FMNMX.FTZ R14, R196, R21, !PT ;  /* 0x00000015c40e7209 */ /* 0x000fe40007810000 */
[----:B------:R-:W-:Y:S02]  /*5810*/  ISETP.LT.OR P1, PT, R22, 0x22, P1 ;  /* 0x000000221600780c */ /* 0x000fe40000f21670 */
[----:B------:R-:W-:Y:S02]  /*5820*/  FMNMX.FTZ R20, R197, R14, !PT ;  /* 0x0000000ec5147209 */ /* 0x000fe40007810000 */
[----:B------:R-:W-:Y:S02]  /*5830*/  FSEL R171, R171, -INF , !P1 ;  /* 0xff800000abab7808 */ /* 0x000fe40004800000 */
[C---:B------:R-:W-:Y:S01]  /*5840*/  LOP3.LUT P1, RZ, R17.reuse, 0x2000, RZ, 0xc0, !PT ;  /* 0x0000200011ff7812 */ /* 0x040fe2000782c0ff */
[----:B------:R-:W1:Y:S01]  /*5850*/  SHFL.BFLY PT, R21, R20, 0x2, 0x1f ;  /* 0x0c401f0014157f89 */ /* 0x000e6200000e0000 */
[----:B------:R-:W-:-:S02]  /*5860*/  LOP3.LUT P6, RZ, R17, 0x20, RZ, 0xc0, !PT ;  /* 0x0000002011ff7812 */ /* 0x000fc400078cc0ff */
[C---:B------:R-:W-:Y:S02]  /*5870*/  ISETP.GT.AND P1, PT, R200.reuse, 0x28, !P1 ;  /* 0x00000028c800780c */ /* 0x040fe40004f24270 */
[----:B------:R-:W-:Y:S02]  /*5880*/  ISETP.GT.AND P2, PT, R200, 0x49, !P2 ;  /* 0x00000049c800780c */ /* 0x000fe40005744270 */
[C---:B------:R-:W-:Y:S02]  /*5890*/  ISETP.LT.OR P1, PT, R22.reuse, 0x29, P1 ;  /* 0x000000291600780c */ /* 0x040fe40000f21670 */
[----:B------:R-:W-:Y:S02]  /*58a0*/  ISETP.LT.OR P2, PT, R22, 0x4a, P2 ;  /* 0x0000004a1600780c */ /* 0x000fe40001741670 */
[----:B------:R-:W-:Y:S02]  /*58b0*/  FSEL R174, R174, -INF , !P1 ;  /* 0xff800000aeae7808 */ /* 0x000fe40004800000 */
[----:B------:R-:W-:-:S02]  /*58c0*/  LOP3.LUT P1, RZ, R17, 0x1000, RZ, 0xc0, !PT ;  /* 0x0000100011ff7812 */ /* 0x000fc4000782c0ff */
[C---:B------:R-:W-:Y:S02]  /*58d0*/  ISETP.GT.AND P3, PT, R200.reuse, 0x50, !P3 ;  /* 0x00000050c800780c */ /* 0x040fe40005f64270 */
[----:B------:R-:W-:Y:S02]  /*58e0*/  ISETP.GT.AND P1, PT, R200, 0x29, !P1 ;  /* 0x00000029c800780c */ /* 0x000fe40004f24270 */
[----:B------:R-:W-:Y:S02]  /*58f0*/  FSEL R191, R191, -INF , !P2 ;  /* 0xff800000bfbf7808 */ /* 0x000fe40005000000 */
[----:B------:R-:W-:Y:S02]  /*5900*/  ISETP.LT.OR P1, PT, R22, 0x2a, P1 ;  /* 0x0000002a1600780c */ /* 0x000fe40000f21670 */
[----:B------:R-:W-:Y:S02]  /*5910*/  ISETP.GT.AND P4, PT, R200, 0x51, !P4 ;  /* 0x00000051c800780c */ /* 0x000fe40006784270 */
[----:B------:R-:W-:-:S02]  /*5920*/  FSEL R175, R175, -INF , !P1 ;  /* 0xff800000afaf7808 */ /* 0x000fc40004800000 */
[----:B------:R-:W-:Y:S02]  /*5930*/  LOP3.LUT P1, RZ, R17, 0x800, RZ, 0xc0, !PT ;  /* 0x0000080011ff7812 */ /* 0x000fe4000782c0ff */
[----:B-1----:R-:W-:Y:S02]  /*5940*/  FMNMX.FTZ R21, R20, R21, !PT ;  /* 0x0000001514157209 */ /* 0x002fe40007810000 */
[----:B------:R-:W-:Y:S02]  /*5950*/  ISETP.GT.AND P1, PT, R200, 0x30, !P1 ;  /* 0x00000030c800780c */ /* 0x000fe40004f24270 */
[C---:B------:R-:W-:Y:S01]  /*5960*/  ISETP.LT.OR P3, PT, R22.reuse, 0x51, P3 ;  /* 0x000000511600780c */ /* 0x040fe20001f61670 */
[----:B------:R-:W1:Y:S01]  /*5970*/  SHFL.BFLY PT, R14, R21, 0x1, 0x1f ;  /* 0x0c201f00150e7f89 */ /* 0x000e6200000e0000 */
[----:B------:R-:W-:Y:S02]  /*5980*/  ISETP.LT.OR P1, PT, R22, 0x31, P1 ;  /* 0x000000311600780c */ /* 0x000fe40000f21670 */
[----:B------:R-:W-:-:S02]  /*5990*/  ISETP.GT.AND P5, PT, R200, 0x58, !P5 ;  /* 0x00000058c800780c */ /* 0x000fc40006fa4270 */
[----:B------:R-:W-:Y:S02]  /*59a0*/  FSEL R178, R178, -INF , !P1 ;  /* 0xff800000b2b27808 */ /* 0x000fe40004800000 */
[----:B------:R-:W-:Y:S02]  /*59b0*/  LOP3.LUT P1, RZ, R17, 0x400, RZ, 0xc0, !PT ;  /* 0x0000040011ff7812 */ /* 0x000fe4000782c0ff */
[----:B------:R-:W-:Y:S02]  /*59c0*/  ISETP.LT.OR P4, PT, R22, 0x52, P4 ;  /* 0x000000521600780c */ /* 0x000fe40002781670 */
[----:B------:R-:W-:Y:S02]  /*59d0*/  ISETP.GT.AND P1, PT, R200, 0x31, !P1 ;  /* 0x00000031c800780c */ /* 0x000fe40004f24270 */
[----:B------:R-:W-:Y:S02]  /*59e0*/  FSEL R194, R194, -INF , !P3 ;  /* 0xff800000c2c27808 */ /* 0x000fe40005800000 */
[----:B------:R-:W-:-:S02]  /*59f0*/  ISETP.LT.OR P1, PT, R22, 0x32, P1 ;  /* 0x000000321600780c */ /* 0x000fc40000f21670 */
[----:B------:R-:W-:Y:S02]  /*5a00*/  ISETP.LT.OR P5, PT, R22, 0x59, P5 ;  /* 0x000000591600780c */ /* 0x000fe40002fa1670 */
[----:B------:R-:W-:Y:S02]  /*5a10*/  FSEL R179, R179, -INF , !P1 ;  /* 0xff800000b3b37808 */ /* 0x000fe40004800000 */
[----:B------:R-:W-:Y:S02]  /*5a20*/  LOP3.LUT P1, RZ, R17, 0x200, RZ, 0xc0, !PT ;  /* 0x0000020011ff7812 */ /* 0x000fe4000782c0ff */
[----:B------:R-:W-:Y:S02]  /*5a30*/  FSEL R195, R195, -INF , !P4 ;  /* 0xff800000c3c37808 */ /* 0x000fe40006000000 */
[----:B------:R-:W-:Y:S02]  /*5a40*/  ISETP.GT.AND P1, PT, R200, 0x38, !P1 ;  /* 0x00000038c800780c */ /* 0x000fe40004f24270 */
[----:B-1----:R-:W-:-:S02]  /*5a50*/  FMNMX.FTZ R14, R21, R14, !PT ;  /* 0x0000000e150e7209 */ /* 0x002fc40007810000 */
[----:B------:R-:W-:Y:S02]  /*5a60*/  ISETP.LT.OR P1, PT, R22, 0x39, P1 ;  /* 0x000000391600780c */ /* 0x000fe40000f21670 */
[----:B------:R-:W-:Y:S01]  /*5a70*/  FSEL R198, R198, -INF , !P5 ;  /* 0xff800000c6c67808 */ /* 0x000fe20006800000 */
[----:B------:R-:W-:Y:S01]  /*5a80*/  FMUL.FTZ R202, R14, UR10 ;  /* 0x0000000a0eca7c20 */ /* 0x000fe20008410000 */
[----:B------:R-:W-:Y:S02]  /*5a90*/  FSEL R182, R182, -INF , !P1 ;  /* 0xff800000b6b67808 */ /* 0x000fe40004800000 */
[----:B------:R-:W-:-:S04]  /*5aa0*/  LOP3.LUT P1, RZ, R17, 0x100, RZ, 0xc0, !PT ;  /* 0x0000010011ff7812 */ /* 0x000fc8000782c0ff */
[----:B------:R-:W-:-:S04]  /*5ab0*/  ISETP.GT.AND P1, PT, R200, 0x39, !P1 ;  /* 0x00000039c800780c */ /* 0x000fc80004f24270 */
[----:B------:R-:W-:-:S04]  /*5ac0*/  ISETP.LT.OR P1, PT, R22, 0x3a, P1 ;  /* 0x0000003a1600780c */ /* 0x000fc80000f21670 */
        /* <DEDUP_REMOVED lines=9> */
[----:B------:R-:W-:Y:S02]  /*5b60*/  ISETP.GT.AND P1, PT, R200, 0x48, !P6 ;  /* 0x00000048c800780c */ /* 0x000fe40007724270 */
[----:B------:R-:W-:Y:S02]  /*5b70*/  LOP3.LUT P6, RZ, R17, 0x40000, RZ, 0xc0, !PT ;  /* 0x0004000011ff7812 */ /* 0x000fe400078cc0ff */
[----:B------:R-:W-:-:S04]  /*5b80*/  ISETP.LT.OR P1, PT, R22, 0x49, P1 ;  /* 0x000000491600780c */ /* 0x000fc80000f21670 */
[----:B------:R-:W-:Y:S02]  /*5b90*/  FSEL R190, R190, -INF , !P1 ;  /* 0xff800000bebe7808 */ /* 0x000fe40004800000 */
[----:B------:R-:W-:Y:S02]  /*5ba0*/  ISETP.GT.AND P1, PT, R200, RZ, !P6 ;  /* 0x000000ffc800720c */ /* 0x000fe40007724270 */
[----:B------:R-:W-:Y:S02]  /*5bb0*/  LOP3.LUT P6, RZ, R17, 0x1, RZ, 0xc0, !PT ;  /* 0x0000000111ff7812 */ /* 0x000fe400078cc0ff */
[----:B------:R-:W-:Y:S02]  /*5bc0*/  ISETP.LT.OR P1, PT, R22, 0x1, P1 ;  /* 0x000000011600780c */ /* 0x000fe40000f21670 */
[----:B------:R-:W-:Y:S02]  /*5bd0*/  ISETP.GT.AND P2, PT, R200, 0x59, !P6 ;  /* 0x00000059c800780c */ /* 0x000fe40007744270 */
[----:B------:R-:W-:-:S02]  /*5be0*/  FSEL R201, R154, -INF , !P1 ;  /* 0xff8000009ac97808 */ /* 0x000fc40004800000 */
[----:B------:R-:W-:Y:S02]  /*5bf0*/  FSETP.NEU.FTZ.AND P1, PT, R14, -INF , PT ;  /* 0xff8000000e00780b */ /* 0x000fe40003f3d000 */
[----:B------:R-:W-:Y:S02]  /*5c00*/  FMNMX.FTZ R20, R201, R10, !PT ;  /* 0x0000000ac9147209 */ /* 0x000fe40007810000 */
[----:B------:R-:W-:Y:S02]  /*5c10*/  FSEL R202, R202, RZ, P1 ;  /* 0x000000ffcaca7208 */ /* 0x000fe40000800000 */
[----:B------:R-:W-:Y:S02]  /*5c20*/  FMNMX.FTZ R21, R155, R20, !PT ;  /* 0x000000149b157209 */ /* 0x000fe40007810000 */
[----:B------:R-:W-:Y:S01]  /*5c30*/  ISETP.LT.OR P2, PT, R22, 0x5a, P2 ;  /* 0x0000005a1600780c */ /* 0x000fe20001741670 */
[--C-:B------:R-:W-:Y:S01]  /*5c40*/  FFMA.FTZ R152, R15, UR10, -R202.reuse ;  /* 0x0000000a0f987c23 */ /* 0x100fe200080108ca */
[----:B------:R-:W-:Y:S01]  /*5c50*/  FMNMX.FTZ R20, R158, R21, !PT ;  /* 0x000000159e147209 */ /* 0x000fe20007810000 */
[--C-:B------:R-:W-:Y:S01]  /*5c60*/  FFMA.FTZ R15, R153, UR10, -R202.reuse ;  /* 0x0000000a990f7c23 */ /* 0x100fe200080108ca */
[--C-:B------:R-:W-:Y:S01]  /*5c70*/  FFMA.FTZ R154, R156, UR10, -R202.reuse ;  /* 0x0000000a9c9a7c23 */ /* 0x100fe200080108ca */
[--C-:B------:R-:W-:Y:S01]  /*5c80*/  FFMA.FTZ R156, R160, UR10, -R202.reuse ;  /* 0x0000000aa09c7c23 */ /* 0x100fe200080108ca */
[----:B------:R-:W-:Y:S01]  /*5c90*/  FMNMX.FTZ R21, R159, R20, !PT ;  /* 0x000000149f157209 */ /* 0x000fe20007810000 */
[--C-:B------:R-:W-:Y:S01]  /*5ca0*/  FFMA.FTZ R168, R168, UR10, -R202.reuse ;  /* 0x0000000aa8a87c23 */ /* 0x100fe200080108ca */
[----:B------:R-:W-:Y:S01]  /*5cb0*/  FSEL R199, R199, -INF , !P2 ;  /* 0xff800000c7c77808 */ /* 0x000fe20005000000 */
[----:B------:R-:W-:Y:S01]  /*5cc0*/  MUFU.EX2 R152, R152 ;  /* 0x0000009800987308 */ /* 0x000fe20000000800 */
[----:B------:R-:W-:Y:S01]  /*5cd0*/  FMNMX.FTZ R20, R162, R21, !PT ;  /* 0x00000015a2147209 */ /* 0x000fe20007810000 */
[--C-:B------:R-:W-:Y:S01]  /*5ce0*/  FFMA.FTZ R21, R157, UR10, -R202.reuse ;  /* 0x0000000a9d157c23 */ /* 0x100fe200080108ca */
[--C-:B------:R-:W-:Y:S01]  /*5cf0*/  FFMA.FTZ R173, R173, UR10, -R202.reuse ;  /* 0x0000000aadad7c23 */ /* 0x100fe200080108ca */
[----:B------:R-:W-:Y:S01]  /*5d00*/  FFMA.FTZ R196, R196, UR10, -R202 ;  /* 0x0000000ac4c47c23 */ /* 0x000fe200080108ca */
[----:B------:R-:W-:-:S03]  /*5d10*/  FMNMX.FTZ R23, R163, R20, !PT ;  /* 0x00000014a3177209 */ /* 0x000fc60007810000 */
[----:B------:R-:W-:Y:S01]  /*5d20*/  MUFU.EX2 R15, R15 ;  /* 0x0000000f000f7308 */ /* 0x000fe20000000800 */
[----:B------:R-:W-:-:S04]  /*5d30*/  FMNMX.FTZ R20, R166, R23, !PT ;  /* 0x00000017a6147209 */ /* 0x000fc80007810000 */
[----:B------:R-:W-:-:S03]  /*5d40*/  FMNMX.FTZ R23, R167, R20, !PT ;  /* 0x00000014a7177209 */ /* 0x000fc60007810000 */
[----:B------:R-:W-:Y:S01]  /*5d50*/  MUFU.EX2 R154, R154 ;  /* 0x0000009a009a7308 */ /* 0x000fe20000000800 */
[----:B------:R-:W-:Y:S01]  /*5d60*/  FMNMX.FTZ R20, R170, R23, !PT ;  /* 0x00000017aa147209 */ /* 0x000fe20007810000 */
[--C-:B------:R-:W-:Y:S01]  /*5d70*/  FFMA.FTZ R23, R161, UR10, -R202.reuse ;  /* 0x0000000aa1177c23 */ /* 0x100fe200080108ca */
[----:B------:R-:W-:Y:S02]  /*5d80*/  FFMA.FTZ R161, R164, UR10, -R202 ;  /* 0x0000000aa4a17c23 */ /* 0x000fe400080108ca */
[----:B------:R-:W-:-:S03]  /*5d90*/  FMNMX.FTZ R153, R171, R20, !PT ;  /* 0x00000014ab997209 */ /* 0x000fc60007810000 */
[----:B------:R-:W-:Y:S01]  /*5da0*/  MUFU.EX2 R21, R21 ;  /* 0x0000001500157308 */ /* 0x000fe20000000800 */
[----:B------:R-:W-:-:S04]  /*5db0*/  FMNMX.FTZ R20, R174, R153, !PT ;  /* 0x00000099ae147209 */ /* 0x000fc80007810000 */
[----:B------:R-:W-:-:S03]  /*5dc0*/  FMNMX.FTZ R153, R175, R20, !PT ;  /* 0x00000014af997209 */ /* 0x000fc60007810000 */
[----:B------:R1:W-:Y:S01]  /*5dd0*/  MUFU.EX2 R20, R161 ;  /* 0x000000a100147308 */ /* 0x0003e20000000800 */
[----:B------:R-:W-:Y:S01]  /*5de0*/  FMNMX.FTZ R160, R178, R153, !PT ;  /* 0x00000099b2a07209 */ /* 0x000fe20007810000 */
[----:B------:R-:W-:-:S03]  /*5df0*/  FFMA.FTZ R153, R165, UR10, -R202 ;  /* 0x0000000aa5997c23 */ /* 0x000fc600080108ca */
[----:B------:R-:W-:-:S03]  /*5e00*/  FMNMX.FTZ R157, R179, R160, !PT ;  /* 0x000000a0b39d7209 */ /* 0x000fc60007810000 */
[----:B------:R-:W-:Y:S01]  /*5e10*/  MUFU.EX2 R156, R156 ;  /* 0x0000009c009c7308 */ /* 0x000fe20000000800 */
[----:B------:R-:W-:-:S04]  /*5e20*/  FMNMX.FTZ R160, R182, R157, !PT ;  /* 0x0000009db6a07209 */ /* 0x000fc80007810000 */
[----:B------:R-:W-:-:S03]  /*5e30*/  FMNMX.FTZ R157, R183, R160, !PT ;  /* 0x000000a0b79d7209 */ /* 0x000fc60007810000 */
[----:B------:R2:W-:Y:S01]  /*5e40*/  MUFU.EX2 R160, R168 ;  /* 0x000000a800a07308 */ /* 0x0005e20000000800 */
[----:B------:R-:W-:Y:S01]  /*5e50*/  FMNMX.FTZ R164, R186, R157, !PT ;  /* 0x0000009dbaa47209 */ /* 0x000fe20007810000 */
[--C-:B------:R-:W-:Y:S01]  /*5e60*/  FFMA.FTZ R157, R169, UR10, -R202.reuse ;  /* 0x0000000aa99d7c23 */ /* 0x100fe200080108ca */
[--C-:B------:R-:W-:Y:S01]  /*5e70*/  FFMA.FTZ R169, R180, UR10, -R202.reuse ;  /* 0x0000000ab4a97c23 */ /* 0x100fe200080108ca */
[--C-:B------:R-:W-:Y:S01]  /*5e80*/  FFMA.FTZ R180, R189, UR10, -R202.reuse ;  /* 0x0000000abdb47c23 */ /* 0x100fe200080108ca */
[----:B-1----:R-:W-:Y:S02]  /*5e90*/  FMNMX.FTZ R161, R187, R164, !PT ;  /* 0x000000a4bba17209 */ /* 0x002fe40007810000 */
[----:B------:R-:W-:Y:S01]  /*5ea0*/  FSEL R189, R14, RZ, P1 ;  /* 0x000000ff0ebd7208 */ /* 0x000fe20000800000 */
[----:B------:R-:W-:Y:S01]  /*5eb0*/  MUFU.EX2 R23, R23 ;  /* 0x0000001700177308 */ /* 0x000fe20000000800 */
[----:B------:R-:W-:Y:S01]  /*5ec0*/  FMNMX.FTZ R164, R190, R161, !PT ;  /* 0x000000a1bea47209 */ /* 0x000fe20007810000 */
[--C-:B--2---:R-:W-:Y:S01]  /*5ed0*/  FFMA.FTZ R168, R177, UR10, -R202.reuse ;  /* 0x0000000ab1a87c23 */ /* 0x104fe200080108ca */
[----:B------:R-:W-:Y:S01]  /*5ee0*/  FFMA.FTZ R161, R172, UR10, -R202 ;  /* 0x0000000aaca17c23 */ /* 0x000fe200080108ca */
[----:B------:R-:W-:Y:S01]  /*5ef0*/  FADD.FTZ R189, -R189, R0 ;  /* 0x00000000bdbd7221 */ /* 0x000fe20000010100 */
[----:B------:R-:W-:Y:S01]  /*5f00*/  FMNMX.FTZ R165, R191, R164, !PT ;  /* 0x000000a4bfa57209 */ /* 0x000fe20007810000 */
[--C-:B------:R-:W-:Y:S01]  /*5f10*/  FFMA.FTZ R172, R181, UR10, -R202.reuse ;  /* 0x0000000ab5ac7c23 */ /* 0x100fe200080108ca */
[----:B------:R-:W-:Y:S01]  /*5f20*/  FFMA.FTZ R181, R192, UR10, -R202 ;  /* 0x0000000ac0b57c23 */ /* 0x000fe200080108ca */
        /* <DEDUP_REMOVED lines=8> */
[----:B------:R-:W-:Y:S02]  /*5fb0*/  MUFU.EX2 R161, R161 ;  /* 0x000000a100a17308 */ /* 0x000fe40000000800 */
[----:B------:R-:W1:Y:S06]  /*5fc0*/  SHFL.BFLY PT, R177, R22, 0x2, 0x1f ;  /* 0x0c401f0016b17f89 */ /* 0x000e6c00000e0000 */
[----:B------:R2:W-:Y:S08]  /*5fd0*/  MUFU.EX2 R164, R173 ;  /* 0x000000ad00a47308 */ /* 0x0005f00000000800 */
[----:B------:R-:W-:Y:S01]  /*5fe0*/  MUFU.EX2 R165, R165 ;  /* 0x000000a500a57308 */ /* 0x000fe20000000800 */
[--C-:B--2---:R-:W-:Y:S01]  /*5ff0*/  FFMA.FTZ R173, R184, UR10, -R202.reuse ;  /* 0x0000000ab8ad7c23 */ /* 0x104fe200080108ca */
[----:B------:R-:W-:-:S06]  /*6000*/  FFMA.FTZ R184, R193, UR10, -R202 ;  /* 0x0000000ac1b87c23 */ /* 0x000fcc00080108ca */
[----:B------:R-:W-:Y:S01]  /*6010*/  MUFU.EX2 R168, R168 ;  /* 0x000000a800a87308 */ /* 0x000fe20000000800 */
[----:B-1----:R-:W-:Y:S01]  /*6020*/  FMNMX.FTZ R185, R22, R177, !PT ;  /* 0x000000b116b97209 */ /* 0x002fe20007810000 */
[----:B------:R-:W-:-:S04]  /*6030*/  FFMA.FTZ R177, R188, UR10, -R202 ;  /* 0x0000000abcb17c23 */ /* 0x000fc800080108ca */
[----:B------:R-:W1:Y:S02]  /*6040*/  SHFL.BFLY PT, R22, R185, 0x1, 0x1f ;  /* 0x0c201f00b9167f89 */ /* 0x000e6400000e0000 */
[----:B------:R-:W-:Y:S08]  /*6050*/  MUFU.EX2 R169, R169 ;  /* 0x000000a900a97308 */ /* 0x000ff00000000800 */
[----:B------:R-:W-:Y:S08]  /*6060*/  MUFU.EX2 R172, R172 ;  /* 0x000000ac00ac7308 */ /* 0x000ff00000000800 */
[----:B------:R-:W-:Y:S01]  /*6070*/  MUFU.EX2 R173, R173 ;  /* 0x000000ad00ad7308 */ /* 0x000fe20000000800 */
[----:B-1----:R-:W-:Y:S01]  /*6080*/  FMNMX.FTZ R22, R185, R22, !PT ;  /* 0x00000016b9167209 */ /* 0x002fe20007810000 */
[----:B------:R-:W-:Y:S01]  /*6090*/  FMUL.FTZ R185, R189, UR10 ;  /* 0x0000000abdb97c20 */ /* 0x000fe20008410000 */
[----:B------:R-:W-:-:S05]  /*60a0*/  FFMA.FTZ R189, R197, UR10, -R202 ;  /* 0x0000000ac5bd7c23 */ /* 0x000fca00080108ca */
[----:B------:R-:W-:Y:S01]  /*60b0*/  MUFU.EX2 R176, R176 ;  /* 0x000000b000b07308 */ /* 0x000fe20000000800 */
[C---:B------:R-:W-:Y:S01]  /*60c0*/  FSETP.NEU.FTZ.AND P1, PT, R22.reuse, -INF , PT ;  /* 0xff8000001600780b */ /* 0x040fe20003f3d000 */
[----:B------:R-:W-:-:S05]  /*60d0*/  FMUL.FTZ R200, R22, UR10 ;  /* 0x0000000a16c87c20 */ /* 0x000fca0008410000 */
[----:B------:R-:W-:Y:S01]  /*60e0*/  FSEL R200, R200, RZ, P1 ;  /* 0x000000ffc8c87208 */ /* 0x000fe20000800000 */
[----:B------:R-:W1:Y:S04]  /*60f0*/  MUFU.EX2 R185, R185 ;  /* 0x000000b900b97308 */ /* 0x000e680000000800 */
        /* <DEDUP_REMOVED lines=11> */
[----:B------:R-:W-:Y:S01]  /*61b0*/  FFMA.FTZ R187, R187, UR10, -R200 ;  /* 0x0000000abbbb7c23 */ /* 0x000fe200080108c8 */
[----:B------:R-:W2:Y:S01]  /*61c0*/  MUFU.EX2 R180, R180 ;  /* 0x000000b400b47308 */ /* 0x000ea20000000800 */
[----:B-1----:R-:W-:Y:S01]  /*61d0*/  FFMA.FTZ R192, R185, R3, R152 ;  /* 0x00000003b9c07223 */ /* 0x002fe20000010098 */
[----:B------:R-:W-:Y:S01]  /*61e0*/  F2FP.BF16.F32.PACK_AB R152, R15, R152 ;  /* 0x000000980f98723e */ /* 0x000fe200000010ff */
[--C-:B------:R-:W-:Y:S01]  /*61f0*/  FFMA.FTZ R190, R190, UR10, -R200.reuse ;  /* 0x0000000abebe7c23 */ /* 0x100fe200080108c8 */
[----:B------:R-:W-:Y:S01]  /*6200*/  FFMA.FTZ R191, R191, UR10, -R200 ;  /* 0x0000000abfbf7c23 */ /* 0x000fe200080108c8 */
[----:B------:R-:W-:Y:S01]  /*6210*/  FADD.FTZ R3, R15, R192 ;  /* 0x000000c00f037221 */ /* 0x000fe20000010000 */
[--C-:B------:R-:W-:Y:S01]  /*6220*/  FFMA.FTZ R192, R159, UR10, -R200.reuse ;  /* 0x0000000a9fc07c23 */ /* 0x100fe200080108c8 */
[--C-:B------:R-:W-:Y:S01]  /*6230*/  FFMA.FTZ R159, R162, UR10, -R200.reuse ;  /* 0x0000000aa29f7c23 */ /* 0x100fe200080108c8 */
[----:B------:R-:W-:Y:S01]  /*6240*/  MUFU.EX2 R181, R181 ;  /* 0x000000b500b57308 */ /* 0x000fe20000000800 */
[----:B------:R-:W-:Y:S01]  /*6250*/  FADD.FTZ R158, R154, R3 ;  /* 0x000000039a9e7221 */ /* 0x000fe20000010000 */
[----:B------:R-:W-:Y:S01]  /*6260*/  F2FP.BF16.F32.PACK_AB R154, R21, R154 ;  /* 0x0000009a159a723e */ /* 0x000fe200000010ff */
[--C-:B------:R-:W-:Y:S01]  /*6270*/  FFMA.FTZ R194, R194, UR10, -R200.reuse ;  /* 0x0000000ac2c27c23 */ /* 0x100fe200080108c8 */
[----:B------:R-:W-:Y:S01]  /*6280*/  FFMA.FTZ R195, R195, UR10, -R200 ;  /* 0x0000000ac3c37c23 */ /* 0x000fe200080108c8 */
[----:B------:R-:W-:Y:S01]  /*6290*/  FADD.FTZ R3, R21, R158 ;  /* 0x0000009e15037221 */ /* 0x000fe20000010000 */
[--C-:B------:R-:W-:Y:S01]  /*62a0*/  FFMA.FTZ R198, R198, UR10, -R200.reuse ;  /* 0x0000000ac6c67c23 */ /* 0x100fe200080108c8 */
[----:B------:R-:W-:Y:S01]  /*62b0*/  FFMA.FTZ R199, R199, UR10, -R200 ;  /* 0x0000000ac7c77c23 */ /* 0x000fe200080108c8 */
[----:B------:R-:W1:Y:S01]  /*62c0*/  MUFU.EX2 R184, R184 ;  /* 0x000000b800b87308 */ /* 0x000e620000000800 */
[----:B------:R-:W-:Y:S01]  /*62d0*/  FADD.FTZ R158, R156, R3 ;  /* 0x000000039c9e7221 */ /* 0x000fe20000010000 */
[----:B------:R-:W-:Y:S01]  /*62e0*/  F2FP.BF16.F32.PACK_AB R156, R23, R156 ;  /* 0x0000009c179c723e */ /* 0x000fe200000010ff */
[-C--:B------:R-:W-:Y:S01]  /*62f0*/  FMUL.FTZ R24, R24, R185.reuse ;  /* 0x000000b918187220 */ /* 0x080fe20000410000 */
[-C--:B------:R-:W-:Y:S01]  /*6300*/  FMUL.FTZ R25, R25, R185.reuse ;  /* 0x000000b919197220 */ /* 0x080fe20000410000 */
[----:B------:R-:W-:Y:S01]  /*6310*/  FADD.FTZ R3, R23, R158 ;  /* 0x0000009e17037221 */ /* 0x000fe20000010000 */
[-C--:B------:R-:W-:Y:S01]  /*6320*/  FMUL.FTZ R28, R28, R185.reuse ;  /* 0x000000b91c1c7220 */ /* 0x080fe20000410000 */
[-C--:B------:R-:W-:Y:S01]  /*6330*/  FMUL.FTZ R29, R29, R185.reuse ;  /* 0x000000b91d1d7220 */ /* 0x080fe20000410000 */
[----:B------:R3:W4:Y:S01]  /*6340*/  MUFU.EX2 R0, R196 ;  /* 0x000000c400007308 */ /* 0x0007220000000800 */
[----:B------:R-:W-:Y:S01]  /*6350*/  FADD.FTZ R158, R20, R3 ;  /* 0x00000003149e7221 */ /* 0x000fe20000010000 */
[-C--:B------:R-:W-:Y:S01]  /*6360*/  FMUL.FTZ R32, R32, R185.reuse ;  /* 0x000000b920207220 */ /* 0x080fe20000410000 */
[-C--:B------:R-:W-:Y:S01]  /*6370*/  FMUL.FTZ R33, R33, R185.reuse ;  /* 0x000000b921217220 */ /* 0x080fe20000410000 */
[-C--:B------:R-:W-:Y:S01]  /*6380*/  FMUL.FTZ R36, R36, R185.reuse ;  /* 0x000000b924247220 */ /* 0x080fe20000410000 */
[----:B------:R-:W-:Y:S01]  /*6390*/  FADD.FTZ R3, R153, R158 ;  /* 0x0000009e99037221 */ /* 0x000fe20000010000 */
[-C--:B------:R-:W-:Y:S01]  /*63a0*/  FMUL.FTZ R37, R37, R185.reuse ;  /* 0x000000b925257220 */ /* 0x080fe20000410000 */
[----:B------:R-:W-:Y:S01]  /*63b0*/  FMUL.FTZ R40, R40, R185 ;  /* 0x000000b928287220 */ /* 0x000fe20000410000 */
[----:B------:R-:W-:Y:S01]  /*63c0*/  MUFU.EX2 R193, R193 ;  /* 0x000000c100c17308 */ /* 0x000fe20000000800 */
[----:B------:R-:W-:Y:S01]  /*63d0*/  FADD.FTZ R158, R160, R3 ;  /* 0x00000003a09e7221 */ /* 0x000fe20000010000 */
[----:B------:R-:W-:Y:S01]  /*63e0*/  FSEL R3, R22, RZ, P1 ;  /* 0x000000ff16037208 */ /* 0x000fe20000800000 */
[--C-:B---3--:R-:W-:Y:S01]  /*63f0*/  FFMA.FTZ R196, R163, UR10, -R200.reuse ;  /* 0x0000000aa3c47c23 */ /* 0x108fe200080108c8 */
[----:B------:R-:W-:Y:S01]  /*6400*/  FFMA.FTZ R163, R166, UR10, -R200 ;  /* 0x0000000aa6a37c23 */ /* 0x000fe200080108c8 */
[----:B------:R-:W-:Y:S01]  /*6410*/  FADD.FTZ R158, R157, R158 ;  /* 0x0000009e9d9e7221 */ /* 0x000fe20000010000 */
[----:B------:R-:W-:Y:S01]  /*6420*/  F2FP.BF16.F32.PACK_AB R166, R172, R169 ;  /* 0x000000a9aca6723e */ /* 0x000fe200000010ff */
[----:B------:R-:W-:Y:S01]  /*6430*/  FADD.FTZ R3, -R3, R10 ;  /* 0x0000000a03037221 */ /* 0x000fe20000010100 */
[----:B------:R-:W-:Y:S01]  /*6440*/  MUFU.EX2 R188, R188 ;  /* 0x000000bc00bc7308 */ /* 0x000fe20000000800 */
[----:B------:R-:W-:Y:S01]  /*6450*/  FADD.FTZ R197, R161, R158 ;  /* 0x0000009ea1c57221 */ /* 0x000fe20000010000 */
[--C-:B------:R-:W-:Y:S01]  /*6460*/  FFMA.FTZ R10, R167, UR10, -R200.reuse ;  /* 0x0000000aa70a7c23 */ /* 0x100fe200080108c8 */
[----:B------:R-:W-:Y:S01]  /*6470*/  FFMA.FTZ R167, R170, UR10, -R200 ;  /* 0x0000000aaaa77c23 */ /* 0x000fe200080108c8 */
[----:B--2---:R-:W-:Y:S01]  /*6480*/  F2FP.BF16.F32.PACK_AB R170, R180, R177 ;  /* 0x000000b1b4aa723e */ /* 0x004fe200000010ff */
[----:B------:R-:W-:Y:S01]  /*6490*/  FADD.FTZ R158, R164, R197 ;  /* 0x000000c5a49e7221 */ /* 0x000fe20000010000 */
[----:B------:R-:W-:Y:S01]  /*64a0*/  PLOP3.LUT P1, PT, PT, PT, UP0, 0x40, 0x0 ;  /* 0x000000000000781c */ /* 0x000fe20003f2e808 */
[-C--:B------:R-:W-:Y:S01]  /*64b0*/  FMUL.FTZ R41, R41, R185.reuse ;  /* 0x000000b929297220 */ /* 0x080fe20000410000 */
[----:B------:R-:W-:Y:S01]  /*64c0*/  MUFU.EX2 R155, R155 ;  /* 0x0000009b009b7308 */ /* 0x000fe20000000800 */
[----:B------:R-:W-:Y:S01]  /*64d0*/  FADD.FTZ R197, R165, R158 ;  /* 0x0000009ea5c57221 */ /* 0x000fe20000010000 */
[----:B------:R-:W-:Y:S01]  /*64e0*/  F2FP.BF16.F32.PACK_AB R160, R157, R160 ;  /* 0x000000a09da0723e */ /* 0x000fe200000010ff */
[-C--:B------:R-:W-:Y:S01]  /*64f0*/  FMUL.FTZ R44, R44, R185.reuse ;  /* 0x000000b92c2c7220 */ /* 0x080fe20000410000 */
[-C--:B------:R-:W-:Y:S01]  /*6500*/  FMUL.FTZ R45, R45, R185.reuse ;  /* 0x000000b92d2d7220 */ /* 0x080fe20000410000 */
[----:B------:R-:W-:Y:S01]  /*6510*/  FADD.FTZ R158, R168, R197 ;  /* 0x000000c5a89e7221 */ /* 0x000fe20000010000 */
[----:B------:R-:W-:Y:S01]  /*6520*/  FFMA.FTZ R197, R178, UR10, -R200 ;  /* 0x0000000ab2c57c23 */ /* 0x000fe200080108c8 */
[-C--:B------:R-:W-:Y:S01]  /*6530*/  FMUL.FTZ R48, R48, R185.reuse ;  /* 0x000000b930307220 */ /* 0x080fe20000410000 */
[----:B------:R-:W-:Y:S01]  /*6540*/  MUFU.EX2 R192, R192 ;  /* 0x000000c000c07308 */ /* 0x000fe20000000800 */
[----:B------:R-:W-:Y:S01]  /*6550*/  FADD.FTZ R203, R169, R158 ;  /* 0x0000009ea9cb7221 */ /* 0x000fe20000010000 */
[-C--:B------:R-:W-:Y:S01]  /*6560*/  FMUL.FTZ R49, R49, R185.reuse ;  /* 0x000000b931317220 */ /* 0x080fe20000410000 */
[-C--:B------:R-:W-:Y:S01]  /*6570*/  FMUL.FTZ R52, R52, R185.reuse ;  /* 0x000000b934347220 */ /* 0x080fe20000410000 */
[----:B------:R-:W-:Y:S01]  /*6580*/  FMUL.FTZ R53, R53, R185 ;  /* 0x000000b935357220 */ /* 0x000fe20000410000 */
[----:B------:R-:W-:Y:S01]  /*6590*/  FADD.FTZ R158, R172, R203 ;  /* 0x000000cbac9e7221 */ /* 0x000fe20000010000 */
[----:B-1----:R-:W-:Y:S01]  /*65a0*/  F2FP.BF16.F32.PACK_AB R172, R184, R181 ;  /* 0x000000b5b8ac723e */ /* 0x002fe200000010ff */
[-C--:B------:R-:W-:Y:S01]  /*65b0*/  FMUL.FTZ R56, R56, R185.reuse ;  /* 0x000000b938387220 */ /* 0x080fe20000410000 */
[----:B------:R4:W-:Y:S01]  /*65c0*/  MUFU.EX2 R15, R174 ;  /* 0x000000ae000f7308 */ /* 0x0009e20000000800 */
[----:B------:R-:W-:Y:S01]  /*65d0*/  FADD.FTZ R203, R173, R158 ;  /* 0x0000009eadcb7221 */ /* 0x000fe20000010000 */
[-C--:B------:R-:W-:Y:S01]  /*65e0*/  FMUL.FTZ R57, R57, R185.reuse ;  /* 0x000000b939397220 */ /* 0x080fe20000410000 */
[-C--:B------:R-:W-:Y:S01]  /*65f0*/  FMUL.FTZ R60, R60, R185.reuse ;  /* 0x000000b93c3c7220 */ /* 0x080fe20000410000 */
[-C--:B------:R-:W-:Y:S01]  /*6600*/  FMUL.FTZ R61, R61, R185.reuse ;  /* 0x000000b93d3d7220 */ /* 0x080fe20000410000 */
[----:B------:R-:W-:Y:S01]  /*6610*/  FADD.FTZ R158, R176, R203 ;  /* 0x000000cbb09e7221 */ /* 0x000fe20000010000 */
[-C--:B------:R-:W-:Y:S01]  /*6620*/  FMUL.FTZ R64, R64, R185.reuse ;  /* 0x000000b940407220 */ /* 0x080fe20000410000 */
[-C--:B------:R-:W-:Y:S01]  /*6630*/  FMUL.FTZ R65, R65, R185.reuse ;  /* 0x000000b941417220 */ /* 0x080fe20000410000 */
[----:B------:R-:W-:Y:S01]  /*6640*/  MUFU.EX2 R159, R159 ;  /* 0x0000009f009f7308 */ /* 0x000fe20000000800 */
[----:B------:R-:W-:Y:S01]  /*6650*/  FADD.FTZ R203, R177, R158 ;  /* 0x0000009eb1cb7221 */ /* 0x000fe20000010000 */
[----:B------:R-:W-:Y:S01]  /*6660*/  F2FP.BF16.F32.PACK_AB R158, R153, R20 ;  /* 0x00000014999e723e */ /* 0x000fe200000010ff */
[----:B------:R-:W-:Y:S01]  /*6670*/  FMUL.FTZ R20, R3, UR10 ;  /* 0x0000000a03147c20 */ /* 0x000fe20008410000 */
[-C--:B------:R-:W-:Y:S01]  /*6680*/  FMUL.FTZ R68, R68, R185.reuse ;  /* 0x000000b944447220 */ /* 0x080fe20000410000 */
[----:B------:R-:W-:Y:S01]  /*6690*/  FADD.FTZ R162, R180, R203 ;  /* 0x000000cbb4a27221 */ /* 0x000fe20000010000 */
[-C--:B------:R-:W-:Y:S01]  /*66a0*/  FMUL.FTZ R69, R69, R185.reuse ;  /* 0x000000b945457220 */ /* 0x080fe20000410000 */
[----:B------:R-:W-:Y:S01]  /*66b0*/  FMUL.FTZ R72, R72, R185 ;  /* 0x000000b948487220 */ /* 0x000fe20000410000 */
[----:B------:R-:W1:Y:S01]  /*66c0*/  MUFU.EX2 R196, R196 ;  /* 0x000000c400c47308 */ /* 0x000e620000000800 */
[----:B------:R-:W-:Y:S01]  /*66d0*/  FADD.FTZ R21, R181, R162 ;  /* 0x000000a2b5157221 */ /* 0x000fe20000010000 */
[----:B------:R-:W-:Y:S01]  /*66e0*/  F2FP.BF16.F32.PACK_AB R162, R164, R161 ;  /* 0x000000a1a4a2723e */ /* 0x000fe200000010ff */
[----:B------:R-:W-:Y:S01]  /*66f0*/  FMUL.FTZ R73, R73, R185 ;  /* 0x000000b949497220 */ /* 0x000fe20000410000 */
[----:B------:R-:W-:Y:S01]  /*6700*/  F2FP.BF16.F32.PACK_AB R164, R168, R165 ;  /* 0x000000a5a8a4723e */ /* 0x000fe200000010ff */
[----:B------:R-:W-:Y:S01]  /*6710*/  FADD.FTZ R21, R184, R21 ;  /* 0x00000015b8157221 */ /* 0x000fe20000010000 */
[----:B------:R-:W-:Y:S01]  /*6720*/  F2FP.BF16.F32.PACK_AB R168, R176, R173 ;  /* 0x000000adb0a8723e */ /* 0x000fe200000010ff */
[-C--:B------:R-:W-:Y:S01]  /*6730*/  FMUL.FTZ R76, R76, R185.reuse ;  /* 0x000000b94c4c7220 */ /* 0x080fe20000410000 */
[----:B------:R-:W2:Y:S01]  /*6740*/  MUFU.EX2 R20, R20 ;  /* 0x0000001400147308 */ /* 0x000ea20000000800 */
[----:B----4-:R-:W-:Y:S01]  /*6750*/  FADD.FTZ R174, R0, R21 ;  /* 0x0000001500ae7221 */ /* 0x010fe20000010000 */
[-C--:B------:R-:W-:Y:S01]  /*6760*/  FMUL.FTZ R77, R77, R185.reuse ;  /* 0x000000b94d4d7220 */ /* 0x080fe20000410000 */
[-C--:B------:R-:W-:Y:S01]  /*6770*/  FMUL.FTZ R80, R80, R185.reuse ;  /* 0x000000b950507220 */ /* 0x080fe20000410000 */
[-C--:B------:R-:W-:Y:S01]  /*6780*/  FMUL.FTZ R81, R81, R185.reuse ;  /* 0x000000b951517220 */ /* 0x080fe20000410000 */
[-C--:B------:R-:W-:Y:S01]  /*6790*/  FMUL.FTZ R84, R84, R185.reuse ;  /* 0x000000b954547220 */ /* 0x080fe20000410000 */
[-C--:B------:R-:W-:Y:S01]  /*67a0*/  FMUL.FTZ R85, R85, R185.reuse ;  /* 0x000000b955557220 */ /* 0x080fe20000410000 */
[----:B------:R-:W-:Y:S01]  /*67b0*/  FMUL.FTZ R88, R88, R185 ;  /* 0x000000b958587220 */ /* 0x000fe20000410000 */
[----:B------:R-:W-:Y:S01]  /*67c0*/  MUFU.EX2 R163, R163 ;  /* 0x000000a300a37308 */ /* 0x000fe20000000800 */
[----:B-1----:R-:W-:Y:S01]  /*67d0*/  F2FP.BF16.F32.PACK_AB R157, R196, R159 ;  /* 0x0000009fc49d723e */ /* 0x002fe200000010ff */
[-C--:B------:R-:W-:Y:S01]  /*67e0*/  FMUL.FTZ R89, R89, R185.reuse ;  /* 0x000000b959597220 */ /* 0x080fe20000410000 */
[-C--:B------:R-:W-:Y:S01]  /*67f0*/  FMUL.FTZ R92, R92, R185.reuse ;  /* 0x000000b95c5c7220 */ /* 0x080fe20000410000 */
[-C--:B------:R-:W-:Y:S01]  /*6800*/  FMUL.FTZ R93, R93, R185.reuse ;  /* 0x000000b95d5d7220 */ /* 0x080fe20000410000 */
[-C--:B------:R-:W-:Y:S01]  /*6810*/  FMUL.FTZ R96, R96, R185.reuse ;  /* 0x000000b960607220 */ /* 0x080fe20000410000 */
[-C--:B------:R-:W-:Y:S01]  /*6820*/  FMUL.FTZ R97, R97, R185.reuse ;  /* 0x000000b961617220 */ /* 0x080fe20000410000 */
[-C--:B------:R-:W-:Y:S01]  /*6830*/  FMUL.FTZ R100, R100, R185.reuse ;  /* 0x000000b964647220 */ /* 0x080fe20000410000 */
[----:B------:R-:W1:Y:S01]  /*6840*/  MUFU.EX2 R10, R10 ;  /* 0x0000000a000a7308 */ /* 0x000e620000000800 */
[----:B--2---:R-:W-:Y:S01]  /*6850*/  FFMA.FTZ R21, R20, R2, R193 ;  /* 0x0000000214157223 */ /* 0x004fe200000100c1 */
[-C--:B------:R-:W-:Y:S01]  /*6860*/  FMUL.FTZ R101, R101, R185.reuse ;  /* 0x000000b965657220 */ /* 0x080fe20000410000 */
[-C--:B------:R-:W-:Y:S01]  /*6870*/  FMUL.FTZ R104, R104, R185.reuse ;  /* 0x000000b968687220 */ /* 0x080fe20000410000 */
[-C--:B------:R-:W-:Y:S01]  /*6880*/  FMUL.FTZ R105, R105, R185.reuse ;  /* 0x000000b969697220 */ /* 0x080fe20000410000 */
[----:B------:R-:W-:Y:S01]  /*6890*/  FADD.FTZ R2, R188, R21 ;  /* 0x00000015bc027221 */ /* 0x000fe20000010000 */
[-C--:B------:R-:W-:Y:S01]  /*68a0*/  FMUL.FTZ R108, R108, R185.reuse ;  /* 0x000000b96c6c7220 */ /* 0x080fe20000410000 */
[-C--:B------:R-:W-:Y:S01]  /*68b0*/  FMUL.FTZ R109, R109, R185.reuse ;  /* 0x000000b96d6d7220 */ /* 0x080fe20000410000 */
[----:B------:R-:W2:Y:S01]  /*68c0*/  MUFU.EX2 R167, R167 ;  /* 0x000000a700a77308 */ /* 0x000ea20000000800 */
[----:B------:R-:W-:Y:S01]  /*68d0*/  FADD.FTZ R21, R155, R2 ;  /* 0x000000029b157221 */ /* 0x000fe20000010000 */
[-C--:B------:R-:W-:Y:S01]  /*68e0*/  FMUL.FTZ R112, R112, R185.reuse ;  /* 0x000000b970707220 */ /* 0x080fe20000410000 */
[-C--:B------:R-:W-:Y:S01]  /*68f0*/  FMUL.FTZ R113, R113, R185.reuse ;  /* 0x000000b971717220 */ /* 0x080fe20000410000 */
[-C--:B------:R-:W-:Y:S01]  /*6900*/  FMUL.FTZ R116, R116, R185.reuse ;  /* 0x000000b974747220 */ /* 0x080fe20000410000 */
[----:B------:R-:W-:Y:S01]  /*6910*/  FADD.FTZ R176, R192, R21 ;  /* 0x00000015c0b07221 */ /* 0x000fe20000010000 */
[-C--:B------:R-:W-:Y:S01]  /*6920*/  FMUL.FTZ R117, R117, R185.reuse ;  /* 0x000000b975757220 */ /* 0x080fe20000410000 */
[----:B------:R-:W-:Y:S01]  /*6930*/  FMUL.FTZ R120, R120, R185 ;  /* 0x000000b978787220 */ /* 0x000fe20000410000 */
[----:B------:R-:W3:Y:S01]  /*6940*/  MUFU.EX2 R189, R189 ;  /* 0x000000bd00bd7308 */ /* 0x000ee20000000800 */
[----:B------:R-:W-:Y:S01]  /*6950*/  FADD.FTZ R21, R159, R176 ;  /* 0x000000b09f157221 */ /* 0x000fe20000010000 */
[----:B-1----:R-:W-:Y:S01]  /*6960*/  F2FP.BF16.F32.PACK_AB R159, R10, R163 ;  /* 0x000000a30a9f723e */ /* 0x002fe200000010ff */
[-C--:B------:R-:W-:Y:S01]  /*6970*/  FMUL.FTZ R121, R121, R185.reuse ;  /* 0x000000b979797220 */ /* 0x080fe20000410000 */
[-C--:B------:R-:W-:Y:S01]  /*6980*/  FMUL.FTZ R124, R124, R185.reuse ;  /* 0x000000b97c7c7220 */ /* 0x080fe20000410000 */
[----:B------:R-:W-:Y:S01]  /*6990*/  FADD.FTZ R176, R196, R21 ;  /* 0x00000015c4b07221 */ /* 0x000fe20000010000 */
[-C--:B------:R-:W-:Y:S01]  /*69a0*/  FMUL.FTZ R125, R125, R185.reuse ;  /* 0x000000b97d7d7220 */ /* 0x080fe20000410000 */
[-C--:B------:R-:W-:Y:S01]  /*69b0*/  FMUL.FTZ R128, R128, R185.reuse ;  /* 0x000000b980807220 */ /* 0x080fe20000410000 */
[----:B------:R-:W1:Y:S01]  /*69c0*/  MUFU.EX2 R178, R171 ;  /* 0x000000ab00b27308 */ /* 0x000e620000000800 */
[----:B------:R-:W-:Y:S01]  /*69d0*/  FADD.FTZ R21, R163, R176 ;  /* 0x000000b0a3157221 */ /* 0x000fe20000010000 */
[-C--:B------:R-:W-:Y:S01]  /*69e0*/  FMUL.FTZ R129, R129, R185.reuse ;  /* 0x000000b981817220 */ /* 0x080fe20000410000 */
[-C--:B------:R-:W-:Y:S01]  /*69f0*/  FMUL.FTZ R132, R132, R185.reuse ;  /* 0x000000b984847220 */ /* 0x080fe20000410000 */
[-C--:B------:R-:W-:Y:S01]  /*6a00*/  FMUL.FTZ R133, R133, R185.reuse ;  /* 0x000000b985857220 */ /* 0x080fe20000410000 */
[----:B------:R-:W-:Y:S01]  /*6a10*/  FADD.FTZ R180, R10, R21 ;  /* 0x000000150ab47221 */ /* 0x000fe20000010000 */
[-C--:B------:R-:W-:Y:S01]  /*6a20*/  FMUL.FTZ R136, R136, R185.reuse ;  /* 0x000000b988887220 */ /* 0x080fe20000410000 */
[-C--:B------:R-:W-:Y:S01]  /*6a30*/  FMUL.FTZ R137, R137, R185.reuse ;  /* 0x000000b989897220 */ /* 0x080fe20000410000 */
[----:B------:R-:W4:Y:S01]  /*6a40*/  MUFU.EX2 R182, R175 ;  /* 0x000000af00b67308 */ /* 0x000f220000000800 */
[----:B--2---:R-:W-:Y:S01]  /*6a50*/  FADD.FTZ R21, R167, R180 ;  /* 0x000000b4a7157221 */ /* 0x004fe20000010000 */
[C---:B---3--:R-:W-:Y:S01]  /*6a60*/  FADD.FTZ R3, R189.reuse, R174 ;  /* 0x000000aebd037221 */ /* 0x048fe20000010000 */
[----:B------:R-:W-:Y:S01]  /*6a70*/  F2FP.BF16.F32.PACK_AB R174, R189, R0 ;  /* 0x00000000bdae723e */ /* 0x000fe200000010ff */
[-C--:B------:R-:W-:Y:S01]  /*6a80*/  FMUL.FTZ R140, R140, R185.reuse ;  /* 0x000000b98c8c7220 */ /* 0x080fe20000410000 */
[-C--:B------:R-:W-:Y:S01]  /*6a90*/  FMUL.FTZ R141, R141, R185.reuse ;  /* 0x000000b98d8d7220 */ /* 0x080fe20000410000 */
[-C--:B------:R-:W-:Y:S01]  /*6aa0*/  FMUL.FTZ R144, R144, R185.reuse ;  /* 0x000000b990907220 */ /* 0x080fe20000410000 */
[----:B------:R-:W-:Y:S01]  /*6ab0*/  FMUL.FTZ R145, R145, R185 ;  /* 0x000000b991917220 */ /* 0x000fe20000410000 */
[----:B------:R-:W2:Y:S01]  /*6ac0*/  MUFU.EX2 R165, R197 ;  /* 0x000000c500a57308 */ /* 0x000ea20000000800 */
[C---:B-1----:R-:W-:Y:S01]  /*6ad0*/  FADD.FTZ R180, R178.reuse, R21 ;  /* 0x00000015b2b47221 */ /* 0x042fe20000010000 */
[----:B------:R-:W-:Y:S01]  /*6ae0*/  F2FP.BF16.F32.PACK_AB R161, R178, R167 ;  /* 0x000000a7b2a1723e */ /* 0x000fe200000010ff */
[-C--:B------:R-:W-:Y:S01]  /*6af0*/  FMUL.FTZ R148, R148, R185.reuse ;  /* 0x000000b994947220 */ /* 0x080fe20000410000 */
[----:B------:R-:W-:Y:S01]  /*6b00*/  FMUL.FTZ R149, R149, R185 ;  /* 0x000000b995957220 */ /* 0x000fe20000410000 */
[----:B------:R-:W-:Y:S01]  /*6b10*/  FADD.FTZ R21, R15, R180 ;  /* 0x000000b40f157221 */ /* 0x000fe20000010000 */
[----:B------:R-:W-:Y:S01]  /*6b20*/  F2FP.BF16.F32.PACK_AB R153, R188, R193 ;  /* 0x000000c1bc99723e */ /* 0x000fe200000010ff */
[-C--:B------:R-:W-:Y:S01]  /*6b30*/  FMUL.FTZ R26, R26, R20.reuse ;  /* 0x000000141a1a7220 */ /* 0x080fe20000410000 */
[----:B------:R-:W1:Y:S01]  /*6b40*/  MUFU.EX2 R0, R179 ;  /* 0x000000b300007308 */ /* 0x000e620000000800 */
[C---:B----4-:R-:W-:Y:S01]  /*6b50*/  FADD.FTZ R184, R182.reuse, R21 ;  /* 0x00000015b6b87221 */ /* 0x050fe20000010000 */
[----:B------:R-:W-:Y:S01]  /*6b60*/  F2FP.BF16.F32.PACK_AB R163, R182, R15 ;  /* 0x0000000fb6a3723e */ /* 0x000fe200000010ff */
[-C--:B------:R-:W-:Y:S01]  /*6b70*/  FMUL.FTZ R27, R27, R20.reuse ;  /* 0x000000141b1b7220 */ /* 0x080fe20000410000 */
[----:B------:R-:W-:Y:S01]  /*6b80*/  F2FP.BF16.F32.PACK_AB R155, R192, R155 ;  /* 0x0000009bc09b723e */ /* 0x000fe200000010ff */
        /* <DEDUP_REMOVED lines=12> */
[C---:B-1----:R-:W-:Y:S01]  /*6c50*/  FADD.FTZ R184, R0.reuse, R21 ;  /* 0x0000001500b87221 */ /* 0x042fe20000010000 */
[----:B------:R-:W-:Y:S01]  /*6c60*/  F2FP.BF16.F32.PACK_AB R165, R0, R165 ;  /* 0x000000a500a5723e */ /* 0x000fe200000010ff */
[-C--:B------:R-:W-:Y:S01]  /*6c70*/  FMUL.FTZ R47, R47, R20.reuse ;  /* 0x000000142f2f7220 */ /* 0x080fe20000410000 */
[-C--:B------:R-:W-:Y:S01]  /*6c80*/  FMUL.FTZ R50, R50, R20.reuse ;  /* 0x0000001432327220 */ /* 0x080fe20000410000 */
[-C--:B------:R-:W-:Y:S01]  /*6c90*/  FMUL.FTZ R51, R51, R20.reuse ;  /* 0x0000001433337220 */ /* 0x080fe20000410000 */
[-C--:B------:R-:W-:Y:S01]  /*6ca0*/  FMUL.FTZ R54, R54, R20.reuse ;  /* 0x0000001436367220 */ /* 0x080fe20000410000 */
[-C--:B------:R-:W-:Y:S01]  /*6cb0*/  FMUL.FTZ R55, R55, R20.reuse ;  /* 0x0000001437377220 */ /* 0x080fe20000410000 */
[----:B------:R2:W1:Y:S01]  /*6cc0*/  MUFU.EX2 R169, R186 ;  /* 0x000000ba00a97308 */ /* 0x0004620000000800 */
        /* <DEDUP_REMOVED lines=8> */
[C---:B--2---:R-:W-:Y:S01]  /*6d50*/  FADD.FTZ R186, R2.reuse, R21 ;  /* 0x0000001502ba7221 */ /* 0x044fe20000010000 */
[----:B------:R-:W-:Y:S01]  /*6d60*/  F2FP.BF16.F32.PACK_AB R167, R2, R201 ;  /* 0x000000c902a7723e */ /* 0x000fe200000010ff */
        /* <DEDUP_REMOVED lines=14> */
[C---:B---3--:R-:W-:Y:S01]  /*6e50*/  FADD.FTZ R186, R176.reuse, R21 ;  /* 0x00000015b0ba7221 */ /* 0x048fe20000010000 */
[----:B------:R-:W-:Y:S01]  /*6e60*/  F2FP.BF16.F32.PACK_AB R169, R176, R169 ;  /* 0x000000a9b0a9723e */ /* 0x000fe200000010ff */
        /* <DEDUP_REMOVED lines=41> */
[----:B------:R-:W-:Y:S01]  /*7100*/  FMUL.FTZ R151, R151, R20 ;  /* 0x0000001497977220 */ /* 0x000fe20000410000 */
[C---:B---3--:R-:W-:Y:S01]  /*7110*/  FADD.FTZ R2, R186.reuse, R15 ;  /* 0x0000000fba027221 */ /* 0x048fe20000010000 */
[----:B------:R-:W-:Y:S01]  /*7120*/  F2FP.BF16.F32.PACK_AB R175, R186, R175 ;  /* 0x000000afbaaf723e */ /* 0x000fe200000010ff */
[----:B------:R-:W-:Y:S06]  /*7130*/  @P1 BRA `(.L_x_1857) ;  /* 0x0000000000041947 */ /* 0x000fec0003800000 */
[----:B------:R-:W-:Y:S01]  /*7140*/  BPT.TRAP 0x1 ;  /* 0x000000040000795c */ /* 0x000fe20000300000 */
.L_x_1857:
[----:B------:R-:W-:Y:S01]  /*7150*/  PLOP3.LUT P2, PT, PT, PT, UP0, 0x40, 0x0 ;  /* 0x000000000000781c */ /* 0x000fe20003f4e808 */
[----:B------:R1:W2:-:S12]  /*7160*/  SYNCS.PHASECHK.TRANS64.TRYWAIT P1, [UR31+0x22850], R13 ;  /* 0x0228500dff0075a7 */ /* 0x000298000802015f */
[----:B-1----:R-:W-:Y:S05]  /*7170*/  @P2 BRA `(.L_x_1858) ;  /* 0x0000000000042947 */ /* 0x002fea0003800000 */
[----:B------:R-:W-:Y:S01]  /*7180*/  BPT.TRAP 0x1 ;  /* 0x000000040000795c */ /* 0x000fe20000300000 */
.L_x_1858:
[----:B--2---:R-:W-:Y:S05]  /*7190*/  @P1 BRA `(.L_x_1859) ;  /* 0x0000000000081947 */ /* 0x004fea0003800000 */
[----:B------:R-:W1:Y:S02]  /*71a0*/  SYNCS.PHASECHK.TRANS64.TRYWAIT P1, [UR31+0x22850], R13 ;  /* 0x0228500dff0075a7 */ /* 0x000e64000802015f */
[----:B-1----:R-:W-:Y:S05]  /*71b0*/  @!P1 BRA `(.L_x_1860) ;  /* 0x000000c000a89947 */ /* 0x002fea0003800000 */
.L_x_1859:
[----:B------:R2:W-:Y:S01]  /*71c0*/  BAR.SYNC.DEFER_BLOCKING R7, 0x100 ;  /* 0x000400070000751d */ /* 0x0005e20000010000 */
[----:B------:R-:W-:Y:S01]  /*71d0*/  UIMAD UR18, UR4, 0xc00, UR24 ;  /* 0x00000c00041278a4 */ /* 0x000fe2000f8e0218 */
[C---:B------:R-:W-:Y:S01]  /*71e0*/  ISETP.GT.AND P1, PT, R9.reuse, UR25, PT ;  /* 0x0000001909007c0c */ /* 0x040fe2000bf24270 */
[----:B-1----:R-:W-:Y:S02]  /*71f0*/  @!P0 VIADD R12, R12, 0x22860 ;  /* 0x000228600c0c8836 */ /* 0x002fe40000000000 */
[----:B------:R-:W-:Y:S01]  /*7200*/  VIADD R9, R9, 0xffffffff ;  /* 0xffffffff09097836 */ /* 0x000fe20000000000 */
[----:B------:R-:W-:Y:S01]  /*7210*/  UMOV UR15, 0x40000040 ;  /* 0x40000040000f7882 */ /* 0x000fe20000000000 */
[----:B------:R-:W-:Y:S01]  /*7220*/  IMAD.MOV.U32 R10, RZ, RZ, R22 ;  /* 0x000000ffff0a7224 */ /* 0x000fe200078e0016 */
[----:B------:R-:W-:Y:S01]  /*7230*/  UMOV UR14, UR18 ;  /* 0x00000012000e7c82 */ /* 0x000fe20008000000 */
[----:B------:R-:W-:Y:S01]  /*7240*/  @!P0 PRMT R12, RZ, 0x654, R12 ;  /* 0x00000654ff0c8816 */ /* 0x000fe2000000000c */
[----:B------:R-:W-:Y:S01]  /*7250*/  IMAD.MOV.U32 R0, RZ, RZ, R14 ;  /* 0x000000ffff007224 */ /* 0x000fe200078e000e */
        /* <DEDUP_REMOVED lines=35> */
[----:B------:R-:W-:Y:S02]  /*7490*/  IMAD.MOV.U32 R10, RZ, RZ, R22 ;  /* 0x000000ffff0a7224 */ /* 0x000fe400078e0016 */
[----:B------:R-:W-:-:S07]  /*74a0*/  IMAD.MOV.U32 R0, RZ, RZ, R14 ;  /* 0x000000ffff007224 */ /* 0x000fce00078e000e */
.L_x_1844:
[----:B0-----:R-:W0:Y:S01]  /*74b0*/  LDC R13, c[0x0][0x2f0] ;  /* 0x0000bc00ff0d7b82 */ /* 0x001e220000000800 */
[----:B------:R-:W-:Y:S01]  /*74c0*/  VIADD R11, R11, 0x7f ;  /* 0x0000007f0b0b7836 */ /* 0x000fe20000000000 */
[----:B------:R-:W-:Y:S01]  /*74d0*/  UIADD3 UR11, -UR11, 0x1, URZ ;  /* 0x000000010b0b7890 */ /* 0x000fe2000fffe13f */
[----:B------:R-:W-:Y:S01]  /*74e0*/  ULDC UR14, c[0x0][0x448] ;  /* 0x00011200000e7ab9 */ /* 0x000fe20000000800 */
[----:B------:R-:W-:Y:S02]  /*74f0*/  ULDC UR19, c[0x0][0x9e4] ;  /* 0x0002790000137ab9 */ /* 0x000fe40000000800 */
[----:B------:R-:W-:Y:S01]  /*7500*/  R2UR UR18, R11 ;  /* 0x000000000b1272ca */ /* 0x000fe200000e0000 */
[----:B------:R-:W-:Y:S02]  /*7510*/  UISETP.NE.AND UP1, UPT, UR14, 0x1, UPT ;  /* 0x000000010e00788c */ /* 0x000fe4000bf25270 */
[----:B------:R-:W-:-:S06]  /*7520*/  UISETP.GE.AND UP2, UPT, UR19, 0x1, UPT ;  /* 0x000000011300788c */ /* 0x000fcc000bf46270 */
[----:B------:R-:W-:-:S03]  /*7530*/  PLOP3.LUT P1, PT, PT, PT, UP2, 0x40, 0x0 ;  /* 0x000000000000781c */ /* 0x000fc60003f2e828 */
[----:B------:R-:W-:Y:S02]  /*7540*/  @UP1 ULDC UR14, c[0x0][0x44c] ;  /* 0x00011300000e1ab9 */ /* 0x000fe40000000800 */
[----:B------:R-:W-:Y:S01]  /*7550*/  UIMAD.WIDE.U32 UR14, UR18, UR14, URZ ;  /* 0x0000000e120e72a5 */ /* 0x000fe2000f8e003f */
[----:B0-----:R-:W-:Y:S01]  /*7560*/  IMAD R13, R16, R13, UR11 ;  /* 0x0000000b100d7e24 */ /* 0x001fe2000f8e020d */
[----:B------:R-:W-:Y:S01]  /*7570*/  UMOV UR11, UR18 ;  /* 0x00000012000b7c82 */ /* 0x000fe20008000000 */
[----:B------:R-:W-:Y:S02]  /*7580*/  @UP1 ULDC UR18, c[0x0][0x450] ;  /* 0x0001140000121ab9 */ /* 0x000fe40000000800 */
[----:B------:R-:W-:Y:S01]  /*7590*/  @UP1 USHF.R.U32.HI UR11, URZ, UR18, UR15 ;  /* 0x000000123f0b1299 */ /* 0x000fe2000801160f */
[----:B------:R-:W-:Y:S02]  /*75a0*/  R2UR UR22, R13 ;  /* 0x000000000d1672ca */ /* 0x000fe400000e0000 */
[----:B------:R-:W-:-:S11]  /*75b0*/  ULDC UR18, c[0x0][0x9dc] ;  /* 0x0002770000127ab9 */ /* 0x000fd60000000800 */
[----:B------:R-:W-:-:S04]  /*75c0*/  UIADD3 UR11, UR22, UR11, URZ ;  /* 0x0000000b160b7290 */ /* 0x000fc8000fffe03f */
[----:B------:R-:W-:Y:S01]  /*75d0*/  UIADD3 UR18, UR11, -UR18, URZ ;  /* 0x800000120b127290 */ /* 0x000fe2000fffe03f */
[----:B------:R-:W-:Y:S11]  /*75e0*/  @P1 BRA `(.L_x_1862) ;  /* 0x0000000000441947 */ /* 0x000ff60003800000 */
        /* <DEDUP_REMOVED lines=10> */
.L_x_1863:
[----:B------:R-:W-:-:S11]  /*7690*/  UISETP.NE.AND UP3, UPT, UR19, 0x1, UPT ;  /* 0x000000011300788c */ /* 0x000fd6000bf65270 */
[----:B------:R-:W-:Y:S02]  /*76a0*/  @UP3 ULDC.64 UR22, c[0x0][0x9e8] ;  /* 0x00027a0000163ab9 */ /* 0x000fe40000000a00 */
[----:B------:R-:W-:-:S04]  /*76b0*/  UIMAD.WIDE.U32 UR14, UR11, UR22, URZ ;  /* 0x000000160b0e72a5 */ /* 0x000fc8000f8e003f */
[----:B------:R-:W-:-:S12]  /*76c0*/  @UP3 USHF.R.U32.HI UR11, URZ, UR23, UR15 ;  /* 0x000000173f0b3299 */ /* 0x000fd8000801160f */
.L_x_1864:
[----:B------:R-:W-:-:S04]  /*76d0*/  UIMAD UR11, UR11, UR19, URZ ;  /* 0x000000130b0b72a4 */ /* 0x000fc8000f8e023f */
[----:B------:R-:W-:-:S04]  /*76e0*/  UISETP.LT.AND UP3, UPT, UR18, UR11, UPT ;  /* 0x0000000b1200728c */ /* 0x000fc8000bf61270 */
[----:B------:R-:W-:-:S12]  /*76f0*/  USEL UR18, UR18, UR11, !UP3 ;  /* 0x0000000b12127287 */ /* 0x000fd8000d800000 */
.L_x_1862:
[----:B------:R-:W-:-:S04]  /*7700*/  UIADD3 UR14, UR18, 0x5f, URZ ;  /* 0x0000005f120e7890 */ /* 0x000fc8000fffe03f */
[----:B------:R-:W-:-:S04]  /*7710*/  UIMAD.WIDE UR14, UR14, 0x2aaaaaab, URZ ;  /* 0x2aaaaaab0e0e78a5 */ /* 0x000fc8000f8e023f */
[----:B------:R-:W-:-:S04]  /*7720*/  USHF.R.U32.HI UR11, URZ, 0x1f, UR15 ;  /* 0x0000001f3f0b7899 */ /* 0x000fc8000801160f */
[----:B------:R-:W-:-:S04]  /*7730*/  ULEA.HI.SX32 UR11, UR15, UR11, 0x1c ;  /* 0x0000000b0f0b7291 */ /* 0x000fc8000f8fe23f */
[----:B------:R-:W-:-:S04]  /*7740*/  UISETP.LT.AND UP3, UPT, UR37, UR11, UPT ;  /* 0x0000000b2500728c */ /* 0x000fc8000bf61270 */
[----:B------:R-:W-:-:S06]  /*7750*/  USEL UR25, UR37, UR11, !UP3 ;  /* 0x0000000b25197287 */ /* 0x000fcc000d800000 */
[----:B------:R-:W-:-:S13]  /*7760*/  ISETP.GE.AND P1, PT, R9, UR25, PT ;  /* 0x0000001909007c0c */ /* 0x000fda000bf26270 */
[----:B------:R-:W-:Y:S05]  /*7770*/  @!P1 BRA `(.L_x_1865) ;  /* 0x0000001c003c9947 */ /* 0x000fea0003800000 */
[----:B------:R-:W-:Y:S01]  /*7780*/  IMAD.MOV.U32 R201, RZ, RZ, R10 ;  /* 0x000000ffffc97224 */ /* 0x000fe200078e000a */
[----:B------:R-:W-:Y:S01]  /*7790*/  ULDC UR26, c[0x0][0x988] ;  /* 0x00026200001a7ab9 */ /* 0x000fe20000000800 */
[----:B------:R-:W-:-:S07]  /*77a0*/  IMAD.MOV.U32 R11, RZ, RZ, R0 ;  /* 0x000000ffff0b7224 */ /* 0x000fce00078e0000 */
.L_x_1874:
[----:B------:R-:W-:Y:S01]  /*77b0*/  UIADD3 UR4, UR4, 0x1, URZ ;  /* 0x0000000104047890 */ /* 0x000fe2000fffe03f */
[----:B------:R-:W-:Y:S02]  /*77c0*/  PLOP3.LUT P2, PT, PT, PT, UP0, 0x40, 0x0 ;  /* 0x000000000000781c */ /* 0x000fe40003f4e808 */
[C---:B------:R-:W-:Y:S01]  /*77d0*/  ISETP.GT.AND P1, PT, R9.reuse, UR25, PT ;  /* 0x0000001909007c0c */ /* 0x040fe2000bf24270 */
[----:B------:R-:W-:Y:S01]  /*77e0*/  UISETP.NE.AND UP3, UPT, UR4, 0x2, UPT ;  /* 0x000000020400788c */ /* 0x000fe2000bf65270 */
[----:B------:R-:W-:-:S03]  /*77f0*/  VIADD R9, R9, 0xffffffff ;  /* 0xffffffff09097836 */ /* 0x000fc60000000000 */
[----:B------:R-:W-:Y:S02]  /*7800*/  USEL UR10, URZ, 0x1, UP3 ;  /* 0x000000013f0a7887 */ /* 0x000fe40009800000 */
[----:B------:R-:W-:Y:S02]  /*7810*/  USEL UR4, UR4, URZ, UP3 ;  /* 0x0000003f04047287 */ /* 0x000fe40009800000 */
[----:B------:R-:W-:Y:S02]  /*7820*/  ULOP3.LUT UR5, UR5, UR10, URZ, 0x3c, !UPT ;  /* 0x0000000a05057292 */ /* 0x000fe4000f8e3c3f */
[----:B-1----:R-:W-:Y:S10]  /*7830*/  @P2 BRA `(.L_x_1866) ;  /* 0x0000000000042947 */ /* 0x002ff40003800000 */
[----:B------:R-:W-:Y:S01]  /*7840*/  BPT.TRAP 0x1 ;  /* 0x000000040000795c */ /* 0x000fe20000300000 */
.L_x_1866:
[----:B------:R-:W-:Y:S01]  /*7850*/  PLOP3.LUT P3, PT, PT, PT, UP0, 0x40, 0x0 ;  /* 0x000000000000781c */ /* 0x000fe20003f6e808 */
[----:B------:R-:W-:Y:S01]  /*7860*/  ULEA UR27, UR4, UR38, 0x3 ;  /* 0x00000026041b7291 */ /* 0x000fe2000f8e183f */
[----:B------:R-:W-:-:S05]  /*7870*/  IMAD.U32 R8, RZ, RZ, UR5 ;  /* 0x00000005ff087e24 */ /* 0x000fca000f8e00ff */
[----:B------:R-:W-:-:S04]  /*7880*/  SHF.L.U32 R8, R8, 0x1f, RZ ;  /* 0x0000001f08087819 */ /* 0x000fc800000006ff */
[----:B------:R0:W1:Y:S02]  /*7890*/  SYNCS.PHASECHK.TRANS64.TRYWAIT P2, [UR27+0x22830], R8 ;  /* 0x02283008ff0075a7 */ /* 0x000064000804015b */
[----:B------:R-:W-:Y:S05]  /*78a0*/  @P3 BRA `(.L_x_1867) ;  /* 0x0000000000043947 */ /* 0x000fea0003800000 */
[----:B------:R-:W-:Y:S01]  /*78b0*/  BPT.TRAP 0x1 ;  /* 0x000000040000795c */ /* 0x000fe20000300000 */
.L_x_1867:
[----:B-1----:R-:W-:Y:S05]  /*78c0*/  @P2 BRA `(.L_x_1868) ;  /* 0x0000000000082947 */ /* 0x002fea0003800000 */
[----:B------:R-:W1:Y:S02]  /*78d0*/  SYNCS.PHASECHK.TRANS64.TRYWAIT P2, [UR27+0x22830], R8 ;  /* 0x02283008ff0075a7 */ /* 0x000e64000804015b */
[----:B-1----:R-:W-:Y:S05]  /*78e0*/  @!P2 BRA `(.L_x_1869) ;  /* 0x000000b800f0a947 */ /* 0x002fea0003800000 */
.L_x_1868:
[----:B------:R-:W-:Y:S01]  /*78f0*/  UIMAD UR22, UR4, 0x300, UR6 ;  /* 0x00000300041678a4 */ /* 0x000fe2000f8e0206 */
[----:B------:R-:W-:Y:S01]  /*7900*/  WARPGROUP.ARRIVE ;  /* 0x00000000000079c5 */ /* 0x000fe20000000000 */
[----:B------:R-:W-:Y:S01]  /*7910*/  UMOV UR23, 0x40000040 ;  /* 0x4000004000177882 */ /* 0x000fe20000000000 */
[----:B------:R-:W-:Y:S01]  /*7920*/  UMOV UR11, 0x40000040 ;  /* 0x40000040000b7882 */ /* 0x000fe20000000000 */
[----:B------:R-:W-:Y:S01]  /*7930*/  UIADD3 UR10, UR22, 0x2, URZ ;  /* 0x00000002160a7890 */ /* 0x000fe2000fffe03f */
[----:B------:R-:W-:Y:S01]  /*7940*/  PLOP3.LUT P2, PT, PT, PT, UP0, 0x40, 0x0 ;  /* 0x000000000000781c */ /* 0x000fe20003f4e808 */
[----:B------:R-:W-:Y:S01]  /*7950*/  UIADD3 UR14, UR22, 0x4, URZ ;  /* 0x00000004160e7890 */ /* 0x000fe2000fffe03f */
[----:B------:R-:W-:Y:S02]  /*7960*/  UMOV UR15, 0x40000040 ;  /* 0x40000040000f7882 */ /* 0x000fe40000000000 */
[----:B------:R-:W-:Y:S01]  /*7970*/  HGMMA.64x96x16.F32.BF16 R152, gdesc[UR20], RZ, !UPT, gsb0 ;  /* 0x01600000149879f0 */ /* 0x000fe2000c0018ff */
[----:B------:R-:W-:Y:S01]  /*7980*/  UIADD3 UR18, UR22, 0x6, URZ ;  /* 0x0000000616127890 */ /* 0x000fe2000fffe03f */
[----:B------:R-:W-:Y:S01]  /*7990*/  UMOV UR19, 0x40000040 ;  /* 0x4000004000137882 */ /* 0x000fe20000000000 */
[----:B------:R-:W-:-:S02]  /*79a0*/  WARPGROUP.DEPBAR.LE gsb0, 0x0 ;  /* 0x00008000000079c5 */ /* 0x000fc40000010000 */
[----:B------:R-:W-:-:S06]  /*79b0*/  WARPGROUP.ARRIVE ;  /* 0x00000000000079c5 */ /* 0x000fcc0000000000 */
[----:B------:R-:W-:Y:S01]  /*79c0*/  HGMMA.64x96x16.F32.BF16 R152, gdesc[UR8], R152, gsb0 ;  /* 0x01600000089879f0 */ /* 0x000fe20008001898 */
[----:B------:R-:W-:Y:S02]  /*79d0*/  UMOV UR10, UR26 ;  /* 0x0000001a000a7c82 */ /* 0x000fe40008000000 */
[----:B------:R-:W-:Y:S02]  /*79e0*/  WARPGROUP.DEPBAR.LE gsb0, 0x0 ;  /* 0x00008000000079c5 */ /* 0x000fe40000010000 */
[----:B------:R-:W-:-:S06]  /*79f0*/  WARPGROUP.ARRIVE ;  /* 0x00000000000079c5 */ /* 0x000fcc0000000000 */
[----:B------:R-:W-:Y:S03]  /*7a00*/  HGMMA.64x96x16.F32.BF16 R152, gdesc[UR12], R152, gsb0 ;  /* 0x016000000c9879f0 */ /* 0x000fe60008001898 */
[----:B------:R-:W-:Y:S02]  /*7a10*/  WARPGROUP.DEPBAR.LE gsb0, 0x0 ;  /* 0x00008000000079c5 */ /* 0x000fe40000010000 */
[----:B------:R-:W-:-:S06]  /*7a20*/  WARPGROUP.ARRIVE ;  /* 0x00000000000079c5 */ /* 0x000fcc0000000000 */
[----:B------:R-:W-:Y:S03]  /*7a30*/  HGMMA.64x96x16.F32.BF16 R152, gdesc[UR16], R152, gsb0 ;  /* 0x01600000109879f0 */ /* 0x000fe60008001898 */
[----:B------:R-:W-:Y:S02]  /*7a40*/  WARPGROUP.DEPBAR.LE gsb0, 0x0 ;  /* 0x00008000000079c5 */ /* 0x000fe40000010000 */
[----:B------:R-:W-:Y:S02]  /*7a50*/  FMNMX.FTZ R0, R152, R11, !PT ;  /* 0x0000000b98007209 */ /* 0x000fe40007810000 */
[----:B------:R-:W-:Y:S02]  /*7a60*/  FMNMX.FTZ R10, R154, R201, !PT ;  /* 0x000000c99a0a7209 */ /* 0x000fe40007810000 */
        /* <DEDUP_REMOVED lines=24> */
[----:B-1----:R-:W-:Y:S02]  /*7bf0*/  FMNMX.FTZ R14, R13, R0, !PT ;  /* 0x000000000d0e7209 */ /* 0x002fe40007810000 */
[----:B------:R-:W-:-:S03]  /*7c00*/  FMNMX.FTZ R13, R155, R10, !PT ;  /* 0x0000000a9b0d7209 */ /* 0x000fc60007810000 */
[----:B------:R-:W1:Y:S01]  /*7c10*/  SHFL.BFLY PT, R15, R14, 0x1, 0x1f ;  /* 0x0c201f000e0f7f89 */ /* 0x000e6200000e0000 */
[----:B------:R-:W-:-:S04]  /*7c20*/  FMNMX.FTZ R10, R158, R13, !PT ;  /* 0x0000000d9e0a7209 */ /* 0x000fc80007810000 */
[----:B------:R-:W-:-:S04]  /*7c30*/  FMNMX.FTZ R13, R159, R10, !PT ;  /* 0x0000000a9f0d7209 */ /* 0x000fc80007810000 */
[----:B------:R-:W-:Y:S02]  /*7c40*/  FMNMX.FTZ R10, R162, R13, !PT ;  /* 0x0000000da20a7209 */ /* 0x000fe40007810000 */
[----:B-1----:R-:W-:Y:S02]  /*7c50*/  FMNMX.FTZ R0, R14, R15, !PT ;  /* 0x0000000f0e007209 */ /* 0x002fe40007810000 */
[----:B------:R-:W-:-:S03]  /*7c60*/  FMNMX.FTZ R15, R163, R10, !PT ;  /* 0x0000000aa30f7209 */ /* 0x000fc60007810000 */
[----:B------:R-:W-:Y:S01]  /*7c70*/  FADD.FTZ R4, -R0, R11 ;  /* 0x0000000b00047221 */ /* 0x000fe20000010100 */
[----:B------:R-:W-:-:S03]  /*7c80*/  FMNMX.FTZ R10, R166, R15, !PT ;  /* 0x0000000fa60a7209 */ /* 0x000fc60007810000 */
[----:B--2---:R-:W-:Y:S01]  /*7c90*/  FMUL.FTZ R12, R4, UR10 ;  /* 0x0000000a040c7c20 */ /* 0x004fe20008410000 */
[----:B------:R-:W-:Y:S01]  /*7ca0*/  FMNMX.FTZ R15, R167, R10, !PT ;  /* 0x0000000aa70f7209 */ /* 0x000fe20007810000 */
[----:B------:R-:W-:-:S03]  /*7cb0*/  FMUL.FTZ R4, R0, UR10 ;  /* 0x0000000a00047c20 */ /* 0x000fc60008410000 */
[----:B------:R-:W-:Y:S01]  /*7cc0*/  FMNMX.FTZ R10, R170, R15, !PT ;  /* 0x0000000faa0a7209 */ /* 0x000fe20007810000 */
[--C-:B------:R-:W-:Y:S01]  /*7cd0*/  FFMA.FTZ R11, R152, UR10, -R4.reuse ;  /* 0x0000000a980b7c23 */ /* 0x100fe20008010804 */
        /* <DEDUP_REMOVED lines=8> */
[----:B------:R-:W1:Y:S01]  /*7d60*/  MUFU.EX2 R12, R12 ;  /* 0x0000000c000c7308 */ /* 0x000e620000000800 */
[--C-:B------:R-:W-:Y:S01]  /*7d70*/  FFMA.FTZ R13, R156, UR10, -R4.reuse ;  /* 0x0000000a9c0d7c23 */ /* 0x100fe20008010804 */
[----:B------:R-:W-:Y:S01]  /*7d80*/  FMNMX.FTZ R21, R175, R10, !PT ;  /* 0x0000000aaf157209 */ /* 0x000fe20007810000 */
[--C-:B------:R-:W-:Y:S01]  /*7d90*/  FFMA.FTZ R156, R160, UR10, -R4.reuse ;  /* 0x0000000aa09c7c23 */ /* 0x100fe20008010804 */
[--C-:B------:R-:W-:Y:S01]  /*7da0*/  FFMA.FTZ R15, R161, UR10, -R4.reuse ;  /* 0x0000000aa10f7c23 */ /* 0x100fe20008010804 */
[--C-:B------:R-:W-:Y:S01]  /*7db0*/  FFMA.FTZ R160, R168, UR10, -R4.reuse ;  /* 0x0000000aa8a07c23 */ /* 0x100fe20008010804 */
[----:B------:R-:W-:Y:S01]  /*7dc0*/  FMNMX.FTZ R10, R178, R21, !PT ;  /* 0x00000015b20a7209 */ /* 0x000fe20007810000 */
[--C-:B------:R-:W-:Y:S01]  /*7dd0*/  FFMA.FTZ R22, R172, UR10, -R4.reuse ;  /* 0x0000000aac167c23 */ /* 0x100fe20008010804 */
[----:B------:R-:W2:Y:S01]  /*7de0*/  MUFU.EX2 R11, R11 ;  /* 0x0000000b000b7308 */ /* 0x000ea20000000800 */
        /* <DEDUP_REMOVED lines=12> */
[-C--:B-1----:R-:W-:Y:S01]  /*7eb0*/  FMUL.FTZ R24, R24, R12.reuse ;  /* 0x0000000c18187220 */ /* 0x082fe20000410000 */
[----:B------:R-:W-:Y:S01]  /*7ec0*/  FMNMX.FTZ R10, R186, R23, !PT ;  /* 0x00000017ba0a7209 */ /* 0x000fe20007810000 */
[-C--:B------:R-:W-:Y:S01]  /*7ed0*/  FMUL.FTZ R25, R25, R12.reuse ;  /* 0x0000000c19197220 */ /* 0x080fe20000410000 */
[----:B------:R-:W-:Y:S01]  /*7ee0*/  FMUL.FTZ R28, R28, R12 ;  /* 0x0000000c1c1c7220 */ /* 0x000fe20000410000 */
[----:B------:R-:W-:Y:S01]  /*7ef0*/  MUFU.EX2 R13, R13 ;  /* 0x0000000d000d7308 */ /* 0x000fe20000000800 */
[----:B------:R-:W-:Y:S01]  /*7f00*/  FMNMX.FTZ R23, R187, R10, !PT ;  /* 0x0000000abb177209 */ /* 0x000fe20007810000 */
[----:B--2---:R-:W-:Y:S01]  /*7f10*/  FFMA.FTZ R3, R12, R3, R11 ;  /* 0x000000030c037223 */ /* 0x004fe2000001000b */
[-C--:B------:R-:W-:Y:S01]  /*7f20*/  FMUL.FTZ R29, R29, R12.reuse ;  /* 0x0000000c1d1d7220 */ /* 0x080fe20000410000 */
[-C--:B------:R-:W-:Y:S01]  /*7f30*/  FMUL.FTZ R32, R32, R12.reuse ;  /* 0x0000000c20207220 */ /* 0x080fe20000410000 */
[----:B------:R-:W-:Y:S01]  /*7f40*/  FMNMX.FTZ R10, R190, R23, !PT ;  /* 0x00000017be0a7209 */ /* 0x000fe20007810000 */
[--C-:B------:R-:W-:Y:S01]  /*7f50*/  FFMA.FTZ R23, R169, UR10, -R4.reuse ;  /* 0x0000000aa9177c23 */ /* 0x100fe20008010804 */
[----:B------:R-:W-:Y:S01]  /*7f60*/  FMUL.FTZ R33, R33, R12 ;  /* 0x0000000c21217220 */ /* 0x000fe20000410000 */
[----:B------:R-:W-:Y:S01]  /*7f70*/  MUFU.EX2 R14, R14 ;  /* 0x0000000e000e7308 */ /* 0x000fe20000000800 */
[----:B------:R-:W-:Y:S01]  /*7f80*/  FMNMX.FTZ R153, R191, R10, !PT ;  /* 0x0000000abf997209 */ /* 0x000fe20007810000 */
[-C--:B------:R-:W-:Y:S01]  /*7f90*/  FMUL.FTZ R36, R36, R12.reuse ;  /* 0x0000000c24247220 */ /* 0x080fe20000410000 */
[-C--:B------:R-:W-:Y:S01]  /*7fa0*/  FMUL.FTZ R37, R37, R12.reuse ;  /* 0x0000000c25257220 */ /* 0x080fe20000410000 */
[-C--:B------:R-:W-:Y:S01]  /*7fb0*/  FMUL.FTZ R40, R40, R12.reuse ;  /* 0x0000000c28287220 */ /* 0x080fe20000410000 */
[----:B------:R-:W-:Y:S01]  /*7fc0*/  FMNMX.FTZ R10, R194, R153, !PT ;  /* 0x00000099c20a7209 */ /* 0x000fe20007810000 */
[-C--:B------:R-:W-:Y:S01]  /*7fd0*/  FMUL.FTZ R41, R41, R12.reuse ;  /* 0x0000000c29297220 */ /* 0x080fe20000410000 */
[----:B------:R-:W-:Y:S01]  /*7fe0*/  FMUL.FTZ R44, R44, R12 ;  /* 0x0000000c2c2c7220 */ /* 0x000fe20000410000 */
[----:B------:R-:W-:Y:S01]  /*7ff0*/  MUFU.EX2 R156, R156 ;  /* 0x0000009c009c7308 */ /* 0x000fe20000000800 */
[----:B------:R-:W-:Y:S01]  /*8000*/  FMNMX.FTZ R153, R195, R10, !PT ;  /* 0x0000000ac3997209 */ /* 0x000fe20007810000 */
[-C--:B------:R-:W-:Y:S01]  /*8010*/  FMUL.FTZ R45, R45, R12.reuse ;  /* 0x0000000c2d2d7220 */ /* 0x080fe20000410000 */
[-C--:B------:R-:W-:Y:S01]  /*8020*/  FMUL.FTZ R48, R48, R12.reuse ;  /* 0x0000000c30307220 */ /* 0x080fe20000410000 */
[----:B------:R-:W-:Y:S01]  /*8030*/  FMUL.FTZ R49, R49, R12 ;  /* 0x0000000c31317220 */ /* 0x000fe20000410000 */
[----:B------:R-:W-:Y:S01]  /*8040*/  FMNMX.FTZ R10, R198, R153, !PT ;  /* 0x00000099c60a7209 */ /* 0x000fe20007810000 */
[--C-:B------:R-:W-:Y:S01]  /*8050*/  FFMA.FTZ R153, R173, UR10, -R4.reuse ;  /* 0x0000000aad997c23 */ /* 0x100fe20008010804 */
[--C-:B------:R-:W-:Y:S01]  /*8060*/  FFMA.FTZ R173, R192, UR10, -R4.reuse ;  /* 0x0000000ac0ad7c23 */ /* 0x100fe20008010804 */
[----:B------:R-:W-:Y:S01]  /*8070*/  MUFU.EX2 R15, R15 ;  /* 0x0000000f000f7308 */ /* 0x000fe20000000800 */
[----:B------:R-:W-:Y:S01]  /*8080*/  FMNMX.FTZ R10, R199, R10, !PT ;  /* 0x0000000ac70a7209 */ /* 0x000fe20007810000 */
[-C--:B------:R-:W-:Y:S01]  /*8090*/  FMUL.FTZ R52, R52, R12.reuse ;  /* 0x0000000c34347220 */ /* 0x080fe20000410000 */
[-C--:B------:R-:W-:Y:S01]  /*80a0*/  FMUL.FTZ R53, R53, R12.reuse ;  /* 0x0000000c35357220 */ /* 0x080fe20000410000 */
[-C--:B------:R-:W-:Y:S01]  /*80b0*/  FMUL.FTZ R56, R56, R12.reuse ;  /* 0x0000000c38387220 */ /* 0x080fe20000410000 */
[-C--:B------:R-:W-:Y:S01]  /*80c0*/  FMUL.FTZ R57, R57, R12.reuse ;  /* 0x0000000c39397220 */ /* 0x080fe20000410000 */
[----:B------:R-:W1:Y:S01]  /*80d0*/  SHFL.BFLY PT, R169, R10, 0x2, 0x1f ;  /* 0x0c401f000aa97f89 */ /* 0x000e6200000e0000 */
        /* <DEDUP_REMOVED lines=23> */
[----:B-1----:R-:W-:Y:S01]  /*8250*/  FMNMX.FTZ R177, R10, R169, !PT ;  /* 0x000000a90ab17209 */ /* 0x002fe20007810000 */
[----:B------:R-:W-:Y:S01]  /*8260*/  FFMA.FTZ R169, R188, UR10, -R4 ;  /* 0x0000000abca97c23 */ /* 0x000fe20008010804 */
[----:B------:R-:W-:Y:S01]  /*8270*/  MUFU.EX2 R23, R23 ;  /* 0x0000001700177308 */ /* 0x000fe20000000800 */
[-C--:B------:R-:W-:Y:S01]  /*8280*/  FMUL.FTZ R100, R100, R12.reuse ;  /* 0x0000000c64647220 */ /* 0x080fe20000410000 */
[-C--:B------:R-:W-:Y:S01]  /*8290*/  FMUL.FTZ R101, R101, R12.reuse ;  /* 0x0000000c65657220 */ /* 0x080fe20000410000 */
[----:B------:R-:W1:Y:S01]  /*82a0*/  SHFL.BFLY PT, R10, R177, 0x1, 0x1f ;  /* 0x0c201f00b10a7f89 */ /* 0x000e6200000e0000 */
        /* <DEDUP_REMOVED lines=22> */
[----:B------:R-:W-:Y:S01]  /*8410*/  FMUL.FTZ R141, R141, R12 ;  /* 0x0000000c8d8d7220 */ /* 0x000fe20000410000 */
[----:B-1----:R-:W-:Y:S01]  /*8420*/  FMNMX.FTZ R10, R177, R10, !PT ;  /* 0x0000000ab10a7209 */ /* 0x002fe20007810000 */
[-C--:B------:R-:W-:Y:S01]  /*8430*/  FMUL.FTZ R144, R144, R12.reuse ;  /* 0x0000000c90907220 */ /* 0x080fe20000410000 */
[-C--:B------:R-:W-:Y:S01]  /*8440*/  FMUL.FTZ R145, R145, R12.reuse ;  /* 0x0000000c91917220 */ /* 0x080fe20000410000 */
[-C--:B------:R-:W-:Y:S01]  /*8450*/  FMUL.FTZ R148, R148, R12.reuse ;  /* 0x0000000c94947220 */ /* 0x080fe20000410000 */
[----:B------:R-:W-:Y:S01]  /*8460*/  FMUL.FTZ R149, R149, R12 ;  /* 0x0000000c95957220 */ /* 0x000fe20000410000 */
[C---:B------:R-:W-:Y:S01]  /*8470*/  FMUL.FTZ R189, R10.reuse, UR10 ;  /* 0x0000000a0abd7c20 */ /* 0x040fe20008410000 */
[----:B------:R-:W-:Y:S01]  /*8480*/  FADD.FTZ R4, -R10, R201 ;  /* 0x000000c90a047221 */ /* 0x000fe20000010100 */
[----:B------:R-:W-:Y:S02]  /*8490*/  MUFU.EX2 R157, R157 ;  /* 0x0000009d009d7308 */ /* 0x000fe40000000800 */
[--C-:B------:R-:W-:Y:S01]  /*84a0*/  FFMA.FTZ R204, R175, UR10, -R189.reuse ;  /* 0x0000000aafcc7c23 */ /* 0x100fe200080108bd */
[--C-:B------:R-:W-:Y:S01]  /*84b0*/  FFMA.FTZ R175, R178, UR10, -R189.reuse ;  /* 0x0000000ab2af7c23 */ /* 0x100fe200080108bd */
[----:B------:R-:W-:Y:S01]  /*84c0*/  FFMA.FTZ R178, R179, UR10, -R189 ;  /* 0x0000000ab3b27c23 */ /* 0x000fe200080108bd */
[----:B------:R-:W-:-:S02]  /*84d0*/  IMAD.U32 R179, RZ, RZ, UR27 ;  /* 0x0000001bffb37e24 */ /* 0x000fc4000f8e00ff */
[----:B------:R-:W-:Y:S01]  /*84e0*/  FMUL.FTZ R4, R4, UR10 ;  /* 0x0000000a04047c20 */ /* 0x000fe20008410000 */
[--C-:B------:R-:W-:Y:S01]  /*84f0*/  FFMA.FTZ R188, R154, UR10, -R189.reuse ;  /* 0x0000000a9abc7c23 */ /* 0x100fe200080108bd */
[----:B------:R-:W-:Y:S01]  /*8500*/  MUFU.EX2 R161, R161 ;  /* 0x000000a100a17308 */ /* 0x000fe20000000800 */
[----:B------:R-:W-:Y:S02]  /*8510*/  @!P0 VIADD R154, R179, 0x22840 ;  /* 0x00022840b39a8836 */ /* 0x000fe40000000000 */
[--C-:B------:R-:W-:Y:S01]  /*8520*/  FFMA.FTZ R155, R155, UR10, -R189.reuse ;  /* 0x0000000a9b9b7c23 */ /* 0x100fe200080108bd */
[--C-:B------:R-:W-:Y:S01]  /*8530*/  FFMA.FTZ R185, R158, UR10, -R189.reuse ;  /* 0x0000000a9eb97c23 */ /* 0x100fe200080108bd */
[--C-:B------:R-:W-:Y:S01]  /*8540*/  FFMA.FTZ R192, R159, UR10, -R189.reuse ;  /* 0x0000000a9fc07c23 */ /* 0x100fe200080108bd */
[--C-:B------:R-:W-:Y:S01]  /*8550*/  FFMA.FTZ R159, R162, UR10, -R189.reuse ;  /* 0x0000000aa29f7c23 */ /* 0x100fe200080108bd */
[----:B------:R-:W-:Y:S01]  /*8560*/  @!P0 PRMT R154, RZ, 0x654, R154 ;  /* 0x00000654ff9a8816 */ /* 0x000fe2000000009a */
[--C-:B------:R-:W-:Y:S01]  /*8570*/  FFMA.FTZ R200, R167, UR10, -R189.reuse ;  /* 0x0000000aa7c87c23 */ /* 0x100fe200080108bd */
[----:B------:R1:W3:Y:S01]  /*8580*/  MUFU.EX2 R181, R4 ;  /* 0x0000000400b57308 */ /* 0x0002e20000000800 */
        /* <DEDUP_REMOVED lines=8> */
[----:B-1----:R-:W-:Y:S01]  /*8610*/  IADD3 R4, -R19, 0xb, RZ ;  /* 0x0000000b13047810 */ /* 0x002fe20007ffe1ff */
[--C-:B------:R-:W-:Y:S01]  /*8620*/  FFMA.FTZ R190, R190, UR10, -R189.reuse ;  /* 0x0000000abebe7c23 */ /* 0x100fe200080108bd */
[--C-:B------:R-:W-:Y:S01]  /*8630*/  FFMA.FTZ R191, R191, UR10, -R189.reuse ;  /* 0x0000000abfbf7c23 */ /* 0x100fe200080108bd */
[--C-:B------:R-:W-:Y:S01]  /*8640*/  FFMA.FTZ R194, R194, UR10, -R189.reuse ;  /* 0x0000000ac2c27c23 */ /* 0x100fe200080108bd */
[--C-:B------:R-:W-:Y:S01]  /*8650*/  FFMA.FTZ R195, R195, UR10, -R189.reuse ;  /* 0x0000000ac3c37c23 */ /* 0x100fe200080108bd */
[----:B------:R1:W-:Y:S06]  /*8660*/  BAR.ARV R4, 0x100 ;  /* 0x000400040000751d */ /* 0x0003ec0000002000 */
[----:B------:R4:W-:Y:S01]  /*8670*/  @!P0 SYNCS.ARRIVE.TRANS64.RED.A1T0 RZ, [R154+URZ], RZ ;  /* 0x000000ff9aff89a7 */ /* 0x0009e2000810043f */
[----:B------:R-:W-:Y:S01]  /*8680*/  MUFU.EX2 R165, R165 ;  /* 0x000000a500a57308 */ /* 0x000fe20000000800 */
[--C-:B------:R-:W-:Y:S01]  /*8690*/  FFMA.FTZ R198, R198, UR10, -R189.reuse ;  /* 0x0000000ac6c67c23 */ /* 0x100fe200080108bd */
[----:B------:R-:W-:Y:S01]  /*86a0*/  FFMA.FTZ R199, R199, UR10, -R189 ;  /* 0x0000000ac7c77c23 */ /* 0x000fe200080108bd */
[----:B--2---:R-:W-:Y:S01]  /*86b0*/  F2FP.BF16.F32.PACK_AB R162, R153, R22 ;  /* 0x0000001699a2723e */ /* 0x004fe200000010ff */
[-C--:B---3--:R-:W-:Y:S01]  /*86c0*/  FMUL.FTZ R26, R26, R181.reuse ;  /* 0x000000b51a1a7220 */ /* 0x088fe20000410000 */
[----:B------:R-:W-:Y:S01]  /*86d0*/  F2FP.BF16.F32.PACK_AB R158, R21, R20 ;  /* 0x00000014159e723e */ /* 0x000fe200000010ff */
[----:B------:R-:W-:Y:S01]  /*86e0*/  FMUL.FTZ R27, R27, R181 ;  /* 0x000000b51b1b7220 */ /* 0x000fe20000410000 */
[C---:B----4-:R-:W-:Y:S01]  /*86f0*/  FADD.FTZ R154, R152.reuse, R3 ;  /* 0x00000003989a7221 */ /* 0x050fe20000010000 */
[----:B------:R-:W2:Y:S01]  /*8700*/  MUFU.EX2 R188, R188 ;  /* 0x000000bc00bc7308 */ /* 0x000ea20000000800 */
[----:B------:R-:W-:Y:S01]  /*8710*/  F2FP.BF16.F32.PACK_AB R152, R152, R11 ;  /* 0x0000000b9898723e */ /* 0x000fe200000010ff */
[-C--:B------:R-:W-:Y:S01]  /*8720*/  FMUL.FTZ R30, R30, R181.reuse ;  /* 0x000000b51e1e7220 */ /* 0x080fe20000410000 */
[----:B------:R-:W-:Y:S01]  /*8730*/  FADD.FTZ R3, R13, R154 ;  /* 0x0000009a0d037221 */ /* 0x000fe20000010000 */
[-C--:B------:R-:W-:Y:S01]  /*8740*/  FMUL.FTZ R31, R31, R181.reuse ;  /* 0x000000b51f1f7220 */ /* 0x080fe20000410000 */
[-C--:B------:R-:W-:Y:S01]  /*8750*/  FMUL.FTZ R34, R34, R181.reuse ;  /* 0x000000b522227220 */ /* 0x080fe20000410000 */
[-C--:B------:R-:W-:Y:S01]  /*8760*/  FMUL.FTZ R35, R35, R181.reuse ;  /* 0x000000b523237220 */ /* 0x080fe20000410000 */
[----:B------:R-:W-:Y:S01]  /*8770*/  FADD.FTZ R3, R14, R3 ;  /* 0x000000030e037221 */ /* 0x000fe20000010000 */
[----:B------:R-:W-:Y:S01]  /*8780*/  MUFU.EX2 R172, R172 ;  /* 0x000000ac00ac7308 */ /* 0x000fe20000000800 */
[-C--:B------:R-:W-:Y:S01]  /*8790*/  FMUL.FTZ R38, R38, R181.reuse ;  /* 0x000000b526267220 */ /* 0x080fe20000410000 */
[-C--:B------:R-:W-:Y:S01]  /*87a0*/  FMUL.FTZ R39, R39, R181.reuse ;  /* 0x000000b527277220 */ /* 0x080fe20000410000 */
[----:B------:R-:W-:Y:S01]  /*87b0*/  FADD.FTZ R154, R156, R3 ;  /* 0x000000039c9a7221 */ /* 0x000fe20000010000 */
[----:B------:R-:W-:Y:S01]  /*87c0*/  F2FP.BF16.F32.PACK_AB R156, R15, R156 ;  /* 0x0000009c0f9c723e */ /* 0x000fe200000010ff */
[-C--:B------:R-:W-:Y:S01]  /*87d0*/  FMUL.FTZ R42, R42, R181.reuse ;  /* 0x000000b52a2a7220 */ /* 0x080fe20000410000 */
[-C--:B------:R-:W-:Y:S01]  /*87e0*/  FMUL.FTZ R43, R43, R181.reuse ;  /* 0x000000b52b2b7220 */ /* 0x080fe20000410000 */
[----:B------:R-:W-:Y:S01]  /*87f0*/  FADD.FTZ R3, R15, R154 ;  /* 0x0000009a0f037221 */ /* 0x000fe20000010000 */
[----:B------:R-:W3:Y:S01]  /*8800*/  MUFU.EX2 R155, R155 ;  /* 0x0000009b009b7308 */ /* 0x000ee20000000800 */
[----:B--2---:R-:W-:Y:S01]  /*8810*/  FFMA.FTZ R2, R181, R2, R188 ;  /* 0x00000002b5027223 */ /* 0x004fe200000100bc */
[-C--:B------:R-:W-:Y:S01]  /*8820*/  FMUL.FTZ R46, R46, R181.reuse ;  /* 0x000000b52e2e7220 */ /* 0x080fe20000410000 */
[----:B------:R-:W-:Y:S01]  /*8830*/  FADD.FTZ R154, R20, R3 ;  /* 0x00000003149a7221 */ /* 0x000fe20000010000 */
[-C--:B------:R-:W-:Y:S01]  /*8840*/  FMUL.FTZ R47, R47, R181.reuse ;  /* 0x000000b52f2f7220 */ /* 0x080fe20000410000 */
[-C--:B------:R-:W-:Y:S01]  /*8850*/  FMUL.FTZ R50, R50, R181.reuse ;  /* 0x000000b532327220 */ /* 0x080fe20000410000 */
[-C--:B------:R-:W-:Y:S01]  /*8860*/  FMUL.FTZ R51, R51, R181.reuse ;  /* 0x000000b533337220 */ /* 0x080fe20000410000 */
[----:B------:R-:W-:Y:S01]  /*8870*/  FADD.FTZ R3, R21, R154 ;  /* 0x0000009a15037221 */ /* 0x000fe20000010000 */
[----:B------:R-:W2:Y:S01]  /*8880*/  MUFU.EX2 R169, R169 ;  /* 0x000000a900a97308 */ /* 0x000ea20000000800 */
[-C--:B------:R-:W-:Y:S01]  /*8890*/  FMUL.FTZ R54, R54, R181.reuse ;  /* 0x000000b536367220 */ /* 0x080fe20000410000 */
[-C--:B------:R-:W-:Y:S01]  /*88a0*/  FMUL.FTZ R55, R55, R181.reuse ;  /* 0x000000b537377220 */ /* 0x080fe20000410000 */
[----:B------:R-:W-:Y:S01]  /*88b0*/  FADD.FTZ R154, R160, R3 ;  /* 0x00000003a09a7221 */ /* 0x000fe20000010000 */
[----:B------:R-:W-:Y:S01]  /*88c0*/  F2FP.BF16.F32.PACK_AB R160, R23, R160 ;  /* 0x000000a017a0723e */ /* 0x000fe200000010ff */
[-C--:B------:R-:W-:Y:S01]  /*88d0*/  FMUL.FTZ R58, R58, R181.reuse ;  /* 0x000000b53a3a7220 */ /* 0x080fe20000410000 */
[-C--:B------:R-:W-:Y:S01]  /*88e0*/  FMUL.FTZ R59, R59, R181.reuse ;  /* 0x000000b53b3b7220 */ /* 0x080fe20000410000 */
[----:B------:R-:W-:Y:S01]  /*88f0*/  FADD.FTZ R3, R23, R154 ;  /* 0x0000009a17037221 */ /* 0x000fe20000010000 */
[----:B------:R-:W4:Y:S01]  /*8900*/  MUFU.EX2 R185, R185 ;  /* 0x000000b900b97308 */ /* 0x000f220000000800 */
[----:B---3--:R-:W-:Y:S01]  /*8910*/  FADD.FTZ R2, R155, R2 ;  /* 0x000000029b027221 */ /* 0x008fe20000010000 */
[-C--:B------:R-:W-:Y:S01]  /*8920*/  FMUL.FTZ R62, R62, R181.reuse ;  /* 0x000000b53e3e7220 */ /* 0x080fe20000410000 */
[----:B------:R-:W-:Y:S01]  /*8930*/  FADD.FTZ R154, R22, R3 ;  /* 0x00000003169a7221 */ /* 0x000fe20000010000 */
[-C--:B------:R-:W-:Y:S01]  /*8940*/  FMUL.FTZ R63, R63, R181.reuse ;  /* 0x000000b53f3f7220 */ /* 0x080fe20000410000 */
[-C--:B------:R-:W-:Y:S01]  /*8950*/  FMUL.FTZ R66, R66, R181.reuse ;  /* 0x000000b542427220 */ /* 0x080fe20000410000 */
[-C--:B------:R-:W-:Y:S01]  /*8960*/  FMUL.FTZ R67, R67, R181.reuse ;  /* 0x000000b543437220 */ /* 0x080fe20000410000 */
[----:B------:R-:W-:Y:S01]  /*8970*/  FADD.FTZ R3, R153, R154 ;  /* 0x0000009a99037221 */ /* 0x000fe20000010000 */
[----:B------:R-:W3:Y:S01]  /*8980*/  MUFU.EX2 R192, R192 ;  /* 0x000000c000c07308 */ /* 0x000ee20000000800 */
[----:B------:R-:W-:Y:S01]  /*8990*/  F2FP.BF16.F32.PACK_AB R153, R155, R188 ;  /* 0x000000bc9b99723e */ /* 0x000fe200000010ff */
[-C--:B------:R-:W-:Y:S01]  /*89a0*/  FMUL.FTZ R70, R70, R181.reuse ;  /* 0x000000b546467220 */ /* 0x080fe20000410000 */
[----:B------:R-:W-:Y:S01]  /*89b0*/  FADD.FTZ R154, R164, R3 ;  /* 0x00000003a49a7221 */ /* 0x000fe20000010000 */
[----:B------:R-:W-:Y:S01]  /*89c0*/  F2FP.BF16.F32.PACK_AB R164, R157, R164 ;  /* 0x000000a49da4723e */ /* 0x000fe200000010ff */
[-C--:B------:R-:W-:Y:S01]  /*89d0*/  FMUL.FTZ R71, R71, R181.reuse ;  /* 0x000000b547477220 */ /* 0x080fe20000410000 */
[-C--:B------:R-:W-:Y:S01]  /*89e0*/  FMUL.FTZ R74, R74, R181.reuse ;  /* 0x000000b54a4a7220 */ /* 0x080fe20000410000 */
[----:B------:R-:W-:Y:S01]  /*89f0*/  FADD.FTZ R154, R157, R154 ;  /* 0x0000009a9d9a7221 */ /* 0x000fe20000010000 */
[----:B------:R5:W-:Y:S01]  /*8a00*/  MUFU.EX2 R177, R196 ;  /* 0x000000c400b17308 */ /* 0x000be20000000800 */
[-C--:B------:R-:W-:Y:S01]  /*8a10*/  FMUL.FTZ R75, R75, R181.reuse ;  /* 0x000000b54b4b7220 */ /* 0x080fe20000410000 */
[-C--:B------:R-:W-:Y:S01]  /*8a20*/  FMUL.FTZ R78, R78, R181.reuse ;  /* 0x000000b54e4e7220 */ /* 0x080fe20000410000 */
[----:B------:R-:W-:Y:S01]  /*8a30*/  FADD.FTZ R3, R161, R154 ;  /* 0x0000009aa1037221 */ /* 0x000fe20000010000 */
[-C--:B------:R-:W-:Y:S01]  /*8a40*/  FMUL.FTZ R79, R79, R181.reuse ;  /* 0x000000b54f4f7220 */ /* 0x080fe20000410000 */
[-C--:B------:R-:W-:Y:S01]  /*8a50*/  FMUL.FTZ R82, R82, R181.reuse ;  /* 0x000000b552527220 */ /* 0x080fe20000410000 */
[----:B------:R-:W-:Y:S01]  /*8a60*/  FMUL.FTZ R83, R83, R181 ;  /* 0x000000b553537220 */ /* 0x000fe20000410000 */
[----:B------:R-:W-:Y:S01]  /*8a70*/  FADD.FTZ R154, R168, R3 ;  /* 0x00000003a89a7221 */ /* 0x000fe20000010000 */
[----:B------:R-:W0:Y:S01]  /*8a80*/  MUFU.EX2 R159, R159 ;  /* 0x0000009f009f7308 */ /* 0x000e220000000800 */
[--C-:B-----5:R-:W-:Y:S01]  /*8a90*/  FFMA.FTZ R196, R163, UR10, -R189.reuse ;  /* 0x0000000aa3c47c23 */ /* 0x120fe200080108bd */
[----:B------:R-:W-:Y:S01]  /*8aa0*/  FFMA.FTZ R163, R166, UR10, -R189 ;  /* 0x0000000aa6a37c23 */ /* 0x000fe200080108bd */
[----:B------:R-:W-:Y:S01]  /*8ab0*/  FADD.FTZ R3, R165, R154 ;  /* 0x0000009aa5037221 */ /* 0x000fe20000010000 */
[----:B------:R-:W-:Y:S01]  /*8ac0*/  F2FP.BF16.F32.PACK_AB R166, R168, R161 ;  /* 0x000000a1a8a6723e */ /* 0x000fe200000010ff */
[----:B------:R-:W-:Y:S01]  /*8ad0*/  FMUL.FTZ R86, R86, R181 ;  /* 0x000000b556567220 */ /* 0x000fe20000410000 */
[C---:B------:R-:W-:Y:S01]  /*8ae0*/  F2FP.BF16.F32.PACK_AB R168, R172.reuse, R165 ;  /* 0x000000a5aca8723e */ /* 0x040fe200000010ff */
[----:B------:R-:W-:Y:S01]  /*8af0*/  FADD.FTZ R154, R172, R3 ;  /* 0x00000003ac9a7221 */ /* 0x000fe20000010000 */
[----:B------:R-:W5:Y:S01]  /*8b00*/  MUFU.EX2 R196, R196 ;  /* 0x000000c400c47308 */ /* 0x000f620000000800 */
[-C--:B------:R-:W-:Y:S01]  /*8b10*/  FMUL.FTZ R87, R87, R181.reuse ;  /* 0x000000b557577220 */ /* 0x080fe20000410000 */
[----:B------:R-:W-:Y:S01]  /*8b20*/  FMUL.FTZ R90, R90, R181 ;  /* 0x000000b55a5a7220 */ /* 0x000fe20000410000 */
[----:B--2---:R-:W-:Y:S01]  /*8b30*/  FADD.FTZ R3, R169, R154 ;  /* 0x0000009aa9037221 */ /* 0x004fe20000010000 */
[----:B------:R-:W-:Y:S01]  /*8b40*/  F2FP.BF16.F32.PACK_AB R154, R14, R13 ;  /* 0x0000000d0e9a723e */ /* 0x000fe200000010ff */
[----:B----4-:R-:W-:Y:S01]  /*8b50*/  FADD.FTZ R13, R185, R2 ;  /* 0x00000002b90d7221 */ /* 0x010fe20000010000 */
[-C--:B------:R-:W-:Y:S01]  /*8b60*/  FMUL.FTZ R91, R91, R181.reuse ;  /* 0x000000b55b5b7220 */ /* 0x080fe20000410000 */
[-C--:B------:R-:W-:Y:S01]  /*8b70*/  FMUL.FTZ R94, R94, R181.reuse ;  /* 0x000000b55e5e7220 */ /* 0x080fe20000410000 */
[----:B------:R-:W2:Y:S01]  /*8b80*/  MUFU.EX2 R163, R163 ;  /* 0x000000a300a37308 */ /* 0x000ea20000000800 */
[----:B---3--:R-:W-:Y:S01]  /*8b90*/  FADD.FTZ R2, R192, R13 ;  /* 0x0000000dc0027221 */ /* 0x008fe20000010000 */
[-C--:B------:R-:W-:Y:S01]  /*8ba0*/  FMUL.FTZ R95, R95, R181.reuse ;  /* 0x000000b55f5f7220 */ /* 0x080fe20000410000 */
[-C--:B------:R-:W-:Y:S01]  /*8bb0*/  FMUL.FTZ R98, R98, R181.reuse ;  /* 0x000000b562627220 */ /* 0x080fe20000410000 */
[-C--:B------:R-:W-:Y:S01]  /*8bc0*/  FMUL.FTZ R99, R99, R181.reuse ;  /* 0x000000b563637220 */ /* 0x080fe20000410000 */
[----:B0-----:R-:W-:Y:S01]  /*8bd0*/  FADD.FTZ R13, R159, R2 ;  /* 0x000000029f0d7221 */ /* 0x001fe20000010000 */
[-C--:B------:R-:W-:Y:S01]  /*8be0*/  FMUL.FTZ R102, R102, R181.reuse ;  /* 0x000000b566667220 */ /* 0x080fe20000410000 */
[----:B------:R-:W-:Y:S01]  /*8bf0*/  FMUL.FTZ R103, R103, R181 ;  /* 0x000000b567677220 */ /* 0x000fe20000410000 */
[----:B------:R-:W0:Y:S01]  /*8c00*/  MUFU.EX2 R200, R200 ;  /* 0x000000c800c87308 */ /* 0x000e220000000800 */
[C---:B-----5:R-:W-:Y:S01]  /*8c10*/  FADD.FTZ R2, R196.reuse, R13 ;  /* 0x0000000dc4027221 */ /* 0x060fe20000010000 */
        /* <DEDUP_REMOVED lines=13> */
[----:B------:R-:W-:Y:S01]  /*8cf0*/  FMUL.FTZ R126, R126, R181 ;  /* 0x000000b57e7e7220 */ /* 0x000fe20000410000 */
[----:B------:R-:W2:Y:S01]  /*8d00*/  MUFU.EX2 R202, R202 ;  /* 0x000000ca00ca7308 */ /* 0x000ea20000000800 */
[C---:B0-----:R-:W-:Y:S01]  /*8d10*/  FADD.FTZ R2, R200.reuse, R13 ;  /* 0x0000000dc8027221 */ /* 0x041fe20000010000 */
[----:B------:R-:W-:Y:S01]  /*8d20*/  F2FP.BF16.F32.PACK_AB R159, R200, R163 ;  /* 0x000000a3c89f723e */ /* 0x000fe200000010ff */
[-C--:B------:R-:W-:Y:S01]  /*8d30*/  FMUL.FTZ R127, R127, R181.reuse ;  /* 0x000000b57f7f7220 */ /* 0x080fe20000410000 */
[-C--:B------:R-:W-:Y:S01]  /*8d40*/  FMUL.FTZ R130, R130, R181.reuse ;  /* 0x000000b582827220 */ /* 0x080fe20000410000 */
[-C--:B------:R-:W-:Y:S01]  /*8d50*/  FMUL.FTZ R131, R131, R181.reuse ;  /* 0x000000b583837220 */ /* 0x080fe20000410000 */
[-C--:B------:R-:W-:Y:S01]  /*8d60*/  FMUL.FTZ R134, R134, R181.reuse ;  /* 0x000000b586867220 */ /* 0x080fe20000410000 */
[-C--:B------:R-:W-:Y:S01]  /*8d70*/  FMUL.FTZ R135, R135, R181.reuse ;  /* 0x000000b587877220 */ /* 0x080fe20000410000 */
[----:B------:R-:W0:Y:S01]  /*8d80*/  MUFU.EX2 R171, R171 ;  /* 0x000000ab00ab7308 */ /* 0x000e220000000800 */
[----:B---3--:R-:W-:Y:S01]  /*8d90*/  FADD.FTZ R13, R167, R2 ;  /* 0x00000002a70d7221 */ /* 0x008fe20000010000 */
[-C--:B------:R-:W-:Y:S01]  /*8da0*/  FMUL.FTZ R138, R138, R181.reuse ;  /* 0x000000b58a8a7220 */ /* 0x080fe20000410000 */
[-C--:B------:R-:W-:Y:S01]  /*8db0*/  FMUL.FTZ R139, R139, R181.reuse ;  /* 0x000000b58b8b7220 */ /* 0x080fe20000410000 */
[-C--:B------:R-:W-:Y:S01]  /*8dc0*/  FMUL.FTZ R142, R142, R181.reuse ;  /* 0x000000b58e8e7220 */ /* 0x080fe20000410000 */
[-C--:B------:R-:W-:Y:S01]  /*8dd0*/  FMUL.FTZ R143, R143, R181.reuse ;  /* 0x000000b58f8f7220 */ /* 0x080fe20000410000 */
[-C--:B------:R-:W-:Y:S01]  /*8de0*/  FMUL.FTZ R146, R146, R181.reuse ;  /* 0x000000b592927220 */ /* 0x080fe20000410000 */
[----:B------:R-:W-:Y:S01]  /*8df0*/  FMUL.FTZ R147, R147, R181 ;  /* 0x000000b593937220 */ /* 0x000fe20000410000 */
[----:B------:R-:W3:Y:S01]  /*8e00*/  MUFU.EX2 R204, R204 ;  /* 0x000000cc00cc7308 */ /* 0x000ee20000000800 */
[C---:B--2---:R-:W-:Y:S01]  /*8e10*/  FADD.FTZ R2, R202.reuse, R13 ;  /* 0x0000000dca027221 */ /* 0x044fe20000010000 */
[----:B------:R-:W-:Y:S01]  /*8e20*/  F2FP.BF16.F32.PACK_AB R161, R202, R167 ;  /* 0x000000a7caa1723e */ /* 0x000fe200000010ff */
[-C--:B------:R-:W-:Y:S01]  /*8e30*/  FMUL.FTZ R150, R150, R181.reuse ;  /* 0x000000b596967220 */ /* 0x080fe20000410000 */
[----:B------:R-:W-:Y:S01]  /*8e40*/  FMUL.FTZ R151, R151, R181 ;  /* 0x000000b597977220 */ /* 0x000fe20000410000 */
[----:B------:R-:W-:-:S03]  /*8e50*/  F2FP.BF16.F32.PACK_AB R155, R192, R185 ;  /* 0x000000b9c09b723e */ /* 0x000fc600000010ff */
[----:B------:R-:W2:Y:S01]  /*8e60*/  MUFU.EX2 R175, R175 ;  /* 0x000000af00af7308 */ /* 0x000ea20000000800 */
[----:B0-----:R-:W-:-:S07]  /*8e70*/  FADD.FTZ R13, R171, R2 ;  /* 0x00000002ab0d7221 */ /* 0x001fce0000010000 */
[----:B------:R-:W0:Y:S01]  /*8e80*/  MUFU.EX2 R178, R178 ;  /* 0x000000b200b27308 */ /* 0x000e220000000800 */
[C---:B---3--:R-:W-:Y:S01]  /*8e90*/  FADD.FTZ R2, R204.reuse, R13 ;  /* 0x0000000dcc027221 */ /* 0x048fe20000010000 */
[----:B------:R-:W-:-:S06]  /*8ea0*/  F2FP.BF16.F32.PACK_AB R163, R204, R171 ;  /* 0x000000abcca3723e */ /* 0x000fcc00000010ff */
[----:B------:R-:W3:Y:S01]  /*8eb0*/  MUFU.EX2 R182, R182 ;  /* 0x000000b600b67308 */ /* 0x000ee20000000800 */
[----:B--2---:R-:W-:-:S07]  /*8ec0*/  FADD.FTZ R13, R175, R2 ;  /* 0x00000002af0d7221 */ /* 0x004fce0000010000 */
[----:B------:R-:W2:Y:S01]  /*8ed0*/  MUFU.EX2 R183, R183 ;  /* 0x000000b700b77308 */ /* 0x000ea20000000800 */
[C---:B0-----:R-:W-:Y:S01]  /*8ee0*/  FADD.FTZ R13, R178.reuse, R13 ;  /* 0x0000000db20d7221 */ /* 0x041fe20000010000 */
[----:B------:R-:W-:-:S06]  /*8ef0*/  F2FP.BF16.F32.PACK_AB R165, R178, R175 ;  /* 0x000000afb2a5723e */ /* 0x000fcc00000010ff */
[----:B------:R-:W0:Y:S01]  /*8f00*/  MUFU.EX2 R176, R176 ;  /* 0x000000b000b07308 */ /* 0x000e220000000800 */
[----:B---3--:R-:W-:-:S07]  /*8f10*/  FADD.FTZ R2, R182, R13 ;  /* 0x0000000db6027221 */ /* 0x008fce0000010000 */
[----:B------:R-:W3:Y:S01]  /*8f20*/  MUFU.EX2 R186, R186 ;  /* 0x000000ba00ba7308 */ /* 0x000ee20000000800 */
[C---:B--2---:R-:W-:Y:S01]  /*8f30*/  FADD.FTZ R13, R183.reuse, R2 ;  /* 0x00000002b70d7221 */ /* 0x044fe20000010000 */
[----:B------:R-:W-:-:S06]  /*8f40*/  F2FP.BF16.F32.PACK_AB R167, R183, R182 ;  /* 0x000000b6b7a7723e */ /* 0x000fcc00000010ff */
[----:B------:R-:W2:Y:S01]  /*8f50*/  MUFU.EX2 R173, R173 ;  /* 0x000000ad00ad7308 */ /* 0x000ea20000000800 */
[C---:B0-----:R-:W-:Y:S01]  /*8f60*/  FADD.FTZ R12, R176.reuse, R3 ;  /* 0x00000003b00c7221 */ /* 0x041fe20000010000 */
[----:B------:R-:W-:-:S06]  /*8f70*/  F2FP.BF16.F32.PACK_AB R170, R176, R169 ;  /* 0x000000a9b0aa723e */ /* 0x000fcc00000010ff */
[----:B------:R-:W0:Y:S01]  /*8f80*/  MUFU.EX2 R187, R187 ;  /* 0x000000bb00bb7308 */ /* 0x000e220000000800 */
[----:B---3--:R-:W-:-:S07]  /*8f90*/  FADD.FTZ R2, R186, R13 ;  /* 0x0000000dba027221 */ /* 0x008fce0000010000 */
        /* <DEDUP_REMOVED lines=11> */
[----:B0-----:R-:W-:-:S07]  /*9050*/  FADD.FTZ R13, R11, R2 ;  /* 0x000000020b0d7221 */ /* 0x001fce0000010000 */
[----:B------:R-:W0:Y:S01]  /*9060*/  MUFU.EX2 R198, R198 ;  /* 0x000000c600c67308 */ /* 0x000e220000000800 */
[C---:B---3--:R-:W-:Y:S01]  /*9070*/  FADD.FTZ R14, R180.reuse, R3 ;  /* 0x00000003b40e7221 */ /* 0x048fe20000010000 */
[----:B------:R-:W-:-:S03]  /*9080*/  F2FP.BF16.F32.PACK_AB R172, R180, R173 ;  /* 0x000000adb4ac723e */ /* 0x000fc600000010ff */
[----:B------:R-:W-:-:S03]  /*9090*/  FADD.FTZ R3, R177, R14 ;  /* 0x0000000eb1037221 */ /* 0x000fc60000010000 */
[----:B------:R-:W3:Y:S01]  /*90a0*/  MUFU.EX2 R184, R184 ;  /* 0x000000b800b87308 */ /* 0x000ee20000000800 */
[C---:B--2---:R-:W-:Y:S01]  /*90b0*/  FADD.FTZ R13, R12.reuse, R13 ;  /* 0x0000000d0c0d7221 */ /* 0x044fe20000010000 */
[----:B------:R-:W-:-:S06]  /*90c0*/  F2FP.BF16.F32.PACK_AB R173, R12, R11 ;  /* 0x0000000b0cad723e */ /* 0x000fcc00000010ff */
[----:B------:R-:W2:Y:S01]  /*90d0*/  MUFU.EX2 R199, R199 ;  /* 0x000000c700c77308 */ /* 0x000ea20000000800 */
[----:B0-----:R-:W-:Y:S01]  /*90e0*/  FADD.FTZ R2, R198, R13 ;  /* 0x0000000dc6027221 */ /* 0x001fe20000010000 */
[C---:B---3--:R-:W-:Y:S01]  /*90f0*/  FADD.FTZ R3, R184.reuse, R3 ;  /* 0x00000003b8037221 */ /* 0x048fe20000010000 */
[----:B------:R-:W-:Y:S02]  /*9100*/  F2FP.BF16.F32.PACK_AB R174, R184, R177 ;  /* 0x000000b1b8ae723e */ /* 0x000fe400000010ff */
[C---:B--2---:R-:W-:Y:S01]  /*9110*/  FADD.FTZ R2, R199.reuse, R2 ;  /* 0x00000002c7027221 */ /* 0x044fe20000010000 */
[----:B------:R-:W-:Y:S01]  /*9120*/  F2FP.BF16.F32.PACK_AB R175, R199, R198 ;  /* 0x000000c6c7af723e */ /* 0x000fe200000010ff */
[----:B-1----:R-:W-:Y:S06]  /*9130*/  @P2 BRA `(.L_x_1870) ;  /* 0x0000000000042947 */ /* 0x002fec0003800000 */
[----:B------:R-:W-:Y:S01]  /*9140*/  BPT.TRAP 0x1 ;  /* 0x000000040000795c */ /* 0x000fe20000300000 */
.L_x_1870:
[----:B------:R-:W-:Y:S01]  /*9150*/  PLOP3.LUT P3, PT, PT, PT, UP0, 0x40, 0x0 ;  /* 0x000000000000781c */ /* 0x000fe20003f6e808 */
[----:B------:R0:W1:-:S12]  /*9160*/  SYNCS.PHASECHK.TRANS64.TRYWAIT P2, [UR27+0x22850], R8 ;  /* 0x02285008ff0075a7 */ /* 0x000058000804015b */
[----:B0-----:R-:W-:Y:S05]  /*9170*/  @P3 BRA `(.L_x_1871) ;  /* 0x0000000000043947 */ /* 0x001fea0003800000 */
[----:B------:R-:W-:Y:S01]  /*9180*/  BPT.TRAP 0x1 ;  /* 0x000000040000795c */ /* 0x000fe20000300000 */
.L_x_1871:
[----:B-1----:R-:W-:Y:S05]  /*9190*/  @P2 BRA `(.L_x_1872) ;  /* 0x0000000000082947 */ /* 0x002fea0003800000 */
[----:B------:R-:W0:Y:S02]  /*91a0*/  SYNCS.PHASECHK.TRANS64.TRYWAIT P2, [UR27+0x22850], R8 ;  /* 0x02285008ff0075a7 */ /* 0x000e24000804015b */
[----:B0-----:R-:W-:Y:S05]  /*91b0*/  @!P2 BRA `(.L_x_1873) ;  /* 0x000000a000d4a947 */ /* 0x001fea0003800000 */
.L_x_1872:
[----:B------:R1:W-:Y:S01]  /*91c0*/  BAR.SYNC.DEFER_BLOCKING R7, 0x100 ;  /* 0x000400070000751d */ /* 0x0003e20000010000 */
[----:B------:R-:W-:Y:S01]  /*91d0*/  UIMAD UR11, UR4, 0xc00, UR24 ;  /* 0x00000c00040b78a4 */ /* 0x000fe2000f8e0218 */
[----:B0-----:R-:W-:Y:S02]  /*91e0*/  @!P0 VIADD R179, R179, 0x22860 ;  /* 0x00022860b3b38836 */ /* 0x001fe40000000000 */
[----:B------:R-:W-:Y:S02]  /*91f0*/  IMAD.MOV.U32 R201, RZ, RZ, R10 ;  /* 0x000000ffffc97224 */ /* 0x000fe400078e000a */
[----:B------:R-:W-:Y:S01]  /*9200*/  UMOV UR15, 0x40000040 ;  /* 0x40000040000f7882 */ /* 0x000fe20000000000 */
[----:B------:R-:W-:Y:S01]  /*9210*/  @!P0 PRMT R179, RZ, 0x654, R179 ;  /* 0x00000654ffb38816 */ /* 0x000fe200000000b3 */
[----:B------:R-:W-:Y:S01]  /*9220*/  UMOV UR14, UR11 ;  /* 0x0000000b000e7c82 */ /* 0x000fe20008000000 */
        /* <DEDUP_REMOVED lines=36> */
.L_x_1865:
[----:B------:R-:W-:-:S13]  /*9470*/  ISETP.GE.AND P1, PT, R9, UR37, PT ;  /* 0x0000002509007c0c */ /* 0x000fda000bf26270 */
[----:B------:R-:W-:Y:S05]  /*9480*/  @!P1 BRA `(.L_x_1875) ;  /* 0x0000002c00f49947 */ /* 0x000fea0003800000 */
[----:B------:R-:W-:Y:S01]  /*9490*/  IMAD.MOV.U32 R13, RZ, RZ, R10 ;  /* 0x000000ffff0d7224 */ /* 0x000fe200078e000a */
[----:B------:R-:W-:Y:S01]  /*94a0*/  ULDC UR26, c[0x0][0x9e4] ;  /* 0x00027900001a7ab9 */ /* 0x000fe20000000800 */
[----:B--2---:R-:W-:Y:S01]  /*94b0*/  IMAD.MOV.U32 R12, RZ, RZ, R0 ;  /* 0x000000ffff0c7224 */ /* 0x004fe200078e0000 */
[----:B------:R-:W-:Y:S01]  /*94c0*/  ULDC UR27, c[0x0][0x288] ;  /* 0x0000a200001b7ab9 */ /* 0x000fe20000000800 */
[----:B------:R-:W-:Y:S01]  /*94d0*/  ULDC UR28, c[0x0][0x2f0] ;  /* 0x0000bc00001c7ab9 */ /* 0x000fe20000000800 */
[----:B------:R-:W-:Y:S01]  /*94e0*/  ULDC UR25, c[0x0][0x988] ;  /* 0x0002620000197ab9 */ /* 0x000fe20000000800 */
[----:B------:R-:W-:-:S05]  /*94f0*/  ULDC UR29, c[0x0][0x9e0] ;  /* 0x00027800001d7ab9 */ /* 0x000fca0000000800 */
.L_x_1892:
[----:B------:R-:W-:Y:S01]  /*9500*/  UIADD3 UR4, UR4, 0x1, URZ ;  /* 0x0000000104047890 */ /* 0x000fe2000fffe03f */
[----:B------:R-:W-:-:S03]  /*9510*/  PLOP3.LUT P1, PT, PT, PT, UP0, 0x40, 0x0 ;  /* 0x000000000000781c */ /* 0x000fc60003f2e808 */
[----:B------:R-:W-:-:S04]  /*9520*/  UISETP.NE.AND UP3, UPT, UR4, 0x2, UPT ;  /* 0x000000020400788c */ /* 0x000fc8000bf65270 */
[----:B------:R-:W-:Y:S02]  /*9530*/  USEL UR10, URZ, 0x1, UP3 ;  /* 0x000000013f0a7887 */ /* 0x000fe40009800000 */
[----:B------:R-:W-:Y:S02]  /*9540*/  USEL UR4, UR4, URZ, UP3 ;  /* 0x0000003f04047287 */ /* 0x000fe40009800000 */
[----:B------:R-:W-:Y:S02]  /*9550*/  ULOP3.LUT UR5, UR5, UR10, URZ, 0x3c, !UPT ;  /* 0x0000000a05057292 */ /* 0x000fe4000f8e3c3f */
[----:B0--3--:R-:W-:Y:S10]  /*9560*/  @P1 BRA `(.L_x_1876) ;  /* 0x0000000000041947 */ /* 0x009ff40003800000 */
[----:B------:R-:W-:Y:S01]  /*9570*/  BPT.TRAP 0x1 ;  /* 0x000000040000795c */ /* 0x000fe20000300000 */
.L_x_1876:
[----:B------:R-:W-:Y:S01]  /*9580*/  PLOP3.LUT P2, PT, PT, PT, UP0, 0x40, 0x0 ;  /* 0x000000000000781c */ /* 0x000fe20003f4e808 */
[----:B------:R-:W-:Y:S01]  /*9590*/  ULEA UR30, UR4, UR38, 0x3 ;  /* 0x00000026041e7291 */ /* 0x000fe2000f8e183f */
[----:B------:R-:W-:-:S05]  /*95a0*/  IMAD.U32 R11, RZ, RZ, UR5 ;  /* 0x00000005ff0b7e24 */ /* 0x000fca000f8e00ff */
[----:B------:R-:W-:-:S04]  /*95b0*/  SHF.L.U32 R11, R11, 0x1f, RZ ;  /* 0x0000001f0b0b7819 */ /* 0x000fc800000006ff */
[----:B------:R0:W2:Y:S02]  /*95c0*/  SYNCS.PHASECHK.TRANS64.TRYWAIT P1, [UR30+0x22830], R11 ;  /* 0x0228300bff0075a7 */ /* 0x0000a4000802015e */
[----:B------:R-:W-:Y:S05]  /*95d0*/  @P2 BRA `(.L_x_1877) ;  /* 0x0000000000042947 */ /* 0x000fea0003800000 */
[----:B------:R-:W-:Y:S01]  /*95e0*/  BPT.TRAP 0x1 ;  /* 0x000000040000795c */ /* 0x000fe20000300000 */
.L_x_1877:
[----:B--2---:R-:W-:Y:S05]  /*95f0*/  @P1 BRA `(.L_x_1878) ;  /* 0x0000000000081947 */ /* 0x004fea0003800000 */
[----:B------:R-:W2:Y:S02]  /*9600*/  SYNCS.PHASECHK.TRANS64.TRYWAIT P1, [UR30+0x22830], R11 ;  /* 0x0228300bff0075a7 */ /* 0x000ea4000802015e */
[----:B--2---:R-:W-:Y:S05]  /*9610*/  @!P1 BRA `(.L_x_1879) ;  /* 0x0000009c00d09947 */ /* 0x004fea0003800000 */
.L_x_1878:
[----:B------:R-:W-:Y:S01]  /*9620*/  UIMAD UR22, UR4, 0x300, UR6 ;  /* 0x00000300041678a4 */ /* 0x000fe2000f8e0206 */
[----:B-1----:R-:W-:Y:S01]  /*9630*/  WARPGROUP.ARRIVE ;  /* 0x00000000000079c5 */ /* 0x002fe20000000000 */
[----:B------:R-:W-:Y:S01]  /*9640*/  UMOV UR23, 0x40000040 ;  /* 0x4000004000177882 */ /* 0x000fe20000000000 */
[----:B------:R-:W-:Y:S01]  /*9650*/  UMOV UR11, 0x40000040 ;  /* 0x40000040000b7882 */ /* 0x000fe20000000000 */
[----:B------:R-:W-:Y:S01]  /*9660*/  UIADD3 UR10, UR22, 0x2, URZ ;  /* 0x00000002160a7890 */ /* 0x000fe2000fffe03f */
[----:B------:R-:W-:Y:S01]  /*9670*/  PLOP3.LUT P1, PT, PT, PT, UP1, 0x80, 0x0 ;  /* 0x000000000000781c */ /* 0x000fe20003f2f018 */
[----:B------:R-:W-:Y:S01]  /*9680*/  UIADD3 UR14, UR22, 0x4, URZ ;  /* 0x00000004160e7890 */ /* 0x000fe2000fffe03f */
[----:B------:R-:W-:Y:S01]  /*9690*/  PLOP3.LUT P2, PT, PT, PT, UP1, 0x80, 0x0 ;  /* 0x000000000000781c */ /* 0x000fe20003f4f018 */
[----:B------:R-:W-:Y:S01]  /*96a0*/  UMOV UR15, 0x40000040 ;  /* 0x40000040000f7882 */ /* 0x000fe20000000000 */
[----:B------:R-:W-:Y:S01]  /*96b0*/  HGMMA.64x96x16.F32.BF16 R152, gdesc[UR20], RZ, !UPT, gsb0 ;  /* 0x01600000149879f0 */ /* 0x000fe2000c0018ff */
[----:B------:R-:W-:Y:S01]  /*96c0*/  UIADD3 UR18, UR22, 0x6, URZ ;  /* 0x0000000616127890 */ /* 0x000fe2000fffe03f */
[----:B------:R-:W-:Y:S01]  /*96d0*/  IMAD.MOV.U32 R14, RZ, RZ, R6 ;  /* 0x000000ffff0e7224 */ /* 0x000fe200078e0006 */
[----:B------:R-:W-:Y:S01]  /*96e0*/  UMOV UR19, 0x40000040 ;  /* 0x4000004000137882 */ /* 0x000fe20000000000 */
[----:B------:R-:W-:-:S02]  /*96f0*/  IMAD.U32 R8, RZ, RZ, UR30 ;  /* 0x0000001eff087e24 */ /* 0x000fc4000f8e00ff */
[----:B------:R-:W-:-:S04]  /*9700*/  IMAD R201, R9, -0x60, RZ ;  /* 0xffffffa009c97824 */ /* 0x000fc800078e02ff */
[----:B------:R-:W-:-:S04]  /*9710*/  VIADD R10, R201, 0x1 ;  /* 0x00000001c90a7836 */ /* 0x000fc80000000000 */
[----:B------:R-:W-:Y:S01]  /*9720*/  IMAD R15, R5, -0x2, R10 ;  /* 0xfffffffe050f7824 */ /* 0x000fe200078e020a */
[----:B------:R-:W-:Y:S02]  /*9730*/  WARPGROUP.DEPBAR.LE gsb0, 0x0 ;  /* 0x00008000000079c5 */ /* 0x000fe40000010000 */
[----:B------:R-:W-:-:S06]  /*9740*/  WARPGROUP.ARRIVE ;  /* 0x00000000000079c5 */ /* 0x000fcc0000000000 */
[----:B------:R-:W-:Y:S01]  /*9750*/  HGMMA.64x96x16.F32.BF16 R152, gdesc[UR8], R152, gsb0 ;  /* 0x01600000089879f0 */ /* 0x000fe20008001898 */
[----:B------:R-:W-:Y:S02]  /*9760*/  @UP1 ULDC UR10, c[0x0][0x44c] ;  /* 0x00011300000a1ab9 */ /* 0x000fe40000000800 */
[----:B--2---:R-:W-:Y:S01]  /*9770*/  @P1 IMAD.HI.U32 R0, R6, UR10, RZ ;  /* 0x0000000a06001c27 */ /* 0x004fe2000f8e00ff */
[----:B------:R-:W-:Y:S01]  /*9780*/  @UP1 ULDC UR10, c[0x0][0x450] ;  /* 0x00011400000a1ab9 */ /* 0x000fe20000000800 */
[----:B------:R-:W-:-:S03]  /*9790*/  PLOP3.LUT P1, PT, PT, PT, UP2, 0x40, 0x0 ;  /* 0x000000000000781c */ /* 0x000fc60003f2e828 */
[----:B------:R-:W-:Y:S01]  /*97a0*/  @P2 SHF.R.U32.HI R14, RZ, UR10, R0 ;  /* 0x0000000aff0e2c19 */ /* 0x000fe20008011600 */
[----:B------:R-:W-:-:S04]  /*97b0*/  @!P0 VIADD R0, R8, 0x22840 ;  /* 0x0002284008008836 */ /* 0x000fc80000000000 */
[----:B------:R-:W1:Y:S01]  /*97c0*/  SHFL.IDX PT, R21, R14, RZ, 0x1c1f ;  /* 0x001c1fff0e157589 */ /* 0x000e6200000e0000 */
[----:B------:R-:W-:Y:S01]  /*97d0*/  @!P0 PRMT R0, RZ, 0x654, R0 ;  /* 0x00000654ff008816 */ /* 0x000fe20000000000 */
        /* <DEDUP_REMOVED lines=9> */
[----:B---3--:R-:W-:-:S05]  /*9870*/  IADD3 R0, R15, -UR27, R18 ;  /* 0x8000001b0f007c10 */ /* 0x008fca000fffe012 */
[C---:B------:R-:W-:Y:S02]  /*9880*/  VIADD R22, R0.reuse, UR29 ;  /* 0x0000001d00167c36 */ /* 0x040fe40008000000 */
[----:B------:R-:W-:Y:S02]  /*9890*/  VIADD R23, R0, UR7 ;  /* 0x0000000700177c36 */ /* 0x000fe40008000000 */
[----:B------:R-:W-:Y:S02]  /*98a0*/  VIADD R0, R15, 0xffffffff ;  /* 0xffffffff0f007836 */ /* 0x000fe40000000000 */
[--C-:B-1----:R-:W-:Y:S02]  /*98b0*/  IMAD.IADD R10, R22, 0x1, R21.reuse ;  /* 0x00000001160a7824 */ /* 0x102fe400078e0215 */
[----:B------:R-:W-:Y:S01]  /*98c0*/  IMAD.IADD R15, R23, 0x1, R21 ;  /* 0x00000001170f7824 */ /* 0x000fe200078e0215 */
[----:B--2---:R-:W-:Y:S06]  /*98d0*/  @P1 BRA `(.L_x_1880) ;  /* 0x0000000000581947 */ /* 0x004fec0003800000 */
        /* <DEDUP_REMOVED lines=13> */
.L_x_1882:
[----:B------:R-:W-:-:S05]  /*99b0*/  IMAD.U32 R200, RZ, RZ, UR26 ;  /* 0x0000001affc87e24 */ /* 0x000fca000f8e00ff */
[----:B------:R-:W-:-:S13]  /*99c0*/  ISETP.NE.AND P1, PT, R200, 0x1, PT ;  /* 0x00000001c800780c */ /* 0x000fda0003f25270 */
[----:B------:R-:W1:Y:S02]  /*99d0*/  @P1 LDC.64 R202, c[0x0][0x9e8] ;  /* 0x00027a00ffca1b82 */ /* 0x000e640000000a00 */
[----:B-1----:R-:W-:-:S05]  /*99e0*/  @P1 IMAD.HI.U32 R20, R21, R202, RZ ;  /* 0x000000ca15141227 */ /* 0x002fca00078e00ff */
[----:B------:R-:W-:-:S07]  /*99f0*/  @P1 SHF.R.U32.HI R21, RZ, R203, R20 ;  /* 0x000000cbff151219 */ /* 0x000fce0000011614 */
.L_x_1883:
[----:B------:R-:W-:Y:S05]  /*9a00*/  BSYNC B0 ;  /* 0x0000000000007941 */ /* 0x000fea0003800000 */
.L_x_1881:
[----:B------:R-:W-:-:S05]  /*9a10*/  IMAD R21, R21, R200, R0 ;  /* 0x000000c815157224 */ /* 0x000fca00078e0200 */
[----:B------:R-:W-:Y:S02]  /*9a20*/  VIADDMNMX R10, R21, R200, R10, PT ;  /* 0x000000c8150a7246 */ /* 0x000fe4000380010a */
[----:B------:R-:W-:-:S07]  /*9a30*/  VIMNMX R15, R15, R21, !PT ;  /* 0x000000150f0f7248 */ /* 0x000fce0007fe0100 */
.L_x_1880:
[C---:B------:R-:W-:Y:S02]  /*9a40*/  ISETP.GE.AND P6, PT, R201.reuse, 0xa, PT ;  /* 0x0000000ac900780c */ /* 0x040fe40003fc6270 */
[C---:B------:R-:W-:Y:S02]  /*9a50*/  ISETP.GE.AND P1, PT, R201.reuse, 0x2, PT ;  /* 0x00000002c900780c */ /* 0x040fe40003f26270 */
[C---:B------:R-:W-:Y:S02]  /*9a60*/  ISETP.GE.AND P2, PT, R201.reuse, 0x9, PT ;  /* 0x00000009c900780c */ /* 0x040fe40003f46270 */
[----:B------:R-:W-:Y:S02]  /*9a70*/  ISETP.GE.AND P5, PT, R201, 0x11, PT ;  /* 0x00000011c900780c */ /* 0x000fe40003fa6270 */
[----:B------:R-:W-:Y:S02]  /*9a80*/  LOP3.LUT R17, R17, 0xfffffffb, RZ, 0xc0, !PT ;  /* 0xfffffffb11117812 */ /* 0x000fe400078ec0ff */
[----:B------:R-:W-:-:S02]  /*9a90*/  ISETP.GT.AND P4, PT, R15, 0x1, !P1 ;  /* 0x000000010f00780c */ /* 0x000fc40004f84270 */
[----:B------:R-:W-:Y:S02]  /*9aa0*/  ISETP.GT.AND P3, PT, R15, 0x8, !P2 ;  /* 0x000000080f00780c */ /* 0x000fe40005764270 */
[----:B------:R-:W-:Y:S02]  /*9ab0*/  @P6 LOP3.LUT R17, R17, 0x4, RZ, 0xfc, !PT ;  /* 0x0000000411116812 */ /* 0x000fe400078efcff */
[C---:B------:R-:W-:Y:S02]  /*9ac0*/  ISETP.LT.OR P4, PT, R10.reuse, 0x2, P4 ;  /* 0x000000020a00780c */ /* 0x040fe40002781670 */
[----:B------:R-:W-:Y:S02]  /*9ad0*/  ISETP.LT.OR P3, PT, R10, 0x9, P3 ;  /* 0x000000090a00780c */ /* 0x000fe40001f61670 */
[----:B------:R-:W-:Y:S02]  /*9ae0*/  LOP3.LUT R17, R17, 0xfffffff7, RZ, 0xc0, !PT ;  /* 0xfffffff711117812 */ /* 0x000fe400078ec0ff */
[----:B------:R-:W-:-:S02]  /*9af0*/  FSEL R153, R153, -INF , !P4 ;  /* 0xff80000099997808 */ /* 0x000fc40006000000 */
[----:B------:R-:W-:Y:S02]  /*9b00*/  FSEL R156, R156, -INF , !P3 ;  /* 0xff8000009c9c7808 */ /* 0x000fe40005800000 */
[----:B------:R-:W-:Y:S02]  /*9b10*/  ISETP.GT.AND P4, PT, R15, 0x9, !P6 ;  /* 0x000000090f00780c */ /* 0x000fe40007784270 */
[----:B------:R-:W-:Y:S02]  /*9b20*/  @P5 LOP3.LUT R17, R17, 0x8, RZ, 0xfc, !PT ;  /* 0x0000000811115812 */ /* 0x000fe400078efcff */
[----:B------:R-:W-:Y:S02]  /*9b30*/  ISETP.GT.AND P3, PT, R15, 0x10, !P5 ;  /* 0x000000100f00780c */ /* 0x000fe40006f64270 */
[----:B------:R-:W-:Y:S02]  /*9b40*/  ISETP.GE.AND P5, PT, R201, 0x12, PT ;  /* 0x00000012c900780c */ /* 0x000fe40003fa6270 */
[----:B------:R-:W-:-:S02]  /*9b50*/  ISETP.LT.OR P4, PT, R10, 0xa, P4 ;  /* 0x0000000a0a00780c */ /* 0x000fc40002781670 */
[----:B------:R-:W-:Y:S02]  /*9b60*/  ISETP.LT.OR P3, PT, R10, 0x11, P3 ;  /* 0x000000110a00780c */ /* 0x000fe40001f61670 */
[----:B------:R-:W-:Y:S02]  /*9b70*/  FSEL R157, R157, -INF , !P4 ;  /* 0xff8000009d9d7808 */ /* 0x000fe40006000000 */
[----:B------:R-:W-:Y:S02]  /*9b80*/  ISETP.GE.AND P4, PT, R201, 0x19, PT ;  /* 0x00000019c900780c */ /* 0x000fe40003f86270 */
[----:B------:R-:W-:Y:S02]  /*9b90*/  LOP3.LUT R17, R17, 0xffffffef, RZ, 0xc0, !PT ;  /* 0xffffffef11117812 */ /* 0x000fe400078ec0ff */
[----:B------:R-:W-:Y:S02]  /*9ba0*/  FSEL R160, R160, -INF , !P3 ;  /* 0xff800000a0a07808 */ /* 0x000fe40005800000 */
[----:B------:R-:W-:-:S02]  /*9bb0*/  ISETP.GT.AND P3, PT, R15, 0x11, !P5 ;  /* 0x000000110f00780c */ /* 0x000fc40006f64270 */
[----:B------:R-:W-:Y:S02]  /*9bc0*/  @P5 LOP3.LUT R17, R17, 0x10, RZ, 0xfc, !PT ;  /* 0x0000001011115812 */ /* 0x000fe400078efcff */
[----:B------:R-:W-:Y:S02]  /*9bd0*/  ISETP.LT.OR P3, PT, R10, 0x12, P3 ;  /* 0x000000120a00780c */ /* 0x000fe40001f61670 */
[----:B------:R-:W-:Y:S02]  /*9be0*/  LOP3.LUT R17, R17, 0xfffbffff, RZ, 0xc0, !PT ;  /* 0xfffbffff11117812 */ /* 0x000fe400078ec0ff */
[----:B------:R-:W-:Y:S02]  /*9bf0*/  FSEL R161, R161, -INF , !P3 ;  /* 0xff800000a1a17808 */ /* 0x000fe40005800000 */
[----:B------:R-:W-:Y:S02]  /*9c00*/  @P4 LOP3.LUT R17, R17, 0x40000, RZ, 0xfc, !PT ;  /* 0x0004000011114812 */ /* 0x000fe400078efcff */
[----:B------:R-:W-:-:S02]  /*9c10*/  ISETP.GT.AND P3, PT, R15, 0x18, !P4 ;  /* 0x000000180f00780c */ /* 0x000fc40006764270 */
[----:B------:R-:W-:Y:S02]  /*9c20*/  ISETP.GE.AND P4, PT, R201, 0x1a, PT ;  /* 0x0000001ac900780c */ /* 0x000fe40003f86270 */
[----:B------:R-:W-:Y:S02]  /*9c30*/  ISETP.LT.OR P3, PT, R10, 0x19, P3 ;  /* 0x000000190a00780c */ /* 0x000fe40001f61670 */
[----:B------:R-:W-:Y:S02]  /*9c40*/  LOP3.LUT R17, R17, 0xfffdffff, RZ, 0xc0, !PT ;  /* 0xfffdffff11117812 */ /* 0x000fe400078ec0ff */
        /* <DEDUP_REMOVED lines=92> */
[----:B------:R-:W-:Y:S02]  /*a210*/  ISETP.GT.AND P6, PT, R15, RZ, !P6 ;  /* 0x000000ff0f00720c */ /* 0x000fe400077c4270 */
[----:B------:R-:W-:Y:S02]  /*a220*/  LOP3.LUT R17, R17, 0xfffffffe, RZ, 0xc0, !PT ;  /* 0xfffffffe11117812 */ /* 0x000fe400078ec0ff */
[----:B------:R-:W-:-:S04]  /*a230*/  ISETP.LT.OR P6, PT, R10, 0x1, P6 ;  /* 0x000000010a00780c */ /* 0x000fc800037c1670 */
[----:B------:R-:W-:Y:S02]  /*a240*/  FSEL R21, R152, -INF , !P6 ;  /* 0xff80000098157808 */ /* 0x000fe40007000000 */
[----:B------:R-:W-:-:S13]  /*a250*/  ISETP.GE.AND P6, PT, R201, 0x5a, PT ;  /* 0x0000005ac900780c */ /* 0x000fda0003fc6270 */
[----:B------:R-:W-:Y:S02]  /*a260*/  @P6 LOP3.LUT R17, R17, 0x1, RZ, 0xfc, !PT ;  /* 0x0000000111116812 */ /* 0x000fe400078efcff */
[----:B------:R-:W-:Y:S02]  /*a270*/  ISETP.GT.AND P6, PT, R15, 0x59, !P6 ;  /* 0x000000590f00780c */ /* 0x000fe400077c4270 */
[----:B------:R-:W1:Y:S02]  /*a280*/  SHFL.IDX PT, R15, R14, 0x1, 0x1c1f ;  /* 0x003c1f000e0f7f89 */ /* 0x000e6400000e0000 */
[----:B------:R-:W-:-:S04]  /*a290*/  ISETP.LT.OR P6, PT, R10, 0x5a, P6 ;  /* 0x0000005a0a00780c */ /* 0x000fc800037c1670 */
        /* <DEDUP_REMOVED lines=18> */
.L_x_1886:
[----:B------:R-:W-:-:S05]  /*a3c0*/  IMAD.U32 R22, RZ, RZ, UR26 ;  /* 0x0000001aff167e24 */ /* 0x000fca000f8e00ff */
[----:B------:R-:W-:-:S13]  /*a3d0*/  ISETP.NE.AND P6, PT, R22, 0x1, PT ;  /* 0x000000011600780c */ /* 0x000fda0003fc5270 */
[----:B------:R-:W1:Y:S02]  /*a3e0*/  @P6 LDC.64 R14, c[0x0][0x9e8] ;  /* 0x00027a00ff0e6b82 */ /* 0x000e640000000a00 */
[----:B-1----:R-:W-:-:S05]  /*a3f0*/  @P6 IMAD.HI.U32 R14, R23, R14, RZ ;  /* 0x0000000e170e6227 */ /* 0x002fca00078e00ff */
[----:B------:R-:W-:-:S07]  /*a400*/  @P6 SHF.R.U32.HI R23, RZ, R15, R14 ;  /* 0x0000000fff176219 */ /* 0x000fce000001160e */
.L_x_1887:
[----:B------:R-:W-:Y:S05]  /*a410*/  BSYNC B0 ;  /* 0x0000000000007941 */ /* 0x000fea0003800000 */
.L_x_1885:
[----:B------:R-:W-:-:S05]  /*a420*/  IMAD R23, R23, R22, R0 ;  /* 0x0000001617177224 */ /* 0x000fca00078e0200 */
[----:B------:R-:W-:Y:S02]  /*a430*/  VIADDMNMX R10, R23, R22, R10, PT ;  /* 0x00000016170a7246 */ /* 0x000fe4000380010a */
[----:B------:R-:W-:-:S07]  /*a440*/  VIMNMX R20, R20, R23, !PT ;  /* 0x0000001714147248 */ /* 0x000fce0007fe0100 */
.L_x_1884:
[----:B------:R-:W-:Y:S01]  /*a450*/  ISETP.GT.AND P1, PT, R20, 0x1, !P1 ;  /* 0x000000011400780c */ /* 0x000fe20004f24270 */
[----:B------:R-:W-:Y:S01]  /*a460*/  UMOV UR10, UR25 ;  /* 0x00000019000a7c82 */ /* 0x000fe20008000000 */
[----:B------:R-:W-:Y:S02]  /*a470*/  FMNMX.FTZ R0, R21, R12, !PT ;  /* 0x0000000c15007209 */ /* 0x000fe40007810000 */
[----:B------:R-:W-:Y:S02]  /*a480*/  ISETP.LT.OR P1, PT, R10, 0x2, P1 ;  /* 0x000000020a00780c */ /* 0x000fe40000f21670 */
[----:B------:R-:W-:Y:S02]  /*a490*/  LOP3.LUT P6, RZ, R17, 0x20000, RZ, 0xc0, !PT ;  /* 0x0002000011ff7812 */ /* 0x000fe400078cc0ff */
[----:B------:R-:W-:Y:S02]  /*a4a0*/  FSEL R155, R155, -INF , !P1 ;  /* 0xff8000009b9b7808 */ /* 0x000fe40004800000 */
[----:B------:R-:W-:-:S02]  /*a4b0*/  LOP3.LUT P1, RZ, R17, 0x4, RZ, 0xc0, !PT ;  /* 0x0000000411ff7812 */ /* 0x000fc4000782c0ff */
[C---:B------:R-:W-:Y:S02]  /*a4c0*/  ISETP.GT.AND P2, PT, R20.reuse, 0x8, !P2 ;  /* 0x000000081400780c */ /* 0x040fe40005744270 */
[----:B------:R-:W-:Y:S02]  /*a4d0*/  ISETP.GT.AND P1, PT, R20, 0x9, !P1 ;  /* 0x000000091400780c */ /* 0x000fe40004f24270 */
[----:B------:R-:W-:Y:S02]  /*a4e0*/  FMNMX.FTZ R15, R153, R0, !PT ;  /* 0x00000000990f7209 */ /* 0x000fe40007810000 */
[C---:B------:R-:W-:Y:S02]  /*a4f0*/  ISETP.LT.OR P1, PT, R10.reuse, 0xa, P1 ;  /* 0x0000000a0a00780c */ /* 0x040fe40000f21670 */
[----:B------:R-:W-:Y:S02]  /*a500*/  ISETP.LT.OR P2, PT, R10, 0x9, P2 ;  /* 0x000000090a00780c */ /* 0x000fe40001741670 */
[----:B------:R-:W-:-:S02]  /*a510*/  FSEL R159, R159, -INF , !P1 ;  /* 0xff8000009f9f7808 */ /* 0x000fc40004800000 */
[C---:B------:R-:W-:Y:S02]  /*a520*/  LOP3.LUT P1, RZ, R17.reuse, 0x8, RZ, 0xc0, !PT ;  /* 0x0000000811ff7812 */ /* 0x040fe4000782c0ff */
[----:B------:R-:W-:Y:S02]  /*a530*/  FMNMX.FTZ R0, R156, R15, !PT ;  /* 0x0000000f9c007209 */ /* 0x000fe40007810000 */
[----:B------:R-:W-:Y:S02]  /*a540*/  ISETP.GT.AND P1, PT, R20, 0x10, !P1 ;  /* 0x000000101400780c */ /* 0x000fe40004f24270 */
[----:B------:R-:W-:Y:S02]  /*a550*/  FSEL R158, R158, -INF , !P2 ;  /* 0xff8000009e9e7808 */ /* 0x000fe40005000000 */
[----:B------:R-:W-:Y:S02]  /*a560*/  ISETP.LT.OR P1, PT, R10, 0x11, P1 ;  /* 0x000000110a00780c */ /* 0x000fe40000f21670 */
[----:B------:R-:W-:-:S02]  /*a570*/  LOP3.LUT P2, RZ, R17, 0x10000, RZ, 0xc0, !PT ;  /* 0x0001000011ff7812 */ /* 0x000fc4000784c0ff */
        /* <DEDUP_REMOVED lines=15> */
[----:B------:R-:W-:Y:S02]  /*a670*/  ISETP.GT.AND P1, PT, R20, 0x19, !P6 ;  /* 0x000000191400780c */ /* 0x000fe40007724270 */
[----:B------:R-:W-:Y:S02]  /*a680*/  FMNMX.FTZ R15, R169, R0, !PT ;  /* 0x00000000a90f7209 */ /* 0x000fe40007810000 */
[----:B------:R-:W-:-:S02]  /*a690*/  ISETP.LT.OR P1, PT, R10, 0x1a, P1 ;  /* 0x0000001a0a00780c */ /* 0x000fc40000f21670 */
[----:B------:R-:W-:Y:S02]  /*a6a0*/  FMNMX.FTZ R0, R172, R15, !PT ;  /* 0x0000000fac007209 */ /* 0x000fe40007810000 */
[----:B------:R-:W-:Y:S02]  /*a6b0*/  FSEL R167, R167, -INF , !P1 ;  /* 0xff800000a7a77808 */ /* 0x000fe40004800000 */
        /* <DEDUP_REMOVED lines=31> */
[C---:B------:R-:W-:Y:S01]  /*a8b0*/  LOP3.LUT P6, RZ, R17.reuse, 0x80, RZ, 0xc0, !PT ;  /* 0x0000008011ff7812 */ /* 0x040fe200078cc0ff */
[----:B------:R-:W1:Y:S01]  /*a8c0*/  SHFL.BFLY PT, R15, R14, 0x2, 0x1f ;  /* 0x0c401f000e0f7f89 */ /* 0x000e6200000e0000 */
[----:B------:R-:W-:Y:S02]  /*a8d0*/  FSEL R178, R178, -INF , !P1 ;  /* 0xff800000b2b27808 */ /* 0x000fe40004800000 */
[----:B------:R-:W-:-:S02]  /*a8e0*/  LOP3.LUT P1, RZ, R17, 0x800, RZ, 0xc0, !PT ;  /* 0x0000080011ff7812 */ /* 0x000fc4000782c0ff */
[----:B------:R-:W-:Y:S02]  /*a8f0*/  LOP3.LUT P2, RZ, R17, 0x40, RZ, 0xc0, !PT ;  /* 0x0000004011ff7812 */ /* 0x000fe4000784c0ff */
[C---:B------:R-:W-:Y:S02]  /*a900*/  ISETP.GT.AND P1, PT, R20.reuse, 0x31, !P1 ;  /* 0x000000311400780c */ /* 0x040fe40004f24270 */
[----:B------:R-:W-:Y:S02]  /*a910*/  ISETP.GT.AND P3, PT, R20, 0x50, !P3 ;  /* 0x000000501400780c */ /* 0x000fe40005f64270 */
[----:B------:R-:W-:Y:S02]  /*a920*/  ISETP.LT.OR P1, PT, R10, 0x32, P1 ;  /* 0x000000320a00780c */ /* 0x000fe40000f21670 */
[----:B------:R-:W-:Y:S02]  /*a930*/  ISETP.GT.AND P4, PT, R20, 0x51, !P4 ;  /* 0x000000511400780c */ /* 0x000fe40006784270 */
[----:B------:R-:W-:-:S02]  /*a940*/  FSEL R179, R179, -INF , !P1 ;  /* 0xff800000b3b37808 */ /* 0x000fc40004800000 */
[----:B------:R-:W-:Y:S02]  /*a950*/  LOP3.LUT P1, RZ, R17, 0x400, RZ, 0xc0, !PT ;  /* 0x0000040011ff7812 */ /* 0x000fe4000782c0ff */
[C---:B------:R-:W-:Y:S02]  /*a960*/  ISETP.GT.AND P5, PT, R20.reuse, 0x58, !P5 ;  /* 0x000000581400780c */ /* 0x040fe40006fa4270 */
[----:B------:R-:W-:Y:S02]  /*a970*/  ISETP.GT.AND P1, PT, R20, 0x38, !P1 ;  /* 0x000000381400780c */ /* 0x000fe40004f24270 */
[C---:B------:R-:W-:Y:S02]  /*a980*/  ISETP.LT.OR P3, PT, R10.reuse, 0x51, P3 ;  /* 0x000000510a00780c */ /* 0x040fe40001f61670 */
[----:B------:R-:W-:Y:S02]  /*a990*/  ISETP.LT.OR P1, PT, R10, 0x39, P1 ;  /* 0x000000390a00780c */ /* 0x000fe40000f21670 */
[----:B-1----:R-:W-:-:S02]  /*a9a0*/  FMNMX.FTZ R15, R14, R15, !PT ;  /* 0x0000000f0e0f7209 */ /* 0x002fc40007810000 */
[----:B------:R-:W-:Y:S02]  /*a9b0*/  FSEL R182, R182, -INF , !P1 ;  /* 0xff800000b6b67808 */ /* 0x000fe40004800000 */
[----:B------:R-:W-:Y:S01]  /*a9c0*/  LOP3.LUT P1, RZ, R17, 0x200, RZ, 0xc0, !PT ;  /* 0x0000020011ff7812 */ /* 0x000fe2000782c0ff */
[----:B------:R-:W1:Y:S01]  /*a9d0*/  SHFL.BFLY PT, R0, R15, 0x1, 0x1f ;  /* 0x0c201f000f007f89 */ /* 0x000e6200000e0000 */
        /* <DEDUP_REMOVED lines=9> */
[----:B------:R-:W-:-:S02]  /*aa70*/  FSEL R198, R198, -INF , !P5 ;  /* 0xff800000c6c67808 */ /* 0x000fc40006800000 */
[----:B------:R-:W-:Y:S02]  /*aa80*/  ISETP.LT.OR P1, PT, R10, 0x41, P1 ;  /* 0x000000410a00780c */ /* 0x000fe40000f21670 */
[----:B-1----:R-:W-:Y:S02]  /*aa90*/  FMNMX.FTZ R0, R15, R0, !PT ;  /* 0x000000000f007209 */ /* 0x002fe40007810000 */
[----:B------:R-:W-:Y:S02]  /*aaa0*/  FSEL R186, R186, -INF , !P1 ;  /* 0xff800000baba7808 */ /* 0x000fe40004800000 */
[----:B------:R-:W-:Y:S01]  /*aab0*/  ISETP.GT.AND P1, PT, R20, 0x41, !P6 ;  /* 0x000000411400780c */ /* 0x000fe20007724270 */
[----:B------:R-:W-:Y:S01]  /*aac0*/  FMUL.FTZ R200, R0, UR10 ;  /* 0x0000000a00c87c20 */ /* 0x000fe20008410000 */
[----:B------:R-:W-:Y:S02]  /*aad0*/  LOP3.LUT P6, RZ, R17, 0x2, RZ, 0xc0, !PT ;  /* 0x0000000211ff7812 */ /* 0x000fe400078cc0ff */
[----:B------:R-:W-:-:S04]  /*aae0*/  ISETP.LT.OR P1, PT, R10, 0x42, P1 ;  /* 0x000000420a00780c */ /* 0x000fc80000f21670 */
[----:B------:R-:W-:Y:S02]  /*aaf0*/  FSEL R187, R187, -INF , !P1 ;  /* 0xff800000bbbb7808 */ /* 0x000fe40004800000 */
[----:B------:R-:W-:Y:S02]  /*ab00*/  ISETP.GT.AND P1, PT, R20, 0x48, !P2 ;  /* 0x000000481400780c */ /* 0x000fe40005724270 */
[----:B------:R-:W-:Y:S02]  /*ab10*/  LOP3.LUT P2, RZ, R17, 0x20, RZ, 0xc0, !PT ;  /* 0x0000002011ff7812 */ /* 0x000fe4000784c0ff */
[----:B------:R-:W-:Y:S02]  /*ab20*/  ISETP.LT.OR P1, PT, R10, 0x49, P1 ;  /* 0x000000490a00780c */ /* 0x000fe40000f21670 */
[----:B------:R-:W-:Y:S02]  /*ab30*/  ISETP.GT.AND P2, PT, R20, 0x49, !P2 ;  /* 0x000000491400780c */ /* 0x000fe40005744270 */
[----:B------:R-:W-:-:S02]  /*ab40*/  FSEL R190, R190, -INF , !P1 ;  /* 0xff800000bebe7808 */ /* 0x000fc40004800000 */
[----:B------:R-:W-:Y:S02]  /*ab50*/  ISETP.GT.AND P1, PT, R20, RZ, !P6 ;  /* 0x000000ff1400720c */ /* 0x000fe40007724270 */
[----:B------:R-:W-:Y:S02]  /*ab60*/  LOP3.LUT P6, RZ, R17, 0x1, RZ, 0xc0, !PT ;  /* 0x0000000111ff7812 */ /* 0x000fe400078cc0ff */
[C---:B------:R-:W-:Y:S02]  /*ab70*/  ISETP.LT.OR P1, PT, R10.reuse, 0x1, P1 ;  /* 0x000000010a00780c */ /* 0x040fe40000f21670 */
[----:B------:R-:W-:Y:S02]  /*ab80*/  ISETP.LT.OR P2, PT, R10, 0x4a, P2 ;  /* 0x0000004a0a00780c */ /* 0x000fe40001741670 */
[----:B------:R-:W-:Y:S02]  /*ab90*/  FSEL R22, R154, -INF , !P1 ;  /* 0xff8000009a167808 */ /* 0x000fe40004800000 */
[----:B------:R-:W-:-:S02]  /*aba0*/  FSETP.NEU.FTZ.AND P1, PT, R0, -INF , PT ;  /* 0xff8000000000780b */ /* 0x000fc40003f3d000 */
[----:B------:R-:W-:Y:S02]  /*abb0*/  FMNMX.FTZ R14, R22, R13, !PT ;  /* 0x0000000d160e7209 */ /* 0x000fe40007810000 */
[----:B------:R-:W-:Y:S02]  /*abc0*/  FSEL R200, R200, RZ, P1 ;  /* 0x000000ffc8c87208 */ /* 0x000fe40000800000 */
[----:B------:R-:W-:Y:S02]  /*abd0*/  ISETP.GT.AND P6, PT, R20, 0x59, !P6 ;  /* 0x000000591400780c */ /* 0x000fe400077c4270 */
[----:B------:R-:W-:Y:S01]  /*abe0*/  FSEL R191, R191, -INF , !P2 ;  /* 0xff800000bfbf7808 */ /* 0x000fe20005000000 */
[--C-:B------:R-:W-:Y:S01]  /*abf0*/  FFMA.FTZ R152, R21, UR10, -R200.reuse ;  /* 0x0000000a15987c23 */ /* 0x100fe200080108c8 */
[----:B------:R-:W-:Y:S01]  /*ac00*/  FMNMX.FTZ R21, R155, R14, !PT ;  /* 0x0000000e9b157209 */ /* 0x000fe20007810000 */
[--C-:B------:R-:W-:Y:S01]  /*ac10*/  FFMA.FTZ R15, R153, UR10, -R200.reuse ;  /* 0x0000000a990f7c23 */ /* 0x100fe200080108c8 */
[--C-:B------:R-:W-:Y:S01]  /*ac20*/  FFMA.FTZ R154, R156, UR10, -R200.reuse ;  /* 0x0000000a9c9a7c23 */ /* 0x100fe200080108c8 */
[--C-:B------:R-:W-:Y:S01]  /*ac30*/  FFMA.FTZ R156, R160, UR10, -R200.reuse ;  /* 0x0000000aa09c7c23 */ /* 0x100fe200080108c8 */
[----:B------:R-:W-:Y:S01]  /*ac40*/  FMNMX.FTZ R14, R158, R21, !PT ;  /* 0x000000159e0e7209 */ /* 0x000fe20007810000 */
[--C-:B------:R-:W-:Y:S01]  /*ac50*/  FFMA.FTZ R164, R164, UR10, -R200.reuse ;  /* 0x0000000aa4a47c23 */ /* 0x100fe200080108c8 */
[----:B------:R-:W-:Y:S01]  /*ac60*/  ISETP.LT.OR P6, PT, R10, 0x5a, P6 ;  /* 0x0000005a0a00780c */ /* 0x000fe200037c1670 */
[--C-:B------:R-:W-:Y:S01]  /*ac70*/  FFMA.FTZ R172, R172, UR10, -R200.reuse ;  /* 0x0000000aacac7c23 */ /* 0x100fe200080108c8 */
[----:B------:R-:W-:Y:S01]  /*ac80*/  FMNMX.FTZ R21, R159, R14, !PT ;  /* 0x0000000e9f157209 */ /* 0x000fe20007810000 */
[----:B------:R-:W-:Y:S01]  /*ac90*/  MUFU.EX2 R152, R152 ;  /* 0x0000009800987308 */ /* 0x000fe20000000800 */
[----:B------:R-:W-:Y:S01]  /*aca0*/  FSEL R199, R199, -INF , !P6 ;  /* 0xff800000c7c77808 */ /* 0x000fe20007000000 */
[--C-:B------:R-:W-:Y:S01]  /*acb0*/  FFMA.FTZ R168, R168, UR10, -R200.reuse ;  /* 0x0000000aa8a87c23 */ /* 0x100fe200080108c8 */
[----:B------:R-:W-:Y:S01]  /*acc0*/  FMNMX.FTZ R14, R162, R21, !PT ;  /* 0x00000015a20e7209 */ /* 0x000fe20007810000 */
[----:B------:R-:W-:-:S03]  /*acd0*/  FFMA.FTZ R21, R157, UR10, -R200 ;  /* 0x0000000a9d157c23 */ /* 0x000fc600080108c8 */
[----:B------:R-:W-:Y:S01]  /*ace0*/  FMNMX.FTZ R23, R163, R14, !PT ;  /* 0x0000000ea3177209 */ /* 0x000fe20007810000 */
[----:B------:R-:W-:Y:S03]  /*acf0*/  MUFU.EX2 R15, R15 ;  /* 0x0000000f000f7308 */ /* 0x000fe60000000800 */
[----:B------:R-:W-:-:S04]  /*ad00*/  FMNMX.FTZ R14, R166, R23, !PT ;  /* 0x00000017a60e7209 */ /* 0x000fc80007810000 */
[----:B------:R-:W-:Y:S01]  /*ad10*/  FMNMX.FTZ R23, R167, R14, !PT ;  /* 0x0000000ea7177209 */ /* 0x000fe20007810000 */
[----:B------:R-:W-:Y:S03]  /*ad20*/  MUFU.EX2 R154, R154 ;  /* 0x0000009a009a7308 */ /* 0x000fe60000000800 */
        /* <DEDUP_REMOVED lines=10> */
[----:B------:R1:W-:Y:S03]  /*add0*/  MUFU.EX2 R14, R164 ;  /* 0x000000a4000e7308 */ /* 0x0003e60000000800 */
[----:B------:R-:W-:-:S04]  /*ade0*/  FMNMX.FTZ R160, R182, R157, !PT ;  /* 0x0000009db6a07209 */ /* 0x000fc80007810000 */
[----:B------:R-:W-:Y:S01]  /*adf0*/  FMNMX.FTZ R157, R183, R160, !PT ;  /* 0x000000a0b79d7209 */ /* 0x000fe20007810000 */
[----:B------:R-:W-:Y:S03]  /*ae00*/  MUFU.EX2 R23, R23 ;  /* 0x0000001700177308 */ /* 0x000fe60000000800 */
[----:B-1----:R-:W-:Y:S01]  /*ae10*/  FMNMX.FTZ R164, R186, R157, !PT ;  /* 0x0000009dbaa47209 */ /* 0x002fe20007810000 */
[--C-:B------:R-:W-:Y:S01]  /*ae20*/  FFMA.FTZ R157, R169, UR10, -R200.reuse ;  /* 0x0000000aa99d7c23 */ /* 0x100fe200080108c8 */
[--C-:B------:R-:W-:Y:S01]  /*ae30*/  FFMA.FTZ R169, R181, UR10, -R200.reuse ;  /* 0x0000000ab5a97c23 */ /* 0x100fe200080108c8 */
[----:B------:R-:W-:Y:S01]  /*ae40*/  FFMA.FTZ R181, R193, UR10, -R200 ;  /* 0x0000000ac1b57c23 */ /* 0x000fe200080108c8 */
[----:B------:R-:W-:Y:S01]  /*ae50*/  FMNMX.FTZ R161, R187, R164, !PT ;  /* 0x000000a4bba17209 */ /* 0x000fe20007810000 */
[----:B------:R-:W-:Y:S03]  /*ae60*/  MUFU.EX2 R153, R153 ;  /* 0x0000009900997308 */ /* 0x000fe60000000800 */
[----:B------:R-:W-:-:S04]  /*ae70*/  FMNMX.FTZ R20, R190, R161, !PT ;  /* 0x000000a1be147209 */ /* 0x000fc80007810000 */
[----:B------:R-:W-:Y:S01]  /*ae80*/  FMNMX.FTZ R161, R191, R20, !PT ;  /* 0x00000014bfa17209 */ /* 0x000fe20007810000 */
[----:B------:R1:W-:Y:S03]  /*ae90*/  MUFU.EX2 R160, R168 ;  /* 0x000000a800a07308 */ /* 0x0003e60000000800 */
[----:B------:R-:W-:Y:S01]  /*aea0*/  FMNMX.FTZ R164, R194, R161, !PT ;  /* 0x000000a1c2a47209 */ /* 0x000fe20007810000 */
[--C-:B------:R-:W-:Y:S01]  /*aeb0*/  FFMA.FTZ R161, R173, UR10, -R200.reuse ;  /* 0x0000000aada17c23 */ /* 0x100fe200080108c8 */
[--C-:B------:R-:W-:Y:S02]  /*aec0*/  FFMA.FTZ R173, R185, UR10, -R200.reuse ;  /* 0x0000000ab9ad7c23 */ /* 0x100fe400080108c8 */
[----:B------:R-:W-:Y:S01]  /*aed0*/  FMNMX.FTZ R165, R195, R164, !PT ;  /* 0x000000a4c3a57209 */ /* 0x000fe20007810000 */
[----:B------:R2:W-:Y:S01]  /*aee0*/  MUFU.EX2 R20, R172 ;  /* 0x000000ac00147308 */ /* 0x0005e20000000800 */
[--C-:B------:R-:W-:Y:S01]  /*aef0*/  FFMA.FTZ R164, R176, UR10, -R200.reuse ;  /* 0x0000000ab0a47c23 */ /* 0x100fe200080108c8 */
[--C-:B------:R-:W-:Y:S01]  /*af00*/  FFMA.FTZ R176, R188, UR10, -R200.reuse ;  /* 0x0000000abcb07c23 */ /* 0x100fe200080108c8 */
[----:B------:R-:W-:Y:S01]  /*af10*/  FMNMX.FTZ R10, R198, R165, !PT ;  /* 0x000000a5c60a7209 */ /* 0x000fe20007810000 */
[--C-:B------:R-:W-:Y:S01]  /*af20*/  FFMA.FTZ R165, R177, UR10, -R200.reuse ;  /* 0x0000000ab1a57c23 */ /* 0x100fe200080108c8 */
[--C-:B------:R-:W-:Y:S01]  /*af30*/  FFMA.FTZ R188, R196, UR10, -R200.reuse ;  /* 0x0000000ac4bc7c23 */ /* 0x100fe200080108c8 */
[--C-:B-1----:R-:W-:Y:S01]  /*af40*/  FFMA.FTZ R168, R180, UR10, -R200.reuse ;  /* 0x0000000ab4a87c23 */ /* 0x102fe200080108c8 */
[----:B------:R-:W-:Y:S01]  /*af50*/  FMNMX.FTZ R10, R199, R10, !PT ;  /* 0x0000000ac70a7209 */ /* 0x000fe20007810000 */
[----:B------:R-:W-:Y:S01]  /*af60*/  MUFU.EX2 R157, R157 ;  /* 0x0000009d009d7308 */ /* 0x000fe20000000800 */
[--C-:B--2---:R-:W-:Y:S01]  /*af70*/  FFMA.FTZ R172, R184, UR10, -R200.reuse ;  /* 0x0000000ab8ac7c23 */ /* 0x104fe200080108c8 */
[----:B------:R-:W-:-:S02]  /*af80*/  FFMA.FTZ R180, R192, UR10, -R200 ;  /* 0x0000000ac0b47c23 */ /* 0x000fc400080108c8 */
[----:B------:R-:W1:Y:S04]  /*af90*/  SHFL.BFLY PT, R177, R10, 0x2, 0x1f ;  /* 0x0c401f000ab17f89 */ /* 0x000e6800000e0000 */
[----:B------:R-:W-:Y:S08]  /*afa0*/  MUFU.EX2 R161, R161 ;  /* 0x000000a100a17308 */ /* 0x000ff00000000800 */
[----:B------:R-:W-:Y:S08]  /*afb0*/  MUFU.EX2 R164, R164 ;  /* 0x000000a400a47308 */ /* 0x000ff00000000800 */
[----:B------:R-:W-:Y:S01]  /*afc0*/  MUFU.EX2 R165, R165 ;  /* 0x000000a500a57308 */ /* 0x000fe20000000800 */
[----:B-1----:R-:W-:Y:S01]  /*afd0*/  FMNMX.FTZ R184, R10, R177, !PT ;  /* 0x000000b10ab87209 */ /* 0x002fe20007810000 */
[----:B------:R-:W-:Y:S01]  /*afe0*/  FFMA.FTZ R177, R189, UR10, -R200 ;  /* 0x0000000abdb17c23 */ /* 0x000fe200080108c8 */
[----:B------:R-:W-:-:S05]  /*aff0*/  FSEL R189, R0, RZ, P1 ;  /* 0x000000ff00bd7208 */ /* 0x000fca0000800000 */
[----:B------:R-:W-:Y:S01]  /*b000*/  MUFU.EX2 R168, R168 ;  /* 0x000000a800a87308 */ /* 0x000fe20000000800 */
[----:B------:R-:W1:Y:S01]  /*b010*/  SHFL.BFLY PT, R185, R184, 0x1, 0x1f ;  /* 0x0c201f00b8b97f89 */ /* 0x000e6200000e0000 */
[----:B------:R-:W-:-:S06]  /*b020*/  FADD.FTZ R189, -R189, R12 ;  /* 0x0000000cbdbd7221 */ /* 0x000fcc0000010100 */
[----:B------:R-:W-:Y:S08]  /*b030*/  MUFU.EX2 R169, R169 ;  /* 0x000000a900a97308 */ /* 0x000ff00000000800 */
[----:B------:R-:W-:Y:S08]  /*b040*/  MUFU.EX2 R172, R172 ;  /* 0x000000ac00ac7308 */ /* 0x000ff00000000800 */
[----:B------:R-:W-:Y:S01]  /*b050*/  MUFU.EX2 R173, R173 ;  /* 0x000000ad00ad7308 */ /* 0x000fe20000000800 */
[----:B-1----:R-:W-:Y:S01]  /*b060*/  FMNMX.FTZ R10, R184, R185, !PT ;  /* 0x000000b9b80a7209 */ /* 0x002fe20007810000 */
[----:B------:R-:W-:Y:S01]  /*b070*/  FMUL.FTZ R185, R189, UR10 ;  /* 0x0000000abdb97c20 */ /* 0x000fe20008410000 */
[----:B------:R-:W-:-:S02]  /*b080*/  FFMA.FTZ R189, R197, UR10, -R200 ;  /* 0x0000000ac5bd7c23 */ /* 0x000fc400080108c8 */
[C---:B------:R-:W-:Y:S01]  /*b090*/  FSETP.NEU.FTZ.AND P1, PT, R10.reuse, -INF , PT ;  /* 0xff8000000a00780b */ /* 0x040fe20003f3d000 */
[----:B------:R-:W-:Y:S02]  /*b0a0*/  FMUL.FTZ R196, R10, UR10 ;  /* 0x0000000a0ac47c20 */ /* 0x000fe40008410000 */
[----:B------:R-:W1:Y:S03]  /*b0b0*/  MUFU.EX2 R185, R185 ;  /* 0x000000b900b97308 */ /* 0x000e660000000800 */
[----:B------:R-:W-:-:S05]  /*b0c0*/  FSEL R196, R196, RZ, P1 ;  /* 0x000000ffc4c47208 */ /* 0x000fca0000800000 */
        /* <DEDUP_REMOVED lines=8> */
[----:B------:R-:W-:Y:S01]  /*b150*/  FFMA.FTZ R175, R175, UR10, -R196 ;  /* 0x0000000aafaf7c23 */ /* 0x000fe200080108c4 */
[----:B-1----:R-:W-:Y:S01]  /*b160*/  FFMA.FTZ R184, R185, R3, R152 ;  /* 0x00000003b9b87223 */ /* 0x002fe20000010098 */
[----:B------:R-:W-:Y:S01]  /*b170*/  F2FP.BF16.F32.PACK_AB R152, R15, R152 ;  /* 0x000000980f98723e */ /* 0x000fe200000010ff */
[----:B------:R-:W1:Y:S01]  /*b180*/  MUFU.EX2 R177, R177 ;  /* 0x000000b100b17308 */ /* 0x000e620000000800 */
[----:B------:R-:W-:Y:S01]  /*b190*/  FFMA.FTZ R179, R179, UR10, -R196 ;  /* 0x0000000ab3b37c23 */ /* 0x000fe200080108c4 */
[----:B------:R-:W-:Y:S01]  /*b1a0*/  FADD.FTZ R3, R15, R184 ;  /* 0x000000b80f037221 */ /* 0x000fe20000010000 */
[--C-:B------:R-:W-:Y:S01]  /*b1b0*/  FFMA.FTZ R184, R159, UR10, -R196.reuse ;  /* 0x0000000a9fb87c23 */ /* 0x100fe200080108c4 */
[--C-:B------:R-:W-:Y:S01]  /*b1c0*/  FFMA.FTZ R159, R162, UR10, -R196.reuse ;  /* 0x0000000aa29f7c23 */ /* 0x100fe200080108c4 */
[--C-:B------:R-:W-:Y:S01]  /*b1d0*/  FFMA.FTZ R182, R182, UR10, -R196.reuse ;  /* 0x0000000ab6b67c23 */ /* 0x100fe200080108c4 */
[----:B------:R-:W-:Y:S01]  /*b1e0*/  FADD.FTZ R158, R154, R3 ;  /* 0x000000039a9e7221 */ /* 0x000fe20000010000 */
[----:B------:R-:W-:Y:S01]  /*b1f0*/  F2FP.BF16.F32.PACK_AB R154, R21, R154 ;  /* 0x0000009a159a723e */ /* 0x000fe200000010ff */
        /* <DEDUP_REMOVED lines=12> */
[----:B------:R-:W-:Y:S01]  /*b2c0*/  FFMA.FTZ R198, R198, UR10, -R196 ;  /* 0x0000000ac6c67c23 */ /* 0x000fe200080108c4 */
[----:B------:R-:W-:Y:S01]  /*b2d0*/  F2FP.BF16.F32.PACK_AB R156, R23, R156 ;  /* 0x0000009c179c723e */ /* 0x000fe200000010ff */
[----:B------:R-:W-:Y:S01]  /*b2e0*/  FADD.FTZ R158, R14, R3 ;  /* 0x000000030e9e7221 */ /* 0x000fe20000010000 */
[-C--:B------:R-:W-:Y:S01]  /*b2f0*/  FMUL.FTZ R24, R24, R185.reuse ;  /* 0x000000b918187220 */ /* 0x080fe20000410000 */
[----:B------:R3:W-:Y:S01]  /*b300*/  MUFU.EX2 R12, R188 ;  /* 0x000000bc000c7308 */ /* 0x0007e20000000800 */
[-C--:B------:R-:W-:Y:S01]  /*b310*/  FMUL.FTZ R25, R25, R185.reuse ;  /* 0x000000b919197220 */ /* 0x080fe20000410000 */
[----:B------:R-:W-:Y:S01]  /*b320*/  FADD.FTZ R3, R153, R158 ;  /* 0x0000009e99037221 */ /* 0x000fe20000010000 */
[-C--:B------:R-:W-:Y:S01]  /*b330*/  FMUL.FTZ R28, R28, R185.reuse ;  /* 0x000000b91c1c7220 */ /* 0x080fe20000410000 */
[-C--:B------:R-:W-:Y:S01]  /*b340*/  FMUL.FTZ R29, R29, R185.reuse ;  /* 0x000000b91d1d7220 */ /* 0x080fe20000410000 */
[-C--:B------:R-:W-:Y:S01]  /*b350*/  FMUL.FTZ R32, R32, R185.reuse ;  /* 0x000000b920207220 */ /* 0x080fe20000410000 */
[----:B------:R-:W-:Y:S01]  /*b360*/  FADD.FTZ R158, R160, R3 ;  /* 0x00000003a09e7221 */ /* 0x000fe20000010000 */
[----:B------:R-:W-:Y:S01]  /*b370*/  F2FP.BF16.F32.PACK_AB R160, R157, R160 ;  /* 0x000000a09da0723e */ /* 0x000fe200000010ff */
[----:B------:R-:W-:Y:S01]  /*b380*/  MUFU.EX2 R193, R193 ;  /* 0x000000c100c17308 */ /* 0x000fe20000000800 */
[----:B---3--:R-:W-:Y:S01]  /*b390*/  FFMA.FTZ R188, R163, UR10, -R196 ;  /* 0x0000000aa3bc7c23 */ /* 0x008fe200080108c4 */
[----:B------:R-:W-:Y:S01]  /*b3a0*/  FADD.FTZ R3, R157, R158 ;  /* 0x0000009e9d037221 */ /* 0x000fe20000010000 */
[----:B------:R-:W-:Y:S01]  /*b3b0*/  FSEL R158, R10, RZ, P1 ;  /* 0x000000ff0a9e7208 */ /* 0x000fe20000800000 */
[----:B------:R-:W-:Y:S01]  /*b3c0*/  FFMA.FTZ R163, R166, UR10, -R196 ;  /* 0x0000000aa6a37c23 */ /* 0x000fe200080108c4 */
[----:B------:R-:W-:Y:S01]  /*b3d0*/  F2FP.BF16.F32.PACK_AB R166, R169, R168 ;  /* 0x000000a8a9a6723e */ /* 0x000fe200000010ff */
[----:B------:R-:W-:Y:S01]  /*b3e0*/  FADD.FTZ R162, R20, R3 ;  /* 0x0000000314a27221 */ /* 0x000fe20000010000 */
[----:B------:R-:W-:Y:S01]  /*b3f0*/  PLOP3.LUT P1, PT, PT, PT, UP0, 0x40, 0x0 ;  /* 0x000000000000781c */ /* 0x000fe20003f2e808 */
[----:B------:R-:W-:Y:S01]  /*b400*/  FADD.FTZ R3, -R158, R13 ;  /* 0x0000000d9e037221 */ /* 0x000fe20000010100 */
[----:B------:R-:W3:Y:S01]  /*b410*/  MUFU.EX2 R22, R22 ;  /* 0x0000001600167308 */ /* 0x000ee20000000800 */
[----:B------:R-:W-:Y:S01]  /*b420*/  FADD.FTZ R197, R161, R162 ;  /* 0x000000a2a1c57221 */ /* 0x000fe20000010000 */
[--C-:B------:R-:W-:Y:S01]  /*b430*/  FFMA.FTZ R13, R170, UR10, -R196.reuse ;  /* 0x0000000aaa0d7c23 */ /* 0x100fe200080108c4 */
[----:B-1----:R-:W-:Y:S01]  /*b440*/  F2FP.BF16.F32.PACK_AB R170, R177, R176 ;  /* 0x000000b0b1aa723e */ /* 0x002fe200000010ff */
[----:B------:R-:W-:Y:S01]  /*b450*/  FFMA.FTZ R196, R199, UR10, -R196 ;  /* 0x0000000ac7c47c23 */ /* 0x000fe200080108c4 */
[----:B------:R-:W-:Y:S01]  /*b460*/  FADD.FTZ R158, R164, R197 ;  /* 0x000000c5a49e7221 */ /* 0x000fe20000010000 */
[----:B------:R-:W-:Y:S01]  /*b470*/  F2FP.BF16.F32.PACK_AB R162, R161, R20 ;  /* 0x00000014a1a2723e */ /* 0x000fe200000010ff */
[-C--:B------:R-:W-:Y:S01]  /*b480*/  FMUL.FTZ R33, R33, R185.reuse ;  /* 0x000000b921217220 */ /* 0x080fe20000410000 */
[----:B------:R-:W-:Y:S01]  /*b490*/  MUFU.EX2 R155, R155 ;  /* 0x0000009b009b7308 */ /* 0x000fe20000000800 */
[C---:B------:R-:W-:Y:S01]  /*b4a0*/  FADD.FTZ R197, R165.reuse, R158 ;  /* 0x0000009ea5c57221 */ /* 0x040fe20000010000 */
[----:B------:R-:W-:Y:S01]  /*b4b0*/  F2FP.BF16.F32.PACK_AB R164, R165, R164 ;  /* 0x000000a4a5a4723e */ /* 0x000fe200000010ff */
[-C--:B------:R-:W-:Y:S01]  /*b4c0*/  FMUL.FTZ R36, R36, R185.reuse ;  /* 0x000000b924247220 */ /* 0x080fe20000410000 */
[-C--:B------:R-:W-:Y:S01]  /*b4d0*/  FMUL.FTZ R37, R37, R185.reuse ;  /* 0x000000b925257220 */ /* 0x080fe20000410000 */
[----:B------:R-:W-:Y:S01]  /*b4e0*/  FADD.FTZ R158, R168, R197 ;  /* 0x000000c5a89e7221 */ /* 0x000fe20000010000 */
[----:B------:R-:W-:Y:S01]  /*b4f0*/  F2FP.BF16.F32.PACK_AB R168, R173, R172 ;  /* 0x000000acada8723e */ /* 0x000fe200000010ff */
[-C--:B------:R-:W-:Y:S01]  /*b500*/  FMUL.FTZ R40, R40, R185.reuse ;  /* 0x000000b928287220 */ /* 0x080fe20000410000 */
[----:B------:R-:W-:Y:S01]  /*b510*/  MUFU.EX2 R184, R184 ;  /* 0x000000b800b87308 */ /* 0x000fe20000000800 */
[----:B------:R-:W-:Y:S01]  /*b520*/  FADD.FTZ R197, R169, R158 ;  /* 0x0000009ea9c57221 */ /* 0x000fe20000010000 */
[-C--:B------:R-:W-:Y:S01]  /*b530*/  FMUL.FTZ R41, R41, R185.reuse ;  /* 0x000000b929297220 */ /* 0x080fe20000410000 */
[-C--:B------:R-:W-:Y:S01]  /*b540*/  FMUL.FTZ R44, R44, R185.reuse ;  /* 0x000000b92c2c7220 */ /* 0x080fe20000410000 */
[-C--:B------:R-:W-:Y:S01]  /*b550*/  FMUL.FTZ R45, R45, R185.reuse ;  /* 0x000000b92d2d7220 */ /* 0x080fe20000410000 */
[----:B------:R-:W-:Y:S01]  /*b560*/  FADD.FTZ R158, R172, R197 ;  /* 0x000000c5ac9e7221 */ /* 0x000fe20000010000 */
[----:B--2---:R-:W-:Y:S01]  /*b570*/  F2FP.BF16.F32.PACK_AB R172, R181, R180 ;  /* 0x000000b4b5ac723e */ /* 0x004fe200000010ff */
        /* <DEDUP_REMOVED lines=12> */
[----:B------:R-:W-:Y:S01]  /*b640*/  FMUL.FTZ R60, R60, R185 ;  /* 0x000000b93c3c7220 */ /* 0x000fe20000410000 */
[----:B---3--:R-:W-:Y:S01]  /*b650*/  F2FP.BF16.F32.PACK_AB R153, R22, R193 ;  /* 0x000000c11699723e */ /* 0x008fe200000010ff */
[----:B------:R-:W-:Y:S01]  /*b660*/  FADD.FTZ R14, R180, R21 ;  /* 0x00000015b40e7221 */ /* 0x000fe20000010000 */
[-C--:B------:R-:W-:Y:S01]  /*b670*/  FMUL.FTZ R61, R61, R185.reuse ;  /* 0x000000b93d3d7220 */ /* 0x080fe20000410000 */
[-C--:B------:R-:W-:Y:S01]  /*b680*/  FMUL.FTZ R64, R64, R185.reuse ;  /* 0x000000b940407220 */ /* 0x080fe20000410000 */
[----:B------:R-:W2:Y:S01]  /*b690*/  MUFU.EX2 R188, R188 ;  /* 0x000000bc00bc7308 */ /* 0x000ea20000000800 */
[----:B------:R-:W-:Y:S01]  /*b6a0*/  FADD.FTZ R21, R181, R14 ;  /* 0x0000000eb5157221 */ /* 0x000fe20000010000 */
[----:B------:R-:W-:Y:S01]  /*b6b0*/  FMUL.FTZ R14, R3, UR10 ;  /* 0x0000000a030e7c20 */ /* 0x000fe20008410000 */
[-C--:B------:R-:W-:Y:S01]  /*b6c0*/  FMUL.FTZ R65, R65, R185.reuse ;  /* 0x000000b941417220 */ /* 0x080fe20000410000 */
[-C--:B------:R-:W-:Y:S01]  /*b6d0*/  FMUL.FTZ R68, R68, R185.reuse ;  /* 0x000000b944447220 */ /* 0x080fe20000410000 */
[----:B-1----:R-:W-:Y:S01]  /*b6e0*/  FADD.FTZ R174, R12, R21 ;  /* 0x000000150cae7221 */ /* 0x002fe20000010000 */
[-C--:B------:R-:W-:Y:S01]  /*b6f0*/  FMUL.FTZ R69, R69, R185.reuse ;  /* 0x000000b945457220 */ /* 0x080fe20000410000 */
[-C--:B------:R-:W-:Y:S01]  /*b700*/  FMUL.FTZ R72, R72, R185.reuse ;  /* 0x000000b948487220 */ /* 0x080fe20000410000 */
[----:B------:R-:W1:Y:S01]  /*b710*/  MUFU.EX2 R14, R14 ;  /* 0x0000000e000e7308 */ /* 0x000e620000000800 */
        /* <DEDUP_REMOVED lines=8> */
[----:B--2---:R-:W-:Y:S01]  /*b7a0*/  F2FP.BF16.F32.PACK_AB R157, R188, R159 ;  /* 0x0000009fbc9d723e */ /* 0x004fe200000010ff */
[-C--:B------:R-:W-:Y:S01]  /*b7b0*/  FMUL.FTZ R88, R88, R185.reuse ;  /* 0x000000b958587220 */ /* 0x080fe20000410000 */
[-C--:B------:R-:W-:Y:S01]  /*b7c0*/  FMUL.FTZ R89, R89, R185.reuse ;  /* 0x000000b959597220 */ /* 0x080fe20000410000 */
[-C--:B------:R-:W-:Y:S01]  /*b7d0*/  FMUL.FTZ R92, R92, R185.reuse ;  /* 0x000000b95c5c7220 */ /* 0x080fe20000410000 */
[-C--:B------:R-:W-:Y:S01]  /*b7e0*/  FMUL.FTZ R93, R93, R185.reuse ;  /* 0x000000b95d5d7220 */ /* 0x080fe20000410000 */
[-C--:B------:R-:W-:Y:S01]  /*b7f0*/  FMUL.FTZ R96, R96, R185.reuse ;  /* 0x000000b960607220 */ /* 0x080fe20000410000 */
[-C--:B------:R-:W-:Y:S01]  /*b800*/  FMUL.FTZ R97, R97, R185.reuse ;  /* 0x000000b961617220 */ /* 0x080fe20000410000 */
[----:B------:R-:W2:Y:S01]  /*b810*/  MUFU.EX2 R192, R192 ;  /* 0x000000c000c07308 */ /* 0x000ea20000000800 */
[----:B-1----:R-:W-:Y:S01]  /*b820*/  FFMA.FTZ R21, R14, R2, R193 ;  /* 0x000000020e157223 */ /* 0x002fe200000100c1 */
[-C--:B------:R-:W-:Y:S01]  /*b830*/  FMUL.FTZ R100, R100, R185.reuse ;  /* 0x000000b964647220 */ /* 0x080fe20000410000 */
        /* <DEDUP_REMOVED lines=15> */
[----:B--2---:R-:W-:Y:S01]  /*b930*/  F2FP.BF16.F32.PACK_AB R159, R192, R163 ;  /* 0x000000a3c09f723e */ /* 0x004fe200000010ff */
        /* <DEDUP_REMOVED lines=14> */
[----:B-1----:R-:W-:Y:S01]  /*ba20*/  FADD.FTZ R21, R13, R180 ;  /* 0x000000b40d157221 */ /* 0x002fe20000010000 */
[C---:B---3--:R-:W-:Y:S01]  /*ba30*/  FADD.FTZ R3, R189.reuse, R174 ;  /* 0x000000aebd037221 */ /* 0x048fe20000010000 */
[----:B------:R-:W-:Y:S01]  /*ba40*/  F2FP.BF16.F32.PACK_AB R174, R189, R12 ;  /* 0x0000000cbdae723e */ /* 0x000fe200000010ff */
[-C--:B------:R-:W-:Y:S01]  /*ba50*/  FMUL.FTZ R137, R137, R185.reuse ;  /* 0x000000b989897220 */ /* 0x080fe20000410000 */
[-C--:B------:R-:W-:Y:S01]  /*ba60*/  FMUL.FTZ R140, R140, R185.reuse ;  /* 0x000000b98c8c7220 */ /* 0x080fe20000410000 */
[-C--:B------:R-:W-:Y:S01]  /*ba70*/  FMUL.FTZ R141, R141, R185.reuse ;  /* 0x000000b98d8d7220 */ /* 0x080fe20000410000 */
[----:B------:R-:W-:Y:S01]  /*ba80*/  FMUL.FTZ R144, R144, R185 ;  /* 0x000000b990907220 */ /* 0x000fe20000410000 */
[----:B------:R-:W1:Y:S01]  /*ba90*/  MUFU.EX2 R165, R167 ;  /* 0x000000a700a57308 */ /* 0x000e620000000800 */
[C---:B--2---:R-:W-:Y:S01]  /*baa0*/  FADD.FTZ R180, R178.reuse, R21 ;  /* 0x00000015b2b47221 */ /* 0x044fe20000010000 */
[----:B------:R-:W-:Y:S01]  /*bab0*/  F2FP.BF16.F32.PACK_AB R161, R178, R13 ;  /* 0x0000000db2a1723e */ /* 0x000fe200000010ff */
[-C--:B------:R-:W-:Y:S01]  /*bac0*/  FMUL.FTZ R145, R145, R185.reuse ;  /* 0x000000b991917220 */ /* 0x080fe20000410000 */
[-C--:B------:R-:W-:Y:S01]  /*bad0*/  FMUL.FTZ R148, R148, R185.reuse ;  /* 0x000000b994947220 */ /* 0x080fe20000410000 */
[----:B------:R-:W-:Y:S01]  /*bae0*/  FADD.FTZ R21, R15, R180 ;  /* 0x000000b40f157221 */ /* 0x000fe20000010000 */
[----:B------:R-:W-:Y:S01]  /*baf0*/  FMUL.FTZ R149, R149, R185 ;  /* 0x000000b995957220 */ /* 0x000fe20000410000 */
[----:B------:R-:W-:Y:S01]  /*bb00*/  F2FP.BF16.F32.PACK_AB R155, R184, R155 ;  /* 0x0000009bb89b723e */ /* 0x000fe200000010ff */
[----:B------:R-:W2:Y:S01]  /*bb10*/  MUFU.EX2 R12, R179 ;  /* 0x000000b3000c7308 */ /* 0x000ea20000000800 */
[----:B----4-:R-:W-:Y:S01]  /*bb20*/  F2FP.BF16.F32.PACK_AB R163, R20, R15 ;  /* 0x0000000f14a3723e */ /* 0x010fe200000010ff */
[-C--:B------:R-:W-:Y:S01]  /*bb30*/  FMUL.FTZ R26, R26, R14.reuse ;  /* 0x0000000e1a1a7220 */ /* 0x080fe20000410000 */
[-C--:B------:R-:W-:Y:S01]  /*bb40*/  FMUL.FTZ R27, R27, R14.reuse ;  /* 0x0000000e1b1b7220 */ /* 0x080fe20000410000 */
[-C--:B------:R-:W-:Y:S01]  /*bb50*/  FMUL.FTZ R30, R30, R14.reuse ;  /* 0x0000000e1e1e7220 */ /* 0x080fe20000410000 */
[-C--:B------:R-:W-:Y:S01]  /*bb60*/  FMUL.FTZ R31, R31, R14.reuse ;  /* 0x0000000e1f1f7220 */ /* 0x080fe20000410000 */
[-C--:B------:R-:W-:Y:S01]  /*bb70*/  FMUL.FTZ R34, R34, R14.reuse ;  /* 0x0000000e22227220 */ /* 0x080fe20000410000 */
[-C--:B------:R-:W-:Y:S01]  /*bb80*/  FMUL.FTZ R35, R35, R14.reuse ;  /* 0x0000000e23237220 */ /* 0x080fe20000410000 */
[----:B------:R3:W4:Y:S01]  /*bb90*/  MUFU.EX2 R167, R182 ;  /* 0x000000b600a77308 */ /* 0x0007220000000800 */
        /* <DEDUP_REMOVED lines=8> */
[----:B---3--:R-:W-:Y:S01]  /*bc20*/  FADD.FTZ R182, R20, R21 ;  /* 0x0000001514b67221 */ /* 0x008fe20000010000 */
[-C--:B------:R-:W-:Y:S01]  /*bc30*/  FMUL.FTZ R51, R51, R14.reuse ;  /* 0x0000000e33337220 */ /* 0x080fe20000410000 */
[-C--:B------:R-:W-:Y:S01]  /*bc40*/  FMUL.FTZ R54, R54, R14.reuse ;  /* 0x0000000e36367220 */ /* 0x080fe20000410000 */
[-C--:B------:R-:W-:Y:S01]  /*bc50*/  FMUL.FTZ R55, R55, R14.reuse ;  /* 0x0000000e37377220 */ /* 0x080fe20000410000 */
[----:B-1----:R-:W-:Y:S01]  /*bc60*/  FADD.FTZ R21, R165, R182 ;  /* 0x000000b6a5157221 */ /* 0x002fe20000010000 */
[----:B--2---:R-:W-:Y:S01]  /*bc70*/  F2FP.BF16.F32.PACK_AB R165, R12, R165 ;  /* 0x000000a50ca5723e */ /* 0x004fe200000010ff */
[-C--:B------:R-:W-:Y:S01]  /*bc80*/  FMUL.FTZ R58, R58, R14.reuse ;  /* 0x0000000e3a3a7220 */ /* 0x080fe20000410000 */
[----:B------:R5:W1:Y:S01]  /*bc90*/  MUFU.EX2 R169, R186 ;  /* 0x000000ba00a97308 */ /* 0x000a620000000800 */
[----:B------:R-:W-:Y:S01]  /*bca0*/  FADD.FTZ R182, R12, R21 ;  /* 0x000000150cb67221 */ /* 0x000fe20000010000 */
[-C--:B------:R-:W-:Y:S01]  /*bcb0*/  FMUL.FTZ R59, R59, R14.reuse ;  /* 0x0000000e3b3b7220 */ /* 0x080fe20000410000 */
[-C--:B------:R-:W-:Y:S01]  /*bcc0*/  FMUL.FTZ R62, R62, R14.reuse ;  /* 0x0000000e3e3e7220 */ /* 0x080fe20000410000 */
[-C--:B------:R-:W-:Y:S01]  /*bcd0*/  FMUL.FTZ R63, R63, R14.reuse ;  /* 0x0000000e3f3f7220 */ /* 0x080fe20000410000 */
[----:B----4-:R-:W-:Y:S01]  /*bce0*/  FADD.FTZ R21, R167, R182 ;  /* 0x000000b6a7157221 */ /* 0x010fe20000010000 */
[-C--:B------:R-:W-:Y:S01]  /*bcf0*/  FMUL.FTZ R66, R66, R14.reuse ;  /* 0x0000000e42427220 */ /* 0x080fe20000410000 */
[-C--:B------:R-:W-:Y:S01]  /*bd00*/  FMUL.FTZ R67, R67, R14.reuse ;  /* 0x0000000e43437220 */ /* 0x080fe20000410000 */
[----:B------:R-:W2:Y:S01]  /*bd10*/  MUFU.EX2 R176, R187 ;  /* 0x000000bb00b07308 */ /* 0x000ea20000000800 */
        /* <DEDUP_REMOVED lines=48> */
[C---:B---3--:R-:W-:Y:S01]  /*c020*/  FADD.FTZ R22, R182.reuse, R21 ;  /* 0x00000015b6167221 */ /* 0x048fe20000010000 */
        /* <DEDUP_REMOVED lines=11> */
[C---:B--2---:R-:W-:Y:S01]  /*c0e0*/  FADD.FTZ R2, R196.reuse, R13 ;  /* 0x0000000dc4027221 */ /* 0x044fe20000010000 */
[----:B------:R-:W-:Y:S01]  /*c0f0*/  F2FP.BF16.F32.PACK_AB R175, R196, R175 ;  /* 0x000000afc4af723e */ /* 0x000fe200000010ff */
[----:B------:R-:W-:Y:S06]  /*c100*/  @P1 BRA `(.L_x_1888) ;  /* 0x0000000000041947 */ /* 0x000fec0003800000 */
[----:B------:R-:W-:Y:S01]  /*c110*/  BPT.TRAP 0x1 ;  /* 0x000000040000795c */ /* 0x000fe20000300000 */
.L_x_1888:
[----:B------:R-:W-:Y:S01]  /*c120*/  PLOP3.LUT P2, PT, PT, PT, UP0, 0x40, 0x0 ;  /* 0x000000000000781c */ /* 0x000fe20003f4e808 */
[----:B------:R1:W2:-:S12]  /*c130*/  SYNCS.PHASECHK.TRANS64.TRYWAIT P1, [UR30+0x22850], R11 ;  /* 0x0228500bff0075a7 */ /* 0x000298000802015e */
[----:B-1----:R-:W-:Y:S05]  /*c140*/  @P2 BRA `(.L_x_1889) ;  /* 0x0000000000042947 */ /* 0x002fea0003800000 */
[----:B------:R-:W-:Y:S01]  /*c150*/  BPT.TRAP 0x1 ;  /* 0x000000040000795c */ /* 0x000fe20000300000 */
.L_x_1889:
[----:B--2---:R-:W-:Y:S05]  /*c160*/  @P1 BRA `(.L_x_1890) ;  /* 0x0000000000081947 */ /* 0x004fea0003800000 */
[----:B------:R-:W1:Y:S02]  /*c170*/  SYNCS.PHASECHK.TRANS64.TRYWAIT P1, [UR30+0x22850], R11 ;  /* 0x0228500bff0075a7 */ /* 0x000e64000802015e */
[----:B-1----:R-:W-:Y:S05]  /*c180*/  @!P1 BRA `(.L_x_1891) ;  /* 0x00000074000c9947 */ /* 0x002fea0003800000 */
.L_x_1890:
        /* <DEDUP_REMOVED lines=45> */
.L_x_1875:
[----:B------:R-:W4:Y:S01]  /*c460*/  SHFL.BFLY PT, R4, R3, 0x2, 0x1f ;  /* 0x0c401f0003047f89 */ /* 0x000f2200000e0000 */
[----:B------:R-:W-:-:S05]  /*c470*/  IADD3 R19, -R19, 0xb, RZ ;  /* 0x0000000b13137810 */ /* 0x000fca0007ffe1ff */
[----:B------:R0:W-:Y:S08]  /*c480*/  BAR.ARV R19, 0x100 ;  /* 0x000400130000751d */ /* 0x0001f00000002000 */
[----:B------:R-:W-:Y:S06]  /*c490*/  BAR.ARV 0x8, 0x180 ;  /* 0x0206000000007b1d */ /* 0x000fec0000002000 */
[----:B------:R-:W-:Y:S01]  /*c4a0*/  PLOP3.LUT P0, PT, PT, PT, PT, 0x8, 0x0 ;  /* 0x000000000000781c */ /* 0x000fe20003f0e170 */
[----:B-123--:R-:W1:Y:S01]  /*c4b0*/  SHFL.BFLY PT, R7, R2, 0x2, 0x1f ;  /* 0x0c401f0002077f89 */ /* 0x00ee6200000e0000 */
[----:B----4-:R-:W-:Y:S01]  /*c4c0*/  FADD.FTZ R4, R4, R3 ;  /* 0x0000000304047221 */ /* 0x010fe20000010000 */
[----:B------:R-:W-:-:S04]  /*c4d0*/  IMAD.MOV.U32 R3, RZ, RZ, -0x800000 ;  /* 0xff800000ff037424 */ /* 0x000fc800078e00ff */
[----:B------:R-:W2:Y:S01]  /*c4e0*/  SHFL.BFLY PT, R5, R4, 0x1, 0x1f ;  /* 0x0c201f0004057f89 */ /* 0x000ea200000e0000 */
[----:B-1----:R-:W-:Y:S01]  /*c4f0*/  FADD.FTZ R7, R7, R2 ;  /* 0x0000000207077221 */ /* 0x002fe20000010000 */
[----:B------:R-:W-:-:S04]  /*c500*/  IMAD.MOV.U32 R2, RZ, RZ, RZ ;  /* 0x000000ffff027224 */ /* 0x000fc800078e00ff */
[----:B------:R-:W1:Y:S01]  /*c510*/  SHFL.BFLY PT, R6, R7, 0x1, 0x1f ;  /* 0x0c201f0007067f89 */ /* 0x000e6200000e0000 */
[----:B--2---:R-:W-:Y:S01]  /*c520*/  FADD.FTZ R8, R4, R5 ;  /* 0x0000000504087221 */ /* 0x004fe20000010000 */
[----:B------:R-:W-:Y:S02]  /*c530*/  IMAD.MOV.U32 R5, RZ, RZ, RZ ;  /* 0x000000ffff057224 */ /* 0x000fe400078e00ff */
[----:B------:R-:W-:Y:S02]  /*c540*/  IMAD.MOV.U32 R4, RZ, RZ, -0x800000 ;  /* 0xff800000ff047424 */ /* 0x000fe400078e00ff */
[----:B------:R-:W-:-:S13]  /*c550*/  FSETP.NE.FTZ.AND P1, PT, R8, RZ, PT ;  /* 0x000000ff0800720b */ /* 0x000fda0003f35000 */
[----:B------:R-:W2:Y:S01]  /*c560*/  @P1 MUFU.RCP R5, R8 ;  /* 0x0000000800051308 */ /* 0x000ea20000001000 */
[----:B-1----:R-:W-:-:S07]  /*c570*/  FADD.FTZ R9, R7, R6 ;  /* 0x0000000607097221 */ /* 0x002fce0000010000 */
[----:B------:R-:W1:Y:S01]  /*c580*/  @P1 MUFU.LG2 R6, R8 ;  /* 0x0000000800061308 */ /* 0x000e620000000c00 */
[----:B------:R-:W-:Y:S01]  /*c590*/  FSETP.NE.FTZ.AND P2, PT, R9, RZ, PT ;  /* 0x000000ff0900720b */ /* 0x000fe20003f55000 */
[-C--:B--2---:R-:W-:Y:S01]  /*c5a0*/  FMUL.FTZ R24, R24, R5.reuse ;  /* 0x0000000518187220 */ /* 0x084fe20000410000 */
[-C--:B------:R-:W-:Y:S01]  /*c5b0*/  FMUL.FTZ R25, R25, R5.reuse ;  /* 0x0000000519197220 */ /* 0x080fe20000410000 */
[-C--:B------:R-:W-:Y:S01]  /*c5c0*/  FMUL.FTZ R28, R28, R5.reuse ;  /* 0x000000051c1c7220 */ /* 0x080fe20000410000 */
[-C--:B------:R-:W-:Y:S01]  /*c5d0*/  FMUL.FTZ R29, R29, R5.reuse ;  /* 0x000000051d1d7220 */ /* 0x080fe20000410000 */
[----:B------:R-:W-:-:S08]  /*c5e0*/  FMUL.FTZ R32, R32, R5 ;  /* 0x0000000520207220 */ /* 0x000fd00000410000 */
[----:B------:R-:W2:Y:S01]  /*c5f0*/  @P2 MUFU.LG2 R7, R9 ;  /* 0x0000000900072308 */ /* 0x000ea20000000c00 */
[-C--:B------:R-:W-:Y:S01]  /*c600*/  FMUL.FTZ R33, R33, R5.reuse ;  /* 0x0000000521217220 */ /* 0x080fe20000410000 */
[-C--:B------:R-:W-:Y:S01]  /*c610*/  FMUL.FTZ R36, R36, R5.reuse ;  /* 0x0000000524247220 */ /* 0x080fe20000410000 */
[-C--:B------:R-:W-:Y:S01]  /*c620*/  FMUL.FTZ R37, R37, R5.reuse ;  /* 0x0000000525257220 */ /* 0x080fe20000410000 */
[-C--:B------:R-:W-:Y:S01]  /*c630*/  FMUL.FTZ R40, R40, R5.reuse ;  /* 0x0000000528287220 */ /* 0x080fe20000410000 */
[-C--:B------:R-:W-:Y:S01]  /*c640*/  FMUL.FTZ R41, R41, R5.reuse ;  /* 0x0000000529297220 */ /* 0x080fe20000410000 */
[-C--:B------:R-:W-:Y:S01]  /*c650*/  FMUL.FTZ R44, R44, R5.reuse ;  /* 0x000000052c2c7220 */ /* 0x080fe20000410000 */
[-C--:B------:R-:W-:Y:S01]  /*c660*/  FMUL.FTZ R45, R45, R5.reuse ;  /* 0x000000052d2d7220 */ /* 0x080fe20000410000 */
[----:B------:R-:W3:Y:S01]  /*c670*/  @P2 MUFU.RCP R2, R9 ;  /* 0x0000000900022308 */ /* 0x000ee20000001000 */
        /* <DEDUP_REMOVED lines=54> */
[----:B------:R-:W-:Y:S02]  /*c9e0*/  IMAD.U32 R8, RZ, RZ, UR10 ;  /* 0x0000000aff087e24 */ /* 0x000fe4000f8e00ff */
[----:B--2---:R-:W-:Y:S01]  /*c9f0*/  @P2 FMUL.FTZ R7, R7, 0.69314718246459960938 ;  /* 0x3f31721807072820 */ /* 0x004fe20000410000 */
[----:B------:R-:W-:Y:S01]  /*ca00*/  @P1 FMUL.FTZ R5, R5, 0.69314718246459960938 ;  /* 0x3f31721805051820 */ /* 0x000fe20000410000 */
[-C--:B---3--:R-:W-:Y:S01]  /*ca10*/  FMUL.FTZ R26, R26, R2.reuse ;  /* 0x000000021a1a7220 */ /* 0x088fe20000410000 */
        /* <DEDUP_REMOVED lines=65> */
[----:B0-----:R-:W-:-:S07]  /*ce30*/  @P2 FFMA.FTZ R3, R8, R10, R7 ;  /* 0x0000000a08032223 */ /* 0x001fce0000010007 */
.L_x_1822:
        /* <DEDUP_REMOVED lines=23> */
[----:B------:R-:W0:Y:S01]  /*cfb0*/  @P0 LDC R14, c[0x0][0xbec] ;  /* 0x0002fb00ff0e0b82 */ /* 0x000e220000000800 */
[----:B------:R-:W-:Y:S02]  /*cfc0*/  LEA.HI R13, R2, R5, RZ, 0x2 ;  /* 0x00000005020d7211 */ /* 0x000fe400078f10ff */
[----:B------:R-:W-:Y:S02]  /*cfd0*/  LOP3.LUT R0, R6, 0xffffff80, RZ, 0xc0, !PT ;  /* 0xffffff8006007812 */ /* 0x000fe400078ec0ff */
[----:B------:R-:W-:-:S03]  /*cfe0*/  SHF.R.S32.HI R7, RZ, 0x7, R6 ;  /* 0x00000007ff077819 */ /* 0x000fc60000011406 */
[----:B------:R-:W-:Y:S01]  /*cff0*/  IMAD.IADD R0, R5, 0x1, -R0 ;  /* 0x0000000105007824 */ /* 0x000fe200078e0a00 */
[----:B------:R-:W-:Y:S01]  /*d000*/  LEA.HI R2, R6, R7, RZ, 0x1 ;  /* 0x0000000706027211 */ /* 0x000fe200078f08ff */
[----:B------:R-:W3:Y:S01]  /*d010*/  LDC.64 R20, c[0x0][0xb40] ;  /* 0x0002d000ff147b82 */ /* 0x000ee20000000a00 */
[----:B------:R-:W-:Y:S02]  /*d020*/  LOP3.LUT R6, R13, 0xfffffffc, RZ, 0xc0, !PT ;  /* 0xfffffffc0d067812 */ /* 0x000fe400078ec0ff */
[----:B------:R-:W-:Y:S02]  /*d030*/  SHF.R.S32.HI R9, RZ, 0x1f, R0 ;  /* 0x0000001fff097819 */ /* 0x000fe40000011400 */
[----:B------:R-:W-:Y:S01]  /*d040*/  LOP3.LUT R2, R2, 0x3fffffe, RZ, 0xc0, !PT ;  /* 0x03fffffe02027812 */ /* 0x000fe200078ec0ff */
[----:B------:R-:W-:Y:S01]  /*d050*/  IMAD.IADD R13, R5, 0x1, -R6 ;  /* 0x00000001050d7824 */ /* 0x000fe200078e0a06 */
[CC--:B------:R-:W-:Y:S01]  /*d060*/  LEA.HI R10, R9.reuse, R0.reuse, RZ, 0x2 ;  /* 0x00000000090a7211 */ /* 0x0c0fe200078f10ff */
[----:B------:R-:W5:Y:S01]  /*d070*/  @P0 LDC R152, c[0x0][0xbec] ;  /* 0x0002fb00ff980b82 */ /* 0x000f620000000800 */
[----:B------:R-:W-:Y:S01]  /*d080*/  LEA.HI R9, R9, R0, RZ, 0x5 ;  /* 0x0000000009097211 */ /* 0x000fe200078f28ff */
[----:B------:R-:W-:Y:S01]  /*d090*/  IMAD.IADD R2, R7, 0x1, -R2 ;  /* 0x0000000107027824 */ /* 0x000fe200078e0a02 */
[--C-:B------:R-:W-:Y:S01]  /*d0a0*/  SHF.R.S32.HI R11, RZ, 0x2, R10.reuse ;  /* 0x00000002ff0b7819 */ /* 0x100fe2000001140a */
[----:B------:R-:W-:Y:S01]  /*d0b0*/  IMAD.U32 R7, RZ, RZ, UR5 ;  /* 0x00000005ff077e24 */ /* 0x000fe2000f8e00ff */
[----:B------:R-:W-:Y:S01]  /*d0c0*/  SHF.R.S32.HI R12, RZ, 0x1f, R10 ;  /* 0x0000001fff0c7819 */ /* 0x000fe2000001140a */
[----:B------:R-:W-:Y:S01]  /*d0d0*/  IMAD.U32 R7, RZ, RZ, UR6 ;  /* 0x00000006ff077e24 */ /* 0x000fe2000f8e00ff */
[----:B------:R-:W-:Y:S01]  /*d0e0*/  LEA.HI R6, R13, R13, RZ, 0x1 ;  /* 0x0000000d0d067211 */ /* 0x000fe200078f08ff */
[----:B------:R-:W5:Y:S01]  /*d0f0*/  @P0 LDC R17, c[0x0][0xbf0] ;  /* 0x0002fc00ff110b82 */ /* 0x000f620000000800 */
[----:B------:R-:W-:Y:S01]  /*d100*/  LEA.HI R12, R12, R11, RZ, 0x3 ;  /* 0x0000000b0c0c7211 */ /* 0x000fe200078f18ff */
[----:B------:R-:W-:-:S03]  /*d110*/  UIMAD UR6, UR36, UR9, UR7 ;  /* 0x00000009240672a4 */ /* 0x000fc6000f8e0207 */
[----:B------:R-:W-:-:S03]  /*d120*/  LOP3.LUT R12, R12, 0xfffffff8, RZ, 0xc0, !PT ;  /* 0xfffffff80c0c7812 */ /* 0x000fc600078ec0ff */
[----:B------:R-:W5:Y:S02]  /*d130*/  @P0 LDC R153, c[0x0][0xbf0] ;  /* 0x0002fc00ff990b82 */ /* 0x000f640000000800 */
[----:B------:R-:W-:Y:S01]  /*d140*/  IMAD.IADD R5, R11, 0x1, -R12 ;  /* 0x000000010b057824 */ /* 0x000fe200078e0a0c */
[----:B------:R-:W-:Y:S02]  /*d150*/  LOP3.LUT R12, R6, 0x1ffffffe, RZ, 0xc0, !PT ;  /* 0x1ffffffe060c7812 */ /* 0x000fe400078ec0ff */
[----:B------:R-:W-:-:S03]  /*d160*/  SHF.R.S32.HI R6, RZ, 0x5, R9 ;  /* 0x00000005ff067819 */ /* 0x000fc60000011409 */
[----:B------:R-:W-:Y:S02]  /*d170*/  IMAD.IADD R16, R13, 0x1, -R12 ;  /* 0x000000010d107824 */ /* 0x000fe400078e0a0c */
[----:B------:R-:W-:Y:S02]  /*d180*/  IMAD R5, R6, 0x10, R5 ;  /* 0x0000001006057824 */ /* 0x000fe400078e0205 */
[----:B------:R-:W-:Y:S01]  /*d190*/  IMAD.U32 R6, RZ, RZ, UR4 ;  /* 0x00000004ff067e24 */ /* 0x000fe2000f8e00ff */
[----:B------:R-:W-:Y:S01]  /*d1a0*/  UIMAD.WIDE.U32 UR4, UR36, UR8, URZ ;  /* 0x00000008240472a5 */ /* 0x000fe2000f8e003f */
[----:B------:R-:W-:Y:S02]  /*d1b0*/  IMAD R9, R2, 0x40, R5 ;  /* 0x0000004002097824 */ /* 0x000fe400078e0205 */
[----:B----4-:R-:W-:Y:S01]  /*d1c0*/  IMAD R12, R18, UR10, RZ ;  /* 0x0000000a120c7c24 */ /* 0x010fe2000f8e02ff */
[----:B------:R-:W-:Y:S01]  /*d1d0*/  UIADD3 UR6, UR5, UR6, URZ ;  /* 0x0000000605067290 */ /* 0x000fe2000fffe03f */
[----:B------:R-:W-:Y:S01]  /*d1e0*/  IMAD R2, R16, 0x8, R9 ;  /* 0x0000000810027824 */ /* 0x000fe200078e0209 */
[----:B------:R-:W-:Y:S01]  /*d1f0*/  ULDC.64 UR8, c[0x0][0xb28] ;  /* 0x0002ca0000087ab9 */ /* 0x000fe20000000a00 */
[----:B------:R-:W-:-:S02]  /*d200*/  IMAD R16, RZ, RZ, -UR36 ;  /* 0x80000024ff107e24 */ /* 0x000fc4000f8e02ff */
[----:B--2---:R-:W-:Y:S02]  /*d210*/  IMAD R5, R22, 0x80, R2 ;  /* 0x0000008016057824 */ /* 0x004fe400078e0202 */
[----:B-1----:R-:W-:Y:S02]  /*d220*/  IMAD R23, R23, R16, UR11 ;  /* 0x0000000b17177e24 */ /* 0x002fe4000f8e0210 */
[----:B------:R-:W-:Y:S02]  /*d230*/  IMAD R15, R19, UR12, R12 ;  /* 0x0000000c130f7c24 */ /* 0x000fe4000f8e020c */
[----:B------:R-:W-:Y:S01]  /*d240*/  IMAD.WIDE.U32 R6, R18, UR12, R6 ;  /* 0x0000000c12067c25 */ /* 0x000fe2000f8e0006 */
[----:B------:R-:W-:-:S03]  /*d250*/  SHF.R.S32.HI R16, RZ, 0x1f, R23 ;  /* 0x0000001fff107819 */ /* 0x000fc60000011417 */
[----:B0-----:R-:W-:-:S04]  /*d260*/  @P0 IMAD.HI.U32 R2, R5, R14, RZ ;  /* 0x0000000e05020227 */ /* 0x001fc800078e00ff */
[----:B------:R-:W-:Y:S02]  /*d270*/  IMAD.U32 R13, RZ, RZ, UR5 ;  /* 0x00000005ff0d7e24 */ /* 0x000fe4000f8e00ff */
[----:B------:R-:W-:Y:S01]  /*d280*/  IMAD.U32 R12, RZ, RZ, UR4 ;  /* 0x00000004ff0c7e24 */ /* 0x000fe2000f8e00ff */
[----:B------:R-:W-:Y:S01]  /*d290*/  ULDC.64 UR4, c[0x0][0xbe0] ;  /* 0x0002f80000047ab9 */ /* 0x000fe20000000a00 */
[----:B------:R-:W-:Y:S01]  /*d2a0*/  IMAD.U32 R13, RZ, RZ, UR6 ;  /* 0x00000006ff0d7e24 */ /* 0x000fe2000f8e00ff */
[----:B------:R-:W-:Y:S01]  /*d2b0*/  ULDC.64 UR6, c[0x0][0xb48] ;  /* 0x0002d20000067ab9 */ /* 0x000fe20000000a00 */
[----:B------:R-:W-:Y:S02]  /*d2c0*/  IMAD.IADD R7, R7, 0x1, R15 ;  /* 0x0000000107077824 */ /* 0x000fe400078e020f */
[----:B---3--:R-:W-:Y:S02]  /*d2d0*/  IMAD R14, R20, UR10, RZ ;  /* 0x0000000a140e7c24 */ /* 0x008fe4000f8e02ff */
[----:B-----5:R-:W-:-:S04]  /*d2e0*/  @P0 IMAD.HI.U32 R152, R5, R152, RZ ;  /* 0x0000009805980227 */ /* 0x020fc800078e00ff */
[----:B------:R-:W-:Y:S01]  /*d2f0*/  IMAD.MOV.U32 R11, RZ, RZ, R5 ;  /* 0x000000ffff0b7224 */ /* 0x000fe200078e0005 */
[----:B------:R-:W-:Y:S01]  /*d300*/  @P0 SHF.R.U32.HI R11, RZ, R17, R2 ;  /* 0x00000011ff0b0219 */ /* 0x000fe20000011602 */
[----:B------:R-:W-:Y:S02]  /*d310*/  IMAD R17, R21, UR12, R14 ;  /* 0x0000000c15117c24 */ /* 0x000fe4000f8e020e */
[----:B------:R-:W-:-:S04]  /*d320*/  IMAD.WIDE.U32 R12, R20, UR12, R12 ;  /* 0x0000000c140c7c25 */ /* 0x000fc8000f8e000c */
[----:B------:R-:W-:Y:S01]  /*d330*/  IMAD.MOV.U32 R15, RZ, RZ, R5 ;  /* 0x000000ffff0f7224 */ /* 0x000fe200078e0005 */
[----:B------:R-:W-:Y:S01]  /*d340*/  @P0 SHF.R.U32.HI R15, RZ, R153, R152 ;  /* 0x00000099ff0f0219 */ /* 0x000fe20000011698 */
[----:B------:R-:W-:Y:S02]  /*d350*/  IMAD R2, R16, UR4, RZ ;  /* 0x0000000410027c24 */ /* 0x000fe4000f8e02ff */
[----:B------:R-:W-:-:S04]  /*d360*/  IMAD.WIDE.U32 R6, R23, UR4, R6 ;  /* 0x0000000417067c25 */ /* 0x000fc8000f8e0006 */
[----:B------:R-:W-:Y:S01]  /*d370*/  IMAD.IADD R13, R13, 0x1, R17 ;  /* 0x000000010d0d7824 */ /* 0x000fe200078e0211 */
[----:B------:R-:W-:Y:S01]  /*d380*/  SHF.R.S32.HI R17, RZ, 0x1f, R11 ;  /* 0x0000001fff117819 */ /* 0x000fe2000001140b */
[----:B------:R-:W-:Y:S01]  /*d390*/  IMAD R14, R23, UR5, R2 ;  /* 0x00000005170e7c24 */ /* 0x000fe2000f8e0202 */
[----:B------:R-:W-:Y:S01]  /*d3a0*/  IADD3 R6, P0, R11, R6, RZ ;  /* 0x000000060b067210 */ /* 0x000fe20007f1e0ff */
[----:B------:R-:W-:Y:S01]  /*d3b0*/  IMAD R16, R16, UR6, RZ ;  /* 0x0000000610107c24 */ /* 0x000fe2000f8e02ff */
[----:B------:R-:W-:Y:S01]  /*d3c0*/  SHF.R.S32.HI R2, RZ, 0x1f, R15 ;  /* 0x0000001fff027819 */ /* 0x000fe2000001140f */
[----:B------:R-:W-:Y:S01]  /*d3d0*/  IMAD.MOV R11, RZ, RZ, -R11 ;  /* 0x000000ffff0b7224 */ /* 0x000fe200078e0a0b */
[----:B------:R-:W-:Y:S01]  /*d3e0*/  ULDC.64 UR4, c[0x0][0xb30] ;  /* 0x0002cc0000047ab9 */ /* 0x000fe20000000a00 */
[----:B------:R-:W-:Y:S01]  /*d3f0*/  IMAD R19, R23, UR7, R16 ;  /* 0x0000000717137c24 */ /* 0x000fe2000f8e0210 */
[----:B------:R-:W-:Y:S01]  /*d400*/  IADD3.X R7, R17, R7, R14, P0, !PT ;  /* 0x0000000711077210 */ /* 0x000fe200007fe40e */
[----:B------:R-:W-:-:S02]  /*d410*/  IMAD.MOV R16, RZ, RZ, -R15 ;  /* 0x000000ffff107224 */ /* 0x000fc400078e0a0f */
[----:B------:R-:W-:Y:S02]  /*d420*/  IMAD R2, R2, UR4, RZ ;  /* 0x0000000402027c24 */ /* 0x000fe4000f8e02ff */
[----:B------:R-:W-:Y:S02]  /*d430*/  IMAD R11, R8, R11, R5 ;  /* 0x0000000b080b7224 */ /* 0x000fe400078e0205 */
        /* <DEDUP_REMOVED lines=38> */
[----:B------:R-:W-:Y:S01]  /*d6a0*/  UPRMT UR4, URZ, 0x654, UR4 ;  /* 0x000006543f047896 */ /* 0x000fe20008000004 */
[----:B------:R-:W-:Y:S02]  /*d6b0*/  ISETP.GE.AND P2, PT, R11, R8, PT ;  /* 0x000000080b00720c */ /* 0x000fe40003f46270 */
[----:B------:R3:W4:Y:S01]  /*d6c0*/  SHFL.IDX PT, R6, R2, RZ, 0x1c1f ;  /* 0x001c1fff02067589 */ /* 0x00072200000e0000 */
[----:B-1----:R-:W-:-:S03]  /*d6d0*/  LOP3.LUT R17, R10, 0x7ffffffc, RZ, 0xc0, !PT ;  /* 0x7ffffffc0a117812 */ /* 0x002fc600078ec0ff */
[----:B------:R3:W1:Y:S02]  /*d6e0*/  SHFL.IDX PT, R7, R5, RZ, 0x1c1f ;  /* 0x001c1fff05077589 */ /* 0x00066400000e0000 */
        /* <DEDUP_REMOVED lines=20> */
[----:B------:R-:W-:-:S02]  /*d830*/  VIADD R22, R0, 0x50 ;  /* 0x0000005000167836 */ /* 0x000fc40000000000 */
[----:B------:R-:W-:Y:S02]  /*d840*/  VIADD R23, R0, 0x58 ;  /* 0x0000005800177836 */ /* 0x000fe40000000000 */
[----:B------:R-:W-:Y:S02]  /*d850*/  @!P3 LEA.HI R3, R3, R3, RZ, 0x1 ;  /* 0x000000030303b211 */ /* 0x000fe400078f08ff */
[----:B------:R-:W-:Y:S02]  /*d860*/  @!P4 LEA.HI R4, R4, R4, RZ, 0x1 ;  /* 0x000000040404c211 */ /* 0x000fe400078f08ff */
[----:B------:R-:W-:Y:S02]  /*d870*/  @!P5 LEA.HI R10, R10, R10, RZ, 0x1 ;  /* 0x0000000a0a0ad211 */ /* 0x000fe400078f08ff */
[----:B------:R-:W-:Y:S02]  /*d880*/  @!P3 LOP3.LUT R3, R3, 0xfffffffe, RZ, 0xc0, !PT ;  /* 0xfffffffe0303b812 */ /* 0x000fe400078ec0ff */
[----:B------:R-:W-:Y:S01]  /*d890*/  @!P4 LOP3.LUT R15, R4, 0xfffffffe, RZ, 0xc0, !PT ;  /* 0xfffffffe040fc812 */ /* 0x000fe200078ec0ff */
[----:B------:R-:W-:Y:S01]  /*d8a0*/  VIADD R4, R0, 0x38 ;  /* 0x0000003800047836 */ /* 0x000fe20000000000 */
[----:B------:R-:W-:Y:S01]  /*d8b0*/  @!P5 LOP3.LUT R17, R10, 0xfffffffe, RZ, 0xc0, !PT ;  /* 0xfffffffe0a11d812 */ /* 0x000fe200078ec0ff */
[----:B-1--4-:R-:W-:Y:S01]  /*d8c0*/  @!P2 IMAD.WIDE R10, R0, 0x4, R6 ;  /* 0x00000004000aa825 */ /* 0x012fe200078e0206 */
        /* <DEDUP_REMOVED lines=166> */
.L_x_1895:
[----:B------:R-:W-:Y:S05]  /*e330*/  BSYNC B0 ;  /* 0x0000000000007941 */ /* 0x000fea0003800000 */
.L_x_1894:
[----:B------:R-:W-:Y:S01]  /*e340*/  ISETP.GE.AND P0, PT, R9, R8, PT ;  /* 0x000000080900720c */ /* 0x000fe20003f06270 */
[----:B---3--:R2:W3:Y:S04]  /*e350*/  SHFL.IDX PT, R3, R5, 0x1, 0x1c1f ;  /* 0x003c1f0005037f89 */ /* 0x0084e800000e0000 */
[----:B------:R-:W0:Y:S08]  /*e360*/  SHFL.IDX PT, R2, R2, 0x1, 0x1c1f ;  /* 0x003c1f0002027f89 */ /* 0x000e3000000e0000 */
[----:B--2---:R-:W-:Y:S05]  /*e370*/  @P0 BRA `(.L_x_1814) ;  /* 0x0000004c00d40947 */ /* 0x004fea0003800000 */
[C---:B------:R-:W-:Y:S01]  /*e380*/  VIADD R4, R0.reuse, 0x8 ;  /* 0x0000000800047836 */ /* 0x040fe20000000000 */
[----:B------:R-:W-:Y:S01]  /*e390*/  ULDC UR4, c[0x0][0xac8] ;  /* 0x0002b20000047ab9 */ /* 0x000fe20000000800 */
[C---:B------:R-:W-:Y:S01]  /*e3a0*/  VIADD R5, R0.reuse, 0x10 ;  /* 0x0000001000057836 */ /* 0x040fe20000000000 */
[C---:B------:R-:W-:Y:S01]  /*e3b0*/  ISETP.GE.AND P0, PT, R0.reuse, UR4, PT ;  /* 0x0000000400007c0c */ /* 0x040fe2000bf06270 */
[----:B0-----:R-:W-:Y:S01]  /*e3c0*/  VIADD R10, R0, 0x18 ;  /* 0x00000018000a7836 */ /* 0x001fe20000000000 */
        /* <DEDUP_REMOVED lines=9> */
[----:B------:R-:W-:Y:S02]  /*e460*/  VIADD R16, R0, 0x48 ;  /* 0x0000004800107836 */ /* 0x000fe40000000000 */
[----:B------:R-:W-:Y:S01]  /*e470*/  @!P1 LEA.HI R4, R4, R4, RZ, 0x1 ;  /* 0x0000000404049211 */ /* 0x000fe200078f08ff */
[C---:B------:R-:W-:Y:S01]  /*e480*/  VIADD R18, R0.reuse, 0x50 ;  /* 0x0000005000127836 */ /* 0x040fe20000000000 */
[----:B------:R-:W-:Y:S01]  /*e490*/  @!P2 LEA.HI R5, R5, R5, RZ, 0x1 ;  /* 0x000000050505a211 */ /* 0x000fe200078f08ff */
[----:B------:R-:W-:Y:S01]  /*e4a0*/  VIADD R19, R0, 0x58 ;  /* 0x0000005800137836 */ /* 0x000fe20000000000 */
[----:B-1----:R-:W-:Y:S01]  /*e4b0*/  @!P1 LOP3.LUT R7, R4, 0xfffffffe, RZ, 0xc0, !PT ;  /* 0xfffffffe04079812 */ /* 0x002fe200078ec0ff */
[C---:B------:R-:W-:Y:S01]  /*e4c0*/  VIADD R20, R0.reuse, 0x80 ;  /* 0x0000008000147836 */ /* 0x040fe20000000000 */
[----:B------:R-:W-:Y:S01]  /*e4d0*/  @!P2 LOP3.LUT R9, R5, 0xfffffffe, RZ, 0xc0, !PT ;  /* 0xfffffffe0509a812 */ /* 0x000fe200078ec0ff */
[----:B---3--:R-:W-:Y:S01]  /*e4e0*/  @!P0 IMAD.WIDE R4, R0, 0x4, R2 ;  /* 0x0000000400048825 */ /* 0x008fe200078e0202 */
[----:B------:R-:W-:-:S02]  /*e4f0*/  ISETP.GE.AND P3, PT, R15, UR4, PT ;  /* 0x000000040f007c0c */ /* 0x000fc4000bf66270 */
[----:B------:R-:W-:Y:S01]  /*e500*/  ISETP.GE.AND P4, PT, R16, UR4, PT ;  /* 0x0000000410007c0c */ /* 0x000fe2000bf86270 */
[--C-:B----4-:R-:W-:Y:S01]  /*e510*/  @!P1 IMAD.WIDE R6, R7, 0x4, R2.reuse ;  /* 0x0000000407069825 */ /* 0x110fe200078e0202 */
        /* <DEDUP_REMOVED lines=130> */
[----:B------:R-:W-:Y:S01]  /*ed40*/  VIADD R0, R0, 0xf8 ;  /* 0x000000f800007836 */ /* 0x000fe20000000000 */
[----:B------:R-:W-:Y:S02]  /*ed50*/  ISETP.GE.AND P1, PT, R15, UR4, PT ;  /* 0x000000040f007c0c */ /* 0x000fe4000bf26270 */
[----:B------:R-:W-:-:S02]  /*ed60*/  ISETP.GE.AND P3, PT, R17, UR4, PT ;  /* 0x0000000411007c0c */ /* 0x000fc4000bf66270 */
        /* <DEDUP_REMOVED lines=29> */
[----:B--2---:R-:W-:-:S05]  /*ef40*/  LOP3.LUT R5, R0, 0xfffffffe, RZ, 0xc0, !PT ;  /* 0xfffffffe00057812 */ /* 0x004fca00078ec0ff */
[----:B------:R-:W-:-:S05]  /*ef50*/  IMAD.WIDE R2, R5, 0x4, R2 ;  /* 0x0000000405027825 */ /* 0x000fca00078e0202 */
[----:B------:R0:W-:Y:S01]  /*ef60*/  ST.E.64 desc[UR48][R2.64], R150 ;  /* 0x0000009602007985 */ /* 0x0001e2000c101b30 */
[----:B------:R-:W-:Y:S05]  /*ef70*/  BRA `(.L_x_1814) ;  /* 0x0000004000d47947 */ /* 0x000fea0003800000 */
.L_x_1893:
        /* <DEDUP_REMOVED lines=15> */
[----:B------:R-:W-:Y:S01]  /*f070*/  IMAD.MOV.U32 R5, RZ, RZ, R0 ;  /* 0x000000ffff057224 */ /* 0x000fe200078e0000 */
        /* <DEDUP_REMOVED lines=44> */
.L_x_1812:
        /* <DEDUP_REMOVED lines=18> */
.L_x_1896:
[----:B------:R-:W-:Y:S01]  /*f460*/  ULDC UR7, c[0x0][0xc50] ;  /* 0x0003140000077ab9 */ /* 0x000fe20000000800 */
[----:B------:R-:W-:Y:S01]  /*f470*/  UMOV UR36, UR6 ;  /* 0x0000000600247c82 */ /* 0x000fe20008000000 */
[----:B------:R-:W-:-:S11]  /*f480*/  UISETP.NE.AND UP0, UPT, UR7, 0x1, UPT ;  /* 0x000000010700788c */ /* 0x000fd6000bf05270 */
[----:B------:R-:W-:Y:S01]  /*f490*/  @UP0 ULDC UR4, c[0x0][0xc54] ;  /* 0x0003150000040ab9 */ /* 0x000fe20000000800 */
[----:B------:R-:W-:Y:S01]  /*f4a0*/  @UP0 ULDC UR8, c[0x0][0xc58] ;  /* 0x0003160000080ab9 */ /* 0x000fe20000000800 */
[----:B------:R-:W-:-:S04]  /*f4b0*/  UIMAD.WIDE.U32 UR4, UR6, UR4, URZ ;  /* 0x00000004060472a5 */ /* 0x000fc8000f8e003f */
[----:B------:R-:W-:-:S12]  /*f4c0*/  @UP0 USHF.R.U32.HI UR36, URZ, UR8, UR5 ;  /* 0x000000083f240299 */ /* 0x000fd80008011605 */
.L_x_1897:
[----:B------:R-:W-:Y:S01]  /*f4d0*/  ISETP.GE.AND P0, PT, R18, RZ, PT ;  /* 0x000000ff1200720c */ /* 0x000fe20003f06270 */
[----:B------:R-:W-:Y:S01]  /*f4e0*/  UIADD3 UR42, -UR36, URZ, URZ ;  /* 0x0000003f242a7290 */ /* 0x000fe2000fffe13f */
[----:B------:R-:W-:Y:S02]  /*f4f0*/  IMAD.MOV.U32 R0, RZ, RZ, 0x1 ;  /* 0x00000001ff007424 */ /* 0x000fe400078e00ff */
[----:B------:R-:W-:Y:S01]  /*f500*/  IMAD.MOV.U32 R6, RZ, RZ, RZ ;  /* 0x000000ffff067224 */ /* 0x000fe200078e00ff */
[----:B------:R-:W-:Y:S01]  /*f510*/  UIMAD UR42, UR7, UR42, UR6 ;  /* 0x0000002a072a72a4 */ /* 0x000fe2000f8e0206 */
[----:B------:R-:W-:-:S07]  /*f520*/  IMAD.MOV.U32 R8, RZ, RZ, 0x1 ;  /* 0x00000001ff087424 */ /* 0x000fce00078e00ff */
[----:B------:R-:W-:Y:S05]  /*f530*/  @!P0 BRA `(.L_x_1898) ;  /* 0x0000003800a48947 */ /* 0x000fea0003800000 */
[----:B------:R-:W0:Y:S01]  /*f540*/  S2UR UR40, SR_CTAID.X ;  /* 0x00000000002879c3 */ /* 0x000e220000002500 */
[----:B------:R-:W-:Y:S01]  /*f550*/  ULDC UR6, c[0x0][0x448] ;  /* 0x0001120000067ab9 */ /* 0x000fe20000000800 */
[----:B------:R-:W-:Y:S01]  /*f560*/  ULDC.64 UR4, c[0x0][0x418] ;  /* 0x0001060000047ab9 */ /* 0x000fe20000000a00 */
[----:B------:R-:W-:Y:S02]  /*f570*/  UISETP.NE.AND UP1, UPT, UR6, 0x1, UPT ;  /* 0x000000010600788c */ /* 0x000fe4000bf25270 */
[----:B------:R-:W-:Y:S01]  /*f580*/  UISETP.NE.U32.AND UP0, UPT, UR4, URZ, UPT ;  /* 0x0000003f0400728c */ /* 0x000fe2000bf05070 */
[----:B------:R-:W-:Y:S02]  /*f590*/  ULDC UR11, c[0x0][0x288] ;  /* 0x0000a200000b7ab9 */ /* 0x000fe40000000800 */
[----:B------:R-:W-:Y:S01]  /*f5a0*/  ULDC UR4, c[0x0][0x424] ;  /* 0x0001090000047ab9 */ /* 0x000fe20000000800 */
[----:B------:R-:W-:Y:S01]  /*f5b0*/  UISETP.NE.AND.EX UP0, UPT, UR5, URZ, UPT, UP0 ;  /* 0x0000003f0500728c */ /* 0x000fe2000bf05300 */
[----:B------:R-:W-:Y:S01]  /*f5c0*/  ULDC UR12, c[0x0][0x2f0] ;  /* 0x0000bc00000c7ab9 */ /* 0x000fe20000000800 */
[----:B------:R-:W-:-:S02]  /*f5d0*/  UIADD3 UR6, -UR11, 0x1, URZ ;  /* 0x000000010b067890 */ /* 0x000fc4000fffe13f */
[----:B------:R-:W-:Y:S01]  /*f5e0*/  USEL UR10, UR4, 0x1, UP0 ;  /* 0x00000001040a7887 */ /* 0x000fe20008000000 */
[----:B------:R-:W-:Y:S02]  /*f5f0*/  @UP1 ULDC UR13, c[0x0][0x450] ;  /* 0x00011400000d1ab9 */ /* 0x000fe40000000800 */
[----:B------:R-:W-:Y:S01]  /*f600*/  @UP1 ULDC UR4, c[0x0][0x44c] ;  /* 0x0001130000041ab9 */ /* 0x000fe20000000800 */
[----:B------:R-:W-:Y:S02]  /*f610*/  UIMAD UR7, UR10, UR12, 0x5f ;  /* 0x0000005f0a0774a4 */ /* 0x000fe4000f8e020c */
[----:B------:R-:W-:Y:S02]  /*f620*/  UIMAD UR9, UR10, UR12, UR6 ;  /* 0x0000000c0a0972a4 */ /* 0x000fe4000f8e0206 */
[----:B------:R-:W-:Y:S02]  /*f630*/  UIMAD.WIDE UR6, UR7, 0x2aaaaaab, URZ ;  /* 0x2aaaaaab070678a5 */ /* 0x000fe4000f8e023f */
[----:B0-----:R-:W-:-:S02]  /*f640*/  USHF.L.U32 UR40, UR40, 0x7, URZ ;  /* 0x0000000728287899 */ /* 0x001fc4000800063f */
[----:B------:R-:W-:Y:S02]  /*f650*/  USHF.R.U32.HI UR39, URZ, 0x1f, UR7 ;  /* 0x0000001f3f277899 */ /* 0x000fe40008011607 */
[----:B------:R-:W-:Y:S02]  /*f660*/  UIADD3 UR8, UR40, 0x7f, URZ ;  /* 0x0000007f28087890 */ /* 0x000fe4000fffe03f */
[----:B------:R-:W-:Y:S02]  /*f670*/  ULEA.HI.SX32 UR39, UR7, UR39, 0x1c ;  /* 0x0000002707277291 */ /* 0x000fe4000f8fe23f */
[----:B------:R-:W-:-:S04]  /*f680*/  UIMAD.WIDE.U32 UR4, UR8, UR4, URZ ;  /* 0x00000004080472a5 */ /* 0x000fc8000f8e003f */
[----:B------:R-:W-:-:S03]  /*f690*/  @UP1 USHF.R.U32.HI UR8, URZ, UR13, UR5 ;  /* 0x0000000d3f081299 */ /* 0x000fc60008011605 */
[----:B------:R-:W-:Y:S01]  /*f6a0*/  ULDC.64 UR4, c[0x0][0x9e0] ;  /* 0x0002780000047ab9 */ /* 0x000fe20000000a00 */
[----:B------:R-:W-:Y:S02]  /*f6b0*/  UIADD3 UR9, UR9, UR8, URZ ;  /* 0x0000000809097290 */ /* 0x000fe4000fffe03f */
[----:B------:R-:W-:Y:S02]  /*f6c0*/  UISETP.GE.AND UP0, UPT, UR5, 0x1, UPT ;  /* 0x000000010500788c */ /* 0x000fe4000bf06270 */
[----:B------:R-:W-:-:S04]  /*f6d0*/  UIADD3 UR4, UR9, UR4, URZ ;  /* 0x0000000409047290 */ /* 0x000fc8000fffe03f */
[----:B------:R-:W-:-:S13]  /*f6e0*/  PLOP3.LUT P1, PT, PT, PT, UP0, 0x80, 0x0 ;  /* 0x000000000000781c */ /* 0x000fda0003f2f008 */
[----:B------:R-:W-:Y:S05]  /*f6f0*/  @!P1 BRA `(.L_x_1899) ;  /* 0x0000000000449947 */ /* 0x000fea0003800000 */
        /* <DEDUP_REMOVED lines=10> */
.L_x_1900:
[----:B------:R-:W-:-:S11]  /*f7a0*/  UISETP.NE.AND UP0, UPT, UR5, 0x1, UPT ;  /* 0x000000010500788c */ /* 0x000fd6000bf05270 */
[----:B------:R-:W-:Y:S02]  /*f7b0*/  @UP0 ULDC.64 UR14, c[0x0][0x9e8] ;  /* 0x00027a00000e0ab9 */ /* 0x000fe40000000a00 */
[----:B------:R-:W-:-:S04]  /*f7c0*/  UIMAD.WIDE.U32 UR6, UR8, UR14, URZ ;  /* 0x0000000e080672a5 */ /* 0x000fc8000f8e003f */
[----:B------:R-:W-:-:S12]  /*f7d0*/  @UP0 USHF.R.U32.HI UR8, URZ, UR15, UR7 ;  /* 0x0000000f3f080299 */ /* 0x000fd80008011607 */
.L_x_1901:
[----:B------:R-:W-:-:S04]  /*f7e0*/  UIMAD UR8, UR8, UR5, UR5 ;  /* 0x00000005080872a4 */ /* 0x000fc8000f8e0205 */
[----:B------:R-:W-:-:S04]  /*f7f0*/  UISETP.LT.AND UP0, UPT, UR4, UR8, UPT ;  /* 0x000000080400728c */ /* 0x000fc8000bf01270 */
[----:B------:R-:W-:-:S12]  /*f800*/  USEL UR4, UR4, UR8, UP0 ;  /* 0x0000000804047287 */ /* 0x000fd80008000000 */
.L_x_1899:
[----:B------:R-:W-:Y:S01]  /*f810*/  UIADD3 UR6, UR4, 0x5f, URZ ;  /* 0x0000005f04067890 */ /* 0x000fe2000fffe03f */
[----:B------:R-:W-:Y:S01]  /*f820*/  @UP1 ULDC UR8, c[0x0][0x44c] ;  /* 0x0001130000081ab9 */ /* 0x000fe20000000800 */
[----:B------:R-:W-:Y:S02]  /*f830*/  @UP1 ULDC UR13, c[0x0][0x450] ;  /* 0x00011400000d1ab9 */ /* 0x000fe40000000800 */
[----:B------:R-:W-:Y:S02]  /*f840*/  UIMAD.WIDE UR6, UR6, 0x2aaaaaab, URZ ;  /* 0x2aaaaaab060678a5 */ /* 0x000fe4000f8e023f */
[----:B------:R-:W-:Y:S02]  /*f850*/  UIMAD.WIDE.U32 UR8, UR40, UR8, URZ ;  /* 0x00000008280872a5 */ /* 0x000fe4000f8e003f */
[----:B------:R-:W-:Y:S01]  /*f860*/  USHF.R.U32.HI UR44, URZ, 0x1f, UR7 ;  /* 0x0000001f3f2c7899 */ /* 0x000fe20008011607 */
[----:B------:R-:W-:Y:S01]  /*f870*/  UMOV UR4, UR40 ;  /* 0x0000002800047c82 */ /* 0x000fe20008000000 */
[----:B------:R-:W-:-:S02]  /*f880*/  UIMAD UR10, UR10, UR12, -UR11 ;  /* 0x0000000c0a0a72a4 */ /* 0x000fc4000f8e0a0b */
[----:B------:R-:W-:Y:S02]  /*f890*/  @UP1 USHF.R.U32.HI UR4, URZ, UR13, UR9 ;  /* 0x0000000d3f041299 */ /* 0x000fe40008011609 */
[----:B------:R-:W-:Y:S02]  /*f8a0*/  ULEA.HI.SX32 UR44, UR7, UR44, 0x1c ;  /* 0x0000002c072c7291 */ /* 0x000fe4000f8fe23f */
[----:B------:R-:W-:Y:S02]  /*f8b0*/  UIADD3 UR4, UR10, UR4, URZ ;  /* 0x000000040a047290 */ /* 0x000fe4000fffe03f */
[----:B------:R-:W-:Y:S01]  /*f8c0*/  UISETP.LT.AND UP0, UPT, UR39, UR44, UPT ;  /* 0x0000002c2700728c */ /* 0x000fe2000bf01270 */
[----:B------:R-:W-:Y:S02]  /*f8d0*/  ULDC UR8, c[0x0][0x9dc] ;  /* 0x0002770000087ab9 */ /* 0x000fe40000000800 */
[----:B------:R-:W-:Y:S02]  /*f8e0*/  UIADD3 UR8, UR4, -UR8, URZ ;  /* 0x8000000804087290 */ /* 0x000fe4000fffe03f */
[----:B------:R-:W-:Y:S01]  /*f8f0*/  USEL UR12, UR39, UR44, UP0 ;  /* 0x0000002c270c7287 */ /* 0x000fe20008000000 */
[----:B------:R-:W-:Y:S11]  /*f900*/  @!P1 BRA `(.L_x_1902) ;  /* 0x0000000000449947 */ /* 0x000ff60003800000 */
        /* <DEDUP_REMOVED lines=10> */
.L_x_1903:
[----:B------:R-:W-:-:S11]  /*f9b0*/  UISETP.NE.AND UP0, UPT, UR5, 0x1, UPT ;  /* 0x000000010500788c */ /* 0x000fd6000bf05270 */
[----:B------:R-:W-:Y:S02]  /*f9c0*/  @UP0 ULDC.64 UR10, c[0x0][0x9e8] ;  /* 0x00027a00000a0ab9 */ /* 0x000fe40000000a00 */
[----:B------:R-:W-:-:S04]  /*f9d0*/  UIMAD.WIDE.U32 UR6, UR4, UR10, URZ ;  /* 0x0000000a040672a5 */ /* 0x000fc8000f8e003f */
[----:B------:R-:W-:-:S12]  /*f9e0*/  @UP0 USHF.R.U32.HI UR4, URZ, UR11, UR7 ;  /* 0x0000000b3f040299 */ /* 0x000fd80008011607 */
.L_x_1904:
[----:B------:R-:W-:-:S04]  /*f9f0*/  UIMAD UR4, UR4, UR5, URZ ;  /* 0x00000005040472a4 */ /* 0x000fc8000f8e023f */
[----:B------:R-:W-:-:S04]  /*fa00*/  UISETP.LT.AND UP0, UPT, UR8, UR4, UPT ;  /* 0x000000040800728c */ /* 0x000fc8000bf01270 */
[----:B------:R-:W-:-:S12]  /*fa10*/  USEL UR8, UR8, UR4, !UP0 ;  /* 0x0000000408087287 */ /* 0x000fd8000c000000 */
.L_x_1902:
[----:B------:R-:W-:Y:S02]  /*fa20*/  UIMAD.WIDE UR4, UR8, 0x2aaaaaab, URZ ;  /* 0x2aaaaaab080478a5 */ /* 0x000fe4000f8e023f */
[----:B------:R-:W-:Y:S02]  /*fa30*/  USHF.R.U32.HI UR10, URZ, 0x10, UR42 ;  /* 0x000000103f0a7899 */ /* 0x000fe4000801162a */
[----:B------:R-:W-:Y:S02]  /*fa40*/  USHF.R.U32.HI UR4, URZ, 0x1f, UR5 ;  /* 0x0000001f3f047899 */ /* 0x000fe40008011605 */
[----:B------:R-:W-:Y:S02]  /*fa50*/  ULOP3.LUT UR42, UR42, 0xffff, URZ, 0xc0, !UPT ;  /* 0x0000ffff2a2a7892 */ /* 0x000fe4000f8ec03f */
[----:B------:R-:W-:Y:S01]  /*fa60*/  ULEA.HI.SX32 UR4, UR5, UR4, 0x1c ;  /* 0x0000000405047291 */ /* 0x000fe2000f8fe23f */
[----:B------:R-:W-:-:S03]  /*fa70*/  UMOV UR46, URZ ;  /* 0x0000003f002e7c82 */ /* 0x000fc60008000000 */
[----:B------:R-:W-:-:S04]  /*fa80*/  UISETP.LT.AND UP0, UPT, URZ, UR4, UPT ;  /* 0x000000043f00728c */ /* 0x000fc8000bf01270 */
[----:B------:R-:W-:Y:S02]  /*fa90*/  USEL UR43, URZ, UR4, !UP0 ;  /* 0x000000043f2b7287 */ /* 0x000fe4000c000000 */
[----:B------:R-:W-:Y:S02]  /*faa0*/  UISETP.NE.AND UP0, UPT, UR10, URZ, UPT ;  /* 0x0000003f0a00728c */ /* 0x000fe4000bf05270 */
[----:B------:R-:W-:-:S06]  /*fab0*/  UISETP.GT.AND UP1, UPT, UR12, UR43, UPT ;  /* 0x0000002b0c00728c */ /* 0x000fcc000bf24270 */
[----:B------:R-:W-:-:S03]  /*fac0*/  PLOP3.LUT P0, PT, PT, PT, UP1, 0x80, 0x0 ;  /* 0x000000000000781c */ /* 0x000fc60003f0f018 */
[----:B------:R-:W-:-:S10]  /*fad0*/  @!UP0 ULDC UR10, c[0x0][0x9f0] ;  /* 0x00027c00000a8ab9 */ /* 0x000fd40000000800 */
[----:B------:R-:W-:Y:S05]  /*fae0*/  @!P0 BRA `(.L_x_1905) ;  /* 0x0000000000808947 */ /* 0x000fea0003800000 */
[----:B------:R-:W-:Y:S01]  /*faf0*/  IMAD.U32 R3, RZ, RZ, UR10 ;  /* 0x0000000aff037e24 */ /* 0x000fe2000f8e00ff */
[----:B------:R-:W-:-:S04]  /*fb00*/  UIADD3 UR4, UR10, -0x1, UR12 ;  /* 0xffffffff0a047890 */ /* 0x000fc8000fffe00c */
[-C--:B------:R-:W-:Y:S01]  /*fb10*/  IABS R0, R3.reuse ;  /* 0x0000000300007213 */ /* 0x080fe20000000000 */
[----:B------:R-:W-:Y:S01]  /*fb20*/  UIADD3 UR6, -UR43, UR4, URZ ;  /* 0x000000042b067290 */ /* 0x000fe2000fffe13f */
[----:B------:R-:W-:Y:S02]  /*fb30*/  IABS R3, R3 ;  /* 0x0000000300037213 */ /* 0x000fe40000000000 */
[----:B------:R-:W-:Y:S01]  /*fb40*/  R2UR UR11, R0 ;  /* 0x00000000000b72ca */ /* 0x000fe200000e0000 */
[----:B------:R-:W-:Y:S02]  /*fb50*/  UMOV UR4, URZ ;  /* 0x0000003f00047c82 */ /* 0x000fe40008000000 */
[----:B------:R-:W-:-:S05]  /*fb60*/  IMAD.MOV R3, RZ, RZ, -R3 ;  /* 0x000000ffff037224 */ /* 0x000fca00078e0a03 */
[----:B------:R-:W-:-:S05]  /*fb70*/  R2UR UR9, R3 ;  /* 0x00000000030972ca */ /* 0x000fca00000e0000 */
[----:B------:R-:W0:Y:S08]  /*fb80*/  I2F.RP R0, UR11 ;  /* 0x0000000b00007d06 */ /* 0x000e300008209400 */
[----:B0-----:R-:W0:Y:S02]  /*fb90*/  MUFU.RCP R0, R0 ;  /* 0x0000000000007308 */ /* 0x001e240000001000 */
[----:B0-----:R-:W-:Y:S01]  /*fba0*/  VIADD R2, R0, 0xffffffe ;  /* 0x0ffffffe00027836 */ /* 0x001fe20000000000 */
[----:B------:R-:W-:Y:S01]  /*fbb0*/  IABS R0, UR6 ;  /* 0x0000000600007c13 */ /* 0x000fe20008000000 */
[----:B------:R-:W-:-:S03]  /*fbc0*/  ULOP3.LUT UR6, UR6, UR10, URZ, 0x3c, !UPT ;  /* 0x0000000a06067292 */ /* 0x000fc6000f8e3c3f */
[----:B------:R-:W-:Y:S01]  /*fbd0*/  R2UR UR8, R0 ;  /* 0x00000000000872ca */ /* 0x000fe200000e0000 */
[----:B------:R-:W0:Y:S02]  /*fbe0*/  F2I.FTZ.U32.TRUNC.NTZ R2, R2 ;  /* 0x0000000200027305 */ /* 0x000e24000021f000 */
        /* <DEDUP_REMOVED lines=16> */
.L_x_1905:
[----:B------:R-:W-:Y:S01]  /*fcf0*/  UIMAD UR41, UR42, UR46, UR43 ;  /* 0x0000002e2a2972a4 */ /* 0x000fe2000f8e022b */
[----:B------:R-:W-:Y:S02]  /*fd00*/  IMAD.U32 R0, RZ, RZ, UR12 ;  /* 0x0000000cff007e24 */ /* 0x000fe4000f8e00ff */
[----:B------:R-:W-:Y:S02]  /*fd10*/  IMAD.MOV.U32 R6, RZ, RZ, RZ ;  /* 0x000000ffff067224 */ /* 0x000fe400078e00ff */
[----:B------:R-:W-:Y:S02]  /*fd20*/  IMAD.MOV.U32 R8, RZ, RZ, 0x1 ;  /* 0x00000001ff087424 */ /* 0x000fe400078e00ff */
[----:B------:R-:W-:-:S05]  /*fd30*/  IMAD.U32 R3, RZ, RZ, UR41 ;  /* 0x00000029ff037e24 */ /* 0x000fca000f8e00ff */
[----:B------:R-:W-:Y:S01]  /*fd40*/  VIADDMNMX R19, R3, UR46, R0, PT ;  /* 0x0000002e03137c46 */ /* 0x000fe2000b800100 */
[----:B------:R-:W-:-:S03]  /*fd50*/  IMAD.MOV.U32 R0, RZ, RZ, 0x1 ;  /* 0x00000001ff007424 */ /* 0x000fc600078e00ff */
        /* <DEDUP_REMOVED lines=26> */
.L_x_1906:
        /* <DEDUP_REMOVED lines=20> */
.L_x_1908:
        /* <DEDUP_REMOVED lines=15> */
.L_x_1907:
[----:B------:R-:W0:Y:S08]  /*10130*/  LDC.64 R2, c[0x0][0x9f8] ;  /* 0x00027e00ff027b82 */ /* 0x000e300000000a00 */
[----:B------:R-:W1:Y:S01]  /*10140*/  LDC.64 R4, c[0x0][0x418] ;  /* 0x00010600ff047b82 */ /* 0x000e620000000a00 */
[----:B0-----:R-:W-:-:S04]  /*10150*/  ISETP.NE.U32.AND P0, PT, R2, RZ, PT ;  /* 0x000000ff0200720c */ /* 0x001fc80003f05070 */
[----:B------:R-:W-:-:S13]  /*10160*/  ISETP.NE.AND.EX P0, PT, R3, RZ, PT, P0 ;  /* 0x000000ff0300720c */ /* 0x000fda0003f05300 */
[----:B------:R-:W0:Y:S02]  /*10170*/  @P0 LDC.64 R2, c[0x0][0x9f8] ;  /* 0x00027e00ff020b82 */ /* 0x000e240000000a00 */
[----:B0-----:R-:W-:-:S05]  /*10180*/  @P0 IMAD.WIDE R2, R18, 0x4, R2 ;  /* 0x0000000412020825 */ /* 0x001fca00078e0202 */
[----:B------:R-:W2:Y:S01]  /*10190*/  @P0 LDG.E R18, desc[UR48][R2.64] ;  /* 0x0000003002120981 */ /* 0x000ea2000c1e1900 */
[----:B-1----:R-:W-:Y:S01]  /*101a0*/  ISETP.NE.U32.AND P0, PT, R4, RZ, PT ;  /* 0x000000ff0400720c */ /* 0x002fe20003f05070 */
[----:B------:R-:W-:Y:S01]  /*101b0*/  UMOV UR4, 0xffffffff ;  /* 0xffffffff00047882 */ /* 0x000fe20000000000 */
[----:B------:R-:W-:Y:S01]  /*101c0*/  LOP3.LUT R17, R17, 0xfffffffe, RZ, 0xc0, !PT ;  /* 0xfffffffe11117812 */ /* 0x000fe200078ec0ff */
[----:B------:R-:W0:Y:S01]  /*101d0*/  S2R R16, SR_TID.X ;  /* 0x0000000000107919 */ /* 0x000e220000002100 */
[----:B------:R-:W-:Y:S01]  /*101e0*/  ISETP.NE.AND.EX P1, PT, R5, RZ, PT, P0 ;  /* 0x000000ff0500720c */ /* 0x000fe20003f25300 */
[----:B------:R-:W-:-:S12]  /*101f0*/  VIADD R0, R19, 0xffffffff ;  /* 0xffffffff13007836 */ /* 0x000fd80000000000 */
[----:B------:R-:W-:Y:S02]  /*10200*/  @P1 LOP3.LUT R17, R17, 0x1, RZ, 0xfc, !PT ;  /* 0x0000000111111812 */ /* 0x000fe400078efcff */
[----:B0-----:R-:W-:-:S04]  /*10210*/  SHF.R.U32.HI R6, RZ, 0x5, R16 ;  /* 0x00000005ff067819 */ /* 0x001fc80000011610 */
[----:B------:R-:W-:Y:S02]  /*10220*/  LOP3.LUT R6, R6, 0x3, RZ, 0xc0, !PT ;  /* 0x0000000306067812 */ /* 0x000fe400078ec0ff */
[----:B--2---:R-:W-:Y:S02]  /*10230*/  SHF.R.S32.HI R19, RZ, 0x1f, R18 ;  /* 0x0000001fff137819 */ /* 0x004fe40000011412 */
[----:B------:R-:W-:Y:S01]  /*10240*/  SEL R16, R18, RZ, !P1 ;  /* 0x000000ff12107207 */ /* 0x000fe20004800000 */
[----:B------:R-:W-:Y:S06]  /*10250*/  BRA.DIV UR4, `(.L_x_1909) ;  /* 0x0000003204ec7947 */ /* 0x000fec000b800000 */
[----:B------:R0:W1:Y:S02]  /*10260*/  SHFL.IDX PT, R14, R6, RZ, 0x1f ;  /* 0x00001fff060e7589 */ /* 0x00006400000e0000 */
.L_x_1988:
[----:B------:R2:W-:Y:S01]  /*10270*/  STL [R1], R0 ;  /* 0x0000000001007387 */ /* 0x0005e20000100800 */
        /* <DEDUP_REMOVED lines=8> */
.L_x_1991:
[----:B------:R-:W-:Y:S05]  /*10300*/  @!P6 BRA `(.L_x_1910) ;  /* 0x0000000000d8e947 */ /* 0x000fea0003800000 */
[----:B------:R-:W-:Y:S01]  /*10310*/  IMAD.MOV.U32 R16, RZ, RZ, R18 ;  /* 0x000000ffff107224 */ /* 0x000fe200078e0012 */
[----:B------:R-:W-:Y:S06]  /*10320*/  @!P1 BRA `(.L_x_1912) ;  /* 0x0000000000509947 */ /* 0x000fec0003800000 */
[----:B0-----:R-:W-:Y:S01]  /*10330*/  IMAD.MOV.U32 R6, RZ, RZ, R0 ;  /* 0x000000ffff067224 */ /* 0x001fe200078e0000 */
[----:B------:R-:W-:Y:S01]  /*10340*/  ULDC.64 UR4, c[0x0][0x428] ;  /* 0x00010a0000047ab9 */ /* 0x000fe20000000a00 */
[----:B------:R-:W0:Y:S01]  /*10350*/  LDC R0, c[0x0][0x43c] ;  /* 0x00010f00ff007b82 */ /* 0x000e220000000800 */
[----:B------:R-:W-:Y:S02]  /*10360*/  IMAD R9, R19, UR4, RZ ;  /* 0x0000000413097c24 */ /* 0x000fe4000f8e02ff */
        /* <DEDUP_REMOVED lines=15> */
[----:B------:R1:W-:Y:S02]  /*10460*/  STL [R1], R6 ;  /* 0x0000000601007387 */ /* 0x0003e40000100800 */
.L_x_1912:
[----:B------:R-:W-:Y:S01]  /*10470*/  IMAD.MOV.U32 R0, RZ, RZ, 0x1 ;  /* 0x00000001ff007424 */ /* 0x000fe200078e00ff */
[----:B01----:R-:W0:Y:S04]  /*10480*/  S2R R6, SR_TID.X ;  /* 0x0000000000067919 */ /* 0x003e280000002100 */
[----:B------:R-:W-:-:S04]  /*10490*/  SHF.L.U32 R0, R0, 0x1f, RZ ;  /* 0x0000001f00007819 */ /* 0x000fc800000006ff */
[----:B------:R-:W1:Y:S01]  /*104a0*/  SYNCS.PHASECHK.TRANS64.TRYWAIT P0, [UR38+0x22840], R0 ;  /* 0x02284000ff0075a7 */ /* 0x000e620008000166 */
[----:B0-----:R-:W-:-:S04]  /*104b0*/  LOP3.LUT R2, R6, 0x7f, RZ, 0xc0, !PT ;  /* 0x0000007f06027812 */ /* 0x001fc800078ec0ff */
[----:B------:R-:W-:Y:S01]  /*104c0*/  ISETP.NE.AND P1, PT, R2, RZ, PT ;  /* 0x000000ff0200720c */ /* 0x000fe20003f25270 */
[----:B-1----:R-:W-:-:S12]  /*104d0*/  @!P0 BRA `(.L_x_1913) ;  /* 0x00000030008c8947 */ /* 0x002fd80003800000 */
.L_x_1992:
[----:B------:R-:W-:Y:S05]  /*104e0*/  @P1 BRA `(.L_x_1914) ;  /* 0x0000000000181947 */ /* 0x000fea0003800000 */
[----:B------:R-:W1:Y:S01]  /*104f0*/  S2R R2, SR_TID.X ;  /* 0x0000000000027919 */ /* 0x000e620000002100 */
[----:B0-----:R-:W-:-:S04]  /*10500*/  IMAD.MOV.U32 R0, RZ, RZ, 0x3000 ;  /* 0x00003000ff007424 */ /* 0x001fc800078e00ff */
[----:B------:R2:W-:Y:S01]  /*10510*/  SYNCS.ARRIVE.TRANS64 RZ, [UR38+0x22830], R0 ;  /* 0x02283000ffff79a7 */ /* 0x0005e20008000026 */
[----:B-1----:R-:W-:-:S13]  /*10520*/  LOP3.LUT P0, RZ, R2, 0x1f, RZ, 0xc0, !PT ;  /* 0x0000001f02ff7812 */ /* 0x002fda000780c0ff */
[----:B--2---:R-:W-:Y:S05]  /*10530*/  @!P0 BRA `(.L_x_1914) ;  /* 0x0000000000048947 */ /* 0x004fea0003800000 */
[----:B------:R-:W-:Y:S01]  /*10540*/  BPT.TRAP 0x1 ;  /* 0x000000040000795c */ /* 0x000fe20000300000 */
.L_x_1914:
[----:B0-----:R-:W2:Y:S01]  /*10550*/  LDL R0, [R1] ;  /* 0x0000000001007983 */ /* 0x001ea20000100800 */
        /* <DEDUP_REMOVED lines=17> */
.L_x_1910:
        /* <DEDUP_REMOVED lines=22> */
.L_x_1915:
[----:B------:R-:W1:Y:S01]  /*107d0*/  LDC R5, c[0x0][0x448] ;  /* 0x00011200ff057b82 */ /* 0x000e620000000800 */
[----:B------:R-:W2:Y:S01]  /*107e0*/  S2R R12, SR_TID.X ;  /* 0x00000000000c7919 */ /* 0x000ea20000002100 */
[----:B------:R-:W-:Y:S01]  /*107f0*/  USHF.R.S32.HI UR4, URZ, 0x1f, UR36 ;  /* 0x0000001f3f047899 */ /* 0x000fe20008011424 */
[----:B------:R-:W-:Y:S01]  /*10800*/  ULDC.64 UR8, c[0x0][0x2d8] ;  /* 0x0000b60000087ab9 */ /* 0x000fe20000000a00 */
[----:B------:R-:W3:Y:S02]  /*10810*/  S2R R8, SR_CTAID.Z ;  /* 0x0000000000087919 */ /* 0x000ee40000002700 */
[----:B------:R-:W-:Y:S02]  /*10820*/  UIMAD UR6, UR4, UR8, URZ ;  /* 0x00000008040672a4 */ /* 0x000fe4000f8e023f */
[----:B------:R-:W-:Y:S02]  /*10830*/  UIMAD.WIDE.U32 UR4, UR36, UR8, URZ ;  /* 0x00000008240472a5 */ /* 0x000fe4000f8e003f */
[----:B------:R-:W-:-:S04]  /*10840*/  UIMAD UR6, UR36, UR9, UR6 ;  /* 0x00000009240672a4 */ /* 0x000fc8000f8e0206 */
[----:B------:R-:W-:Y:S01]  /*10850*/  UIADD3 UR5, UR5, UR6, URZ ;  /* 0x0000000605057290 */ /* 0x000fe2000fffe03f */
[----:B-1----:R-:W-:Y:S02]  /*10860*/  ISETP.NE.AND P0, PT, R5, 0x1, PT ;  /* 0x000000010500780c */ /* 0x002fe40003f05270 */
[C---:B--2---:R-:W-:Y:S01]  /*10870*/  LOP3.LUT R10, R12.reuse, 0x7f, RZ, 0xc0, !PT ;  /* 0x0000007f0c0a7812 */ /* 0x044fe200078ec0ff */
[----:B------:R-:W-:-:S10]  /*10880*/  IMAD.SHL.U32 R3, R12, 0x10, RZ ;  /* 0x000000100c037824 */ /* 0x000fd400078e00ff */
[----:B------:R-:W0:Y:S01]  /*10890*/  @P0 LDC R7, c[0x0][0x44c] ;  /* 0x00011300ff070b82 */ /* 0x000e220000000800 */
[----:B------:R-:W-:-:S04]  /*108a0*/  SHF.R.U32.HI R4, RZ, 0x3, R10 ;  /* 0x00000003ff047819 */ /* 0x000fc8000001160a */
[----:B------:R-:W-:-:S03]  /*108b0*/  LOP3.LUT R0, R4, 0x70, R3, 0xf8, !PT ;  /* 0x0000007004007812 */ /* 0x000fc600078ef803 */
[----:B------:R-:W1:Y:S02]  /*108c0*/  @P0 LDC R9, c[0x0][0x450] ;  /* 0x00011400ff090b82 */ /* 0x000e640000000800 */
[----:B------:R-:W-:-:S06]  /*108d0*/  VIADD R0, R0, UR40 ;  /* 0x0000002800007c36 */ /* 0x000fcc0008000000 */
[----:B------:R-:W2:Y:S01]  /*108e0*/  LDC.64 R2, c[0x0][0x2e0] ;  /* 0x0000b800ff027b82 */ /* 0x000ea20000000a00 */
[----:B0-----:R-:W-:-:S04]  /*108f0*/  @P0 IMAD.HI.U32 R6, R0, R7, RZ ;  /* 0x0000000700060227 */ /* 0x001fc800078e00ff */
[----:B------:R-:W-:Y:S01]  /*10900*/  IMAD.MOV.U32 R7, RZ, RZ, R0 ;  /* 0x000000ffff077224 */ /* 0x000fe200078e0000 */
[----:B-1----:R-:W-:Y:S02]  /*10910*/  @P0 SHF.R.U32.HI R7, RZ, R9, R6 ;  /* 0x00000009ff070219 */ /* 0x002fe40000011606 */
[----:B---3--:R-:W-:-:S05]  /*10920*/  SHF.R.S32.HI R9, RZ, 0x1f, R8 ;  /* 0x0000001fff097819 */ /* 0x008fca0000011408 */
[----:B--2---:R-:W-:-:S04]  /*10930*/  IMAD R6, R9, R2, RZ ;  /* 0x0000000209067224 */ /* 0x004fc800078e02ff */
[C---:B------:R-:W-:Y:S01]  /*10940*/  IMAD R9, R8.reuse, R3, R6 ;  /* 0x0000000308097224 */ /* 0x040fe200078e0206 */
[----:B------:R-:W-:Y:S01]  /*10950*/  SHF.R.S32.HI R6, RZ, 0x1f, R7 ;  /* 0x0000001fff067819 */ /* 0x000fe20000011407 */
[----:B------:R-:W-:Y:S01]  /*10960*/  IMAD.WIDE.U32 R2, R8, R2, UR4 ;  /* 0x0000000408027e25 */ /* 0x000fe2000f8e0002 */
[----:B------:R-:W-:-:S03]  /*10970*/  ULDC.64 UR4, c[0x0][0x2d0] ;  /* 0x0000b40000047ab9 */ /* 0x000fc60000000a00 */
[----:B------:R-:W-:Y:S02]  /*10980*/  IMAD.IADD R3, R3, 0x1, R9 ;  /* 0x0000000103037824 */ /* 0x000fe400078e0209 */
[----:B------:R-:W-:Y:S02]  /*10990*/  IMAD.MOV R9, RZ, RZ, -R7 ;  /* 0x000000ffff097224 */ /* 0x000fe400078e0a07 */
[----:B------:R-:W-:Y:S02]  /*109a0*/  IMAD R6, R6, UR4, RZ ;  /* 0x0000000406067c24 */ /* 0x000fe4000f8e02ff */
[----:B------:R-:W-:Y:S02]  /*109b0*/  IMAD R9, R5, R9, R0 ;  /* 0x0000000905097224 */ /* 0x000fe400078e0200 */
[C---:B------:R-:W-:Y:S02]  /*109c0*/  IMAD R11, R7.reuse, UR5, R6 ;  /* 0x00000005070b7c24 */ /* 0x040fe4000f8e0206 */
[----:B------:R-:W-:Y:S01]  /*109d0*/  IMAD.WIDE.U32 R2, R7, UR4, R2 ;  /* 0x0000000407027c25 */ /* 0x000fe2000f8e0002 */
[----:B------:R-:W-:Y:S01]  /*109e0*/  SHF.R.S32.HI R0, RZ, 0x1f, R9 ;  /* 0x0000001fff007819 */ /* 0x000fe20000011409 */
[----:B------:R-:W-:-:S02]  /*109f0*/  ULDC.64 UR4, c[0x0][0x2c8] ;  /* 0x0000b20000047ab9 */ /* 0x000fc40000000a00 */
[----:B------:R-:W-:Y:S02]  /*10a00*/  IMAD.IADD R3, R3, 0x1, R11 ;  /* 0x0000000103037824 */ /* 0x000fe400078e020b */
[----:B------:R-:W-:Y:S02]  /*10a10*/  IMAD R0, R0, UR4, RZ ;  /* 0x0000000400007c24 */ /* 0x000fe4000f8e02ff */
[----:B------:R-:W-:-:S04]  /*10a20*/  IMAD.WIDE.U32 R2, R9, UR4, R2 ;  /* 0x0000000409027c25 */ /* 0x000fc8000f8e0002 */
[----:B------:R-:W-:Y:S01]  /*10a30*/  IMAD R7, R9, UR5, R0 ;  /* 0x0000000509077c24 */ /* 0x000fe2000f8e0200 */
[----:B------:R-:W-:Y:S01]  /*10a40*/  ULDC.64 UR4, c[0x0][0x280] ;  /* 0x0000a00000047ab9 */ /* 0x000fe20000000a00 */
[----:B------:R-:W-:Y:S01]  /*10a50*/  IMAD.SHL.U32 R6, R10, 0x8, RZ ;  /* 0x000000080a067824 */ /* 0x000fe200078e00ff */
[----:B------:R-:W-:Y:S01]  /*10a60*/  LEA R0, P0, R2, UR4, 0x1 ;  /* 0x0000000402007c11 */ /* 0x000fe2000f8008ff */
[----:B------:R-:W-:Y:S01]  /*10a70*/  IMAD.IADD R7, R3, 0x1, R7 ;  /* 0x0000000103077824 */ /* 0x000fe200078e0207 */
[----:B------:R-:W-:-:S04]  /*10a80*/  ULDC UR4, c[0x0][0x2b8] ;  /* 0x0000ae0000047ab9 */ /* 0x000fc80000000800 */
        /* <DEDUP_REMOVED lines=11> */
[----:B------:R-:W-:Y:S02]  /*10b40*/  VIADD R4, R4, UR40 ;  /* 0x0000002804047c36 */ /* 0x000fe40008000000 */
[----:B------:R-:W1:Y:S01]  /*10b50*/  SHFL.IDX PT, R2, R7, RZ, 0x181f ;  /* 0x00181fff07027589 */ /* 0x000e6200000e0000 */
[----:B------:R-:W-:Y:S02]  /*10b60*/  IMAD R5, R5, UR4, RZ ;  /* 0x0000000405057c24 */ /* 0x000fe4000f8e02ff */
[C---:B------:R-:W-:Y:S01]  /*10b70*/  VIADD R10, R4.reuse, 0x10 ;  /* 0x00000010040a7836 */ /* 0x040fe20000000000 */
[----:B------:R-:W-:Y:S01]  /*10b80*/  SHFL.IDX PT, R9, R7, 0x1, 0x181f ;  /* 0x00381f0007097f89 */ /* 0x000fe200000e0000 */
[C---:B------:R-:W-:Y:S01]  /*10b90*/  VIADD R12, R4.reuse, 0x20 ;  /* 0x00000020040c7836 */ /* 0x040fe20000000000 */
[----:B------:R-:W-:-:S13]  /*10ba0*/  ISETP.GE.AND P1, PT, R4, R5, PT ;  /* 0x000000050400720c */ /* 0x000fda0003f26270 */
[----:B------:R-:W-:Y:S02]  /*10bb0*/  @!P1 LEA R21, R6, UR38, 0x1 ;  /* 0x0000002606159c11 */ /* 0x000fe4000f8e08ff */
[----:B0-----:R-:W-:-:S05]  /*10bc0*/  @!P1 LEA R14, P2, R8, R14, 0x1 ;  /* 0x0000000e080e9211 */ /* 0x001fca00078408ff */
[----:B-1----:R-:W-:Y:S02]  /*10bd0*/  @!P1 IMAD.X R3, RZ, RZ, R2, P2 ;  /* 0x000000ffff039224 */ /* 0x002fe400010e0602 */
[----:B------:R-:W-:Y:S02]  /*10be0*/  @!P1 IMAD.MOV.U32 R2, RZ, RZ, R14 ;  /* 0x000000ffff029224 */ /* 0x000fe400078e000e */
[----:B------:R-:W0:Y:S04]  /*10bf0*/  SHFL.IDX PT, R14, R0, 0x1, 0x181f ;  /* 0x00381f00000e7f89 */ /* 0x000e2800000e0000 */
[----:B------:R0:W-:Y:S01]  /*10c00*/  @!P1 LDGSTS.E.BYPASS.LTC128B.128 [R21+0x18400], desc[UR48][R2.64], !P0 ;  /* 0x1840000002159fae */ /* 0x0001e2000c101d70 */
[----:B------:R-:W-:-:S13]  /*10c10*/  ISETP.GE.AND P1, PT, R10, R5, PT ;  /* 0x000000050a00720c */ /* 0x000fda0003f26270 */
[----:B------:R-:W-:Y:S02]  /*10c20*/  @!P1 LEA R10, R6, UR38, 0x1 ;  /* 0x00000026060a9c11 */ /* 0x000fe4000f8e08ff */
[----:B0-----:R-:W-:Y:S02]  /*10c30*/  @!P1 LEA R2, P2, R8, R14, 0x1 ;  /* 0x0000000e08029211 */ /* 0x001fe400078408ff */
[----:B------:R-:W0:Y:S03]  /*10c40*/  SHFL.IDX PT, R14, R0, 0x2, 0x181f ;  /* 0x00581f00000e7f89 */ /* 0x000e2600000e0000 */
[----:B------:R-:W-:Y:S02]  /*10c50*/  @!P1 IMAD.X R3, RZ, RZ, R9, P2 ;  /* 0x000000ffff039224 */ /* 0x000fe400010e0609 */
[----:B------:R-:W1:Y:S04]  /*10c60*/  SHFL.IDX PT, R9, R7, 0x2, 0x181f ;  /* 0x00581f0007097f89 */ /* 0x000e6800000e0000 */
[----:B------:R2:W-:Y:S01]  /*10c70*/  @!P1 LDGSTS.E.BYPASS.LTC128B.128 [R10+0x18c00], desc[UR48][R2.64], !P0 ;  /* 0x18c00000020a9fae */ /* 0x0005e2000c101d70 */
[----:B------:R-:W-:Y:S01]  /*10c80*/  ISETP.GE.AND P1, PT, R12, R5, PT ;  /* 0x000000050c00720c */ /* 0x000fe20003f26270 */
[----:B------:R-:W-:-:S02]  /*10c90*/  VIADD R12, R4, 0x40 ;  /* 0x00000040040c7836 */ /* 0x000fc40000000000 */
[----:B--2---:R-:W-:-:S10]  /*10ca0*/  VIADD R10, R4, 0x30 ;  /* 0x00000030040a7836 */ /* 0x004fd40000000000 */
[----:B------:R-:W-:Y:S02]  /*10cb0*/  @!P1 LEA R21, R6, UR38, 0x1 ;  /* 0x0000002606159c11 */ /* 0x000fe4000f8e08ff */
[----:B0-----:R-:W-:Y:S02]  /*10cc0*/  @!P1 LEA R2, P2, R8, R14, 0x1 ;  /* 0x0000000e08029211 */ /* 0x001fe400078408ff */
[----:B------:R-:W0:Y:S03]  /*10cd0*/  SHFL.IDX PT, R14, R0, 0x3, 0x181f ;  /* 0x00781f00000e7f89 */ /* 0x000e2600000e0000 */
[----:B-1----:R-:W-:Y:S02]  /*10ce0*/  @!P1 IMAD.X R3, RZ, RZ, R9, P2 ;  /* 0x000000ffff039224 */ /* 0x002fe400010e0609 */
[----:B------:R-:W1:Y:S04]  /*10cf0*/  SHFL.IDX PT, R9, R7, 0x3, 0x181f ;  /* 0x00781f0007097f89 */ /* 0x000e6800000e0000 */
[----:B------:R0:W-:Y:S01]  /*10d00*/  @!P1 LDGSTS.E.BYPASS.LTC128B.128 [R21+0x19400], desc[UR48][R2.64], !P0 ;  /* 0x1940000002159fae */ /* 0x0001e2000c101d70 */
[----:B------:R-:W-:-:S13]  /*10d10*/  ISETP.GE.AND P1, PT, R10, R5, PT ;  /* 0x000000050a00720c */ /* 0x000fda0003f26270 */
[----:B------:R-:W-:Y:S02]  /*10d20*/  @!P1 LEA R10, R6, UR38, 0x1 ;  /* 0x00000026060a9c11 */ /* 0x000fe4000f8e08ff */
[----:B0-----:R-:W-:Y:S02]  /*10d30*/  @!P1 LEA R2, P2, R8, R14, 0x1 ;  /* 0x0000000e08029211 */ /* 0x001fe400078408ff */
[----:B------:R-:W0:Y:S03]  /*10d40*/  SHFL.IDX PT, R14, R0, 0x4, 0x181f ;  /* 0x00981f00000e7f89 */ /* 0x000e2600000e0000 */
[----:B-1----:R-:W-:Y:S02]  /*10d50*/  @!P1 IMAD.X R3, RZ, RZ, R9, P2 ;  /* 0x000000ffff039224 */ /* 0x002fe400010e0609 */
        /* <DEDUP_REMOVED lines=18> */
[----:B------:R-:W-:-:S03]  /*10e80*/  ISETP.GE.AND P1, PT, R12, R5, PT ;  /* 0x000000050c00720c */ /* 0x000fc60003f26270 */
[----:B------:R-:W2:Y:S10]  /*10e90*/  SHFL.IDX PT, R7, R7, 0x7, 0x181f ;  /* 0x00f81f0007077f89 */ /* 0x000eb400000e0000 */
[----:B0-----:R-:W-:-:S02]  /*10ea0*/  @!P1 LEA R2, P2, R8, R14, 0x1 ;  /* 0x0000000e08029211 */ /* 0x001fc400078408ff */
[----:B------:R0:W3:Y:S03]  /*10eb0*/  SHFL.IDX PT, R14, R0, 0x7, 0x181f ;  /* 0x00f81f00000e7f89 */ /* 0x0000e600000e0000 */
[----:B-1----:R-:W-:Y:S01]  /*10ec0*/  @!P1 IMAD.X R3, RZ, RZ, R9, P2 ;  /* 0x000000ffff039224 */ /* 0x002fe200010e0609 */
[----:B------:R-:W-:-:S05]  /*10ed0*/  @!P1 LEA R9, R6, UR38, 0x1 ;  /* 0x0000002606099c11 */ /* 0x000fca000f8e08ff */
[----:B------:R0:W-:Y:S02]  /*10ee0*/  @!P1 LDGSTS.E.BYPASS.LTC128B.128 [R9+0x1b400], desc[UR48][R2.64], !P0 ;  /* 0x1b40000002099fae */ /* 0x0001e4000c101d70 */
.L_x_2009:
[----:B------:R-:W-:-:S05]  /*10ef0*/  VIADD R4, R4, 0x70 ;  /* 0x0000007004047836 */ /* 0x000fca0000000000 */
[----:B------:R-:W-:Y:S01]  /*10f00*/  ISETP.GE.AND P1, PT, R4, R5, PT ;  /* 0x000000050400720c */ /* 0x000fe20003f26270 */
[----:B------:R-:W-:-:S05]  /*10f10*/  IMAD.MOV.U32 R4, RZ, RZ, 0x1 ;  /* 0x00000001ff047424 */ /* 0x000fca00078e00ff */
[----:B------:R-:W-:-:S07]  /*10f20*/  SHF.L.U32 R4, R4, 0x1f, RZ ;  /* 0x0000001f04047819 */ /* 0x000fce00000006ff */
[----:B0--3--:R-:W-:Y:S02]  /*10f30*/  @!P1 LEA R2, P2, R8, R14, 0x1 ;  /* 0x0000000e08029211 */ /* 0x009fe400078408ff */
[----:B------:R-:W-:-:S03]  /*10f40*/  @!P1 LEA R5, R6, UR38, 0x1 ;  /* 0x0000002606059c11 */ /* 0x000fc6000f8e08ff */
[----:B--2---:R-:W-:-:S05]  /*10f50*/  @!P1 IMAD.X R3, RZ, RZ, R7, P2 ;  /* 0x000000ffff039224 */ /* 0x004fca00010e0607 */
        /* <DEDUP_REMOVED lines=11> */
.L_x_2010:
[----:B------:R-:W-:Y:S01]  /*11010*/  LOP3.LUT P0, RZ, R17, 0x2, RZ, 0xc0, !PT ;  /* 0x0000000211ff7812 */ /* 0x000fe2000780c0ff */
        /* <DEDUP_REMOVED lines=8> */
.L_x_2011:
        /* <DEDUP_REMOVED lines=8> */
.L_x_1922:
[----:B------:R-:W-:Y:S05]  /*11120*/  BSYNC B1 ;  /* 0x0000000000017941 */ /* 0x000fea0003800000 */
.L_x_1921:
[----:B------:R-:W2:Y:S01]  /*11130*/  LDL.LU R2, [R1] ;  /* 0x0000000001027983 */ /* 0x000ea20000300800 */
        /* <DEDUP_REMOVED lines=10> */
.L_x_1923:
        /* <DEDUP_REMOVED lines=13> */
.L_x_1924:
        /* <DEDUP_REMOVED lines=13> */
.L_x_1925:
        /* <DEDUP_REMOVED lines=13> */
.L_x_1926:
        /* <DEDUP_REMOVED lines=8> */
.L_x_1919:
[----:B------:R-:W-:Y:S05]  /*114d0*/  BSYNC B0 ;  /* 0x0000000000007941 */ /* 0x000fea0003800000 */
.L_x_1918:
[----:B0-----:R-:W2:Y:S01]  /*114e0*/  LDL.LU R3, [R1+0x4] ;  /* 0x0000040001037983 */ /* 0x001ea20000300800 */
[----:B------:R-:W-:Y:S02]  /*114f0*/  IMAD.MOV.U32 R8, RZ, RZ, RZ ;  /* 0x000000ffff087224 */ /* 0x000fe400078e00ff */
[----:B------:R-:W-:Y:S02]  /*11500*/  IMAD.MOV.U32 R6, RZ, RZ, 0x1 ;  /* 0x00000001ff067424 */ /* 0x000fe400078e00ff */
[----:B--2---:R-:W-:-:S05]  /*11510*/  VIADD R7, R3, 0xfffffffe ;  /* 0xfffffffe03077836 */ /* 0x004fca0000000000 */
[----:B------:R-:W-:-:S13]  /*11520*/  ISETP.GE.AND P0, PT, R7, UR41, PT ;  /* 0x0000002907007c0c */ /* 0x000fda000bf06270 */
[----:B------:R-:W-:Y:S05]  /*11530*/  @!P0 BRA `(.L_x_1898) ;  /* 0x0000001800a48947 */ /* 0x000fea0003800000 */
[----:B------:R-:W-:Y:S01]  /*11540*/  UIADD3 UR4, UR42, 0x1, URZ ;  /* 0x000000012a047890 */ /* 0x000fe2000fffe03f */
[----:B------:R-:W0:Y:S01]  /*11550*/  S2R R4, SR_TID.X ;  /* 0x0000000000047919 */ /* 0x000e220000002100 */
[----:B------:R-:W-:Y:S01]  /*11560*/  ULOP3.LUT UR5, URZ, UR44, URZ, 0x33, !UPT ;  /* 0x0000002c3f057292 */ /* 0x000fe2000f8e333f */
[----:B------:R-:W-:Y:S01]  /*11570*/  IMAD.MOV.U32 R6, RZ, RZ, 0x1 ;  /* 0x00000001ff067424 */ /* 0x000fe200078e00ff */
[----:B------:R-:W-:-:S04]  /*11580*/  UIMAD UR4, UR4, UR46, URZ ;  /* 0x0000002e040472a4 */ /* 0x000fc8000f8e023f */
[----:B------:R-:W-:Y:S01]  /*11590*/  IMAD.U32 R3, RZ, RZ, UR5 ;  /* 0x00000005ff037e24 */ /* 0x000fe2000f8e00ff */
[----:B------:R-:W-:Y:S01]  /*115a0*/  ULOP3.LUT UR5, URZ, UR41, URZ, 0x33, !UPT ;  /* 0x000000293f057292 */ /* 0x000fe2000f8e333f */
[----:B------:R-:W-:Y:S01]  /*115b0*/  LOP3.LUT R0, RZ, UR4, RZ, 0x33, !PT ;  /* 0x00000004ff007c12 */ /* 0x000fe2000f8e33ff */
[----:B------:R-:W-:-:S03]  /*115c0*/  ULOP3.LUT UR4, URZ, UR39, URZ, 0x33, !UPT ;  /* 0x000000273f047292 */ /* 0x000fc6000f8e333f */
[----:B------:R-:W-:Y:S01]  /*115d0*/  VIADDMNMX R0, R0, -UR43, R3, !PT ;  /* 0x8000002b00007c46 */ /* 0x000fe2000f800103 */
[----:B------:R-:W-:-:S03]  /*115e0*/  IMAD.MOV.U32 R3, RZ, RZ, 0x2 ;  /* 0x00000002ff037424 */ /* 0x000fc600078e00ff */
[----:B------:R-:W-:-:S04]  /*115f0*/  VIMNMX R0, R0, UR4, !PT ;  /* 0x0000000400007c48 */ /* 0x000fc8000ffe0100 */
[----:B------:R-:W-:-:S05]  /*11600*/  VIADDMNMX R2, R0, R3, UR5, !PT ;  /* 0x0000000500027e46 */ /* 0x000fca000f800103 */
[----:B------:R-:W-:-:S05]  /*11610*/  VIADD R3, R2, 0xfffffffe ;  /* 0xfffffffe02037836 */ /* 0x000fca0000000000 */
[-C--:B------:R-:W-:Y:S02]  /*11620*/  ISETP.NE.AND P0, PT, R3, R0.reuse, PT ;  /* 0x000000000300720c */ /* 0x080fe40003f05270 */
[----:B------:R-:W-:Y:S01]  /*11630*/  LOP3.LUT R3, RZ, R0, RZ, 0x33, !PT ;  /* 0x00000000ff037212 */ /* 0x000fe200078e33ff */
[----:B------:R-:W-:Y:S01]  /*11640*/  IMAD.MOV.U32 R0, RZ, RZ, 0x1 ;  /* 0x00000001ff007424 */ /* 0x000fe200078e00ff */
[----:B0-----:R-:W-:-:S03]  /*11650*/  LOP3.LUT R10, R4, 0x1f, RZ, 0xc0, !PT ;  /* 0x0000001f040a7812 */ /* 0x001fc600078ec0ff */
[----:B------:R-:W-:-:S05]  /*11660*/  IMAD.IADD R2, R2, 0x1, R3 ;  /* 0x0000000102027824 */ /* 0x000fca00078e0203 */
[----:B------:R-:W-:Y:S01]  /*11670*/  LOP3.LUT R11, R2, 0x1, RZ, 0xc0, !PT ;  /* 0x00000001020b7812 */ /* 0x000fe200078ec0ff */
[----:B------:R-:W-:Y:S06]  /*11680*/  @!P0 BRA `(.L_x_1927) ;  /* 0x0000001000388947 */ /* 0x000fec0003800000 */
[----:B------:R-:W-:Y:S01]  /*11690*/  BSSY B0, `(.L_x_1927) ;  /* 0x000010d000007945 */ /* 0x000fe20003800000 */
[----:B------:R-:W-:Y:S02]  /*116a0*/  IMAD.IADD R9, R2, 0x1, -R11 ;  /* 0x0000000102097824 */ /* 0x000fe400078e0a0b */
[----:B------:R-:W-:-:S07]  /*116b0*/  IMAD.MOV.U32 R0, RZ, RZ, 0x1 ;  /* 0x00000001ff007424 */ /* 0x000fce00078e00ff */
.L_x_1960:
        /* <DEDUP_REMOVED lines=27> */
.L_x_1930:
[----:B------:R-:W1:Y:S01]  /*11870*/  S2R R2, SR_TID.X ;  /* 0x0000000000027919 */ /* 0x000e620000002100 */
[----:B------:R-:W-:Y:S01]  /*11880*/  BSSY B2, `(.L_x_1931) ;  /* 0x0000006000027945 */ /* 0x000fe20003800000 */
[----:B-1----:R-:W-:Y:S02]  /*11890*/  LOP3.LUT R3, R2, 0x7f, RZ, 0xc0, !PT ;  /* 0x0000007f02037812 */ /* 0x002fe400078ec0ff */
[----:B------:R-:W-:Y:S02]  /*118a0*/  SHF.L.U32 R2, R0, 0x1f, RZ ;  /* 0x0000001f00027819 */ /* 0x000fe400000006ff */
[----:B------:R-:W-:Y:S02]  /*118b0*/  ISETP.NE.AND P2, PT, R3, RZ, PT ;  /* 0x000000ff0300720c */ /* 0x000fe40003f45270 */
[----:B------:R-:W1:Y:S02]  /*118c0*/  SYNCS.PHASECHK.TRANS64.TRYWAIT P0, [UR38+0x22848], R2 ;  /* 0x02284802ff0075a7 */ /* 0x000e640008000166 */
[----:B-1----:R-:W-:Y:S09]  /*118d0*/  @!P0 BRA `(.L_x_1932) ;  /* 0x0000002800288947 */ /* 0x002ff20003800000 */
.L_x_2012:
[----:B------:R-:W-:Y:S05]  /*118e0*/  BSYNC B2 ;  /* 0x0000000000027941 */ /* 0x000fea0003800000 */
.L_x_1931:
[----:B------:R-:W-:Y:S04]  /*118f0*/  BSSY B2, `(.L_x_1933) ;  /* 0x0000007000027945 */ /* 0x000fe80003800000 */
[----:B------:R-:W-:Y:S05]  /*11900*/  @P2 BRA `(.L_x_1934) ;  /* 0x0000000000142947 */ /* 0x000fea0003800000 */
[----:B------:R-:W-:Y:S01]  /*11910*/  ISETP.NE.AND P0, PT, R10, RZ, PT ;  /* 0x000000ff0a00720c */ /* 0x000fe20003f05270 */
[----:B-1----:R-:W-:-:S04]  /*11920*/  IMAD.MOV.U32 R3, RZ, RZ, 0x3000 ;  /* 0x00003000ff037424 */ /* 0x002fc800078e00ff */
[----:B------:R2:W-:Y:S08]  /*11930*/  SYNCS.ARRIVE.TRANS64 RZ, [UR38+0x22838], R3 ;  /* 0x02283803ffff79a7 */ /* 0x0005f00008000026 */
[----:B--2---:R-:W-:Y:S05]  /*11940*/  @!P0 BRA `(.L_x_1934) ;  /* 0x0000000000048947 */ /* 0x004fea0003800000 */
[----:B------:R-:W-:Y:S01]  /*11950*/  BPT.TRAP 0x1 ;  /* 0x000000040000795c */ /* 0x000fe20000300000 */
.L_x_1934:
[----:B------:R-:W-:Y:S05]  /*11960*/  BSYNC B2 ;  /* 0x0000000000027941 */ /* 0x000fea0003800000 */
.L_x_1933:
        /* <DEDUP_REMOVED lines=11> */
.L_x_1935:
        /* <DEDUP_REMOVED lines=10> */
.L_x_2013:
[----:B------:R-:W-:Y:S05]  /*11ac0*/  BSYNC B2 ;  /* 0x0000000000027941 */ /* 0x000fea0003800000 */
.L_x_1936:
        /* <DEDUP_REMOVED lines=9> */
.L_x_1939:
[----:B------:R-:W-:Y:S05]  /*11b60*/  BSYNC B2 ;  /* 0x0000000000027941 */ /* 0x000fea0003800000 */
.L_x_1938:
        /* <DEDUP_REMOVED lines=9> */
.L_x_1940:
        /* <DEDUP_REMOVED lines=13> */
.L_x_1941:
        /* <DEDUP_REMOVED lines=13> */
.L_x_1942:
        /* <DEDUP_REMOVED lines=13> */
.L_x_1943:
        /* <DEDUP_REMOVED lines=8> */
.L_x_1929:
[----:B------:R-:W-:Y:S05]  /*11ef0*/  BSYNC B1 ;  /* 0x0000000000017941 */ /* 0x000fea0003800000 */
.L_x_1928:
[----:B------:R-:W-:Y:S01]  /*11f00*/  LOP3.LUT P3, RZ, R17, 0x2, RZ, 0xc0, !PT ;  /* 0x0000000211ff7812 */ /* 0x000fe2000786c0ff */
[----:B------:R-:W-:Y:S01]  /*11f10*/  BSSY B1, `(.L_x_1944) ;  /* 0x0000082000017945 */ /* 0x000fe20003800000 */
[----:B------:R-:W-:-:S11]  /*11f20*/  LOP3.LUT R0, R0, 0x1, RZ, 0x3c, !PT ;  /* 0x0000000100007812 */ /* 0x000fd600078e3cff */
[----:B------:R-:W-:Y:S05]  /*11f30*/  @!P3 BRA `(.L_x_1945) ;  /* 0x0000000400fcb947 */ /* 0x000fea0003800000 */
[----:B------:R-:W-:Y:S01]  /*11f40*/  LOP3.LUT P3, RZ, R17, 0x1, RZ, 0xc0, !PT ;  /* 0x0000000111ff7812 */ /* 0x000fe2000786c0ff */
[----:B------:R-:W-:-:S12]  /*11f50*/  VIADD R12, R7, 0xffffffff ;  /* 0xffffffff070c7836 */ /* 0x000fd80000000000 */
        /* <DEDUP_REMOVED lines=20> */
.L_x_1946:
[----:B------:R-:W1:Y:S01]  /*120a0*/  S2R R2, SR_TID.X ;  /* 0x0000000000027919 */ /* 0x000e620000002100 */
[----:B------:R-:W-:Y:S01]  /*120b0*/  BSSY B2, `(.L_x_1947) ;  /* 0x0000006000027945 */ /* 0x000fe20003800000 */
[----:B-1----:R-:W-:Y:S02]  /*120c0*/  LOP3.LUT R3, R2, 0x7f, RZ, 0xc0, !PT ;  /* 0x0000007f02037812 */ /* 0x002fe400078ec0ff */
[----:B------:R-:W-:Y:S02]  /*120d0*/  SHF.L.U32 R2, R0, 0x1f, RZ ;  /* 0x0000001f00027819 */ /* 0x000fe400000006ff */
[----:B------:R-:W-:Y:S02]  /*120e0*/  ISETP.NE.AND P2, PT, R3, RZ, PT ;  /* 0x000000ff0300720c */ /* 0x000fe40003f45270 */
[----:B------:R-:W1:Y:S02]  /*120f0*/  SYNCS.PHASECHK.TRANS64.TRYWAIT P0, [UR38+0x22840], R2 ;  /* 0x02284002ff0075a7 */ /* 0x000e640008000166 */
[----:B-1----:R-:W-:Y:S09]  /*12100*/  @!P0 BRA `(.L_x_1948) ;  /* 0x00000020004c8947 */ /* 0x002ff20003800000 */
.L_x_2014:
[----:B------:R-:W-:Y:S05]  /*12110*/  BSYNC B2 ;  /* 0x0000000000027941 */ /* 0x000fea0003800000 */
.L_x_1947:
[----:B------:R-:W-:Y:S04]  /*12120*/  BSSY B2, `(.L_x_1949) ;  /* 0x0000007000027945 */ /* 0x000fe80003800000 */
[----:B------:R-:W-:Y:S05]  /*12130*/  @P2 BRA `(.L_x_1950) ;  /* 0x0000000000142947 */ /* 0x000fea0003800000 */
[----:B------:R-:W-:Y:S01]  /*12140*/  ISETP.NE.AND P0, PT, R10, RZ, PT ;  /* 0x000000ff0a00720c */ /* 0x000fe20003f05270 */
[----:B-1----:R-:W-:-:S04]  /*12150*/  IMAD.MOV.U32 R3, RZ, RZ, 0x3000 ;  /* 0x00003000ff037424 */ /* 0x002fc800078e00ff */
[----:B------:R2:W-:Y:S08]  /*12160*/  SYNCS.ARRIVE.TRANS64 RZ, [UR38+0x22830], R3 ;  /* 0x02283003ffff79a7 */ /* 0x0005f00008000026 */
[----:B--2---:R-:W-:Y:S05]  /*12170*/  @!P0 BRA `(.L_x_1950) ;  /* 0x0000000000048947 */ /* 0x004fea0003800000 */
[----:B------:R-:W-:Y:S01]  /*12180*/  BPT.TRAP 0x1 ;  /* 0x000000040000795c */ /* 0x000fe20000300000 */
.L_x_1950:
[----:B------:R-:W-:Y:S05]  /*12190*/  BSYNC B2 ;  /* 0x0000000000027941 */ /* 0x000fea0003800000 */
.L_x_1949:
        /* <DEDUP_REMOVED lines=11> */
.L_x_1951:
        /* <DEDUP_REMOVED lines=11> */
.L_x_2015:
[----:B------:R-:W-:Y:S05]  /*12300*/  BSYNC B2 ;  /* 0x0000000000027941 */ /* 0x000fea0003800000 */
.L_x_1952:
        /* <DEDUP_REMOVED lines=9> */
.L_x_1955:
[----:B------:R-:W-:Y:S05]  /*123a0*/  BSYNC B2 ;  /* 0x0000000000027941 */ /* 0x000fea0003800000 */
.L_x_1954:
        /* <DEDUP_REMOVED lines=9> */
.L_x_1956:
        /* <DEDUP_REMOVED lines=13> */
.L_x_1957:
        /* <DEDUP_REMOVED lines=13> */
.L_x_1958:
        /* <DEDUP_REMOVED lines=13> */
.L_x_1959:
        /* <DEDUP_REMOVED lines=8> */
.L_x_1945:
[----:B------:R-:W-:Y:S05]  /*12730*/  BSYNC B1 ;  /* 0x0000000000017941 */ /* 0x000fea0003800000 */
.L_x_1944:
[----:B------:R-:W-:Y:S01]  /*12740*/  VIADD R7, R7, 0xfffffffe ;  /* 0xfffffffe07077836 */ /* 0x000fe20000000000 */
[----:B------:R-:W-:Y:S06]  /*12750*/  @P1 BRA `(.L_x_1960) ;  /* 0xffffffec00d81947 */ /* 0x000fec000383ffff */
[----:B------:R-:W-:Y:S05]  /*12760*/  BSYNC B0 ;  /* 0x0000000000007941 */ /* 0x000fea0003800000 */
.L_x_1927:
        /* <DEDUP_REMOVED lines=8> */
[----:B------:R-:W-:Y:S02]  /*127f0*/  ULDC.64 UR4, c[0x0][0x428] ;  /* 0x00010a0000047ab9 */ /* 0x000fe40000000a00 */
        /* <DEDUP_REMOVED lines=16> */
.L_x_1963:
[----:B------:R-:W1:Y:S01]  /*12900*/  S2R R2, SR_TID.X ;  /* 0x0000000000027919 */ /* 0x000e620000002100 */
[----:B------:R-:W-:Y:S01]  /*12910*/  BSSY B1, `(.L_x_1964) ;  /* 0x0000006000017945 */ /* 0x000fe20003800000 */
[----:B-1----:R-:W-:Y:S02]  /*12920*/  LOP3.LUT R3, R2, 0x7f, RZ, 0xc0, !PT ;  /* 0x0000007f02037812 */ /* 0x002fe400078ec0ff */
[----:B------:R-:W-:Y:S02]  /*12930*/  SHF.L.U32 R2, R0, 0x1f, RZ ;  /* 0x0000001f00027819 */ /* 0x000fe400000006ff */
[----:B------:R-:W-:Y:S02]  /*12940*/  ISETP.NE.AND P1, PT, R3, RZ, PT ;  /* 0x000000ff0300720c */ /* 0x000fe40003f25270 */
[----:B------:R-:W1:Y:S02]  /*12950*/  SYNCS.PHASECHK.TRANS64.TRYWAIT P0, [UR38+0x22848], R2 ;  /* 0x02284802ff0075a7 */ /* 0x000e640008000166 */
[----:B-1----:R-:W-:Y:S09]  /*12960*/  @!P0 BRA `(.L_x_1965) ;  /* 0x0000001800648947 */ /* 0x002ff20003800000 */
.L_x_2016:
[----:B------:R-:W-:Y:S05]  /*12970*/  BSYNC B1 ;  /* 0x0000000000017941 */ /* 0x000fea0003800000 */
.L_x_1964:
[----:B------:R-:W-:Y:S04]  /*12980*/  BSSY B1, `(.L_x_1966) ;  /* 0x0000007000017945 */ /* 0x000fe80003800000 */
[----:B------:R-:W-:Y:S05]  /*12990*/  @P1 BRA `(.L_x_1967) ;  /* 0x0000000000141947 */ /* 0x000fea0003800000 */
[----:B------:R-:W-:Y:S01]  /*129a0*/  ISETP.NE.AND P0, PT, R10, RZ, PT ;  /* 0x000000ff0a00720c */ /* 0x000fe20003f05270 */
[----:B-1----:R-:W-:-:S04]  /*129b0*/  IMAD.MOV.U32 R3, RZ, RZ, 0x3000 ;  /* 0x00003000ff037424 */ /* 0x002fc800078e00ff */
[----:B------:R2:W-:Y:S08]  /*129c0*/  SYNCS.ARRIVE.TRANS64 RZ, [UR38+0x22838], R3 ;  /* 0x02283803ffff79a7 */ /* 0x0005f00008000026 */
[----:B--2---:R-:W-:Y:S05]  /*129d0*/  @!P0 BRA `(.L_x_1967) ;  /* 0x0000000000048947 */ /* 0x004fea0003800000 */
[----:B------:R-:W-:Y:S01]  /*129e0*/  BPT.TRAP 0x1 ;  /* 0x000000040000795c */ /* 0x000fe20000300000 */
.L_x_1967:
[----:B------:R-:W-:Y:S05]  /*129f0*/  BSYNC B1 ;  /* 0x0000000000017941 */ /* 0x000fea0003800000 */
.L_x_1966:
        /* <DEDUP_REMOVED lines=11> */
.L_x_1968:
        /* <DEDUP_REMOVED lines=11> */
.L_x_2017:
[----:B------:R-:W-:Y:S05]  /*12b60*/  BSYNC B1 ;  /* 0x0000000000017941 */ /* 0x000fea0003800000 */
.L_x_1969:
        /* <DEDUP_REMOVED lines=9> */
.L_x_1972:
[----:B------:R-:W-:Y:S05]  /*12c00*/  BSYNC B1 ;  /* 0x0000000000017941 */ /* 0x000fea0003800000 */
.L_x_1971:
        /* <DEDUP_REMOVED lines=9> */
.L_x_1973:
        /* <DEDUP_REMOVED lines=13> */
.L_x_1974:
        /* <DEDUP_REMOVED lines=13> */
.L_x_1975:
        /* <DEDUP_REMOVED lines=13> */
.L_x_1976:
        /* <DEDUP_REMOVED lines=8> */
.L_x_1962:
[----:B------:R-:W-:Y:S05]  /*12f90*/  BSYNC B0 ;  /* 0x0000000000007941 */ /* 0x000fea0003800000 */
.L_x_1961:
[----:B------:R-:W-:Y:S01]  /*12fa0*/  LOP3.LUT R0, R0, 0x1, RZ, 0x3c, !PT ;  /* 0x0000000100007812 */ /* 0x000fe200078e3cff */
[----:B------:R-:W-:Y:S02]  /*12fb0*/  IMAD.MOV.U32 R6, RZ, RZ, RZ ;  /* 0x000000ffff067224 */ /* 0x000fe400078e00ff */
[----:B------:R-:W-:-:S07]  /*12fc0*/  IMAD.MOV.U32 R8, RZ, RZ, RZ ;  /* 0x000000ffff087224 */ /* 0x000fce00078e00ff */
.L_x_1898:
[----:B------:R-:W1:Y:S01]  /*12fd0*/  S2R R3, SR_CgaCtaId ;  /* 0x0000000000037919 */ /* 0x000e620000008800 */
[----:B------:R-:W-:-:S04]  /*12fe0*/  MOV R2, 0x400 ;  /* 0x0000040000027802 */ /* 0x000fc80000000f00 */
[----:B-1----:R-:W-:Y:S02]  /*12ff0*/  LEA R2, R3, R2, 0x18 ;  /* 0x0000000203027211 */ /* 0x002fe400078ec0ff */
[----:B------:R-:W-:-:S04]  /*13000*/  SHF.L.U32 R3, R8, 0x1f, RZ ;  /* 0x0000001f08037819 */ /* 0x000fc800000006ff */
[----:B------:R-:W1:Y:S02]  /*13010*/  SYNCS.PHASECHK.TRANS64.TRYWAIT P0, [R2+URZ+0x22820], R3 ;  /* 0x02282003020075a7 */ /* 0x000e64000800017f */
[----:B-1----:R-:W-:Y:S05]  /*13020*/  @!P0 BRA `(.L_x_1977) ;  /* 0x0000001000e48947 */ /* 0x002fea0003800000 */
.L_x_2018:
[----:B------:R-:W-:-:S03]  /*13030*/  UMOV UR4, 0xffffffff ;  /* 0xffffffff00047882 */ /* 0x000fc60000000000 */
[----:B------:R-:W-:Y:S05]  /*13040*/  BRA.DIV UR4, `(.L_x_1978) ;  /* 0x0000001204f07947 */ /* 0x000fea000b800000 */
[----:B-1----:R-:W1:Y:S02]  /*13050*/  S2R R3, SR_TID.X ;  /* 0x0000000000037919 */ /* 0x002e640000002100 */
[----:B-1----:R-:W-:-:S04]  /*13060*/  SHF.R.U32.HI R3, RZ, 0x5, R3 ;  /* 0x00000005ff037819 */ /* 0x002fc80000011603 */
[----:B------:R-:W-:-:S05]  /*13070*/  LOP3.LUT R3, R3, 0x3, RZ, 0xc0, !PT ;  /* 0x0000000303037812 */ /* 0x000fca00078ec0ff */
[----:B------:R1:W2:Y:S02]  /*13080*/  SHFL.IDX PT, R14, R3, RZ, 0x1f ;  /* 0x00001fff030e7589 */ /* 0x0002a400000e0000 */
.L_x_2021:
[----:B--2---:R-:W-:-:S13]  /*13090*/  ISETP.NE.AND P0, PT, R14, RZ, PT ;  /* 0x000000ff0e00720c */ /* 0x004fda0003f05270 */
[----:B------:R-:W-:Y:S05]  /*130a0*/  @P0 BRA `(.L_x_1814) ;  /* 0x0000000000880947 */ /* 0x000fea0003800000 */
[----:B------:R-:W-:-:S03]  /*130b0*/  UMOV UR4, 0xffffffff ;  /* 0xffffffff00047882 */ /* 0x000fc60000000000 */
[----:B------:R-:W-:Y:S05]  /*130c0*/  BRA.DIV UR4, `(.L_x_1979) ;  /* 0x0000001604047947 */ /* 0x000fea000b800000 */
[----:B------:R-:W-:-:S13]  /*130d0*/  ELECT P6, URZ, PT ;  /* 0x00000000003f782f */ /* 0x000fda00038c0000 */
.L_x_2024:
[----:B------:R-:W-:Y:S05]  /*130e0*/  @!P6 BRA `(.L_x_1814) ;  /* 0x000000000078e947 */ /* 0x000fea0003800000 */
[----:B------:R-:W-:-:S06]  /*130f0*/  ULOP3.LUT UR4, UR45, 0x2, URZ, 0xfc, !UPT ;  /* 0x000000022d047892 */ /* 0x000fcc000f8efc3f */
[----:B-1----:R-:W-:-:S05]  /*13100*/  IMAD.U32 R3, RZ, RZ, UR4 ;  /* 0x00000004ff037e24 */ /* 0x002fca000f8e00ff */
[----:B------:R-:W-:-:S13]  /*13110*/  ISETP.NE.AND P2, PT, R3, 0x3, PT ;  /* 0x000000030300780c */ /* 0x000fda0003f45270 */
[----:B------:R-:W-:Y:S05]  /*13120*/  @!P2 BRA `(.L_x_1980) ;  /* 0x000000000004a947 */ /* 0x000fea0003800000 */
[----:B------:R-:W-:Y:S01]  /*13130*/  BPT.TRAP 0x1 ;  /* 0x000000040000795c */ /* 0x000fe20000300000 */
.L_x_1980:
[----:B------:R-:W-:Y:S01]  /*13140*/  VIADD R8, R2, 0x22840 ;  /* 0x0002284002087836 */ /* 0x000fe20000000000 */
[----:B------:R-:W-:Y:S01]  /*13150*/  SHF.L.U32 R4, R0, 0x1f, RZ ;  /* 0x0000001f00047819 */ /* 0x000fe200000006ff */
[C---:B------:R-:W-:Y:S02]  /*13160*/  VIADD R3, R6.reuse, 0x1 ;  /* 0x0000000106037836 */ /* 0x040fe40000000000 */
[----:B------:R-:W-:-:S03]  /*13170*/  IMAD R7, R6, 0x8, R8 ;  /* 0x0000000806077824 */ /* 0x000fc600078e0208 */
[C---:B------:R-:W-:Y:S01]  /*13180*/  ISETP.NE.AND P1, PT, R3.reuse, 0x2, PT ;  /* 0x000000020300780c */ /* 0x040fe20003f25270 */
[----:B------:R-:W1:Y:S03]  /*13190*/  SYNCS.PHASECHK.TRANS64.TRYWAIT P0, [R7+URZ], R4 ;  /* 0x00000004070075a7 */ /* 0x000e66000800017f */
[----:B------:R-:W-:Y:S02]  /*131a0*/  SEL R5, RZ, 0x1, P1 ;  /* 0x00000001ff057807 */ /* 0x000fe40000800000 */
[----:B------:R-:W-:Y:S02]  /*131b0*/  SEL R3, R3, RZ, P1 ;  /* 0x000000ff03037207 */ /* 0x000fe40000800000 */
[----:B------:R-:W-:-:S03]  /*131c0*/  LOP3.LUT R0, R0, R5, RZ, 0x3c, !PT ;  /* 0x0000000500007212 */ /* 0x000fc600078e3cff */
[----:B------:R-:W-:Y:S01]  /*131d0*/  IMAD R5, R3, 0x8, R8 ;  /* 0x0000000803057824 */ /* 0x000fe200078e0208 */
[----:B------:R-:W-:Y:S01]  /*131e0*/  SHF.L.U32 R0, R0, 0x1f, RZ ;  /* 0x0000001f00007819 */ /* 0x000fe200000006ff */
[----:B-1----:R-:W-:Y:S06]  /*131f0*/  @!P0 BRA `(.L_x_1981) ;  /* 0x0000001000d88947 */ /* 0x002fec0003800000 */
.L_x_2025:
[----:B------:R-:W2:Y:S02]  /*13200*/  SYNCS.PHASECHK.TRANS64.TRYWAIT P0, [R5+URZ], R0 ;  /* 0x00000000050075a7 */ /* 0x000ea4000800017f */
[----:B--2---:R-:W-:Y:S05]  /*13210*/  @!P0 BRA `(.L_x_1982) ;  /* 0x0000001000e48947 */ /* 0x004fea0003800000 */
.L_x_2026:
[----:B------:R-:W-:Y:S05]  /*13220*/  @!P2 BRA `(.L_x_1983) ;  /* 0x000000000004a947 */ /* 0x000fea0003800000 */
[----:B------:R-:W-:Y:S01]  /*13230*/  BPT.TRAP 0x1 ;  /* 0x000000040000795c */ /* 0x000fe20000300000 */
.L_x_1983:
[----:B------:R-:W-:-:S04]  /*13240*/  VIADD R2, R2, 0x22860 ;  /* 0x0002286002027836 */ /* 0x000fc80000000000 */
[----:B--2---:R-:W-:-:S04]  /*13250*/  IMAD R5, R6, 0x8, R2 ;  /* 0x0000000806057824 */ /* 0x004fc800078e0202 */
[----:B------:R-:W2:Y:S02]  /*13260*/  SYNCS.PHASECHK.TRANS64.TRYWAIT P0, [R5+URZ], R4 ;  /* 0x00000004050075a7 */ /* 0x000ea4000800017f */
[----:B--2---:R-:W-:Y:S05]  /*13270*/  @!P0 BRA `(.L_x_1984) ;  /* 0x0000001000e08947 */ /* 0x004fea0003800000 */
.L_x_2027:
[----:B------:R-:W-:-:S07]  /*13280*/  IMAD R3, R3, 0x8, R2 ;  /* 0x0000000803037824 */ /* 0x000fce00078e0202 */
.L_x_1985:
[----:B---3--:R3:W4:Y:S02]  /*13290*/  SYNCS.PHASECHK.TRANS64.TRYWAIT P0, [R3+URZ], R0 ;  /* 0x00000000030075a7 */ /* 0x008724000800017f */
[----:B----4-:R-:W-:Y:S05]  /*132a0*/  @!P0 NANOSLEEP.SYNCS 0x989680 ;  /* 0x009896800000895d */ /* 0x010fea0003900000 */
[----:B------:R-:W4:Y:S02]  /*132b0*/  @!P0 SYNCS.PHASECHK.TRANS64 P0, [R3+URZ], R0 ;  /* 0x00000000030085a7 */ /* 0x000f24000800007f */
[----:B----4-:R-:W-:Y:S05]  /*132c0*/  @!P0 BRA `(.L_x_1985) ;  /* 0xfffffffc00f08947 */ /* 0x010fea000383ffff */
.L_x_1814:
[----:B------:R-:W-:Y:S05]  /*132d0*/  BSYNC B6 ;  /* 0x0000000000067941 */ /* 0x000fea0003800000 */
.L_x_1811:
[----:B------:R-:W-:Y:S05]  /*132e0*/  EXIT ;  /* 0x000000000000794d */ /* 0x000fea0003800000 */
.L_x_1824:
[----:B0-----:R-:W-:-:S04]  /*132f0*/  IMAD.U32 R3, RZ, RZ, UR38 ;  /* 0x00000026ff037e24 */ /* 0x001fc8000f8e00ff */
[----:B------:R0:W1:Y:S03]  /*13300*/  SYNCS.PHASECHK.TRANS64.TRYWAIT P0, [R3+URZ+0x22800], R12 ;  /* 0x0228000c030075a7 */ /* 0x000066000800017f */
[----:B-1----:R-:W-:Y:S05]  /*13310*/  @!P0 NANOSLEEP.SYNCS 0x989680 ;  /* 0x009896800000895d */ /* 0x002fea0003900000 */
[----:B------:R-:W1:Y:S02]  /*13320*/  @!P0 SYNCS.PHASECHK.TRANS64 P0, [R3+URZ+0x22800], R12 ;  /* 0x0228000c030085a7 */ /* 0x000e64000800007f */
[----:B-1----:R-:W-:Y:S05]  /*13330*/  @!P0 BRA `(.L_x_1824) ;  /* 0xfffffffc00ec8947 */ /* 0x002fea000383ffff */
[----:B------:R-:W-:Y:S05]  /*13340*/  BRA `(.L_x_1986) ;  /* 0xfffffee400987947 */ /* 0x000fea000383ffff */
.L_x_1828:
[----:B0-----:R-:W-:-:S04]  /*13350*/  IMAD.U32 R3, RZ, RZ, UR38 ;  /* 0x00000026ff037e24 */ /* 0x001fc8000f8e00ff */
[----:B------:R0:W1:Y:S03]  /*13360*/  SYNCS.PHASECHK.TRANS64.TRYWAIT P0, [R3+URZ+0x22830], R12 ;  /* 0x0228300c030075a7 */ /* 0x000066000800017f */
[----:B-1----:R-:W-:Y:S05]  /*13370*/  @!P0 NANOSLEEP.SYNCS 0x989680 ;  /* 0x009896800000895d */ /* 0x002fea0003900000 */
[----:B------:R-:W1:Y:S02]  /*13380*/  @!P0 SYNCS.PHASECHK.TRANS64 P0, [R3+URZ+0x22830], R12 ;  /* 0x0228300c030085a7 */ /* 0x000e64000800007f */
[----:B-1----:R-:W-:Y:S05]  /*13390*/  @!P0 BRA `(.L_x_1828) ;  /* 0xfffffffc00ec8947 */ /* 0x002fea000383ffff */
[----:B------:R-:W-:Y:S05]  /*133a0*/  BRA `(.L_x_1827) ;  /* 0xfffffee400b87947 */ /* 0x000fea000383ffff */
.L_x_1840:
[----:B0-----:R0:W1:Y:S02]  /*133b0*/  SYNCS.PHASECHK.TRANS64.TRYWAIT P1, [R9+URZ+0x22850], R12 ;  /* 0x0228500c090075a7 */ /* 0x001064000802017f */
[----:B-1----:R-:W-:Y:S05]  /*133c0*/  @!P1 NANOSLEEP.SYNCS 0x989680 ;  /* 0x009896800000995d */ /* 0x002fea0003900000 */
[----:B------:R-:W1:Y:S02]  /*133d0*/  @!P1 SYNCS.PHASECHK.TRANS64 P1, [R9+URZ+0x22850], R12 ;  /* 0x0228500c090095a7 */ /* 0x000e64000802007f */
[----:B-1----:R-:W-:Y:S05]  /*133e0*/  @!P1 BRA `(.L_x_1840) ;  /* 0xfffffffc00f09947 */ /* 0x002fea000383ffff */
[----:B------:R-:W-:Y:S05]  /*133f0*/  BRA `(.L_x_1839) ;  /* 0xffffff0800d87947 */ /* 0x000fea000383ffff */
.L_x_1848:
[----:B-1----:R-:W-:-:S04]  /*13400*/  IMAD.U32 R4, RZ, RZ, UR31 ;  /* 0x0000001fff047e24 */ /* 0x002fc8000f8e00ff */
[----:B------:R1:W2:Y:S03]  /*13410*/  SYNCS.PHASECHK.TRANS64.TRYWAIT P1, [R4+URZ+0x22830], R13 ;  /* 0x0228300d040075a7 */ /* 0x0002a6000802017f */
[----:B--2---:R-:W-:Y:S05]  /*13420*/  @!P1 NANOSLEEP.SYNCS 0x989680 ;  /* 0x009896800000995d */ /* 0x004fea0003900000 */
[----:B------:R-:W2:Y:S02]  /*13430*/  @!P1 SYNCS.PHASECHK.TRANS64 P1, [R4+URZ+0x22830], R13 ;  /* 0x0228300d040095a7 */ /* 0x000ea4000802007f */
[----:B--2---:R-:W-:Y:S05]  /*13440*/  @!P1 BRA `(.L_x_1848) ;  /* 0xfffffffc00ec9947 */ /* 0x004fea000383ffff */
[----:B------:R-:W-:Y:S05]  /*13450*/  BRA `(.L_x_1847) ;  /* 0xffffff1000707947 */ /* 0x000fea000383ffff */
.L_x_1860:
[----:B-1----:R1:W2:Y:S02]  /*13460*/  SYNCS.PHASECHK.TRANS64.TRYWAIT P1, [R12+URZ+0x22850], R13 ;  /* 0x0228500d0c0075a7 */ /* 0x0022a4000802017f */
[----:B--2---:R-:W-:Y:S05]  /*13470*/  @!P1 NANOSLEEP.SYNCS 0x989680 ;  /* 0x009896800000995d */ /* 0x004fea0003900000 */
[----:B------:R-:W2:Y:S02]  /*13480*/  @!P1 SYNCS.PHASECHK.TRANS64 P1, [R12+URZ+0x22850], R13 ;  /* 0x0228500d0c0095a7 */ /* 0x000ea4000802007f */
[----:B--2---:R-:W-:Y:S05]  /*13490*/  @!P1 BRA `(.L_x_1860) ;  /* 0xfffffffc00f09947 */ /* 0x004fea000383ffff */
[----:B------:R-:W-:Y:S05]  /*134a0*/  BRA `(.L_x_1859) ;  /* 0xffffff3c00447947 */ /* 0x000fea000383ffff */
.L_x_1869:
[----:B-1----:R-:W-:-:S04]  /*134b0*/  IMAD.U32 R13, RZ, RZ, UR27 ;  /* 0x0000001bff0d7e24 */ /* 0x002fc8000f8e00ff */
[----:B------:R1:W3:Y:S03]  /*134c0*/  SYNCS.PHASECHK.TRANS64.TRYWAIT P2, [R13+URZ+0x22830], R8 ;  /* 0x022830080d0075a7 */ /* 0x0002e6000804017f */
[----:B---3--:R-:W-:Y:S05]  /*134d0*/  @!P2 NANOSLEEP.SYNCS 0x989680 ;  /* 0x009896800000a95d */ /* 0x008fea0003900000 */
[----:B------:R-:W3:Y:S02]  /*134e0*/  @!P2 SYNCS.PHASECHK.TRANS64 P2, [R13+URZ+0x22830], R8 ;  /* 0x022830080d00a5a7 */ /* 0x000ee4000804007f */
[----:B---3--:R-:W-:Y:S05]  /*134f0*/  @!P2 BRA `(.L_x_1869) ;  /* 0xfffffffc00eca947 */ /* 0x008fea000383ffff */
[----:B------:R-:W-:Y:S05]  /*13500*/  BRA `(.L_x_1868) ;  /* 0xffffff4000f87947 */ /* 0x000fea000383ffff */
.L_x_1873:
[----:B0-----:R0:W1:Y:S02]  /*13510*/  SYNCS.PHASECHK.TRANS64.TRYWAIT P2, [R179+URZ+0x22850], R8 ;  /* 0x02285008b30075a7 */ /* 0x001064000804017f */
[----:B-1----:R-:W-:Y:S05]  /*13520*/  @!P2 NANOSLEEP.SYNCS 0x989680 ;  /* 0x009896800000a95d */ /* 0x002fea0003900000 */
[----:B------:R-:W1:Y:S02]  /*13530*/  @!P2 SYNCS.PHASECHK.TRANS64 P2, [R179+URZ+0x22850], R8 ;  /* 0x02285008b300a5a7 */ /* 0x000e64000804007f */
[----:B-1----:R-:W-:Y:S05]  /*13540*/  @!P2 BRA `(.L_x_1873) ;  /* 0xfffffffc00f0a947 */ /* 0x002fea000383ffff */
[----:B------:R-:W-:Y:S05]  /*13550*/  BRA `(.L_x_1872) ;  /* 0xffffff5c00187947 */ /* 0x000fea000383ffff */
.L_x_1879:
[----:B--2---:R-:W-:-:S04]  /*13560*/  IMAD.U32 R0, RZ, RZ, UR30 ;  /* 0x0000001eff007e24 */ /* 0x004fc8000f8e00ff */
[----:B------:R2:W3:Y:S03]  /*13570*/  SYNCS.PHASECHK.TRANS64.TRYWAIT P1, [R0+URZ+0x22830], R11 ;  /* 0x0228300b000075a7 */ /* 0x0004e6000802017f */
[----:B---3--:R-:W-:Y:S05]  /*13580*/  @!P1 NANOSLEEP.SYNCS 0x989680 ;  /* 0x009896800000995d */ /* 0x008fea0003900000 */
[----:B------:R-:W3:Y:S02]  /*13590*/  @!P1 SYNCS.PHASECHK.TRANS64 P1, [R0+URZ+0x22830], R11 ;  /* 0x0228300b000095a7 */ /* 0x000ee4000802007f */
[----:B---3--:R-:W-:Y:S05]  /*135a0*/  @!P1 BRA `(.L_x_1879) ;  /* 0xfffffffc00ec9947 */ /* 0x008fea000383ffff */
[----:B------:R-:W-:Y:S05]  /*135b0*/  BRA `(.L_x_1878) ;  /* 0xffffff6000187947 */ /* 0x000fea000383ffff */
.L_x_1891:
[----:B-1----:R1:W2:Y:S02]  /*135c0*/  SYNCS.PHASECHK.TRANS64.TRYWAIT P1, [R8+URZ+0x22850], R11 ;  /* 0x0228500b080075a7 */ /* 0x0022a4000802017f */
[----:B--2---:R-:W-:Y:S05]  /*135d0*/  @!P1 NANOSLEEP.SYNCS 0x989680 ;  /* 0x009896800000995d */ /* 0x004fea0003900000 */
[----:B------:R-:W2:Y:S02]  /*135e0*/  @!P1 SYNCS.PHASECHK.TRANS64 P1, [R8+URZ+0x22850], R11 ;  /* 0x0228500b080095a7 */ /* 0x000ea4000802007f */
[----:B--2---:R-:W-:Y:S05]  /*135f0*/  @!P1 BRA `(.L_x_1891) ;  /* 0xfffffffc00f09947 */ /* 0x004fea000383ffff */
[----:B------:R-:W-:Y:S05]  /*13600*/  BRA `(.L_x_1890) ;  /* 0xffffff8800e07947 */ /* 0x000fea000383ffff */
.L_x_1909:
[----:B------:R-:W-:Y:S02]  /*13610*/  IMAD.MOV.U32 R13, RZ, RZ, R6 ;  /* 0x000000ffff0d7224 */ /* 0x000fe400078e0006 */
[----:B------:R-:W-:Y:S02]  /*13620*/  IMAD.MOV.U32 R12, RZ, RZ, RZ ;  /* 0x000000ffff0c7224 */ /* 0x000fe400078e00ff */
[----:B------:R-:W-:Y:S02]  /*13630*/  IMAD.MOV.U32 R11, RZ, RZ, 0x1f ;  /* 0x0000001fff0b7424 */ /* 0x000fe400078e00ff */
[----:B------:R-:W-:-:S07]  /*13640*/  IMAD.MOV.U32 R15, RZ, RZ, -0x1 ;  /* 0xffffffffff0f7424 */ /* 0x000fce00078e00ff */
[----:B------:R-:W-:Y:S05]  /*13650*/  WARPSYNC.COLLECTIVE R15, `(.L_x_1987) ;  /* 0x000000000f087348 */ /* 0x000fea0003c00000 */
[----:B------:R0:W1:Y:S02]  /*13660*/  SHFL.IDX P6, R14, R13, R12, R11 ;  /* 0x0000000c0d0e7389 */ /* 0x00006400000c000b */
[----:B01----:R-:W-:Y:S01]  /*13670*/  ENDCOLLECTIVE ;  /* 0x000000000000791b */ /* 0x003fe20003800000 */
.L_x_1987:
[----:B------:R-:W-:Y:S05]  /*13680*/  BRA `(.L_x_1988) ;  /* 0xffffffc800f87947 */ /* 0x000fea000383ffff */
.L_x_1911:
[----:B------:R-:W-:Y:S01]  /*13690*/  BSSY B0, `(.L_x_1989) ;  /* 0x0000006000007945 */ /* 0x000fe20003800000 */
[----:B------:R-:W-:-:S07]  /*136a0*/  IMAD.MOV.U32 R15, RZ, RZ, -0x1 ;  /* 0xffffffffff0f7424 */ /* 0x000fce00078e00ff */
[----:B0-----:R-:W-:Y:S05]  /*136b0*/  WARPSYNC.COLLECTIVE R15, `(.L_x_1990) ;  /* 0x000000000f0c7348 */ /* 0x001fea0003c00000 */
[----:B------:R-:W-:Y:S02]  /*136c0*/  ELECT P6, UR62, PT ;  /* 0x00000000003e782f */ /* 0x000fe400038c0000 */
[----:B------:R-:W-:Y:S01]  /*136d0*/  MOV R14, UR62 ;  /* 0x0000003e000e7c02 */ /* 0x000fe20008000f00 */
[----:B0-----:R-:W-:Y:S10]  /*136e0*/  ENDCOLLECTIVE ;  /* 0x000000000000791b */ /* 0x001ff40003800000 */
.L_x_1990:
[----:B------:R-:W-:Y:S05]  /*136f0*/  BSYNC B0 ;  /* 0x0000000000007941 */ /* 0x000fea0003800000 */
.L_x_1989:
[----:B------:R-:W-:Y:S05]  /*13700*/  BRA `(.L_x_1991) ;  /* 0xffffffc800fc7947 */ /* 0x000fea000383ffff */
.L_x_1913:
[----:B0-----:R-:W-:-:S04]  /*13710*/  IMAD.U32 R3, RZ, RZ, UR38 ;  /* 0x00000026ff037e24 */ /* 0x001fc8000f8e00ff */
[----:B------:R0:W1:Y:S03]  /*13720*/  SYNCS.PHASECHK.TRANS64.TRYWAIT P0, [R3+URZ+0x22840], R0 ;  /* 0x02284000030075a7 */ /* 0x000066000800017f */
[----:B-1----:R-:W-:Y:S05]  /*13730*/  @!P0 NANOSLEEP.SYNCS 0x989680 ;  /* 0x009896800000895d */ /* 0x002fea0003900000 */
[----:B------:R-:W1:Y:S02]  /*13740*/  @!P0 SYNCS.PHASECHK.TRANS64 P0, [R3+URZ+0x22840], R0 ;  /* 0x02284000030085a7 */ /* 0x000e64000800007f */
[----:B-1----:R-:W-:Y:S05]  /*13750*/  @!P0 BRA `(.L_x_1913) ;  /* 0xfffffffc00ec8947 */ /* 0x002fea000383ffff */
[----:B------:R-:W-:Y:S05]  /*13760*/  BRA `(.L_x_1992) ;  /* 0xffffffcc005c7947 */ /* 0x000fea000383ffff */
.L_x_1916:
[----:B------:R-:W-:Y:S02]  /*13770*/  IMAD.MOV.U32 R13, RZ, RZ, R7 ;  /* 0x000000ffff0d7224 */ /* 0x000fe400078e0007 */
[----:B------:R-:W-:Y:S02]  /*13780*/  IMAD.MOV.U32 R12, RZ, RZ, RZ ;  /* 0x000000ffff0c7224 */ /* 0x000fe400078e00ff */
[----:B------:R-:W-:Y:S02]  /*13790*/  IMAD.MOV.U32 R11, RZ, RZ, 0x181f ;  /* 0x0000181fff0b7424 */ /* 0x000fe400078e00ff */
[----:B------:R-:W-:Y:S02]  /*137a0*/  IMAD.MOV.U32 R15, RZ, RZ, -0x1 ;  /* 0xffffffffff0f7424 */ /* 0x000fe400078e00ff */
[----:B------:R-:W-:-:S07]  /*137b0*/  VIADD R4, R4, UR40 ;  /* 0x0000002804047c36 */ /* 0x000fce0008000000 */
[----:B------:R-:W-:Y:S05]  /*137c0*/  WARPSYNC.COLLECTIVE R15, `(.L_x_1993) ;  /* 0x000000000f087348 */ /* 0x000fea0003c00000 */
[----:B------:R0:W1:Y:S02]  /*137d0*/  SHFL.IDX P6, R14, R13, R12, R11 ;  /* 0x0000000c0d0e7389 */ /* 0x00006400000c000b */
[----:B01----:R-:W-:Y:S01]  /*137e0*/  ENDCOLLECTIVE ;  /* 0x000000000000791b */ /* 0x003fe20003800000 */
.L_x_1993:
[----:B------:R-:W-:Y:S02]  /*137f0*/  VIADD R10, R4, 0x10 ;  /* 0x00000010040a7836 */ /* 0x000fe40000000000 */
[----:B------:R-:W-:Y:S02]  /*13800*/  IMAD.MOV.U32 R13, RZ, RZ, R0 ;  /* 0x000000ffff0d7224 */ /* 0x000fe400078e0000 */
[----:B------:R-:W-:-:S07]  /*13810*/  IMAD.MOV.U32 R2, RZ, RZ, R14 ;  /* 0x000000ffff027224 */ /* 0x000fce00078e000e */
[----:B------:R-:W-:Y:S05]  /*13820*/  WARPSYNC.COLLECTIVE R15, `(.L_x_1994) ;  /* 0x000000000f087348 */ /* 0x000fea0003c00000 */
[----:B------:R0:W1:Y:S02]  /*13830*/  SHFL.IDX P6, R14, R13, R12, R11 ;  /* 0x0000000c0d0e7389 */ /* 0x00006400000c000b */
[----:B01----:R-:W-:Y:S01]  /*13840*/  ENDCOLLECTIVE ;  /* 0x000000000000791b */ /* 0x003fe20003800000 */
.L_x_1994:
        /* <DEDUP_REMOVED lines=12> */
.L_x_1995:
        /* <DEDUP_REMOVED lines=11> */
.L_x_1996:
[----:B------:R-:W-:Y:S02]  /*139c0*/  IMAD.MOV.U32 R13, RZ, RZ, R7 ;  /* 0x000000ffff0d7224 */ /* 0x000fe400078e0007 */
[----:B------:R-:W-:Y:S01]  /*139d0*/  IMAD.MOV.U32 R12, RZ, RZ, 0x2 ;  /* 0x00000002ff0c7424 */ /* 0x000fe200078e00ff */
[----:B------:R-:W-:Y:S01]  /*139e0*/  @!P1 LEA R2, P2, R8, R14, 0x1 ;  /* 0x0000000e08029211 */ /* 0x000fe200078408ff */
[----:B------:R-:W-:-:S04]  /*139f0*/  VIADD R14, R4, 0x20 ;  /* 0x00000020040e7836 */ /* 0x000fc80000000000 */
[----:B------:R-:W-:-:S05]  /*13a00*/  @!P1 IMAD.X R3, RZ, RZ, R9, P2 ;  /* 0x000000ffff039224 */ /* 0x000fca00010e0609 */
        /* <DEDUP_REMOVED lines=8> */
.L_x_1997:
[----:B------:R-:W-:Y:S01]  /*13a90*/  VIADD R10, R4, 0x30 ;  /* 0x00000030040a7836 */ /* 0x000fe20000000000 */
[----:B------:R-:W-:Y:S01]  /*13aa0*/  @!P1 LEA R21, R6, UR38, 0x1 ;  /* 0x0000002606159c11 */ /* 0x000fe2000f8e08ff */
[----:B------:R-:W-:Y:S02]  /*13ab0*/  IMAD.MOV.U32 R13, RZ, RZ, R0 ;  /* 0x000000ffff0d7224 */ /* 0x000fe400078e0000 */
[----:B------:R-:W-:-:S07]  /*13ac0*/  IMAD.MOV.U32 R9, RZ, RZ, R14 ;  /* 0x000000ffff097224 */ /* 0x000fce00078e000e */
[----:B------:R-:W-:Y:S05]  /*13ad0*/  WARPSYNC.COLLECTIVE R15, `(.L_x_1998) ;  /* 0x000000000f087348 */ /* 0x000fea0003c00000 */
[----:B------:R0:W1:Y:S02]  /*13ae0*/  SHFL.IDX P6, R14, R13, R12, R11 ;  /* 0x0000000c0d0e7389 */ /* 0x00006400000c000b */
[----:B01----:R-:W-:Y:S01]  /*13af0*/  ENDCOLLECTIVE ;  /* 0x000000000000791b */ /* 0x003fe20003800000 */
.L_x_1998:
[----:B------:R-:W-:Y:S02]  /*13b00*/  IMAD.MOV.U32 R13, RZ, RZ, R7 ;  /* 0x000000ffff0d7224 */ /* 0x000fe400078e0007 */
[----:B------:R-:W-:Y:S01]  /*13b10*/  IMAD.MOV.U32 R12, RZ, RZ, 0x3 ;  /* 0x00000003ff0c7424 */ /* 0x000fe200078e00ff */
[----:B------:R-:W-:-:S13]  /*13b20*/  @!P1 LEA R2, P2, R8, R14, 0x1 ;  /* 0x0000000e08029211 */ /* 0x000fda00078408ff */
[----:B------:R-:W-:Y:S05]  /*13b30*/  WARPSYNC.COLLECTIVE R15, `(.L_x_1999) ;  /* 0x000000000f087348 */ /* 0x000fea0003c00000 */
[----:B------:R0:W1:Y:S02]  /*13b40*/  SHFL.IDX P6, R14, R13, R12, R11 ;  /* 0x0000000c0d0e7389 */ /* 0x00006400000c000b */
[----:B01----:R-:W-:Y:S01]  /*13b50*/  ENDCOLLECTIVE ;  /* 0x000000000000791b */ /* 0x003fe20003800000 */
.L_x_1999:
[----:B------:R-:W-:-:S05]  /*13b60*/  @!P1 IMAD.X R3, RZ, RZ, R9, P2 ;  /* 0x000000ffff039224 */ /* 0x000fca00010e0609 */
        /* <DEDUP_REMOVED lines=11> */
.L_x_2000:
        /* <DEDUP_REMOVED lines=13> */
.L_x_2001:
[----:B------:R-:W-:Y:S01]  /*13cf0*/  VIADD R10, R4, 0x50 ;  /* 0x00000050040a7836 */ /* 0x000fe20000000000 */
[----:B------:R-:W-:Y:S01]  /*13d00*/  @!P1 LEA R21, R6, UR38, 0x1 ;  /* 0x0000002606159c11 */ /* 0x000fe2000f8e08ff */
[----:B------:R-:W-:Y:S02]  /*13d10*/  IMAD.MOV.U32 R13, RZ, RZ, R0 ;  /* 0x000000ffff0d7224 */ /* 0x000fe400078e0000 */
[----:B------:R-:W-:-:S07]  /*13d20*/  IMAD.MOV.U32 R9, RZ, RZ, R14 ;  /* 0x000000ffff097224 */ /* 0x000fce00078e000e */
[----:B------:R-:W-:Y:S05]  /*13d30*/  WARPSYNC.COLLECTIVE R15, `(.L_x_2002) ;  /* 0x000000000f087348 */ /* 0x000fea0003c00000 */
[----:B------:R0:W1:Y:S02]  /*13d40*/  SHFL.IDX P6, R14, R13, R12, R11 ;  /* 0x0000000c0d0e7389 */ /* 0x00006400000c000b */
[----:B01----:R-:W-:Y:S01]  /*13d50*/  ENDCOLLECTIVE ;  /* 0x000000000000791b */ /* 0x003fe20003800000 */
.L_x_2002:
[----:B------:R-:W-:Y:S02]  /*13d60*/  IMAD.MOV.U32 R13, RZ, RZ, R7 ;  /* 0x000000ffff0d7224 */ /* 0x000fe400078e0007 */
[----:B------:R-:W-:Y:S01]  /*13d70*/  IMAD.MOV.U32 R12, RZ, RZ, 0x5 ;  /* 0x00000005ff0c7424 */ /* 0x000fe200078e00ff */
[----:B------:R-:W-:-:S13]  /*13d80*/  @!P1 LEA R2, P2, R8, R14, 0x1 ;  /* 0x0000000e08029211 */ /* 0x000fda00078408ff */
[----:B------:R-:W-:Y:S05]  /*13d90*/  WARPSYNC.COLLECTIVE R15, `(.L_x_2003) ;  /* 0x000000000f087348 */ /* 0x000fea0003c00000 */
[----:B------:R0:W1:Y:S02]  /*13da0*/  SHFL.IDX P6, R14, R13, R12, R11 ;  /* 0x0000000c0d0e7389 */ /* 0x00006400000c000b */
[----:B01----:R-:W-:Y:S01]  /*13db0*/  ENDCOLLECTIVE ;  /* 0x000000000000791b */ /* 0x003fe20003800000 */
.L_x_2003:
        /* <DEDUP_REMOVED lines=12> */
.L_x_2004:
[----:B------:R-:W-:Y:S02]  /*13e80*/  IMAD.MOV.U32 R13, RZ, RZ, R7 ;  /* 0x000000ffff0d7224 */ /* 0x000fe400078e0007 */
[----:B------:R-:W-:Y:S01]  /*13e90*/  IMAD.MOV.U32 R12, RZ, RZ, 0x6 ;  /* 0x00000006ff0c7424 */ /* 0x000fe200078e00ff */
[----:B------:R-:W-:-:S13]  /*13ea0*/  @!P1 LEA R2, P2, R8, R14, 0x1 ;  /* 0x0000000e08029211 */ /* 0x000fda00078408ff */
[----:B------:R-:W-:Y:S05]  /*13eb0*/  WARPSYNC.COLLECTIVE R15, `(.L_x_2005) ;  /* 0x000000000f087348 */ /* 0x000fea0003c00000 */
[----:B------:R0:W1:Y:S02]  /*13ec0*/  SHFL.IDX P6, R14, R13, R12, R11 ;  /* 0x0000000c0d0e7389 */ /* 0x00006400000c000b */
[----:B01----:R-:W-:Y:S01]  /*13ed0*/  ENDCOLLECTIVE ;  /* 0x000000000000791b */ /* 0x003fe20003800000 */
.L_x_2005:
[----:B------:R-:W-:-:S05]  /*13ee0*/  @!P1 IMAD.X R3, RZ, RZ, R9, P2 ;  /* 0x000000ffff039224 */ /* 0x000fca00010e0609 */
[----:B------:R-:W-:Y:S01]  /*13ef0*/  @!PT LDS RZ, [RZ] ;  /* 0x00000000fffff984 */ /* 0x000fe20000000800 */
[----:B------:R-:W-:Y:S01]  /*13f00*/  @!PT LDS RZ, [RZ] ;  /* 0x00000000fffff984 */ /* 0x000fe20000000800 */
[----:B------:R-:W-:Y:S01]  /*13f10*/  @!PT LDS RZ, [RZ] ;  /* 0x00000000fffff984 */ /* 0x000fe20000000800 */
[----:B------:R0:W-:Y:S01]  /*13f20*/  @!P1 LDGSTS.E.BYPASS.LTC128B.128 [R10+0x1ac00], desc[UR48][R2.64], !P0 ;  /* 0x1ac00000020a9fae */ /* 0x0001e2000c101d70 */
[----:B------:R-:W-:Y:S02]  /*13f30*/  IMAD.MOV.U32 R13, RZ, RZ, R0 ;  /* 0x000000ffff0d7224 */ /* 0x000fe400078e0000 */
[----:B0-----:R-:W-:Y:S02]  /*13f40*/  VIADD R2, R4, 0x60 ;  /* 0x0000006004027836 */ /* 0x001fe40000000000 */
[----:B------:R-:W-:-:S03]  /*13f50*/  IMAD.MOV.U32 R9, RZ, RZ, R14 ;  /* 0x000000ffff097224 */ /* 0x000fc600078e000e */
[----:B------:R-:W-:-:S13]  /*13f60*/  ISETP.GE.AND P1, PT, R2, R5, PT ;  /* 0x000000050200720c */ /* 0x000fda0003f26270 */
[----:B------:R-:W-:Y:S05]  /*13f70*/  WARPSYNC.COLLECTIVE R15, `(.L_x_2006) ;  /* 0x000000000f087348 */ /* 0x000fea0003c00000 */
[----:B------:R0:W1:Y:S02]  /*13f80*/  SHFL.IDX P6, R14, R13, R12, R11 ;  /* 0x0000000c0d0e7389 */ /* 0x00006400000c000b */
[----:B01----:R-:W-:Y:S01]  /*13f90*/  ENDCOLLECTIVE ;  /* 0x000000000000791b */ /* 0x003fe20003800000 */
.L_x_2006:
[----:B------:R-:W-:Y:S02]  /*13fa0*/  IMAD.MOV.U32 R13, RZ, RZ, R7 ;  /* 0x000000ffff0d7224 */ /* 0x000fe400078e0007 */
[----:B------:R-:W-:Y:S01]  /*13fb0*/  IMAD.MOV.U32 R12, RZ, RZ, 0x7 ;  /* 0x00000007ff0c7424 */ /* 0x000fe200078e00ff */
[----:B------:R-:W-:-:S13]  /*13fc0*/  @!P1 LEA R2, P2, R8, R14, 0x1 ;  /* 0x0000000e08029211 */ /* 0x000fda00078408ff */
[----:B------:R-:W-:Y:S05]  /*13fd0*/  WARPSYNC.COLLECTIVE R15, `(.L_x_2007) ;  /* 0x000000000f087348 */ /* 0x000fea0003c00000 */
[----:B------:R0:W1:Y:S02]  /*13fe0*/  SHFL.IDX P6, R14, R13, R12, R11 ;  /* 0x0000000c0d0e7389 */ /* 0x00006400000c000b */
[----:B01----:R-:W-:Y:S01]  /*13ff0*/  ENDCOLLECTIVE ;  /* 0x000000000000791b */ /* 0x003fe20003800000 */
.L_x_2007:
[----:B------:R-:W-:Y:S01]  /*14000*/  @!P1 IMAD.X R3, RZ, RZ, R9, P2 ;  /* 0x000000ffff039224 */ /* 0x000fe200010e0609 */
[----:B------:R-:W-:-:S05]  /*14010*/  @!P1 LEA R9, R6, UR38, 0x1 ;  /* 0x0000002606099c11 */ /* 0x000fca000f8e08ff */
        /* <DEDUP_REMOVED lines=9> */
.L_x_2008:
[----:B------:R-:W-:Y:S05]  /*140b0*/  BRA `(.L_x_2009) ;  /* 0xffffffcc008c7947 */ /* 0x000fea000383ffff */
.L_x_1917:
[----:B0-----:R-:W-:-:S04]  /*140c0*/  IMAD.U32 R3, RZ, RZ, UR38 ;  /* 0x00000026ff037e24 */ /* 0x001fc8000f8e00ff */
[----:B------:R0:W1:Y:S03]  /*140d0*/  SYNCS.PHASECHK.TRANS64.TRYWAIT P0, [R3+URZ+0x22820], R4 ;  /* 0x02282004030075a7 */ /* 0x000066000800017f */
[----:B-1----:R-:W-:Y:S05]  /*140e0*/  @!P0 NANOSLEEP.SYNCS 0x989680 ;  /* 0x009896800000895d */ /* 0x002fea0003900000 */
[----:B------:R-:W1:Y:S02]  /*140f0*/  @!P0 SYNCS.PHASECHK.TRANS64 P0, [R3+URZ+0x22820], R4 ;  /* 0x02282004030085a7 */ /* 0x000e64000800007f */
[----:B-1----:R-:W-:Y:S05]  /*14100*/  @!P0 BRA `(.L_x_1917) ;  /* 0xfffffffc00ec8947 */ /* 0x002fea000383ffff */
[----:B------:R-:W-:Y:S05]  /*14110*/  BRA `(.L_x_2010) ;  /* 0xffffffcc00bc7947 */ /* 0x000fea000383ffff */
.L_x_1920:
[----:B0-----:R-:W-:-:S04]  /*14120*/  IMAD.U32 R3, RZ, RZ, UR38 ;  /* 0x00000026ff037e24 */ /* 0x001fc8000f8e00ff */
[----:B------:R0:W1:Y:S03]  /*14130*/  SYNCS.PHASECHK.TRANS64.TRYWAIT P0, [R3+URZ+0x22860], R4 ;  /* 0x02286004030075a7 */ /* 0x000066000800017f */
[----:B-1----:R-:W-:Y:S05]  /*14140*/  @!P0 NANOSLEEP.SYNCS 0x989680 ;  /* 0x009896800000895d */ /* 0x002fea0003900000 */
[----:B------:R-:W1:Y:S02]  /*14150*/  @!P0 SYNCS.PHASECHK.TRANS64 P0, [R3+URZ+0x22860], R4 ;  /* 0x02286004030085a7 */ /* 0x000e64000800007f */
[----:B-1----:R-:W-:Y:S05]  /*14160*/  @!P0 BRA `(.L_x_1920) ;  /* 0xfffffffc00ec8947 */ /* 0x002fea000383ffff */
[----:B------:R-:W-:Y:S05]  /*14170*/  BRA `(.L_x_2011) ;  /* 0xffffffcc00c87947 */ /* 0x000fea000383ffff */
.L_x_1932:
[----:B-1----:R-:W-:-:S04]  /*14180*/  IMAD.U32 R3, RZ, RZ, UR38 ;  /* 0x00000026ff037e24 */ /* 0x002fc8000f8e00ff */
[----:B------:R1:W2:Y:S03]  /*14190*/  SYNCS.PHASECHK.TRANS64.TRYWAIT P0, [R3+URZ+0x22848], R2 ;  /* 0x02284802030075a7 */ /* 0x0002a6000800017f */
[----:B--2---:R-:W-:Y:S05]  /*141a0*/  @!P0 NANOSLEEP.SYNCS 0x989680 ;  /* 0x009896800000895d */ /* 0x004fea0003900000 */
[----:B------:R-:W2:Y:S02]  /*141b0*/  @!P0 SYNCS.PHASECHK.TRANS64 P0, [R3+URZ+0x22848], R2 ;  /* 0x02284802030085a7 */ /* 0x000ea4000800007f */
[----:B--2---:R-:W-:Y:S05]  /*141c0*/  @!P0 BRA `(.L_x_1932) ;  /* 0xfffffffc00ec8947 */ /* 0x004fea000383ffff */
[----:B------:R-:W-:Y:S05]  /*141d0*/  BRA `(.L_x_2012) ;  /* 0xffffffd400c07947 */ /* 0x000fea000383ffff */
.L_x_1937:
[----:B01----:R-:W-:-:S04]  /*141e0*/  IMAD.U32 R3, RZ, RZ, UR38 ;  /* 0x00000026ff037e24 */ /* 0x003fc8000f8e00ff */
[----:B------:R0:W1:Y:S03]  /*141f0*/  SYNCS.PHASECHK.TRANS64.TRYWAIT P0, [R3+URZ+0x22868], R2 ;  /* 0x02286802030075a7 */ /* 0x000066000800017f */
[----:B-1----:R-:W-:Y:S05]  /*14200*/  @!P0 NANOSLEEP.SYNCS 0x989680 ;  /* 0x009896800000895d */ /* 0x002fea0003900000 */
[----:B------:R-:W1:Y:S02]  /*14210*/  @!P0 SYNCS.PHASECHK.TRANS64 P0, [R3+URZ+0x22868], R2 ;  /* 0x02286802030085a7 */ /* 0x000e64000800007f */
[----:B-1----:R-:W-:Y:S05]  /*14220*/  @!P0 BRA `(.L_x_1937) ;  /* 0xfffffffc00ec8947 */ /* 0x002fea000383ffff */
[----:B------:R-:W-:Y:S05]  /*14230*/  BRA `(.L_x_2013) ;  /* 0xffffffd800207947 */ /* 0x000fea000383ffff */
.L_x_1948:
[----:B-1----:R-:W-:-:S04]  /*14240*/  IMAD.U32 R3, RZ, RZ, UR38 ;  /* 0x00000026ff037e24 */ /* 0x002fc8000f8e00ff */
[----:B------:R1:W2:Y:S03]  /*14250*/  SYNCS.PHASECHK.TRANS64.TRYWAIT P0, [R3+URZ+0x22840], R2 ;  /* 0x02284002030075a7 */ /* 0x0002a6000800017f */
[----:B--2---:R-:W-:Y:S05]  /*14260*/  @!P0 NANOSLEEP.SYNCS 0x989680 ;  /* 0x009896800000895d */ /* 0x004fea0003900000 */
[----:B------:R-:W2:Y:S02]  /*14270*/  @!P0 SYNCS.PHASECHK.TRANS64 P0, [R3+URZ+0x22840], R2 ;  /* 0x02284002030085a7 */ /* 0x000ea4000800007f */
[----:B--2---:R-:W-:Y:S05]  /*14280*/  @!P0 BRA `(.L_x_1948) ;  /* 0xfffffffc00ec8947 */ /* 0x004fea000383ffff */
[----:B------:R-:W-:Y:S05]  /*14290*/  BRA `(.L_x_2014) ;  /* 0xffffffdc009c7947 */ /* 0x000fea000383ffff */
.L_x_1953:
[----:B01----:R-:W-:-:S04]  /*142a0*/  IMAD.U32 R3, RZ, RZ, UR38 ;  /* 0x00000026ff037e24 */ /* 0x003fc8000f8e00ff */
[----:B------:R0:W1:Y:S03]  /*142b0*/  SYNCS.PHASECHK.TRANS64.TRYWAIT P0, [R3+URZ+0x22860], R2 ;  /* 0x02286002030075a7 */ /* 0x000066000800017f */
[----:B-1----:R-:W-:Y:S05]  /*142c0*/  @!P0 NANOSLEEP.SYNCS 0x989680 ;  /* 0x009896800000895d */ /* 0x002fea0003900000 */
[----:B------:R-:W1:Y:S02]  /*142d0*/  @!P0 SYNCS.PHASECHK.TRANS64 P0, [R3+URZ+0x22860], R2 ;  /* 0x02286002030085a7 */ /* 0x000e64000800007f */
[----:B-1----:R-:W-:Y:S05]  /*142e0*/  @!P0 BRA `(.L_x_1953) ;  /* 0xfffffffc00ec8947 */ /* 0x002fea000383ffff */
[----:B------:R-:W-:Y:S05]  /*142f0*/  BRA `(.L_x_2015) ;  /* 0xffffffe000007947 */ /* 0x000fea000383ffff */
.L_x_1965:
[----:B-1----:R-:W-:-:S04]  /*14300*/  IMAD.U32 R3, RZ, RZ, UR38 ;  /* 0x00000026ff037e24 */ /* 0x002fc8000f8e00ff */
[----:B------:R1:W2:Y:S03]  /*14310*/  SYNCS.PHASECHK.TRANS64.TRYWAIT P0, [R3+URZ+0x22848], R2 ;  /* 0x02284802030075a7 */ /* 0x0002a6000800017f */
[----:B--2---:R-:W-:Y:S05]  /*14320*/  @!P0 NANOSLEEP.SYNCS 0x989680 ;  /* 0x009896800000895d */ /* 0x004fea0003900000 */
[----:B------:R-:W2:Y:S02]  /*14330*/  @!P0 SYNCS.PHASECHK.TRANS64 P0, [R3+URZ+0x22848], R2 ;  /* 0x02284802030085a7 */ /* 0x000ea4000800007f */
[----:B--2---:R-:W-:Y:S05]  /*14340*/  @!P0 BRA `(.L_x_1965) ;  /* 0xfffffffc00ec8947 */ /* 0x004fea000383ffff */
[----:B------:R-:W-:Y:S05]  /*14350*/  BRA `(.L_x_2016) ;  /* 0xffffffe400847947 */ /* 0x000fea000383ffff */
.L_x_1970:
[----:B-1----:R-:W-:-:S04]  /*14360*/  IMAD.U32 R3, RZ, RZ, UR38 ;  /* 0x00000026ff037e24 */ /* 0x002fc8000f8e00ff */
[----:B------:R1:W2:Y:S03]  /*14370*/  SYNCS.PHASECHK.TRANS64.TRYWAIT P0, [R3+URZ+0x22868], R2 ;  /* 0x02286802030075a7 */ /* 0x0002a6000800017f */
[----:B--2---:R-:W-:Y:S05]  /*14380*/  @!P0 NANOSLEEP.SYNCS 0x989680 ;  /* 0x009896800000895d */ /* 0x004fea0003900000 */
[----:B------:R-:W2:Y:S02]  /*14390*/  @!P0 SYNCS.PHASECHK.TRANS64 P0, [R3+URZ+0x22868], R2 ;  /* 0x02286802030085a7 */ /* 0x000ea4000800007f */
[----:B--2---:R-:W-:Y:S05]  /*143a0*/  @!P0 BRA `(.L_x_1970) ;  /* 0xfffffffc00ec8947 */ /* 0x004fea000383ffff */
[----:B------:R-:W-:Y:S05]  /*143b0*/  BRA `(.L_x_2017) ;  /* 0xffffffe400e87947 */ /* 0x000fea000383ffff */
.L_x_1977:
[----:B-1----:R1:W2:Y:S02]  /*143c0*/  SYNCS.PHASECHK.TRANS64.TRYWAIT P0, [R2+URZ+0x22820], R3 ;  /* 0x02282003020075a7 */ /* 0x0022a4000800017f */
[----:B--2---:R-:W-:Y:S05]  /*143d0*/  @!P0 NANOSLEEP.SYNCS 0x989680 ;  /* 0x009896800000895d */ /* 0x004fea0003900000 */
[----:B------:R-:W2:Y:S02]  /*143e0*/  @!P0 SYNCS.PHASECHK.TRANS64 P0, [R2+URZ+0x22820], R3 ;  /* 0x02282003020085a7 */ /* 0x000ea4000800007f */
[----:B--2---:R-:W-:Y:S05]  /*143f0*/  @!P0 BRA `(.L_x_1977) ;  /* 0xfffffffc00f08947 */ /* 0x004fea000383ffff */
[----:B------:R-:W-:Y:S05]  /*14400*/  BRA `(.L_x_2018) ;  /* 0xffffffec00087947 */ /* 0x000fea000383ffff */
.L_x_1978:
        /* <DEDUP_REMOVED lines=11> */
.L_x_2020:
[----:B------:R-:W-:Y:S05]  /*144c0*/  BSYNC B0 ;  /* 0x0000000000007941 */ /* 0x000fea0003800000 */
.L_x_2019:
[----:B------:R-:W-:Y:S05]  /*144d0*/  BRA `(.L_x_2021) ;  /* 0xffffffe800ec7947 */ /* 0x000fea000383ffff */
.L_x_1979:
[----:B------:R-:W-:Y:S01]  /*144e0*/  BSSY B0, `(.L_x_2022) ;  /* 0x0000006000007945 */ /* 0x000fe20003800000 */
[----:B------:R-:W-:-:S07]  /*144f0*/  IMAD.MOV.U32 R15, RZ, RZ, -0x1 ;  /* 0xffffffffff0f7424 */ /* 0x000fce00078e00ff */
[----:B01----:R-:W-:Y:S05]  /*14500*/  WARPSYNC.COLLECTIVE R15, `(.L_x_2023) ;  /* 0x000000000f0c7348 */ /* 0x003fea0003c00000 */
[----:B------:R-:W-:Y:S02]  /*14510*/  ELECT P6, UR62, PT ;  /* 0x00000000003e782f */ /* 0x000fe400038c0000 */
[----:B------:R-:W-:Y:S01]  /*14520*/  MOV R14, UR62 ;  /* 0x0000003e000e7c02 */ /* 0x000fe20008000f00 */
[----:B01----:R-:W-:Y:S10]  /*14530*/  ENDCOLLECTIVE ;  /* 0x000000000000791b */ /* 0x003ff40003800000 */
.L_x_2023:
[----:B------:R-:W-:Y:S05]  /*14540*/  BSYNC B0 ;  /* 0x0000000000007941 */ /* 0x000fea0003800000 */
.L_x_2022:
[----:B------:R-:W-:Y:S05]  /*14550*/  BRA `(.L_x_2024) ;  /* 0xffffffe800e07947 */ /* 0x000fea000383ffff */
.L_x_1981:
[----:B-1----:R1:W2:Y:S02]  /*14560*/  SYNCS.PHASECHK.TRANS64.TRYWAIT P0, [R7+URZ], R4 ;  /* 0x00000004070075a7 */ /* 0x0022a4000800017f */
[----:B--2---:R-:W-:Y:S05]  /*14570*/  @!P0 NANOSLEEP.SYNCS 0x989680 ;  /* 0x009896800000895d */ /* 0x004fea0003900000 */
[----:B------:R-:W2:Y:S02]  /*14580*/  @!P0 SYNCS.PHASECHK.TRANS64 P0, [R7+URZ], R4 ;  /* 0x00000004070085a7 */ /* 0x000ea4000800007f */
[----:B--2---:R-:W-:Y:S05]  /*14590*/  @!P0 BRA `(.L_x_1981) ;  /* 0xfffffffc00f08947 */ /* 0x004fea000383ffff */
[----:B------:R-:W-:Y:S05]  /*145a0*/  BRA `(.L_x_2025) ;  /* 0xffffffec00147947 */ /* 0x000fea000383ffff */
.L_x_1982:
[----:B--2---:R2:W3:Y:S02]  /*145b0*/  SYNCS.PHASECHK.TRANS64.TRYWAIT P0, [R5+URZ], R0 ;  /* 0x00000000050075a7 */ /* 0x0044e4000800017f */
[----:B---3--:R-:W-:Y:S05]  /*145c0*/  @!P0 NANOSLEEP.SYNCS 0x989680 ;  /* 0x009896800000895d */ /* 0x008fea0003900000 */
[----:B------:R-:W3:Y:S02]  /*145d0*/  @!P0 SYNCS.PHASECHK.TRANS64 P0, [R5+URZ], R0 ;  /* 0x00000000050085a7 */ /* 0x000ee4000800007f */
[----:B---3--:R-:W-:Y:S05]  /*145e0*/  @!P0 BRA `(.L_x_1982) ;  /* 0xfffffffc00f08947 */ /* 0x008fea000383ffff */
[----:B------:R-:W-:Y:S05]  /*145f0*/  BRA `(.L_x_2026) ;  /* 0xffffffec00087947 */ /* 0x000fea000383ffff */
.L_x_1984:
[----:B--2---:R2:W3:Y:S02]  /*14600*/  SYNCS.PHASECHK.TRANS64.TRYWAIT P0, [R5+URZ], R4 ;  /* 0x00000004050075a7 */ /* 0x0044e4000800017f */
[----:B---3--:R-:W-:Y:S05]  /*14610*/  @!P0 NANOSLEEP.SYNCS 0x989680 ;  /* 0x009896800000895d */ /* 0x008fea0003900000 */
[----:B------:R-:W3:Y:S02]  /*14620*/  @!P0 SYNCS.PHASECHK.TRANS64 P0, [R5+URZ], R4 ;  /* 0x00000004050085a7 */ /* 0x000ee4000800007f */
[----:B---3--:R-:W-:Y:S05]  /*14630*/  @!P0 BRA `(.L_x_1984) ;  /* 0xfffffffc00f08947 */ /* 0x008fea000383ffff */
[----:B------:R-:W-:Y:S05]  /*14640*/  BRA `(.L_x_2027) ;  /* 0xffffffec000c7947 */ /* 0x000fea000383ffff */
.L_x_2028:
        /* <DEDUP_REMOVED lines=11> */
.L_x_6134:


//--------------------- .text._ZN7cutlass13device_kernelIN5flash11enable_sm90INS1_16FlashAttnFwdSm90INS1_25CollectiveMainloopFwdSm90ILi2EN4cute5tupleIJNS5_1CILi1EEES8_S8_EEENS6_IJNS7_ILi128EEENS7_ILi96EEENS7_ILi64EEEEEELi256ENS_10bfloat16_tEfNS_4arch4Sm90ELb0ELb1ELb0ELb0ELb0ELb0ELb1ELb1ELb0ELb1ELb1ELb0EEENS1_21CollectiveEpilogueFwdINS6_IJSA_NS7_ILi256EEESB_EEES9_SE_SG_Li256ELb0ELb1ELb1ELb0EEENS1_19SingleTileSchedulerILb0ELb1ELb1ELi128EEEEEEEEEvNT_6ParamsE --------------------------
	.section	.text._ZN7cutlass13device_kernelIN5flash11enable_sm90INS1_16FlashAttnFwdSm90INS1_25CollectiveMainloopFwdSm90ILi2EN4cute5tupleIJNS5_1CILi1EEES8_S8_EEENS6_IJNS7_ILi128EEENS7_ILi96EEENS7_ILi64EEEEEELi256ENS_10bfloat16_tEfNS_4arch4Sm90ELb0ELb1ELb0ELb0ELb0ELb0ELb1ELb1ELb0ELb1ELb1ELb0EEENS1_21CollectiveEpilogueFwdINS6_IJSA_NS7_ILi256EEESB_EEES9_SE_SG_Li256ELb0ELb1ELb1ELb0EEENS1_19SingleTileSchedulerILb0ELb1ELb1ELi128EEEEEEEEEvNT_6ParamsE,"ax",@progbits
	.align	128
.text._ZN7cutlass13device_kernelIN5flash11enable_sm90INS1_16FlashAttnFwdSm90INS1_25CollectiveMainloopFwdSm90ILi2EN4cute5tupleIJNS5_1CILi1EEES8_S8_EEENS6_IJNS7_ILi128EEENS7_ILi96EEENS7_ILi64EEEEEELi256ENS_10bfloat16_tEfNS_4arch4Sm90ELb0ELb1ELb0ELb0ELb0ELb0ELb1ELb1ELb0ELb1ELb1ELb0EEENS1_21CollectiveEpilogueFwdINS6_IJSA_NS7_ILi256EEESB_EEES9_SE_SG_Li256ELb0ELb1ELb1ELb0EEENS1_19SingleTileSchedulerILb0ELb1ELb1ELi128EEEEEEEEEvNT_6ParamsE:
        .type           _ZN7cutlass13device_kernelIN5flash11enable_sm90INS1_16FlashAttnFwdSm90INS1_25CollectiveMainloopFwdSm90ILi2EN4cute5tupleIJNS5_1CILi1EEES8_S8_EEENS6_IJNS7_ILi128EEENS7_ILi96EEENS7_ILi64EEEEEELi256ENS_10bfloat16_tEfNS_4arch4Sm90ELb0ELb1ELb0ELb0ELb0ELb0ELb1ELb1ELb0ELb1ELb1ELb0EEENS1_21CollectiveEpilogueFwdINS6_IJSA_NS7_ILi256EEESB_EEES9_SE_SG_Li256ELb0ELb1ELb1ELb0EEENS1_19SingleTileSchedulerILb0ELb1ELb1ELi128EEEEEEEEEvNT_6ParamsE,@function
        .size           _ZN7cutlass13device_kernelIN5flash11enable_sm90INS1_16FlashAttnFwdSm90INS1_25CollectiveMainloopFwdSm90ILi2EN4cute5tupleIJNS5_1CILi1EEES8_S8_EEENS6_IJNS7_ILi128EEENS7_ILi96EEENS7_ILi64EEEEEELi256ENS_10bfloat16_tEfNS_4arch4Sm90ELb0ELb1ELb0ELb0ELb0ELb0ELb1ELb1ELb0ELb1ELb1ELb0EEENS1_21CollectiveEpilogueFwdINS6_IJSA_NS7_ILi256EEESB_EEES9_SE_SG_Li256ELb0ELb1ELb1ELb0EEENS1_19SingleTileSchedulerILb0ELb1ELb1ELi128EEEEEEEEEvNT_6ParamsE,(.L_x_6135 - _ZN7cutlass13device_kernelIN5flash11enable_sm90INS1_16FlashAttnFwdSm90INS1_25CollectiveMainloopFwdSm90ILi2EN4cute5tupleIJNS5_1CILi1EEES8_S8_EEENS6_IJNS7_ILi128EEENS7_ILi96EEENS7_ILi64EEEEEELi256ENS_10bfloat16_tEfNS_4arch4Sm90ELb0ELb1ELb0ELb0ELb0ELb0ELb1ELb1ELb0ELb1ELb1ELb0EEENS1_21CollectiveEpilogueFwdINS6_IJSA_NS7_ILi256EEESB_EEES9_SE_SG_Li256ELb0ELb1ELb1ELb0EEENS1_19SingleTileSchedulerILb0ELb1ELb1ELi128EEEEEEEEEvNT_6ParamsE)
        .other          _ZN7cutlass13device_kernelIN5flash11enable_sm90INS1_16FlashAttnFwdSm90INS1_25CollectiveMainloopFwdSm90ILi2EN4cute5tupleIJNS5_1CILi1EEES8_S8_EEENS6_IJNS7_ILi128EEENS7_ILi96EEENS7_ILi64EEEEEELi256ENS_10bfloat16_tEfNS_4arch4Sm90ELb0ELb1ELb0ELb0ELb0ELb0ELb1ELb1ELb0ELb1ELb1ELb0EEENS1_21CollectiveEpilogueFwdINS6_IJSA_NS7_ILi256EEESB_EEES9_SE_SG_Li256ELb0ELb1ELb1ELb0EEENS1_19SingleTileSchedulerILb0ELb1ELb1ELi128EEEEEEEEEvNT_6ParamsE,@"STO_CUDA_ENTRY STV_DEFAULT"
_ZN7cutlass13device_kernelIN5flash11enable_sm90INS1_16FlashAttnFwdSm90INS1_25CollectiveMainloopFwdSm90ILi2EN4cute5tupleIJNS5_1CILi1EEES8_S8_EEENS6_IJNS7_ILi128EEENS7_ILi96EEENS7_ILi64EEEEEELi256ENS_10bfloat16_tEfNS_4arch4Sm90ELb0ELb1ELb0ELb0ELb0ELb0ELb1ELb1ELb0ELb1ELb1ELb0EEENS1_21CollectiveEpilogueFwdINS6_IJSA_NS7_ILi256EEESB_EEES9_SE_SG_Li256ELb0ELb1ELb1ELb0EEENS1_19SingleTileSchedulerILb0ELb1ELb1ELi128EEEEEEEEEvNT_6ParamsE:
[----:B------:R-:W0:Y:S02]  /*0000*/  LDC R1, c[0x0][0x28] ;  /* 0x00000a00ff017b82 */ /* 0x000e240000000800 */
[----:B0-----:R-:W-:Y:S01]  /*0010*/  VIADD R1, R1, 0xffffcd40 ;  /* 0xffffcd4001017836 */ /* 0x001fe20000000000 */
[----:B------:R-:W0:Y:S01]  /*0020*/  S2R R3, SR_TID.X ;  /* 0x0000000000037919 */ /* 0x000e220000002100 */
[----:B------:R-:W-:Y:S01]  /*0030*/  ELECT P0, URZ, PT ;  /* 0x00000000003f782f */ /* 0x000fe20003800000 */
[----:B------:R-:W-:Y:S01]  /*0040*/  BSSY B0, `(.L_x_2029) ;  /* 0x0000011000007945 */ /* 0x000fe20003800000 */
[----:B------:R-:W-:Y:S02]  /*0050*/  ULDC UR4, c[0x0][0x20] ;  /* 0x0000080000047ab9 */ /* 0x000fe40000000800 */
[----:B------:R-:W-:Y:S01]  /*0060*/  IADD3 R18, P1, R1, UR4, RZ ;  /* 0x0000000401127c10 */ /* 0x000fe2000ff3e0ff */
[----:B------:R-:W-:-:S04]  /*0070*/  ULDC UR4, c[0x0][0x24] ;  /* 0x0000090000047ab9 */ /* 0x000fc80000000800 */
[----:B------:R-:W-:Y:S01]  /*0080*/  IMAD.X R19, RZ, RZ, UR4, P1 ;  /* 0x00000004ff137e24 */ /* 0x000fe200088e06ff */
        /* <DEDUP_REMOVED lines=12> */
.L_x_2030:
[----:B------:R-:W-:Y:S05]  /*0150*/  BSYNC B0 ;  /* 0x0000000000007941 */ /* 0x000fea0003800000 */
.L_x_2029:
        /* <DEDUP_REMOVED lines=42> */
.L_x_2031:
        /* <DEDUP_REMOVED lines=22> */
.L_x_2032:
        /* <DEDUP_REMOVED lines=18> */
.L_x_2033:
        /* <DEDUP_REMOVED lines=22> */
.L_x_2034:
        /* <DEDUP_REMOVED lines=22> */
.L_x_2035:
[----:B------:R-:W-:Y:S01]  /*0940*/  IADD3 R3, P1, R18, 0x70, RZ ;  /* 0x0000007012037810 */ /* 0x000fe20007f3e0ff */
[----:B------:R-:W-:Y:S01]  /*0950*/  NOP ;  /* 0x0000000000007918 */ /* 0x000fe20000000000 */
[----:B01-34-:R-:W-:Y:S01]  /*0960*/  BAR.SYNC.DEFER_BLOCKING 0x0 ;  /* 0x0000000000007b1d */ /* 0x01bfe20000010000 */
[----:B--2---:R-:W-:Y:S01]  /*0970*/  ISETP.NE.AND P0, PT, R2, RZ, PT ;  /* 0x000000ff0200720c */ /* 0x004fe20003f05270 */
[----:B------:R-:W-:Y:S01]  /*0980*/  IMAD.MOV.U32 R2, RZ, RZ, 0x1 ;  /* 0x00000001ff027424 */ /* 0x000fe200078e00ff */
[----:B------:R-:W-:Y:S01]  /*0990*/  IADD3 R44, P2, R18, 0x21c, RZ ;  /* 0x0000021c122c7810 */ /* 0x000fe20007f5e0ff */
[--C-:B------:R-:W-:Y:S02]  /*09a0*/  IMAD.X R22, RZ, RZ, R19.reuse, P1 ;  /* 0x000000ffff167224 */ /* 0x100fe400008e0613 */
[----:B------:R-:W-:Y:S01]  /*09b0*/  ULDC.64 UR44, c[0x0][0x208] ;  /* 0x00008200002c7ab9 */ /* 0x000fe20000000a00 */
[----:B------:R-:W-:Y:S01]  /*09c0*/  SEL R2, R2, 0x2, !P0 ;  /* 0x0000000202027807 */ /* 0x000fe20004000000 */
[----:B------:R0:W-:Y:S01]  /*09d0*/  STL [R1+0x460], R3 ;  /* 0x0004600301007387 */ /* 0x0001e20000100800 */
[----:B------:R-:W-:Y:S01]  /*09e0*/  BSSY B6, `(.L_x_2036) ;  /* 0x0003203000067945 */ /* 0x000fe20003800000 */
[----:B------:R-:W-:-:S02]  /*09f0*/  IMAD.X R37, RZ, RZ, R19, P2 ;  /* 0x000000ffff257224 */ /* 0x000fc400010e0613 */
[----:B------:R1:W-:Y:S01]  /*0a00*/  STL [R1+0x474], R2 ;  /* 0x0004740201007387 */ /* 0x0003e20000100800 */
[----:B0-----:R-:W-:-:S05]  /*0a10*/  IADD3 R3, P3, R18, 0x250, RZ ;  /* 0x0000025012037810 */ /* 0x001fca0007f7e0ff */
[----:B------:R1:W-:Y:S01]  /*0a20*/  STL [R1+0x860], R3 ;  /* 0x0008600301007387 */ /* 0x0003e20000100800 */
[----:B------:R-:W-:Y:S01]  /*0a30*/  IMAD.X R23, RZ, RZ, R19, P3 ;  /* 0x000000ffff177224 */ /* 0x000fe200018e0613 */
[----:B------:R-:W-:Y:S06]  /*0a40*/  @!P0 BRA `(.L_x_2037) ;  /* 0x000002d0009c8947 */ /* 0x000fec0003800000 */
.L_x_2038:
[----:B------:R-:W-:-:S08]  /*0a50*/  NOP ;  /* 0x0000000000007918 */ /* 0x000fd00000000000 */
[----:B------:R-:W0:Y:S02]  /*0a60*/  USETMAXREG.TRY_ALLOC.CTAPOOL UP0, 0xf0 ;  /* 0x000000f0000079c8 */ /* 0x000e240008000600 */
[----:B0-----:R-:W-:-:S13]  /*0a70*/  PLOP3.LUT P0, PT, PT, PT, UP0, 0x80, 0x0 ;  /* 0x000000000000781c */ /* 0x001fda0003f0f008 */
[----:B------:R-:W-:Y:S05]  /*0a80*/  @!P0 BRA `(.L_x_2038) ;  /* 0xfffffffc00f08947 */ /* 0x000fea000383ffff */
[----:B-1----:R-:W0:Y:S08]  /*0a90*/  LDC R2, c[0x0][0xd50] ;  /* 0x00035400ff027b82 */ /* 0x002e300000000800 */
[----:B------:R-:W-:Y:S06]  /*0aa0*/  BAR.ARV 0x8, 0x180 ;  /* 0x0206000000007b1d */ /* 0x000fec0000002000 */
[----:B------:R-:W-:-:S02]  /*0ab0*/  ISETP.NE.AND P0, PT, R73, 0x1, PT ;  /* 0x000000014900780c */ /* 0x000fc40003f05270 */
[----:B------:R-:W1:Y:S01]  /*0ac0*/  S2UR UR4, SR_CTAID.Y ;  /* 0x00000000000479c3 */ /* 0x000e620000002600 */
[----:B------:R2:W-:Y:S04]  /*0ad0*/  STL.64 [R1+0x210], RZ ;  /* 0x000210ff01007387 */ /* 0x0005e80000100a00 */
[----:B------:R2:W-:Y:S03]  /*0ae0*/  STL [R1+0x218], RZ ;  /* 0x000218ff01007387 */ /* 0x0005e60000100800 */
[----:B------:R-:W3:Y:S01]  /*0af0*/  S2UR UR36, SR_CTAID.Z ;  /* 0x00000000002479c3 */ /* 0x000ee20000002700 */
[----:B------:R2:W-:Y:S07]  /*0b00*/  STL [R1+0x21c], RZ ;  /* 0x00021cff01007387 */ /* 0x0005ee0000100800 */
[----:B------:R-:W-:Y:S06]  /*0b10*/  @!P0 BAR.ARV 0x9, 0x100 ;  /* 0x0244000000008b1d */ /* 0x000fec0000002000 */
[----:B0-----:R-:W-:Y:S01]  /*0b20*/  ISETP.NE.AND P1, PT, R2, 0x1, PT ;  /* 0x000000010200780c */ /* 0x001fe20003f25270 */
[----:B-1----:R-:W-:-:S12]  /*0b30*/  IMAD.U32 R232, RZ, RZ, UR4 ;  /* 0x00000004ffe87e24 */ /* 0x002fd8000f8e00ff */
[----:B------:R-:W0:Y:S01]  /*0b40*/  @P1 LDC R0, c[0x0][0xd54] ;  /* 0x00035500ff001b82 */ /* 0x000e220000000800 */
[----:B---3--:R-:W-:-:S07]  /*0b50*/  ISETP.LE.AND P0, PT, RZ, UR36, PT ;  /* 0x00000024ff007c0c */ /* 0x008fce000bf03270 */
[----:B------:R-:W1:Y:S01]  /*0b60*/  @P1 LDC R3, c[0x0][0xd58] ;  /* 0x00035600ff031b82 */ /* 0x000e620000000800 */
[----:B0-----:R-:W-:-:S05]  /*0b70*/  @P1 IMAD.HI.U32 R0, R0, UR4, RZ ;  /* 0x0000000400001c27 */ /* 0x001fca000f8e00ff */
[----:B-1----:R-:W-:Y:S02]  /*0b80*/  @P1 SHF.R.U32.HI R232, RZ, R3, R0 ;  /* 0x00000003ffe81219 */ /* 0x002fe40000011600 */
[----:B------:R-:W-:-:S03]  /*0b90*/  IADD3 R34, P1, R18, 0x210, RZ ;  /* 0x0000021012227810 */ /* 0x000fc60007f3e0ff */
[----:B------:R-:W-:Y:S02]  /*0ba0*/  IMAD.MOV R233, RZ, RZ, -R232 ;  /* 0x000000ffffe97224 */ /* 0x000fe400078e0ae8 */
[----:B------:R-:W-:Y:S02]  /*0bb0*/  IMAD.X R35, RZ, RZ, R19, P1 ;  /* 0x000000ffff237224 */ /* 0x000fe400008e0613 */
[----:B------:R-:W-:Y:S01]  /*0bc0*/  IMAD R233, R2, R233, UR4 ;  /* 0x0000000402e97e24 */ /* 0x000fe2000f8e02e9 */
[----:B--2---:R-:W-:Y:S06]  /*0bd0*/  @!P0 BRA `(.L_x_2039) ;  /* 0x0000031c008c8947 */ /* 0x004fec0003800000 */
[----:B------:R-:W2:Y:S01]  /*0be0*/  LDL.LU R13, [R1+0x474] ;  /* 0x00047400010d7983 */ /* 0x000ea20000300800 */
[----:B------:R-:W0:Y:S01]  /*0bf0*/  LDC R0, c[0x0][0x448] ;  /* 0x00011200ff007b82 */ /* 0x000e220000000800 */
[----:B------:R-:W1:Y:S01]  /*0c00*/  S2R R11, SR_CgaCtaId ;  /* 0x00000000000b7919 */ /* 0x000e620000008800 */
[----:B------:R-:W3:Y:S01]  /*0c10*/  S2R R9, SR_SWINHI ;  /* 0x0000000000097919 */ /* 0x000ee20000002f00 */
[----:B------:R-:W4:Y:S01]  /*0c20*/  S2R R4, SR_TID.X ;  /* 0x0000000000047919 */ /* 0x000f220000002100 */
[----:B------:R-:W5:Y:S01]  /*0c30*/  S2R R8, SR_CTAID.X ;  /* 0x0000000000087919 */ /* 0x000f620000002500 */
[----:B------:R-:W-:Y:S01]  /*0c40*/  MOV R72, 0x400 ;  /* 0x0000040000487802 */ /* 0x000fe20000000f00 */
[----:B------:R-:W-:Y:S02]  /*0c50*/  IMAD.MOV.U32 R5, RZ, RZ, 0x100 ;  /* 0x00000100ff057424 */ /* 0x000fe400078e00ff */
[----:B------:R-:W5:Y:S01]  /*0c60*/  LDC.64 R20, c[0x0][0x418] ;  /* 0x00010600ff147b82 */ /* 0x000f620000000a00 */
[----:B0-----:R-:W-:Y:S01]  /*0c70*/  ISETP.NE.AND P1, PT, R0, 0x1, PT ;  /* 0x000000010000780c */ /* 0x001fe20003f25270 */
[----:B------:R-:W-:-:S06]  /*0c80*/  IMAD.MOV.U32 R6, RZ, RZ, 0x1 ;  /* 0x00000001ff067424 */ /* 0x000fcc00078e00ff */
[----:B------:R-:W0:Y:S01]  /*0c90*/  LDC R29, c[0x0][0x424] ;  /* 0x00010900ff1d7b82 */ /* 0x000e220000000800 */
[----:B------:R-:W-:Y:S02]  /*0ca0*/  IMAD.MOV.U32 R7, RZ, RZ, RZ ;  /* 0x000000ffff077224 */ /* 0x000fe400078e00ff */
[----:B------:R-:W-:Y:S02]  /*0cb0*/  IMAD.MOV.U32 R12, RZ, RZ, 0x3000 ;  /* 0x00003000ff0c7424 */ /* 0x000fe400078e00ff */
[----:B------:R-:W-:-:S03]  /*0cc0*/  IMAD.MOV.U32 R2, RZ, RZ, 0x1 ;  /* 0x00000001ff027424 */ /* 0x000fc600078e00ff */
[----:B------:R-:W0:Y:S01]  /*0cd0*/  LDC R10, c[0x0][0x2f0] ;  /* 0x0000bc00ff0a7b82 */ /* 0x000e220000000800 */
[----:B-1----:R-:W-:-:S04]  /*0ce0*/  LEA R72, R11, R72, 0x18 ;  /* 0x000000480b487211 */ /* 0x002fc800078ec0ff */
[----:B------:R-:W-:Y:S02]  /*0cf0*/  MOV R24, R72 ;  /* 0x0000004800187202 */ /* 0x000fe40000000f00 */
[----:B---3--:R-:W-:Y:S02]  /*0d00*/  MOV R25, R9 ;  /* 0x0000000900197202 */ /* 0x008fe40000000f00 */
[----:B------:R-:W1:Y:S01]  /*0d10*/  @P1 LDC R9, c[0x0][0x44c] ;  /* 0x00011300ff091b82 */ /* 0x000e620000000800 */
[----:B----4-:R-:W-:Y:S01]  /*0d20*/  LOP3.LUT R4, R4, 0x7f, RZ, 0xc0, !PT ;  /* 0x0000007f04047812 */ /* 0x010fe200078ec0ff */
[----:B------:R-:W-:-:S03]  /*0d30*/  IMAD.MOV.U32 R0, RZ, RZ, 0xc000 ;  /* 0x0000c000ff007424 */ /* 0x000fc600078e00ff */
[----:B------:R-:W-:Y:S01]  /*0d40*/  ISETP.NE.AND P0, PT, R4, RZ, PT ;  /* 0x000000ff0400720c */ /* 0x000fe20003f05270 */
[----:B------:R-:W-:Y:S01]  /*0d50*/  IMAD.MOV.U32 R40, RZ, RZ, R0 ;  /* 0x000000ffff287224 */ /* 0x000fe200078e0000 */
[----:B-----5:R-:W-:Y:S01]  /*0d60*/  STL [R1+0x70], R8 ;  /* 0x0000700801007387 */ /* 0x020fe20000100800 */
[----:B------:R-:W-:Y:S01]  /*0d70*/  IMAD.MOV.U32 R3, RZ, RZ, RZ ;  /* 0x000000ffff037224 */ /* 0x000fe200078e00ff */
[----:B------:R-:W-:Y:S01]  /*0d80*/  SEL R4, RZ, 0x1, P0 ;  /* 0x00000001ff047807 */ /* 0x000fe20000000000 */
[----:B------:R-:W3:Y:S01]  /*0d90*/  @P1 LDC R11, c[0x0][0x450] ;  /* 0x00011400ff0b1b82 */ /* 0x000ee20000000800 */
[----:B------:R-:W-:-:S03]  /*0da0*/  IADD3 R0, P0, R24, 0x32450, RZ ;  /* 0x0003245018007810 */ /* 0x000fc60007f1e0ff */
[----:B------:R4:W-:Y:S01]  /*0db0*/  STL.128 [R1+0x20], R4 ;  /* 0x0000200401007387 */ /* 0x0009e20000100c00 */
[----:B------:R-:W-:Y:S01]  /*0dc0*/  IMAD.MOV.U32 R42, RZ, RZ, R4 ;  /* 0x000000ffff2a7224 */ /* 0x000fe200078e0004 */
[----:B------:R-:W-:Y:S02]  /*0dd0*/  IADD3 R14, P2, R24, 0x32460, RZ ;  /* 0x00032460180e7810 */ /* 0x000fe40007f5e0ff */
[----:B------:R-:W5:Y:S01]  /*0de0*/  LDC R160, c[0x0][0x288] ;  /* 0x0000a200ffa07b82 */ /* 0x000f620000000800 */
[----:B------:R-:W-:-:S07]  /*0df0*/  IMAD.MOV.U32 R43, RZ, RZ, 0x100 ;  /* 0x00000100ff2b7424 */ /* 0x000fce00078e00ff */
[----:B------:R-:W1:Y:S01]  /*0e00*/  LDC R16, c[0x0][0xa80] ;  /* 0x0002a000ff107b82 */ /* 0x000e620000000800 */
[----:B----4-:R-:W-:Y:S01]  /*0e10*/  IMAD.SHL.U32 R5, R8, 0x80, RZ ;  /* 0x0000008008057824 */ /* 0x010fe200078e00ff */
[----:B------:R-:W4:Y:S01]  /*0e20*/  S2R R64, SR_TID.X ;  /* 0x0000000000407919 */ /* 0x000f220000002100 */
[----:B------:R-:W-:Y:S01]  /*0e30*/  IMAD.X R15, RZ, RZ, R25, P2 ;  /* 0x000000ffff0f7224 */ /* 0x000fe200010e0619 */
[----:B------:R-:W-:Y:S01]  /*0e40*/  IADD3 R6, P2, R24, 0x32430, RZ ;  /* 0x0003243018067810 */ /* 0x000fe20007f5e0ff */
[----:B------:R0:W-:Y:S01]  /*0e50*/  STL.64 [R1+0x60], R2 ;  /* 0x0000600201007387 */ /* 0x0001e20000100a00 */
[----:B------:R-:W-:-:S03]  /*0e60*/  IADD3 R26, P5, R18, 0x120, RZ ;  /* 0x00000120121a7810 */ /* 0x000fc60007fbe0ff */
[--C-:B------:R-:W-:Y:S02]  /*0e70*/  IMAD.X R7, RZ, RZ, R25.reuse, P2 ;  /* 0x000000ffff077224 */ /* 0x100fe400010e0619 */
[----:B0-----:R-:W-:Y:S01]  /*0e80*/  IMAD.X R3, RZ, RZ, R25, P0 ;  /* 0x000000ffff037224 */ /* 0x001fe200000e0619 */
[----:B------:R-:W-:Y:S01]  /*0e90*/  ISETP.NE.U32.AND P0, PT, R20, RZ, PT ;  /* 0x000000ff1400720c */ /* 0x000fe20003f05070 */
[----:B------:R-:W-:Y:S01]  /*0ea0*/  IMAD.X R27, RZ, RZ, R19, P5 ;  /* 0x000000ffff1b7224 */ /* 0x000fe200028e0613 */
[C---:B------:R-:W-:Y:S02]  /*0eb0*/  IADD3 R62, P5, R18.reuse, 0x98, RZ ;  /* 0x00000098123e7810 */ /* 0x040fe40007fbe0ff */
[----:B------:R-:W-:Y:S01]  /*0ec0*/  ISETP.NE.AND.EX P0, PT, R21, RZ, PT, P0 ;  /* 0x000000ff1500720c */ /* 0x000fe20003f05300 */
[----:B------:R-:W-:Y:S01]  /*0ed0*/  STL.64 [R1+0x68], R14 ;  /* 0x0000680e01007387 */ /* 0x000fe20000100a00 */
[C---:B------:R-:W-:Y:S02]  /*0ee0*/  IADD3 R38, P6, R18.reuse, 0x220, RZ ;  /* 0x0000022012267810 */ /* 0x040fe40007fde0ff */
[----:B------:R-:W-:Y:S01]  /*0ef0*/  SEL R29, R29, 0x1, P0 ;  /* 0x000000011d1d7807 */ /* 0x000fe20000000000 */
[----:B------:R-:W-:Y:S01]  /*0f00*/  STL.64 [R1+0x8], R6 ;  /* 0x0000080601007387 */ /* 0x000fe20000100a00 */
[----:B------:R-:W-:-:S03]  /*0f10*/  IADD3 R153, P2, R18, 0x13c, RZ ;  /* 0x0000013c12997810 */ /* 0x000fc60007f5e0ff */
[----:B------:R-:W-:Y:S01]  /*0f20*/  STL.128 [R1+0x220], RZ ;  /* 0x000220ff01007387 */ /* 0x000fe20000100c00 */
[----:B------:R-:W-:-:S03]  /*0f30*/  IADD3 R36, P4, R18, 0x128, RZ ;  /* 0x0000012812247810 */ /* 0x000fc60007f9e0ff */
[----:B------:R-:W-:Y:S04]  /*0f40*/  STL.128 [R1+0x230], RZ ;  /* 0x000230ff01007387 */ /* 0x000fe80000100c00 */
        /* <DEDUP_REMOVED lines=32> */
[----:B------:R-:W-:Y:S04]  /*1150*/  STL.64 [R1], RZ ;  /* 0x000000ff01007387 */ /* 0x000fe80000100a00 */
[----:B------:R-:W-:Y:S01]  /*1160*/  STL.64 [R1+0x38], RZ ;  /* 0x000038ff01007387 */ /* 0x000fe20000100a00 */
[----:B------:R-:W-:-:S02]  /*1170*/  IMAD.X R65, RZ, RZ, R19, P5 ;  /* 0x000000ffff417224 */ /* 0x000fc400028e0613 */
[----:B------:R-:W-:Y:S02]  /*1180*/  IMAD R29, R29, R10, RZ ;  /* 0x0000000a1d1d7224 */ /* 0x000fe400078e02ff */
[--C-:B------:R-:W-:Y:S02]  /*1190*/  IMAD.X R39, RZ, RZ, R19.reuse, P6 ;  /* 0x000000ffff277224 */ /* 0x100fe400030e0613 */
[--C-:B------:R-:W-:Y:S01]  /*11a0*/  IMAD.X R152, RZ, RZ, R19.reuse, P2 ;  /* 0x000000ffff987224 */ /* 0x100fe200010e0613 */
[C---:B------:R-:W-:Y:S01]  /*11b0*/  IADD3 R48, P2, R18.reuse, 0xb0, RZ ;  /* 0x000000b012307810 */ /* 0x040fe20007f5e0ff */
[--C-:B------:R-:W-:Y:S01]  /*11c0*/  IMAD.X R49, RZ, RZ, R19.reuse, P4 ;  /* 0x000000ffff317224 */ /* 0x100fe200020e0613 */
[C---:B------:R-:W-:Y:S02]  /*11d0*/  IADD3 R58, P4, R18.reuse, 0xa0, RZ ;  /* 0x000000a0123a7810 */ /* 0x040fe40007f9e0ff */
[----:B-----5:R-:W-:Y:S01]  /*11e0*/  IADD3 R235, R29, 0x1, -R160 ;  /* 0x000000011deb7810 */ /* 0x020fe20007ffe8a0 */
[----:B-1----:R-:W-:Y:S01]  /*11f0*/  STL [R1+0x240], R16 ;  /* 0x0002401001007387 */ /* 0x002fe20000100800 */
[--C-:B------:R-:W-:Y:S01]  /*1200*/  IMAD.X R45, RZ, RZ, R19.reuse, P2 ;  /* 0x000000ffff2d7224 */ /* 0x100fe200010e0613 */
[----:B------:R-:W-:Y:S01]  /*1210*/  IADD3 R60, P2, R18, 0x80, RZ ;  /* 0x00000080123c7810 */ /* 0x000fe20007f5e0ff */
[----:B------:R-:W-:Y:S01]  /*1220*/  IMAD.X R59, RZ, RZ, R19, P4 ;  /* 0x000000ffff3b7224 */ /* 0x000fe200020e0613 */
[----:B--2---:R0:W-:Y:S02]  /*1230*/  STL.64 [R1+0x18], R12 ;  /* 0x0000180c01007387 */ /* 0x0041e40000100a00 */
[----:B0-----:R-:W-:-:S02]  /*1240*/  IMAD.MOV.U32 R12, RZ, RZ, R0 ;  /* 0x000000ffff0c7224 */ /* 0x001fc400078e0000 */
[----:B------:R-:W-:-:S04]  /*1250*/  @P1 VIADD R0, R5, 0x7f ;  /* 0x0000007f05001836 */ /* 0x000fc80000000000 */
[----:B------:R-:W-:Y:S02]  /*1260*/  @P1 IMAD.HI.U32 R4, R0, R9, RZ ;  /* 0x0000000900041227 */ /* 0x000fe400078e00ff */
[----:B------:R-:W0:Y:S02]  /*1270*/  LDC.64 R8, c[0x0][0xad8] ;  /* 0x0002b600ff087b82 */ /* 0x000e240000000a00 */
[----:B------:R-:W-:Y:S02]  /*1280*/  IMAD.MOV.U32 R2, RZ, RZ, R13 ;  /* 0x000000ffff027224 */ /* 0x000fe400078e000d */
[----:B------:R-:W-:Y:S02]  /*1290*/  IMAD.MOV.U32 R13, RZ, RZ, R3 ;  /* 0x000000ffff0d7224 */ /* 0x000fe400078e0003 */
[----:B------:R-:W-:Y:S01]  /*12a0*/  IMAD.MOV.U32 R41, RZ, RZ, R2 ;  /* 0x000000ffff297224 */ /* 0x000fe200078e0002 */
[----:B------:R-:W-:Y:S02]  /*12b0*/  IADD3 R2, P3, R24, 0x32440, RZ ;  /* 0x0003244018027810 */ /* 0x000fe40007f7e0ff */
[----:B------:R-:W-:Y:S03]  /*12c0*/  STL.128 [R1+0x40], R12 ;  /* 0x0000400c01007387 */ /* 0x000fe60000100c00 */
[----:B------:R-:W-:Y:S01]  /*12d0*/  IMAD.X R3, RZ, RZ, R25, P3 ;  /* 0x000000ffff037224 */ /* 0x000fe200018e0619 */
[----:B------:R1:W-:Y:S01]  /*12e0*/  STL.128 [R1+0x50], R40 ;  /* 0x0000502801007387 */ /* 0x0003e20000100c00 */
[----:B------:R-:W-:Y:S01]  /*12f0*/  IADD3 R32, P3, R18, 0x138, RZ ;  /* 0x0000013812207810 */ /* 0x000fe20007f7e0ff */
[----:B------:R-:W-:Y:S01]  /*1300*/  VIADD R0, R5, 0x7f ;  /* 0x0000007f05007836 */ /* 0x000fe20000000000 */
[----:B---3--:R-:W-:-:S02]  /*1310*/  @P1 SHF.R.U32.HI R0, RZ, R11, R4 ;  /* 0x0000000bff001219 */ /* 0x008fc40000011604 */
[----:B0-----:R-:W-:Y:S02]  /*1320*/  ISETP.GE.AND P5, PT, R9, 0x1, PT ;  /* 0x000000010900780c */ /* 0x001fe40003fa6270 */
[C---:B-1----:R-:W-:Y:S01]  /*1330*/  IADD3 R40, P0, R18.reuse, 0x16c, RZ ;  /* 0x0000016c12287810 */ /* 0x042fe20007f1e0ff */
[--C-:B------:R-:W-:Y:S01]  /*1340*/  IMAD.X R41, RZ, RZ, R19.reuse, P3 ;  /* 0x000000ffff297224 */ /* 0x100fe200018e0613 */
[C---:B------:R-:W-:Y:S02]  /*1350*/  IADD3 R42, P6, R18.reuse, 0x118, RZ ;  /* 0x00000118122a7810 */ /* 0x040fe40007fde0ff */
[C---:B------:R-:W-:Y:S01]  /*1360*/  IADD3 R43, P3, R18.reuse, 0xa8, RZ ;  /* 0x000000a8122b7810 */ /* 0x040fe20007f7e0ff */
[--C-:B------:R-:W-:Y:S01]  /*1370*/  IMAD.X R33, RZ, RZ, R19.reuse, P0 ;  /* 0x000000ffff217224 */ /* 0x100fe200000e0613 */
[C---:B------:R-:W-:Y:S01]  /*1380*/  IADD3 R52, P0, R18.reuse, 0x110, RZ ;  /* 0x0000011012347810 */ /* 0x040fe20007f1e0ff */
[--C-:B------:R-:W-:Y:S01]  /*1390*/  IMAD.X R51, RZ, RZ, R19.reuse, P6 ;  /* 0x000000ffff337224 */ /* 0x100fe200030e0613 */
[----:B------:R-:W-:Y:S01]  /*13a0*/  STL.64 [R1+0x10], R2 ;  /* 0x0000100201007387 */ /* 0x000fe20000100a00 */
[--C-:B------:R-:W-:Y:S01]  /*13b0*/  IMAD.X R46, RZ, RZ, R19.reuse, P3 ;  /* 0x000000ffff2e7224 */ /* 0x100fe200018e0613 */
[C---:B------:R-:W-:Y:S01]  /*13c0*/  IADD3 R54, P6, R18.reuse, 0x90, RZ ;  /* 0x0000009012367810 */ /* 0x040fe20007fde0ff */
[----:B------:R-:W-:Y:S01]  /*13d0*/  IMAD.X R53, RZ, RZ, R19, P0 ;  /* 0x000000ffff357224 */ /* 0x000fe200000e0613 */
[----:B------:R0:W-:Y:S01]  /*13e0*/  STL.64 [R1+0x30], R2 ;  /* 0x0000300201007387 */ /* 0x0001e20000100a00 */
[----:B------:R-:W-:-:S02]  /*13f0*/  IADD3 R50, P0, R18, 0x88, RZ ;  /* 0x0000008812327810 */ /* 0x000fc40007f1e0ff */
[C---:B------:R-:W-:Y:S02]  /*1400*/  IADD3 R16, P3, R18.reuse, 0x78, RZ ;  /* 0x0000007812107810 */ /* 0x040fe40007f7e0ff */
[C---:B------:R-:W-:Y:S01]  /*1410*/  IADD3 R56, P4, R18.reuse, 0x38, RZ ;  /* 0x0000003812387810 */ /* 0x040fe20007f9e0ff */
[----:B------:R-:W-:Y:S01]  /*1420*/  USHF.R.S32.HI UR37, URZ, 0x1f, UR36 ;  /* 0x0000001f3f257899 */ /* 0x000fe20008011424 */
[----:B------:R-:W-:Y:S02]  /*1430*/  VIADD R155, R18, 0x170 ;  /* 0x00000170129b7836 */ /* 0x000fe40000000000 */
[----:B0-----:R-:W-:Y:S02]  /*1440*/  IMAD.IADD R3, R235, 0x1, R0 ;  /* 0x00000001eb037824 */ /* 0x001fe400078e0200 */
[----:B----4-:R-:W-:Y:S02]  /*1450*/  VIADD R31, R64, 0xffffff80 ;  /* 0xffffff80401f7836 */ /* 0x010fe40000000000 */
[----:B------:R-:W-:-:S02]  /*1460*/  IMAD.X R55, RZ, RZ, R19, P6 ;  /* 0x000000ffff377224 */ /* 0x000fc400030e0613 */
[--C-:B------:R-:W-:Y:S02]  /*1470*/  IMAD.X R47, RZ, RZ, R19.reuse, P0 ;  /* 0x000000ffff2f7224 */ /* 0x100fe400000e0613 */
[--C-:B------:R-:W-:Y:S02]  /*1480*/  IMAD.X R63, RZ, RZ, R19.reuse, P2 ;  /* 0x000000ffff3f7224 */ /* 0x100fe400010e0613 */
[--C-:B------:R-:W-:Y:S02]  /*1490*/  IMAD.X R17, RZ, RZ, R19.reuse, P3 ;  /* 0x000000ffff117224 */ /* 0x100fe400018e0613 */
[----:B------:R-:W-:Y:S02]  /*14a0*/  IMAD.X R57, RZ, RZ, R19, P4 ;  /* 0x000000ffff397224 */ /* 0x000fe400020e0613 */
[----:B------:R-:W-:Y:S01]  /*14b0*/  IMAD.IADD R0, R3, 0x1, R8 ;  /* 0x0000000103007824 */ /* 0x000fe200078e0208 */
[----:B------:R-:W-:Y:S06]  /*14c0*/  @!P5 BRA `(.L_x_2040) ;  /* 0x000000000040d947 */ /* 0x000fec0003800000 */
[C---:B------:R-:W-:Y:S01]  /*14d0*/  ISETP.GT.AND P0, PT, R3.reuse, RZ, PT ;  /* 0x000000ff0300720c */ /* 0x040fe20003f04270 */
[----:B------:R-:W-:-:S12]  /*14e0*/  VIADD R2, R3, 0xffffffff ;  /* 0xffffffff03027836 */ /* 0x000fd80000000000 */
[----:B------:R-:W-:Y:S05]  /*14f0*/  @P0 BRA `(.L_x_2041) ;  /* 0x00000000001c0947 */ /* 0x000fea0003800000 */
[----:B------:R-:W-:Y:S01]  /*1500*/  ISETP.NE.AND P0, PT, R9, 0x1, PT ;  /* 0x000000010900780c */ /* 0x000fe20003f05270 */
[----:B------:R-:W-:-:S12]  /*1510*/  IMAD.MOV R3, RZ, RZ, -R3 ;  /* 0x000000ffff037224 */ /* 0x000fd800078e0a03 */
[----:B------:R-:W0:Y:S02]  /*1520*/  @P0 LDC.64 R6, c[0x0][0xae0] ;  /* 0x0002b800ff060b82 */ /* 0x000e240000000a00 */
[----:B0-----:R-:W-:-:S05]  /*1530*/  @P0 IMAD.HI.U32 R2, R3, R6, RZ ;  /* 0x0000000603020227 */ /* 0x001fca00078e00ff */
[----:B------:R-:W-:-:S04]  /*1540*/  @P0 SHF.R.U32.HI R3, RZ, R7, R2 ;  /* 0x00000007ff030219 */ /* 0x000fc80000011602 */
[----:B------:R-:W-:Y:S01]  /*1550*/  LOP3.LUT R2, RZ, R3, RZ, 0x33, !PT ;  /* 0x00000003ff027212 */ /* 0x000fe200078e33ff */
[----:B------:R-:W-:Y:S06]  /*1560*/  BRA `(.L_x_2042) ;  /* 0x0000000000107947 */ /* 0x000fec0003800000 */
.L_x_2041:
[----:B------:R-:W-:-:S13]  /*1570*/  ISETP.NE.AND P0, PT, R9, 0x1, PT ;  /* 0x000000010900780c */ /* 0x000fda0003f05270 */
[----:B------:R-:W0:Y:S02]  /*1580*/  @P0 LDC.64 R6, c[0x0][0xae0] ;  /* 0x0002b800ff060b82 */ /* 0x000e240000000a00 */
[----:B0-----:R-:W-:-:S05]  /*1590*/  @P0 IMAD.HI.U32 R4, R2, R6, RZ ;  /* 0x0000000602040227 */ /* 0x001fca00078e00ff */
[----:B------:R-:W-:-:S07]  /*15a0*/  @P0 SHF.R.U32.HI R2, RZ, R7, R4 ;  /* 0x00000007ff020219 */ /* 0x000fce0000011604 */
.L_x_2042:
[----:B------:R-:W-:-:S05]  /*15b0*/  IMAD R3, R2, R9, R9 ;  /* 0x0000000902037224 */ /* 0x000fca00078e0209 */
[----:B------:R-:W-:-:S07]  /*15c0*/  VIMNMX R0, R0, R3, PT ;  /* 0x0000000300007248 */ /* 0x000fce0003fe0100 */
.L_x_2040:
[----:B------:R-:W0:Y:S01]  /*15d0*/  @P1 LDC R4, c[0x0][0x44c] ;  /* 0x00011300ff041b82 */ /* 0x000e220000000800 */
[----:B------:R-:W-:Y:S01]  /*15e0*/  VIADD R2, R0, 0x5f ;  /* 0x0000005f00027836 */ /* 0x000fe20000000000 */
[----:B------:R-:W-:Y:S01]  /*15f0*/  ULDC UR4, c[0x0][0xad4] ;  /* 0x0002b50000047ab9 */ /* 0x000fe20000000800 */
[----:B------:R-:W-:Y:S02]  /*1600*/  VIADD R0, R29, 0x5f ;  /* 0x0000005f1d007836 */ /* 0x000fe40000000000 */
[----:B------:R-:W-:-:S03]  /*1610*/  IMAD.HI R2, R2, 0x2aaaaaab, RZ ;  /* 0x2aaaaaab02027827 */ /* 0x000fc600078e02ff */
[----:B------:R-:W1:Y:S01]  /*1620*/  @P1 LDC R6, c[0x0][0x450] ;  /* 0x00011400ff061b82 */ /* 0x000e620000000800 */
[----:B------:R-:W-:Y:S01]  /*1630*/  IMAD.HI R0, R0, 0x2aaaaaab, RZ ;  /* 0x2aaaaaab00007827 */ /* 0x000fe200078e02ff */
[----:B------:R-:W-:-:S03]  /*1640*/  SHF.R.U32.HI R7, RZ, 0x1f, R2 ;  /* 0x0000001fff077819 */ /* 0x000fc60000011602 */
[----:B------:R-:W-:Y:S01]  /*1650*/  IMAD.IADD R160, R29, 0x1, -R160 ;  /* 0x000000011da07824 */ /* 0x000fe200078e0aa0 */
[----:B------:R-:W-:Y:S01]  /*1660*/  LEA.HI.SX32 R2, R2, R7, 0x1c ;  /* 0x0000000702027211 */ /* 0x000fe200078fe2ff */
[----:B0-----:R-:W-:-:S05]  /*1670*/  @P1 IMAD.HI.U32 R3, R5, R4, RZ ;  /* 0x0000000405031227 */ /* 0x001fca00078e00ff */
[----:B-1----:R-:W-:Y:S02]  /*1680*/  @P1 SHF.R.U32.HI R5, RZ, R6, R3 ;  /* 0x00000006ff051219 */ /* 0x002fe40000011603 */
[----:B------:R-:W-:-:S03]  /*1690*/  SHF.R.U32.HI R3, RZ, 0x1f, R0 ;  /* 0x0000001fff037819 */ /* 0x000fc60000011600 */
[----:B------:R-:W-:Y:S01]  /*16a0*/  IMAD.IADD R5, R160, 0x1, R5 ;  /* 0x00000001a0057824 */ /* 0x000fe200078e0205 */
[----:B------:R-:W-:-:S03]  /*16b0*/  LEA.HI.SX32 R3, R0, R3, 0x1c ;  /* 0x0000000300037211 */ /* 0x000fc600078fe2ff */
[----:B------:R-:W-:Y:S01]  /*16c0*/  VIADD R0, R5, -UR4 ;  /* 0x8000000405007c36 */ /* 0x000fe20008000000 */
[----:B------:R-:W-:Y:S01]  /*16d0*/  VIMNMX R11, R3, R2, PT ;  /* 0x00000002030b7248 */ /* 0x000fe20003fe0100 */
[----:B------:R-:W-:Y:S06]  /*16e0*/  @!P5 BRA `(.L_x_2043) ;  /* 0x00000000003cd947 */ /* 0x000fec0003800000 */
[----:B------:R-:W-:-:S13]  /*16f0*/  ISETP.GT.AND P0, PT, R5, -0x1, PT ;  /* 0xffffffff0500780c */ /* 0x000fda0003f04270 */
[----:B------:R-:W-:Y:S05]  /*1700*/  @P0 BRA `(.L_x_2044) ;  /* 0x00000000001c0947 */ /* 0x000fea0003800000 */
[----:B------:R-:W-:Y:S02]  /*1710*/  ISETP.NE.AND P0, PT, R9, 0x1, PT ;  /* 0x000000010900780c */ /* 0x000fe40003f05270 */
[----:B------:R-:W-:-:S11]  /*1720*/  LOP3.LUT R5, RZ, R5, RZ, 0x33, !PT ;  /* 0x00000005ff057212 */ /* 0x000fd600078e33ff */
[----:B------:R-:W0:Y:S02]  /*1730*/  @P0 LDC.64 R2, c[0x0][0xae0] ;  /* 0x0002b800ff020b82 */ /* 0x000e240000000a00 */
[----:B0-----:R-:W-:-:S05]  /*1740*/  @P0 IMAD.HI.U32 R2, R5, R2, RZ ;  /* 0x0000000205020227 */ /* 0x001fca00078e00ff */
[----:B------:R-:W-:-:S04]  /*1750*/  @P0 SHF.R.U32.HI R5, RZ, R3, R2 ;  /* 0x00000003ff050219 */ /* 0x000fc80000011602 */
[----:B------:R-:W-:Y:S01]  /*1760*/  LOP3.LUT R5, RZ, R5, RZ, 0x33, !PT ;  /* 0x00000005ff057212 */ /* 0x000fe200078e33ff */
[----:B------:R-:W-:Y:S06]  /*1770*/  BRA `(.L_x_2045) ;  /* 0x0000000000107947 */ /* 0x000fec0003800000 */
.L_x_2044:
[----:B------:R-:W-:-:S13]  /*1780*/  ISETP.NE.AND P0, PT, R9, 0x1, PT ;  /* 0x000000010900780c */ /* 0x000fda0003f05270 */
[----:B------:R-:W0:Y:S02]  /*1790*/  @P0 LDC.64 R2, c[0x0][0xae0] ;  /* 0x0002b800ff020b82 */ /* 0x000e240000000a00 */
[----:B0-----:R-:W-:-:S05]  /*17a0*/  @P0 IMAD.HI.U32 R2, R5, R2, RZ ;  /* 0x0000000205020227 */ /* 0x001fca00078e00ff */
[----:B------:R-:W-:-:S07]  /*17b0*/  @P0 SHF.R.U32.HI R5, RZ, R3, R2 ;  /* 0x00000003ff050219 */ /* 0x000fce0000011602 */
.L_x_2045:
[----:B------:R-:W-:-:S05]  /*17c0*/  IMAD R5, R5, R9, RZ ;  /* 0x0000000905057224 */ /* 0x000fca00078e02ff */
[----:B------:R-:W-:-:S07]  /*17d0*/  VIMNMX R0, R0, R5, !PT ;  /* 0x0000000500007248 */ /* 0x000fce0007fe0100 */
.L_x_2043:
[----:B------:R-:W-:Y:S01]  /*17e0*/  IMAD.HI R0, R0, 0x2aaaaaab, RZ ;  /* 0x2aaaaaab00007827 */ /* 0x000fe200078e02ff */
[----:B------:R-:W-:-:S04]  /*17f0*/  LOP3.LUT R192, R233, 0xffff, RZ, 0xc0, !PT ;  /* 0x0000ffffe9c07812 */ /* 0x000fc800078ec0ff */
[----:B------:R-:W-:-:S04]  /*1800*/  SHF.R.U32.HI R3, RZ, 0x1f, R0 ;  /* 0x0000001fff037819 */ /* 0x000fc80000011600 */
[----:B------:R-:W-:-:S04]  /*1810*/  LEA.HI.SX32 R3, R0, R3, 0x1c ;  /* 0x0000000300037211 */ /* 0x000fc800078fe2ff */
[----:B------:R-:W-:Y:S01]  /*1820*/  VIMNMX R8, RZ, R3, !PT ;  /* 0x00000003ff087248 */ /* 0x000fe20007fe0100 */
[----:B------:R-:W-:-:S03]  /*1830*/  IMAD.MOV.U32 R3, RZ, RZ, RZ ;  /* 0x000000ffff037224 */ /* 0x000fc600078e00ff */
[----:B------:R-:W-:-:S13]  /*1840*/  ISETP.GT.AND P0, PT, R11, R8, PT ;  /* 0x000000080b00720c */ /* 0x000fda0003f04270 */
[----:B------:R-:W-:Y:S05]  /*1850*/  @!P0 BRA `(.L_x_2046) ;  /* 0x00000000007c8947 */ /* 0x000fea0003800000 */
[----:B------:R-:W-:-:S04]  /*1860*/  SHF.R.U32.HI R0, RZ, 0x10, R233 ;  /* 0x00000010ff007819 */ /* 0x000fc800000116e9 */
[----:B------:R-:W-:-:S13]  /*1870*/  ISETP.NE.AND P0, PT, R0, RZ, PT ;  /* 0x000000ff0000720c */ /* 0x000fda0003f05270 */
[----:B------:R-:W0:Y:S02]  /*1880*/  @!P0 LDC R0, c[0x0][0xae8] ;  /* 0x0002ba00ff008b82 */ /* 0x000e240000000800 */
[-C--:B0-----:R-:W-:Y:S02]  /*1890*/  IABS R6, R0.reuse ;  /* 0x0000000000067213 */ /* 0x081fe40000000000 */
[----:B------:R-:W-:Y:S02]  /*18a0*/  IADD3 R2, R0, -0x1, R11 ;  /* 0xffffffff00027810 */ /* 0x000fe40007ffe00b */
[----:B------:R-:W0:Y:S03]  /*18b0*/  I2F.RP R4, R6 ;  /* 0x0000000600047306 */ /* 0x000e260000209400 */
[----:B------:R-:W-:Y:S01]  /*18c0*/  IMAD.IADD R5, R2, 0x1, -R8 ;  /* 0x0000000102057824 */ /* 0x000fe200078e0a08 */
[----:B------:R-:W-:-:S04]  /*18d0*/  IABS R2, R0 ;  /* 0x0000000000027213 */ /* 0x000fc80000000000 */
[----:B------:R-:W-:Y:S02]  /*18e0*/  IABS R9, R5 ;  /* 0x0000000500097213 */ /* 0x000fe40000000000 */
[----:B------:R-:W-:-:S04]  /*18f0*/  LOP3.LUT R5, R5, R0, RZ, 0x3c, !PT ;  /* 0x0000000005057212 */ /* 0x000fc800078e3cff */
[----:B------:R-:W-:Y:S01]  /*1900*/  ISETP.GE.AND P2, PT, R5, RZ, PT ;  /* 0x000000ff0500720c */ /* 0x000fe20003f46270 */
[----:B0-----:R-:W0:Y:S02]  /*1910*/  MUFU.RCP R4, R4 ;  /* 0x0000000400047308 */ /* 0x001e240000001000 */
[----:B0-----:R-:W-:Y:S02]  /*1920*/  VIADD R3, R4, 0xffffffe ;  /* 0x0ffffffe04037836 */ /* 0x001fe40000000000 */
[----:B------:R-:W-:Y:S02]  /*1930*/  IMAD.MOV R4, RZ, RZ, -R2 ;  /* 0x000000ffff047224 */ /* 0x000fe400078e0a02 */
[----:B------:R-:W-:Y:S02]  /*1940*/  IMAD.MOV.U32 R2, RZ, RZ, RZ ;  /* 0x000000ffff027224 */ /* 0x000fe400078e00ff */
[----:B------:R-:W0:Y:S02]  /*1950*/  F2I.FTZ.U32.TRUNC.NTZ R3, R3 ;  /* 0x0000000300037305 */ /* 0x000e24000021f000 */
[----:B0-----:R-:W-:-:S04]  /*1960*/  IMAD.MOV R7, RZ, RZ, -R3 ;  /* 0x000000ffff077224 */ /* 0x001fc800078e0a03 */
[----:B------:R-:W-:-:S04]  /*1970*/  IMAD R7, R7, R6, RZ ;  /* 0x0000000607077224 */ /* 0x000fc800078e02ff */
[----:B------:R-:W-:-:S04]  /*1980*/  IMAD.HI.U32 R2, R3, R7, R2 ;  /* 0x0000000703027227 */ /* 0x000fc800078e0002 */
[----:B------:R-:W-:-:S04]  /*1990*/  IMAD.MOV.U32 R3, RZ, RZ, R9 ;  /* 0x000000ffff037224 */ /* 0x000fc800078e0009 */
        /* <DEDUP_REMOVED lines=10> */
[----:B------:R-:W-:-:S07]  /*1a40*/  IMAD.MOV.U32 R3, RZ, RZ, R2 ;  /* 0x000000ffff037224 */ /* 0x000fce00078e0002 */
.L_x_2046:
[----:B------:R-:W-:Y:S01]  /*1a50*/  IMAD R192, R192, R3, R8 ;  /* 0x00000003c0c07224 */ /* 0x000fe200078e0208 */
[----:B------:R-:W-:-:S04]  /*1a60*/  PLOP3.LUT P0, PT, PT, PT, PT, 0x80, 0x0 ;  /* 0x000000000000781c */ /* 0x000fc80003f0f070 */
[----:B------:R-:W-:-:S04]  /*1a70*/  VIADDMNMX R154, R192, R3, R11, PT ;  /* 0x00000003c09a7246 */ /* 0x000fc8000380010b */
[----:B------:R-:W-:-:S13]  /*1a80*/  ISETP.GT.AND P1, PT, R154, R192, PT ;  /* 0x000000c09a00720c */ /* 0x000fda0003f24270 */
[----:B------:R-:W-:Y:S05]  /*1a90*/  @!P1 BRA `(.L_x_2047) ;  /* 0x0000029800889947 */ /* 0x000fea0003800000 */
[----:B------:R-:W-:Y:S01]  /*1aa0*/  SHF.R.S32.HI R0, RZ, 0x1f, R31 ;  /* 0x0000001fff007819 */ /* 0x000fe2000001141f */
[----:B------:R-:W-:Y:S01]  /*1ab0*/  VIADD R15, R72, 0x18400 ;  /* 0x00018400480f7836 */ /* 0x000fe20000000000 */
[----:B------:R-:W-:Y:S01]  /*1ac0*/  STL.64 [R1+0x78], RZ ;  /* 0x000078ff01007387 */ /* 0x000fe20000100a00 */
[----:B------:R-:W-:Y:S01]  /*1ad0*/  IMAD.MOV.U32 R4, RZ, RZ, 0x1 ;  /* 0x00000001ff047424 */ /* 0x000fe200078e00ff */
[----:B------:R-:W-:Y:S01]  /*1ae0*/  LEA.HI R28, R0, R31, RZ, 0x7 ;  /* 0x0000001f001c7211 */ /* 0x000fe200078f38ff */
[----:B------:R-:W-:Y:S01]  /*1af0*/  IMAD.MOV.U32 R5, RZ, RZ, RZ ;  /* 0x000000ffff057224 */ /* 0x000fe200078e00ff */
[----:B------:R-:W-:Y:S01]  /*1b00*/  STL.128 [R1+0xb0], RZ ;  /* 0x0000b0ff01007387 */ /* 0x000fe20000100c00 */
[----:B------:R-:W-:Y:S01]  /*1b10*/  IMAD.MOV.U32 R6, RZ, RZ, 0x1 ;  /* 0x00000001ff067424 */ /* 0x000fe200078e00ff */
[----:B------:R-:W-:Y:S01]  /*1b20*/  SHF.R.S32.HI R61, RZ, 0x7, R28 ;  /* 0x00000007ff3d7819 */ /* 0x000fe2000001141c */
[----:B------:R-:W-:Y:S01]  /*1b30*/  IMAD.MOV.U32 R7, RZ, RZ, RZ ;  /* 0x000000ffff077224 */ /* 0x000fe200078e00ff */
[----:B------:R-:W-:Y:S01]  /*1b40*/  STL.128 [R1+0xc0], RZ ;  /* 0x0000c0ff01007387 */ /* 0x000fe20000100c00 */
[----:B------:R-:W-:Y:S01]  /*1b50*/  IMAD.MOV.U32 R12, RZ, RZ, 0x1 ;  /* 0x00000001ff0c7424 */ /* 0x000fe200078e00ff */
[----:B------:R-:W-:Y:S01]  /*1b60*/  LOP3.LUT P0, RZ, R15, 0x1bf, RZ, 0xc0, !PT ;  /* 0x000001bf0fff7812 */ /* 0x000fe2000780c0ff */
[----:B------:R-:W-:Y:S01]  /*1b70*/  IMAD.MOV.U32 R13, RZ, RZ, RZ ;  /* 0x000000ffff0d7224 */ /* 0x000fe200078e00ff */
[----:B------:R-:W0:Y:S01]  /*1b80*/  SHFL.IDX PT, R0, R61, RZ, 0x1f ;  /* 0x00001fff3d007589 */ /* 0x000e2200000e0000 */
[----:B------:R-:W-:-:S02]  /*1b90*/  IMAD.MOV.U32 R11, RZ, RZ, 0x40000040 ;  /* 0x40000040ff0b7424 */ /* 0x000fc400078e00ff */
[----:B------:R-:W-:Y:S01]  /*1ba0*/  IMAD.MOV.U32 R9, RZ, RZ, 0x40000040 ;  /* 0x40000040ff097424 */ /* 0x000fe200078e00ff */
[----:B------:R1:W-:Y:S04]  /*1bb0*/  STL.128 [R1+0x80], R4 ;  /* 0x0000800401007387 */ /* 0x0003e80000100c00 */
[----:B------:R2:W-:Y:S04]  /*1bc0*/  STL.64 [R1+0x90], R12 ;  /* 0x0000900c01007387 */ /* 0x0005e80000100a00 */
[----:B------:R3:W-:Y:S04]  /*1bd0*/  STL.128 [R1+0xd0], RZ ;  /* 0x0000d0ff01007387 */ /* 0x0007e80000100c00 */
[----:B------:R3:W-:Y:S01]  /*1be0*/  STL.128 [R1+0xe0], RZ ;  /* 0x0000e0ff01007387 */ /* 0x0007e20000100c00 */
[----:B-1----:R-:W-:-:S03]  /*1bf0*/  IMAD.MOV.U32 R5, RZ, RZ, 0x40000040 ;  /* 0x40000040ff057424 */ /* 0x002fc600078e00ff */
[----:B------:R3:W-:Y:S01]  /*1c00*/  STL.128 [R1+0xf0], RZ ;  /* 0x0000f0ff01007387 */ /* 0x0007e20000100c00 */
[----:B------:R-:W-:Y:S01]  /*1c10*/  IMAD.MOV.U32 R7, RZ, RZ, 0x40000040 ;  /* 0x40000040ff077424 */ /* 0x000fe200078e00ff */
[----:B0-----:R-:W-:Y:S01]  /*1c20*/  LEA.HI R2, R0, R0, RZ, 0x1 ;  /* 0x0000000000027211 */ /* 0x001fe200078f08ff */
[----:B--2---:R-:W-:Y:S01]  /*1c30*/  IMAD.MOV.U32 R13, RZ, RZ, 0x40000040 ;  /* 0x40000040ff0d7424 */ /* 0x004fe200078e00ff */
[----:B------:R3:W-:Y:S02]  /*1c40*/  STL.128 [R1+0x100], RZ ;  /* 0x000100ff01007387 */ /* 0x0007e40000100c00 */
[----:B------:R-:W-:Y:S01]  /*1c50*/  LOP3.LUT R3, R2, 0x7fffe, RZ, 0xc0, !PT ;  /* 0x0007fffe02037812 */ /* 0x000fe200078ec0ff */
[----:B------:R-:W-:-:S04]  /*1c60*/  VIADD R2, R72, 0x1c400 ;  /* 0x0001c40048027836 */ /* 0x000fc80000000000 */
[----:B------:R-:W-:Y:S01]  /*1c70*/  IMAD.IADD R0, R0, 0x1, -R3 ;  /* 0x0000000100007824 */ /* 0x000fe200078e0a03 */
[----:B------:R-:W-:Y:S01]  /*1c80*/  SHF.R.U32.HI R2, RZ, 0x4, R2 ;  /* 0x00000004ff027819 */ /* 0x000fe20000011602 */
[----:B------:R-:W-:Y:S02]  /*1c90*/  VIADD R3, R72, 0x400 ;  /* 0x0000040048037836 */ /* 0x000fe40000000000 */
[----:B------:R-:W-:Y:S01]  /*1ca0*/  IMAD R0, R0, 0x2000, R15 ;  /* 0x0000200000007824 */ /* 0x000fe200078e020f */
[----:B------:R-:W-:Y:S02]  /*1cb0*/  LOP3.LUT R2, R2, 0x3fff, RZ, 0xc0, !PT ;  /* 0x00003fff02027812 */ /* 0x000fe400078ec0ff */
[----:B------:R-:W-:Y:S01]  /*1cc0*/  SHF.R.U32.HI R3, RZ, 0x4, R3 ;  /* 0x00000004ff037819 */ /* 0x000fe20000011603 */
[----:B------:R-:W-:Y:S01]  /*1cd0*/  VIADD R8, R0, 0xa000 ;  /* 0x0000a00000087836 */ /* 0x000fe20000000000 */
[----:B------:R-:W-:Y:S02]  /*1ce0*/  SHF.R.U32.HI R0, RZ, 0x4, R0 ;  /* 0x00000004ff007819 */ /* 0x000fe40000011600 */
[----:B------:R-:W-:-:S02]  /*1cf0*/  LOP3.LUT R2, R2, 0x10000, RZ, 0xfc, !PT ;  /* 0x0001000002027812 */ /* 0x000fc400078efcff */
[----:B------:R-:W-:Y:S02]  /*1d00*/  SHF.R.U32.HI R8, RZ, 0x4, R8 ;  /* 0x00000004ff087819 */ /* 0x000fe40000011608 */
[----:B------:R-:W-:Y:S01]  /*1d10*/  LOP3.LUT R3, R3, 0x3fff, RZ, 0xc0, !PT ;  /* 0x00003fff03037812 */ /* 0x000fe200078ec0ff */
[----:B------:R-:W-:Y:S01]  /*1d20*/  IMAD.MOV.U32 R4, RZ, RZ, R2 ;  /* 0x000000ffff047224 */ /* 0x000fe200078e0002 */
[----:B------:R-:W-:Y:S02]  /*1d30*/  LOP3.LUT R0, R0, 0x3fff, RZ, 0xc0, !PT ;  /* 0x00003fff00007812 */ /* 0x000fe400078ec0ff */
[----:B------:R-:W-:Y:S02]  /*1d40*/  LOP3.LUT R8, R8, 0x3fff, RZ, 0xc0, !PT ;  /* 0x00003fff08087812 */ /* 0x000fe400078ec0ff */
[C---:B------:R-:W-:Y:S02]  /*1d50*/  LOP3.LUT R6, R3.reuse, 0x3000000, RZ, 0xfc, !PT ;  /* 0x0300000003067812 */ /* 0x040fe400078efcff */
[----:B------:R-:W-:-:S02]  /*1d60*/  LOP3.LUT R10, R3, 0x10000, RZ, 0xfc, !PT ;  /* 0x00010000030a7812 */ /* 0x000fc400078efcff */
[----:B------:R-:W-:Y:S01]  /*1d70*/  LOP3.LUT R12, R0, 0x10000, RZ, 0xfc, !PT ;  /* 0x00010000000c7812 */ /* 0x000fe200078efcff */
[----:B------:R3:W-:Y:S01]  /*1d80*/  STL.128 [R1+0xa0], R4 ;  /* 0x0000a00401007387 */ /* 0x0007e20000100c00 */
[----:B------:R-:W-:-:S03]  /*1d90*/  LOP3.LUT R8, R8, 0x10000, RZ, 0xfc, !PT ;  /* 0x0001000008087812 */ /* 0x000fc600078efcff */
[----:B------:R3:W-:Y:S04]  /*1da0*/  STL.64 [R1+0x98], R12 ;  /* 0x0000980c01007387 */ /* 0x0007e80000100a00 */
[----:B------:R3:W-:Y:S01]  /*1db0*/  STL.128 [R1+0x110], R8 ;  /* 0x0001100801007387 */ /* 0x0007e20000100c00 */
[----:B------:R-:W-:Y:S05]  /*1dc0*/  @!P0 BRA `(.L_x_2048) ;  /* 0x0000000000408947 */ /* 0x000fea0003800000 */
[----:B------:R-:W-:Y:S01]  /*1dd0*/  MOV R0, 0x0 ;  /* 0x0000000000007802 */ /* 0x000fe20000000f00 */
[----:B------:R-:W-:Y:S01]  /*1de0*/  ULDC.64 UR4, c[0x4][0x98] ;  /* 0x0100260000047ab9 */ /* 0x000fe20000000a00 */
[----:B------:R-:W-:Y:S01]  /*1df0*/  ULDC.64 UR6, c[0x4][0x38] ;  /* 0x01000e0000067ab9 */ /* 0x000fe20000000a00 */
[----:B---3--:R-:W-:Y:S01]  /*1e00*/  IMAD.U32 R4, RZ, RZ, UR4 ;  /* 0x00000004ff047e24 */ /* 0x008fe2000f8e00ff */
        /* <DEDUP_REMOVED lines=12> */
.L_x_2048:
[----:B------:R-:W2:Y:S01]  /*1ed0*/  LDL R15, [R1+0x21c] ;  /* 0x00021c00010f7983 */ /* 0x000ea20000100800 */
[----:B------:R-:W-:Y:S01]  /*1ee0*/  LOP3.LUT R0, R28, 0xffffff80, RZ, 0xc0, !PT ;  /* 0xffffff801c007812 */ /* 0x000fe200078ec0ff */
[----:B---3--:R-:W0:Y:S01]  /*1ef0*/  LDC.64 R4, c[0x0][0xad8] ;  /* 0x0002b600ff047b82 */ /* 0x008e220000000a00 */
[----:B------:R-:W-:Y:S01]  /*1f00*/  LEA.HI R10, R61, R61, RZ, 0x1 ;  /* 0x0000003d3d0a7211 */ /* 0x000fe200078f08ff */
[----:B------:R-:W-:Y:S01]  /*1f10*/  VIADD R14, R64, 0xffffff80 ;  /* 0xffffff80400e7836 */ /* 0x000fe20000000000 */
[----:B------:R1:W-:Y:S01]  /*1f20*/  STL.64 [R1+0x128], R26 ;  /* 0x0001281a01007387 */ /* 0x0003e20000100a00 */
[----:B------:R-:W-:Y:S01]  /*1f30*/  IMAD.IADD R0, R31, 0x1, -R0 ;  /* 0x000000011f007824 */ /* 0x000fe200078e0a00 */
[----:B------:R-:W-:Y:S01]  /*1f40*/  LOP3.LUT R10, R10, 0x3fffffe, RZ, 0xc0, !PT ;  /* 0x03fffffe0a0a7812 */ /* 0x000fe200078ec0ff */
[----:B------:R-:W-:Y:S01]  /*1f50*/  BSSY B0, `(.L_x_2049) ;  /* 0x0000029000007945 */ /* 0x000fe20003800000 */
[----:B------:R1:W-:Y:S01]  /*1f60*/  STL.64 [R1+0x130], R16 ;  /* 0x0001301001007387 */ /* 0x0003e20000100a00 */
[----:B------:R-:W3:Y:S01]  /*1f70*/  LDC.64 R2, c[0x0][0xae0] ;  /* 0x0002b800ff027b82 */ /* 0x000ee20000000a00 */
[----:B------:R-:W-:Y:S01]  /*1f80*/  SHF.R.S32.HI R7, RZ, 0x1f, R0 ;  /* 0x0000001fff077819 */ /* 0x000fe20000011400 */
[----:B------:R-:W-:Y:S01]  /*1f90*/  IMAD.IADD R11, R61, 0x1, -R10 ;  /* 0x000000013d0b7824 */ /* 0x000fe200078e0a0a */
[----:B------:R1:W-:Y:S02]  /*1fa0*/  STL [R1+0x13c], R14 ;  /* 0x00013c0e01007387 */ /* 0x0003e40000100800 */
[----:B------:R-:W-:-:S02]  /*1fb0*/  LEA.HI R8, R7, R0, RZ, 0x2 ;  /* 0x0000000007087211 */ /* 0x000fc400078f10ff */
[----:B------:R-:W-:Y:S01]  /*1fc0*/  LEA.HI R7, R7, R0, RZ, 0x5 ;  /* 0x0000000007077211 */ /* 0x000fe200078f28ff */
[----:B------:R-:W4:Y:S01]  /*1fd0*/  LDC R28, c[0x0][0x288] ;  /* 0x0000a200ff1c7b82 */ /* 0x000f220000000800 */
[--C-:B------:R-:W-:Y:S01]  /*1fe0*/  SHF.R.S32.HI R6, RZ, 0x2, R8.reuse ;  /* 0x00000002ff067819 */ /* 0x100fe20000011408 */
[----:B------:R1:W-:Y:S01]  /*1ff0*/  STL.U8 [R1+0x138], RZ ;  /* 0x000138ff01007387 */ /* 0x0003e20000100000 */
[----:B------:R-:W-:Y:S02]  /*2000*/  SHF.R.S32.HI R9, RZ, 0x1f, R8 ;  /* 0x0000001fff097819 */ /* 0x000fe40000011408 */
[----:B------:R-:W-:Y:S01]  /*2010*/  LOP3.LUT R13, R8, 0x7ffffffc, RZ, 0xc0, !PT ;  /* 0x7ffffffc080d7812 */ /* 0x000fe200078ec0ff */
[----:B------:R-:W-:Y:S01]  /*2020*/  IMAD.MOV.U32 R8, RZ, RZ, RZ ;  /* 0x000000ffff087224 */ /* 0x000fe200078e00ff */
[----:B------:R-:W-:Y:S01]  /*2030*/  LEA.HI R9, R9, R6, RZ, 0x3 ;  /* 0x0000000609097211 */ /* 0x000fe200078f18ff */
[----:B------:R-:W4:Y:S01]  /*2040*/  LDC R30, c[0x0][0xad4] ;  /* 0x0002b500ff1e7b82 */ /* 0x000f220000000800 */
[----:B0-----:R-:W-:Y:S01]  /*2050*/  IMAD.MOV.U32 R31, RZ, RZ, R4 ;  /* 0x000000ffff1f7224 */ /* 0x001fe200078e0004 */
[----:B------:R1:W-:Y:S01]  /*2060*/  STL.U8 [R1+0x16c], RZ ;  /* 0x00016cff01007387 */ /* 0x0003e20000100000 */
[----:B------:R-:W-:Y:S01]  /*2070*/  LOP3.LUT R9, R9, 0xfffffff8, RZ, 0xc0, !PT ;  /* 0xfffffff809097812 */ /* 0x000fe200078ec0ff */
[----:B------:R-:W-:-:S04]  /*2080*/  IMAD.IADD R0, R0, 0x1, -R13 ;  /* 0x0000000100007824 */ /* 0x000fc800078e0a0d */
[----:B------:R-:W-:Y:S01]  /*2090*/  IMAD.IADD R10, R6, 0x1, -R9 ;  /* 0x00000001060a7824 */ /* 0x000fe200078e0a09 */
[----:B------:R-:W-:Y:S01]  /*20a0*/  SHF.R.S32.HI R9, RZ, 0x5, R7 ;  /* 0x00000005ff097819 */ /* 0x000fe20000011407 */
[----:B------:R-:W0:Y:S01]  /*20b0*/  LDC R20, c[0x0][0x450] ;  /* 0x00011400ff147b82 */ /* 0x000e220000000800 */
[----:B------:R-:W-:-:S03]  /*20c0*/  IMAD.SHL.U32 R13, R0, 0x2, RZ ;  /* 0x00000002000d7824 */ /* 0x000fc600078e00ff */
[----:B------:R-:W-:Y:S02]  /*20d0*/  IMAD R10, R9, 0x10, R10 ;  /* 0x00000010090a7824 */ /* 0x000fe400078e020a */
[----:B------:R-:W-:Y:S02]  /*20e0*/  IMAD.MOV.U32 R9, RZ, RZ, R5 ;  /* 0x000000ffff097224 */ /* 0x000fe400078e0005 */
[----:B------:R-:W5:Y:S01]  /*20f0*/  LDC.64 R6, c[0x0][0x448] ;  /* 0x00011200ff067b82 */ /* 0x000f620000000a00 */
[----:B------:R-:W-:Y:S02]  /*2100*/  IMAD R12, R11, 0x40, R10 ;  /* 0x000000400b0c7824 */ /* 0x000fe400078e020a */
[----:B---3--:R-:W-:-:S03]  /*2110*/  IMAD.MOV.U32 R10, RZ, RZ, R2 ;  /* 0x000000ffff0a7224 */ /* 0x008fc600078e0002 */
[----:B------:R1:W-:Y:S04]  /*2120*/  STL.64 [R1+0x120], R12 ;  /* 0x0001200c01007387 */ /* 0x0003e80000100a00 */
[----:B----4-:R1:W-:Y:S04]  /*2130*/  STL.128 [R1+0x140], R28 ;  /* 0x0001401c01007387 */ /* 0x0103e80000100c00 */
[----:B0-----:R1:W-:Y:S04]  /*2140*/  STL [R1+0x168], R20 ;  /* 0x0001681401007387 */ /* 0x0013e80000100800 */
[----:B-----5:R1:W-:Y:S01]  /*2150*/  STL.64 [R1+0x160], R6 ;  /* 0x0001600601007387 */ /* 0x0203e20000100a00 */
[----:B--2---:R-:W-:-:S04]  /*2160*/  LEA.HI R11, R15, R15, RZ, 0x1 ;  /* 0x0000000f0f0b7211 */ /* 0x004fc800078f08ff */
[----:B------:R-:W-:Y:S01]  /*2170*/  LOP3.LUT R0, R11, 0xfffffffe, RZ, 0xc0, !PT ;  /* 0xfffffffe0b007812 */ /* 0x000fe200078ec0ff */
[----:B------:R-:W-:-:S04]  /*2180*/  IMAD.MOV.U32 R11, RZ, RZ, R3 ;  /* 0x000000ffff0b7224 */ /* 0x000fc800078e0003 */
[----:B------:R-:W-:Y:S01]  /*2190*/  IMAD.IADD R0, R15, 0x1, -R0 ;  /* 0x000000010f007824 */ /* 0x000fe200078e0a00 */
[----:B------:R1:W-:Y:S04]  /*21a0*/  STL.128 [R1+0x150], R8 ;  /* 0x0001500801007387 */ /* 0x0003e80000100c00 */
[----:B------:R-:W-:-:S04]  /*21b0*/  SHF.L.U32 R15, R0, 0x1f, RZ ;  /* 0x0000001f000f7819 */ /* 0x000fc800000006ff */
[----:B------:R-:W0:Y:S02]  /*21c0*/  SYNCS.PHASECHK.TRANS64.TRYWAIT P0, [R72+URZ+0x32400], R15 ;  /* 0x0324000f480075a7 */ /* 0x000e24000800017f */
[----:B01----:R-:W-:Y:S05]  /*21d0*/  @!P0 BRA `(.L_x_2050) ;  /* 0x0000030800148947 */ /* 0x003fea0003800000 */
.L_x_2235:
[----:B------:R-:W-:Y:S05]  /*21e0*/  BSYNC B0 ;  /* 0x0000000000007941 */ /* 0x000fea0003800000 */
.L_x_2049:
[----:B------:R-:W2:Y:S04]  /*21f0*/  LDL R16, [R1+0x860] ;  /* 0x0008600001107983 */ /* 0x000ea80000100800 */
[----:B------:R-:W3:Y:S04]  /*2200*/  LDL R10, [R1+0x1c] ;  /* 0x00001c00010a7983 */ /* 0x000ee80000100800 */
[----:B------:R1:W5:Y:S01]  /*2210*/  LDL.64 R8, [R1+0x210] ;  /* 0x0002100001087983 */ /* 0x0003620000100a00 */
[----:B------:R-:W-:Y:S01]  /*2220*/  IMAD.MOV.U32 R12, RZ, RZ, R34 ;  /* 0x000000ffff0c7224 */ /* 0x000fe200078e0022 */
[----:B------:R-:W-:Y:S01]  /*2230*/  IADD3 R0, P0, R18, 0x450, RZ ;  /* 0x0000045012007810 */ /* 0x000fe20007f1e0ff */
[----:B------:R-:W-:Y:S01]  /*2240*/  IMAD.MOV.U32 R13, RZ, RZ, R35 ;  /* 0x000000ffff0d7224 */ /* 0x000fe200078e0023 */
[----:B------:R-:W-:Y:S05]  /*2250*/  WARPSYNC.ALL ;  /* 0x0000000000007948 */ /* 0x000fea0003800000 */
[----:B------:R-:W-:Y:S01]  /*2260*/  IMAD.MOV.U32 R14, RZ, RZ, R60 ;  /* 0x000000ffff0e7224 */ /* 0x000fe200078e003c */
[----:B------:R-:W-:Y:S01]  /*2270*/  BSSY B0, `(.L_x_2051) ;  /* 0x0000033000007945 */ /* 0x000fe20003800000 */
[----:B0-----:R-:W-:-:S02]  /*2280*/  IMAD.MOV.U32 R15, RZ, RZ, R63 ;  /* 0x000000ffff0f7224 */ /* 0x001fc400078e003f */
[----:B------:R-:W-:Y:S02]  /*2290*/  IMAD.X R11, RZ, RZ, R19, P0 ;  /* 0x000000ffff0b7224 */ /* 0x000fe400000e0613 */
[----:B------:R-:W-:Y:S01]  /*22a0*/  IMAD.MOV.U32 R26, RZ, RZ, R44 ;  /* 0x000000ffff1a7224 */ /* 0x000fe200078e002c */
[----:B------:R0:W-:Y:S01]  /*22b0*/  STL.128 [R1+0x170], R12 ;  /* 0x0001700c01007387 */ /* 0x0001e20000100c00 */
[----:B------:R-:W-:Y:S02]  /*22c0*/  IMAD.MOV.U32 R27, RZ, RZ, R37 ;  /* 0x000000ffff1b7224 */ /* 0x000fe400078e0025 */
[----:B------:R-:W-:Y:S02]  /*22d0*/  IMAD.MOV.U32 R17, RZ, RZ, R41 ;  /* 0x000000ffff117224 */ /* 0x000fe400078e0029 */
[----:B------:R-:W-:Y:S01]  /*22e0*/  VIADD R237, R73, 0x8 ;  /* 0x0000000849ed7836 */ /* 0x000fe20000000000 */
[----:B------:R-:W-:Y:S01]  /*22f0*/  STL.128 [R1+0x1a0], R24 ;  /* 0x0001a01801007387 */ /* 0x000fe20000100c00 */
[----:B0-----:R-:W-:-:S02]  /*2300*/  IMAD.MOV.U32 R12, RZ, RZ, R62 ;  /* 0x000000ffff0c7224 */ /* 0x001fc400078e003e */
[----:B------:R-:W-:Y:S02]  /*2310*/  IMAD.MOV.U32 R13, RZ, RZ, R65 ;  /* 0x000000ffff0d7224 */ /* 0x000fe400078e0041 */
[----:B------:R-:W-:Y:S02]  /*2320*/  IMAD.MOV.U32 R14, RZ, RZ, R58 ;  /* 0x000000ffff0e7224 */ /* 0x000fe400078e003a */
[----:B------:R-:W-:-:S05]  /*2330*/  IMAD.MOV.U32 R15, RZ, RZ, R59 ;  /* 0x000000ffff0f7224 */ /* 0x000fca00078e003b */
[----:B------:R0:W-:Y:S02]  /*2340*/  STL.128 [R1+0x190], R12 ;  /* 0x0001900c01007387 */ /* 0x0001e40000100c00 */
[----:B0-----:R-:W-:Y:S02]  /*2350*/  IMAD.MOV.U32 R12, RZ, RZ, R56 ;  /* 0x000000ffff0c7224 */ /* 0x001fe400078e0038 */
        /* <DEDUP_REMOVED lines=22> */
[----:B--2---:R-:W-:Y:S02]  /*24c0*/  IMAD.MOV.U32 R12, RZ, RZ, R16 ;  /* 0x000000ffff0c7224 */ /* 0x004fe400078e0010 */
[----:B------:R-:W-:Y:S01]  /*24d0*/  IMAD.MOV.U32 R16, RZ, RZ, R32 ;  /* 0x000000ffff107224 */ /* 0x000fe200078e0020 */
[----:B---3--:R-:W-:-:S02]  /*24e0*/  LOP3.LUT R0, R10, 0x1, RZ, 0xfc, !PT ;  /* 0x000000010a007812 */ /* 0x008fc400078efcff */
[----:B------:R0:W-:Y:S01]  /*24f0*/  STL.128 [R1+0x1f0], R12 ;  /* 0x0001f00c01007387 */ /* 0x0001e20000100c00 */
[----:B------:R1:W-:Y:S01]  /*2500*/  BAR.SYNC.DEFER_BLOCKING R237, 0x100 ;  /* 0x000400ed0000751d */ /* 0x0003e20000010000 */
[----:B------:R-:W-:-:S05]  /*2510*/  ISETP.NE.AND P1, PT, R0, 0x3, PT ;  /* 0x000000030000780c */ /* 0x000fca0003f25270 */
[----:B------:R1:W-:Y:S01]  /*2520*/  STL.128 [R1+0x180], R16 ;  /* 0x0001801001007387 */ /* 0x0003e20000100c00 */
[----:B0-----:R-:W-:Y:S02]  /*2530*/  IMAD.MOV.U32 R12, RZ, RZ, R48 ;  /* 0x000000ffff0c7224 */ /* 0x001fe400078e0030 */
[----:B------:R-:W-:Y:S02]  /*2540*/  IMAD.MOV.U32 R13, RZ, RZ, R45 ;  /* 0x000000ffff0d7224 */ /* 0x000fe400078e002d */
[----:B------:R-:W-:Y:S02]  /*2550*/  IMAD.MOV.U32 R14, RZ, RZ, R43 ;  /* 0x000000ffff0e7224 */ /* 0x000fe400078e002b */
[----:B------:R-:W-:-:S05]  /*2560*/  IMAD.MOV.U32 R15, RZ, RZ, R46 ;  /* 0x000000ffff0f7224 */ /* 0x000fca00078e002e */
[----:B------:R1:W-:Y:S01]  /*2570*/  STL.128 [R1+0x200], R12 ;  /* 0x0002000c01007387 */ /* 0x0003e20000100c00 */
[----:B------:R-:W-:Y:S05]  /*2580*/  @!P1 BRA `(.L_x_2052) ;  /* 0x0000000000049947 */ /* 0x000fea0003800000 */
[----:B------:R-:W-:Y:S01]  /*2590*/  BPT.TRAP 0x1 ;  /* 0x000000040000795c */ /* 0x000fe20000300000 */
.L_x_2052:
[----:B------:R-:W-:Y:S05]  /*25a0*/  BSYNC B0 ;  /* 0x0000000000007941 */ /* 0x000fea0003800000 */
.L_x_2051:
[----:B------:R-:W2:Y:S01]  /*25b0*/  LDL.64 R10, [R1+0x8] ;  /* 0x00000800010a7983 */ /* 0x000ea20000100a00 */
[----:B-----5:R-:W-:Y:S01]  /*25c0*/  SHF.L.U32 R9, R9, 0x1f, RZ ;  /* 0x0000001f09097819 */ /* 0x020fe200000006ff */
[----:B------:R-:W-:Y:S01]  /*25d0*/  BSSY B0, `(.L_x_2053) ;  /* 0x0000006000007945 */ /* 0x000fe20003800000 */
[----:B--2---:R-:W-:-:S05]  /*25e0*/  MOV R11, R10 ;  /* 0x0000000a000b7202 */ /* 0x004fca0000000f00 */
[----:B------:R-:W-:-:S04]  /*25f0*/  IMAD R8, R8, 0x8, R11 ;  /* 0x0000000808087824 */ /* 0x000fc800078e020b */
[----:B------:R0:W2:Y:S01]  /*2600*/  SYNCS.PHASECHK.TRANS64.TRYWAIT P0, [R8+URZ], R9 ;  /* 0x00000009080075a7 */ /* 0x0000a2000800017f */
[----:B------:R-:W-:Y:S05]  /*2610*/  @!P1 BRA `(.L_x_2054) ;  /* 0x0000000000049947 */ /* 0x000fea0003800000 */
[----:B------:R-:W-:Y:S01]  /*2620*/  BPT.TRAP 0x1 ;  /* 0x000000040000795c */ /* 0x000fe20000300000 */
.L_x_2054:
[----:B------:R-:W-:Y:S05]  /*2630*/  BSYNC B0 ;  /* 0x0000000000007941 */ /* 0x000fea0003800000 */
.L_x_2053:
[----:B------:R-:W-:Y:S04]  /*2640*/  BSSY B0, `(.L_x_2055) ;  /* 0x0000004000007945 */ /* 0x000fe80003800000 */
[----:B--2---:R-:W-:Y:S05]  /*2650*/  @P0 BRA `(.L_x_2056) ;  /* 0x0000000000080947 */ /* 0x004fea0003800000 */
[----:B------:R-:W2:Y:S02]  /*2660*/  SYNCS.PHASECHK.TRANS64.TRYWAIT P0, [R8+URZ], R9 ;  /* 0x00000009080075a7 */ /* 0x000ea4000800017f */
[----:B--2---:R-:W-:Y:S05]  /*2670*/  @!P0 BRA `(.L_x_2057) ;  /* 0x0000030400008947 */ /* 0x004fea0003800000 */
.L_x_2056:
[----:B------:R-:W-:Y:S05]  /*2680*/  BSYNC B0 ;  /* 0x0000000000007941 */ /* 0x000fea0003800000 */
.L_x_2055:
[----:B-1----:R-:W3:Y:S04]  /*2690*/  LDL R13, [R1+0x210] ;  /* 0x00021000010d7983 */ /* 0x002ee80000100800 */
[----:B0-2---:R-:W3:Y:S01]  /*26a0*/  LDL.64 R8, [R1+0xa0] ;  /* 0x0000a00001087983 */ /* 0x005ee20000100a00 */
[----:B------:R-:W-:Y:S05]  /*26b0*/  WARPSYNC.ALL ;  /* 0x0000000000007948 */ /* 0x000fea0003800000 */
[----:B------:R-:W2:Y:S04]  /*26c0*/  LDL.64 R20, [R1+0x98] ;  /* 0x0000980001147983 */ /* 0x000ea80000100a00 */
[----:B------:R-:W4:Y:S04]  /*26d0*/  LDL.64 R10, [R1+0x98] ;  /* 0x00009800010a7983 */ /* 0x000f280000100a00 */
[----:B------:R-:W5:Y:S01]  /*26e0*/  LDL.64 R14, [R1+0x98] ;  /* 0x00009800010e7983 */ /* 0x000f620000100a00 */
[----:B---3--:R-:W-:-:S03]  /*26f0*/  IMAD R8, R13, 0x300, R8 ;  /* 0x000003000d087824 */ /* 0x008fc600078e0208 */
[----:B------:R-:W3:Y:S01]  /*2700*/  LDL.64 R16, [R1+0x98] ;  /* 0x0000980001107983 */ /* 0x000ee20000100a00 */
[----:B------:R-:W-:Y:S02]  /*2710*/  R2UR UR7, R9 ;  /* 0x00000000090772ca */ /* 0x000fe400000e0000 */
[C---:B------:R-:W-:Y:S01]  /*2720*/  R2UR UR6, R8.reuse ;  /* 0x00000000080672ca */ /* 0x040fe200000e0000 */
[----:B------:R-:W-:Y:S01]  /*2730*/  WARPGROUP.ARRIVE ;  /* 0x00000000000079c5 */ /* 0x000fe20000000000 */
[----:B------:R-:W3:Y:S01]  /*2740*/  LDL R0, [R1+0x21c] ;  /* 0x00021c0001007983 */ /* 0x000ee20000100800 */
[----:B------:R-:W-:Y:S01]  /*2750*/  VIADD R12, R8, 0x2 ;  /* 0x00000002080c7836 */ /* 0x000fe20000000000 */
[----:B------:R-:W-:Y:S01]  /*2760*/  BSSY B0, `(.L_x_2058) ;  /* 0x000002d000007945 */ /* 0x000fe20003800000 */
[----:B------:R-:W-:Y:S01]  /*2770*/  IMAD.MOV.U32 R13, RZ, RZ, R9 ;  /* 0x000000ffff0d7224 */ /* 0x000fe200078e0009 */
[----:B------:R0:W-:Y:S01]  /*2780*/  STL [R1+0x80], RZ ;  /* 0x000080ff01007387 */ /* 0x0001e20000100800 */
[----:B------:R-:W-:-:S05]  /*2790*/  IMAD.MOV.U32 R234, RZ, RZ, 0x1 ;  /* 0x00000001ffea7424 */ /* 0x000fca00078e00ff */
[----:B------:R0:W-:Y:S04]  /*27a0*/  STL [R1+0x80], R234 ;  /* 0x000080ea01007387 */ /* 0x0001e80000100800 */
[----:B------:R0:W-:Y:S04]  /*27b0*/  STL [R1+0x80], R234 ;  /* 0x000080ea01007387 */ /* 0x0001e80000100800 */
[----:B------:R0:W-:Y:S04]  /*27c0*/  STL [R1+0x80], R234 ;  /* 0x000080ea01007387 */ /* 0x0001e80000100800 */
[----:B------:R0:W-:Y:S01]  /*27d0*/  STL [R1+0x80], R234 ;  /* 0x000080ea01007387 */ /* 0x0001e20000100800 */
[----:B--2---:R-:W-:-:S02]  /*27e0*/  R2UR UR4, R20 ;  /* 0x00000000140472ca */ /* 0x004fc400000e0000 */
[----:B------:R-:W-:Y:S01]  /*27f0*/  R2UR UR5, R21 ;  /* 0x00000000150572ca */ /* 0x000fe200000e0000 */
[----:B----4-:R-:W-:Y:S02]  /*2800*/  VIADD R10, R10, 0x2 ;  /* 0x000000020a0a7836 */ /* 0x010fe40000000000 */
[----:B-----5:R-:W-:Y:S02]  /*2810*/  VIADD R14, R14, 0x4 ;  /* 0x000000040e0e7836 */ /* 0x020fe40000000000 */
[----:B---3--:R-:W-:-:S08]  /*2820*/  VIADD R16, R16, 0x6 ;  /* 0x0000000610107836 */ /* 0x008fd00000000000 */
[----:B------:R-:W-:Y:S01]  /*2830*/  HGMMA.64x96x16.F32.BF16 R24, gdesc[UR4], RZ, !UPT, gsb0 ;  /* 0x01600000041879f0 */ /* 0x000fe2000c0018ff */
[----:B------:R-:W-:Y:S02]  /*2840*/  R2UR UR6, R12 ;  /* 0x000000000c0672ca */ /* 0x000fe400000e0000 */
[----:B------:R-:W-:Y:S02]  /*2850*/  R2UR UR7, R13 ;  /* 0x000000000d0772ca */ /* 0x000fe400000e0000 */
[----:B------:R-:W-:Y:S01]  /*2860*/  R2UR UR4, R10 ;  /* 0x000000000a0472ca */ /* 0x000fe200000e0000 */
[C---:B------:R-:W-:Y:S01]  /*2870*/  VIADD R10, R8.reuse, 0x4 ;  /* 0x00000004080a7836 */ /* 0x040fe20000000000 */
[----:B------:R-:W-:Y:S01]  /*2880*/  R2UR UR5, R11 ;  /* 0x000000000b0572ca */ /* 0x000fe200000e0000 */
[----:B------:R-:W-:Y:S02]  /*2890*/  IMAD.MOV.U32 R11, RZ, RZ, R9 ;  /* 0x000000ffff0b7224 */ /* 0x000fe400078e0009 */
[----:B------:R-:W-:Y:S01]  /*28a0*/  VIADD R8, R8, 0x6 ;  /* 0x0000000608087836 */ /* 0x000fe20000000000 */
[----:B------:R-:W-:-:S02]  /*28b0*/  WARPGROUP.DEPBAR.LE gsb0, 0x0 ;  /* 0x00008000000079c5 */ /* 0x000fc40000010000 */
[----:B------:R-:W-:-:S07]  /*28c0*/  WARPGROUP.ARRIVE ;  /* 0x00000000000079c5 */ /* 0x000fce0000000000 */
[----:B------:R-:W-:Y:S01]  /*28d0*/  HGMMA.64x96x16.F32.BF16 R24, gdesc[UR4], R24, gsb0 ;  /* 0x01600000041879f0 */ /* 0x000fe20008001818 */
[----:B------:R-:W-:Y:S02]  /*28e0*/  R2UR UR6, R10 ;  /* 0x000000000a0672ca */ /* 0x000fe400000e0000 */
[----:B------:R-:W-:Y:S02]  /*28f0*/  R2UR UR7, R11 ;  /* 0x000000000b0772ca */ /* 0x000fe400000e0000 */
[----:B------:R-:W-:Y:S02]  /*2900*/  R2UR UR4, R14 ;  /* 0x000000000e0472ca */ /* 0x000fe400000e0000 */
[----:B------:R-:W-:Y:S02]  /*2910*/  R2UR UR5, R15 ;  /* 0x000000000f0572ca */ /* 0x000fe400000e0000 */
[----:B------:R-:W-:Y:S01]  /*2920*/  LEA.HI R10, R0, R0, RZ, 0x1 ;  /* 0x00000000000a7211 */ /* 0x000fe200078f08ff */
[----:B------:R-:W-:-:S02]  /*2930*/  WARPGROUP.DEPBAR.LE gsb0, 0x0 ;  /* 0x00008000000079c5 */ /* 0x000fc40000010000 */
[----:B------:R-:W-:-:S08]  /*2940*/  WARPGROUP.ARRIVE ;  /* 0x00000000000079c5 */ /* 0x000fd00000000000 */
[----:B------:R-:W-:Y:S01]  /*2950*/  HGMMA.64x96x16.F32.BF16 R24, gdesc[UR4], R24, gsb0 ;  /* 0x01600000041879f0 */ /* 0x000fe20008001818 */
[----:B------:R-:W-:Y:S02]  /*2960*/  R2UR UR6, R8 ;  /* 0x00000000080672ca */ /* 0x000fe400000e0000 */
[----:B------:R-:W-:Y:S02]  /*2970*/  R2UR UR7, R9 ;  /* 0x00000000090772ca */ /* 0x000fe400000e0000 */
[----:B------:R-:W-:Y:S02]  /*2980*/  R2UR UR4, R16 ;  /* 0x00000000100472ca */ /* 0x000fe400000e0000 */
[----:B------:R-:W-:Y:S02]  /*2990*/  R2UR UR5, R17 ;  /* 0x00000000110572ca */ /* 0x000fe400000e0000 */
[----:B------:R-:W-:-:S05]  /*29a0*/  LOP3.LUT R9, R10, 0xfffffffe, RZ, 0xc0, !PT ;  /* 0xfffffffe0a097812 */ /* 0x000fca00078ec0ff */
[----:B------:R-:W-:-:S05]  /*29b0*/  IMAD.IADD R9, R0, 0x1, -R9 ;  /* 0x0000000100097824 */ /* 0x000fca00078e0a09 */
[----:B------:R-:W-:Y:S01]  /*29c0*/  SHF.L.U32 R9, R9, 0x1f, RZ ;  /* 0x0000001f09097819 */ /* 0x000fe200000006ff */
[----:B------:R-:W-:Y:S02]  /*29d0*/  WARPGROUP.DEPBAR.LE gsb0, 0x0 ;  /* 0x00008000000079c5 */ /* 0x000fe40000010000 */
[----:B------:R-:W-:-:S06]  /*29e0*/  WARPGROUP.ARRIVE ;  /* 0x00000000000079c5 */ /* 0x000fcc0000000000 */
[----:B------:R-:W-:Y:S03]  /*29f0*/  HGMMA.64x96x16.F32.BF16 R24, gdesc[UR4], R24, gsb0 ;  /* 0x01600000041879f0 */ /* 0x000fe60008001818 */
[----:B------:R-:W-:Y:S02]  /*2a00*/  WARPGROUP.DEPBAR.LE gsb0, 0x0 ;  /* 0x00008000000079c5 */ /* 0x000fe40000010000 */
[----:B------:R-:W1:Y:S02]  /*2a10*/  SYNCS.PHASECHK.TRANS64.TRYWAIT P0, [R72+URZ+0x32410], R9 ;  /* 0x03241009480075a7 */ /* 0x000e64000800017f */
[----:B01----:R-:W-:Y:S05]  /*2a20*/  @!P0 BRA `(.L_x_2059) ;  /* 0x0000030000288947 */ /* 0x003fea0003800000 */
.L_x_2236:
[----:B------:R-:W-:Y:S05]  /*2a30*/  BSYNC B0 ;  /* 0x0000000000007941 */ /* 0x000fea0003800000 */
.L_x_2058:
[----:B------:R-:W2:Y:S04]  /*2a40*/  LDL R0, [R1+0x54] ;  /* 0x0000540001007983 */ /* 0x000ea80000100800 */
[----:B0-----:R0:W5:Y:S01]  /*2a50*/  LDL.64 R8, [R1+0x210] ;  /* 0x0002100001087983 */ /* 0x0011620000100a00 */
[----:B------:R-:W-:Y:S01]  /*2a60*/  BSSY B0, `(.L_x_2060) ;  /* 0x0000005000007945 */ /* 0x000fe20003800000 */
[----:B--2---:R-:W-:-:S04]  /*2a70*/  LOP3.LUT R0, R0, 0x1, RZ, 0xfc, !PT ;  /* 0x0000000100007812 */ /* 0x004fc800078efcff */
[----:B------:R-:W-:-:S13]  /*2a80*/  ISETP.NE.AND P1, PT, R0, 0x3, PT ;  /* 0x000000030000780c */ /* 0x000fda0003f25270 */
[----:B0-----:R-:W-:Y:S05]  /*2a90*/  @!P1 BRA `(.L_x_2061) ;  /* 0x0000000000049947 */ /* 0x001fea0003800000 */
[----:B------:R-:W-:Y:S01]  /*2aa0*/  BPT.TRAP 0x1 ;  /* 0x000000040000795c */ /* 0x000fe20000300000 */
.L_x_2061:
[----:B------:R-:W-:Y:S05]  /*2ab0*/  BSYNC B0 ;  /* 0x0000000000007941 */ /* 0x000fea0003800000 */
.L_x_2060:
[----:B------:R-:W2:Y:S01]  /*2ac0*/  LDL.64 R10, [R1+0x40] ;  /* 0x00004000010a7983 */ /* 0x000ea20000100a00 */
[----:B-----5:R-:W-:Y:S01]  /*2ad0*/  SHF.L.U32 R9, R9, 0x1f, RZ ;  /* 0x0000001f09097819 */ /* 0x020fe200000006ff */
[----:B------:R-:W-:Y:S01]  /*2ae0*/  BSSY B0, `(.L_x_2062) ;  /* 0x0000006000007945 */ /* 0x000fe20003800000 */
[----:B--2---:R-:W-:-:S05]  /*2af0*/  MOV R11, R10 ;  /* 0x0000000a000b7202 */ /* 0x004fca0000000f00 */
[----:B------:R-:W-:-:S04]  /*2b00*/  IMAD R8, R8, 0x8, R11 ;  /* 0x0000000808087824 */ /* 0x000fc800078e020b */
[----:B------:R0:W1:Y:S01]  /*2b10*/  SYNCS.PHASECHK.TRANS64.TRYWAIT P0, [R8+URZ], R9 ;  /* 0x00000009080075a7 */ /* 0x000062000800017f */
[----:B------:R-:W-:Y:S05]  /*2b20*/  @!P1 BRA `(.L_x_2063) ;  /* 0x0000000000049947 */ /* 0x000fea0003800000 */
[----:B------:R-:W-:Y:S01]  /*2b30*/  BPT.TRAP 0x1 ;  /* 0x000000040000795c */ /* 0x000fe20000300000 */
.L_x_2063:
[----:B------:R-:W-:Y:S05]  /*2b40*/  BSYNC B0 ;  /* 0x0000000000007941 */ /* 0x000fea0003800000 */
.L_x_2062:
[----:B------:R-:W-:Y:S04]  /*2b50*/  BSSY B0, `(.L_x_2064) ;  /* 0x0000004000007945 */ /* 0x000fe80003800000 */
[----:B-1----:R-:W-:Y:S05]  /*2b60*/  @P0 BRA `(.L_x_2065) ;  /* 0x0000000000080947 */ /* 0x002fea0003800000 */
[----:B------:R-:W1:Y:S02]  /*2b70*/  SYNCS.PHASECHK.TRANS64.TRYWAIT P0, [R8+URZ], R9 ;  /* 0x00000009080075a7 */ /* 0x000e64000800017f */
[----:B-1----:R-:W-:Y:S05]  /*2b80*/  @!P0 BRA `(.L_x_2066) ;  /* 0x000002fc00e48947 */ /* 0x002fea0003800000 */
.L_x_2065:
[----:B------:R-:W-:Y:S05]  /*2b90*/  BSYNC B0 ;  /* 0x0000000000007941 */ /* 0x000fea0003800000 */
.L_x_2064:
[----:B------:R-:W2:Y:S04]  /*2ba0*/  LDL R21, [R1+0x210] ;  /* 0x0002100001157983 */ /* 0x000ea80000100800 */
[----:B01----:R-:W2:Y:S04]  /*2bb0*/  LDL.64 R8, [R1+0x118] ;  /* 0x0001180001087983 */ /* 0x003ea80000100a00 */
[----:B------:R-:W3:Y:S04]  /*2bc0*/  LDL R0, [R1+0x90] ;  /* 0x0000900001007983 */ /* 0x000ee80000100800 */
[----:B------:R-:W4:Y:S04]  /*2bd0*/  LDL.64 R10, [R1+0x110] ;  /* 0x00011000010a7983 */ /* 0x000f280000100a00 */
[----:B------:R-:W5:Y:S04]  /*2be0*/  LDL.64 R12, [R1+0x110] ;  /* 0x00011000010c7983 */ /* 0x000f680000100a00 */
[----:B------:R-:W5:Y:S04]  /*2bf0*/  LDL.64 R14, [R1+0x110] ;  /* 0x00011000010e7983 */ /* 0x000f680000100a00 */
[----:B------:R-:W5:Y:S01]  /*2c00*/  LDL.64 R16, [R1+0x110] ;  /* 0x0001100001107983 */ /* 0x000f620000100a00 */
[----:B------:R-:W-:Y:S05]  /*2c10*/  WARPSYNC.ALL ;  /* 0x0000000000007948 */ /* 0x000fea0003800000 */
[----:B------:R-:W-:Y:S01]  /*2c20*/  WARPGROUP.ARRIVE ;  /* 0x00000000000079c5 */ /* 0x000fe20000000000 */
[----:B--2---:R-:W-:Y:S01]  /*2c30*/  IMAD R8, R21, 0xc00, R8 ;  /* 0x00000c0015087824 */ /* 0x004fe200078e0208 */
[----:B------:R-:W-:Y:S01]  /*2c40*/  R2UR UR7, R9 ;  /* 0x00000000090772ca */ /* 0x000fe200000e0000 */
[----:B------:R-:W2:Y:S01]  /*2c50*/  LDL.64 R20, [R1+0x110] ;  /* 0x0001100001147983 */ /* 0x000ea20000100a00 */
[----:B---3--:R-:W-:-:S02]  /*2c60*/  ISETP.NE.U32.AND P0, PT, R0, RZ, PT ;  /* 0x000000ff0000720c */ /* 0x008fc40003f05070 */
[----:B------:R-:W-:Y:S02]  /*2c70*/  R2UR UR6, R8 ;  /* 0x00000000080672ca */ /* 0x000fe400000e0000 */
[----:B----4-:R-:W-:Y:S02]  /*2c80*/  R2UR UR4, R10 ;  /* 0x000000000a0472ca */ /* 0x010fe400000e0000 */
[----:B------:R-:W-:-:S07]  /*2c90*/  R2UR UR5, R11 ;  /* 0x000000000b0572ca */ /* 0x000fce00000e0000 */
[----:B------:R-:W-:-:S06]  /*2ca0*/  VOTEU.ANY UP0, P0 ;  /* 0x00000000003f7886 */ /* 0x000fcc0000000100 */
[----:B------:R-:W-:Y:S01]  /*2cb0*/  HGMMA.64x96x16.F32.BF16 R24, gdesc[UR4], R24, UP0, gsb0 ;  /* 0x01600000041879f0 */ /* 0x000fe2000b801818 */
[----:B-----5:R-:W-:Y:S02]  /*2cc0*/  VIADD R12, R12, 0x2 ;  /* 0x000000020c0c7836 */ /* 0x020fe40000000000 */
[----:B------:R-:W-:Y:S02]  /*2cd0*/  VIADD R10, R8, 0x2 ;  /* 0x00000002080a7836 */ /* 0x000fe40000000000 */
[----:B------:R-:W-:Y:S01]  /*2ce0*/  IMAD.MOV.U32 R11, RZ, RZ, R9 ;  /* 0x000000ffff0b7224 */ /* 0x000fe200078e0009 */
[----:B------:R-:W-:Y:S02]  /*2cf0*/  R2UR UR4, R12 ;  /* 0x000000000c0472ca */ /* 0x000fe400000e0000 */
[----:B------:R-:W-:Y:S02]  /*2d00*/  R2UR UR6, R10 ;  /* 0x000000000a0672ca */ /* 0x000fe400000e0000 */
[----:B------:R-:W-:-:S02]  /*2d10*/  R2UR UR7, R11 ;  /* 0x000000000b0772ca */ /* 0x000fc400000e0000 */
[----:B------:R-:W-:Y:S02]  /*2d20*/  R2UR UR5, R13 ;  /* 0x000000000d0572ca */ /* 0x000fe400000e0000 */
[----:B------:R-:W3:Y:S01]  /*2d30*/  LDL.64 R12, [R1+0x110] ;  /* 0x00011000010c7983 */ /* 0x000ee20000100a00 */
[----:B------:R-:W-:Y:S02]  /*2d40*/  WARPGROUP.DEPBAR.LE gsb0, 0x0 ;  /* 0x00008000000079c5 */ /* 0x000fe40000010000 */
[----:B------:R-:W-:-:S08]  /*2d50*/  WARPGROUP.ARRIVE ;  /* 0x00000000000079c5 */ /* 0x000fd00000000000 */
[----:B------:R-:W-:Y:S01]  /*2d60*/  HGMMA.64x96x16.F32.BF16 R24, gdesc[UR4], R24, gsb0 ;  /* 0x01600000041879f0 */ /* 0x000fe20008001818 */
[----:B------:R-:W-:Y:S02]  /*2d70*/  VIADD R14, R14, 0x4 ;  /* 0x000000040e0e7836 */ /* 0x000fe40000000000 */
[----:B------:R-:W-:Y:S02]  /*2d80*/  VIADD R10, R8, 0x4 ;  /* 0x00000004080a7836 */ /* 0x000fe40000000000 */
[----:B------:R-:W-:Y:S01]  /*2d90*/  IMAD.MOV.U32 R11, RZ, RZ, R9 ;  /* 0x000000ffff0b7224 */ /* 0x000fe200078e0009 */
[----:B------:R-:W-:Y:S02]  /*2da0*/  R2UR UR4, R14 ;  /* 0x000000000e0472ca */ /* 0x000fe400000e0000 */
[----:B------:R-:W-:Y:S02]  /*2db0*/  R2UR UR6, R10 ;  /* 0x000000000a0672ca */ /* 0x000fe400000e0000 */
[----:B------:R-:W-:-:S02]  /*2dc0*/  R2UR UR7, R11 ;  /* 0x000000000b0772ca */ /* 0x000fc400000e0000 */
[----:B------:R-:W-:Y:S02]  /*2dd0*/  R2UR UR5, R15 ;  /* 0x000000000f0572ca */ /* 0x000fe400000e0000 */
[----:B------:R-:W4:Y:S01]  /*2de0*/  LDL.64 R14, [R1+0x110] ;  /* 0x00011000010e7983 */ /* 0x000f220000100a00 */
        /* <DEDUP_REMOVED lines=10> */
[----:B------:R-:W5:Y:S01]  /*2e90*/  LDL.64 R16, [R1+0x110] ;  /* 0x0001100001107983 */ /* 0x000f620000100a00 */
[----:B------:R-:W-:Y:S02]  /*2ea0*/  WARPGROUP.DEPBAR.LE gsb0, 0x0 ;  /* 0x00008000000079c5 */ /* 0x000fe40000010000 */
[----:B------:R-:W-:-:S08]  /*2eb0*/  WARPGROUP.ARRIVE ;  /* 0x00000000000079c5 */ /* 0x000fd00000000000 */
[----:B------:R-:W-:Y:S01]  /*2ec0*/  HGMMA.64x96x16.F32.BF16 R24, gdesc[UR4], R24, gsb0 ;  /* 0x01600000041879f0 */ /* 0x000fe20008001818 */
[----:B--2---:R-:W-:Y:S02]  /*2ed0*/  VIADD R20, R20, 0x400 ;  /* 0x0000040014147836 */ /* 0x004fe40000000000 */
[----:B------:R-:W-:Y:S02]  /*2ee0*/  VIADD R10, R8, 0x300 ;  /* 0x00000300080a7836 */ /* 0x000fe40000000000 */
[----:B------:R-:W-:Y:S01]  /*2ef0*/  IMAD.MOV.U32 R11, RZ, RZ, R9 ;  /* 0x000000ffff0b7224 */ /* 0x000fe200078e0009 */
[----:B------:R-:W-:Y:S02]  /*2f00*/  R2UR UR4, R20 ;  /* 0x00000000140472ca */ /* 0x000fe400000e0000 */
[----:B------:R-:W-:Y:S02]  /*2f10*/  R2UR UR6, R10 ;  /* 0x000000000a0672ca */ /* 0x000fe400000e0000 */
[----:B------:R-:W-:-:S02]  /*2f20*/  R2UR UR7, R11 ;  /* 0x000000000b0772ca */ /* 0x000fc400000e0000 */
[----:B------:R-:W-:Y:S02]  /*2f30*/  R2UR UR5, R21 ;  /* 0x00000000150572ca */ /* 0x000fe400000e0000 */
[----:B------:R-:W2:Y:S01]  /*2f40*/  LDL.64 R20, [R1+0x110] ;  /* 0x0001100001147983 */ /* 0x000ea20000100a00 */
[----:B------:R-:W-:Y:S02]  /*2f50*/  WARPGROUP.DEPBAR.LE gsb0, 0x0 ;  /* 0x00008000000079c5 */ /* 0x000fe40000010000 */
[----:B------:R-:W-:-:S08]  /*2f60*/  WARPGROUP.ARRIVE ;  /* 0x00000000000079c5 */ /* 0x000fd00000000000 */
[----:B------:R-:W-:Y:S01]  /*2f70*/  HGMMA.64x96x16.F32.BF16 R24, gdesc[UR4], R24, gsb0 ;  /* 0x01600000041879f0 */ /* 0x000fe20008001818 */
[----:B---3--:R-:W-:Y:S02]  /*2f80*/  VIADD R12, R12, 0x402 ;  /* 0x000004020c0c7836 */ /* 0x008fe40000000000 */
        /* <DEDUP_REMOVED lines=10> */
[----:B----4-:R-:W-:Y:S02]  /*3030*/  VIADD R14, R14, 0x404 ;  /* 0x000004040e0e7836 */ /* 0x010fe40000000000 */
        /* <DEDUP_REMOVED lines=10> */
[----:B-----5:R-:W-:Y:S02]  /*30e0*/  VIADD R16, R16, 0x406 ;  /* 0x0000040610107836 */ /* 0x020fe40000000000 */
        /* <DEDUP_REMOVED lines=60> */
[----:B------:R-:W-:Y:S01]  /*34b0*/  R2UR UR5, R21 ;  /* 0x00000000150572ca */ /* 0x000fe200000e0000 */
[----:B------:R-:W0:Y:S01]  /*34c0*/  S2R R72, SR_TID.X ;  /* 0x0000000000487919 */ /* 0x000e220000002100 */
[----:B---3--:R-:W-:Y:S01]  /*34d0*/  VIADD R12, R12, 0xc02 ;  /* 0x00000c020c0c7836 */ /* 0x008fe20000000000 */
[----:B------:R-:W-:Y:S02]  /*34e0*/  WARPGROUP.DEPBAR.LE gsb0, 0x0 ;  /* 0x00008000000079c5 */ /* 0x000fe40000010000 */
[----:B------:R-:W-:-:S08]  /*34f0*/  WARPGROUP.ARRIVE ;  /* 0x00000000000079c5 */ /* 0x000fd00000000000 */
[----:B------:R-:W-:Y:S01]  /*3500*/  HGMMA.64x96x16.F32.BF16 R24, gdesc[UR4], R24, gsb0 ;  /* 0x01600000041879f0 */ /* 0x000fe20008001818 */
[----:B0-----:R-:W-:-:S04]  /*3510*/  LOP3.LUT R72, R72, 0x7f, RZ, 0xc0, !PT ;  /* 0x0000007f48487812 */ /* 0x001fc800078ec0ff */
[----:B------:R-:W-:Y:S01]  /*3520*/  ISETP.NE.AND P0, PT, R72, RZ, PT ;  /* 0x000000ff4800720c */ /* 0x000fe20003f05270 */
[----:B------:R-:W-:Y:S02]  /*3530*/  VIADD R10, R8, 0x902 ;  /* 0x00000902080a7836 */ /* 0x000fe40000000000 */
[----:B------:R-:W-:-:S10]  /*3540*/  IMAD.MOV.U32 R11, RZ, RZ, R9 ;  /* 0x000000ffff0b7224 */ /* 0x000fd400078e0009 */
[----:B------:R-:W2:Y:S04]  /*3550*/  @!P0 LDL.64 R74, [R1+0x30] ;  /* 0x00003000014a8983 */ /* 0x000ea80000100a00 */
[----:B------:R-:W3:Y:S01]  /*3560*/  @!P0 LDL R0, [R1+0x210] ;  /* 0x0002100001008983 */ /* 0x000ee20000100800 */
[----:B------:R-:W-:Y:S02]  /*3570*/  R2UR UR6, R10 ;  /* 0x000000000a0672ca */ /* 0x000fe400000e0000 */
[----:B------:R-:W-:Y:S02]  /*3580*/  R2UR UR7, R11 ;  /* 0x000000000b0772ca */ /* 0x000fe400000e0000 */
[----:B------:R-:W-:Y:S02]  /*3590*/  R2UR UR4, R12 ;  /* 0x000000000c0472ca */ /* 0x000fe400000e0000 */
[----:B------:R-:W-:Y:S01]  /*35a0*/  R2UR UR5, R13 ;  /* 0x000000000d0572ca */ /* 0x000fe200000e0000 */
[----:B------:R-:W-:-:S02]  /*35b0*/  WARPGROUP.DEPBAR.LE gsb0, 0x0 ;  /* 0x00008000000079c5 */ /* 0x000fc40000010000 */
[----:B------:R-:W-:-:S10]  /*35c0*/  WARPGROUP.ARRIVE ;  /* 0x00000000000079c5 */ /* 0x000fd40000000000 */
[----:B------:R-:W-:Y:S01]  /*35d0*/  HGMMA.64x96x16.F32.BF16 R24, gdesc[UR4], R24, gsb0 ;  /* 0x01600000041879f0 */ /* 0x000fe20008001818 */
[----:B----4-:R-:W-:Y:S02]  /*35e0*/  VIADD R14, R14, 0xc04 ;  /* 0x00000c040e0e7836 */ /* 0x010fe40000000000 */
[----:B------:R-:W-:Y:S02]  /*35f0*/  VIADD R10, R8, 0x904 ;  /* 0x00000904080a7836 */ /* 0x000fe40000000000 */
[----:B------:R-:W-:Y:S01]  /*3600*/  IMAD.MOV.U32 R11, RZ, RZ, R9 ;  /* 0x000000ffff0b7224 */ /* 0x000fe200078e0009 */
[----:B------:R-:W-:Y:S02]  /*3610*/  R2UR UR4, R14 ;  /* 0x000000000e0472ca */ /* 0x000fe400000e0000 */
[----:B------:R-:W-:Y:S02]  /*3620*/  R2UR UR6, R10 ;  /* 0x000000000a0672ca */ /* 0x000fe400000e0000 */
[----:B------:R-:W-:-:S02]  /*3630*/  R2UR UR7, R11 ;  /* 0x000000000b0772ca */ /* 0x000fc400000e0000 */
[----:B------:R-:W-:Y:S01]  /*3640*/  R2UR UR5, R15 ;  /* 0x000000000f0572ca */ /* 0x000fe200000e0000 */
[----:B------:R-:W-:Y:S01]  /*3650*/  VIADD R8, R8, 0x906 ;  /* 0x0000090608087836 */ /* 0x000fe20000000000 */
[----:B------:R-:W-:Y:S02]  /*3660*/  WARPGROUP.DEPBAR.LE gsb0, 0x0 ;  /* 0x00008000000079c5 */ /* 0x000fe40000010000 */
[----:B------:R-:W-:-:S09]  /*3670*/  WARPGROUP.ARRIVE ;  /* 0x00000000000079c5 */ /* 0x000fd20000000000 */
[----:B------:R-:W-:Y:S01]  /*3680*/  HGMMA.64x96x16.F32.BF16 R24, gdesc[UR4], R24, gsb0 ;  /* 0x01600000041879f0 */ /* 0x000fe20008001818 */
[----:B-----5:R-:W-:Y:S01]  /*3690*/  VIADD R16, R16, 0xc06 ;  /* 0x00000c0610107836 */ /* 0x020fe20000000000 */
[----:B------:R-:W-:Y:S02]  /*36a0*/  R2UR UR6, R8 ;  /* 0x00000000080672ca */ /* 0x000fe400000e0000 */
[----:B------:R-:W-:Y:S02]  /*36b0*/  R2UR UR7, R9 ;  /* 0x00000000090772ca */ /* 0x000fe400000e0000 */
[----:B------:R-:W-:Y:S02]  /*36c0*/  R2UR UR4, R16 ;  /* 0x00000000100472ca */ /* 0x000fe400000e0000 */
[----:B------:R-:W-:Y:S01]  /*36d0*/  R2UR UR5, R17 ;  /* 0x00000000110572ca */ /* 0x000fe200000e0000 */
[----:B------:R-:W-:Y:S04]  /*36e0*/  STL [R1+0x90], R234 ;  /* 0x000090ea01007387 */ /* 0x000fe80000100800 */
[----:B------:R-:W-:Y:S01]  /*36f0*/  STL [R1+0x90], R234 ;  /* 0x000090ea01007387 */ /* 0x000fe20000100800 */
[----:B------:R-:W-:-:S02]  /*3700*/  WARPGROUP.DEPBAR.LE gsb0, 0x0 ;  /* 0x00008000000079c5 */ /* 0x000fc40000010000 */
[----:B------:R-:W-:-:S06]  /*3710*/  WARPGROUP.ARRIVE ;  /* 0x00000000000079c5 */ /* 0x000fcc0000000000 */
[----:B------:R-:W-:Y:S01]  /*3720*/  HGMMA.64x96x16.F32.BF16 R24, gdesc[UR4], R24, gsb0 ;  /* 0x01600000041879f0 */ /* 0x000fe20008001818 */
[----:B--2---:R-:W-:Y:S01]  /*3730*/  @!P0 MOV R75, R74 ;  /* 0x0000004a004b8202 */ /* 0x004fe20000000f00 */
[----:B------:R-:W-:Y:S04]  /*3740*/  STL [R1+0x90], R234 ;  /* 0x000090ea01007387 */ /* 0x000fe80000100800 */
[----:B------:R-:W-:Y:S01]  /*3750*/  STL [R1+0x90], R234 ;  /* 0x000090ea01007387 */ /* 0x000fe20000100800 */
[----:B---3--:R-:W-:-:S03]  /*3760*/  @!P0 IMAD R0, R0, 0x8, R75 ;  /* 0x0000000800008824 */ /* 0x008fc600078e024b */
[----:B------:R-:W-:Y:S04]  /*3770*/  STL [R1+0x90], R234 ;  /* 0x000090ea01007387 */ /* 0x000fe80000100800 */
[----:B------:R-:W-:Y:S04]  /*3780*/  STL [R1+0x90], R234 ;  /* 0x000090ea01007387 */ /* 0x000fe80000100800 */
[----:B------:R-:W-:Y:S01]  /*3790*/  STL [R1+0x90], R234 ;  /* 0x000090ea01007387 */ /* 0x000fe20000100800 */
[----:B------:R-:W-:-:S03]  /*37a0*/  IADD3 R236, -R73, 0xb, RZ ;  /* 0x0000000b49ec7810 */ /* 0x000fc60007ffe1ff */
[----:B------:R-:W-:Y:S01]  /*37b0*/  STL [R1+0x90], R234 ;  /* 0x000090ea01007387 */ /* 0x000fe20000100800 */
[----:B------:R-:W-:-:S03]  /*37c0*/  @!P0 PRMT R0, RZ, 0x654, R0 ;  /* 0x00000654ff008816 */ /* 0x000fc60000000000 */
[----:B------:R-:W-:Y:S04]  /*37d0*/  STL [R1+0x90], R234 ;  /* 0x000090ea01007387 */ /* 0x000fe80000100800 */
[----:B------:R-:W-:Y:S04]  /*37e0*/  STL [R1+0x90], R234 ;  /* 0x000090ea01007387 */ /* 0x000fe80000100800 */
[----:B------:R-:W-:Y:S04]  /*37f0*/  STL [R1+0x90], R234 ;  /* 0x000090ea01007387 */ /* 0x000fe80000100800 */
[----:B------:R-:W-:Y:S04]  /*3800*/  STL [R1+0x90], R234 ;  /* 0x000090ea01007387 */ /* 0x000fe80000100800 */
[----:B------:R-:W-:Y:S04]  /*3810*/  STL [R1+0x90], R234 ;  /* 0x000090ea01007387 */ /* 0x000fe80000100800 */
[----:B------:R-:W-:Y:S04]  /*3820*/  STL [R1+0x90], R234 ;  /* 0x000090ea01007387 */ /* 0x000fe80000100800 */
[----:B------:R-:W-:Y:S04]  /*3830*/  STL [R1+0x90], R234 ;  /* 0x000090ea01007387 */ /* 0x000fe80000100800 */
[----:B------:R-:W-:Y:S01]  /*3840*/  STL [R1+0x90], R234 ;  /* 0x000090ea01007387 */ /* 0x000fe20000100800 */
[----:B------:R-:W-:-:S02]  /*3850*/  WARPGROUP.DEPBAR.LE gsb0, 0x0 ;  /* 0x00008000000079c5 */ /* 0x000fc40000010000 */
[----:B------:R0:W-:Y:S06]  /*3860*/  BAR.ARV R236, 0x100 ;  /* 0x000400ec0000751d */ /* 0x0001ec0000002000 */
[----:B------:R1:W-:Y:S01]  /*3870*/  @!P0 SYNCS.ARRIVE.TRANS64.RED.A1T0 RZ, [R0+URZ], RZ ;  /* 0x000000ff00ff89a7 */ /* 0x0003e2000810043f */
[----:B------:R-:W2:Y:S04]  /*3880*/  LDL R75, [R1+0x70] ;  /* 0x00007000014b7983 */ /* 0x000ea80000100800 */
[----:B------:R-:W3:Y:S04]  /*3890*/  LDL.64 R76, [R1+0x160] ;  /* 0x00016000014c7983 */ /* 0x000ee80000100a00 */
[----:B-1----:R-:W4:Y:S04]  /*38a0*/  LDL R0, [R1+0x13c] ;  /* 0x00013c0001007983 */ /* 0x002f280000100800 */
[----:B------:R-:W5:Y:S04]  /*38b0*/  LDL R78, [R1+0x168] ;  /* 0x00016800014e7983 */ /* 0x000f680000100800 */
[----:B------:R-:W5:Y:S04]  /*38c0*/  LDL.128 R8, [R1+0x140] ;  /* 0x0001400001087983 */ /* 0x000f680000100c00 */
[----:B------:R-:W5:Y:S01]  /*38d0*/  LDL.128 R12, [R1+0x150] ;  /* 0x00015000010c7983 */ /* 0x000f620000100c00 */
[----:B------:R-:W-:Y:S01]  /*38e0*/  BSSY B0, `(.L_x_2067) ;  /* 0x0000044000007945 */ /* 0x000fe20003800000 */
[----:B----4-:R-:W-:-:S04]  /*38f0*/  SHF.R.S32.HI R17, RZ, 0x1f, R0 ;  /* 0x0000001fff117819 */ /* 0x010fc80000011400 */
[----:B------:R-:W-:-:S04]  /*3900*/  LEA.HI R16, R17, R0, RZ, 0x7 ;  /* 0x0000000011107211 */ /* 0x000fc800078f38ff */
[----:B------:R-:W-:-:S05]  /*3910*/  LOP3.LUT R21, R16, 0xffffff80, RZ, 0xc0, !PT ;  /* 0xffffff8010157812 */ /* 0x000fca00078ec0ff */
[----:B------:R-:W-:-:S05]  /*3920*/  IMAD.IADD R21, R0, 0x1, -R21 ;  /* 0x0000000100157824 */ /* 0x000fca00078e0a15 */
[----:B------:R-:W-:-:S04]  /*3930*/  SHF.R.S32.HI R20, RZ, 0x1f, R21 ;  /* 0x0000001fff147819 */ /* 0x000fc80000011415 */
[----:B------:R-:W-:Y:S02]  /*3940*/  LEA.HI R72, R20, R21, RZ, 0x2 ;  /* 0x0000001514487211 */ /* 0x000fe400078f10ff */
[----:B------:R-:W-:Y:S02]  /*3950*/  LEA.HI R17, R17, R0, RZ, 0x2 ;  /* 0x0000000011117211 */ /* 0x000fe400078f10ff */
[--C-:B------:R-:W-:Y:S02]  /*3960*/  SHF.R.S32.HI R73, RZ, 0x2, R72.reuse ;  /* 0x00000002ff497819 */ /* 0x100fe40000011448 */
[----:B------:R-:W-:Y:S02]  /*3970*/  SHF.R.S32.HI R74, RZ, 0x1f, R72 ;  /* 0x0000001fff4a7819 */ /* 0x000fe40000011448 */
[----:B------:R-:W-:Y:S02]  /*3980*/  LOP3.LUT R17, R17, 0xfffffffc, RZ, 0xc0, !PT ;  /* 0xfffffffc11117812 */ /* 0x000fe400078ec0ff */
[----:B------:R-:W-:-:S02]  /*3990*/  LEA.HI R74, R74, R73, RZ, 0x3 ;  /* 0x000000494a4a7211 */ /* 0x000fc400078f18ff */
[----:B------:R-:W-:Y:S02]  /*39a0*/  SHF.R.S32.HI R79, RZ, 0x7, R16 ;  /* 0x00000007ff4f7819 */ /* 0x000fe40000011410 */
[----:B------:R-:W-:Y:S01]  /*39b0*/  LEA.HI R20, R20, R21, RZ, 0x5 ;  /* 0x0000001514147211 */ /* 0x000fe200078f28ff */
[----:B------:R-:W-:Y:S01]  /*39c0*/  IMAD.IADD R17, R0, 0x1, -R17 ;  /* 0x0000000100117824 */ /* 0x000fe200078e0a11 */
[----:B------:R-:W-:Y:S02]  /*39d0*/  LOP3.LUT R74, R74, 0xfffffff8, RZ, 0xc0, !PT ;  /* 0xfffffff84a4a7812 */ /* 0x000fe400078ec0ff */
[----:B------:R-:W-:Y:S02]  /*39e0*/  LEA.HI R16, R16, R79, RZ, 0x1 ;  /* 0x0000004f10107211 */ /* 0x000fe400078f08ff */
[----:B------:R-:W-:Y:S01]  /*39f0*/  SHF.R.S32.HI R20, RZ, 0x5, R20 ;  /* 0x00000005ff147819 */ /* 0x000fe20000011414 */
[----:B------:R-:W-:Y:S01]  /*3a00*/  IMAD.IADD R74, R73, 0x1, -R74 ;  /* 0x00000001494a7824 */ /* 0x000fe200078e0a4a */
[----:B------:R-:W-:-:S02]  /*3a10*/  LOP3.LUT R16, R16, 0x3fffffe, RZ, 0xc0, !PT ;  /* 0x03fffffe10107812 */ /* 0x000fc400078ec0ff */
[----:B------:R-:W-:Y:S01]  /*3a20*/  LEA.HI R0, R17, R17, RZ, 0x1 ;  /* 0x0000001111007211 */ /* 0x000fe200078f08ff */
[----:B--2---:R-:W-:Y:S01]  /*3a30*/  IMAD R73, R75, 0x8, R20 ;  /* 0x000000084b497824 */ /* 0x004fe200078e0214 */
[----:B---3--:R-:W-:Y:S01]  /*3a40*/  ISETP.NE.AND P1, PT, R76, 0x1, PT ;  /* 0x000000014c00780c */ /* 0x008fe20003f25270 */
[----:B------:R-:W-:Y:S01]  /*3a50*/  IMAD.IADD R16, R79, 0x1, -R16 ;  /* 0x000000014f107824 */ /* 0x000fe200078e0a10 */
[----:B------:R-:W-:Y:S01]  /*3a60*/  LOP3.LUT R0, R0, 0x1ffffffe, RZ, 0xc0, !PT ;  /* 0x1ffffffe00007812 */ /* 0x000fe200078ec0ff */
[----:B------:R-:W-:-:S04]  /*3a70*/  IMAD.U32 R73, R73, 0x10, R74 ;  /* 0x0000001049497824 */ /* 0x000fc800078e004a */
[----:B------:R-:W-:Y:S02]  /*3a80*/  IMAD.IADD R0, R17, 0x1, -R0 ;  /* 0x0000000111007824 */ /* 0x000fe400078e0a00 */
[----:B------:R-:W-:-:S04]  /*3a90*/  IMAD R73, R16, 0x40, R73 ;  /* 0x0000004010497824 */ /* 0x000fc800078e0249 */
[----:B------:R-:W-:-:S04]  /*3aa0*/  IMAD R16, R0, 0x8, R73 ;  /* 0x0000000800107824 */ /* 0x000fc800078e0249 */
[----:B------:R-:W-:-:S05]  /*3ab0*/  @P1 IMAD.HI.U32 R77, R16, R77, RZ ;  /* 0x0000004d104d1227 */ /* 0x000fca00078e00ff */
[----:B-----5:R-:W-:Y:S01]  /*3ac0*/  @P1 SHF.R.U32.HI R16, RZ, R78, R77 ;  /* 0x0000004eff101219 */ /* 0x020fe2000001164d */
[----:B------:R-:W-:Y:S01]  /*3ad0*/  IMAD R0, R154, -0x60, R9 ;  /* 0xffffffa09a007824 */ /* 0x000fe200078e0209 */
[----:B------:R-:W-:-:S03]  /*3ae0*/  LOP3.LUT R72, R72, 0x7ffffffc, RZ, 0xc0, !PT ;  /* 0x7ffffffc48487812 */ /* 0x000fc600078ec0ff */
[----:B------:R-:W1:Y:S01]  /*3af0*/  SHFL.IDX PT, R74, R16, RZ, 0x1c1f ;  /* 0x001c1fff104a7589 */ /* 0x000e6200000e0000 */
[----:B------:R-:W-:Y:S02]  /*3b00*/  VIADD R17, R0, 0x61 ;  /* 0x0000006100117836 */ /* 0x000fe40000000000 */
[----:B------:R-:W-:Y:S01]  /*3b10*/  IMAD.IADD R72, R21, 0x1, -R72 ;  /* 0x0000000115487824 */ /* 0x000fe200078e0a48 */
[----:B------:R-:W-:-:S03]  /*3b20*/  ISETP.GE.AND P2, PT, R13, 0x1, PT ;  /* 0x000000010d00780c */ /* 0x000fc60003f46270 */
[----:B------:R-:W-:Y:S02]  /*3b30*/  IMAD R21, R72, -0x2, R17 ;  /* 0xfffffffe48157824 */ /* 0x000fe400078e0211 */
[----:B------:R-:W-:Y:S02]  /*3b40*/  VIADD R17, R0, 0x60 ;  /* 0x0000006000117836 */ /* 0x000fe40000000000 */
[----:B------:R-:W-:Y:S01]  /*3b50*/  IMAD.IADD R0, R21, 0x1, -R8 ;  /* 0x0000000115007824 */ /* 0x000fe200078e0a08 */
[----:B------:R-:W-:Y:S01]  /*3b60*/  LOP3.LUT R21, RZ, R10, RZ, 0x33, !PT ;  /* 0x0000000aff157212 */ /* 0x000fe200078e33ff */
[----:B------:R-:W-:Y:S02]  /*3b70*/  IMAD.MOV.U32 R73, RZ, RZ, -0x60 ;  /* 0xffffffa0ff497424 */ /* 0x000fe400078e00ff */
[----:B------:R-:W-:Y:S02]  /*3b80*/  IMAD R17, R72, -0x2, R17 ;  /* 0xfffffffe48117824 */ /* 0x000fe400078e0211 */
[----:B------:R-:W-:-:S02]  /*3b90*/  IMAD R73, R154, R73, 0x60 ;  /* 0x000000609a497424 */ /* 0x000fc400078e0249 */
[C---:B------:R-:W-:Y:S02]  /*3ba0*/  IMAD.IADD R20, R0.reuse, 0x1, R11 ;  /* 0x0000000100147824 */ /* 0x040fe400078e020b */
[----:B------:R-:W-:Y:S02]  /*3bb0*/  IMAD.IADD R21, R0, 0x1, R21 ;  /* 0x0000000100157824 */ /* 0x000fe400078e0215 */
[----:B------:R-:W-:Y:S01]  /*3bc0*/  IMAD R72, R72, -0x2, R73 ;  /* 0xfffffffe48487824 */ /* 0x000fe200078e0249 */
[----:B-1----:R-:W-:Y:S01]  /*3bd0*/  VIADDMNMX R0, R74, R20, R17, PT ;  /* 0x000000144a007246 */ /* 0x002fe20003800111 */
[----:B------:R-:W-:Y:S02]  /*3be0*/  IMAD.IADD R73, R73, 0x1, R12 ;  /* 0x0000000149497824 */ /* 0x000fe400078e020c */
[----:B------:R-:W-:Y:S01]  /*3bf0*/  IMAD.IADD R10, R21, 0x1, R74 ;  /* 0x00000001150a7824 */ /* 0x000fe200078e024a */
[----:B0-----:R-:W-:Y:S06]  /*3c00*/  @!P2 BRA `(.L_x_2068) ;  /* 0x000000000044a947 */ /* 0x001fec0003800000 */
[----:B------:R-:W-:Y:S01]  /*3c10*/  IADD3 R11, -R8, R9, R74 ;  /* 0x00000009080b7210 */ /* 0x000fe20007ffe14a */
[----:B------:R-:W-:Y:S03]  /*3c20*/  BSSY B1, `(.L_x_2069) ;  /* 0x000000c000017945 */ /* 0x000fe60003800000 */
[----:B------:R-:W-:-:S13]  /*3c30*/  ISETP.GT.AND P1, PT, R11, -0x1, PT ;  /* 0xffffffff0b00780c */ /* 0x000fda0003f24270 */
[----:B------:R-:W-:Y:S05]  /*3c40*/  @P1 BRA `(.L_x_2070) ;  /* 0x0000000000181947 */ /* 0x000fea0003800000 */
[----:B------:R-:W-:Y:S02]  /*3c50*/  ISETP.NE.AND P1, PT, R13, 0x1, PT ;  /* 0x000000010d00780c */ /* 0x000fe40003f25270 */
[----:B------:R-:W-:-:S11]  /*3c60*/  LOP3.LUT R11, RZ, R11, RZ, 0x33, !PT ;  /* 0x0000000bff0b7212 */ /* 0x000fd600078e33ff */
[----:B------:R-:W-:-:S05]  /*3c70*/  @P1 IMAD.HI.U32 R12, R11, R14, RZ ;  /* 0x0000000e0b0c1227 */ /* 0x000fca00078e00ff */
[----:B------:R-:W-:-:S04]  /*3c80*/  @P1 SHF.R.U32.HI R11, RZ, R15, R12 ;  /* 0x0000000fff0b1219 */ /* 0x000fc8000001160c */
[----:B------:R-:W-:Y:S01]  /*3c90*/  LOP3.LUT R11, RZ, R11, RZ, 0x33, !PT ;  /* 0x0000000bff0b7212 */ /* 0x000fe200078e33ff */
[----:B------:R-:W-:Y:S06]  /*3ca0*/  BRA `(.L_x_2071) ;  /* 0x00000000000c7947 */ /* 0x000fec0003800000 */
.L_x_2070:
[----:B------:R-:W-:-:S13]  /*3cb0*/  ISETP.NE.AND P1, PT, R13, 0x1, PT ;  /* 0x000000010d00780c */ /* 0x000fda0003f25270 */
[----:B------:R-:W-:-:S05]  /*3cc0*/  @P1 IMAD.HI.U32 R12, R11, R14, RZ ;  /* 0x0000000e0b0c1227 */ /* 0x000fca00078e00ff */
[----:B------:R-:W-:-:S07]  /*3cd0*/  @P1 SHF.R.U32.HI R11, RZ, R15, R12 ;  /* 0x0000000fff0b1219 */ /* 0x000fce000001160c */
.L_x_2071:
[----:B------:R-:W-:Y:S05]  /*3ce0*/  BSYNC B1 ;  /* 0x0000000000017941 */ /* 0x000fea0003800000 */
.L_x_2069:
[----:B------:R-:W-:-:S05]  /*3cf0*/  IMAD R11, R11, R13, R72 ;  /* 0x0000000d0b0b7224 */ /* 0x000fca00078e0248 */
[----:B------:R-:W-:Y:S02]  /*3d00*/  VIMNMX R10, R10, R11, !PT ;  /* 0x0000000b0a0a7248 */ /* 0x000fe40007fe0100 */
[----:B------:R-:W-:-:S07]  /*3d10*/  VIADDMNMX R0, R11, R13, R0, PT ;  /* 0x0000000d0b007246 */ /* 0x000fce0003800100 */
.L_x_2068:
[----:B------:R-:W-:Y:S05]  /*3d20*/  BSYNC B0 ;  /* 0x0000000000007941 */ /* 0x000fea0003800000 */
.L_x_2067:
[C---:B------:R-:W-:Y:S01]  /*3d30*/  ISETP.GE.AND P1, PT, R73.reuse, 0x2, PT ;  /* 0x000000024900780c */ /* 0x040fe20003f26270 */
[----:B------:R-:W0:Y:S01]  /*3d40*/  SHFL.IDX PT, R16, R16, 0x1, 0x1c1f ;  /* 0x003c1f0010107f89 */ /* 0x000e2200000e0000 */
[C---:B------:R-:W-:Y:S01]  /*3d50*/  ISETP.GE.AND P5, PT, R73.reuse, 0xa, PT ;  /* 0x0000000a4900780c */ /* 0x040fe20003fa6270 */
[----:B------:R-:W-:Y:S01]  /*3d60*/  BSSY B0, `(.L_x_2072) ;  /* 0x0000087000007945 */ /* 0x000fe20003800000 */
        /* <DEDUP_REMOVED lines=10> */
[----:B------:R-:W-:Y:S02]  /*3e10*/  ISETP.LT.OR P4, PT, R0, 0x9, P4 ;  /* 0x000000090000780c */ /* 0x000fe40002781670 */
        /* <DEDUP_REMOVED lines=23> */
[C---:B------:R-:W-:Y:S02]  /*3f90*/  ISETP.GE.AND P4, PT, R73.reuse, 0x22, PT ;  /* 0x000000224900780c */ /* 0x040fe40003f86270 */
        /* <DEDUP_REMOVED lines=54> */
[----:B------:R-:W-:Y:S02]  /*4300*/  P2R R25, PR, RZ, 0x20 ;  /* 0x00000020ff197803 */ /* 0x000fe40000000000 */
        /* <DEDUP_REMOVED lines=14> */
[----:B------:R-:W-:Y:S02]  /*43f0*/  P2R R11, PR, RZ, 0x40 ;  /* 0x00000040ff0b7803 */ /* 0x000fe40000000000 */
[----:B------:R-:W-:-:S04]  /*4400*/  ISETP.GT.AND P6, PT, R10, RZ, !P6 ;  /* 0x000000ff0a00720c */ /* 0x000fc800077c4270 */
[----:B------:R-:W-:-:S04]  /*4410*/  ISETP.LT.OR P6, PT, R0, 0x1, P6 ;  /* 0x000000010000780c */ /* 0x000fc800037c1670 */
[----:B------:R-:W-:Y:S02]  /*4420*/  FSEL R231, R24, -INF , !P6 ;  /* 0xff80000018e77808 */ /* 0x000fe40007000000 */
[----:B------:R-:W-:-:S04]  /*4430*/  ISETP.GE.AND P6, PT, R73, 0x5a, PT ;  /* 0x0000005a4900780c */ /* 0x000fc80003fc6270 */
[----:B------:R-:W-:Y:S02]  /*4440*/  P2R R24, PR, RZ, 0x40 ;  /* 0x00000040ff187803 */ /* 0x000fe40000000000 */
[----:B------:R-:W-:Y:S01]  /*4450*/  ISETP.GT.AND P6, PT, R10, 0x59, !P6 ;  /* 0x000000590a00780c */ /* 0x000fe200077c4270 */
[----:B0-----:R-:W-:-:S03]  /*4460*/  IMAD.IADD R10, R21, 0x1, R16 ;  /* 0x00000001150a7824 */ /* 0x001fc600078e0210 */
[----:B------:R-:W-:Y:S02]  /*4470*/  ISETP.LT.OR P6, PT, R0, 0x5a, P6 ;  /* 0x0000005a0000780c */ /* 0x000fe400037c1670 */
[----:B------:R-:W-:Y:S02]  /*4480*/  VIADDMNMX R0, R16, R20, R17, PT ;  /* 0x0000001410007246 */ /* 0x000fe40003800111 */
[----:B------:R-:W-:Y:S02]  /*4490*/  FSEL R189, R69, -INF , !P6 ;  /* 0xff80000045bd7808 */ /* 0x000fe40007000000 */
[----:B------:R-:W-:-:S13]  /*44a0*/  ISETP.GE.AND P6, PT, R13, 0x1, PT ;  /* 0x000000010d00780c */ /* 0x000fda0003fc6270 */
[----:B------:R-:W-:Y:S05]  /*44b0*/  @!P6 BRA `(.L_x_2073) ;  /* 0x000000000044e947 */ /* 0x000fea0003800000 */
        /* <DEDUP_REMOVED lines=10> */
.L_x_2075:
[----:B------:R-:W-:-:S13]  /*4560*/  ISETP.NE.AND P6, PT, R13, 0x1, PT ;  /* 0x000000010d00780c */ /* 0x000fda0003fc5270 */
[----:B------:R-:W-:-:S05]  /*4570*/  @P6 IMAD.HI.U32 R14, R8, R14, RZ ;  /* 0x0000000e080e6227 */ /* 0x000fca00078e00ff */
[----:B------:R-:W-:-:S07]  /*4580*/  @P6 SHF.R.U32.HI R8, RZ, R15, R14 ;  /* 0x0000000fff086219 */ /* 0x000fce000001160e */
.L_x_2076:
[----:B------:R-:W-:Y:S05]  /*4590*/  BSYNC B1 ;  /* 0x0000000000017941 */ /* 0x000fea0003800000 */
.L_x_2074:
[----:B------:R-:W-:-:S05]  /*45a0*/  IMAD R9, R8, R13, R72 ;  /* 0x0000000d08097224 */ /* 0x000fca00078e0248 */
[----:B------:R-:W-:Y:S02]  /*45b0*/  VIADDMNMX R0, R9, R13, R0, PT ;  /* 0x0000000d09007246 */ /* 0x000fe40003800100 */
[----:B------:R-:W-:-:S07]  /*45c0*/  VIMNMX R10, R10, R9, !PT ;  /* 0x000000090a0a7248 */ /* 0x000fce0007fe0100 */
.L_x_2073:
[----:B------:R-:W-:Y:S05]  /*45d0*/  BSYNC B0 ;  /* 0x0000000000007941 */ /* 0x000fea0003800000 */
.L_x_2072:
[C---:B------:R-:W-:Y:S01]  /*45e0*/  ISETP.GT.AND P1, PT, R10.reuse, 0x1, !P1 ;  /* 0x000000010a00780c */ /* 0x040fe20004f24270 */
[----:B------:R-:W2:Y:S01]  /*45f0*/  LDL R21, [R1+0x240] ;  /* 0x0002400001157983 */ /* 0x000ea20000100800 */
[----:B------:R-:W-:Y:S02]  /*4600*/  ISETP.GT.AND P2, PT, R10, 0x8, !P2 ;  /* 0x000000080a00780c */ /* 0x000fe40005744270 */
[C---:B------:R-:W-:Y:S01]  /*4610*/  ISETP.LT.OR P1, PT, R0.reuse, 0x2, P1 ;  /* 0x000000020000780c */ /* 0x040fe20000f21670 */
[----:B------:R-:W3:Y:S01]  /*4620*/  LDL R162, [R1+0x334] ;  /* 0x0003340001a27983 */ /* 0x000ee20000100800 */
[----:B------:R-:W-:Y:S02]  /*4630*/  ISETP.LT.OR P2, PT, R0, 0x9, P2 ;  /* 0x000000090000780c */ /* 0x000fe40001741670 */
[----:B------:R-:W-:Y:S01]  /*4640*/  FSEL R61, R27, -INF , !P1 ;  /* 0xff8000001b3d7808 */ /* 0x000fe20004800000 */
[----:B------:R-:W4:Y:S01]  /*4650*/  LDL R15, [R1+0x210] ;  /* 0x00021000010f7983 */ /* 0x000f220000100800 */
[----:B------:R-:W-:-:S02]  /*4660*/  ISETP.NE.AND P1, PT, R12, RZ, PT ;  /* 0x000000ff0c00720c */ /* 0x000fc40003f25270 */
[----:B------:R-:W-:Y:S01]  /*4670*/  FSEL R57, R30, -INF , !P2 ;  /* 0xff8000001e397808 */ /* 0x000fe20005000000 */
[----:B------:R-:W5:Y:S01]  /*4680*/  LDL R14, [R1+0x250] ;  /* 0x00025000010e7983 */ /* 0x000f620000100800 */
[----:B------:R-:W-:Y:S02]  /*4690*/  ISETP.GT.AND P1, PT, R10, 0x9, !P1 ;  /* 0x000000090a00780c */ /* 0x000fe40004f24270 */
[----:B------:R-:W-:Y:S01]  /*46a0*/  ISETP.NE.AND P2, PT, R29, RZ, PT ;  /* 0x000000ff1d00720c */ /* 0x000fe20003f45270 */
[----:B------:R-:W2:Y:S01]  /*46b0*/  LDL R16, [R1+0x260] ;  /* 0x0002600001107983 */ /* 0x000ea20000100800 */
[----:B------:R-:W-:Y:S02]  /*46c0*/  ISETP.LT.OR P1, PT, R0, 0xa, P1 ;  /* 0x0000000a0000780c */ /* 0x000fe40000f21670 */
[----:B------:R-:W-:Y:S01]  /*46d0*/  ISETP.NE.AND P6, PT, R32, RZ, PT ;  /* 0x000000ff2000720c */ /* 0x000fe20003fc5270 */
[----:B------:R-:W4:Y:S01]  /*46e0*/  LDL R20, [R1+0x270] ;  /* 0x0002700001147983 */ /* 0x000f220000100800 */
[----:B------:R-:W-:-:S02]  /*46f0*/  FSEL R53, R31, -INF , !P1 ;  /* 0xff8000001f357808 */ /* 0x000fc40004800000 */
[----:B------:R-:W-:Y:S01]  /*4700*/  ISETP.NE.AND P1, PT, R25, RZ, PT ;  /* 0x000000ff1900720c */ /* 0x000fe20003f25270 */
[----:B------:R-:W4:Y:S01]  /*4710*/  LDL R17, [R1+0x338] ;  /* 0x0003380001117983 */ /* 0x000f220000100800 */
[----:B------:R-:W-:Y:S02]  /*4720*/  FMNMX.FTZ R9, R231, R158, !PT ;  /* 0x0000009ee7097209 */ /* 0x000fe40007810000 */
[----:B------:R-:W-:Y:S01]  /*4730*/  ISETP.GT.AND P1, PT, R10, 0x10, !P1 ;  /* 0x000000100a00780c */ /* 0x000fe20004f24270 */
[----:B------:R-:W4:Y:S01]  /*4740*/  LDL R68, [R1+0x258] ;  /* 0x0002580001447983 */ /* 0x000f220000100800 */
[----:B------:R-:W-:Y:S02]  /*4750*/  FMNMX.FTZ R9, R156, R9, !PT ;  /* 0x000000099c097209 */ /* 0x000fe40007810000 */
[----:B------:R-:W-:Y:S01]  /*4760*/  ISETP.LT.OR P1, PT, R0, 0x11, P1 ;  /* 0x000000110000780c */ /* 0x000fe20000f21670 */
[----:B------:R-:W4:Y:S01]  /*4770*/  LDL R72, [R1+0x264] ;  /* 0x0002640001487983 */ /* 0x000f220000100800 */
[----:B------:R-:W-:-:S02]  /*4780*/  FMNMX.FTZ R12, R148, R9, !PT ;  /* 0x00000009940c7209 */ /* 0x000fc40007810000 */
[----:B------:R-:W-:Y:S01]  /*4790*/  FSEL R210, R34, -INF , !P1 ;  /* 0xff80000022d27808 */ /* 0x000fe20004800000 */
[----:B------:R-:W4:Y:S01]  /*47a0*/  LDL R74, [R1+0x268] ;  /* 0x00026800014a7983 */ /* 0x000f220000100800 */
[----:B------:R-:W-:Y:S02]  /*47b0*/  ISETP.NE.AND P1, PT, R28, RZ, PT ;  /* 0x000000ff1c00720c */ /* 0x000fe40003f25270 */
[C---:B------:R-:W-:Y:S01]  /*47c0*/  ISETP.GT.AND P3, PT, R10.reuse, 0x50, !P3 ;  /* 0x000000500a00780c */ /* 0x040fe20005f64270 */
[----:B------:R-:W4:Y:S01]  /*47d0*/  LDL R76, [R1+0x26c] ;  /* 0x00026c00014c7983 */ /* 0x000f220000100800 */
[C---:B------:R-:W-:Y:S02]  /*47e0*/  ISETP.GT.AND P1, PT, R10.reuse, 0x11, !P1 ;  /* 0x000000110a00780c */ /* 0x040fe40004f24270 */
[----:B------:R-:W-:Y:S01]  /*47f0*/  ISETP.GT.AND P4, PT, R10, 0x51, !P4 ;  /* 0x000000510a00780c */ /* 0x000fe20006784270 */
[----:B------:R-:W4:Y:S01]  /*4800*/  LDL R78, [R1+0x274] ;  /* 0x00027400014e7983 */ /* 0x000f220000100800 */
[----:B------:R-:W-:-:S02]  /*4810*/  ISETP.LT.OR P1, PT, R0, 0x12, P1 ;  /* 0x000000120000780c */ /* 0x000fc40000f21670 */
[C---:B------:R-:W-:Y:S01]  /*4820*/  ISETP.GT.AND P5, PT, R10.reuse, 0x58, !P5 ;  /* 0x000000580a00780c */ /* 0x040fe20006fa4270 */
[----:B------:R-:W4:Y:S01]  /*4830*/  LDL R80, [R1+0x278] ;  /* 0x0002780001507983 */ /* 0x000f220000100800 */
[----:B------:R-:W-:Y:S02]  /*4840*/  FSEL R209, R35, -INF , !P1 ;  /* 0xff80000023d17808 */ /* 0x000fe40004800000 */
[----:B------:R-:W-:Y:S01]  /*4850*/  ISETP.GT.AND P1, PT, R10, 0x18, !P2 ;  /* 0x000000180a00780c */ /* 0x000fe20005724270 */
[----:B------:R-:W4:Y:S01]  /*4860*/  LDL R82, [R1+0x27c] ;  /* 0x00027c0001527983 */ /* 0x000f220000100800 */
[----:B------:R-:W-:Y:S02]  /*4870*/  ISETP.NE.AND P2, PT, R11, RZ, PT ;  /* 0x000000ff0b00720c */ /* 0x000fe40003f45270 */
[----:B------:R-:W-:Y:S01]  /*4880*/  ISETP.LT.OR P1, PT, R0, 0x19, P1 ;  /* 0x000000190000780c */ /* 0x000fe20000f21670 */
[----:B------:R-:W4:Y:S01]  /*4890*/  LDL R84, [R1+0x284] ;  /* 0x0002840001547983 */ /* 0x000f220000100800 */
[----:B------:R-:W-:-:S02]  /*48a0*/  FMNMX.FTZ R11, R163, R12, !PT ;  /* 0x0000000ca30b7209 */ /* 0x000fc40007810000 */
[----:B------:R-:W-:Y:S01]  /*48b0*/  FSEL R167, R38, -INF , !P1 ;  /* 0xff80000026a77808 */ /* 0x000fe20004800000 */
[----:B------:R-:W4:Y:S01]  /*48c0*/  LDL R86, [R1+0x288] ;  /* 0x0002880001567983 */ /* 0x000f220000100800 */
[----:B------:R-:W-:Y:S02]  /*48d0*/  ISETP.GT.AND P1, PT, R10, 0x19, !P6 ;  /* 0x000000190a00780c */ /* 0x000fe40007724270 */
[----:B------:R-:W-:Y:S01]  /*48e0*/  FMNMX.FTZ R12, R164, R11, !PT ;  /* 0x0000000ba40c7209 */ /* 0x000fe20007810000 */
[----:B------:R-:W4:Y:S01]  /*48f0*/  LDL R88, [R1+0x28c] ;  /* 0x00028c0001587983 */ /* 0x000f220000100800 */
[----:B------:R-:W-:Y:S02]  /*4900*/  ISETP.LT.OR P1, PT, R0, 0x1a, P1 ;  /* 0x0000001a0000780c */ /* 0x000fe40000f21670 */
[----:B------:R-:W-:Y:S01]  /*4910*/  ISETP.NE.AND P6, PT, R52, RZ, PT ;  /* 0x000000ff3400720c */ /* 0x000fe20003fc5270 */
[----:B------:R-:W4:Y:S01]  /*4920*/  LDL R90, [R1+0x294] ;  /* 0x00029400015a7983 */ /* 0x000f220000100800 */
[----:B------:R-:W-:-:S02]  /*4930*/  FSEL R208, R39, -INF , !P1 ;  /* 0xff80000027d07808 */ /* 0x000fc40004800000 */
[----:B------:R-:W-:Y:S01]  /*4940*/  ISETP.NE.AND P1, PT, R33, RZ, PT ;  /* 0x000000ff2100720c */ /* 0x000fe20003f25270 */
[----:B------:R-:W4:Y:S01]  /*4950*/  LDL R92, [R1+0x298] ;  /* 0x00029800015c7983 */ /* 0x000f220000100800 */
[----:B------:R-:W-:Y:S02]  /*4960*/  ISETP.LT.OR P3, PT, R0, 0x51, P3 ;  /* 0x000000510000780c */ /* 0x000fe40001f61670 */
[----:B------:R-:W-:Y:S01]  /*4970*/  ISETP.GT.AND P1, PT, R10, 0x20, !P1 ;  /* 0x000000200a00780c */ /* 0x000fe20004f24270 */
[----:B------:R-:W4:Y:S01]  /*4980*/  LDL R94, [R1+0x29c] ;  /* 0x00029c00015e7983 */ /* 0x000f220000100800 */
[C---:B------:R-:W-:Y:S02]  /*4990*/  ISETP.LT.OR P4, PT, R0.reuse, 0x52, P4 ;  /* 0x000000520000780c */ /* 0x040fe40002781670 */
[----:B------:R-:W-:Y:S01]  /*49a0*/  ISETP.LT.OR P1, PT, R0, 0x21, P1 ;  /* 0x000000210000780c */ /* 0x000fe20000f21670 */
[----:B------:R-:W4:Y:S01]  /*49b0*/  LDL R96, [R1+0x2a4] ;  /* 0x0002a40001607983 */ /* 0x000f220000100800 */
[----:B------:R-:W-:-:S02]  /*49c0*/  FSEL R195, R66, -INF , !P3 ;  /* 0xff80000042c37808 */ /* 0x000fc40005800000 */
[----:B------:R-:W-:Y:S01]  /*49d0*/  FSEL R196, R42, -INF , !P1 ;  /* 0xff8000002ac47808 */ /* 0x000fe20004800000 */
[----:B------:R-:W4:Y:S01]  /*49e0*/  LDL R66, [R1+0x254] ;  /* 0x0002540001427983 */ /* 0x000f220000100800 */
[----:B------:R-:W-:Y:S02]  /*49f0*/  ISETP.NE.AND P1, PT, R36, RZ, PT ;  /* 0x000000ff2400720c */ /* 0x000fe40003f25270 */
[----:B------:R-:W-:Y:S01]  /*4a00*/  ISETP.LT.OR P5, PT, R0, 0x59, P5 ;  /* 0x000000590000780c */ /* 0x000fe20002fa1670 */
[----:B------:R-:W4:Y:S01]  /*4a10*/  LDL R98, [R1+0x2a8] ;  /* 0x0002a80001627983 */ /* 0x000f220000100800 */
[----:B------:R-:W-:Y:S02]  /*4a20*/  ISETP.GT.AND P1, PT, R10, 0x21, !P1 ;  /* 0x000000210a00780c */ /* 0x000fe40004f24270 */
[----:B------:R-:W-:Y:S01]  /*4a30*/  FSEL R199, R67, -INF , !P4 ;  /* 0xff80000043c77808 */ /* 0x000fe20006000000 */
[----:B------:R-:W4:Y:S01]  /*4a40*/  LDL R100, [R1+0x2ac] ;  /* 0x0002ac0001647983 */ /* 0x000f220000100800 */
[----:B------:R-:W-:-:S02]  /*4a50*/  ISETP.LT.OR P1, PT, R0, 0x22, P1 ;  /* 0x000000220000780c */ /* 0x000fc40000f21670 */
[----:B------:R-:W-:Y:S01]  /*4a60*/  FSEL R203, R70, -INF , !P5 ;  /* 0xff80000046cb7808 */ /* 0x000fe20006800000 */
[----:B------:R-:W4:Y:S01]  /*4a70*/  LDL R28, [R1+0x2b0] ;  /* 0x0002b000011c7983 */ /* 0x000f220000100800 */
[----:B------:R-:W-:Y:S02]  /*4a80*/  FSEL R200, R43, -INF , !P1 ;  /* 0xff8000002bc87808 */ /* 0x000fe40004800000 */
[----:B------:R-:W-:Y:S01]  /*4a90*/  ISETP.NE.AND P1, PT, R37, RZ, PT ;  /* 0x000000ff2500720c */ /* 0x000fe20003f25270 */
[----:B------:R-:W4:Y:S03]  /*4aa0*/  LDL R70, [R1+0x25c] ;  /* 0x00025c0001467983 */ /* 0x000f260000100800 */
[----:B------:R-:W-:Y:S01]  /*4ab0*/  ISETP.GT.AND P1, PT, R10, 0x28, !P1 ;  /* 0x000000280a00780c */ /* 0x000fe20004f24270 */
[----:B------:R-:W4:Y:S03]  /*4ac0*/  LDL R102, [R1+0x2b4] ;  /* 0x0002b40001667983 */ /* 0x000f260000100800 */
[----:B------:R-:W-:Y:S01]  /*4ad0*/  ISETP.LT.OR P1, PT, R0, 0x29, P1 ;  /* 0x000000290000780c */ /* 0x000fe20000f21670 */
[----:B------:R-:W4:Y:S03]  /*4ae0*/  LDL R104, [R1+0x2b8] ;  /* 0x0002b80001687983 */ /* 0x000f260000100800 */
[----:B------:R-:W-:Y:S01]  /*4af0*/  FSEL R204, R46, -INF , !P1 ;  /* 0xff8000002ecc7808 */ /* 0x000fe20004800000 */
[----:B------:R-:W4:Y:S01]  /*4b00*/  LDL R106, [R1+0x2bc] ;  /* 0x0002bc00016a7983 */ /* 0x000f220000100800 */
[----:B------:R-:W-:-:S03]  /*4b10*/  ISETP.NE.AND P1, PT, R40, RZ, PT ;  /* 0x000000ff2800720c */ /* 0x000fc60003f25270 */
[----:B------:R-:W4:Y:S01]  /*4b20*/  LDL R30, [R1+0x2c0] ;  /* 0x0002c000011e7983 */ /* 0x000f220000100800 */
[----:B------:R-:W-:-:S03]  /*4b30*/  ISETP.GT.AND P1, PT, R10, 0x29, !P1 ;  /* 0x000000290a00780c */ /* 0x000fc60004f24270 */
[----:B------:R-:W4:Y:S01]  /*4b40*/  LDL R108, [R1+0x2c4] ;  /* 0x0002c400016c7983 */ /* 0x000f220000100800 */
[----:B------:R-:W-:-:S03]  /*4b50*/  ISETP.LT.OR P1, PT, R0, 0x2a, P1 ;  /* 0x0000002a0000780c */ /* 0x000fc60000f21670 */
        /* <DEDUP_REMOVED lines=40> */
[----:B------:R-:W-:-:S02]  /*4de0*/  ISETP.GT.AND P1, PT, R10, RZ, !P2 ;  /* 0x000000ff0a00720c */ /* 0x000fc40005724270 */
[----:B------:R-:W-:Y:S01]  /*4df0*/  ISETP.NE.AND P2, PT, R60, RZ, PT ;  /* 0x000000ff3c00720c */ /* 0x000fe20003f45270 */
[----:B------:R-:W4:Y:S01]  /*4e00*/  LDL R138, [R1+0x314] ;  /* 0x00031400018a7983 */ /* 0x000f220000100800 */
[----:B------:R-:W-:Y:S02]  /*4e10*/  ISETP.LT.OR P1, PT, R0, 0x1, P1 ;  /* 0x000000010000780c */ /* 0x000fe40000f21670 */
[----:B------:R-:W-:Y:S01]  /*4e20*/  ISETP.GT.AND P2, PT, R10, 0x49, !P2 ;  /* 0x000000490a00780c */ /* 0x000fe20005744270 */
[----:B------:R-:W4:Y:S01]  /*4e30*/  LDL R140, [R1+0x318] ;  /* 0x00031800018c7983 */ /* 0x000f220000100800 */
[----:B------:R-:W-:Y:S02]  /*4e40*/  FSEL R91, R26, -INF , !P1 ;  /* 0xff8000001a5b7808 */ /* 0x000fe40004800000 */
[----:B------:R-:W-:Y:S01]  /*4e50*/  ISETP.GT.AND P1, PT, R10, 0x41, !P6 ;  /* 0x000000410a00780c */ /* 0x000fe20007724270 */
[----:B------:R-:W4:Y:S01]  /*4e60*/  LDL R26, [R1+0x2a0] ;  /* 0x0002a000011a7983 */ /* 0x000f220000100800 */
[----:B------:R-:W-:-:S02]  /*4e70*/  FMNMX.FTZ R8, R91, R61, !PT ;  /* 0x0000003d5b087209 */ /* 0x000fc40007810000 */
[----:B------:R-:W-:Y:S01]  /*4e80*/  ISETP.LT.OR P1, PT, R0, 0x42, P1 ;  /* 0x000000420000780c */ /* 0x000fe20000f21670 */
[----:B------:R-:W4:Y:S01]  /*4e90*/  LDL R142, [R1+0x31c] ;  /* 0x00031c00018e7983 */ /* 0x000f220000100800 */
[----:B------:R-:W-:Y:S02]  /*4ea0*/  FMNMX.FTZ R8, R57, R8, !PT ;  /* 0x0000000839087209 */ /* 0x000fe40007810000 */
[----:B------:R-:W-:Y:S01]  /*4eb0*/  FSEL R198, R59, -INF , !P1 ;  /* 0xff8000003bc67808 */ /* 0x000fe20004800000 */
[----:B------:R-:W4:Y:S01]  /*4ec0*/  LDL R42, [R1+0x320] ;  /* 0x00032000012a7983 */ /* 0x000f220000100800 */
[----:B------:R-:W-:Y:S02]  /*4ed0*/  FMNMX.FTZ R9, R53, R8, !PT ;  /* 0x0000000835097209 */ /* 0x000fe40007810000 */
[----:B------:R-:W-:Y:S01]  /*4ee0*/  ISETP.NE.AND P1, PT, R56, RZ, PT ;  /* 0x000000ff3800720c */ /* 0x000fe20003f25270 */
[----:B------:R-:W4:Y:S01]  /*4ef0*/  LDL R144, [R1+0x324] ;  /* 0x0003240001907983 */ /* 0x000f220000100800 */
[----:B------:R-:W-:-:S02]  /*4f00*/  FMNMX.FTZ R8, R210, R9, !PT ;  /* 0x00000009d2087209 */ /* 0x000fc40007810000 */
[----:B------:R-:W-:Y:S01]  /*4f10*/  FMNMX.FTZ R9, R165, R12, !PT ;  /* 0x0000000ca5097209 */ /* 0x000fe20007810000 */
[----:B------:R-:W4:Y:S01]  /*4f20*/  LDL R146, [R1+0x328] ;  /* 0x0003280001927983 */ /* 0x000f220000100800 */
[----:B------:R-:W-:Y:S02]  /*4f30*/  FMNMX.FTZ R8, R209, R8, !PT ;  /* 0x00000008d1087209 */ /* 0x000fe40007810000 */
[----:B------:R-:W-:Y:S01]  /*4f40*/  FMNMX.FTZ R9, R166, R9, !PT ;  /* 0x00000009a6097209 */ /* 0x000fe20007810000 */
[----:B------:R-:W4:Y:S01]  /*4f50*/  LDL R150, [R1+0x32c] ;  /* 0x00032c0001967983 */ /* 0x000f220000100800 */
[----:B------:R-:W-:Y:S02]  /*4f60*/  FMNMX.FTZ R11, R167, R8, !PT ;  /* 0x00000008a70b7209 */ /* 0x000fe40007810000 */
[----:B------:R-:W-:Y:S01]  /*4f70*/  FMNMX.FTZ R8, R176, R9, !PT ;  /* 0x00000009b0087209 */ /* 0x000fe20007810000 */
        /* <DEDUP_REMOVED lines=14> */
[----:B------:R-:W-:Y:S01]  /*5060*/  ISETP.GT.AND P1, PT, R10, 0x48, !P1 ;  /* 0x000000480a00780c */ /* 0x000fe20004f24270 */
        /* <DEDUP_REMOVED lines=13> */
[----:B------:R-:W-:-:S02]  /*5140*/  ISETP.LT.OR P1, PT, R0, 0x49, P1 ;  /* 0x000000490000780c */ /* 0x000fc40000f21670 */
[----:B------:R-:W-:Y:S01]  /*5150*/  FMNMX.FTZ R9, R180, R9, !PT ;  /* 0x00000009b4097209 */ /* 0x000fe20007810000 */
[----:B------:R-:W4:Y:S01]  /*5160*/  LDL R50, [R1+0x360] ;  /* 0x0003600001327983 */ /* 0x000f220000100800 */
[----:B------:R-:W-:Y:S02]  /*5170*/  FMNMX.FTZ R11, R193, R12, !PT ;  /* 0x0000000cc10b7209 */ /* 0x000fe40007810000 */
[----:B------:R-:W-:Y:S01]  /*5180*/  ISETP.NE.AND P6, PT, R24, RZ, PT ;  /* 0x000000ff1800720c */ /* 0x000fe20003fc5270 */
[----:B------:R-:W4:Y:S01]  /*5190*/  LDL R39, [R1+0x364] ;  /* 0x0003640001277983 */ /* 0x000f220000100800 */
[----:B------:R-:W-:Y:S02]  /*51a0*/  FMNMX.FTZ R9, R184, R9, !PT ;  /* 0x00000009b8097209 */ /* 0x000fe40007810000 */
[----:B------:R-:W-:Y:S01]  /*51b0*/  ISETP.LT.OR P2, PT, R0, 0x4a, P2 ;  /* 0x0000004a0000780c */ /* 0x000fe20001741670 */
[----:B------:R-:W4:Y:S01]  /*51c0*/  LDL R24, [R1+0x290] ;  /* 0x0002900001187983 */ /* 0x000f220000100800 */
[----:B------:R-:W-:-:S02]  /*51d0*/  FSEL R202, R62, -INF , !P1 ;  /* 0xff8000003eca7808 */ /* 0x000fc40004800000 */
[----:B------:R-:W-:Y:S01]  /*51e0*/  FMNMX.FTZ R11, R198, R11, !PT ;  /* 0x0000000bc60b7209 */ /* 0x000fe20007810000 */
[----:B------:R-:W4:Y:S01]  /*51f0*/  LDL R41, [R1+0x368] ;  /* 0x0003680001297983 */ /* 0x000f220000100800 */
[----:B------:R-:W-:Y:S02]  /*5200*/  ISETP.GT.AND P6, PT, R10, 0x59, !P6 ;  /* 0x000000590a00780c */ /* 0x000fe400077c4270 */
[----:B------:R-:W-:Y:S01]  /*5210*/  FMNMX.FTZ R10, R186, R9, !PT ;  /* 0x00000009ba0a7209 */ /* 0x000fe20007810000 */
[----:B------:R-:W4:Y:S01]  /*5220*/  LDL R43, [R1+0x36c] ;  /* 0x00036c00012b7983 */ /* 0x000f220000100800 */
[----:B------:R-:W-:Y:S02]  /*5230*/  FSEL R205, R63, -INF , !P2 ;  /* 0xff8000003fcd7808 */ /* 0x000fe40005000000 */
        /* <DEDUP_REMOVED lines=9> */
[----:B------:R-:W-:Y:S01]  /*52d0*/  ISETP.LT.OR P6, PT, R0, 0x5a, P6 ;  /* 0x0000005a0000780c */ /* 0x000fe200037c1670 */
[----:B------:R-:W4:Y:S01]  /*52e0*/  LDL R49, [R1+0x37c] ;  /* 0x00037c0001317983 */ /* 0x000f220000100800 */
[----:B------:R-:W-:-:S02]  /*52f0*/  FMNMX.FTZ R8, R199, R8, !PT ;  /* 0x00000008c7087209 */ /* 0x000fc40007810000 */
[----:B------:R-:W-:Y:S01]  /*5300*/  FMNMX.FTZ R10, R189, R10, !PT ;  /* 0x0000000abd0a7209 */ /* 0x000fe20007810000 */
[----:B------:R-:W4:Y:S01]  /*5310*/  LDL R54, [R1+0x380] ;  /* 0x0003800001367983 */ /* 0x000f220000100800 */
[----:B------:R-:W-:Y:S02]  /*5320*/  FSEL R206, R71, -INF , !P6 ;  /* 0xff80000047ce7808 */ /* 0x000fe40007000000 */
[----:B------:R-:W-:Y:S01]  /*5330*/  FMNMX.FTZ R11, R203, R8, !PT ;  /* 0x00000008cb0b7209 */ /* 0x000fe20007810000 */
[----:B------:R-:W0:Y:S03]  /*5340*/  SHFL.BFLY PT, R9, R10, 0x2, 0x1f ;  /* 0x0c401f000a097f89 */ /* 0x000e2600000e0000 */
[----:B------:R-:W-:Y:S01]  /*5350*/  FMNMX.FTZ R11, R206, R11, !PT ;  /* 0x0000000bce0b7209 */ /* 0x000fe20007810000 */
[----:B------:R-:W4:Y:S04]  /*5360*/  LDL R51, [R1+0x384] ;  /* 0x0003840001337983 */ /* 0x000f280000100800 */
[----:B------:R-:W-:Y:S04]  /*5370*/  STL.64 [R1+0x220], R10 ;  /* 0x0002200a01007387 */ /* 0x000fe80000100a00 */
[----:B------:R-:W2:Y:S04]  /*5380*/  LDL R13, [R1+0x224] ;  /* 0x00022400010d7983 */ /* 0x000ea80000100800 */
[----:B------:R-:W4:Y:S04]  /*5390*/  LDL R55, [R1+0x388] ;  /* 0x0003880001377983 */ /* 0x000f280000100800 */
[----:B------:R-:W4:Y:S01]  /*53a0*/  LDL R59, [R1+0x38c] ;  /* 0x00038c00013b7983 */ /* 0x000f220000100800 */
[----:B0-----:R-:W-:-:S03]  /*53b0*/  FMNMX.FTZ R0, R10, R9, !PT ;  /* 0x000000090a007209 */ /* 0x001fc60007810000 */
[----:B------:R-:W4:Y:S04]  /*53c0*/  LDL R56, [R1+0x390] ;  /* 0x0003900001387983 */ /* 0x000f280000100800 */
[----:B------:R-:W0:Y:S04]  /*53d0*/  SHFL.BFLY PT, R9, R0, 0x1, 0x1f ;  /* 0x0c201f0000097f89 */ /* 0x000e2800000e0000 */
[----:B------:R-:W4:Y:S04]  /*53e0*/  LDL R63, [R1+0x394] ;  /* 0x00039400013f7983 */ /* 0x000f280000100800 */
[----:B------:R-:W4:Y:S04]  /*53f0*/  LDL R65, [R1+0x398] ;  /* 0x0003980001417983 */ /* 0x000f280000100800 */
[----:B------:R-:W4:Y:S04]  /*5400*/  LDL R67, [R1+0x39c] ;  /* 0x00039c0001437983 */ /* 0x000f280000100800 */
[----:B------:R-:W4:Y:S04]  /*5410*/  LDL R58, [R1+0x3a0] ;  /* 0x0003a000013a7983 */ /* 0x000f280000100800 */
[----:B------:R-:W4:Y:S01]  /*5420*/  LDL R69, [R1+0x3a4] ;  /* 0x0003a40001457983 */ /* 0x000f220000100800 */
[----:B0-----:R-:W-:-:S03]  /*5430*/  FMNMX.FTZ R12, R0, R9, !PT ;  /* 0x00000009000c7209 */ /* 0x001fc60007810000 */
[----:B------:R-:W4:Y:S04]  /*5440*/  LDL R71, [R1+0x3a8] ;  /* 0x0003a80001477983 */ /* 0x000f280000100800 */
[----:B------:R0:W-:Y:S04]  /*5450*/  STL [R1+0x220], R12 ;  /* 0x0002200c01007387 */ /* 0x0001e80000100800 */
[----:B------:R-:W4:Y:S04]  /*5460*/  LDL R64, [R1+0x220] ;  /* 0x0002200001407983 */ /* 0x000f280000100800 */
[----:B------:R-:W4:Y:S04]  /*5470*/  LDL.64 R8, [R1+0xa8] ;  /* 0x0000a80001087983 */ /* 0x000f280000100a00 */
[----:B0-----:R-:W4:Y:S04]  /*5480*/  LDL R12, [R1+0x280] ;  /* 0x00028000010c7983 */ /* 0x001f280000100800 */
[----:B------:R-:W4:Y:S04]  /*5490*/  LDL R73, [R1+0x3ac] ;  /* 0x0003ac0001497983 */ /* 0x000f280000100800 */
        /* <DEDUP_REMOVED lines=40> */
[----:B---3--:R-:W-:Y:S04]  /*5720*/  STL [R1+0x334], R162 ;  /* 0x000334a201007387 */ /* 0x008fe80000100800 */
[----:B-----5:R-:W-:Y:S04]  /*5730*/  STL [R1+0x250], R14 ;  /* 0x0002500e01007387 */ /* 0x020fe80000100800 */
[----:B--2---:R-:W0:Y:S02]  /*5740*/  SHFL.BFLY PT, R0, R13, 0x2, 0x1f ;  /* 0x0c401f000d007f89 */ /* 0x004e2400000e0000 */
[----:B0-----:R-:W-:-:S05]  /*5750*/  FMNMX.FTZ R0, R0, R13, !PT ;  /* 0x0000000d00007209 */ /* 0x001fca0007810000 */
[----:B------:R-:W0:Y:S04]  /*5760*/  SHFL.BFLY PT, R13, R0, 0x1, 0x1f ;  /* 0x0c201f00000d7f89 */ /* 0x000e2800000e0000 */
[----:B------:R1:W-:Y:S01]  /*5770*/  STL [R1+0x260], R16 ;  /* 0x0002601001007387 */ /* 0x0003e20000100800 */
[----:B----4-:R-:W-:Y:S01]  /*5780*/  FMUL.FTZ R161, R21, R64 ;  /* 0x0000004015a17220 */ /* 0x010fe20000410000 */
[----:B------:R-:W-:Y:S02]  /*5790*/  FSETP.NEU.FTZ.AND P1, PT, R64, -INF , PT ;  /* 0xff8000004000780b */ /* 0x000fe40003f3d000 */
[----:B0-----:R-:W-:Y:S02]  /*57a0*/  FMNMX.FTZ R0, R0, R13, !PT ;  /* 0x0000000d00007209 */ /* 0x001fe40007810000 */
[----:B------:R-:W-:-:S02]  /*57b0*/  FSEL R161, R161, RZ, P1 ;  /* 0x000000ffa1a17208 */ /* 0x000fc40000800000 */
[C---:B------:R-:W-:Y:S01]  /*57c0*/  FSETP.NEU.FTZ.AND P1, PT, R0.reuse, -INF , PT ;  /* 0xff8000000000780b */ /* 0x040fe20003f3d000 */
[----:B------:R-:W-:Y:S01]  /*57d0*/  FMUL.FTZ R162, R0, R21 ;  /* 0x0000001500a27220 */ /* 0x000fe20000410000 */
[----:B------:R-:W-:-:S04]  /*57e0*/  IMAD R8, R15, 0xc00, R8 ;  /* 0x00000c000f087824 */ /* 0x000fc800078e0208 */
[----:B------:R-:W-:Y:S01]  /*57f0*/  FSEL R162, R162, RZ, P1 ;  /* 0x000000ffa2a27208 */ /* 0x000fe20000800000 */
[----:B------:R0:W-:Y:S01]  /*5800*/  STL [R1+0x270], R20 ;  /* 0x0002701401007387 */ /* 0x0001e20000100800 */
[-CC-:B------:R-:W-:Y:S01]  /*5810*/  FFMA.FTZ R231, R231, R21.reuse, -R161.reuse ;  /* 0x00000015e7e77223 */ /* 0x180fe200000108a1 */
[-CC-:B------:R-:W-:Y:S01]  /*5820*/  FFMA.FTZ R13, R156, R21.reuse, -R161.reuse ;  /* 0x000000159c0d7223 */ /* 0x180fe200000108a1 */
[-CC-:B------:R-:W-:Y:S01]  /*5830*/  FFMA.FTZ R14, R148, R21.reuse, -R161.reuse ;  /* 0x00000015940e7223 */ /* 0x180fe200000108a1 */
[----:B------:R2:W-:Y:S01]  /*5840*/  STL [R1+0x280], R12 ;  /* 0x0002800c01007387 */ /* 0x0005e20000100800 */
[-CC-:B------:R-:W-:Y:S01]  /*5850*/  FFMA.FTZ R15, R91, R21.reuse, -R162.reuse ;  /* 0x000000155b0f7223 */ /* 0x180fe200000108a2 */
[-CC-:B-1----:R-:W-:Y:S02]  /*5860*/  FFMA.FTZ R16, R61, R21.reuse, -R162.reuse ;  /* 0x000000153d107223 */ /* 0x182fe400000108a2 */
[----:B------:R1:W-:Y:S01]  /*5870*/  STL [R1+0x338], R17 ;  /* 0x0003381101007387 */ /* 0x0003e20000100800 */
[-CC-:B0-----:R-:W-:Y:S01]  /*5880*/  FFMA.FTZ R20, R53, R21.reuse, -R162.reuse ;  /* 0x0000001535147223 */ /* 0x181fe200000108a2 */
[-C--:B--2---:R-:W-:Y:S01]  /*5890*/  FFMA.FTZ R12, R158, R21.reuse, -R161 ;  /* 0x000000159e0c7223 */ /* 0x084fe200000108a1 */
[----:B-1----:R-:W-:Y:S01]  /*58a0*/  FFMA.FTZ R17, R57, R21, -R162 ;  /* 0x0000001539117223 */ /* 0x002fe200000108a2 */
[----:B------:R-:W-:Y:S08]  /*58b0*/  MUFU.EX2 R231, R231 ;  /* 0x000000e700e77308 */ /* 0x000ff00000000800 */
[----:B------:R-:W0:Y:S08]  /*58c0*/  MUFU.EX2 R12, R12 ;  /* 0x0000000c000c7308 */ /* 0x000e300000000800 */
[----:B------:R-:W-:Y:S08]  /*58d0*/  MUFU.EX2 R13, R13 ;  /* 0x0000000d000d7308 */ /* 0x000ff00000000800 */
[----:B------:R-:W1:Y:S08]  /*58e0*/  MUFU.EX2 R14, R14 ;  /* 0x0000000e000e7308 */ /* 0x000e700000000800 */
[----:B------:R-:W-:Y:S08]  /*58f0*/  MUFU.EX2 R15, R15 ;  /* 0x0000000f000f7308 */ /* 0x000ff00000000800 */
[----:B------:R-:W2:Y:S08]  /*5900*/  MUFU.EX2 R16, R16 ;  /* 0x0000001000107308 */ /* 0x000eb00000000800 */
[----:B------:R-:W-:Y:S08]  /*5910*/  MUFU.EX2 R17, R17 ;  /* 0x0000001100117308 */ /* 0x000ff00000000800 */
[----:B------:R-:W3:Y:S01]  /*5920*/  MUFU.EX2 R20, R20 ;  /* 0x0000001400147308 */ /* 0x000ee20000000800 */
[----:B------:R-:W-:-:S02]  /*5930*/  R2UR UR6, R8 ;  /* 0x00000000080672ca */ /* 0x000fc400000e0000 */
[----:B------:R-:W-:Y:S02]  /*5940*/  R2UR UR7, R9 ;  /* 0x00000000090772ca */ /* 0x000fe400000e0000 */
[----:B0-----:R-:W-:Y:S02]  /*5950*/  F2FP.BF16.F32.PACK_AB R156, R12, R231 ;  /* 0x000000e70c9c723e */ /* 0x001fe400000010ff */
[----:B-1----:R-:W-:Y:S02]  /*5960*/  F2FP.BF16.F32.PACK_AB R158, R14, R13 ;  /* 0x0000000d0e9e723e */ /* 0x002fe400000010ff */
[----:B--2---:R-:W-:Y:S01]  /*5970*/  F2FP.BF16.F32.PACK_AB R157, R16, R15 ;  /* 0x0000000f109d723e */ /* 0x004fe200000010ff */
[----:B------:R-:W-:Y:S04]  /*5980*/  STL [R1+0x254], R66 ;  /* 0x0002544201007387 */ /* 0x000fe80000100800 */
[----:B------:R-:W-:Y:S01]  /*5990*/  STL [R1+0x258], R68 ;  /* 0x0002584401007387 */ /* 0x000fe20000100800 */
[----:B---3--:R-:W-:-:S03]  /*59a0*/  F2FP.BF16.F32.PACK_AB R159, R20, R17 ;  /* 0x00000011149f723e */ /* 0x008fc600000010ff */
[----:B------:R-:W-:Y:S04]  /*59b0*/  STL [R1+0x25c], R70 ;  /* 0x00025c4601007387 */ /* 0x000fe80000100800 */
        /* <DEDUP_REMOVED lines=89> */
[----:B------:R0:W-:Y:S01]  /*5f50*/  STL [R1+0x3dc], R93 ;  /* 0x0003dc5d01007387 */ /* 0x0001e20000100800 */
[----:B------:R1:W-:Y:S06]  /*5f60*/  BAR.SYNC.DEFER_BLOCKING R237, 0x100 ;  /* 0x000400ed0000751d */ /* 0x0003ec0000010000 */
[----:B0-----:R-:W-:-:S06]  /*5f70*/  WARPGROUP.ARRIVE ;  /* 0x00000000000079c5 */ /* 0x001fcc0000000000 */
[----:B------:R-:W-:Y:S01]  /*5f80*/  HGMMA.64x256x16.F32.BF16 R24, R156, gdesc[UR4].tnspB, RZ, !UPT, gsb0 ;  /* 0x43e000049c187df0 */ /* 0x000fe2000c0018ff */
[----:B------:R0:W-:Y:S01]  /*5f90*/  STL [R1+0x3d0], R212 ;  /* 0x0003d0d401007387 */ /* 0x0001e20000100800 */
[-CC-:B------:R-:W-:Y:S01]  /*5fa0*/  FFMA.FTZ R163, R163, R21.reuse, -R161.reuse ;  /* 0x00000015a3a37223 */ /* 0x180fe200000108a1 */
[-CC-:B------:R-:W-:Y:S02]  /*5fb0*/  FFMA.FTZ R164, R164, R21.reuse, -R161.reuse ;  /* 0x00000015a4a47223 */ /* 0x180fe400000108a1 */
[----:B------:R2:W-:Y:S01]  /*5fc0*/  STL [R1+0x3e0], R211 ;  /* 0x0003e0d301007387 */ /* 0x0005e20000100800 */
[-CC-:B------:R-:W-:Y:S01]  /*5fd0*/  FFMA.FTZ R167, R167, R21.reuse, -R162.reuse ;  /* 0x00000015a7a77223 */ /* 0x180fe200000108a2 */
[-CC-:B------:R-:W-:Y:S01]  /*5fe0*/  FFMA.FTZ R208, R208, R21.reuse, -R162.reuse ;  /* 0x00000015d0d07223 */ /* 0x180fe200000108a2 */
[-CC-:B0-----:R-:W-:Y:S01]  /*5ff0*/  FFMA.FTZ R212, R166, R21.reuse, -R161.reuse ;  /* 0x00000015a6d47223 */ /* 0x181fe200000108a1 */
[-CC-:B------:R-:W-:Y:S01]  /*6000*/  FFMA.FTZ R166, R209, R21.reuse, -R162.reuse ;  /* 0x00000015d1a67223 */ /* 0x180fe200000108a2 */
[-C--:B--2---:R-:W-:Y:S01]  /*6010*/  FFMA.FTZ R211, R165, R21.reuse, -R161 ;  /* 0x00000015a5d37223 */ /* 0x084fe200000108a1 */
[----:B------:R-:W-:Y:S01]  /*6020*/  FFMA.FTZ R165, R210, R21, -R162 ;  /* 0x00000015d2a57223 */ /* 0x000fe200000108a2 */
[----:B------:R0:W-:Y:S01]  /*6030*/  STL [R1+0x418], R171 ;  /* 0x000418ab01007387 */ /* 0x0001e20000100800 */
[----:B------:R-:W-:Y:S08]  /*6040*/  MUFU.EX2 R163, R163 ;  /* 0x000000a300a37308 */ /* 0x000ff00000000800 */
[----:B------:R-:W2:Y:S08]  /*6050*/  MUFU.EX2 R164, R164 ;  /* 0x000000a400a47308 */ /* 0x000eb00000000800 */
[----:B------:R-:W-:Y:S08]  /*6060*/  MUFU.EX2 R211, R211 ;  /* 0x000000d300d37308 */ /* 0x000ff00000000800 */
[----:B------:R-:W3:Y:S08]  /*6070*/  MUFU.EX2 R212, R212 ;  /* 0x000000d400d47308 */ /* 0x000ef00000000800 */
[----:B------:R-:W-:Y:S08]  /*6080*/  MUFU.EX2 R165, R165 ;  /* 0x000000a500a57308 */ /* 0x000ff00000000800 */
[----:B------:R-:W4:Y:S08]  /*6090*/  MUFU.EX2 R166, R166 ;  /* 0x000000a600a67308 */ /* 0x000f300000000800 */
[----:B------:R-:W-:Y:S08]  /*60a0*/  MUFU.EX2 R167, R167 ;  /* 0x000000a700a77308 */ /* 0x000ff00000000800 */
[----:B0-----:R-:W0:Y:S01]  /*60b0*/  MUFU.EX2 R171, R208 ;  /* 0x000000d000ab7308 */ /* 0x001e220000000800 */
[----:B------:R5:W-:Y:S04]  /*60c0*/  STL [R1+0x414], R10 ;  /* 0x0004140a01007387 */ /* 0x000be80000100800 */
[----:B------:R1:W-:Y:S01]  /*60d0*/  STL [R1+0x440], R11 ;  /* 0x0004400b01007387 */ /* 0x0003e20000100800 */
[----:B-----5:R-:W-:-:S02]  /*60e0*/  VIADD R10, R8, 0x80 ;  /* 0x00000080080a7836 */ /* 0x020fc40000000000 */
[----:B-1----:R-:W-:-:S03]  /*60f0*/  IMAD.MOV.U32 R11, RZ, RZ, R9 ;  /* 0x000000ffff0b7224 */ /* 0x002fc600078e0009 */
[----:B------:R-:W-:Y:S02]  /*6100*/  R2UR UR6, R10 ;  /* 0x000000000a0672ca */ /* 0x000fe400000e0000 */
[----:B------:R-:W-:Y:S01]  /*6110*/  R2UR UR7, R11 ;  /* 0x000000000b0772ca */ /* 0x000fe200000e0000 */
[----:B------:R1:W-:Y:S04]  /*6120*/  STL [R1+0x3e4], R227 ;  /* 0x0003e4e301007387 */ /* 0x0003e80000100800 */
        /* <DEDUP_REMOVED lines=24> */
[----:B--2---:R-:W-:Y:S01]  /*62b0*/  F2FP.BF16.F32.PACK_AB R156, R164, R163 ;  /* 0x000000a3a49c723e */ /* 0x004fe200000010ff */
[--C-:B------:R-:W-:Y:S01]  /*62c0*/  FFMA.FTZ R209, R200, R21, -R162.reuse ;  /* 0x00000015c8d17223 */ /* 0x100fe200000108a2 */
[----:B---3--:R-:W-:Y:S01]  /*62d0*/  F2FP.BF16.F32.PACK_AB R158, R212, R211 ;  /* 0x000000d3d49e723e */ /* 0x008fe200000010ff */
[----:B------:R-:W-:Y:S01]  /*62e0*/  FFMA.FTZ R207, R207, R21, -R162 ;  /* 0x00000015cfcf7223 */ /* 0x000fe200000108a2 */
[----:B----4-:R-:W-:Y:S01]  /*62f0*/  F2FP.BF16.F32.PACK_AB R157, R166, R165 ;  /* 0x000000a5a69d723e */ /* 0x010fe200000010ff */
[----:B------:R-:W-:Y:S01]  /*6300*/  VIADD R10, R8, 0x100 ;  /* 0x00000100080a7836 */ /* 0x000fe20000000000 */
[----:B0-----:R-:W-:Y:S01]  /*6310*/  F2FP.BF16.F32.PACK_AB R159, R171, R167 ;  /* 0x000000a7ab9f723e */ /* 0x001fe200000010ff */
[----:B------:R-:W-:Y:S01]  /*6320*/  STL.128 [R1+0x250], R24 ;  /* 0x0002501801007387 */ /* 0x000fe20000100c00 */
[----:B------:R-:W-:Y:S02]  /*6330*/  IMAD.MOV.U32 R11, RZ, RZ, R9 ;  /* 0x000000ffff0b7224 */ /* 0x000fe400078e0009 */
[----:B------:R-:W-:Y:S01]  /*6340*/  FFMA.FTZ R174, R174, R21, -R161 ;  /* 0x00000015aeae7223 */ /* 0x000fe200000108a1 */
[----:B------:R-:W-:Y:S01]  /*6350*/  FADD.FTZ R12, R231, R12 ;  /* 0x0000000ce70c7221 */ /* 0x000fe20000010000 */
[----:B------:R-:W-:Y:S01]  /*6360*/  STL.128 [R1+0x260], R28 ;  /* 0x0002601c01007387 */ /* 0x000fe20000100c00 */
[----:B------:R-:W-:Y:S01]  /*6370*/  FADD.FTZ R16, R15, R16 ;  /* 0x000000100f107221 */ /* 0x000fe20000010000 */
[----:B-1----:R-:W0:Y:S02]  /*6380*/  LDC R227, c[0x0][0x450] ;  /* 0x00011400ffe37b82 */ /* 0x002e240000000800 */
[----:B------:R-:W-:Y:S04]  /*6390*/  STL.128 [R1+0x270], R32 ;  /* 0x0002702001007387 */ /* 0x000fe80000100c00 */
        /* <DEDUP_REMOVED lines=28> */
[----:B------:R1:W-:Y:S02]  /*6560*/  STL.128 [R1+0x440], R148 ;  /* 0x0004409401007387 */ /* 0x0003e40000100c00 */
[----:B-1----:R-:W-:-:S06]  /*6570*/  WARPGROUP.ARRIVE ;  /* 0x00000000000079c5 */ /* 0x002fcc0000000000 */
[----:B------:R-:W-:Y:S01]  /*6580*/  HGMMA.64x256x16.F32.BF16 R24, R156, gdesc[UR4].tnspB, R24, gsb0 ;  /* 0x43e000049c187df0 */ /* 0x000fe20008001818 */
[-CC-:B------:R-:W-:Y:S01]  /*6590*/  FFMA.FTZ R170, R182, R21.reuse, -R161.reuse ;  /* 0x00000015b6aa7223 */ /* 0x180fe200000108a1 */
[-CC-:B------:R-:W-:Y:S01]  /*65a0*/  FFMA.FTZ R173, R188, R21.reuse, -R161.reuse ;  /* 0x00000015bcad7223 */ /* 0x180fe200000108a1 */
[-CC-:B------:R-:W-:Y:S01]  /*65b0*/  FFMA.FTZ R168, R176, R21.reuse, -R161.reuse ;  /* 0x00000015b0a87223 */ /* 0x180fe200000108a1 */
[-C--:B------:R-:W-:Y:S01]  /*65c0*/  FFMA.FTZ R169, R179, R21.reuse, -R161 ;  /* 0x00000015b3a97223 */ /* 0x080fe200000108a1 */
[-CC-:B------:R-:W-:Y:S01]  /*65d0*/  FFMA.FTZ R182, R196, R21.reuse, -R162.reuse ;  /* 0x00000015c4b67223 */ /* 0x180fe200000108a2 */
[----:B------:R-:W-:Y:S01]  /*65e0*/  FFMA.FTZ R188, R204, R21, -R162 ;  /* 0x00000015ccbc7223 */ /* 0x000fe200000108a2 */
[----:B------:R-:W-:Y:S08]  /*65f0*/  MUFU.EX2 R170, R170 ;  /* 0x000000aa00aa7308 */ /* 0x000ff00000000800 */
[----:B------:R-:W-:Y:S08]  /*6600*/  MUFU.EX2 R168, R168 ;  /* 0x000000a800a87308 */ /* 0x000ff00000000800 */
[----:B------:R-:W1:Y:S08]  /*6610*/  MUFU.EX2 R169, R169 ;  /* 0x000000a900a97308 */ /* 0x000e700000000800 */
[----:B------:R-:W2:Y:S08]  /*6620*/  MUFU.EX2 R173, R173 ;  /* 0x000000ad00ad7308 */ /* 0x000eb00000000800 */
[----:B------:R-:W-:Y:S08]  /*6630*/  MUFU.EX2 R182, R182 ;  /* 0x000000b600b67308 */ /* 0x000ff00000000800 */
[----:B------:R-:W3:Y:S08]  /*6640*/  MUFU.EX2 R209, R209 ;  /* 0x000000d100d17308 */ /* 0x000ef00000000800 */
[----:B------:R-:W-:Y:S08]  /*6650*/  MUFU.EX2 R188, R188 ;  /* 0x000000bc00bc7308 */ /* 0x000ff00000000800 */
[----:B------:R-:W4:Y:S01]  /*6660*/  MUFU.EX2 R207, R207 ;  /* 0x000000cf00cf7308 */ /* 0x000f220000000800 */
[----:B------:R-:W-:-:S02]  /*6670*/  R2UR UR6, R10 ;  /* 0x000000000a0672ca */ /* 0x000fc400000e0000 */
[----:B------:R-:W-:Y:S01]  /*6680*/  R2UR UR7, R11 ;  /* 0x000000000b0772ca */ /* 0x000fe200000e0000 */
[-CC-:B------:R-:W-:Y:S01]  /*6690*/  FFMA.FTZ R190, R191, R21.reuse, -R162.reuse ;  /* 0x00000015bfbe7223 */ /* 0x180fe200000108a2 */
[-CC-:B------:R-:W-:Y:S01]  /*66a0*/  FFMA.FTZ R191, R194, R21.reuse, -R162.reuse ;  /* 0x00000015c2bf7223 */ /* 0x180fe200000108a2 */
[-CC-:B------:R-:W-:Y:S01]  /*66b0*/  FFMA.FTZ R172, R175, R21.reuse, -R161.reuse ;  /* 0x00000015afac7223 */ /* 0x180fe200000108a1 */
[-CC-:B------:R-:W-:Y:S01]  /*66c0*/  FFMA.FTZ R194, R197, R21.reuse, -R162.reuse ;  /* 0x00000015c5c27223 */ /* 0x180fe200000108a2 */
[-CC-:B------:R-:W-:Y:S01]  /*66d0*/  FFMA.FTZ R179, R178, R21.reuse, -R161.reuse ;  /* 0x00000015b2b37223 */ /* 0x180fe200000108a1 */
[-CC-:B------:R-:W-:Y:S01]  /*66e0*/  FFMA.FTZ R175, R183, R21.reuse, -R161.reuse ;  /* 0x00000015b7af7223 */ /* 0x180fe200000108a1 */
[-C--:B------:R-:W-:Y:S01]  /*66f0*/  FFMA.FTZ R176, R187, R21.reuse, -R161 ;  /* 0x00000015bbb07223 */ /* 0x080fe200000108a1 */
[----:B------:R-:W-:Y:S01]  /*6700*/  FFMA.FTZ R197, R201, R21, -R162 ;  /* 0x00000015c9c57223 */ /* 0x000fe200000108a2 */
[----:B------:R-:W-:Y:S08]  /*6710*/  MUFU.EX2 R172, R172 ;  /* 0x000000ac00ac7308 */ /* 0x000ff00000000800 */
[----:B------:R-:W5:Y:S08]  /*6720*/  MUFU.EX2 R179, R179 ;  /* 0x000000b300b37308 */ /* 0x000f700000000800 */
[----:B------:R-:W-:Y:S08]  /*6730*/  MUFU.EX2 R175, R175 ;  /* 0x000000af00af7308 */ /* 0x000ff00000000800 */
[----:B------:R-:W0:Y:S08]  /*6740*/  MUFU.EX2 R176, R176 ;  /* 0x000000b000b07308 */ /* 0x000e300000000800 */
[----:B------:R-:W-:Y:S01]  /*6750*/  MUFU.EX2 R190, R190 ;  /* 0x000000be00be7308 */ /* 0x000fe20000000800 */
[----:B------:R-:W-:-:S02]  /*6760*/  WARPGROUP.DEPBAR.LE gsb0, 0x0 ;  /* 0x00008000000079c5 */ /* 0x000fc40000010000 */
[----:B-1----:R-:W-:Y:S02]  /*6770*/  F2FP.BF16.F32.PACK_AB R156, R169, R168 ;  /* 0x000000a8a99c723e */ /* 0x002fe400000010ff */
[----:B--2---:R-:W-:Y:S02]  /*6780*/  F2FP.BF16.F32.PACK_AB R158, R173, R170 ;  /* 0x000000aaad9e723e */ /* 0x004fe400000010ff */
[----:B---3--:R-:W-:Y:S02]  /*6790*/  F2FP.BF16.F32.PACK_AB R157, R209, R182 ;  /* 0x000000b6d19d723e */ /* 0x008fe400000010ff */
[----:B----4-:R-:W-:Y:S01]  /*67a0*/  F2FP.BF16.F32.PACK_AB R159, R207, R188 ;  /* 0x000000bccf9f723e */ /* 0x010fe200000010ff */
        /* <DEDUP_REMOVED lines=34> */
[----:B------:R-:W1:Y:S08]  /*69d0*/  MUFU.EX2 R191, R191 ;  /* 0x000000bf00bf7308 */ /* 0x000e700000000800 */
[----:B------:R-:W-:Y:S08]  /*69e0*/  MUFU.EX2 R194, R194 ;  /* 0x000000c200c27308 */ /* 0x000ff00000000800 */
[----:B------:R-:W2:Y:S01]  /*69f0*/  MUFU.EX2 R197, R197 ;  /* 0x000000c500c57308 */ /* 0x000ea20000000800 */
[----:B------:R-:W-:-:S02]  /*6a00*/  VIADD R10, R8, 0x180 ;  /* 0x00000180080a7836 */ /* 0x000fc40000000000 */
[----:B------:R-:W-:-:S03]  /*6a10*/  IMAD.MOV.U32 R11, RZ, RZ, R9 ;  /* 0x000000ffff0b7224 */ /* 0x000fc600078e0009 */
[----:B------:R-:W-:Y:S02]  /*6a20*/  R2UR UR6, R10 ;  /* 0x000000000a0672ca */ /* 0x000fe400000e0000 */
[----:B------:R-:W-:Y:S01]  /*6a30*/  R2UR UR7, R11 ;  /* 0x000000000b0772ca */ /* 0x000fe200000e0000 */
[-CC-:B------:R-:W-:Y:S01]  /*6a40*/  FFMA.FTZ R178, R184, R21.reuse, -R161.reuse ;  /* 0x00000015b8b27223 */ /* 0x180fe200000108a1 */
[-CC-:B------:R-:W-:Y:S01]  /*6a50*/  FFMA.FTZ R187, R186, R21.reuse, -R161.reuse ;  /* 0x00000015babb7223 */ /* 0x180fe200000108a1 */
[-CC-:B------:R-:W-:Y:S01]  /*6a60*/  FFMA.FTZ R184, R193, R21.reuse, -R162.reuse ;  /* 0x00000015c1b87223 */ /* 0x180fe200000108a2 */
[-C--:B------:R-:W-:Y:S01]  /*6a70*/  FFMA.FTZ R183, R180, R21.reuse, -R161 ;  /* 0x00000015b4b77223 */ /* 0x080fe200000108a1 */
[-CC-:B------:R-:W-:Y:S01]  /*6a80*/  FFMA.FTZ R193, R198, R21.reuse, -R162.reuse ;  /* 0x00000015c6c17223 */ /* 0x180fe200000108a2 */
[-CC-:B------:R-:W-:Y:S01]  /*6a90*/  FFMA.FTZ R186, R202, R21.reuse, -R162.reuse ;  /* 0x00000015caba7223 */ /* 0x180fe200000108a2 */
[----:B------:R-:W-:Y:S01]  /*6aa0*/  FFMA.FTZ R201, R205, R21, -R162 ;  /* 0x00000015cdc97223 */ /* 0x000fe200000108a2 */
[----:B------:R-:W-:Y:S08]  /*6ab0*/  MUFU.EX2 R174, R174 ;  /* 0x000000ae00ae7308 */ /* 0x000ff00000000800 */
[----:B------:R-:W3:Y:S08]  /*6ac0*/  MUFU.EX2 R183, R183 ;  /* 0x000000b700b77308 */ /* 0x000ef00000000800 */
[----:B------:R-:W-:Y:S08]  /*6ad0*/  MUFU.EX2 R178, R178 ;  /* 0x000000b200b27308 */ /* 0x000ff00000000800 */
[----:B------:R-:W4:Y:S08]  /*6ae0*/  MUFU.EX2 R187, R187 ;  /* 0x000000bb00bb7308 */ /* 0x000f300000000800 */
[----:B------:R-:W-:Y:S08]  /*6af0*/  MUFU.EX2 R184, R184 ;  /* 0x000000b800b87308 */ /* 0x000ff00000000800 */
[----:B------:R-:W4:Y:S08]  /*6b00*/  MUFU.EX2 R193, R193 ;  /* 0x000000c100c17308 */ /* 0x000f300000000800 */
[----:B------:R-:W-:Y:S08]  /*6b10*/  MUFU.EX2 R186, R186 ;  /* 0x000000ba00ba7308 */ /* 0x000ff00000000800 */
[----:B------:R-:W4:Y:S01]  /*6b20*/  MUFU.EX2 R201, R201 ;  /* 0x000000c900c97308 */ /* 0x000f220000000800 */
[----:B------:R-:W-:-:S02]  /*6b30*/  VIADD R10, R8, 0x200 ;  /* 0x00000200080a7836 */ /* 0x000fc40000000000 */
[----:B------:R-:W-:Y:S01]  /*6b40*/  IMAD.MOV.U32 R11, RZ, RZ, R9 ;  /* 0x000000ffff0b7224 */ /* 0x000fe200078e0009 */
[----:B------:R-:W-:Y:S02]  /*6b50*/  WARPGROUP.DEPBAR.LE gsb0, 0x0 ;  /* 0x00008000000079c5 */ /* 0x000fe40000010000 */
[----:B-----5:R-:W-:Y:S02]  /*6b60*/  F2FP.BF16.F32.PACK_AB R156, R179, R172 ;  /* 0x000000acb39c723e */ /* 0x020fe400000010ff */
[----:B0-----:R-:W-:Y:S02]  /*6b70*/  F2FP.BF16.F32.PACK_AB R158, R176, R175 ;  /* 0x000000afb09e723e */ /* 0x001fe400000010ff */
[----:B-1----:R-:W-:Y:S02]  /*6b80*/  F2FP.BF16.F32.PACK_AB R157, R191, R190 ;  /* 0x000000bebf9d723e */ /* 0x002fe400000010ff */
[----:B--2---:R-:W-:Y:S01]  /*6b90*/  F2FP.BF16.F32.PACK_AB R159, R197, R194 ;  /* 0x000000c2c59f723e */ /* 0x004fe200000010ff */
        /* <DEDUP_REMOVED lines=32> */
[----:B0-----:R-:W-:-:S06]  /*6da0*/  WARPGROUP.ARRIVE ;  /* 0x00000000000079c5 */ /* 0x001fcc0000000000 */
[----:B------:R-:W-:Y:S01]  /*6db0*/  HGMMA.64x256x16.F32.BF16 R24, R156, gdesc[UR4].tnspB, R24, gsb0 ;  /* 0x43e000049c187df0 */ /* 0x000fe20008001818 */
        /* <DEDUP_REMOVED lines=8> */
[-CC-:B------:R-:W-:Y:S01]  /*6e40*/  FFMA.FTZ R181, R203, R21.reuse, -R162.reuse ;  /* 0x00000015cbb57223 */ /* 0x180fe200000108a2 */
[----:B------:R-:W-:Y:S01]  /*6e50*/  FFMA.FTZ R162, R206, R21, -R162 ;  /* 0x00000015cea27223 */ /* 0x000fe200000108a2 */
[----:B------:R-:W-:Y:S01]  /*6e60*/  MUFU.EX2 R10, R10 ;  /* 0x0000000a000a7308 */ /* 0x000fe20000000800 */
[----:B------:R-:W-:Y:S01]  /*6e70*/  VIADD R8, R8, 0x280 ;  /* 0x0000028008087836 */ /* 0x000fe20000000000 */
[----:B------:R-:W2:Y:S06]  /*6e80*/  @!P0 LDL R21, [R1+0x210] ;  /* 0x0002100001158983 */ /* 0x000eac0000100800 */
[----:B------:R-:W0:Y:S08]  /*6e90*/  MUFU.EX2 R11, R11 ;  /* 0x0000000b000b7308 */ /* 0x000e300000000800 */
[----:B------:R-:W-:Y:S08]  /*6ea0*/  MUFU.EX2 R177, R177 ;  /* 0x000000b100b17308 */ /* 0x000ff00000000800 */
[----:B------:R-:W1:Y:S08]  /*6eb0*/  MUFU.EX2 R180, R180 ;  /* 0x000000b400b47308 */ /* 0x000e700000000800 */
[----:B------:R-:W-:Y:S08]  /*6ec0*/  MUFU.EX2 R161, R161 ;  /* 0x000000a100a17308 */ /* 0x000ff00000000800 */
[----:B------:R-:W5:Y:S08]  /*6ed0*/  MUFU.EX2 R196, R196 ;  /* 0x000000c400c47308 */ /* 0x000f700000000800 */
[----:B------:R-:W-:Y:S08]  /*6ee0*/  MUFU.EX2 R181, R181 ;  /* 0x000000b500b57308 */ /* 0x000ff00000000800 */
[----:B------:R-:W5:Y:S01]  /*6ef0*/  MUFU.EX2 R162, R162 ;  /* 0x000000a200a27308 */ /* 0x000f620000000800 */
[----:B------:R-:W-:-:S02]  /*6f00*/  WARPGROUP.DEPBAR.LE gsb0, 0x0 ;  /* 0x00008000000079c5 */ /* 0x000fc40000010000 */
[----:B---3--:R-:W-:Y:S02]  /*6f10*/  F2FP.BF16.F32.PACK_AB R156, R183, R174 ;  /* 0x000000aeb79c723e */ /* 0x008fe400000010ff */
[----:B----4-:R-:W-:Y:S02]  /*6f20*/  F2FP.BF16.F32.PACK_AB R158, R187, R178 ;  /* 0x000000b2bb9e723e */ /* 0x010fe400000010ff */
[----:B------:R-:W-:Y:S02]  /*6f30*/  F2FP.BF16.F32.PACK_AB R157, R193, R184 ;  /* 0x000000b8c19d723e */ /* 0x000fe400000010ff */
[----:B------:R-:W-:Y:S01]  /*6f40*/  F2FP.BF16.F32.PACK_AB R159, R201, R186 ;  /* 0x000000bac99f723e */ /* 0x000fe200000010ff */
        /* <DEDUP_REMOVED lines=32> */
[----:B---3--:R-:W-:-:S06]  /*7150*/  WARPGROUP.ARRIVE ;  /* 0x00000000000079c5 */ /* 0x008fcc0000000000 */
[----:B------:R-:W-:Y:S01]  /*7160*/  HGMMA.64x256x16.F32.BF16 R24, R156, gdesc[UR4].tnspB, R24, gsb0 ;  /* 0x43e000049c187df0 */ /* 0x000fe20008001818 */
[----:B------:R-:W-:Y:S02]  /*7170*/  R2UR UR6, R8 ;  /* 0x00000000080672ca */ /* 0x000fe400000e0000 */
[----:B------:R-:W-:Y:S02]  /*7180*/  R2UR UR7, R9 ;  /* 0x00000000090772ca */ /* 0x000fe400000e0000 */
[----:B------:R-:W3:Y:S01]  /*7190*/  @!P0 LDL.64 R8, [R1+0x68] ;  /* 0x0000680001088983 */ /* 0x000ee20000100a00 */
[----:B------:R-:W-:Y:S02]  /*71a0*/  WARPGROUP.DEPBAR.LE gsb0, 0x0 ;  /* 0x00008000000079c5 */ /* 0x000fe40000010000 */
[----:B0-----:R-:W-:Y:S02]  /*71b0*/  F2FP.BF16.F32.PACK_AB R156, R11, R10 ;  /* 0x0000000a0b9c723e */ /* 0x001fe400000010ff */
[----:B-1----:R-:W-:-:S02]  /*71c0*/  F2FP.BF16.F32.PACK_AB R158, R180, R177 ;  /* 0x000000b1b49e723e */ /* 0x002fc400000010ff */
[----:B-----5:R-:W-:Y:S02]  /*71d0*/  F2FP.BF16.F32.PACK_AB R157, R196, R161 ;  /* 0x000000a1c49d723e */ /* 0x020fe400000010ff */
        /* <DEDUP_REMOVED lines=35> */
[----:B------:R-:W-:Y:S01]  /*7410*/  FADD.FTZ R13, R13, R12 ;  /* 0x0000000c0d0d7221 */ /* 0x000fe20000010000 */
[----:B------:R-:W-:-:S03]  /*7420*/  FADD.FTZ R17, R17, R16 ;  /* 0x0000001011117221 */ /* 0x000fc60000010000 */
        /* <DEDUP_REMOVED lines=13> */
[----:B------:R-:W-:Y:S01]  /*7500*/  FADD.FTZ R209, R209, R182 ;  /* 0x000000b6d1d17221 */ /* 0x000fe20000010000 */
[----:B------:R-:W-:Y:S02]  /*7510*/  WARPGROUP.DEPBAR.LE gsb0, 0x0 ;  /* 0x00008000000079c5 */ /* 0x000fe40000010000 */
        /* <DEDUP_REMOVED lines=22> */
[----:B------:R0:W-:Y:S04]  /*7680*/  STL.128 [R1+0x3b0], R112 ;  /* 0x0003b07001007387 */ /* 0x0001e80000100c00 */
        /* <DEDUP_REMOVED lines=9> */
[----:B------:R-:W4:Y:S04]  /*7720*/  LDL R157, [R1+0x250] ;  /* 0x00025000019d7983 */ /* 0x000f280000100800 */
[----:B0-----:R-:W5:Y:S04]  /*7730*/  LDL R113, [R1+0x254] ;  /* 0x0002540001717983 */ /* 0x001f680000100800 */
[----:B------:R-:W5:Y:S04]  /*7740*/  LDL R111, [R1+0x258] ;  /* 0x00025800016f7983 */ /* 0x000f680000100800 */
        /* <DEDUP_REMOVED lines=61> */
[----:B-1----:R-:W5:Y:S04]  /*7b20*/  LDL R150, [R1+0x350] ;  /* 0x0003500001967983 */ /* 0x002f680000100800 */
        /* <DEDUP_REMOVED lines=62> */
[----:B------:R-:W5:Y:S01]  /*7f10*/  LDL R26, [R1+0x44c] ;  /* 0x00044c00011a7983 */ /* 0x000f620000100800 */
        /* <DEDUP_REMOVED lines=22> */
[----:B---3--:R-:W-:Y:S02]  /*8080*/  @!P0 MOV R8, R8 ;  /* 0x0000000800088202 */ /* 0x008fe40000000f00 */
[----:B------:R-:W-:Y:S01]  /*8090*/  FADD.FTZ R10, R11, R10 ;  /* 0x0000000a0b0a7221 */ /* 0x000fe20000010000 */
[----:B------:R-:W-:Y:S02]  /*80a0*/  FADD.FTZ R196, R196, R161 ;  /* 0x000000a1c4c47221 */ /* 0x000fe40000010000 */
[----:B--2---:R-:W-:Y:S02]  /*80b0*/  @!P0 IMAD R21, R21, 0x8, R8 ;  /* 0x0000000815158824 */ /* 0x004fe400078e0208 */
[----:B------:R-:W-:Y:S01]  /*80c0*/  FADD.FTZ R177, R177, R10 ;  /* 0x0000000ab1b17221 */ /* 0x000fe20000010000 */
[----:B------:R-:W-:Y:S01]  /*80d0*/  FADD.FTZ R181, R181, R196 ;  /* 0x000000c4b5b57221 */ /* 0x000fe20000010000 */
[----:B------:R-:W-:Y:S02]  /*80e0*/  STL [R1+0x88], RZ ;  /* 0x000088ff01007387 */ /* 0x000fe40000100800 */
[----:B------:R-:W-:Y:S01]  /*80f0*/  FADD.FTZ R180, R180, R177 ;  /* 0x000000b1b4b47221 */ /* 0x000fe20000010000 */
[----:B------:R-:W-:Y:S01]  /*8100*/  FADD.FTZ R181, R162, R181 ;  /* 0x000000b5a2b57221 */ /* 0x000fe20000010000 */
[----:B------:R-:W-:Y:S01]  /*8110*/  STL [R1+0x88], R234 ;  /* 0x000088ea01007387 */ /* 0x000fe20000100800 */
[----:B------:R-:W-:-:S03]  /*8120*/  @!P0 PRMT R21, RZ, 0x654, R21 ;  /* 0x00000654ff158816 */ /* 0x000fc60000000015 */
[----:B------:R-:W-:Y:S04]  /*8130*/  STL [R1+0x88], R234 ;  /* 0x000088ea01007387 */ /* 0x000fe80000100800 */
[----:B------:R-:W-:Y:S04]  /*8140*/  STL [R1+0x88], R234 ;  /* 0x000088ea01007387 */ /* 0x000fe80000100800 */
[----:B------:R-:W-:Y:S04]  /*8150*/  STL [R1+0x88], R234 ;  /* 0x000088ea01007387 */ /* 0x000fe80000100800 */
[----:B------:R-:W-:Y:S04]  /*8160*/  STL [R1+0x88], R234 ;  /* 0x000088ea01007387 */ /* 0x000fe80000100800 */
[----:B------:R-:W-:Y:S04]  /*8170*/  STL [R1+0x88], R234 ;  /* 0x000088ea01007387 */ /* 0x000fe80000100800 */
[----:B------:R0:W-:Y:S04]  /*8180*/  STL [R1+0x224], R0 ;  /* 0x0002240001007387 */ /* 0x0001e80000100800 */
[----:B------:R1:W-:Y:S04]  /*8190*/  STL.64 [R1+0x230], R180 ;  /* 0x000230b401007387 */ /* 0x0003e80000100a00 */
[----:B----4-:R1:W-:Y:S04]  /*81a0*/  STL [R1+0x250], R157 ;  /* 0x0002509d01007387 */ /* 0x0103e80000100800 */
[----:B-----5:R1:W-:Y:S04]  /*81b0*/  STL [R1+0x254], R113 ;  /* 0x0002547101007387 */ /* 0x0203e80000100800 */
[----:B------:R1:W-:Y:S04]  /*81c0*/  STL [R1+0x258], R111 ;  /* 0x0002586f01007387 */ /* 0x0003e80000100800 */
        /* <DEDUP_REMOVED lines=124> */
[----:B------:R1:W-:Y:S01]  /*8990*/  STL [R1+0x44c], R26 ;  /* 0x00044c1a01007387 */ /* 0x0003e20000100800 */
[----:B------:R1:W-:Y:S03]  /*89a0*/  @!P0 SYNCS.ARRIVE.TRANS64.RED.A1T0 RZ, [R21+URZ], RZ ;  /* 0x000000ff15ff89a7 */ /* 0x0003e6000810043f */
[----:B0-----:R-:W2:Y:S01]  /*89b0*/  LDL R0, [R1+0x70] ;  /* 0x0000700001007983 */ /* 0x001ea20000100800 */
[----:B------:R-:W-:Y:S01]  /*89c0*/  ISETP.NE.AND P1, PT, R6, 0x1, PT ;  /* 0x000000010600780c */ /* 0x000fe20003f25270 */
[----:B--2---:R-:W-:-:S12]  /*89d0*/  IMAD.SHL.U32 R6, R0, 0x80, RZ ;  /* 0x0000008000067824 */ /* 0x004fd800078e00ff */
[----:B------:R-:W-:-:S04]  /*89e0*/  @P1 IMAD.HI.U32 R0, R6, R7, RZ ;  /* 0x0000000706001227 */ /* 0x000fc800078e00ff */
[----:B------:R-:W-:Y:S01]  /*89f0*/  IMAD.MOV.U32 R7, RZ, RZ, R6 ;  /* 0x000000ffff077224 */ /* 0x000fe200078e0006 */
[----:B------:R-:W-:Y:S02]  /*8a00*/  @P1 SHF.R.U32.HI R7, RZ, R227, R0 ;  /* 0x000000e3ff071219 */ /* 0x000fe40000011600 */
[----:B------:R-:W-:-:S03]  /*8a10*/  ISETP.GE.AND P1, PT, R5, 0x1, PT ;  /* 0x000000010500780c */ /* 0x000fc60003f26270 */
[----:B------:R-:W-:Y:S02]  /*8a20*/  IMAD.IADD R7, R160, 0x1, R7 ;  /* 0x00000001a0077824 */ /* 0x000fe400078e0207 */
[----:B------:R-:W-:Y:S02]  /*8a30*/  VIADD R0, R154, 0xfffffffe ;  /* 0xfffffffe9a007836 */ /* 0x000fe40000000000 */
[----:B------:R-:W-:-:S06]  /*8a40*/  IMAD.IADD R4, R7, 0x1, R4 ;  /* 0x0000000107047824 */ /* 0x000fcc00078e0204 */
[----:B-1----:R-:W-:Y:S05]  /*8a50*/  @!P1 BRA `(.L_x_2077) ;  /* 0x0000000000409947 */ /* 0x002fea0003800000 */
[C---:B------:R-:W-:Y:S01]  /*8a60*/  ISETP.GT.AND P1, PT, R7.reuse, RZ, PT ;  /* 0x000000ff0700720c */ /* 0x040fe20003f24270 */
[----:B------:R-:W-:Y:S01]  /*8a70*/  BSSY B0, `(.L_x_2078) ;  /* 0x000000c000007945 */ /* 0x000fe20003800000 */
[----:B------:R-:W-:-:S11]  /*8a80*/  VIADD R8, R7, 0xffffffff ;  /* 0xffffffff07087836 */ /* 0x000fd60000000000 */
[----:B------:R-:W-:Y:S05]  /*8a90*/  @P1 BRA `(.L_x_2079) ;  /* 0x0000000000181947 */ /* 0x000fea0003800000 */
[----:B------:R-:W-:Y:S01]  /*8aa0*/  ISETP.NE.AND P1, PT, R5, 0x1, PT ;  /* 0x000000010500780c */ /* 0x000fe20003f25270 */
[----:B------:R-:W-:-:S12]  /*8ab0*/  IMAD.MOV R7, RZ, RZ, -R7 ;  /* 0x000000ffff077224 */ /* 0x000fd800078e0a07 */
[----:B------:R-:W-:-:S05]  /*8ac0*/  @P1 IMAD.HI.U32 R2, R7, R2, RZ ;  /* 0x0000000207021227 */ /* 0x000fca00078e00ff */
[----:B------:R-:W-:-:S04]  /*8ad0*/  @P1 SHF.R.U32.HI R7, RZ, R3, R2 ;  /* 0x00000003ff071219 */ /* 0x000fc80000011602 */
[----:B------:R-:W-:Y:S01]  /*8ae0*/  LOP3.LUT R8, RZ, R7, RZ, 0x33, !PT ;  /* 0x00000007ff087212 */ /* 0x000fe200078e33ff */
[----:B------:R-:W-:Y:S06]  /*8af0*/  BRA `(.L_x_2080) ;  /* 0x00000000000c7947 */ /* 0x000fec0003800000 */
.L_x_2079:
[----:B------:R-:W-:-:S13]  /*8b00*/  ISETP.NE.AND P1, PT, R5, 0x1, PT ;  /* 0x000000010500780c */ /* 0x000fda0003f25270 */
[----:B------:R-:W-:-:S05]  /*8b10*/  @P1 IMAD.HI.U32 R2, R8, R2, RZ ;  /* 0x0000000208021227 */ /* 0x000fca00078e00ff */
[----:B------:R-:W-:-:S07]  /*8b20*/  @P1 SHF.R.U32.HI R8, RZ, R3, R2 ;  /* 0x00000003ff081219 */ /* 0x000fce0000011602 */
.L_x_2080:
[----:B------:R-:W-:Y:S05]  /*8b30*/  BSYNC B0 ;  /* 0x0000000000007941 */ /* 0x000fea0003800000 */
.L_x_2078:
[----:B------:R-:W-:-:S05]  /*8b40*/  IMAD R5, R8, R5, R5 ;  /* 0x0000000508057224 */ /* 0x000fca00078e0205 */
[----:B------:R-:W-:-:S07]  /*8b50*/  VIMNMX R4, R4, R5, PT ;  /* 0x0000000504047248 */ /* 0x000fce0003fe0100 */
.L_x_2077:
[----:B------:R-:W-:Y:S01]  /*8b60*/  IMAD.HI R4, R4, 0x2aaaaaab, RZ ;  /* 0x2aaaaaab04047827 */ /* 0x000fe200078e02ff */
[----:B------:R-:W-:Y:S04]  /*8b70*/  BSSY B2, `(.L_x_2081) ;  /* 0x0000011000027945 */ /* 0x000fe80003800000 */
[----:B------:R-:W-:-:S04]  /*8b80*/  SHF.R.U32.HI R3, RZ, 0x1f, R4 ;  /* 0x0000001fff037819 */ /* 0x000fc80000011604 */
[----:B------:R-:W-:-:S04]  /*8b90*/  LEA.HI.SX32 R3, R4, R3, 0x1c ;  /* 0x0000000304037211 */ /* 0x000fc800078fe2ff */
[----:B------:R-:W-:-:S04]  /*8ba0*/  VIMNMX R190, R192, R3, !PT ;  /* 0x00000003c0be7248 */ /* 0x000fc80007fe0100 */
[----:B------:R-:W-:-:S13]  /*8bb0*/  ISETP.GE.AND P1, PT, R0, R190, PT ;  /* 0x000000be0000720c */ /* 0x000fda0003f26270 */
[----:B------:R-:W-:Y:S05]  /*8bc0*/  @!P1 BRA `(.L_x_2082) ;  /* 0x00000000002c9947 */ /* 0x000fea0003800000 */
[----:B------:R-:W-:Y:S01]  /*8bd0*/  BSSY B1, `(.L_x_2083) ;  /* 0x0000008000017945 */ /* 0x000fe20003800000 */
.L_x_2085:
[----:B------:R-:W-:Y:S01]  /*8be0*/  BSSY B0, `(.L_x_2084) ;  /* 0x0000003000007945 */ /* 0x000fe20003800000 */
[----:B------:R-:W-:-:S07]  /*8bf0*/  MOV R194, 0x8c10 ;  /* 0x00008c1000c27802 */ /* 0x000fce0000000f00 */
[----:B------:R-:W-:Y:S05]  /*8c00*/  CALL.REL.NOINC `($_ZN7cutlass13device_kernelIN5flash11enable_sm90INS1_16FlashAttnFwdSm90INS1_25CollectiveMainloopFwdSm90ILi2EN4cute5tupleIJNS5_1CILi1EEES8_S8_EEENS6_IJNS7_ILi128EEENS7_ILi96EEENS7_ILi64EEEEEELi256ENS_10bfloat16_tEfNS_4arch4Sm90ELb0ELb1ELb0ELb0ELb0ELb0ELb1ELb1ELb0ELb1ELb1ELb0EEENS1_21CollectiveEpilogueFwdINS6_IJSA_NS7_ILi256EEESB_EEES9_SE_SG_Li256ELb0ELb1ELb1ELb0EEENS1_19SingleTileSchedulerILb0ELb1ELb1ELi128EEEEEEEEEvNT_6ParamsE$_ZZN5flash25CollectiveMainloopFwdSm90ILi2EN4cute5tupleIJNS1_1CILi1EEES4_S4_EEENS2_IJNS3_ILi128EEENS3_ILi96EEENS3_ILi64EEEEEELi256EN7cutlass10bfloat16_tEfNSA_4arch4Sm90ELb0ELb1ELb0ELb0ELb0ELb0ELb1ELb1ELb0ELb1ELb1ELb0EE3mmaINS_16FlashAttnFwdSm90ISE_NS_21CollectiveEpilogueFwdINS2_IJS6_NS3_ILi256EEES7_EEES5_SB_SD_Li256ELb0ELb1ELb1ELb0EEENS_19SingleTileSchedulerILb0ELb1ELb1ELi128EEEE13SharedStorageENS1_6TensorINS1_11ArrayEngineIfLm128EEENS1_6LayoutINS2_IJNS2_IJNS3_ILi2EEEST_NS3_ILi32EEEEEES4_S4_EEENS2_IJNS2_IJS4_ST_NS3_ILi4EEEEEENS3_ILi0EEESZ_EEEEEEENS_7SoftmaxILi2ELi0EEEEEbRKNSE_6ParamsENSA_25PipelineTmaAsyncNoClusterILi2ENSA_16PipelineTmaAsyncILi2EEEEES1B_RNSA_13PipelineStateILj2EEERT0_RT1_iRiRKNS_16SeqlenInfoQKNewKILb0ELb0EEENS2_IJiiiiEEERT_ENKUliT_T0_T1_E_clIZSF_ISO_S12_S14_EbS17_S1B_S1B_S1E_S1G_S1I_iS1J_S1N_S1O_S1Q_EUlRS1R_iE1_NS3_ILb0EEENS3_ILb1EEEEEDaiS1R_S1S_S1T_) ;  /* 0x000002c0001c7944 */ /* 0x000fea0003c00000 */
[----:B------:R-:W-:Y:S05]  /*8c10*/  BSYNC B0 ;  /* 0x0000000000007941 */ /* 0x000fea0003800000 */
.L_x_2084:
[C---:B------:R-:W-:Y:S01]  /*8c20*/  ISETP.GT.AND P1, PT, R0.reuse, R190, PT ;  /* 0x000000be0000720c */ /* 0x040fe20003f24270 */
[----:B------:R-:W-:-:S12]  /*8c30*/  VIADD R0, R0, 0xffffffff ;  /* 0xffffffff00007836 */ /* 0x000fd80000000000 */
[----:B------:R-:W-:Y:S05]  /*8c40*/  @P1 BRA `(.L_x_2085) ;  /* 0xfffffffc00e41947 */ /* 0x000fea000383ffff */
[----:B------:R-:W-:Y:S05]  /*8c50*/  BSYNC B1 ;  /* 0x0000000000017941 */ /* 0x000fea0003800000 */
.L_x_2083:
[----:B------:R-:W2:Y:S02]  /*8c60*/  LDL R6, [R1+0x70] ;  /* 0x0000700001067983 */ /* 0x000ea40000100800 */
[----:B--2---:R-:W-:-:S07]  /*8c70*/  IMAD.SHL.U32 R6, R6, 0x80, RZ ;  /* 0x0000008006067824 */ /* 0x004fce00078e00ff */
.L_x_2082:
[----:B------:R-:W-:Y:S05]  /*8c80*/  BSYNC B2 ;  /* 0x0000000000027941 */ /* 0x000fea0003800000 */
.L_x_2081:
[----:B------:R-:W0:Y:S01]  /*8c90*/  LDC R2, c[0x0][0x448] ;  /* 0x00011200ff027b82 */ /* 0x000e220000000800 */
[----:B------:R-:W-:Y:S01]  /*8ca0*/  VIADD R6, R6, 0x7f ;  /* 0x0000007f06067836 */ /* 0x000fe20000000000 */
[----:B------:R-:W-:-:S06]  /*8cb0*/  ULDC UR4, c[0x0][0xad4] ;  /* 0x0002b50000047ab9 */ /* 0x000fcc0000000800 */
[----:B------:R-:W1:Y:S01]  /*8cc0*/  LDC R7, c[0x0][0xadc] ;  /* 0x0002b700ff077b82 */ /* 0x000e620000000800 */
[----:B0-----:R-:W-:-:S13]  /*8cd0*/  ISETP.NE.AND P1, PT, R2, 0x1, PT ;  /* 0x000000010200780c */ /* 0x001fda0003f25270 */
[----:B------:R-:W0:Y:S08]  /*8ce0*/  @P1 LDC R3, c[0x0][0x44c] ;  /* 0x00011300ff031b82 */ /* 0x000e300000000800 */
[----:B------:R-:W2:Y:S01]  /*8cf0*/  @P1 LDC R5, c[0x0][0x450] ;  /* 0x00011400ff051b82 */ /* 0x000ea20000000800 */
[----:B0-----:R-:W-:-:S05]  /*8d00*/  @P1 IMAD.HI.U32 R2, R6, R3, RZ ;  /* 0x0000000306021227 */ /* 0x001fca00078e00ff */
[----:B--2---:R-:W-:Y:S02]  /*8d10*/  @P1 SHF.R.U32.HI R6, RZ, R5, R2 ;  /* 0x00000005ff061219 */ /* 0x004fe40000011602 */
[----:B-1----:R-:W-:-:S03]  /*8d20*/  ISETP.GE.AND P1, PT, R7, 0x1, PT ;  /* 0x000000010700780c */ /* 0x002fc60003f26270 */
[----:B------:R-:W-:-:S04]  /*8d30*/  IMAD.IADD R6, R235, 0x1, R6 ;  /* 0x00000001eb067824 */ /* 0x000fc800078e0206 */
[----:B------:R-:W-:-:S06]  /*8d40*/  VIADD R2, R6, -UR4 ;  /* 0x8000000406027c36 */ /* 0x000fcc0008000000 */
[----:B------:R-:W-:Y:S05]  /*8d50*/  @!P1 BRA `(.L_x_2086) ;  /* 0x0000000000449947 */ /* 0x000fea0003800000 */
[----:B------:R-:W-:Y:S01]  /*8d60*/  ISETP.GT.AND P1, PT, R6, -0x1, PT ;  /* 0xffffffff0600780c */ /* 0x000fe20003f24270 */
[----:B------:R-:W-:-:S12]  /*8d70*/  BSSY B0, `(.L_x_2087) ;  /* 0x000000d000007945 */ /* 0x000fd80003800000 */
        /* <DEDUP_REMOVED lines=8> */
.L_x_2088:
[----:B------:R-:W-:-:S13]  /*8e00*/  ISETP.NE.AND P1, PT, R7, 0x1, PT ;  /* 0x000000010700780c */ /* 0x000fda0003f25270 */
[----:B------:R-:W0:Y:S02]  /*8e10*/  @P1 LDC.64 R4, c[0x0][0xae0] ;  /* 0x0002b800ff041b82 */ /* 0x000e240000000a00 */
[----:B0-----:R-:W-:-:S05]  /*8e20*/  @P1 IMAD.HI.U32 R4, R6, R4, RZ ;  /* 0x0000000406041227 */ /* 0x001fca00078e00ff */
[----:B------:R-:W-:-:S07]  /*8e30*/  @P1 SHF.R.U32.HI R6, RZ, R5, R4 ;  /* 0x00000005ff061219 */ /* 0x000fce0000011604 */
.L_x_2089:
[----:B------:R-:W-:Y:S05]  /*8e40*/  BSYNC B0 ;  /* 0x0000000000007941 */ /* 0x000fea0003800000 */
.L_x_2087:
[----:B------:R-:W-:-:S05]  /*8e50*/  IMAD R3, R6, R7, RZ ;  /* 0x0000000706037224 */ /* 0x000fca00078e02ff */
[----:B------:R-:W-:-:S07]  /*8e60*/  VIMNMX R2, R2, R3, !PT ;  /* 0x0000000302027248 */ /* 0x000fce0007fe0100 */
.L_x_2086:
[----:B------:R-:W-:-:S04]  /*8e70*/  VIADD R2, R2, 0x5f ;  /* 0x0000005f02027836 */ /* 0x000fc80000000000 */
[----:B------:R-:W-:-:S05]  /*8e80*/  IMAD.HI R2, R2, 0x2aaaaaab, RZ ;  /* 0x2aaaaaab02027827 */ /* 0x000fca00078e02ff */
[----:B------:R-:W-:-:S04]  /*8e90*/  SHF.R.U32.HI R3, RZ, 0x1f, R2 ;  /* 0x0000001fff037819 */ /* 0x000fc80000011602 */
[----:B------:R-:W-:-:S04]  /*8ea0*/  LEA.HI.SX32 R3, R2, R3, 0x1c ;  /* 0x0000000302037211 */ /* 0x000fc800078fe2ff */
[----:B------:R-:W-:-:S04]  /*8eb0*/  VIMNMX R182, R192, R3, !PT ;  /* 0x00000003c0b67248 */ /* 0x000fc80007fe0100 */
[----:B------:R-:W-:-:S13]  /*8ec0*/  ISETP.GE.AND P1, PT, R0, R182, PT ;  /* 0x000000b60000720c */ /* 0x000fda0003f26270 */
[----:B------:R-:W-:Y:S05]  /*8ed0*/  @!P1 BRA `(.L_x_2090) ;  /* 0x0000016400d89947 */ /* 0x000fea0003800000 */
[----:B------:R0:W5:Y:S01]  /*8ee0*/  LDL.64 R2, [R1+0x170] ;  /* 0x0001700001027983 */ /* 0x0001620000100a00 */
[----:B------:R-:W-:-:S07]  /*8ef0*/  IMAD.MOV.U32 R14, RZ, RZ, R0 ;  /* 0x000000ffff0e7224 */ /* 0x000fce00078e0000 */
.L_x_2107:
[----:B0----5:R-:W2:Y:S04]  /*8f00*/  LD.E R5, desc[UR44][R2.64] ;  /* 0x0000002c02057980 */ /* 0x021ea8000c101900 */
[----:B-1----:R-:W3:Y:S01]  /*8f10*/  LD.E R0, desc[UR44][R2.64+0x8] ;  /* 0x0000082c02007980 */ /* 0x002ee2000c101900 */
[----:B--2---:R-:W-:-:S05]  /*8f20*/  VIADD R5, R5, 0x1 ;  /* 0x0000000105057836 */ /* 0x004fca0000000000 */
[----:B------:R-:W-:-:S13]  /*8f30*/  ISETP.NE.AND P2, PT, R5, 0x2, PT ;  /* 0x000000020500780c */ /* 0x000fda0003f45270 */
[----:B------:R1:W5:Y:S04]  /*8f40*/  @P2 LD.E R11, desc[UR44][R2.64+0x4] ;  /* 0x0000042c020b2980 */ /* 0x000368000c101900 */
[----:B------:R-:W2:Y:S01]  /*8f50*/  @!P2 LD.E R4, desc[UR44][R2.64+0x4] ;  /* 0x0000042c0204a980 */ /* 0x000ea2000c101900 */
[----:B---3--:R-:W-:-:S03]  /*8f60*/  VIADD R9, R0, 0x1 ;  /* 0x0000000100097836 */ /* 0x008fc60000000000 */
[----:B------:R3:W-:Y:S04]  /*8f70*/  ST.E desc[UR44][R2.64], R5 ;  /* 0x0000000502007985 */ /* 0x0007e8000c10192c */
[----:B------:R1:W-:Y:S04]  /*8f80*/  ST.E desc[UR44][R2.64+0x8], R9 ;  /* 0x0000080902007985 */ /* 0x0003e8000c10192c */
[----:B------:R1:W-:Y:S01]  /*8f90*/  @!P2 ST.E desc[UR44][R2.64], RZ ;  /* 0x000000ff0200a985 */ /* 0x0003e2000c10192c */
[----:B--2---:R-:W-:-:S05]  /*8fa0*/  @!P2 LOP3.LUT R11, R4, 0x1, RZ, 0x3c, !PT ;  /* 0x00000001040ba812 */ /* 0x004fca00078e3cff */
[----:B------:R1:W-:Y:S04]  /*8fb0*/  @!P2 ST.E desc[UR44][R2.64+0x4], R11 ;  /* 0x0000040b0200a985 */ /* 0x0003e8000c10192c */
[----:B------:R-:W2:Y:S01]  /*8fc0*/  LDL R0, [R1+0x1c] ;  /* 0x00001c0001007983 */ /* 0x000ea20000100800 */
[----:B------:R-:W-:Y:S01]  /*8fd0*/  IMAD.MOV.U32 R7, RZ, RZ, R14 ;  /* 0x000000ffff077224 */ /* 0x000fe200078e000e */
[----:B------:R-:W-:Y:S05]  /*8fe0*/  YIELD ;  /* 0x0000000000007946 */ /* 0x000fea0003800000 */
[----:B------:R-:W-:Y:S01]  /*8ff0*/  BSSY B0, `(.L_x_2091) ;  /* 0x0000008000007945 */ /* 0x000fe20003800000 */
[----:B------:R-:W-:Y:S01]  /*9000*/  VIADD R14, R14, 0xffffffff ;  /* 0xffffffff0e0e7836 */ /* 0x000fe20000000000 */
[----:B------:R-:W-:Y:S01]  /*9010*/  ISETP.GT.AND P1, PT, R7, R182, PT ;  /* 0x000000b60700720c */ /* 0x000fe20003f24270 */
[----:B---3--:R-:W-:Y:S01]  /*9020*/  @!P2 IMAD.MOV.U32 R5, RZ, RZ, RZ ;  /* 0x000000ffff05a224 */ /* 0x008fe200078e00ff */
[----:B--2---:R-:W-:-:S04]  /*9030*/  LOP3.LUT R0, R0, 0x1, RZ, 0xfc, !PT ;  /* 0x0000000100007812 */ /* 0x004fc800078efcff */
[----:B------:R-:W-:-:S13]  /*9040*/  ISETP.NE.AND P3, PT, R0, 0x3, PT ;  /* 0x000000030000780c */ /* 0x000fda0003f65270 */
[----:B-1----:R-:W-:Y:S05]  /*9050*/  @!P3 BRA `(.L_x_2092) ;  /* 0x000000000004b947 */ /* 0x002fea0003800000 */
[----:B------:R-:W-:Y:S01]  /*9060*/  BPT.TRAP 0x1 ;  /* 0x000000040000795c */ /* 0x000fe20000300000 */
.L_x_2092:
[----:B------:R-:W-:Y:S05]  /*9070*/  BSYNC B0 ;  /* 0x0000000000007941 */ /* 0x000fea0003800000 */
.L_x_2091:
[----:B------:R-:W2:Y:S01]  /*9080*/  LDL.64 R6, [R1+0x8] ;  /* 0x0000080001067983 */ /* 0x000ea20000100a00 */
[----:B-----5:R-:W-:Y:S02]  /*9090*/  SHF.L.U32 R8, R11, 0x1f, RZ ;  /* 0x0000001f0b087819 */ /* 0x020fe400000006ff */
[----:B--2---:R-:W-:-:S05]  /*90a0*/  MOV R6, R6 ;  /* 0x0000000600067202 */ /* 0x004fca0000000f00 */
[----:B------:R-:W-:-:S04]  /*90b0*/  IMAD R5, R5, 0x8, R6 ;  /* 0x0000000805057824 */ /* 0x000fc800078e0206 */
[----:B------:R1:W2:Y:S01]  /*90c0*/  SYNCS.PHASECHK.TRANS64.TRYWAIT P2, [R5+URZ], R8 ;  /* 0x00000008050075a7 */ /* 0x0002a2000804017f */
[----:B------:R1:W5:Y:S04]  /*90d0*/  LD.E R0, desc[UR44][R2.64] ;  /* 0x0000002c02007980 */ /* 0x000368000c101900 */
[----:B------:R1:W5:Y:S01]  /*90e0*/  LD.E R4, desc[UR44][R2.64+0x4] ;  /* 0x0000042c02047980 */ /* 0x000362000c101900 */
[----:B------:R-:W-:Y:S04]  /*90f0*/  BSSY B0, `(.L_x_2093) ;  /* 0x0000003000007945 */ /* 0x000fe80003800000 */
[----:B------:R-:W-:Y:S05]  /*9100*/  @!P3 BRA `(.L_x_2094) ;  /* 0x000000000004b947 */ /* 0x000fea0003800000 */
[----:B------:R-:W-:Y:S01]  /*9110*/  BPT.TRAP 0x1 ;  /* 0x000000040000795c */ /* 0x000fe20000300000 */
.L_x_2094:
[----:B------:R-:W-:Y:S05]  /*9120*/  BSYNC B0 ;  /* 0x0000000000007941 */ /* 0x000fea0003800000 */
.L_x_2093:
[----:B------:R-:W-:Y:S04]  /*9130*/  BSSY B0, `(.L_x_2095) ;  /* 0x0000006000007945 */ /* 0x000fe80003800000 */
[----:B--2---:R-:W-:Y:S05]  /*9140*/  @P2 BRA `(.L_x_2096) ;  /* 0x0000000000102947 */ /* 0x004fea0003800000 */
[----:B-----5:R-:W-:Y:S01]  /*9150*/  IMAD R0, R0, 0x8, R6 ;  /* 0x0000000800007824 */ /* 0x020fe200078e0206 */
[----:B-1----:R-:W-:-:S04]  /*9160*/  SHF.L.U32 R5, R4, 0x1f, RZ ;  /* 0x0000001f04057819 */ /* 0x002fc800000006ff */
[----:B------:R-:W1:Y:S02]  /*9170*/  SYNCS.PHASECHK.TRANS64.TRYWAIT P2, [R0+URZ], R5 ;  /* 0x00000005000075a7 */ /* 0x000e64000804017f */
[----:B-1----:R-:W-:Y:S05]  /*9180*/  @!P2 BRA `(.L_x_2097) ;  /* 0x000002980078a947 */ /* 0x002fea0003800000 */
.L_x_2096:
[----:B------:R-:W-:Y:S05]  /*9190*/  BSYNC B0 ;  /* 0x0000000000007941 */ /* 0x000fea0003800000 */
.L_x_2095:
[----:B-1----:R-:W2:Y:S04]  /*91a0*/  LD.E R5, desc[UR44][R2.64] ;  /* 0x0000002c02057980 */ /* 0x002ea8000c101900 */
[----:B------:R-:W2:Y:S01]  /*91b0*/  LDL.64 R8, [R1+0xa0] ;  /* 0x0000a00001087983 */ /* 0x000ea20000100a00 */
[----:B------:R-:W-:Y:S05]  /*91c0*/  WARPSYNC.ALL ;  /* 0x0000000000007948 */ /* 0x000fea0003800000 */
[----:B------:R-:W3:Y:S04]  /*91d0*/  LDL.64 R16, [R1+0x98] ;  /* 0x0000980001107983 */ /* 0x000ee80000100a00 */
[----:B------:R-:W4:Y:S04]  /*91e0*/  LDL.64 R6, [R1+0x98] ;  /* 0x0000980001067983 */ /* 0x000f280000100a00 */
[----:B------:R-:W4:Y:S01]  /*91f0*/  LDL.64 R10, [R1+0x98] ;  /* 0x00009800010a7983 */ /* 0x000f220000100a00 */
[----:B--2--5:R-:W-:-:S03]  /*9200*/  IMAD R4, R5, 0x300, R8 ;  /* 0x0000030005047824 */ /* 0x024fc600078e0208 */
[----:B------:R-:W2:Y:S01]  /*9210*/  LDL.64 R12, [R1+0x98] ;  /* 0x00009800010c7983 */ /* 0x000ea20000100a00 */
[----:B------:R-:W-:Y:S01]  /*9220*/  IMAD.MOV.U32 R5, RZ, RZ, R9 ;  /* 0x000000ffff057224 */ /* 0x000fe200078e0009 */
[C---:B------:R-:W-:Y:S01]  /*9230*/  R2UR UR6, R4.reuse ;  /* 0x00000000040672ca */ /* 0x040fe200000e0000 */
[----:B------:R-:W-:Y:S01]  /*9240*/  WARPGROUP.ARRIVE ;  /* 0x00000000000079c5 */ /* 0x000fe20000000000 */
[----:B------:R-:W2:Y:S02]  /*9250*/  LDL R15, [R1+0x54] ;  /* 0x00005400010f7983 */ /* 0x000ea40000100800 */
[----:B------:R-:W-:Y:S01]  /*9260*/  R2UR UR7, R5 ;  /* 0x00000000050772ca */ /* 0x000fe200000e0000 */
[----:B------:R-:W-:Y:S02]  /*9270*/  VIADD R8, R4, 0x2 ;  /* 0x0000000204087836 */ /* 0x000fe40000000000 */
[----:B------:R-:W-:Y:S01]  /*9280*/  IMAD.MOV.U32 R183, RZ, RZ, 0x1 ;  /* 0x00000001ffb77424 */ /* 0x000fe200078e00ff */
[----:B------:R1:W-:Y:S04]  /*9290*/  STL [R1+0x80], RZ ;  /* 0x000080ff01007387 */ /* 0x0003e80000100800 */
[----:B------:R1:W-:Y:S04]  /*92a0*/  STL [R1+0x80], R183 ;  /* 0x000080b701007387 */ /* 0x0003e80000100800 */
[----:B------:R1:W-:Y:S04]  /*92b0*/  STL [R1+0x80], R183 ;  /* 0x000080b701007387 */ /* 0x0003e80000100800 */
[----:B------:R1:W-:Y:S04]  /*92c0*/  STL [R1+0x80], R183 ;  /* 0x000080b701007387 */ /* 0x0003e80000100800 */
[----:B------:R1:W-:Y:S01]  /*92d0*/  STL [R1+0x80], R183 ;  /* 0x000080b701007387 */ /* 0x0003e20000100800 */
[----:B---3--:R-:W-:-:S02]  /*92e0*/  R2UR UR4, R16 ;  /* 0x00000000100472ca */ /* 0x008fc400000e0000 */
[----:B------:R-:W-:-:S13]  /*92f0*/  R2UR UR5, R17 ;  /* 0x00000000110572ca */ /* 0x000fda00000e0000 */
[----:B------:R-:W-:Y:S01]  /*9300*/  HGMMA.64x96x16.F32.BF16 R24, gdesc[UR4], RZ, !UPT, gsb0 ;  /* 0x01600000041879f0 */ /* 0x000fe2000c0018ff */
[----:B----4-:R-:W-:Y:S01]  /*9310*/  VIADD R6, R6, 0x2 ;  /* 0x0000000206067836 */ /* 0x010fe20000000000 */
[----:B------:R-:W-:Y:S02]  /*9320*/  R2UR UR6, R8 ;  /* 0x00000000080672ca */ /* 0x000fe400000e0000 */
[----:B------:R-:W-:Y:S02]  /*9330*/  R2UR UR7, R9 ;  /* 0x00000000090772ca */ /* 0x000fe400000e0000 */
[----:B------:R-:W-:Y:S02]  /*9340*/  R2UR UR4, R6 ;  /* 0x00000000060472ca */ /* 0x000fe400000e0000 */
[----:B------:R-:W-:Y:S01]  /*9350*/  R2UR UR5, R7 ;  /* 0x00000000070572ca */ /* 0x000fe200000e0000 */
[----:B------:R-:W-:Y:S02]  /*9360*/  VIADD R10, R10, 0x4 ;  /* 0x000000040a0a7836 */ /* 0x000fe40000000000 */
[----:B------:R-:W-:-:S02]  /*9370*/  VIADD R6, R4, 0x4 ;  /* 0x0000000404067836 */ /* 0x000fc40000000000 */
[----:B------:R-:W-:Y:S01]  /*9380*/  IMAD.MOV.U32 R7, RZ, RZ, R9 ;  /* 0x000000ffff077224 */ /* 0x000fe200078e0009 */
[----:B------:R-:W-:Y:S02]  /*9390*/  WARPGROUP.DEPBAR.LE gsb0, 0x0 ;  /* 0x00008000000079c5 */ /* 0x000fe40000010000 */
[----:B------:R1:W5:Y:S04]  /*93a0*/  LD.E R0, desc[UR44][R2.64] ;  /* 0x0000002c02007980 */ /* 0x000368000c101900 */
[----:B------:R1:W5:Y:S01]  /*93b0*/  LD.E R5, desc[UR44][R2.64+0x4] ;  /* 0x0000042c02057980 */ /* 0x000362000c101900 */
[----:B------:R-:W-:-:S06]  /*93c0*/  WARPGROUP.ARRIVE ;  /* 0x00000000000079c5 */ /* 0x000fcc0000000000 */
[----:B------:R-:W-:Y:S01]  /*93d0*/  HGMMA.64x96x16.F32.BF16 R24, gdesc[UR4], R24, gsb0 ;  /* 0x01600000041879f0 */ /* 0x000fe20008001818 */
[----:B------:R-:W-:Y:S02]  /*93e0*/  R2UR UR6, R6 ;  /* 0x00000000060672ca */ /* 0x000fe400000e0000 */
[----:B------:R-:W-:Y:S02]  /*93f0*/  R2UR UR7, R7 ;  /* 0x00000000070772ca */ /* 0x000fe400000e0000 */
[----:B------:R-:W-:Y:S02]  /*9400*/  R2UR UR4, R10 ;  /* 0x000000000a0472ca */ /* 0x000fe400000e0000 */
[----:B------:R-:W-:Y:S01]  /*9410*/  R2UR UR5, R11 ;  /* 0x000000000b0572ca */ /* 0x000fe200000e0000 */
[----:B------:R-:W-:Y:S02]  /*9420*/  VIADD R6, R4, 0x6 ;  /* 0x0000000604067836 */ /* 0x000fe40000000000 */
[----:B--2---:R-:W-:-:S02]  /*9430*/  VIADD R12, R12, 0x6 ;  /* 0x000000060c0c7836 */ /* 0x004fc40000000000 */
[----:B------:R-:W-:Y:S01]  /*9440*/  IMAD.MOV.U32 R7, RZ, RZ, R9 ;  /* 0x000000ffff077224 */ /* 0x000fe200078e0009 */
[----:B------:R-:W-:Y:S02]  /*9450*/  WARPGROUP.DEPBAR.LE gsb0, 0x0 ;  /* 0x00008000000079c5 */ /* 0x000fe40000010000 */
[----:B------:R-:W-:-:S06]  /*9460*/  WARPGROUP.ARRIVE ;  /* 0x00000000000079c5 */ /* 0x000fcc0000000000 */
[----:B------:R-:W-:Y:S01]  /*9470*/  HGMMA.64x96x16.F32.BF16 R24, gdesc[UR4], R24, gsb0 ;  /* 0x01600000041879f0 */ /* 0x000fe20008001818 */
[----:B------:R-:W-:Y:S02]  /*9480*/  R2UR UR6, R6 ;  /* 0x00000000060672ca */ /* 0x000fe400000e0000 */
[----:B------:R-:W-:Y:S02]  /*9490*/  R2UR UR7, R7 ;  /* 0x00000000070772ca */ /* 0x000fe400000e0000 */
[----:B------:R-:W-:Y:S02]  /*94a0*/  R2UR UR4, R12 ;  /* 0x000000000c0472ca */ /* 0x000fe400000e0000 */
[----:B------:R-:W-:Y:S02]  /*94b0*/  R2UR UR5, R13 ;  /* 0x000000000d0572ca */ /* 0x000fe400000e0000 */
[----:B------:R-:W-:-:S04]  /*94c0*/  LOP3.LUT R15, R15, 0x1, RZ, 0xfc, !PT ;  /* 0x000000010f0f7812 */ /* 0x000fc800078efcff */
[----:B------:R-:W-:Y:S01]  /*94d0*/  ISETP.NE.AND P3, PT, R15, 0x3, PT ;  /* 0x000000030f00780c */ /* 0x000fe20003f65270 */
[----:B------:R-:W-:Y:S02]  /*94e0*/  WARPGROUP.DEPBAR.LE gsb0, 0x0 ;  /* 0x00008000000079c5 */ /* 0x000fe40000010000 */
[----:B------:R-:W-:-:S06]  /*94f0*/  WARPGROUP.ARRIVE ;  /* 0x00000000000079c5 */ /* 0x000fcc0000000000 */
[----:B------:R-:W-:Y:S01]  /*9500*/  HGMMA.64x96x16.F32.BF16 R24, gdesc[UR4], R24, gsb0 ;  /* 0x01600000041879f0 */ /* 0x000fe20008001818 */
[----:B------:R-:W-:Y:S02]  /*9510*/  BSSY B0, `(.L_x_2098) ;  /* 0x0000004000007945 */ /* 0x000fe40003800000 */
[----:B------:R-:W-:Y:S02]  /*9520*/  WARPGROUP.DEPBAR.LE gsb0, 0x0 ;  /* 0x00008000000079c5 */ /* 0x000fe40000010000 */
[----:B-1----:R-:W-:Y:S05]  /*9530*/  @!P3 BRA `(.L_x_2099) ;  /* 0x000000000004b947 */ /* 0x002fea0003800000 */
[----:B------:R-:W-:Y:S01]  /*9540*/  BPT.TRAP 0x1 ;  /* 0x000000040000795c */ /* 0x000fe20000300000 */
.L_x_2099:
[----:B------:R-:W-:Y:S05]  /*9550*/  BSYNC B0 ;  /* 0x0000000000007941 */ /* 0x000fea0003800000 */
.L_x_2098:
        /* <DEDUP_REMOVED lines=10> */
.L_x_2101:
[----:B------:R-:W-:Y:S05]  /*9600*/  BSYNC B0 ;  /* 0x0000000000007941 */ /* 0x000fea0003800000 */
.L_x_2100:
[----:B------:R-:W-:Y:S04]  /*9610*/  BSSY B0, `(.L_x_2102) ;  /* 0x0000006000007945 */ /* 0x000fe80003800000 */
[----:B--2---:R-:W-:Y:S05]  /*9620*/  @P2 BRA `(.L_x_2103) ;  /* 0x0000000000102947 */ /* 0x004fea0003800000 */
[----:B-----5:R-:W-:Y:S01]  /*9630*/  IMAD R4, R4, 0x8, R7 ;  /* 0x0000000804047824 */ /* 0x020fe200078e0207 */
[----:B------:R-:W-:-:S04]  /*9640*/  SHF.L.U32 R5, R5, 0x1f, RZ ;  /* 0x0000001f05057819 */ /* 0x000fc800000006ff */
[----:B------:R-:W2:Y:S02]  /*9650*/  SYNCS.PHASECHK.TRANS64.TRYWAIT P2, [R4+URZ], R5 ;  /* 0x00000005040075a7 */ /* 0x000ea4000804017f */
[----:B--2---:R-:W-:Y:S05]  /*9660*/  @!P2 BRA `(.L_x_2104) ;  /* 0x000002940054a947 */ /* 0x004fea0003800000 */
.L_x_2103:
[----:B------:R-:W-:Y:S05]  /*9670*/  BSYNC B0 ;  /* 0x0000000000007941 */ /* 0x000fea0003800000 */
.L_x_2102:
[----:B------:R-:W3:Y:S04]  /*9680*/  LD.E R15, desc[UR44][R2.64] ;  /* 0x0000002c020f7980 */ /* 0x000ee8000c101900 */
[----:B------:R-:W3:Y:S04]  /*9690*/  LDL.64 R6, [R1+0x118] ;  /* 0x0001180001067983 */ /* 0x000ee80000100a00 */
[----:B-1----:R-:W4:Y:S04]  /*96a0*/  LDL R0, [R1+0x90] ;  /* 0x0000900001007983 */ /* 0x002f280000100800 */
[----:B--2--5:R-:W2:Y:S04]  /*96b0*/  LDL.64 R4, [R1+0x110] ;  /* 0x0001100001047983 */ /* 0x024ea80000100a00 */
[----:B------:R-:W2:Y:S04]  /*96c0*/  LDL.64 R8, [R1+0x110] ;  /* 0x0001100001087983 */ /* 0x000ea80000100a00 */
[----:B------:R-:W2:Y:S04]  /*96d0*/  LDL.64 R10, [R1+0x110] ;  /* 0x00011000010a7983 */ /* 0x000ea80000100a00 */
[----:B------:R-:W2:Y:S01]  /*96e0*/  LDL.64 R12, [R1+0x110] ;  /* 0x00011000010c7983 */ /* 0x000ea20000100a00 */
[----:B------:R-:W-:Y:S05]  /*96f0*/  WARPSYNC.ALL ;  /* 0x0000000000007948 */ /* 0x000fea0003800000 */
[----:B------:R-:W-:Y:S01]  /*9700*/  WARPGROUP.ARRIVE ;  /* 0x00000000000079c5 */ /* 0x000fe20000000000 */
[----:B------:R-:W2:Y:S04]  /*9710*/  LDL.64 R16, [R1+0x110] ;  /* 0x0001100001107983 */ /* 0x000ea80000100a00 */
        /* <DEDUP_REMOVED lines=9> */
[----:B---3--:R-:W-:Y:S01]  /*97b0*/  IMAD R6, R15, 0xc00, R6 ;  /* 0x00000c000f067824 */ /* 0x008fe200078e0206 */
[----:B----4-:R-:W-:-:S04]  /*97c0*/  ISETP.NE.U32.AND P2, PT, R0, RZ, PT ;  /* 0x000000ff0000720c */ /* 0x010fc80003f45070 */
[----:B------:R-:W-:Y:S02]  /*97d0*/  R2UR UR6, R6 ;  /* 0x00000000060672ca */ /* 0x000fe400000e0000 */
[----:B------:R-:W-:Y:S02]  /*97e0*/  R2UR UR7, R7 ;  /* 0x00000000070772ca */ /* 0x000fe400000e0000 */
[----:B--2---:R-:W-:Y:S02]  /*97f0*/  R2UR UR4, R4 ;  /* 0x00000000040472ca */ /* 0x004fe400000e0000 */
[----:B------:R-:W-:-:S03]  /*9800*/  R2UR UR5, R5 ;  /* 0x00000000050572ca */ /* 0x000fc600000e0000 */
[----:B------:R-:W-:-:S10]  /*9810*/  VOTEU.ANY UP0, P2 ;  /* 0x00000000003f7886 */ /* 0x000fd40001000100 */
[----:B------:R-:W-:Y:S01]  /*9820*/  HGMMA.64x96x16.F32.BF16 R24, gdesc[UR4], R24, UP0, gsb0 ;  /* 0x01600000041879f0 */ /* 0x000fe2000b801818 */
[----:B------:R-:W-:Y:S02]  /*9830*/  VIADD R8, R8, 0x2 ;  /* 0x0000000208087836 */ /* 0x000fe40000000000 */
        /* <DEDUP_REMOVED lines=126> */
[----:B------:R-:W-:Y:S01]  /*a020*/  R2UR UR5, R17 ;  /* 0x00000000110572ca */ /* 0x000fe200000e0000 */
[----:B--2---:R-:W-:Y:S01]  /*a030*/  VIADD R8, R8, 0xc02 ;  /* 0x00000c0208087836 */ /* 0x004fe20000000000 */
[----:B------:R-:W-:Y:S02]  /*a040*/  WARPGROUP.DEPBAR.LE gsb0, 0x0 ;  /* 0x00008000000079c5 */ /* 0x000fe40000010000 */
[----:B------:R-:W-:-:S09]  /*a050*/  WARPGROUP.ARRIVE ;  /* 0x00000000000079c5 */ /* 0x000fd20000000000 */
[----:B------:R-:W-:Y:S01]  /*a060*/  HGMMA.64x96x16.F32.BF16 R24, gdesc[UR4], R24, gsb0 ;  /* 0x01600000041879f0 */ /* 0x000fe20008001818 */
[----:B------:R-:W-:Y:S02]  /*a070*/  VIADD R4, R6, 0x902 ;  /* 0x0000090206047836 */ /* 0x000fe40000000000 */
[----:B------:R-:W-:Y:S01]  /*a080*/  IMAD.MOV.U32 R5, RZ, RZ, R7 ;  /* 0x000000ffff057224 */ /* 0x000fe200078e0007 */
[----:B------:R-:W-:Y:S02]  /*a090*/  R2UR UR4, R8 ;  /* 0x00000000080472ca */ /* 0x000fe400000e0000 */
[----:B------:R-:W-:Y:S02]  /*a0a0*/  R2UR UR6, R4 ;  /* 0x00000000040672ca */ /* 0x000fe400000e0000 */
[----:B------:R-:W-:Y:S02]  /*a0b0*/  R2UR UR7, R5 ;  /* 0x00000000050772ca */ /* 0x000fe400000e0000 */
[----:B------:R-:W-:Y:S01]  /*a0c0*/  R2UR UR5, R9 ;  /* 0x00000000090572ca */ /* 0x000fe200000e0000 */
[----:B---3--:R-:W-:-:S02]  /*a0d0*/  VIADD R10, R10, 0xc04 ;  /* 0x00000c040a0a7836 */ /* 0x008fc40000000000 */
[----:B------:R-:W-:Y:S01]  /*a0e0*/  VIADD R4, R6, 0x904 ;  /* 0x0000090406047836 */ /* 0x000fe20000000000 */
[----:B------:R-:W-:Y:S02]  /*a0f0*/  WARPGROUP.DEPBAR.LE gsb0, 0x0 ;  /* 0x00008000000079c5 */ /* 0x000fe40000010000 */
[----:B------:R-:W-:-:S07]  /*a100*/  WARPGROUP.ARRIVE ;  /* 0x00000000000079c5 */ /* 0x000fce0000000000 */
[----:B------:R-:W-:Y:S01]  /*a110*/  HGMMA.64x96x16.F32.BF16 R24, gdesc[UR4], R24, gsb0 ;  /* 0x01600000041879f0 */ /* 0x000fe20008001818 */
[----:B------:R-:W-:Y:S01]  /*a120*/  IMAD.MOV.U32 R5, RZ, RZ, R7 ;  /* 0x000000ffff057224 */ /* 0x000fe200078e0007 */
[----:B------:R-:W-:Y:S02]  /*a130*/  R2UR UR6, R4 ;  /* 0x00000000040672ca */ /* 0x000fe400000e0000 */
[----:B------:R-:W-:Y:S02]  /*a140*/  R2UR UR4, R10 ;  /* 0x000000000a0472ca */ /* 0x000fe400000e0000 */
[----:B------:R-:W-:Y:S02]  /*a150*/  R2UR UR7, R5 ;  /* 0x00000000050772ca */ /* 0x000fe400000e0000 */
[----:B------:R-:W-:Y:S01]  /*a160*/  R2UR UR5, R11 ;  /* 0x000000000b0572ca */ /* 0x000fe200000e0000 */
[----:B----4-:R-:W-:Y:S02]  /*a170*/  VIADD R12, R12, 0xc06 ;  /* 0x00000c060c0c7836 */ /* 0x010fe40000000000 */
[----:B------:R-:W-:-:S02]  /*a180*/  VIADD R4, R6, 0x906 ;  /* 0x0000090606047836 */ /* 0x000fc40000000000 */
[----:B------:R-:W-:Y:S01]  /*a190*/  IMAD.MOV.U32 R5, RZ, RZ, R7 ;  /* 0x000000ffff057224 */ /* 0x000fe200078e0007 */
[----:B------:R-:W-:Y:S02]  /*a1a0*/  WARPGROUP.DEPBAR.LE gsb0, 0x0 ;  /* 0x00008000000079c5 */ /* 0x000fe40000010000 */
[----:B------:R-:W-:-:S06]  /*a1b0*/  WARPGROUP.ARRIVE ;  /* 0x00000000000079c5 */ /* 0x000fcc0000000000 */
[----:B------:R-:W-:Y:S01]  /*a1c0*/  HGMMA.64x96x16.F32.BF16 R24, gdesc[UR4], R24, gsb0 ;  /* 0x01600000041879f0 */ /* 0x000fe20008001818 */
[----:B------:R-:W-:Y:S02]  /*a1d0*/  R2UR UR4, R12 ;  /* 0x000000000c0472ca */ /* 0x000fe400000e0000 */
[----:B------:R-:W-:Y:S02]  /*a1e0*/  R2UR UR5, R13 ;  /* 0x000000000d0572ca */ /* 0x000fe400000e0000 */
[----:B------:R-:W-:Y:S02]  /*a1f0*/  R2UR UR6, R4 ;  /* 0x00000000040672ca */ /* 0x000fe400000e0000 */
[----:B------:R-:W-:Y:S01]  /*a200*/  R2UR UR7, R5 ;  /* 0x00000000050772ca */ /* 0x000fe200000e0000 */
[----:B------:R-:W-:Y:S04]  /*a210*/  STL [R1+0x90], R183 ;  /* 0x000090b701007387 */ /* 0x000fe80000100800 */
[----:B------:R-:W-:Y:S01]  /*a220*/  STL [R1+0x90], R183 ;  /* 0x000090b701007387 */ /* 0x000fe20000100800 */
[----:B------:R-:W-:-:S02]  /*a230*/  WARPGROUP.DEPBAR.LE gsb0, 0x0 ;  /* 0x00008000000079c5 */ /* 0x000fc40000010000 */
[----:B------:R-:W-:Y:S01]  /*a240*/  WARPGROUP.ARRIVE ;  /* 0x00000000000079c5 */ /* 0x000fe20000000000 */
[----:B------:R-:W2:Y:S05]  /*a250*/  @!P0 LDL.64 R4, [R1+0x30] ;  /* 0x0000300001048983 */ /* 0x000eaa0000100a00 */
[----:B------:R-:W-:Y:S01]  /*a260*/  HGMMA.64x96x16.F32.BF16 R24, gdesc[UR4], R24, gsb0 ;  /* 0x01600000041879f0 */ /* 0x000fe20008001818 */
        /* <DEDUP_REMOVED lines=16> */
[----:B------:R-:W3:Y:S01]  /*a370*/  @!P0 LD.E R0, desc[UR44][R2.64] ;  /* 0x0000002c02008980 */ /* 0x000ee2000c101900 */
[----:B--2---:R-:W-:-:S05]  /*a380*/  @!P0 MOV R5, R4 ;  /* 0x0000000400058202 */ /* 0x004fca0000000f00 */
[----:B---3--:R-:W-:-:S05]  /*a390*/  @!P0 IMAD R0, R0, 0x8, R5 ;  /* 0x0000000800008824 */ /* 0x008fca00078e0205 */
[----:B------:R-:W-:-:S04]  /*a3a0*/  @!P0 PRMT R0, RZ, 0x654, R0 ;  /* 0x00000654ff008816 */ /* 0x000fc80000000000 */
[----:B------:R2:W-:Y:S01]  /*a3b0*/  @!P0 SYNCS.ARRIVE.TRANS64.RED.A1T0 RZ, [R0+URZ], RZ ;  /* 0x000000ff00ff89a7 */ /* 0x0005e2000810043f */
[----:B------:R-:W2:Y:S04]  /*a3c0*/  LDL.64 R4, [R1+0x220] ;  /* 0x0002200001047983 */ /* 0x000ea80000100a00 */
[----:B------:R-:W3:Y:S04]  /*a3d0*/  LDL R174, [R1+0x240] ;  /* 0x0002400001ae7983 */ /* 0x000ee80000100800 */
[----:B------:R-:W4:Y:S04]  /*a3e0*/  LDL.64 R154, [R1+0x440] ;  /* 0x00044000019a7983 */ /* 0x000f280000100a00 */
        /* <DEDUP_REMOVED lines=58> */
[----:B------:R-:W4:Y:S01]  /*a790*/  LDL.64 R76, [R1+0x418] ;  /* 0x00041800014c7983 */ /* 0x000f220000100a00 */
[----:B--2---:R-:W-:-:S04]  /*a7a0*/  FMNMX.FTZ R0, R24, R4, !PT ;  /* 0x0000000418007209 */ /* 0x004fc80007810000 */
        /* <DEDUP_REMOVED lines=42> */
[----:B------:R-:W2:Y:S01]  /*aa50*/  SHFL.BFLY PT, R9, R6, 0x2, 0x1f ;  /* 0x0c401f0006097f89 */ /* 0x000ea200000e0000 */
[----:B------:R-:W-:-:S04]  /*aa60*/  FMNMX.FTZ R7, R63, R0, !PT ;  /* 0x000000003f077209 */ /* 0x000fc80007810000 */
[----:B------:R-:W-:-:S04]  /*aa70*/  FMNMX.FTZ R0, R66, R7, !PT ;  /* 0x0000000742007209 */ /* 0x000fc80007810000 */
[----:B------:R-:W-:-:S04]  /*aa80*/  FMNMX.FTZ R7, R67, R0, !PT ;  /* 0x0000000043077209 */ /* 0x000fc80007810000 */
[----:B------:R-:W-:-:S04]  /*aa90*/  FMNMX.FTZ R0, R70, R7, !PT ;  /* 0x0000000746007209 */ /* 0x000fc80007810000 */
[----:B------:R-:W-:-:S05]  /*aaa0*/  FMNMX.FTZ R7, R71, R0, !PT ;  /* 0x0000000047077209 */ /* 0x000fca0007810000 */
[----:B------:R0:W-:Y:S01]  /*aab0*/  STL.64 [R1+0x220], R6 ;  /* 0x0002200601007387 */ /* 0x0001e20000100a00 */
[----:B--2---:R-:W-:-:S03]  /*aac0*/  FMNMX.FTZ R0, R6, R9, !PT ;  /* 0x0000000906007209 */ /* 0x004fc60007810000 */
[----:B------:R-:W2:Y:S04]  /*aad0*/  LDL R153, [R1+0x224] ;  /* 0x0002240001997983 */ /* 0x000ea80000100800 */
[----:B------:R-:W1:Y:S04]  /*aae0*/  SHFL.BFLY PT, R9, R0, 0x1, 0x1f ;  /* 0x0c201f0000097f89 */ /* 0x000e6800000e0000 */
[----:B0-----:R-:W4:Y:S01]  /*aaf0*/  LDL.64 R6, [R1+0x290] ;  /* 0x0002900001067983 */ /* 0x001f220000100a00 */
[----:B-1----:R-:W-:-:S03]  /*ab00*/  FMNMX.FTZ R10, R0, R9, !PT ;  /* 0x00000009000a7209 */ /* 0x002fc60007810000 */
[----:B------:R-:W4:Y:S04]  /*ab10*/  LDL.64 R8, [R1+0x280] ;  /* 0x0002800001087983 */ /* 0x000f280000100a00 */
[----:B------:R0:W-:Y:S04]  /*ab20*/  STL [R1+0x220], R10 ;  /* 0x0002200a01007387 */ /* 0x0001e80000100800 */
[----:B------:R-:W3:Y:S04]  /*ab30*/  LDL R159, [R1+0x220] ;  /* 0x00022000019f7983 */ /* 0x000ee80000100800 */
[----:B0-----:R-:W4:Y:S01]  /*ab40*/  LDL.64 R10, [R1+0x2e0] ;  /* 0x0002e000010a7983 */ /* 0x001f220000100a00 */
[----:B------:R0:W-:Y:S06]  /*ab50*/  BAR.SYNC.DEFER_BLOCKING R237, 0x100 ;  /* 0x000400ed0000751d */ /* 0x0001ec0000010000 */
[----:B--2---:R-:W1:Y:S02]  /*ab60*/  SHFL.BFLY PT, R0, R153, 0x2, 0x1f ;  /* 0x0c401f0099007f89 */ /* 0x004e6400000e0000 */
[----:B-1----:R-:W-:-:S05]  /*ab70*/  FMNMX.FTZ R0, R0, R153, !PT ;  /* 0x0000009900007209 */ /* 0x002fca0007810000 */
[----:B------:R-:W1:Y:S01]  /*ab80*/  SHFL.BFLY PT, R75, R0, 0x1, 0x1f ;  /* 0x0c201f00004b7f89 */ /* 0x000e6200000e0000 */
[----:B---3--:R-:W-:-:S04]  /*ab90*/  FADD.FTZ R15, R4, -R159 ;  /* 0x8000009f040f7221 */ /* 0x008fc80000010000 */
[----:B------:R-:W-:-:S04]  /*aba0*/  FMUL.FTZ R15, R15, R174 ;  /* 0x000000ae0f0f7220 */ /* 0x000fc80000410000 */
[----:B------:R-:W4:Y:S01]  /*abb0*/  MUFU.EX2 R158, R15 ;  /* 0x0000000f009e7308 */ /* 0x000f220000000800 */
[----:B------:R-:W-:Y:S01]  /*abc0*/  FMUL.FTZ R159, R174, R159 ;  /* 0x0000009fae9f7220 */ /* 0x000fe20000410000 */
[----:B-1----:R-:W-:-:S03]  /*abd0*/  FMNMX.FTZ R75, R0, R75, !PT ;  /* 0x0000004b004b7209 */ /* 0x002fc60007810000 */
[-CC-:B------:R-:W-:Y:S01]  /*abe0*/  FFMA.FTZ R73, R24, R174.reuse, -R159.reuse ;  /* 0x000000ae18497223 */ /* 0x180fe2000001089f */
[----:B------:R-:W-:Y:S01]  /*abf0*/  FFMA.FTZ R152, R25, R174, -R159 ;  /* 0x000000ae19987223 */ /* 0x000fe2000001089f */
[----:B------:R-:W-:Y:S02]  /*ac00*/  FADD.FTZ R153, R5, -R75 ;  /* 0x8000004b05997221 */ /* 0x000fe40000010000 */
[----:B------:R-:W2:Y:S01]  /*ac10*/  LDL.64 R4, [R1+0x438] ;  /* 0x0004380001047983 */ /* 0x000ea20000100a00 */
[C---:B----4-:R-:W-:Y:S01]  /*ac20*/  FMUL.FTZ R25, R158.reuse, R155 ;  /* 0x0000009b9e197220 */ /* 0x050fe20000410000 */
[----:B------:R-:W-:Y:S01]  /*ac30*/  FMUL.FTZ R24, R158, R154 ;  /* 0x0000009a9e187220 */ /* 0x000fe20000410000 */
[-CC-:B------:R-:W-:Y:S01]  /*ac40*/  FFMA.FTZ R32, R32, R174.reuse, -R159.reuse ;  /* 0x000000ae20207223 */ /* 0x180fe2000001089f */
[-CC-:B------:R-:W-:Y:S01]  /*ac50*/  FFMA.FTZ R33, R33, R174.reuse, -R159.reuse ;  /* 0x000000ae21217223 */ /* 0x180fe2000001089f */
[----:B------:R-:W-:Y:S01]  /*ac60*/  FMUL.FTZ R160, R174, R153 ;  /* 0x00000099aea07220 */ /* 0x000fe20000410000 */
[----:B------:R-:W-:Y:S01]  /*ac70*/  FFMA.FTZ R153, R44, R174, -R159 ;  /* 0x000000ae2c997223 */ /* 0x000fe2000001089f */
[----:B------:R1:W-:Y:S01]  /*ac80*/  STL.64 [R1+0x440], R24 ;  /* 0x0004401801007387 */ /* 0x0003e20000100a00 */
[----:B------:R-:W-:-:S02]  /*ac90*/  FMUL.FTZ R44, R158, R8 ;  /* 0x000000089e2c7220 */ /* 0x000fc40000410000 */
[----:B------:R3:W-:Y:S01]  /*aca0*/  MUFU.EX2 R8, R32 ;  /* 0x0000002000087308 */ /* 0x0007e20000000800 */
[C---:B-1----:R-:W-:Y:S01]  /*acb0*/  FMUL.FTZ R25, R158.reuse, R7 ;  /* 0x000000079e197220 */ /* 0x042fe20000410000 */
[----:B---3--:R-:W-:-:S06]  /*acc0*/  FMUL.FTZ R32, R158, R12 ;  /* 0x0000000c9e207220 */ /* 0x008fcc0000410000 */
[----:B------:R1:W-:Y:S02]  /*acd0*/  MUFU.EX2 R7, R33 ;  /* 0x0000002100077308 */ /* 0x0003e40000000800 */
[C---:B-1----:R-:W-:Y:S02]  /*ace0*/  FMUL.FTZ R33, R158.reuse, R13 ;  /* 0x0000000d9e217220 */ /* 0x042fe40000410000 */
[----:B------:R-:W3:Y:S04]  /*acf0*/  LDL.64 R12, [R1+0x230] ;  /* 0x00023000010c7983 */ /* 0x000ee80000100a00 */
[----:B------:R-:W1:Y:S01]  /*ad00*/  MUFU.EX2 R160, R160 ;  /* 0x000000a000a07308 */ /* 0x000e620000000800 */
[C---:B------:R-:W-:Y:S01]  /*ad10*/  FMUL.FTZ R201, R158.reuse, R201 ;  /* 0x000000c99ec97220 */ /* 0x040fe20000410000 */
        /* <DEDUP_REMOVED lines=8> */
[----:B------:R-:W-:Y:S01]  /*ada0*/  FMUL.FTZ R130, R158, R130 ;  /* 0x000000829e827220 */ /* 0x000fe20000410000 */
[----:B------:R-:W-:Y:S01]  /*adb0*/  STL.64 [R1+0x260], R200 ;  /* 0x000260c801007387 */ /* 0x000fe20000100a00 */
[C---:B-1----:R-:W-:Y:S01]  /*adc0*/  FMUL.FTZ R133, R160.reuse, R133 ;  /* 0x00000085a0857220 */ /* 0x042fe20000410000 */
        /* <DEDUP_REMOVED lines=27> */
[----:B------:R-:W-:Y:S04]  /*af80*/  STL.64 [R1+0x270], R198 ;  /* 0x000270c601007387 */ /* 0x000fe80000100a00 */
        /* <DEDUP_REMOVED lines=10> */
[----:B------:R1:W-:Y:S04]  /*b030*/  STL.64 [R1+0x308], R118 ;  /* 0x0003087601007387 */ /* 0x0003e80000100a00 */
[----:B------:R-:W-:Y:S04]  /*b040*/  STL.64 [R1+0x318], R100 ;  /* 0x0003186401007387 */ /* 0x000fe80000100a00 */
[----:B------:R-:W-:Y:S04]  /*b050*/  STL.64 [R1+0x328], R102 ;  /* 0x0003286601007387 */ /* 0x000fe80000100a00 */
[----:B------:R-:W-:Y:S04]  /*b060*/  STL.64 [R1+0x378], R98 ;  /* 0x0003786201007387 */ /* 0x000fe80000100a00 */
[----:B------:R4:W-:Y:S04]  /*b070*/  STL.64 [R1+0x388], R96 ;  /* 0x0003886001007387 */ /* 0x0009e80000100a00 */
[----:B------:R-:W-:Y:S04]  /*b080*/  STL.64 [R1+0x3d8], R84 ;  /* 0x0003d85401007387 */ /* 0x000fe80000100a00 */
[----:B------:R-:W-:Y:S04]  /*b090*/  STL.64 [R1+0x3e8], R86 ;  /* 0x0003e85601007387 */ /* 0x000fe80000100a00 */
[----:B-1----:R-:W3:Y:S04]  /*b0a0*/  LDL R119, [R1+0x260] ;  /* 0x0002600001777983 */ /* 0x002ee80000100800 */
[----:B------:R-:W3:Y:S04]  /*b0b0*/  LDL R121, [R1+0x264] ;  /* 0x0002640001797983 */ /* 0x000ee80000100800 */
[----:B------:R-:W3:Y:S04]  /*b0c0*/  LDL R123, [R1+0x268] ;  /* 0x00026800017b7983 */ /* 0x000ee80000100800 */
[----:B------:R-:W3:Y:S04]  /*b0d0*/  LDL R125, [R1+0x26c] ;  /* 0x00026c00017d7983 */ /* 0x000ee80000100800 */
[----:B------:R-:W3:Y:S04]  /*b0e0*/  LDL R127, [R1+0x270] ;  /* 0x00027000017f7983 */ /* 0x000ee80000100800 */
[----:B------:R-:W3:Y:S04]  /*b0f0*/  LDL R129, [R1+0x274] ;  /* 0x0002740001817983 */ /* 0x000ee80000100800 */
[----:B------:R-:W3:Y:S04]  /*b100*/  LDL R131, [R1+0x278] ;  /* 0x0002780001837983 */ /* 0x000ee80000100800 */
[----:B------:R-:W3:Y:S04]  /*b110*/  LDL R133, [R1+0x27c] ;  /* 0x00027c0001857983 */ /* 0x000ee80000100800 */
[----:B----4-:R-:W4:Y:S04]  /*b120*/  LDL R97, [R1+0x2bc] ;  /* 0x0002bc0001617983 */ /* 0x010f280000100800 */
[----:B------:R-:W4:Y:S04]  /*b130*/  LDL R99, [R1+0x2c0] ;  /* 0x0002c00001637983 */ /* 0x000f280000100800 */
[----:B------:R-:W4:Y:S04]  /*b140*/  LDL R101, [R1+0x2c4] ;  /* 0x0002c40001657983 */ /* 0x000f280000100800 */
[----:B------:R-:W4:Y:S04]  /*b150*/  LDL R103, [R1+0x2c8] ;  /* 0x0002c80001677983 */ /* 0x000f280000100800 */
[----:B------:R-:W4:Y:S04]  /*b160*/  LDL R102, [R1+0x3d8] ;  /* 0x0003d80001667983 */ /* 0x000f280000100800 */
[----:B------:R-:W4:Y:S04]  /*b170*/  LDL R96, [R1+0x3e4] ;  /* 0x0003e40001607983 */ /* 0x000f280000100800 */
[----:B------:R-:W4:Y:S04]  /*b180*/  LDL R98, [R1+0x3e8] ;  /* 0x0003e80001627983 */ /* 0x000f280000100800 */
[----:B------:R-:W4:Y:S01]  /*b190*/  LDL R100, [R1+0x3ec] ;  /* 0x0003ec0001647983 */ /* 0x000f220000100800 */
[C---:B------:R-:W-:Y:S01]  /*b1a0*/  FMUL.FTZ R189, R158.reuse, R189 ;  /* 0x000000bd9ebd7220 */ /* 0x040fe20000410000 */
[----:B------:R-:W-:Y:S01]  /*b1b0*/  FMUL.FTZ R188, R158, R188 ;  /* 0x000000bc9ebc7220 */ /* 0x000fe20000410000 */
[--C-:B------:R-:W-:Y:S01]  /*b1c0*/  FFMA.FTZ R28, R28, R174, -R159.reuse ;  /* 0x000000ae1c1c7223 */ /* 0x100fe2000001089f */
[C---:B------:R-:W-:Y:S01]  /*b1d0*/  FMUL.FTZ R157, R158.reuse, R157 ;  /* 0x0000009d9e9d7220 */ /* 0x040fe20000410000 */
[C---:B------:R-:W-:Y:S01]  /*b1e0*/  FMUL.FTZ R156, R158.reuse, R156 ;  /* 0x0000009c9e9c7220 */ /* 0x040fe20000410000 */
[----:B------:R-:W-:Y:S01]  /*b1f0*/  FFMA.FTZ R72, R29, R174, -R159 ;  /* 0x000000ae1d487223 */ /* 0x000fe2000001089f */
[----:B------:R1:W-:Y:S01]  /*b200*/  STL.64 [R1+0x2d0], R188 ;  /* 0x0002d0bc01007387 */ /* 0x0003e20000100a00 */
[----:B------:R0:W-:Y:S03]  /*b210*/  MUFU.EX2 R29, R28 ;  /* 0x0000001c001d7308 */ /* 0x0001e60000000800 */
[----:B------:R0:W-:Y:S05]  /*b220*/  STL.64 [R1+0x3c0], R156 ;  /* 0x0003c09c01007387 */ /* 0x0001ea0000100a00 */
[----:B------:R-:W-:Y:S01]  /*b230*/  MUFU.EX2 R73, R73 ;  /* 0x0000004900497308 */ /* 0x000fe20000000800 */
[----:B------:R-:W-:-:S07]  /*b240*/  FMUL.FTZ R24, R158, R6 ;  /* 0x000000069e187220 */ /* 0x000fce0000410000 */
[----:B------:R-:W-:Y:S01]  /*b250*/  MUFU.EX2 R152, R152 ;  /* 0x0000009800987308 */ /* 0x000fe20000000800 */
[----:B-1----:R-:W-:Y:S01]  /*b260*/  FMUL.FTZ R189, R75, R174 ;  /* 0x000000ae4bbd7220 */ /* 0x002fe20000410000 */
[C---:B------:R-:W-:Y:S01]  /*b270*/  FMUL.FTZ R173, R158.reuse, R173 ;  /* 0x000000ad9ead7220 */ /* 0x040fe20000410000 */
[----:B------:R-:W-:Y:S01]  /*b280*/  FMUL.FTZ R172, R158, R172 ;  /* 0x000000ac9eac7220 */ /* 0x000fe20000410000 */
[-C--:B------:R-:W-:Y:S01]  /*b290*/  FFMA.FTZ R74, R45, R174.reuse, -R159 ;  /* 0x000000ae2d4a7223 */ /* 0x080fe2000001089f */
[-C--:B0-----:R-:W-:Y:S01]  /*b2a0*/  FFMA.FTZ R28, R26, R174.reuse, -R189 ;  /* 0x000000ae1a1c7223 */ /* 0x081fe200000108bd */
[-C--:B------:R-:W-:Y:S01]  /*b2b0*/  FFMA.FTZ R0, R61, R174.reuse, -R159 ;  /* 0x000000ae3d007223 */ /* 0x080fe2000001089f */
[----:B------:R-:W-:Y:S01]  /*b2c0*/  FMUL.FTZ R17, R160, R17 ;  /* 0x00000011a0117220 */ /* 0x000fe20000410000 */
[----:B------:R0:W-:Y:S01]  /*b2d0*/  MUFU.EX2 R157, R153 ;  /* 0x00000099009d7308 */ /* 0x0001e20000000800 */
[----:B------:R-:W-:Y:S01]  /*b2e0*/  FFMA.FTZ R155, R30, R174, -R189 ;  /* 0x000000ae1e9b7223 */ /* 0x000fe200000108bd */
[----:B------:R-:W-:Y:S01]  /*b2f0*/  FMUL.FTZ R16, R160, R16 ;  /* 0x00000010a0107220 */ /* 0x000fe20000410000 */
[--C-:B------:R-:W-:Y:S01]  /*b300*/  FFMA.FTZ R36, R36, R174, -R159.reuse ;  /* 0x000000ae24247223 */ /* 0x100fe2000001089f */
[C---:B------:R-:W-:Y:S01]  /*b310*/  FMUL.FTZ R171, R158.reuse, R171 ;  /* 0x000000ab9eab7220 */ /* 0x040fe20000410000 */
[----:B------:R-:W-:Y:S01]  /*b320*/  FMUL.FTZ R170, R158, R170 ;  /* 0x000000aa9eaa7220 */ /* 0x000fe20000410000 */
[-CC-:B------:R-:W-:Y:S01]  /*b330*/  FFMA.FTZ R37, R37, R174.reuse, -R159.reuse ;  /* 0x000000ae25257223 */ /* 0x180fe2000001089f */
[-CC-:B------:R-:W-:Y:S01]  /*b340*/  FFMA.FTZ R15, R57, R174.reuse, -R159.reuse ;  /* 0x000000ae390f7223 */ /* 0x180fe2000001089f */
[-C--:B------:R-:W-:Y:S01]  /*b350*/  FFMA.FTZ R40, R40, R174.reuse, -R159 ;  /* 0x000000ae28287223 */ /* 0x080fe2000001089f */
[-CC-:B0-----:R-:W-:Y:S01]  /*b360*/  FFMA.FTZ R153, R27, R174.reuse, -R189.reuse ;  /* 0x000000ae1b997223 */ /* 0x181fe200000108bd */
[----:B------:R-:W3:Y:S01]  /*b370*/  MUFU.EX2 R28, R28 ;  /* 0x0000001c001c7308 */ /* 0x000ee20000000800 */
[-CC-:B------:R-:W-:Y:S01]  /*b380*/  FFMA.FTZ R30, R31, R174.reuse, -R189.reuse ;  /* 0x000000ae1f1e7223 */ /* 0x180fe200000108bd */
[-C--:B------:R-:W-:Y:S01]  /*b390*/  FFMA.FTZ R6, R34, R174.reuse, -R189 ;  /* 0x000000ae22067223 */ /* 0x080fe200000108bd */
[--C-:B------:R-:W-:Y:S01]  /*b3a0*/  FFMA.FTZ R41, R41, R174, -R159.reuse ;  /* 0x000000ae29297223 */ /* 0x100fe2000001089f */
[C---:B------:R-:W-:Y:S01]  /*b3b0*/  FMUL.FTZ R167, R158.reuse, R167 ;  /* 0x000000a79ea77220 */ /* 0x040fe20000410000 */
[----:B------:R-:W-:Y:S01]  /*b3c0*/  FMUL.FTZ R166, R158, R166 ;  /* 0x000000a69ea67220 */ /* 0x000fe20000410000 */
[-CC-:B------:R-:W-:Y:S01]  /*b3d0*/  FFMA.FTZ R48, R48, R174.reuse, -R159.reuse ;  /* 0x000000ae30307223 */ /* 0x180fe2000001089f */
[-CC-:B------:R-:W-:Y:S01]  /*b3e0*/  FFMA.FTZ R49, R49, R174.reuse, -R159.reuse ;  /* 0x000000ae31317223 */ /* 0x180fe2000001089f */
[----:B------:R-:W0:Y:S01]  /*b3f0*/  MUFU.EX2 R153, R153 ;  /* 0x0000009900997308 */ /* 0x000e220000000800 */
[----:B------:R-:W-:Y:S01]  /*b400*/  FFMA.FTZ R52, R52, R174, -R159 ;  /* 0x000000ae34347223 */ /* 0x000fe2000001089f */
[C---:B--2---:R-:W-:Y:S01]  /*b410*/  FMUL.FTZ R5, R160.reuse, R5 ;  /* 0x00000005a0057220 */ /* 0x044fe20000410000 */
[----:B------:R-:W-:-:S05]  /*b420*/  FMUL.FTZ R4, R160, R4 ;  /* 0x00000004a0047220 */ /* 0x000fca0000410000 */
[----:B------:R-:W1:Y:S01]  /*b430*/  MUFU.EX2 R155, R155 ;  /* 0x0000009b009b7308 */ /* 0x000e620000000800 */
[-CC-:B------:R-:W-:Y:S01]  /*b440*/  FFMA.FTZ R53, R53, R174.reuse, -R159.reuse ;  /* 0x000000ae35357223 */ /* 0x180fe2000001089f */
[-CC-:B------:R-:W-:Y:S01]  /*b450*/  FFMA.FTZ R56, R56, R174.reuse, -R159.reuse ;  /* 0x000000ae38387223 */ /* 0x180fe2000001089f */
[-CC-:B------:R-:W-:Y:S01]  /*b460*/  FFMA.FTZ R60, R60, R174.reuse, -R159.reuse ;  /* 0x000000ae3c3c7223 */ /* 0x180fe2000001089f */
[----:B------:R2:W-:Y:S04]  /*b470*/  STL.64 [R1+0x438], R4 ;  /* 0x0004380401007387 */ /* 0x0005e80000100a00 */
[----:B------:R-:W1:Y:S01]  /*b480*/  MUFU.EX2 R30, R30 ;  /* 0x0000001e001e7308 */ /* 0x000e620000000800 */
[----:B------:R-:W-:Y:S01]  /*b490*/  FMUL.FTZ R45, R158, R9 ;  /* 0x000000099e2d7220 */ /* 0x000fe20000410000 */
[-CC-:B------:R-:W-:Y:S01]  /*b4a0*/  FFMA.FTZ R179, R64, R174.reuse, -R159.reuse ;  /* 0x000000ae40b37223 */ /* 0x180fe2000001089f */
[-CC-:B------:R-:W-:Y:S01]  /*b4b0*/  FFMA.FTZ R178, R65, R174.reuse, -R159.reuse ;  /* 0x000000ae41b27223 */ /* 0x180fe2000001089f */
[-CC-:B------:R-:W-:Y:S01]  /*b4c0*/  FFMA.FTZ R181, R68, R174.reuse, -R159.reuse ;  /* 0x000000ae44b57223 */ /* 0x180fe2000001089f */
[----:B------:R-:W-:Y:S01]  /*b4d0*/  FFMA.FTZ R180, R69, R174, -R159 ;  /* 0x000000ae45b47223 */ /* 0x000fe2000001089f */
[C---:B------:R-:W-:Y:S01]  /*b4e0*/  FMUL.FTZ R169, R158.reuse, R169 ;  /* 0x000000a99ea97220 */ /* 0x040fe20000410000 */
[----:B------:R-:W-:Y:S01]  /*b4f0*/  FMUL.FTZ R168, R158, R168 ;  /* 0x000000a89ea87220 */ /* 0x000fe20000410000 */
[----:B------:R-:W1:Y:S01]  /*b500*/  MUFU.EX2 R154, R72 ;  /* 0x00000048009a7308 */ /* 0x000e620000000800 */
[-CC-:B--2---:R-:W-:Y:S01]  /*b510*/  FFMA.FTZ R4, R35, R174.reuse, -R189.reuse ;  /* 0x000000ae23047223 */ /* 0x184fe200000108bd */
[----:B------:R-:W-:Y:S01]  /*b520*/  FFMA.FTZ R5, R38, R174, -R189 ;  /* 0x000000ae26057223 */ /* 0x000fe200000108bd */
[----:B------:R-:W-:Y:S01]  /*b530*/  STL.64 [R1+0x2f0], R172 ;  /* 0x0002f0ac01007387 */ /* 0x000fe20000100a00 */
[C---:B------:R-:W-:Y:S01]  /*b540*/  FMUL.FTZ R165, R158.reuse, R165 ;  /* 0x000000a59ea57220 */ /* 0x040fe20000410000 */
[C---:B------:R-:W-:Y:S01]  /*b550*/  FMUL.FTZ R164, R158.reuse, R164 ;  /* 0x000000a49ea47220 */ /* 0x040fe20000410000 */
[C---:B------:R-:W-:Y:S01]  /*b560*/  FMUL.FTZ R203, R158.reuse, R203 ;  /* 0x000000cb9ecb7220 */ /* 0x040fe20000410000 */
[C---:B------:R-:W-:Y:S01]  /*b570*/  FMUL.FTZ R202, R158.reuse, R202 ;  /* 0x000000ca9eca7220 */ /* 0x040fe20000410000 */
[----:B------:R-:W2:Y:S01]  /*b580*/  MUFU.EX2 R6, R6 ;  /* 0x0000000600067308 */ /* 0x000ea20000000800 */
[----:B------:R1:W-:Y:S01]  /*b590*/  STL.64 [R1+0x280], R44 ;  /* 0x0002802c01007387 */ /* 0x0003e20000100a00 */
[C---:B------:R-:W-:Y:S01]  /*b5a0*/  FMUL.FTZ R197, R158.reuse, R197 ;  /* 0x000000c59ec57220 */ /* 0x040fe20000410000 */
[C---:B------:R-:W-:Y:S01]  /*b5b0*/  FMUL.FTZ R196, R158.reuse, R196 ;  /* 0x000000c49ec47220 */ /* 0x040fe20000410000 */
[C---:B------:R-:W-:Y:S01]  /*b5c0*/  FMUL.FTZ R195, R158.reuse, R195 ;  /* 0x000000c39ec37220 */ /* 0x040fe20000410000 */
[C---:B------:R-:W-:Y:S01]  /*b5d0*/  FMUL.FTZ R194, R158.reuse, R194 ;  /* 0x000000c29ec27220 */ /* 0x040fe20000410000 */
[C---:B------:R-:W-:Y:S01]  /*b5e0*/  FMUL.FTZ R177, R158.reuse, R177 ;  /* 0x000000b19eb17220 */ /* 0x040fe20000410000 */
[C---:B------:R-:W-:Y:S01]  /*b5f0*/  FMUL.FTZ R176, R158.reuse, R176 ;  /* 0x000000b09eb07220 */ /* 0x040fe20000410000 */
[----:B---3--:R-:W-:Y:S01]  /*b600*/  FFMA.FTZ R26, R13, R160, R28 ;  /* 0x000000a00d1a7223 */ /* 0x008fe2000001001c */
[----:B------:R-:W-:Y:S01]  /*b610*/  FFMA.FTZ R13, R158, R12, R73 ;  /* 0x0000000c9e0d7223 */ /* 0x000fe20000010049 */
[----:B------:R-:W3:Y:S01]  /*b620*/  MUFU.EX2 R4, R4 ;  /* 0x0000000400047308 */ /* 0x000ee20000000800 */
[----:B------:R2:W-:Y:S01]  /*b630*/  STL.64 [R1+0x428], R16 ;  /* 0x0004281001007387 */ /* 0x0005e20000100a00 */
[----:B0-----:R-:W-:Y:S01]  /*b640*/  FADD.FTZ R26, R153, R26 ;  /* 0x0000001a991a7221 */ /* 0x001fe20000010000 */
[----:B------:R-:W-:Y:S01]  /*b650*/  FADD.FTZ R12, R152, R13 ;  /* 0x0000000d980c7221 */ /* 0x000fe20000010000 */
[----:B-1----:R-:W-:Y:S01]  /*b660*/  FMUL.FTZ R44, R158, R10 ;  /* 0x0000000a9e2c7220 */ /* 0x002fe20000410000 */
[----:B------:R-:W-:Y:S03]  /*b670*/  STL.64 [R1+0x370], R170 ;  /* 0x000370aa01007387 */ /* 0x000fe60000100a00 */
[----:B------:R0:W-:Y:S01]  /*b680*/  MUFU.EX2 R172, R0 ;  /* 0x0000000000ac7308 */ /* 0x0001e20000000800 */
[----:B------:R-:W-:Y:S01]  /*b690*/  FADD.FTZ R27, R155, R26 ;  /* 0x0000001a9b1b7221 */ /* 0x000fe20000010000 */
[----:B------:R-:W-:Y:S01]  /*b6a0*/  FADD.FTZ R13, R29, R12 ;  /* 0x0000000c1d0d7221 */ /* 0x000fe20000010000 */
[----:B------:R1:W-:Y:S01]  /*b6b0*/  STL.64 [R1+0x290], R24 ;  /* 0x0002901801007387 */ /* 0x0003e20000100a00 */
[----:B--2---:R-:W-:Y:S01]  /*b6c0*/  FFMA.FTZ R17, R42, R174, -R189 ;  /* 0x000000ae2a117223 */ /* 0x004fe200000108bd */
[C---:B------:R-:W-:Y:S01]  /*b6d0*/  FMUL.FTZ R185, R158.reuse, R185 ;  /* 0x000000b99eb97220 */ /* 0x040fe20000410000 */
[----:B------:R-:W-:-:S02]  /*b6e0*/  FMUL.FTZ R184, R158, R184 ;  /* 0x000000b89eb87220 */ /* 0x000fc40000410000 */
[----:B------:R-:W2:Y:S01]  /*b6f0*/  MUFU.EX2 R5, R5 ;  /* 0x0000000500057308 */ /* 0x000ea20000000800 */
[----:B0-----:R-:W-:Y:S01]  /*b700*/  FFMA.FTZ R0, R39, R174, -R189 ;  /* 0x000000ae27007223 */ /* 0x001fe200000108bd */
[----:B------:R-:W-:Y:S01]  /*b710*/  FADD.FTZ R27, R30, R27 ;  /* 0x0000001b1e1b7221 */ /* 0x000fe20000010000 */
[----:B------:R-:W-:Y:S01]  /*b720*/  FADD.FTZ R13, R154, R13 ;  /* 0x0000000d9a0d7221 */ /* 0x000fe20000010000 */
[C---:B------:R-:W-:Y:S01]  /*b730*/  FMUL.FTZ R187, R158.reuse, R187 ;  /* 0x000000bb9ebb7220 */ /* 0x040fe20000410000 */
[C---:B------:R-:W-:Y:S01]  /*b740*/  FMUL.FTZ R186, R158.reuse, R186 ;  /* 0x000000ba9eba7220 */ /* 0x040fe20000410000 */
[C---:B------:R-:W-:Y:S01]  /*b750*/  FMUL.FTZ R163, R158.reuse, R163 ;  /* 0x000000a39ea37220 */ /* 0x040fe20000410000 */
[C---:B------:R-:W-:Y:S01]  /*b760*/  FMUL.FTZ R162, R158.reuse, R162 ;  /* 0x000000a29ea27220 */ /* 0x040fe20000410000 */
[----:B------:R-:W0:Y:S01]  /*b770*/  MUFU.EX2 R10, R36 ;  /* 0x00000024000a7308 */ /* 0x000e220000000800 */
[----:B-1----:R-:W-:Y:S01]  /*b780*/  FMUL.FTZ R25, R158, R21 ;  /* 0x000000159e197220 */ /* 0x002fe20000410000 */
[----:B------:R-:W-:Y:S01]  /*b790*/  FADD.FTZ R27, R6, R27 ;  /* 0x0000001b061b7221 */ /* 0x000fe20000010000 */
[----:B------:R-:W-:Y:S01]  /*b7a0*/  FFMA.FTZ R16, R46, R174, -R189 ;  /* 0x000000ae2e107223 */ /* 0x000fe200000108bd */
[C---:B------:R-:W-:Y:S01]  /*b7b0*/  FMUL.FTZ R147, R158.reuse, R147 ;  /* 0x000000939e937220 */ /* 0x040fe20000410000 */
[C---:B------:R-:W-:Y:S01]  /*b7c0*/  FMUL.FTZ R146, R158.reuse, R146 ;  /* 0x000000929e927220 */ /* 0x040fe20000410000 */
[C---:B------:R-:W-:Y:S01]  /*b7d0*/  FMUL.FTZ R149, R158.reuse, R149 ;  /* 0x000000959e957220 */ /* 0x040fe20000410000 */
[----:B------:R-:W-:Y:S01]  /*b7e0*/  FMUL.FTZ R148, R158, R148 ;  /* 0x000000949e947220 */ /* 0x000fe20000410000 */
[----:B------:R-:W1:Y:S01]  /*b7f0*/  MUFU.EX2 R0, R0 ;  /* 0x0000000000007308 */ /* 0x000e620000000800 */
[----:B------:R-:W-:Y:S01]  /*b800*/  FADD.FTZ R12, R8, R13 ;  /* 0x0000000d080c7221 */ /* 0x000fe20000010000 */
[C---:B------:R-:W-:Y:S01]  /*b810*/  FMUL.FTZ R151, R158.reuse, R151 ;  /* 0x000000979e977220 */ /* 0x040fe20000410000 */
[C---:B------:R-:W-:Y:S01]  /*b820*/  FMUL.FTZ R150, R158.reuse, R150 ;  /* 0x000000969e967220 */ /* 0x040fe20000410000 */
[C---:B------:R-:W-:Y:S01]  /*b830*/  FMUL.FTZ R143, R158.reuse, R143 ;  /* 0x0000008f9e8f7220 */ /* 0x040fe20000410000 */
[C---:B------:R-:W-:Y:S01]  /*b840*/  FMUL.FTZ R142, R158.reuse, R142 ;  /* 0x0000008e9e8e7220 */ /* 0x040fe20000410000 */
[C---:B------:R-:W-:Y:S01]  /*b850*/  FMUL.FTZ R145, R158.reuse, R145 ;  /* 0x000000919e917220 */ /* 0x040fe20000410000 */
[C---:B------:R-:W-:Y:S01]  /*b860*/  FMUL.FTZ R144, R158.reuse, R144 ;  /* 0x000000909e907220 */ /* 0x040fe20000410000 */
[----:B------:R-:W1:Y:S01]  /*b870*/  MUFU.EX2 R9, R37 ;  /* 0x0000002500097308 */ /* 0x000e620000000800 */
[C---:B------:R-:W-:Y:S01]  /*b880*/  FMUL.FTZ R24, R158.reuse, R20 ;  /* 0x000000149e187220 */ /* 0x040fe20000410000 */
[----:B------:R-:W-:Y:S01]  /*b890*/  FMUL.FTZ R45, R158, R11 ;  /* 0x0000000b9e2d7220 */ /* 0x000fe20000410000 */
[-CC-:B------:R-:W-:Y:S01]  /*b8a0*/  FFMA.FTZ R161, R50, R174.reuse, -R189.reuse ;  /* 0x000000ae32a17223 */ /* 0x180fe200000108bd */
[-C--:B------:R-:W-:Y:S01]  /*b8b0*/  FFMA.FTZ R159, R51, R174.reuse, -R189 ;  /* 0x000000ae339f7223 */ /* 0x080fe200000108bd */
[----:B------:R1:W-:Y:S03]  /*b8c0*/  STL.64 [R1+0x350], R166 ;  /* 0x000350a601007387 */ /* 0x0003e60000100a00 */
[----:B------:R2:W-:Y:S01]  /*b8d0*/  MUFU.EX2 R170, R15 ;  /* 0x0000000f00aa7308 */ /* 0x0005e20000000800 */
[----:B---3--:R-:W-:Y:S01]  /*b8e0*/  FADD.FTZ R26, R4, R27 ;  /* 0x0000001b041a7221 */ /* 0x008fe20000010000 */
[--C-:B------:R-:W-:Y:S01]  /*b8f0*/  FFMA.FTZ R11, R47, R174, -R189.reuse ;  /* 0x000000ae2f0b7223 */ /* 0x100fe200000108bd */
[C---:B------:R-:W-:Y:S01]  /*b900*/  FMUL.FTZ R139, R158.reuse, R139 ;  /* 0x0000008b9e8b7220 */ /* 0x040fe20000410000 */
[C---:B------:R-:W-:Y:S01]  /*b910*/  FMUL.FTZ R138, R158.reuse, R138 ;  /* 0x0000008a9e8a7220 */ /* 0x040fe20000410000 */
[C---:B------:R-:W-:Y:S01]  /*b920*/  FMUL.FTZ R137, R158.reuse, R137 ;  /* 0x000000899e897220 */ /* 0x040fe20000410000 */
[----:B------:R-:W-:Y:S01]  /*b930*/  FMUL.FTZ R136, R158, R136 ;  /* 0x000000889e887220 */ /* 0x000fe20000410000 */
[C---:B------:R-:W-:Y:S01]  /*b940*/  FMUL.FTZ R205, R160.reuse, R205 ;  /* 0x000000cda0cd7220 */ /* 0x040fe20000410000 */
[----:B------:R-:W3:Y:S01]  /*b950*/  MUFU.EX2 R17, R17 ;  /* 0x0000001100117308 */ /* 0x000ee20000000800 */
[----:B--2---:R-:W-:Y:S01]  /*b960*/  FFMA.FTZ R15, R43, R174, -R189 ;  /* 0x000000ae2b0f7223 */ /* 0x004fe200000108bd */
[----:B------:R-:W-:Y:S01]  /*b970*/  FADD.FTZ R13, R7, R12 ;  /* 0x0000000c070d7221 */ /* 0x000fe20000010000 */
[C---:B------:R-:W-:Y:S01]  /*b980*/  FMUL.FTZ R204, R160.reuse, R204 ;  /* 0x000000cca0cc7220 */ /* 0x040fe20000410000 */
[C---:B------:R-:W-:Y:S01]  /*b990*/  FMUL.FTZ R135, R160.reuse, R135 ;  /* 0x00000087a0877220 */ /* 0x040fe20000410000 */
[C---:B------:R-:W-:Y:S01]  /*b9a0*/  FMUL.FTZ R134, R160.reuse, R134 ;  /* 0x00000086a0867220 */ /* 0x040fe20000410000 */
[C---:B------:R-:W-:Y:S01]  /*b9b0*/  FMUL.FTZ R113, R160.reuse, R113 ;  /* 0x00000071a0717220 */ /* 0x040fe20000410000 */
[----:B------:R-:W-:Y:S01]  /*b9c0*/  FMUL.FTZ R112, R160, R112 ;  /* 0x00000070a0707220 */ /* 0x000fe20000410000 */
[----:B------:R-:W2:Y:S01]  /*b9d0*/  MUFU.EX2 R21, R40 ;  /* 0x0000002800157308 */ /* 0x000ea20000000800 */
[----:B------:R-:W-:Y:S01]  /*b9e0*/  FADD.FTZ R27, R5, R26 ;  /* 0x0000001a051b7221 */ /* 0x000fe20000010000 */
[----:B0-----:R-:W-:Y:S01]  /*b9f0*/  FADD.FTZ R12, R10, R13 ;  /* 0x0000000d0a0c7221 */ /* 0x001fe20000010000 */
[C---:B------:R-:W-:Y:S01]  /*ba00*/  FMUL.FTZ R115, R160.reuse, R115 ;  /* 0x00000073a0737220 */ /* 0x040fe20000410000 */
[C---:B------:R-:W-:Y:S01]  /*ba10*/  FMUL.FTZ R114, R160.reuse, R114 ;  /* 0x00000072a0727220 */ /* 0x040fe20000410000 */
[C---:B------:R-:W-:Y:S01]  /*ba20*/  FMUL.FTZ R117, R160.reuse, R117 ;  /* 0x00000075a0757220 */ /* 0x040fe20000410000 */
[C---:B------:R-:W-:Y:S01]  /*ba30*/  FMUL.FTZ R116, R160.reuse, R116 ;  /* 0x00000074a0747220 */ /* 0x040fe20000410000 */
[----:B------:R-:W-:Y:S01]  /*ba40*/  FMUL.FTZ R105, R160, R105 ;  /* 0x00000069a0697220 */ /* 0x000fe20000410000 */
[----:B------:R-:W0:Y:S01]  /*ba50*/  MUFU.EX2 R15, R15 ;  /* 0x0000000f000f7308 */ /* 0x000e220000000800 */
[----:B------:R-:W-:Y:S01]  /*ba60*/  FFMA.FTZ R54, R54, R174, -R189 ;  /* 0x000000ae36367223 */ /* 0x000fe200000108bd */
[C---:B------:R-:W-:Y:S01]  /*ba70*/  FMUL.FTZ R104, R160.reuse, R104 ;  /* 0x00000068a0687220 */ /* 0x040fe20000410000 */
[C---:B------:R-:W-:Y:S01]  /*ba80*/  FMUL.FTZ R107, R160.reuse, R107 ;  /* 0x0000006ba06b7220 */ /* 0x040fe20000410000 */
[C---:B------:R-:W-:Y:S01]  /*ba90*/  FMUL.FTZ R106, R160.reuse, R106 ;  /* 0x0000006aa06a7220 */ /* 0x040fe20000410000 */
[C---:B------:R-:W-:Y:S01]  /*baa0*/  FMUL.FTZ R109, R160.reuse, R109 ;  /* 0x0000006da06d7220 */ /* 0x040fe20000410000 */
[C---:B------:R-:W-:Y:S01]  /*bab0*/  FMUL.FTZ R108, R160.reuse, R108 ;  /* 0x0000006ca06c7220 */ /* 0x040fe20000410000 */
[----:B------:R-:W-:Y:S01]  /*bac0*/  FMUL.FTZ R91, R160, R91 ;  /* 0x0000005ba05b7220 */ /* 0x000fe20000410000 */
[----:B------:R-:W0:Y:S01]  /*bad0*/  MUFU.EX2 R20, R41 ;  /* 0x0000002900147308 */ /* 0x000e220000000800 */
[----:B-1----:R-:W-:Y:S01]  /*bae0*/  FADD.FTZ R26, R0, R27 ;  /* 0x0000001b001a7221 */ /* 0x002fe20000010000 */
[----:B------:R-:W-:Y:S01]  /*baf0*/  FADD.FTZ R12, R9, R12 ;  /* 0x0000000c090c7221 */ /* 0x000fe20000010000 */
[C---:B------:R-:W-:Y:S01]  /*bb00*/  FMUL.FTZ R90, R160.reuse, R90 ;  /* 0x0000005aa05a7220 */ /* 0x040fe20000410000 */
[C---:B------:R-:W-:Y:S01]  /*bb10*/  FMUL.FTZ R95, R160.reuse, R95 ;  /* 0x0000005fa05f7220 */ /* 0x040fe20000410000 */
[C---:B------:R-:W-:Y:S01]  /*bb20*/  FMUL.FTZ R94, R160.reuse, R94 ;  /* 0x0000005ea05e7220 */ /* 0x040fe20000410000 */
[C---:B------:R-:W-:Y:S01]  /*bb30*/  FMUL.FTZ R93, R160.reuse, R93 ;  /* 0x0000005da05d7220 */ /* 0x040fe20000410000 */
[C---:B------:R-:W-:Y:S01]  /*bb40*/  FMUL.FTZ R92, R160.reuse, R92 ;  /* 0x0000005ca05c7220 */ /* 0x040fe20000410000 */
[----:B------:R-:W1:Y:S01]  /*bb50*/  MUFU.EX2 R16, R16 ;  /* 0x0000001000107308 */ /* 0x000e620000000800 */
[----:B---3--:R-:W-:Y:S01]  /*bb60*/  FADD.FTZ R26, R17, R26 ;  /* 0x0000001a111a7221 */ /* 0x008fe20000010000 */
[----:B--2---:R-:W-:Y:S01]  /*bb70*/  FADD.FTZ R13, R21, R12 ;  /* 0x0000000c150d7221 */ /* 0x004fe20000010000 */
[C---:B------:R-:W-:Y:S01]  /*bb80*/  FMUL.FTZ R81, R160.reuse, R81 ;  /* 0x00000051a0517220 */ /* 0x040fe20000410000 */
[C---:B------:R-:W-:Y:S01]  /*bb90*/  FMUL.FTZ R80, R160.reuse, R80 ;  /* 0x00000050a0507220 */ /* 0x040fe20000410000 */
[C---:B------:R-:W-:Y:S01]  /*bba0*/  FMUL.FTZ R83, R160.reuse, R83 ;  /* 0x00000053a0537220 */ /* 0x040fe20000410000 */
[C---:B------:R-:W-:Y:S01]  /*bbb0*/  FMUL.FTZ R82, R160.reuse, R82 ;  /* 0x00000052a0527220 */ /* 0x040fe20000410000 */
[C---:B------:R-:W-:Y:S01]  /*bbc0*/  FMUL.FTZ R89, R160.reuse, R89 ;  /* 0x00000059a0597220 */ /* 0x040fe20000410000 */
[----:B------:R-:W2:Y:S01]  /*bbd0*/  MUFU.EX2 R11, R11 ;  /* 0x0000000b000b7308 */ /* 0x000ea20000000800 */
[C---:B------:R-:W-:Y:S01]  /*bbe0*/  FMUL.FTZ R88, R160.reuse, R88 ;  /* 0x00000058a0587220 */ /* 0x040fe20000410000 */
[C---:B------:R-:W-:Y:S01]  /*bbf0*/  FMUL.FTZ R79, R160.reuse, R79 ;  /* 0x0000004fa04f7220 */ /* 0x040fe20000410000 */
[----:B------:R-:W-:Y:S01]  /*bc00*/  FMUL.FTZ R78, R160, R78 ;  /* 0x0000004ea04e7220 */ /* 0x000fe20000410000 */
[----:B------:R-:W-:Y:S04]  /*bc10*/  STL.64 [R1+0x3d0], R32 ;  /* 0x0003d02001007387 */ /* 0x000fe80000100a00 */
[----:B------:R-:W3:Y:S01]  /*bc20*/  MUFU.EX2 R156, R74 ;  /* 0x0000004a009c7308 */ /* 0x000ee20000000800 */
[----:B0-----:R-:W-:Y:S01]  /*bc30*/  FADD.FTZ R27, R15, R26 ;  /* 0x0000001a0f1b7221 */ /* 0x001fe20000010000 */
[----:B------:R-:W-:Y:S01]  /*bc40*/  FFMA.FTZ R158, R55, R174, -R189 ;  /* 0x000000ae379e7223 */ /* 0x000fe200000108bd */
[----:B------:R-:W-:Y:S04]  /*bc50*/  STL.64 [R1+0x360], R168 ;  /* 0x000360a801007387 */ /* 0x000fe80000100a00 */
[----:B------:R0:W-:Y:S01]  /*bc60*/  STL.64 [R1+0x340], R164 ;  /* 0x000340a401007387 */ /* 0x0001e20000100a00 */
[----:B------:R-:W3:Y:S01]  /*bc70*/  MUFU.EX2 R161, R161 ;  /* 0x000000a100a17308 */ /* 0x000ee20000000800 */
[----:B------:R-:W-:Y:S01]  /*bc80*/  FADD.FTZ R12, R20, R13 ;  /* 0x0000000d140c7221 */ /* 0x000fe20000010000 */
[C---:B------:R-:W-:Y:S01]  /*bc90*/  FMUL.FTZ R41, R160.reuse, R77 ;  /* 0x0000004da0297220 */ /* 0x040fe20000410000 */
[----:B------:R2:W-:Y:S04]  /*bca0*/  STL.64 [R1+0x330], R162 ;  /* 0x000330a201007387 */ /* 0x0005e80000100a00 */
[----:B------:R4:W-:Y:S01]  /*bcb0*/  STL.64 [R1+0x300], R176 ;  /* 0x000300b001007387 */ /* 0x0009e20000100a00 */
[----:B------:R-:W3:Y:S01]  /*bcc0*/  MUFU.EX2 R167, R48 ;  /* 0x0000003000a77308 */ /* 0x000ee20000000800 */
[----:B------:R-:W-:Y:S01]  /*bcd0*/  FMUL.FTZ R40, R160, R76 ;  /* 0x0000004ca0287220 */ /* 0x000fe20000410000 */
[----:B-1----:R-:W-:Y:S01]  /*bce0*/  FADD.FTZ R26, R16, R27 ;  /* 0x0000001b101a7221 */ /* 0x002fe20000010000 */
[-CC-:B------:R-:W-:Y:S01]  /*bcf0*/  FFMA.FTZ R175, R67, R174.reuse, -R189.reuse ;  /* 0x000000ae43af7223 */ /* 0x180fe200000108bd */
[----:B------:R-:W-:Y:S04]  /*bd00*/  STL [R1+0x224], R75 ;  /* 0x0002244b01007387 */ /* 0x000fe80000100800 */
[----:B------:R-:W1:Y:S01]  /*bd10*/  MUFU.EX2 R159, R159 ;  /* 0x0000009f009f7308 */ /* 0x000e620000000800 */
[-CC-:B0-----:R-:W-:Y:S01]  /*bd20*/  FFMA.FTZ R165, R58, R174.reuse, -R189.reuse ;  /* 0x000000ae3aa57223 */ /* 0x181fe200000108bd */
[----:B------:R-:W-:Y:S01]  /*bd30*/  FADD.FTZ R13, R157, R12 ;  /* 0x0000000c9d0d7221 */ /* 0x000fe20000010000 */
[----:B------:R-:W4:Y:S04]  /*bd40*/  LDL R141, [R1+0x28c] ;  /* 0x00028c00018d7983 */ /* 0x000f280000100800 */
[----:B------:R-:W4:Y:S01]  /*bd50*/  LDL R65, [R1+0x308] ;  /* 0x0003080001417983 */ /* 0x000f220000100800 */
[----:B------:R-:W0:Y:S01]  /*bd60*/  MUFU.EX2 R166, R49 ;  /* 0x0000003100a67308 */ /* 0x000e220000000800 */
[----:B--2---:R-:W-:Y:S01]  /*bd70*/  FADD.FTZ R26, R11, R26 ;  /* 0x0000001a0b1a7221 */ /* 0x004fe20000010000 */
[----:B------:R-:W-:Y:S01]  /*bd80*/  FFMA.FTZ R163, R59, R174, -R189 ;  /* 0x000000ae3ba37223 */ /* 0x000fe200000108bd */
[----:B------:R-:W2:Y:S04]  /*bd90*/  LDL R72, [R1+0x414] ;  /* 0x0004140001487983 */ /* 0x000ea80000100800 */
[----:B------:R-:W2:Y:S01]  /*bda0*/  LDL R234, [R1+0x318] ;  /* 0x0003180001ea7983 */ /* 0x000ea20000100800 */
[----:B------:R-:W0:Y:S01]  /*bdb0*/  MUFU.EX2 R160, R54 ;  /* 0x0000003600a07308 */ /* 0x000e220000000800 */
[----:B---3--:R-:W-:-:S02]  /*bdc0*/  FADD.FTZ R12, R156, R13 ;  /* 0x0000000d9c0c7221 */ /* 0x008fc40000010000 */
[----:B------:R-:W3:Y:S04]  /*bdd0*/  LDL R228, [R1+0x328] ;  /* 0x0003280001e47983 */ /* 0x000ee80000100800 */
[----:B------:R-:W3:Y:S01]  /*bde0*/  LDL R230, [R1+0x32c] ;  /* 0x00032c0001e67983 */ /* 0x000ee20000100800 */
[----:B------:R-:W0:Y:S01]  /*bdf0*/  MUFU.EX2 R169, R52 ;  /* 0x0000003400a97308 */ /* 0x000e220000000800 */
[----:B------:R-:W-:Y:S01]  /*be00*/  FADD.FTZ R26, R161, R26 ;  /* 0x0000001aa11a7221 */ /* 0x000fe20000010000 */
[----:B------:R-:W-:-:S06]  /*be10*/  FFMA.FTZ R164, R62, R174, -R189 ;  /* 0x000000ae3ea47223 */ /* 0x000fcc00000108bd */
[----:B------:R-:W-:Y:S01]  /*be20*/  MUFU.EX2 R179, R179 ;  /* 0x000000b300b37308 */ /* 0x000fe20000000800 */
[----:B------:R-:W-:-:S07]  /*be30*/  FADD.FTZ R13, R167, R12 ;  /* 0x0000000ca70d7221 */ /* 0x000fce0000010000 */
[----:B------:R-:W-:Y:S08]  /*be40*/  MUFU.EX2 R178, R178 ;  /* 0x000000b200b27308 */ /* 0x000ff00000000800 */
[----:B------:R-:W-:Y:S08]  /*be50*/  MUFU.EX2 R181, R181 ;  /* 0x000000b500b57308 */ /* 0x000ff00000000800 */
[----:B------:R-:W-:Y:S01]  /*be60*/  MUFU.EX2 R180, R180 ;  /* 0x000000b400b47308 */ /* 0x000fe20000000800 */
[----:B----4-:R-:W-:Y:S04]  /*be70*/  STL [R1+0x3190], R102 ;  /* 0x0031906601007387 */ /* 0x010fe80000100800 */
[----:B------:R-:W-:Y:S03]  /*be80*/  STL [R1+0x318c], R100 ;  /* 0x00318c6401007387 */ /* 0x000fe60000100800 */
[----:B------:R-:W4:Y:S01]  /*be90*/  MUFU.EX2 R158, R158 ;  /* 0x0000009e009e7308 */ /* 0x000f220000000800 */
[----:B------:R-:W-:Y:S04]  /*bea0*/  STL [R1+0x3188], R98 ;  /* 0x0031886201007387 */ /* 0x000fe80000100800 */
[----:B------:R-:W-:Y:S03]  /*beb0*/  STL [R1+0x3184], R96 ;  /* 0x0031846001007387 */ /* 0x000fe60000100800 */
[----:B------:R-:W4:Y:S01]  /*bec0*/  MUFU.EX2 R168, R53 ;  /* 0x0000003500a87308 */ /* 0x000f220000000800 */
[----:B-1----:R-:W-:Y:S01]  /*bed0*/  FADD.FTZ R27, R159, R26 ;  /* 0x0000001a9f1b7221 */ /* 0x002fe20000010000 */
[----:B------:R-:W-:Y:S01]  /*bee0*/  FFMA.FTZ R162, R63, R174, -R189 ;  /* 0x000000ae3fa27223 */ /* 0x000fe200000108bd */
[----:B------:R-:W-:Y:S04]  /*bef0*/  STL.128 [R1+0x3200], R152 ;  /* 0x0032009801007387 */ /* 0x000fe80000100c00 */
[----:B------:R-:W3:Y:S01]  /*bf00*/  LDL R38, [R1+0x438] ;  /* 0x0004380001267983 */ /* 0x000ee20000100800 */
[----:B------:R-:W1:Y:S01]  /*bf10*/  MUFU.EX2 R165, R165 ;  /* 0x000000a500a57308 */ /* 0x000e620000000800 */
[----:B0-----:R-:W-:-:S07]  /*bf20*/  FADD.FTZ R12, R166, R13 ;  /* 0x0000000da60c7221 */ /* 0x001fce0000010000 */
[----:B------:R-:W-:Y:S01]  /*bf30*/  MUFU.EX2 R173, R60 ;  /* 0x0000003c00ad7308 */ /* 0x000fe20000000800 */
[----:B------:R-:W-:Y:S04]  /*bf40*/  STL.64 [R1+0x250], R202 ;  /* 0x000250ca01007387 */ /* 0x000fe80000100a00 */
[----:B------:R-:W-:Y:S03]  /*bf50*/  STL.64 [R1+0x2a0], R196 ;  /* 0x0002a0c401007387 */ /* 0x000fe60000100a00 */
[----:B------:R-:W0:Y:S01]  /*bf60*/  MUFU.EX2 R171, R56 ;  /* 0x0000003800ab7308 */ /* 0x000e220000000800 */
[----:B------:R-:W-:Y:S01]  /*bf70*/  FADD.FTZ R27, R160, R27 ;  /* 0x0000001ba01b7221 */ /* 0x000fe20000010000 */
[-CC-:B------:R-:W-:Y:S01]  /*bf80*/  FFMA.FTZ R177, R66, R174.reuse, -R189.reuse ;  /* 0x000000ae42b17223 */ /* 0x180fe200000108bd */
[-C--:B------:R-:W-:Y:S01]  /*bf90*/  FFMA.FTZ R176, R70, R174.reuse, -R189 ;  /* 0x000000ae46b07223 */ /* 0x080fe200000108bd */
[----:B------:R-:W-:Y:S04]  /*bfa0*/  STL.64 [R1+0x448], R204 ;  /* 0x000448cc01007387 */ /* 0x000fe80000100a00 */
[----:B------:R-:W0:Y:S01]  /*bfb0*/  MUFU.EX2 R163, R163 ;  /* 0x000000a300a37308 */ /* 0x000e220000000800 */
[----:B------:R-:W-:Y:S01]  /*bfc0*/  FADD.FTZ R13, R169, R12 ;  /* 0x0000000ca90d7221 */ /* 0x000fe20000010000 */
[----:B----4-:R-:W-:Y:S01]  /*bfd0*/  FADD.FTZ R26, R158, R27 ;  /* 0x0000001b9e1a7221 */ /* 0x010fe20000010000 */
[----:B------:R-:W-:Y:S04]  /*bfe0*/  STL.64 [R1+0x2b0], R194 ;  /* 0x0002b0c201007387 */ /* 0x000fe80000100a00 */
[----:B------:R-:W-:Y:S01]  /*bff0*/  STL.64 [R1+0x2e0], R44 ;  /* 0x0002e02c01007387 */ /* 0x000fe20000100a00 */
[----:B------:R-:W4:Y:S01]  /*c000*/  MUFU.EX2 R164, R164 ;  /* 0x000000a400a47308 */ /* 0x000f220000000800 */
[----:B------:R-:W-:Y:S01]  /*c010*/  FADD.FTZ R12, R168, R13 ;  /* 0x0000000da80c7221 */ /* 0x000fe20000010000 */
[----:B-1----:R-:W-:Y:S01]  /*c020*/  FADD.FTZ R26, R165, R26 ;  /* 0x0000001aa51a7221 */ /* 0x002fe20000010000 */
[----:B------:R-:W-:Y:S04]  /*c030*/  STL.64 [R1+0x310], R184 ;  /* 0x000310b801007387 */ /* 0x000fe80000100a00 */
[----:B------:R-:W-:Y:S01]  /*c040*/  STL.64 [R1+0x320], R186 ;  /* 0x000320ba01007387 */ /* 0x000fe20000100a00 */
[----:B------:R-:W1:Y:S01]  /*c050*/  MUFU.EX2 R162, R162 ;  /* 0x000000a200a27308 */ /* 0x000e620000000800 */
[----:B0-----:R-:W-:Y:S01]  /*c060*/  FADD.FTZ R13, R171, R12 ;  /* 0x0000000cab0d7221 */ /* 0x001fe20000010000 */
[----:B------:R-:W-:Y:S01]  /*c070*/  FADD.FTZ R27, R163, R26 ;  /* 0x0000001aa31b7221 */ /* 0x000fe20000010000 */
[----:B------:R-:W-:Y:S04]  /*c080*/  STL.64 [R1+0x380], R24 ;  /* 0x0003801801007387 */ /* 0x000fe80000100a00 */
[----:B------:R-:W-:Y:S01]  /*c090*/  STL.64 [R1+0x390], R146 ;  /* 0x0003909201007387 */ /* 0x000fe20000100a00 */
[----:B------:R-:W0:Y:S01]  /*c0a0*/  MUFU.EX2 R177, R177 ;  /* 0x000000b100b17308 */ /* 0x000e220000000800 */
[----:B------:R-:W-:Y:S01]  /*c0b0*/  FADD.FTZ R12, R170, R13 ;  /* 0x0000000daa0c7221 */ /* 0x000fe20000010000 */
[----:B------:R-:W-:Y:S01]  /*c0c0*/  FFMA.FTZ R174, R71, R174, -R189 ;  /* 0x000000ae47ae7223 */ /* 0x000fe200000108bd */
[----:B----4-:R-:W-:Y:S01]  /*c0d0*/  FADD.FTZ R27, R164, R27 ;  /* 0x0000001ba41b7221 */ /* 0x010fe20000010000 */
[----:B------:R-:W-:Y:S04]  /*c0e0*/  STL.64 [R1+0x3a0], R148 ;  /* 0x0003a09401007387 */ /* 0x000fe80000100a00 */
[----:B------:R-:W4:Y:S01]  /*c0f0*/  MUFU.EX2 R175, R175 ;  /* 0x000000af00af7308 */ /* 0x000f220000000800 */
[----:B------:R-:W-:Y:S01]  /*c100*/  FADD.FTZ R13, R173, R12 ;  /* 0x0000000cad0d7221 */ /* 0x000fe20000010000 */
[----:B-1----:R-:W-:Y:S01]  /*c110*/  FADD.FTZ R26, R162, R27 ;  /* 0x0000001ba21a7221 */ /* 0x002fe20000010000 */
[----:B------:R-:W-:Y:S04]  /*c120*/  STL.64 [R1+0x3b0], R150 ;  /* 0x0003b09601007387 */ /* 0x000fe80000100a00 */
[----:B------:R-:W-:Y:S01]  /*c130*/  STL.64 [R1+0x3f0], R142 ;  /* 0x0003f08e01007387 */ /* 0x000fe20000100a00 */
[----:B------:R-:W1:Y:S01]  /*c140*/  MUFU.EX2 R176, R176 ;  /* 0x000000b000b07308 */ /* 0x000e620000000800 */
[----:B------:R-:W-:Y:S01]  /*c150*/  FADD.FTZ R12, R172, R13 ;  /* 0x0000000dac0c7221 */ /* 0x000fe20000010000 */
[----:B0-----:R-:W-:Y:S01]  /*c160*/  FADD.FTZ R26, R177, R26 ;  /* 0x0000001ab11a7221 */ /* 0x001fe20000010000 */
[----:B------:R-:W-:Y:S04]  /*c170*/  STL.64 [R1+0x400], R144 ;  /* 0x0004009001007387 */ /* 0x000fe80000100a00 */
[----:B------:R-:W-:Y:S01]  /*c180*/  STL.64 [R1+0x420], R138 ;  /* 0x0004208a01007387 */ /* 0x000fe20000100a00 */
[----:B------:R-:W0:Y:S01]  /*c190*/  MUFU.EX2 R174, R174 ;  /* 0x000000ae00ae7308 */ /* 0x000e220000000800 */
[----:B------:R-:W-:Y:S01]  /*c1a0*/  FADD.FTZ R13, R179, R12 ;  /* 0x0000000cb30d7221 */ /* 0x000fe20000010000 */
[----:B----4-:R-:W-:Y:S01]  /*c1b0*/  FADD.FTZ R27, R175, R26 ;  /* 0x0000001aaf1b7221 */ /* 0x010fe20000010000 */
[----:B------:R-:W-:Y:S02]  /*c1c0*/  STL.64 [R1+0x430], R136 ;  /* 0x0004308801007387 */ /* 0x000fe40000100a00 */
[----:B------:R-:W-:-:S02]  /*c1d0*/  FADD.FTZ R12, R178, R13 ;  /* 0x0000000db20c7221 */ /* 0x000fc40000010000 */
[----:B------:R-:W-:Y:S01]  /*c1e0*/  STL.64 [R1+0x258], R134 ;  /* 0x0002588601007387 */ /* 0x000fe20000100a00 */
[----:B-1----:R-:W-:Y:S01]  /*c1f0*/  FADD.FTZ R13, R176, R27 ;  /* 0x0000001bb00d7221 */ /* 0x002fe20000010000 */
[----:B------:R-:W-:Y:S02]  /*c200*/  FADD.FTZ R27, R181, R12 ;  /* 0x0000000cb51b7221 */ /* 0x000fe40000010000 */
[----:B------:R-:W-:Y:S02]  /*c210*/  STL.64 [R1+0x2d8], R112 ;  /* 0x0002d87001007387 */ /* 0x000fe40000100a00 */
[----:B------:R-:W-:Y:S02]  /*c220*/  FADD.FTZ R12, R180, R27 ;  /* 0x0000001bb40c7221 */ /* 0x000fe40000010000 */
[----:B------:R1:W-:Y:S01]  /*c230*/  STL.64 [R1+0x2e8], R114 ;  /* 0x0002e87201007387 */ /* 0x0003e20000100a00 */
[----:B0-----:R-:W-:-:S03]  /*c240*/  FADD.FTZ R13, R174, R13 ;  /* 0x0000000dae0d7221 */ /* 0x001fc60000010000 */
[----:B------:R-:W-:Y:S04]  /*c250*/  STL.64 [R1+0x2f8], R116 ;  /* 0x0002f87401007387 */ /* 0x000fe80000100a00 */
[----:B------:R-:W-:Y:S04]  /*c260*/  STL.64 [R1+0x338], R104 ;  /* 0x0003386801007387 */ /* 0x000fe80000100a00 */
[----:B------:R-:W-:Y:S04]  /*c270*/  STL.64 [R1+0x348], R106 ;  /* 0x0003486a01007387 */ /* 0x000fe80000100a00 */
[----:B------:R0:W-:Y:S04]  /*c280*/  STL.64 [R1+0x358], R108 ;  /* 0x0003586c01007387 */ /* 0x0001e80000100a00 */
[----:B------:R-:W-:Y:S04]  /*c290*/  STL.64 [R1+0x368], R90 ;  /* 0x0003685a01007387 */ /* 0x000fe80000100a00 */
[----:B------:R-:W-:Y:S04]  /*c2a0*/  STL.64 [R1+0x398], R94 ;  /* 0x0003985e01007387 */ /* 0x000fe80000100a00 */
[----:B------:R4:W-:Y:S04]  /*c2b0*/  STL.64 [R1+0x3a8], R92 ;  /* 0x0003a85c01007387 */ /* 0x0009e80000100a00 */
[----:B------:R-:W-:Y:S04]  /*c2c0*/  STL.64 [R1+0x3b8], R80 ;  /* 0x0003b85001007387 */ /* 0x000fe80000100a00 */
[----:B------:R-:W-:Y:S04]  /*c2d0*/  STL.64 [R1+0x3c8], R82 ;  /* 0x0003c85201007387 */ /* 0x000fe80000100a00 */
[----:B------:R-:W-:Y:S04]  /*c2e0*/  STL.64 [R1+0x3f8], R88 ;  /* 0x0003f85801007387 */ /* 0x000fe80000100a00 */
[----:B------:R-:W-:Y:S04]  /*c2f0*/  STL.64 [R1+0x408], R78 ;  /* 0x0004084e01007387 */ /* 0x000fe80000100a00 */
[----:B------:R-:W-:Y:S04]  /*c300*/  STL.64 [R1+0x418], R40 ;  /* 0x0004182801007387 */ /* 0x000fe80000100a00 */
[----:B------:R-:W-:Y:S04]  /*c310*/  STL.64 [R1+0x230], R12 ;  /* 0x0002300c01007387 */ /* 0x000fe80000100a00 */
[----:B------:R-:W3:Y:S04]  /*c320*/  LD.E R31, desc[UR44][R2.64] ;  /* 0x0000002c021f7980 */ /* 0x000ee8000c101900 */
        /* <DEDUP_REMOVED lines=9> */
[----:B------:R4:W-:Y:S04]  /*c3c0*/  STL [R1+0x2c0], R99 ;  /* 0x0002c06301007387 */ /* 0x0009e80000100800 */
[----:B------:R-:W-:Y:S04]  /*c3d0*/  STL [R1+0x2c4], R101 ;  /* 0x0002c46501007387 */ /* 0x000fe80000100800 */
[----:B------:R4:W-:Y:S04]  /*c3e0*/  STL [R1+0x2c8], R103 ;  /* 0x0002c86701007387 */ /* 0x0009e80000100800 */
[----:B-1----:R-:W3:Y:S04]  /*c3f0*/  LDL R114, [R1+0x3c0] ;  /* 0x0003c00001727983 */ /* 0x002ee80000100800 */
[----:B0-----:R-:W3:Y:S04]  /*c400*/  LDL R108, [R1+0x3cc] ;  /* 0x0003cc00016c7983 */ /* 0x001ee80000100800 */
[----:B------:R-:W3:Y:S04]  /*c410*/  LDL R110, [R1+0x3d0] ;  /* 0x0003d000016e7983 */ /* 0x000ee80000100800 */
[----:B------:R-:W3:Y:S04]  /*c420*/  LDL R112, [R1+0x3d4] ;  /* 0x0003d40001707983 */ /* 0x000ee80000100800 */
[----:B------:R-:W3:Y:S04]  /*c430*/  LDL R104, [R1+0x3dc] ;  /* 0x0003dc0001687983 */ /* 0x000ee80000100800 */
[----:B------:R-:W3:Y:S04]  /*c440*/  LDL R106, [R1+0x3e0] ;  /* 0x0003e000016a7983 */ /* 0x000ee80000100800 */
[----:B----4-:R-:W4:Y:S04]  /*c450*/  LDL R92, [R1+0x3f4] ;  /* 0x0003f400015c7983 */ /* 0x010f280000100800 */
[----:B------:R-:W4:Y:S04]  /*c460*/  LDL R94, [R1+0x3f8] ;  /* 0x0003f800015e7983 */ /* 0x000f280000100800 */
[----:B------:R-:W4:Y:S04]  /*c470*/  LDL.128 R96, [R1+0x260] ;  /* 0x0002600001607983 */ /* 0x000f280000100c00 */
[----:B------:R-:W4:Y:S04]  /*c480*/  LDL.128 R100, [R1+0x270] ;  /* 0x0002700001647983 */ /* 0x000f280000100c00 */
        /* <DEDUP_REMOVED lines=52> */
[----:B--2---:R-:W-:Y:S04]  /*c7d0*/  STL.64 [R1+0x3040], R72 ;  /* 0x0030404801007387 */ /* 0x004fe80000100a00 */
[----:B------:R-:W2:Y:S04]  /*c7e0*/  LDL R53, [R1+0x314] ;  /* 0x0003140001357983 */ /* 0x000ea80000100800 */
        /* <DEDUP_REMOVED lines=11> */
[----:B---3--:R0:W-:Y:S04]  /*c8a0*/  STL [R1+0x31a8], R114 ;  /* 0x0031a87201007387 */ /* 0x0081e80000100800 */
[----:B------:R-:W-:Y:S04]  /*c8b0*/  STL [R1+0x319c], R108 ;  /* 0x00319c6c01007387 */ /* 0x000fe80000100800 */
[----:B------:R-:W-:Y:S04]  /*c8c0*/  STL [R1+0x31a0], R110 ;  /* 0x0031a06e01007387 */ /* 0x000fe80000100800 */
[----:B------:R1:W-:Y:S04]  /*c8d0*/  STL [R1+0x31a4], R112 ;  /* 0x0031a47001007387 */ /* 0x0003e80000100800 */
[----:B------:R-:W-:Y:S04]  /*c8e0*/  STL [R1+0x3194], R104 ;  /* 0x0031946801007387 */ /* 0x000fe80000100800 */
[----:B------:R3:W-:Y:S04]  /*c8f0*/  STL [R1+0x3198], R106 ;  /* 0x0031986a01007387 */ /* 0x0007e80000100800 */
[----:B----4-:R-:W-:Y:S04]  /*c900*/  STL [R1+0x317c], R92 ;  /* 0x00317c5c01007387 */ /* 0x010fe80000100800 */
[----:B------:R-:W-:Y:S04]  /*c910*/  STL [R1+0x3180], R94 ;  /* 0x0031805e01007387 */ /* 0x000fe80000100800 */
[----:B------:R-:W-:Y:S01]  /*c920*/  STL.64 [R1+0x470], R96 ;  /* 0x0004706001007387 */ /* 0x000fe20000100a00 */
[----:B------:R-:W-:-:S03]  /*c930*/  IMAD.MOV.U32 R231, RZ, RZ, R100 ;  /* 0x000000ffffe77224 */ /* 0x000fc600078e0064 */
[----:B------:R4:W-:Y:S01]  /*c940*/  STL [R1+0x478], R98 ;  /* 0x0004786201007387 */ /* 0x0009e20000100800 */
[----:B------:R-:W-:-:S03]  /*c950*/  IMAD.MOV.U32 R227, RZ, RZ, R102 ;  /* 0x000000ffffe37224 */ /* 0x000fc600078e0066 */
[----:B0-----:R-:W2:Y:S04]  /*c960*/  LDL.LU R114, [R1+0x31a8] ;  /* 0x0031a80001727983 */ /* 0x001ea80000300800 */
[----:B-1----:R-:W2:Y:S04]  /*c970*/  LDL.LU R112, [R1+0x31a4] ;  /* 0x0031a40001707983 */ /* 0x002ea80000300800 */
[----:B------:R-:W2:Y:S04]  /*c980*/  LDL.LU R110, [R1+0x31a0] ;  /* 0x0031a000016e7983 */ /* 0x000ea80000300800 */
[----:B------:R-:W2:Y:S04]  /*c990*/  LDL.LU R108, [R1+0x319c] ;  /* 0x00319c00016c7983 */ /* 0x000ea80000300800 */
[----:B---3--:R-:W3:Y:S04]  /*c9a0*/  LDL.LU R106, [R1+0x3198] ;  /* 0x00319800016a7983 */ /* 0x008ee80000300800 */
[----:B------:R-:W3:Y:S04]  /*c9b0*/  LDL.LU R104, [R1+0x3194] ;  /* 0x0031940001687983 */ /* 0x000ee80000300800 */
[----:B------:R-:W3:Y:S04]  /*c9c0*/  LDL.LU R102, [R1+0x3190] ;  /* 0x0031900001667983 */ /* 0x000ee80000300800 */
[----:B------:R-:W3:Y:S04]  /*c9d0*/  LDL.LU R100, [R1+0x318c] ;  /* 0x00318c0001647983 */ /* 0x000ee80000300800 */
[----:B----4-:R-:W4:Y:S04]  /*c9e0*/  LDL.LU R98, [R1+0x3188] ;  /* 0x0031880001627983 */ /* 0x010f280000300800 */
[----:B------:R-:W4:Y:S04]  /*c9f0*/  LDL.LU R96, [R1+0x3184] ;  /* 0x0031840001607983 */ /* 0x000f280000300800 */
[----:B------:R-:W4:Y:S04]  /*ca00*/  LDL.LU R94, [R1+0x3180] ;  /* 0x00318000015e7983 */ /* 0x000f280000300800 */
[----:B------:R-:W4:Y:S01]  /*ca10*/  LDL.LU R92, [R1+0x317c] ;  /* 0x00317c00015c7983 */ /* 0x000f220000300800 */
[----:B------:R-:W-:-:S02]  /*ca20*/  IMAD.MOV.U32 R235, RZ, RZ, R99 ;  /* 0x000000ffffeb7224 */ /* 0x000fc400078e0063 */
[----:B------:R-:W-:Y:S01]  /*ca30*/  IMAD.MOV.U32 R229, RZ, RZ, R101 ;  /* 0x000000ffffe57224 */ /* 0x000fe200078e0065 */
[----:B------:R-:W-:Y:S01]  /*ca40*/  STL [R1+0x254], R113 ;  /* 0x0002547101007387 */ /* 0x000fe20000100800 */
[----:B------:R-:W-:-:S03]  /*ca50*/  IMAD.MOV.U32 R35, RZ, RZ, R103 ;  /* 0x000000ffff237224 */ /* 0x000fc600078e0067 */
        /* <DEDUP_REMOVED lines=22> */
[----:B------:R1:W-:Y:S04]  /*cbc0*/  STL [R1+0x31c0], R126 ;  /* 0x0031c07e01007387 */ /* 0x0003e80000100800 */
[----:B------:R-:W-:Y:S04]  /*cbd0*/  STL [R1+0x31b8], R122 ;  /* 0x0031b87a01007387 */ /* 0x000fe80000100800 */
[----:B------:R1:W-:Y:S04]  /*cbe0*/  STL [R1+0x31bc], R124 ;  /* 0x0031bc7c01007387 */ /* 0x0003e80000100800 */
[----:B------:R1:W-:Y:S04]  /*cbf0*/  STL [R1+0x31b4], R120 ;  /* 0x0031b47801007387 */ /* 0x0003e80000100800 */
[----:B------:R1:W-:Y:S04]  /*cc00*/  STL [R1+0x31b0], R118 ;  /* 0x0031b07601007387 */ /* 0x0003e80000100800 */
        /* <DEDUP_REMOVED lines=17> */
[----:B------:R-:W-:Y:S04]  /*cd20*/  STL [R1+0x304], R61 ;  /* 0x0003043d01007387 */ /* 0x000fe80000100800 */
[----:B------:R-:W-:Y:S04]  /*cd30*/  STL [R1+0x308], R65 ;  /* 0x0003084101007387 */ /* 0x000fe80000100800 */
[----:B------:R-:W-:Y:S04]  /*cd40*/  STL [R1+0x30c], R45 ;  /* 0x00030c2d01007387 */ /* 0x000fe80000100800 */
[----:B0-----:R-:W4:Y:S04]  /*cd50*/  LDL.LU R130, [R1+0x31c8] ;  /* 0x0031c80001827983 */ /* 0x001f280000300800 */
[----:B------:R-:W4:Y:S04]  /*cd60*/  LDL.LU R128, [R1+0x31c4] ;  /* 0x0031c40001807983 */ /* 0x000f280000300800 */
[----:B-1----:R-:W4:Y:S04]  /*cd70*/  LDL.LU R126, [R1+0x31c0] ;  /* 0x0031c000017e7983 */ /* 0x002f280000300800 */
[----:B------:R-:W4:Y:S04]  /*cd80*/  LDL.LU R124, [R1+0x31bc] ;  /* 0x0031bc00017c7983 */ /* 0x000f280000300800 */
[----:B------:R-:W4:Y:S04]  /*cd90*/  LDL.LU R122, [R1+0x31b8] ;  /* 0x0031b800017a7983 */ /* 0x000f280000300800 */
[----:B------:R-:W4:Y:S04]  /*cda0*/  LDL.LU R120, [R1+0x31b4] ;  /* 0x0031b40001787983 */ /* 0x000f280000300800 */
[----:B------:R-:W4:Y:S04]  /*cdb0*/  LDL.LU R118, [R1+0x31b0] ;  /* 0x0031b00001767983 */ /* 0x000f280000300800 */
[----:B------:R-:W4:Y:S04]  /*cdc0*/  LDL.LU R116, [R1+0x31ac] ;  /* 0x0031ac0001747983 */ /* 0x000f280000300800 */
[----:B------:R-:W4:Y:S04]  /*cdd0*/  LDL.128 R80, [R1+0x280] ;  /* 0x0002800001507983 */ /* 0x000f280000100c00 */
[----:B------:R-:W4:Y:S04]  /*cde0*/  LDL.128 R84, [R1+0x290] ;  /* 0x0002900001547983 */ /* 0x000f280000100c00 */
[----:B------:R-:W4:Y:S04]  /*cdf0*/  LDL.128 R88, [R1+0x2a0] ;  /* 0x0002a00001587983 */ /* 0x000f280000100c00 */
[----:B------:R0:W-:Y:S04]  /*ce00*/  STL [R1+0x3048], R74 ;  /* 0x0030484a01007387 */ /* 0x0001e80000100800 */
[----:B------:R-:W4:Y:S04]  /*ce10*/  LDL.LU.64 R72, [R1+0x470] ;  /* 0x0004700001487983 */ /* 0x000f280000300a00 */
[----:B------:R-:W4:Y:S04]  /*ce20*/  LDL R146, [R1+0x388] ;  /* 0x0003880001927983 */ /* 0x000f280000100800 */
[----:B0-----:R-:W4:Y:S04]  /*ce30*/  LDL.LU R74, [R1+0x478] ;  /* 0x00047800014a7983 */ /* 0x001f280000300800 */
[----:B--2---:R-:W-:Y:S04]  /*ce40*/  STL [R1+0x3098], R114 ;  /* 0x0030987201007387 */ /* 0x004fe80000100800 */
[----:B------:R-:W-:Y:S04]  /*ce50*/  STL [R1+0x3094], R112 ;  /* 0x0030947001007387 */ /* 0x000fe80000100800 */
[----:B------:R-:W-:Y:S04]  /*ce60*/  STL [R1+0x3090], R110 ;  /* 0x0030906e01007387 */ /* 0x000fe80000100800 */
[----:B------:R-:W-:Y:S04]  /*ce70*/  STL [R1+0x308c], R108 ;  /* 0x00308c6c01007387 */ /* 0x000fe80000100800 */
[----:B---3--:R-:W-:Y:S04]  /*ce80*/  STL [R1+0x3088], R106 ;  /* 0x0030886a01007387 */ /* 0x008fe80000100800 */
[----:B------:R-:W-:Y:S04]  /*ce90*/  STL [R1+0x3084], R104 ;  /* 0x0030846801007387 */ /* 0x000fe80000100800 */
[----:B------:R-:W-:Y:S04]  /*cea0*/  STL [R1+0x3080], R102 ;  /* 0x0030806601007387 */ /* 0x000fe80000100800 */
[----:B------:R-:W-:Y:S04]  /*ceb0*/  STL [R1+0x307c], R100 ;  /* 0x00307c6401007387 */ /* 0x000fe80000100800 */
[----:B----4-:R-:W-:Y:S04]  /*cec0*/  STL [R1+0x3078], R98 ;  /* 0x0030786201007387 */ /* 0x010fe80000100800 */
[----:B------:R0:W-:Y:S04]  /*ced0*/  STL [R1+0x3074], R96 ;  /* 0x0030746001007387 */ /* 0x0001e80000100800 */
[----:B------:R-:W-:Y:S04]  /*cee0*/  STL [R1+0x3070], R94 ;  /* 0x0030705e01007387 */ /* 0x000fe80000100800 */
[----:B------:R1:W-:Y:S04]  /*cef0*/  STL [R1+0x306c], R92 ;  /* 0x00306c5c01007387 */ /* 0x0003e80000100800 */
[----:B0-----:R-:W2:Y:S04]  /*cf00*/  LDL.128 R96, [R1+0x2c0] ;  /* 0x0002c00001607983 */ /* 0x001ea80000100c00 */
[----:B------:R-:W3:Y:S04]  /*cf10*/  LDL.128 R100, [R1+0x2d0] ;  /* 0x0002d00001647983 */ /* 0x000ee80000100c00 */
[----:B-1----:R-:W4:Y:S04]  /*cf20*/  LDL.128 R92, [R1+0x2b0] ;  /* 0x0002b000015c7983 */ /* 0x002f280000100c00 */
[----:B------:R-:W4:Y:S04]  /*cf30*/  LDL.128 R104, [R1+0x2e0] ;  /* 0x0002e00001687983 */ /* 0x000f280000100c00 */
        /* <DEDUP_REMOVED lines=10> */
[----:B------:R0:W-:Y:S04]  /*cfe0*/  STL [R1+0x3050], R78 ;  /* 0x0030504e01007387 */ /* 0x0001e80000100800 */
[----:B------:R1:W-:Y:S04]  /*cff0*/  STL [R1+0x304c], R76 ;  /* 0x00304c4c01007387 */ /* 0x0003e80000100800 */
[----:B------:R1:W-:Y:S04]  /*d000*/  STL [R1+0x303c], R68 ;  /* 0x00303c4401007387 */ /* 0x0003e80000100800 */
[----:B0-----:R-:W4:Y:S04]  /*d010*/  LDL.LU R78, [R1+0x3050] ;  /* 0x00305000014e7983 */ /* 0x001f280000300800 */
[----:B-1----:R-:W4:Y:S04]  /*d020*/  LDL.LU R76, [R1+0x304c] ;  /* 0x00304c00014c7983 */ /* 0x002f280000300800 */
[----:B------:R-:W4:Y:S04]  /*d030*/  LDL R60, [R1+0x420] ;  /* 0x00042000013c7983 */ /* 0x000f280000100800 */
[----:B------:R-:W4:Y:S04]  /*d040*/  LDL R64, [R1+0x424] ;  /* 0x0004240001407983 */ /* 0x000f280000100800 */
[----:B------:R-:W4:Y:S04]  /*d050*/  LDL R56, [R1+0x434] ;  /* 0x0004340001387983 */ /* 0x000f280000100800 */
[----:B------:R-:W4:Y:S04]  /*d060*/  LDL.LU R68, [R1+0x303c] ;  /* 0x00303c0001447983 */ /* 0x000f280000300800 */
[----:B------:R-:W-:Y:S04]  /*d070*/  STL [R1+0x318], R234 ;  /* 0x000318ea01007387 */ /* 0x000fe80000100800 */
[----:B------:R-:W-:Y:S04]  /*d080*/  STL [R1+0x31c], R37 ;  /* 0x00031c2501007387 */ /* 0x000fe80000100800 */
[----:B------:R-:W-:Y:S04]  /*d090*/  STL [R1+0x320], R41 ;  /* 0x0003202901007387 */ /* 0x000fe80000100800 */
[----:B------:R-:W-:Y:S04]  /*d0a0*/  STL.64 [R1+0x3270], R180 ;  /* 0x003270b401007387 */ /* 0x000fe80000100a00 */
[----:B------:R-:W-:Y:S04]  /*d0b0*/  STL [R1+0x314], R53 ;  /* 0x0003143501007387 */ /* 0x000fe80000100800 */
        /* <DEDUP_REMOVED lines=8> */
[----:B------:R-:W-:Y:S04]  /*d140*/  STL.128 [R1+0x3260], R176 ;  /* 0x003260b001007387 */ /* 0x000fe80000100c00 */
[----:B------:R-:W-:Y:S04]  /*d150*/  STL.128 [R1+0x3250], R172 ;  /* 0x003250ac01007387 */ /* 0x000fe80000100c00 */
[----:B------:R-:W-:Y:S04]  /*d160*/  STL.128 [R1+0x3240], R168 ;  /* 0x003240a801007387 */ /* 0x000fe80000100c00 */
[----:B------:R-:W-:Y:S04]  /*d170*/  STL.128 [R1+0x3230], R164 ;  /* 0x003230a401007387 */ /* 0x000fe80000100c00 */
[----:B------:R-:W-:Y:S04]  /*d180*/  STL.128 [R1+0x3220], R160 ;  /* 0x003220a001007387 */ /* 0x000fe80000100c00 */
[----:B------:R-:W-:Y:S04]  /*d190*/  STL.128 [R1+0x3210], R156 ;  /* 0x0032109c01007387 */ /* 0x000fe80000100c00 */
[----:B------:R-:W-:Y:S04]  /*d1a0*/  STL [R1+0x31f0], R150 ;  /* 0x0031f09601007387 */ /* 0x000fe80000100800 */
[----:B------:R-:W-:Y:S04]  /*d1b0*/  STL [R1+0x31e4], R144 ;  /* 0x0031e49001007387 */ /* 0x000fe80000100800 */
[----:B0-----:R-:W4:Y:S04]  /*d1c0*/  LDL.LU R196, [R1+0x328c] ;  /* 0x00328c0001c47983 */ /* 0x001f280000300800 */
[----:B------:R-:W-:Y:S04]  /*d1d0*/  STL [R1+0x310], R49 ;  /* 0x0003103101007387 */ /* 0x000fe80000100800 */
[----:B------:R-:W4:Y:S04]  /*d1e0*/  LDL R214, [R1+0x33c] ;  /* 0x00033c0001d67983 */ /* 0x000f280000100800 */
[----:B------:R-:W4:Y:S04]  /*d1f0*/  LDL R216, [R1+0x340] ;  /* 0x0003400001d87983 */ /* 0x000f280000100800 */
        /* <DEDUP_REMOVED lines=8> */
[----:B------:R-:W-:-:S03]  /*d280*/  IMAD.MOV.U32 R225, RZ, RZ, R80 ;  /* 0x000000ffffe17224 */ /* 0x000fc600078e0050 */
[----:B0-----:R-:W4:Y:S01]  /*d290*/  LDL.LU R130, [R1+0x30b8] ;  /* 0x0030b80001827983 */ /* 0x001f220000300800 */
[----:B------:R-:W-:Y:S02]  /*d2a0*/  IMAD.MOV.U32 R221, RZ, RZ, R82 ;  /* 0x000000ffffdd7224 */ /* 0x000fe400078e0052 */
[----:B------:R-:W-:Y:S01]  /*d2b0*/  IMAD.MOV.U32 R219, RZ, RZ, R84 ;  /* 0x000000ffffdb7224 */ /* 0x000fe200078e0054 */
[----:B-1----:R-:W4:Y:S01]  /*d2c0*/  LDL.LU R128, [R1+0x30b4] ;  /* 0x0030b40001807983 */ /* 0x002f220000300800 */
[----:B------:R-:W-:Y:S02]  /*d2d0*/  IMAD.MOV.U32 R42, RZ, RZ, R86 ;  /* 0x000000ffff2a7224 */ /* 0x000fe400078e0056 */
[----:B------:R-:W-:Y:S01]  /*d2e0*/  IMAD.MOV.U32 R215, RZ, RZ, R88 ;  /* 0x000000ffffd77224 */ /* 0x000fe200078e0058 */
[----:B------:R-:W4:Y:S01]  /*d2f0*/  LDL.LU R126, [R1+0x30b0] ;  /* 0x0030b000017e7983 */ /* 0x000f220000300800 */
[----:B------:R-:W-:-:S03]  /*d300*/  IMAD.MOV.U32 R46, RZ, RZ, R90 ;  /* 0x000000ffff2e7224 */ /* 0x000fc600078e005a */
[----:B------:R-:W4:Y:S04]  /*d310*/  LDL.LU R124, [R1+0x30ac] ;  /* 0x0030ac00017c7983 */ /* 0x000f280000300800 */
        /* <DEDUP_REMOVED lines=9> */
[----:B------:R-:W4:Y:S01]  /*d3b0*/  LDL.LU R80, [R1+0x3054] ;  /* 0x0030540001507983 */ /* 0x000f220000300800 */
[----:B------:R-:W-:-:S02]  /*d3c0*/  IMAD.MOV.U32 R234, RZ, RZ, R74 ;  /* 0x000000ffffea7224 */ /* 0x000fc400078e004a */
[----:B------:R-:W-:Y:S01]  /*d3d0*/  IMAD.MOV.U32 R37, RZ, RZ, R73 ;  /* 0x000000ffff257224 */ /* 0x000fe200078e0049 */
[----:B------:R-:W4:Y:S01]  /*d3e0*/  LDL.LU R74, [R1+0x3048] ;  /* 0x00304800014a7983 */ /* 0x000f220000300800 */
[----:B------:R-:W-:-:S03]  /*d3f0*/  IMAD.MOV.U32 R41, RZ, RZ, R72 ;  /* 0x000000ffff297224 */ /* 0x000fc600078e0048 */
[----:B------:R-:W4:Y:S04]  /*d400*/  LDL.LU.64 R72, [R1+0x3040] ;  /* 0x0030400001487983 */ /* 0x000f280000300a00 */
[----:B------:R-:W-:Y:S04]  /*d410*/  STL [R1+0x31e8], R146 ;  /* 0x0031e89201007387 */ /* 0x000fe80000100800 */
[----:B------:R-:W4:Y:S04]  /*d420*/  LDL R218, [R1+0x344] ;  /* 0x0003440001da7983 */ /* 0x000f280000100800 */
[----:B------:R-:W4:Y:S01]  /*d430*/  LDL R208, [R1+0x348] ;  /* 0x0003480001d07983 */ /* 0x000f220000100800 */
[----:B--2---:R-:W-:-:S03]  /*d440*/  IMAD.MOV.U32 R211, RZ, RZ, R96 ;  /* 0x000000ffffd37224 */ /* 0x004fc600078e0060 */
[----:B------:R-:W2:Y:S01]  /*d450*/  LDL R210, [R1+0x34c] ;  /* 0x00034c0001d27983 */ /* 0x000ea20000100800 */
[----:B------:R-:W-:Y:S02]  /*d460*/  IMAD.MOV.U32 R54, RZ, RZ, R98 ;  /* 0x000000ffff367224 */ /* 0x000fe400078e0062 */
[----:B---3--:R-:W-:Y:S01]  /*d470*/  IMAD.MOV.U32 R205, RZ, RZ, R100 ;  /* 0x000000ffffcd7224 */ /* 0x008fe200078e0064 */
[----:B------:R-:W3:Y:S01]  /*d480*/  LDL.LU R98, [R1+0x3078] ;  /* 0x0030780001627983 */ /* 0x000ee20000300800 */
[----:B------:R-:W-:Y:S02]  /*d490*/  IMAD.MOV.U32 R58, RZ, RZ, R102 ;  /* 0x000000ffff3a7224 */ /* 0x000fe400078e0066 */
[----:B----4-:R-:W-:Y:S01]  /*d4a0*/  IMAD.MOV.U32 R213, RZ, RZ, R92 ;  /* 0x000000ffffd57224 */ /* 0x010fe200078e005c */
[----:B------:R-:W4:Y:S01]  /*d4b0*/  LDL.LU R102, [R1+0x3080] ;  /* 0x0030800001667983 */ /* 0x000f220000300800 */
[----:B------:R-:W-:Y:S02]  /*d4c0*/  IMAD.MOV.U32 R50, RZ, RZ, R94 ;  /* 0x000000ffff327224 */ /* 0x000fe400078e005e */
[----:B------:R-:W-:Y:S01]  /*d4d0*/  IMAD.MOV.U32 R203, RZ, RZ, R104 ;  /* 0x000000ffffcb7224 */ /* 0x000fe200078e0068 */
[----:B------:R-:W2:Y:S01]  /*d4e0*/  LDL.LU R100, [R1+0x307c] ;  /* 0x00307c0001647983 */ /* 0x000ea20000300800 */
[----:B------:R-:W-:-:S02]  /*d4f0*/  IMAD.MOV.U32 R62, RZ, RZ, R106 ;  /* 0x000000ffff3e7224 */ /* 0x000fc400078e006a */
[----:B------:R-:W-:Y:S01]  /*d500*/  IMAD.MOV.U32 R201, RZ, RZ, R108 ;  /* 0x000000ffffc97224 */ /* 0x000fe200078e006c */
[----:B------:R-:W2:Y:S01]  /*d510*/  LDL.LU R106, [R1+0x3088] ;  /* 0x00308800016a7983 */ /* 0x000ea20000300800 */
[----:B------:R-:W-:Y:S02]  /*d520*/  IMAD.MOV.U32 R66, RZ, RZ, R110 ;  /* 0x000000ffff427224 */ /* 0x000fe400078e006e */
[----:B------:R-:W-:Y:S01]  /*d530*/  IMAD.MOV.U32 R199, RZ, RZ, R112 ;  /* 0x000000ffffc77224 */ /* 0x000fe200078e0070 */
[----:B------:R0:W-:Y:S04]  /*d540*/  STL.64 [R1+0x518], R114 ;  /* 0x0005187201007387 */ /* 0x0001e80000100a00 */
[----:B------:R-:W2:Y:S04]  /*d550*/  LDL.LU R112, [R1+0x3094] ;  /* 0x0030940001707983 */ /* 0x000ea80000300800 */
[----:B------:R-:W2:Y:S04]  /*d560*/  LDL.LU R110, [R1+0x3090] ;  /* 0x00309000016e7983 */ /* 0x000ea80000300800 */
[----:B0-----:R-:W2:Y:S04]  /*d570*/  LDL.LU R114, [R1+0x3098] ;  /* 0x0030980001727983 */ /* 0x001ea80000300800 */
[----:B------:R-:W2:Y:S04]  /*d580*/  LDL.LU R108, [R1+0x308c] ;  /* 0x00308c00016c7983 */ /* 0x000ea80000300800 */
[----:B------:R-:W2:Y:S04]  /*d590*/  LDL.LU R104, [R1+0x3084] ;  /* 0x0030840001687983 */ /* 0x000ea80000300800 */
[----:B------:R-:W2:Y:S04]  /*d5a0*/  LDL.LU R96, [R1+0x3074] ;  /* 0x0030740001607983 */ /* 0x000ea80000300800 */
[----:B------:R-:W2:Y:S04]  /*d5b0*/  LDL.LU R94, [R1+0x3070] ;  /* 0x00307000015e7983 */ /* 0x000ea80000300800 */
[----:B------:R-:W2:Y:S04]  /*d5c0*/  LDL.LU R92, [R1+0x306c] ;  /* 0x00306c00015c7983 */ /* 0x000ea80000300800 */
[----:B------:R-:W2:Y:S04]  /*d5d0*/  LDL.LU R70, [R1+0x518] ;  /* 0x0005180001467983 */ /* 0x000ea80000300800 */
[----:B------:R-:W2:Y:S01]  /*d5e0*/  LDL.LU R71, [R1+0x51c] ;  /* 0x00051c0001477983 */ /* 0x000ea20000300800 */
[----:B------:R-:W-:-:S02]  /*d5f0*/  IMAD.MOV.U32 R53, RZ, RZ, R97 ;  /* 0x000000ffff357224 */ /* 0x000fc400078e0061 */
[----:B------:R-:W-:Y:S01]  /*d600*/  IMAD.MOV.U32 R55, RZ, RZ, R99 ;  /* 0x000000ffff377224 */ /* 0x000fe200078e0063 */
[----:B------:R-:W2:Y:S01]  /*d610*/  LDL R212, [R1+0x350] ;  /* 0x0003500001d47983 */ /* 0x000ea20000100800 */
[----:B------:R-:W-:Y:S02]  /*d620*/  IMAD.MOV.U32 R57, RZ, RZ, R101 ;  /* 0x000000ffff397224 */ /* 0x000fe400078e0065 */
[----:B------:R-:W-:Y:S01]  /*d630*/  IMAD.MOV.U32 R59, RZ, RZ, R103 ;  /* 0x000000ffff3b7224 */ /* 0x000fe200078e0067 */
[----:B------:R-:W2:Y:S01]  /*d640*/  LDL R202, [R1+0x354] ;  /* 0x0003540001ca7983 */ /* 0x000ea20000100800 */
[----:B------:R-:W-:Y:S02]  /*d650*/  IMAD.MOV.U32 R61, RZ, RZ, R105 ;  /* 0x000000ffff3d7224 */ /* 0x000fe400078e0069 */
[----:B------:R-:W-:Y:S01]  /*d660*/  IMAD.MOV.U32 R63, RZ, RZ, R107 ;  /* 0x000000ffff3f7224 */ /* 0x000fe200078e006b */
[----:B------:R-:W2:Y:S01]  /*d670*/  LDL R204, [R1+0x358] ;  /* 0x0003580001cc7983 */ /* 0x000ea20000100800 */
[----:B------:R-:W-:-:S02]  /*d680*/  IMAD.MOV.U32 R65, RZ, RZ, R109 ;  /* 0x000000ffff417224 */ /* 0x000fc400078e006d */
[----:B------:R-:W-:Y:S01]  /*d690*/  IMAD.MOV.U32 R67, RZ, RZ, R111 ;  /* 0x000000ffff437224 */ /* 0x000fe200078e006f */
[----:B------:R-:W2:Y:S01]  /*d6a0*/  LDL R206, [R1+0x35c] ;  /* 0x00035c0001ce7983 */ /* 0x000ea20000100800 */
[----:B------:R-:W-:-:S03]  /*d6b0*/  IMAD.MOV.U32 R69, RZ, RZ, R113 ;  /* 0x000000ffff457224 */ /* 0x000fc600078e0071 */
[----:B------:R0:W-:Y:S04]  /*d6c0*/  STL [R1+0x31ec], R148 ;  /* 0x0031ec9401007387 */ /* 0x0001e80000100800 */
[----:B------:R1:W-:Y:S04]  /*d6d0*/  STL [R1+0x31e0], R142 ;  /* 0x0031e08e01007387 */ /* 0x0003e80000100800 */
[----:B------:R1:W-:Y:S04]  /*d6e0*/  STL [R1+0x31dc], R140 ;  /* 0x0031dc8c01007387 */ /* 0x0003e80000100800 */
[----:B------:R1:W-:Y:S04]  /*d6f0*/  STL [R1+0x31d8], R138 ;  /* 0x0031d88a01007387 */ /* 0x0003e80000100800 */
[----:B------:R1:W-:Y:S04]  /*d700*/  STL [R1+0x31d4], R136 ;  /* 0x0031d48801007387 */ /* 0x0003e80000100800 */
[----:B------:R1:W-:Y:S04]  /*d710*/  STL [R1+0x31d0], R134 ;  /* 0x0031d08601007387 */ /* 0x0003e80000100800 */
[----:B------:R1:W-:Y:S04]  /*d720*/  STL [R1+0x31cc], R132 ;  /* 0x0031cc8401007387 */ /* 0x0003e80000100800 */
[----:B------:R2:W-:Y:S04]  /*d730*/  STL.128 [R1+0x2f70], R52 ;  /* 0x002f703401007387 */ /* 0x0005e80000100c00 */
        /* <DEDUP_REMOVED lines=9> */
[----:B------:R-:W2:Y:S04]  /*d7d0*/  LDL.64 R12, [R1+0xa8] ;  /* 0x0000a800010c7983 */ /* 0x000ea80000100a00 */
[----:B------:R-:W2:Y:S04]  /*d7e0*/  LDL.128 R24, [R1+0x250] ;  /* 0x0002500001187983 */ /* 0x000ea80000100c00 */
[----:B------:R-:W2:Y:S04]  /*d7f0*/  LDL.LU R194, [R1+0x3288] ;  /* 0x0032880001c27983 */ /* 0x000ea80000300800 */
[----:B------:R-:W2:Y:S04]  /*d800*/  LDL.LU R190, [R1+0x3284] ;  /* 0x0032840001be7983 */ /* 0x000ea80000300800 */
[----:B------:R-:W2:Y:S04]  /*d810*/  LDL.LU R188, [R1+0x3280] ;  /* 0x0032800001bc7983 */ /* 0x000ea80000300800 */
[----:B------:R-:W2:Y:S04]  /*d820*/  LDL.LU R186, [R1+0x327c] ;  /* 0x00327c0001ba7983 */ /* 0x000ea80000300800 */
[----:B------:R-:W2:Y:S04]  /*d830*/  LDL.LU R184, [R1+0x3278] ;  /* 0x0032780001b87983 */ /* 0x000ea80000300800 */
[----:B------:R-:W2:Y:S04]  /*d840*/  LDL.LU.64 R180, [R1+0x3270] ;  /* 0x0032700001b47983 */ /* 0x000ea80000300a00 */
[----:B------:R-:W2:Y:S04]  /*d850*/  LDL.LU.128 R176, [R1+0x3260] ;  /* 0x0032600001b07983 */ /* 0x000ea80000300c00 */
[----:B------:R-:W2:Y:S04]  /*d860*/  LDL.LU.128 R172, [R1+0x3250] ;  /* 0x0032500001ac7983 */ /* 0x000ea80000300c00 */
[----:B------:R-:W2:Y:S04]  /*d870*/  LDL.LU.128 R168, [R1+0x3240] ;  /* 0x0032400001a87983 */ /* 0x000ea80000300c00 */
[----:B------:R-:W2:Y:S04]  /*d880*/  LDL.LU.128 R164, [R1+0x3230] ;  /* 0x0032300001a47983 */ /* 0x000ea80000300c00 */
[----:B------:R-:W2:Y:S04]  /*d890*/  LDL.LU.128 R160, [R1+0x3220] ;  /* 0x0032200001a07983 */ /* 0x000ea80000300c00 */
[----:B------:R-:W2:Y:S04]  /*d8a0*/  LDL.LU.128 R156, [R1+0x3210] ;  /* 0x00321000019c7983 */ /* 0x000ea80000300c00 */
[----:B------:R-:W2:Y:S04]  /*d8b0*/  LDL.LU.128 R152, [R1+0x3200] ;  /* 0x0032000001987983 */ /* 0x000ea80000300c00 */
[----:B------:R-:W2:Y:S04]  /*d8c0*/  LDL.LU R150, [R1+0x31f0] ;  /* 0x0031f00001967983 */ /* 0x000ea80000300800 */
[----:B0-----:R-:W2:Y:S04]  /*d8d0*/  LDL.LU R148, [R1+0x31ec] ;  /* 0x0031ec0001947983 */ /* 0x001ea80000300800 */
[----:B------:R-:W2:Y:S04]  /*d8e0*/  LDL.LU R146, [R1+0x31e8] ;  /* 0x0031e80001927983 */ /* 0x000ea80000300800 */
[----:B------:R-:W2:Y:S04]  /*d8f0*/  LDL.LU R144, [R1+0x31e4] ;  /* 0x0031e40001907983 */ /* 0x000ea80000300800 */
[----:B-1----:R-:W2:Y:S04]  /*d900*/  LDL.LU R142, [R1+0x31e0] ;  /* 0x0031e000018e7983 */ /* 0x002ea80000300800 */
[----:B------:R-:W2:Y:S04]  /*d910*/  LDL.LU R140, [R1+0x31dc] ;  /* 0x0031dc00018c7983 */ /* 0x000ea80000300800 */
[----:B------:R-:W2:Y:S04]  /*d920*/  LDL.LU R138, [R1+0x31d8] ;  /* 0x0031d800018a7983 */ /* 0x000ea80000300800 */
[----:B------:R-:W2:Y:S04]  /*d930*/  LDL.LU R136, [R1+0x31d4] ;  /* 0x0031d40001887983 */ /* 0x000ea80000300800 */
[----:B------:R-:W2:Y:S04]  /*d940*/  LDL.LU R134, [R1+0x31d0] ;  /* 0x0031d00001867983 */ /* 0x000ea80000300800 */
[----:B------:R-:W2:Y:S04]  /*d950*/  LDL.LU R132, [R1+0x31cc] ;  /* 0x0031cc0001847983 */ /* 0x000ea80000300800 */
        /* <DEDUP_REMOVED lines=14> */
[----:B---3--:R-:W-:Y:S04]  /*da40*/  STL [R1+0x2ff8], R98 ;  /* 0x002ff86201007387 */ /* 0x008fe80000100800 */
[----:B----4-:R-:W-:Y:S04]  /*da50*/  STL [R1+0x3000], R102 ;  /* 0x0030006601007387 */ /* 0x010fe80000100800 */
[----:B--2---:R-:W-:Y:S04]  /*da60*/  STL [R1+0x2ffc], R100 ;  /* 0x002ffc6401007387 */ /* 0x004fe80000100800 */
[----:B------:R-:W-:Y:S04]  /*da70*/  STL [R1+0x3008], R106 ;  /* 0x0030086a01007387 */ /* 0x000fe80000100800 */
[----:B------:R-:W-:Y:S04]  /*da80*/  STL [R1+0x2fd0], R78 ;  /* 0x002fd04e01007387 */ /* 0x000fe80000100800 */
[----:B------:R-:W-:Y:S04]  /*da90*/  STL [R1+0x3014], R112 ;  /* 0x0030147001007387 */ /* 0x000fe80000100800 */
[----:B------:R-:W-:Y:S04]  /*daa0*/  STL [R1+0x3010], R110 ;  /* 0x0030106e01007387 */ /* 0x000fe80000100800 */
[----:B------:R2:W-:Y:S04]  /*dab0*/  STL [R1+0x3018], R114 ;  /* 0x0030187201007387 */ /* 0x0005e80000100800 */
[----:B------:R3:W-:Y:S04]  /*dac0*/  STL [R1+0x300c], R108 ;  /* 0x00300c6c01007387 */ /* 0x0007e80000100800 */
[----:B------:R4:W-:Y:S04]  /*dad0*/  STL [R1+0x3004], R104 ;  /* 0x0030046801007387 */ /* 0x0009e80000100800 */
[----:B------:R4:W-:Y:S04]  /*dae0*/  STL [R1+0x2ff4], R96 ;  /* 0x002ff46001007387 */ /* 0x0009e80000100800 */
[----:B------:R4:W-:Y:S04]  /*daf0*/  STL [R1+0x2ff0], R94 ;  /* 0x002ff05e01007387 */ /* 0x0009e80000100800 */
[----:B------:R4:W-:Y:S04]  /*db00*/  STL [R1+0x2fec], R92 ;  /* 0x002fec5c01007387 */ /* 0x0009e80000100800 */
[----:B------:R-:W4:Y:S04]  /*db10*/  LDL.128 R52, [R1+0x310] ;  /* 0x0003100001347983 */ /* 0x000f280000100c00 */
[----:B------:R4:W-:Y:S04]  /*db20*/  STL [R1+0x2fcc], R76 ;  /* 0x002fcc4c01007387 */ /* 0x0009e80000100800 */
[----:B0-----:R-:W4:Y:S04]  /*db30*/  LDL.LU R130, [R1+0x3038] ;  /* 0x0030380001827983 */ /* 0x001f280000300800 */
[----:B-1----:R-:W4:Y:S04]  /*db40*/  LDL.LU R128, [R1+0x3034] ;  /* 0x0030340001807983 */ /* 0x002f280000300800 */
[----:B------:R-:W4:Y:S04]  /*db50*/  LDL.LU R126, [R1+0x3030] ;  /* 0x00303000017e7983 */ /* 0x000f280000300800 */
[----:B------:R-:W4:Y:S04]  /*db60*/  LDL.LU R124, [R1+0x302c] ;  /* 0x00302c00017c7983 */ /* 0x000f280000300800 */
[----:B------:R-:W4:Y:S04]  /*db70*/  LDL.LU R122, [R1+0x3028] ;  /* 0x00302800017a7983 */ /* 0x000f280000300800 */
[----:B------:R-:W4:Y:S04]  /*db80*/  LDL.LU R120, [R1+0x3024] ;  /* 0x0030240001787983 */ /* 0x000f280000300800 */
[----:B------:R-:W4:Y:S04]  /*db90*/  LDL.LU R118, [R1+0x3020] ;  /* 0x0030200001767983 */ /* 0x000f280000300800 */
[----:B------:R-:W4:Y:S04]  /*dba0*/  LDL.LU R116, [R1+0x301c] ;  /* 0x00301c0001747983 */ /* 0x000f280000300800 */
[----:B--2---:R-:W2:Y:S04]  /*dbb0*/  LDL.LU R114, [R1+0x3018] ;  /* 0x0030180001727983 */ /* 0x004ea80000300800 */
[----:B------:R-:W2:Y:S04]  /*dbc0*/  LDL.LU R112, [R1+0x3014] ;  /* 0x0030140001707983 */ /* 0x000ea80000300800 */
[----:B------:R-:W2:Y:S04]  /*dbd0*/  LDL.LU R110, [R1+0x3010] ;  /* 0x00301000016e7983 */ /* 0x000ea80000300800 */
[----:B---3--:R-:W3:Y:S04]  /*dbe0*/  LDL.LU R108, [R1+0x300c] ;  /* 0x00300c00016c7983 */ /* 0x008ee80000300800 */
[----:B------:R-:W3:Y:S04]  /*dbf0*/  LDL.LU R106, [R1+0x3008] ;  /* 0x00300800016a7983 */ /* 0x000ee80000300800 */
[----:B----4-:R-:W4:Y:S04]  /*dc00*/  LDL.LU R104, [R1+0x3004] ;  /* 0x0030040001687983 */ /* 0x010f280000300800 */
        /* <DEDUP_REMOVED lines=13> */
[----:B------:R0:W-:Y:S04]  /*dce0*/  STL.128 [R1+0x2fb0], R68 ;  /* 0x002fb04401007387 */ /* 0x0001e80000100c00 */
[----:B------:R1:W-:Y:S04]  /*dcf0*/  STL.128 [R1+0x2fa0], R64 ;  /* 0x002fa04001007387 */ /* 0x0003e80000100c00 */
[----:B------:R1:W-:Y:S04]  /*dd00*/  STL.128 [R1+0x2f90], R60 ;  /* 0x002f903c01007387 */ /* 0x0003e80000100c00 */
[----:B------:R1:W-:Y:S04]  /*dd10*/  STL.128 [R1+0x2f80], R56 ;  /* 0x002f803801007387 */ /* 0x0003e80000100c00 */
[----:B------:R-:W4:Y:S04]  /*dd20*/  LDL.LU R76, [R1+0x2fcc] ;  /* 0x002fcc00014c7983 */ /* 0x000f280000300800 */
[----:B------:R-:W4:Y:S04]  /*dd30*/  LDL R226, [R1+0x324] ;  /* 0x0003240001e27983 */ /* 0x000f280000100800 */
[----:B0-----:R-:W4:Y:S04]  /*dd40*/  LDL.LU.128 R68, [R1+0x2fb0] ;  /* 0x002fb00001447983 */ /* 0x001f280000300c00 */
[----:B-1----:R-:W4:Y:S04]  /*dd50*/  LDL.LU.128 R64, [R1+0x2fa0] ;  /* 0x002fa00001407983 */ /* 0x002f280000300c00 */
[----:B------:R-:W4:Y:S04]  /*dd60*/  LDL.LU.128 R60, [R1+0x2f90] ;  /* 0x002f9000013c7983 */ /* 0x000f280000300c00 */
[----:B------:R-:W4:Y:S04]  /*dd70*/  LDL.LU.128 R56, [R1+0x2f80] ;  /* 0x002f800001387983 */ /* 0x000f280000300c00 */
[----:B------:R0:W-:Y:S04]  /*dd80*/  STL [R1+0x2fc8], R74 ;  /* 0x002fc84a01007387 */ /* 0x0001e80000100800 */
[----:B------:R1:W-:Y:S04]  /*dd90*/  STL.64 [R1+0x2fc0], R72 ;  /* 0x002fc04801007387 */ /* 0x0003e80000100a00 */
[----:B------:R-:W-:Y:S04]  /*dda0*/  STL.64 [R1+0x2ef8], R20 ;  /* 0x002ef81401007387 */ /* 0x000fe80000100a00 */
[----:B0-----:R-:W4:Y:S04]  /*ddb0*/  LDL.LU R74, [R1+0x2fc8] ;  /* 0x002fc800014a7983 */ /* 0x001f280000300800 */
[----:B-1----:R-:W4:Y:S01]  /*ddc0*/  LDL.LU.64 R72, [R1+0x2fc0] ;  /* 0x002fc00001487983 */ /* 0x002f220000300a00 */
[----:B------:R-:W-:-:S02]  /*ddd0*/  IMAD.MOV.U32 R39, RZ, RZ, R83 ;  /* 0x000000ffff277224 */ /* 0x000fc400078e0053 */
[----:B------:R-:W-:Y:S01]  /*dde0*/  IMAD.MOV.U32 R43, RZ, RZ, R87 ;  /* 0x000000ffff2b7224 */ /* 0x000fe200078e0057 */
[----:B------:R-:W-:Y:S01]  /*ddf0*/  STL.64 [R1+0x2ef0], R16 ;  /* 0x002ef01001007387 */ /* 0x000fe20000100a00 */
[----:B------:R-:W-:Y:S02]  /*de00*/  IMAD.MOV.U32 R45, RZ, RZ, R89 ;  /* 0x000000ffff2d7224 */ /* 0x000fe400078e0059 */
[----:B------:R-:W-:Y:S01]  /*de10*/  IMAD.MOV.U32 R47, RZ, RZ, R91 ;  /* 0x000000ffff2f7224 */ /* 0x000fe200078e005b */
[----:B------:R-:W-:Y:S01]  /*de20*/  STL [R1+0x2ee8], R15 ;  /* 0x002ee80f01007387 */ /* 0x000fe20000100800 */
[----:B------:R-:W-:Y:S02]  /*de30*/  IMAD.MOV.U32 R49, RZ, RZ, R93 ;  /* 0x000000ffff317224 */ /* 0x000fe400078e005d */
[----:B------:R-:W-:Y:S01]  /*de40*/  IMAD.MOV.U32 R51, RZ, RZ, R95 ;  /* 0x000000ffff337224 */ /* 0x000fe200078e005f */
        /* <DEDUP_REMOVED lines=17> */
[----:B------:R1:W-:Y:S04]  /*df60*/  STL.64 [R1+0x3160], R180 ;  /* 0x003160b401007387 */ /* 0x0003e80000100a00 */
[----:B------:R1:W-:Y:S04]  /*df70*/  STL.128 [R1+0x3150], R176 ;  /* 0x003150b001007387 */ /* 0x0003e80000100c00 */
[----:B------:R1:W-:Y:S04]  /*df80*/  STL.128 [R1+0x3140], R172 ;  /* 0x003140ac01007387 */ /* 0x0003e80000100c00 */
[----:B------:R2:W-:Y:S04]  /*df90*/  STL.128 [R1+0x3130], R168 ;  /* 0x003130a801007387 */ /* 0x0005e80000100c00 */
[----:B------:R2:W-:Y:S04]  /*dfa0*/  STL.128 [R1+0x3120], R164 ;  /* 0x003120a401007387 */ /* 0x0005e80000100c00 */
[----:B------:R2:W-:Y:S04]  /*dfb0*/  STL.128 [R1+0x3110], R160 ;  /* 0x003110a001007387 */ /* 0x0005e80000100c00 */
[----:B------:R2:W-:Y:S04]  /*dfc0*/  STL.128 [R1+0x3100], R156 ;  /* 0x0031009c01007387 */ /* 0x0005e80000100c00 */
[----:B------:R2:W-:Y:S04]  /*dfd0*/  STL.128 [R1+0x30f0], R152 ;  /* 0x0030f09801007387 */ /* 0x0005e80000100c00 */
[----:B------:R2:W-:Y:S04]  /*dfe0*/  STL [R1+0x30e0], R150 ;  /* 0x0030e09601007387 */ /* 0x0005e80000100800 */
[----:B------:R2:W-:Y:S04]  /*dff0*/  STL [R1+0x30dc], R148 ;  /* 0x0030dc9401007387 */ /* 0x0005e80000100800 */
[----:B------:R2:W-:Y:S04]  /*e000*/  STL [R1+0x30d8], R146 ;  /* 0x0030d89201007387 */ /* 0x0005e80000100800 */
[----:B------:R2:W-:Y:S04]  /*e010*/  STL [R1+0x30d4], R144 ;  /* 0x0030d49001007387 */ /* 0x0005e80000100800 */
[----:B------:R2:W-:Y:S01]  /*e020*/  STL [R1+0x30d0], R142 ;  /* 0x0030d08e01007387 */ /* 0x0005e20000100800 */
[----:B------:R-:W-:-:S02]  /*e030*/  IMAD.MOV.U32 R197, RZ, RZ, R52 ;  /* 0x000000ffffc57224 */ /* 0x000fc400078e0034 */
[----:B0-----:R-:W-:Y:S01]  /*e040*/  IMAD.MOV.U32 R196, RZ, RZ, R53 ;  /* 0x000000ffffc47224 */ /* 0x001fe200078e0035 */
[----:B------:R0:W-:Y:S01]  /*e050*/  STL [R1+0x30cc], R140 ;  /* 0x0030cc8c01007387 */ /* 0x0001e20000100800 */
[----:B------:R-:W-:Y:S02]  /*e060*/  IMAD.MOV.U32 R195, RZ, RZ, R54 ;  /* 0x000000ffffc37224 */ /* 0x000fe400078e0036 */
[----:B------:R-:W-:Y:S01]  /*e070*/  IMAD.MOV.U32 R75, RZ, RZ, R55 ;  /* 0x000000ffff4b7224 */ /* 0x000fe200078e0037 */
[----:B------:R0:W-:Y:S04]  /*e080*/  STL [R1+0x30c8], R138 ;  /* 0x0030c88a01007387 */ /* 0x0001e80000100800 */
[----:B------:R0:W-:Y:S04]  /*e090*/  STL [R1+0x30c4], R136 ;  /* 0x0030c48801007387 */ /* 0x0001e80000100800 */
[----:B------:R0:W-:Y:S04]  /*e0a0*/  STL [R1+0x30c0], R134 ;  /* 0x0030c08601007387 */ /* 0x0001e80000100800 */
[----:B------:R0:W-:Y:S04]  /*e0b0*/  STL [R1+0x30bc], R132 ;  /* 0x0030bc8401007387 */ /* 0x0001e80000100800 */
[----:B------:R3:W-:Y:S04]  /*e0c0*/  STL.128 [R1+0x2f60], R48 ;  /* 0x002f603001007387 */ /* 0x0007e80000100c00 */
[----:B------:R3:W-:Y:S04]  /*e0d0*/  STL.128 [R1+0x2f50], R44 ;  /* 0x002f502c01007387 */ /* 0x0007e80000100c00 */
[----:B------:R3:W-:Y:S04]  /*e0e0*/  STL.128 [R1+0x2f40], R40 ;  /* 0x002f402801007387 */ /* 0x0007e80000100c00 */
[----:B------:R3:W-:Y:S04]  /*e0f0*/  STL.128 [R1+0x2f30], R36 ;  /* 0x002f302401007387 */ /* 0x0007e80000100c00 */
[----:B------:R3:W-:Y:S04]  /*e100*/  STL.128 [R1+0x2f20], R32 ;  /* 0x002f202001007387 */ /* 0x0007e80000100c00 */
[----:B------:R3:W-:Y:S04]  /*e110*/  STL.128 [R1+0x2f10], R28 ;  /* 0x002f101c01007387 */ /* 0x0007e80000100c00 */
[----:B------:R3:W-:Y:S04]  /*e120*/  STL.128 [R1+0x2f00], R24 ;  /* 0x002f001801007387 */ /* 0x0007e80000100c00 */
[----:B------:R3:W-:Y:S04]  /*e130*/  STL.64 [R1+0x2ee0], R12 ;  /* 0x002ee00c01007387 */ /* 0x0007e80000100a00 */
[----:B------:R3:W-:Y:S04]  /*e140*/  STL.128 [R1+0x2ed0], R8 ;  /* 0x002ed00801007387 */ /* 0x0007e80000100c00 */
[----:B------:R3:W-:Y:S04]  /*e150*/  STL.128 [R1+0x2ec0], R4 ;  /* 0x002ec00401007387 */ /* 0x0007e80000100c00 */
[----:B------:R-:W-:Y:S04]  /*e160*/  STL [R1+0xb78], R2 ;  /* 0x000b780201007387 */ /* 0x000fe80000100800 */
[----:B------:R-:W-:Y:S04]  /*e170*/  STL [R1+0xb74], R3 ;  /* 0x000b740301007387 */ /* 0x000fe80000100800 */
[----:B-1----:R-:W4:Y:S04]  /*e180*/  LDL.LU R218, [R1+0x32b8] ;  /* 0x0032b80001da7983 */ /* 0x002f280000300800 */
        /* <DEDUP_REMOVED lines=15> */
[----:B------:R-:W4:Y:S04]  /*e280*/  LDL.LU.64 R180, [R1+0x3160] ;  /* 0x0031600001b47983 */ /* 0x000f280000300a00 */
[----:B------:R-:W4:Y:S04]  /*e290*/  LDL.LU.128 R176, [R1+0x3150] ;  /* 0x0031500001b07983 */ /* 0x000f280000300c00 */
[----:B------:R-:W4:Y:S04]  /*e2a0*/  LDL.LU.128 R172, [R1+0x3140] ;  /* 0x0031400001ac7983 */ /* 0x000f280000300c00 */
[----:B--2---:R-:W2:Y:S04]  /*e2b0*/  LDL.LU.128 R168, [R1+0x3130] ;  /* 0x0031300001a87983 */ /* 0x004ea80000300c00 */
[----:B------:R-:W2:Y:S04]  /*e2c0*/  LDL.LU.128 R164, [R1+0x3120] ;  /* 0x0031200001a47983 */ /* 0x000ea80000300c00 */
[----:B------:R-:W2:Y:S04]  /*e2d0*/  LDL.LU.128 R160, [R1+0x3110] ;  /* 0x0031100001a07983 */ /* 0x000ea80000300c00 */
[----:B------:R-:W2:Y:S04]  /*e2e0*/  LDL.LU.128 R156, [R1+0x3100] ;  /* 0x00310000019c7983 */ /* 0x000ea80000300c00 */
[----:B------:R-:W2:Y:S04]  /*e2f0*/  LDL.LU.128 R152, [R1+0x30f0] ;  /* 0x0030f00001987983 */ /* 0x000ea80000300c00 */
[----:B------:R-:W2:Y:S04]  /*e300*/  LDL.LU R150, [R1+0x30e0] ;  /* 0x0030e00001967983 */ /* 0x000ea80000300800 */
[----:B------:R-:W2:Y:S04]  /*e310*/  LDL.LU R148, [R1+0x30dc] ;  /* 0x0030dc0001947983 */ /* 0x000ea80000300800 */
[----:B------:R-:W2:Y:S04]  /*e320*/  LDL.LU R146, [R1+0x30d8] ;  /* 0x0030d80001927983 */ /* 0x000ea80000300800 */
[----:B------:R-:W2:Y:S04]  /*e330*/  LDL.LU R144, [R1+0x30d4] ;  /* 0x0030d40001907983 */ /* 0x000ea80000300800 */
[----:B------:R-:W2:Y:S04]  /*e340*/  LDL.LU R142, [R1+0x30d0] ;  /* 0x0030d000018e7983 */ /* 0x000ea80000300800 */
[----:B0-----:R-:W2:Y:S04]  /*e350*/  LDL.LU R140, [R1+0x30cc] ;  /* 0x0030cc00018c7983 */ /* 0x001ea80000300800 */
[----:B------:R-:W2:Y:S04]  /*e360*/  LDL.LU R138, [R1+0x30c8] ;  /* 0x0030c800018a7983 */ /* 0x000ea80000300800 */
[----:B------:R-:W2:Y:S04]  /*e370*/  LDL.LU R136, [R1+0x30c4] ;  /* 0x0030c40001887983 */ /* 0x000ea80000300800 */
[----:B------:R-:W2:Y:S04]  /*e380*/  LDL.LU R134, [R1+0x30c0] ;  /* 0x0030c00001867983 */ /* 0x000ea80000300800 */
[----:B------:R-:W2:Y:S04]  /*e390*/  LDL.LU R132, [R1+0x30bc] ;  /* 0x0030bc0001847983 */ /* 0x000ea80000300800 */
[----:B------:R-:W2:Y:S04]  /*e3a0*/  LDL.LU.128 R52, [R1+0x2f70] ;  /* 0x002f700001347983 */ /* 0x000ea80000300c00 */
[----:B---3--:R-:W3:Y:S04]  /*e3b0*/  LDL.LU.128 R48, [R1+0x2f60] ;  /* 0x002f600001307983 */ /* 0x008ee80000300c00 */
[----:B------:R-:W3:Y:S04]  /*e3c0*/  LDL.LU.128 R44, [R1+0x2f50] ;  /* 0x002f5000012c7983 */ /* 0x000ee80000300c00 */
[----:B------:R-:W3:Y:S04]  /*e3d0*/  LDL.LU.128 R40, [R1+0x2f40] ;  /* 0x002f400001287983 */ /* 0x000ee80000300c00 */
[----:B------:R-:W3:Y:S04]  /*e3e0*/  LDL.LU.128 R36, [R1+0x2f30] ;  /* 0x002f300001247983 */ /* 0x000ee80000300c00 */
[----:B------:R-:W3:Y:S04]  /*e3f0*/  LDL.LU.128 R32, [R1+0x2f20] ;  /* 0x002f200001207983 */ /* 0x000ee80000300c00 */
[----:B------:R-:W3:Y:S04]  /*e400*/  LDL.LU.128 R28, [R1+0x2f10] ;  /* 0x002f1000011c7983 */ /* 0x000ee80000300c00 */
[----:B------:R-:W3:Y:S04]  /*e410*/  LDL.LU.128 R24, [R1+0x2f00] ;  /* 0x002f000001187983 */ /* 0x000ee80000300c00 */
[----:B------:R-:W3:Y:S04]  /*e420*/  LDL.LU.64 R20, [R1+0x2ef8] ;  /* 0x002ef80001147983 */ /* 0x000ee80000300a00 */
[----:B------:R-:W3:Y:S04]  /*e430*/  LDL.LU.64 R16, [R1+0x2ef0] ;  /* 0x002ef00001107983 */ /* 0x000ee80000300a00 */
[----:B------:R-:W3:Y:S04]  /*e440*/  LDL.LU R15, [R1+0x2ee8] ;  /* 0x002ee800010f7983 */ /* 0x000ee80000300800 */
[----:B------:R-:W3:Y:S04]  /*e450*/  LDL.LU.64 R12, [R1+0x2ee0] ;  /* 0x002ee000010c7983 */ /* 0x000ee80000300a00 */
[----:B------:R-:W3:Y:S04]  /*e460*/  LDL.LU.128 R8, [R1+0x2ed0] ;  /* 0x002ed00001087983 */ /* 0x000ee80000300c00 */
[----:B------:R-:W3:Y:S04]  /*e470*/  LDL.LU.128 R4, [R1+0x2ec0] ;  /* 0x002ec00001047983 */ /* 0x000ee80000300c00 */
        /* <DEDUP_REMOVED lines=13> */
[----:B----4-:R-:W-:Y:S04]  /*e550*/  STL [R1+0x2e88], R104 ;  /* 0x002e886801007387 */ /* 0x010fe80000100800 */
        /* <DEDUP_REMOVED lines=20> */
[----:B------:R0:W-:Y:S04]  /*e6a0*/  STL.128 [R1+0x2e00], R56 ;  /* 0x002e003801007387 */ /* 0x0001e80000100c00 */
[----:B------:R-:W4:Y:S04]  /*e6b0*/  LDL R220, [R1+0x330] ;  /* 0x0003300001dc7983 */ /* 0x000f280000100800 */
[----:B------:R-:W4:Y:S04]  /*e6c0*/  LDL R222, [R1+0x334] ;  /* 0x0003340001de7983 */ /* 0x000f280000100800 */
[----:B------:R-:W4:Y:S04]  /*e6d0*/  LDL R224, [R1+0x338] ;  /* 0x0003380001e07983 */ /* 0x000f280000100800 */
[----:B0-----:R-:W4:Y:S04]  /*e6e0*/  LDL.128 R56, [R1+0x320] ;  /* 0x0003200001387983 */ /* 0x001f280000100c00 */
[----:B------:R-:W4:Y:S04]  /*e6f0*/  LDL.LU.128 R68, [R1+0x2e30] ;  /* 0x002e300001447983 */ /* 0x000f280000300c00 */
[----:B------:R-:W4:Y:S04]  /*e700*/  LDL.LU.128 R64, [R1+0x2e20] ;  /* 0x002e200001407983 */ /* 0x000f280000300c00 */
[----:B------:R-:W4:Y:S04]  /*e710*/  LDL.LU.128 R60, [R1+0x2e10] ;  /* 0x002e1000013c7983 */ /* 0x000f280000300c00 */
[----:B------:R-:W4:Y:S04]  /*e720*/  LDL.LU R130, [R1+0x2ebc] ;  /* 0x002ebc0001827983 */ /* 0x000f280000300800 */
[----:B------:R-:W4:Y:S04]  /*e730*/  LDL.LU R128, [R1+0x2eb8] ;  /* 0x002eb80001807983 */ /* 0x000f280000300800 */
[----:B------:R-:W4:Y:S04]  /*e740*/  LDL.LU R126, [R1+0x2eb4] ;  /* 0x002eb400017e7983 */ /* 0x000f280000300800 */
[----:B------:R-:W4:Y:S04]  /*e750*/  LDL.LU R124, [R1+0x2eb0] ;  /* 0x002eb000017c7983 */ /* 0x000f280000300800 */
[----:B------:R-:W4:Y:S04]  /*e760*/  LDL.LU R122, [R1+0x2eac] ;  /* 0x002eac00017a7983 */ /* 0x000f280000300800 */
[----:B------:R0:W-:Y:S04]  /*e770*/  STL.128 [R1+0x2e40], R72 ;  /* 0x002e404801007387 */ /* 0x0001e80000100c00 */
[----:B------:R-:W4:Y:S04]  /*e780*/  LDL.LU R120, [R1+0x2ea8] ;  /* 0x002ea80001787983 */ /* 0x000f280000300800 */
[----:B------:R-:W-:Y:S04]  /*e790*/  STL [R1+0x374], R194 ;  /* 0x000374c201007387 */ /* 0x000fe80000100800 */
[----:B------:R-:W-:Y:S04]  /*e7a0*/  STL [R1+0x33c], R214 ;  /* 0x00033cd601007387 */ /* 0x000fe80000100800 */
[----:B0-----:R-:W4:Y:S04]  /*e7b0*/  LDL.LU.128 R72, [R1+0x2e40] ;  /* 0x002e400001487983 */ /* 0x001f280000300c00 */
        /* <DEDUP_REMOVED lines=9> */
[----:B--2---:R0:W-:Y:S04]  /*e850*/  STL.128 [R1+0x2df0], R52 ;  /* 0x002df03401007387 */ /* 0x0041e80000100c00 */
[----:B---3--:R1:W-:Y:S04]  /*e860*/  STL.128 [R1+0x2de0], R48 ;  /* 0x002de03001007387 */ /* 0x0083e80000100c00 */
[----:B------:R2:W-:Y:S04]  /*e870*/  STL.128 [R1+0x2dd0], R44 ;  /* 0x002dd02c01007387 */ /* 0x0005e80000100c00 */
[----:B------:R3:W-:Y:S04]  /*e880*/  STL.128 [R1+0x2dc0], R40 ;  /* 0x002dc02801007387 */ /* 0x0007e80000100c00 */
[----:B------:R3:W-:Y:S04]  /*e890*/  STL.128 [R1+0x2db0], R36 ;  /* 0x002db02401007387 */ /* 0x0007e80000100c00 */
[----:B------:R3:W-:Y:S04]  /*e8a0*/  STL.128 [R1+0x2da0], R32 ;  /* 0x002da02001007387 */ /* 0x0007e80000100c00 */
[----:B------:R3:W-:Y:S04]  /*e8b0*/  STL.128 [R1+0x2d90], R28 ;  /* 0x002d901c01007387 */ /* 0x0007e80000100c00 */
[----:B------:R3:W-:Y:S04]  /*e8c0*/  STL.128 [R1+0x2d80], R24 ;  /* 0x002d801801007387 */ /* 0x0007e80000100c00 */
[----:B------:R3:W-:Y:S04]  /*e8d0*/  STL.64 [R1+0x2d78], R20 ;  /* 0x002d781401007387 */ /* 0x0007e80000100a00 */
[----:B------:R3:W-:Y:S04]  /*e8e0*/  STL.64 [R1+0x2d70], R16 ;  /* 0x002d701001007387 */ /* 0x0007e80000100a00 */
[----:B------:R3:W-:Y:S04]  /*e8f0*/  STL [R1+0x2d68], R15 ;  /* 0x002d680f01007387 */ /* 0x0007e80000100800 */
[----:B------:R3:W-:Y:S04]  /*e900*/  STL.64 [R1+0x2d60], R12 ;  /* 0x002d600c01007387 */ /* 0x0007e80000100a00 */
[----:B------:R3:W-:Y:S04]  /*e910*/  STL.128 [R1+0x2d50], R8 ;  /* 0x002d500801007387 */ /* 0x0007e80000100c00 */
[----:B------:R3:W-:Y:S04]  /*e920*/  STL.128 [R1+0x2d40], R4 ;  /* 0x002d400401007387 */ /* 0x0007e80000100c00 */
        /* <DEDUP_REMOVED lines=13> */
[----:B0-----:R-:W4:Y:S04]  /*ea00*/  LDL.LU.128 R52, [R1+0x2df0] ;  /* 0x002df00001347983 */ /* 0x001f280000300c00 */
[----:B-1----:R-:W4:Y:S04]  /*ea10*/  LDL.LU.128 R48, [R1+0x2de0] ;  /* 0x002de00001307983 */ /* 0x002f280000300c00 */
[----:B--2---:R-:W2:Y:S04]  /*ea20*/  LDL.LU.128 R44, [R1+0x2dd0] ;  /* 0x002dd000012c7983 */ /* 0x004ea80000300c00 */
[----:B---3--:R-:W3:Y:S04]  /*ea30*/  LDL.LU.128 R40, [R1+0x2dc0] ;  /* 0x002dc00001287983 */ /* 0x008ee80000300c00 */
        /* <DEDUP_REMOVED lines=10> */
[----:B----4-:R-:W-:Y:S04]  /*eae0*/  STL [R1+0x330], R220 ;  /* 0x000330dc01007387 */ /* 0x010fe80000100800 */
[----:B------:R-:W-:Y:S04]  /*eaf0*/  STL [R1+0x334], R222 ;  /* 0x000334de01007387 */ /* 0x000fe80000100800 */
[----:B------:R-:W-:Y:S01]  /*eb00*/  STL [R1+0x338], R224 ;  /* 0x000338e001007387 */ /* 0x000fe20000100800 */
[----:B------:R-:W-:-:S03]  /*eb10*/  IMAD.MOV.U32 R194, RZ, RZ, R56 ;  /* 0x000000ffffc27224 */ /* 0x000fc600078e0038 */
[----:B------:R0:W-:Y:S01]  /*eb20*/  STL.64 [R1+0x538], R58 ;  /* 0x0005383a01007387 */ /* 0x0001e20000100a00 */
[----:B------:R-:W-:-:S03]  /*eb30*/  IMAD.MOV.U32 R77, RZ, RZ, R57 ;  /* 0x000000ffff4d7224 */ /* 0x000fc600078e0039 */
[----:B------:R-:W-:Y:S04]  /*eb40*/  STL.128 [R1+0x2ca0], R68 ;  /* 0x002ca04401007387 */ /* 0x000fe80000100c00 */
[----:B------:R-:W-:Y:S04]  /*eb50*/  STL.128 [R1+0x2c90], R64 ;  /* 0x002c904001007387 */ /* 0x000fe80000100c00 */
[----:B------:R1:W-:Y:S04]  /*eb60*/  STL.128 [R1+0x2c80], R60 ;  /* 0x002c803c01007387 */ /* 0x0003e80000100c00 */
[----:B0-----:R-:W4:Y:S04]  /*eb70*/  LDL.LU.128 R56, [R1+0x2e00] ;  /* 0x002e000001387983 */ /* 0x001f280000300c00 */
[----:B------:R-:W4:Y:S04]  /*eb80*/  LDL.LU R79, [R1+0x53c] ;  /* 0x00053c00014f7983 */ /* 0x000f280000300800 */
[----:B------:R0:W-:Y:S04]  /*eb90*/  STL [R1+0x2d34], R130 ;  /* 0x002d348201007387 */ /* 0x0001e80000100800 */
[----:B------:R0:W-:Y:S04]  /*eba0*/  STL [R1+0x2d30], R128 ;  /* 0x002d308001007387 */ /* 0x0001e80000100800 */
[----:B------:R0:W-:Y:S04]  /*ebb0*/  STL [R1+0x2d2c], R126 ;  /* 0x002d2c7e01007387 */ /* 0x0001e80000100800 */
[----:B------:R0:W-:Y:S04]  /*ebc0*/  STL [R1+0x2d28], R124 ;  /* 0x002d287c01007387 */ /* 0x0001e80000100800 */
[----:B------:R0:W-:Y:S04]  /*ebd0*/  STL [R1+0x2d24], R122 ;  /* 0x002d247a01007387 */ /* 0x0001e80000100800 */
[----:B-1----:R-:W4:Y:S04]  /*ebe0*/  LDL.128 R60, [R1+0x330] ;  /* 0x00033000013c7983 */ /* 0x002f280000100c00 */
[----:B------:R-:W4:Y:S04]  /*ebf0*/  LDL.LU.128 R68, [R1+0x2ca0] ;  /* 0x002ca00001447983 */ /* 0x000f280000300c00 */
[----:B------:R-:W4:Y:S04]  /*ec00*/  LDL.LU.128 R64, [R1+0x2c90] ;  /* 0x002c900001407983 */ /* 0x000f280000300c00 */
[----:B------:R1:W-:Y:S04]  /*ec10*/  STL [R1+0x2d20], R120 ;  /* 0x002d207801007387 */ /* 0x0003e80000100800 */
[----:B0-----:R-:W4:Y:S04]  /*ec20*/  LDL.LU R130, [R1+0x2d34] ;  /* 0x002d340001827983 */ /* 0x001f280000300800 */
[----:B------:R-:W4:Y:S04]  /*ec30*/  LDL.LU R128, [R1+0x2d30] ;  /* 0x002d300001807983 */ /* 0x000f280000300800 */
[----:B------:R-:W4:Y:S04]  /*ec40*/  LDL.LU R126, [R1+0x2d2c] ;  /* 0x002d2c00017e7983 */ /* 0x000f280000300800 */
[----:B------:R-:W4:Y:S04]  /*ec50*/  LDL.LU R124, [R1+0x2d28] ;  /* 0x002d2800017c7983 */ /* 0x000f280000300800 */
[----:B------:R-:W4:Y:S04]  /*ec60*/  LDL.LU R122, [R1+0x2d24] ;  /* 0x002d2400017a7983 */ /* 0x000f280000300800 */
[----:B------:R0:W-:Y:S04]  /*ec70*/  STL.128 [R1+0x2cb0], R72 ;  /* 0x002cb04801007387 */ /* 0x0001e80000100c00 */
[----:B-1----:R-:W4:Y:S01]  /*ec80*/  LDL.LU R120, [R1+0x2d20] ;  /* 0x002d200001787983 */ /* 0x002f220000300800 */
[----:B------:R-:W-:-:S03]  /*ec90*/  IMAD.MOV.U32 R223, RZ, RZ, R81 ;  /* 0x000000ffffdf7224 */ /* 0x000fc600078e0051 */
[----:B------:R-:W-:Y:S04]  /*eca0*/  STL [R1+0x370], R190 ;  /* 0x000370be01007387 */ /* 0x000fe80000100800 */
[----:B------:R-:W-:Y:S04]  /*ecb0*/  STL [R1+0x340], R216 ;  /* 0x000340d801007387 */ /* 0x000fe80000100800 */
[----:B0-----:R-:W4:Y:S04]  /*ecc0*/  LDL.LU.128 R72, [R1+0x2cb0] ;  /* 0x002cb00001487983 */ /* 0x001f280000300c00 */
        /* <DEDUP_REMOVED lines=23> */
[----:B0-----:R-:W4:Y:S04]  /*ee40*/  LDL.LU R118, [R1+0x2d1c] ;  /* 0x002d1c0001767983 */ /* 0x001f280000300800 */
[----:B-1----:R-:W4:Y:S04]  /*ee50*/  LDL.LU R116, [R1+0x2d18] ;  /* 0x002d180001747983 */ /* 0x002f280000300800 */
[----:B------:R-:W-:Y:S04]  /*ee60*/  STL.128 [R1+0x2c60], R52 ;  /* 0x002c603401007387 */ /* 0x000fe80000100c00 */
[----:B------:R-:W-:Y:S04]  /*ee70*/  STL.128 [R1+0x2c50], R48 ;  /* 0x002c503001007387 */ /* 0x000fe80000100c00 */
[----:B--2---:R-:W-:Y:S04]  /*ee80*/  STL.128 [R1+0x2c40], R44 ;  /* 0x002c402c01007387 */ /* 0x004fe80000100c00 */
[----:B---3--:R-:W-:Y:S04]  /*ee90*/  STL.128 [R1+0x2c30], R40 ;  /* 0x002c302801007387 */ /* 0x008fe80000100c00 */
[----:B------:R-:W-:Y:S04]  /*eea0*/  STL.128 [R1+0x2c20], R36 ;  /* 0x002c202401007387 */ /* 0x000fe80000100c00 */
[----:B------:R-:W-:Y:S04]  /*eeb0*/  STL.128 [R1+0x2c10], R32 ;  /* 0x002c102001007387 */ /* 0x000fe80000100c00 */
[----:B------:R-:W-:Y:S04]  /*eec0*/  STL.128 [R1+0x2c00], R28 ;  /* 0x002c001c01007387 */ /* 0x000fe80000100c00 */
[----:B------:R-:W-:Y:S04]  /*eed0*/  STL.128 [R1+0x2bf0], R24 ;  /* 0x002bf01801007387 */ /* 0x000fe80000100c00 */
[----:B------:R-:W-:Y:S04]  /*eee0*/  STL.64 [R1+0x2be8], R20 ;  /* 0x002be81401007387 */ /* 0x000fe80000100a00 */
[----:B------:R-:W-:Y:S04]  /*eef0*/  STL.64 [R1+0x2be0], R16 ;  /* 0x002be01001007387 */ /* 0x000fe80000100a00 */
[----:B------:R-:W-:Y:S04]  /*ef00*/  STL [R1+0x2bd8], R15 ;  /* 0x002bd80f01007387 */ /* 0x000fe80000100800 */
[----:B------:R-:W-:Y:S04]  /*ef10*/  STL.64 [R1+0x2bd0], R12 ;  /* 0x002bd00c01007387 */ /* 0x000fe80000100a00 */
[----:B------:R-:W-:Y:S04]  /*ef20*/  STL.128 [R1+0x2bc0], R8 ;  /* 0x002bc00801007387 */ /* 0x000fe80000100c00 */
[----:B------:R-:W-:Y:S04]  /*ef30*/  STL.128 [R1+0x2bb0], R4 ;  /* 0x002bb00401007387 */ /* 0x000fe80000100c00 */
[----:B------:R-:W2:Y:S04]  /*ef40*/  LDL.LU R114, [R1+0x2d14] ;  /* 0x002d140001727983 */ /* 0x000ea80000300800 */
[----:B------:R-:W3:Y:S04]  /*ef50*/  LDL.LU R112, [R1+0x2d10] ;  /* 0x002d100001707983 */ /* 0x000ee80000300800 */
        /* <DEDUP_REMOVED lines=13> */
[----:B----4-:R-:W-:Y:S04]  /*f030*/  STL.128 [R1+0x2c70], R56 ;  /* 0x002c703801007387 */ /* 0x010fe80000100c00 */
[----:B------:R0:W-:Y:S04]  /*f040*/  STL.128 [R1+0x2cc0], R76 ;  /* 0x002cc04c01007387 */ /* 0x0001e80000100c00 */
[----:B------:R-:W4:Y:S04]  /*f050*/  LDL.LU R84, [R1+0x2cd8] ;  /* 0x002cd80001547983 */ /* 0x000f280000300800 */
[----:B------:R-:W4:Y:S04]  /*f060*/  LDL.LU R82, [R1+0x2cd4] ;  /* 0x002cd40001527983 */ /* 0x000f280000300800 */
[----:B------:R-:W4:Y:S04]  /*f070*/  LDL.LU R80, [R1+0x2cd0] ;  /* 0x002cd00001507983 */ /* 0x000f280000300800 */
[----:B0-----:R-:W4:Y:S04]  /*f080*/  LDL.LU.128 R76, [R1+0x2cc0] ;  /* 0x002cc000014c7983 */ /* 0x001f280000300c00 */
[----:B------:R-:W4:Y:S01]  /*f090*/  LDL.LU.128 R56, [R1+0x2c70] ;  /* 0x002c700001387983 */ /* 0x000f220000300c00 */
[----:B------:R-:W-:-:S03]  /*f0a0*/  IMAD.MOV.U32 R190, RZ, RZ, R60 ;  /* 0x000000ffffbe7224 */ /* 0x000fc600078e003c */
[----:B------:R0:W-:Y:S01]  /*f0b0*/  STL.64 [R1+0x548], R62 ;  /* 0x0005483e01007387 */ /* 0x0001e20000100a00 */
[----:B------:R-:W-:-:S03]  /*f0c0*/  IMAD.MOV.U32 R81, RZ, RZ, R61 ;  /* 0x000000ffff517224 */ /* 0x000fc600078e003d */
[----:B------:R-:W-:Y:S04]  /*f0d0*/  STL.128 [R1+0x2b10], R68 ;  /* 0x002b104401007387 */ /* 0x000fe80000100c00 */
[----:B------:R1:W-:Y:S04]  /*f0e0*/  STL.128 [R1+0x2b00], R64 ;  /* 0x002b004001007387 */ /* 0x0003e80000100c00 */
[----:B0-----:R-:W4:Y:S04]  /*f0f0*/  LDL.LU.128 R60, [R1+0x2c80] ;  /* 0x002c8000013c7983 */ /* 0x001f280000300c00 */
[----:B------:R-:W4:Y:S04]  /*f100*/  LDL.LU.128 R52, [R1+0x2c60] ;  /* 0x002c600001347983 */ /* 0x000f280000300c00 */
[----:B------:R-:W4:Y:S04]  /*f110*/  LDL.LU.128 R48, [R1+0x2c50] ;  /* 0x002c500001307983 */ /* 0x000f280000300c00 */
[----:B------:R-:W4:Y:S04]  /*f120*/  LDL.LU.128 R44, [R1+0x2c40] ;  /* 0x002c4000012c7983 */ /* 0x000f280000300c00 */
[----:B------:R-:W4:Y:S04]  /*f130*/  LDL.LU.128 R40, [R1+0x2c30] ;  /* 0x002c300001287983 */ /* 0x000f280000300c00 */
[----:B------:R-:W4:Y:S04]  /*f140*/  LDL.LU.128 R36, [R1+0x2c20] ;  /* 0x002c200001247983 */ /* 0x000f280000300c00 */
[----:B------:R-:W4:Y:S04]  /*f150*/  LDL.LU.128 R32, [R1+0x2c10] ;  /* 0x002c100001207983 */ /* 0x000f280000300c00 */
[----:B------:R-:W4:Y:S04]  /*f160*/  LDL.LU.128 R28, [R1+0x2c00] ;  /* 0x002c0000011c7983 */ /* 0x000f280000300c00 */
[----:B------:R-:W4:Y:S04]  /*f170*/  LDL.LU.128 R24, [R1+0x2bf0] ;  /* 0x002bf00001187983 */ /* 0x000f280000300c00 */
[----:B------:R-:W4:Y:S04]  /*f180*/  LDL.LU.64 R20, [R1+0x2be8] ;  /* 0x002be80001147983 */ /* 0x000f280000300a00 */
[----:B------:R-:W4:Y:S04]  /*f190*/  LDL.LU.64 R16, [R1+0x2be0] ;  /* 0x002be00001107983 */ /* 0x000f280000300a00 */
[----:B------:R-:W4:Y:S04]  /*f1a0*/  LDL.LU R15, [R1+0x2bd8] ;  /* 0x002bd800010f7983 */ /* 0x000f280000300800 */
[----:B------:R-:W4:Y:S04]  /*f1b0*/  LDL.LU.64 R12, [R1+0x2bd0] ;  /* 0x002bd000010c7983 */ /* 0x000f280000300a00 */
[----:B------:R-:W4:Y:S04]  /*f1c0*/  LDL.LU.128 R8, [R1+0x2bc0] ;  /* 0x002bc00001087983 */ /* 0x000f280000300c00 */
[----:B------:R-:W4:Y:S04]  /*f1d0*/  LDL.LU.128 R4, [R1+0x2bb0] ;  /* 0x002bb00001047983 */ /* 0x000f280000300c00 */
        /* <DEDUP_REMOVED lines=25> */
[----:B------:R-:W-:Y:S04]  /*f370*/  STL [R1+0x380], R186 ;  /* 0x000380ba01007387 */ /* 0x000fe80000100800 */
[----:B0-----:R-:W4:Y:S04]  /*f380*/  LDL.LU R118, [R1+0x2b94] ;  /* 0x002b940001767983 */ /* 0x001f280000300800 */
[----:B-1----:R-:W4:Y:S04]  /*f390*/  LDL.LU R116, [R1+0x2b90] ;  /* 0x002b900001747983 */ /* 0x002f280000300800 */
[----:B------:R-:W4:Y:S04]  /*f3a0*/  LDL.LU R191, [R1+0x538] ;  /* 0x0005380001bf7983 */ /* 0x000f280000300800 */
[----:B------:R-:W4:Y:S04]  /*f3b0*/  LDL.LU R189, [R1+0x548] ;  /* 0x0005480001bd7983 */ /* 0x000f280000300800 */
[----:B--2---:R0:W-:Y:S04]  /*f3c0*/  STL [R1+0x2b8c], R114 ;  /* 0x002b8c7201007387 */ /* 0x0041e80000100800 */
[----:B---3--:R1:W-:Y:S04]  /*f3d0*/  STL [R1+0x2b88], R112 ;  /* 0x002b887001007387 */ /* 0x0083e80000100800 */
        /* <DEDUP_REMOVED lines=13> */
[----:B0-----:R-:W3:Y:S04]  /*f4b0*/  LDL.LU R114, [R1+0x2b8c] ;  /* 0x002b8c0001727983 */ /* 0x001ee80000300800 */
[----:B-1----:R-:W3:Y:S04]  /*f4c0*/  LDL.LU R112, [R1+0x2b88] ;  /* 0x002b880001707983 */ /* 0x002ee80000300800 */
[----:B----4-:R0:W-:Y:S04]  /*f4d0*/  STL [R1+0x2b50], R84 ;  /* 0x002b505401007387 */ /* 0x0101e80000100800 */
[----:B--2---:R-:W2:Y:S04]  /*f4e0*/  LDL.LU R110, [R1+0x2b84] ;  /* 0x002b8400016e7983 */ /* 0x004ea80000300800 */
[----:B---3--:R-:W3:Y:S04]  /*f4f0*/  LDL.LU R108, [R1+0x2b80] ;  /* 0x002b8000016c7983 */ /* 0x008ee80000300800 */
[----:B------:R-:W-:Y:S04]  /*f500*/  STL.128 [R1+0x2b30], R76 ;  /* 0x002b304c01007387 */ /* 0x000fe80000100c00 */
[----:B------:R-:W-:Y:S04]  /*f510*/  STL.128 [R1+0x2ae0], R56 ;  /* 0x002ae03801007387 */ /* 0x000fe80000100c00 */
[----:B------:R-:W4:Y:S04]  /*f520*/  LDL.LU R106, [R1+0x2b7c] ;  /* 0x002b7c00016a7983 */ /* 0x000f280000300800 */
[----:B------:R-:W4:Y:S04]  /*f530*/  LDL.LU R104, [R1+0x2b78] ;  /* 0x002b780001687983 */ /* 0x000f280000300800 */
[----:B------:R-:W4:Y:S04]  /*f540*/  LDL.LU R102, [R1+0x2b74] ;  /* 0x002b740001667983 */ /* 0x000f280000300800 */
[----:B------:R-:W4:Y:S04]  /*f550*/  LDL.LU R100, [R1+0x2b70] ;  /* 0x002b700001647983 */ /* 0x000f280000300800 */
        /* <DEDUP_REMOVED lines=15> */
[----:B------:R1:W-:Y:S04]  /*f650*/  STL.128 [R1+0x2b40], R80 ;  /* 0x002b405001007387 */ /* 0x0003e80000100c00 */
[----:B------:R-:W4:Y:S04]  /*f660*/  LDL.LU R98, [R1+0x2b6c] ;  /* 0x002b6c0001627983 */ /* 0x000f280000300800 */
[----:B------:R-:W4:Y:S04]  /*f670*/  LDL.LU R96, [R1+0x2b68] ;  /* 0x002b680001607983 */ /* 0x000f280000300800 */
[----:B------:R-:W4:Y:S04]  /*f680*/  LDL.LU R94, [R1+0x2b64] ;  /* 0x002b6400015e7983 */ /* 0x000f280000300800 */
[----:B------:R-:W4:Y:S04]  /*f690*/  LDL.LU R92, [R1+0x2b60] ;  /* 0x002b6000015c7983 */ /* 0x000f280000300800 */
[----:B------:R-:W4:Y:S01]  /*f6a0*/  LDL.LU R90, [R1+0x2b5c] ;  /* 0x002b5c00015a7983 */ /* 0x000f220000300800 */
[----:B------:R-:W-:-:S02]  /*f6b0*/  IMAD.MOV.U32 R188, RZ, RZ, R64 ;  /* 0x000000ffffbc7224 */ /* 0x000fc400078e0040 */
[----:B------:R-:W-:Y:S01]  /*f6c0*/  IMAD.MOV.U32 R85, RZ, RZ, R65 ;  /* 0x000000ffff557224 */ /* 0x000fe200078e0041 */
[----:B------:R1:W-:Y:S04]  /*f6d0*/  STL.64 [R1+0x558], R66 ;  /* 0x0005584201007387 */ /* 0x0003e80000100a00 */
[----:B------:R1:W-:Y:S04]  /*f6e0*/  STL.128 [R1+0x2970], R68 ;  /* 0x0029704401007387 */ /* 0x0003e80000100c00 */
[----:B------:R-:W4:Y:S04]  /*f6f0*/  LDL.LU R88, [R1+0x2b58] ;  /* 0x002b580001587983 */ /* 0x000f280000300800 */
[----:B------:R-:W4:Y:S04]  /*f700*/  LDL.LU R86, [R1+0x2b54] ;  /* 0x002b540001567983 */ /* 0x000f280000300800 */
[----:B0-----:R-:W4:Y:S04]  /*f710*/  LDL.LU R84, [R1+0x2b50] ;  /* 0x002b500001547983 */ /* 0x001f280000300800 */
[----:B-1----:R-:W4:Y:S04]  /*f720*/  LDL.LU.128 R80, [R1+0x2b40] ;  /* 0x002b400001507983 */ /* 0x002f280000300c00 */
        /* <DEDUP_REMOVED lines=31> */
[----:B------:R0:W-:Y:S04]  /*f920*/  STL.128 [R1+0x2980], R72 ;  /* 0x0029804801007387 */ /* 0x0001e80000100c00 */
[----:B------:R-:W4:Y:S04]  /*f930*/  LDL.LU R120, [R1+0x2a00] ;  /* 0x002a000001787983 */ /* 0x000f280000300800 */
[----:B------:R1:W-:Y:S04]  /*f940*/  STL [R1+0x29fc], R118 ;  /* 0x0029fc7601007387 */ /* 0x0003e80000100800 */
[----:B------:R3:W-:Y:S04]  /*f950*/  STL [R1+0x29f8], R116 ;  /* 0x0029f87401007387 */ /* 0x0007e80000100800 */
[----:B0-----:R-:W4:Y:S04]  /*f960*/  LDL.LU.128 R72, [R1+0x2980] ;  /* 0x0029800001487983 */ /* 0x001f280000300c00 */
[----:B------:R-:W4:Y:S04]  /*f970*/  LDL.LU R187, [R1+0x558] ;  /* 0x0005580001bb7983 */ /* 0x000f280000300800 */
[----:B------:R0:W-:Y:S04]  /*f980*/  STL [R1+0x29f4], R114 ;  /* 0x0029f47201007387 */ /* 0x0001e80000100800 */
[----:B------:R4:W-:Y:S04]  /*f990*/  STL [R1+0x29f0], R112 ;  /* 0x0029f07001007387 */ /* 0x0009e80000100800 */
[----:B-1----:R-:W4:Y:S04]  /*f9a0*/  LDL.LU R118, [R1+0x29fc] ;  /* 0x0029fc0001767983 */ /* 0x002f280000300800 */
[----:B--2---:R1:W-:Y:S04]  /*f9b0*/  STL [R1+0x29ec], R110 ;  /* 0x0029ec6e01007387 */ /* 0x0043e80000100800 */
[----:B---3--:R2:W-:Y:S04]  /*f9c0*/  STL [R1+0x29e8], R108 ;  /* 0x0029e86c01007387 */ /* 0x0085e80000100800 */
[----:B------:R-:W3:Y:S04]  /*f9d0*/  LDL.LU R116, [R1+0x29f8] ;  /* 0x0029f80001747983 */ /* 0x000ee80000300800 */
[----:B0-----:R-:W3:Y:S04]  /*f9e0*/  LDL.LU R114, [R1+0x29f4] ;  /* 0x0029f40001727983 */ /* 0x001ee80000300800 */
[----:B----4-:R0:W-:Y:S04]  /*f9f0*/  STL [R1+0x29e4], R106 ;  /* 0x0029e46a01007387 */ /* 0x0101e80000100800 */
[----:B------:R4:W-:Y:S04]  /*fa00*/  STL [R1+0x29e0], R104 ;  /* 0x0029e06801007387 */ /* 0x0009e80000100800 */
[----:B------:R4:W-:Y:S04]  /*fa10*/  STL [R1+0x29dc], R102 ;  /* 0x0029dc6601007387 */ /* 0x0009e80000100800 */
[----:B------:R4:W-:Y:S04]  /*fa20*/  STL [R1+0x29d8], R100 ;  /* 0x0029d86401007387 */ /* 0x0009e80000100800 */
[----:B------:R-:W3:Y:S04]  /*fa30*/  LDL.LU R112, [R1+0x29f0] ;  /* 0x0029f00001707983 */ /* 0x000ee80000300800 */
[----:B-1----:R-:W3:Y:S04]  /*fa40*/  LDL.LU R110, [R1+0x29ec] ;  /* 0x0029ec00016e7983 */ /* 0x002ee80000300800 */
[----:B--2---:R-:W2:Y:S04]  /*fa50*/  LDL.LU R108, [R1+0x29e8] ;  /* 0x0029e800016c7983 */ /* 0x004ea80000300800 */
[----:B0-----:R-:W3:Y:S04]  /*fa60*/  LDL.LU R106, [R1+0x29e4] ;  /* 0x0029e400016a7983 */ /* 0x001ee80000300800 */
[----:B----4-:R-:W4:Y:S04]  /*fa70*/  LDL.LU R104, [R1+0x29e0] ;  /* 0x0029e00001687983 */ /* 0x010f280000300800 */
[----:B------:R-:W2:Y:S04]  /*fa80*/  LDL.LU R102, [R1+0x29dc] ;  /* 0x0029dc0001667983 */ /* 0x000ea80000300800 */
[----:B------:R-:W3:Y:S04]  /*fa90*/  LDL.LU R100, [R1+0x29d8] ;  /* 0x0029d80001647983 */ /* 0x000ee80000300800 */
[----:B------:R-:W-:Y:S04]  /*faa0*/  STL [R1+0x364], R198 ;  /* 0x000364c601007387 */ /* 0x000fe80000100800 */
[----:B------:R-:W-:Y:S04]  /*fab0*/  STL [R1+0x368], R200 ;  /* 0x000368c801007387 */ /* 0x000fe80000100800 */
[----:B------:R0:W-:Y:S04]  /*fac0*/  STL [R1+0x29d4], R98 ;  /* 0x0029d46201007387 */ /* 0x0001e80000100800 */
[----:B------:R1:W-:Y:S04]  /*fad0*/  STL [R1+0x29d0], R96 ;  /* 0x0029d06001007387 */ /* 0x0003e80000100800 */
[----:B------:R1:W-:Y:S04]  /*fae0*/  STL [R1+0x29cc], R94 ;  /* 0x0029cc5e01007387 */ /* 0x0003e80000100800 */
[----:B------:R1:W-:Y:S04]  /*faf0*/  STL [R1+0x29c8], R92 ;  /* 0x0029c85c01007387 */ /* 0x0003e80000100800 */
[----:B------:R1:W-:Y:S04]  /*fb00*/  STL [R1+0x29c4], R90 ;  /* 0x0029c45a01007387 */ /* 0x0003e80000100800 */
[----:B0-----:R-:W4:Y:S04]  /*fb10*/  LDL.LU R98, [R1+0x29d4] ;  /* 0x0029d40001627983 */ /* 0x001f280000300800 */
[----:B-1----:R-:W2:Y:S04]  /*fb20*/  LDL.LU R96, [R1+0x29d0] ;  /* 0x0029d00001607983 */ /* 0x002ea80000300800 */
[----:B------:R0:W-:Y:S04]  /*fb30*/  STL [R1+0x29c0], R88 ;  /* 0x0029c05801007387 */ /* 0x0001e80000100800 */
[----:B------:R-:W3:Y:S04]  /*fb40*/  LDL.LU R94, [R1+0x29cc] ;  /* 0x0029cc00015e7983 */ /* 0x000ee80000300800 */
[----:B------:R-:W4:Y:S04]  /*fb50*/  LDL.LU R92, [R1+0x29c8] ;  /* 0x0029c800015c7983 */ /* 0x000f280000300800 */
        /* <DEDUP_REMOVED lines=20> */
[----:B------:R-:W2:Y:S04]  /*fca0*/  LDL.LU R90, [R1+0x29c4] ;  /* 0x0029c400015a7983 */ /* 0x000ea80000300800 */
[----:B0-----:R-:W2:Y:S04]  /*fcb0*/  LDL.LU R88, [R1+0x29c0] ;  /* 0x0029c00001587983 */ /* 0x001ea80000300800 */
[----:B-1----:R-:W2:Y:S04]  /*fcc0*/  LDL.LU.128 R80, [R1+0x29a0] ;  /* 0x0029a00001507983 */ /* 0x002ea80000300c00 */
[----:B------:R-:W2:Y:S04]  /*fcd0*/  LDL.LU.128 R84, [R1+0x29b0] ;  /* 0x0029b00001547983 */ /* 0x000ea80000300c00 */
[----:B------:R-:W2:Y:S01]  /*fce0*/  LDL.LU.128 R76, [R1+0x2990] ;  /* 0x00299000014c7983 */ /* 0x000ea20000300c00 */
[----:B------:R-:W-:-:S03]  /*fcf0*/  IMAD.MOV.U32 R186, RZ, RZ, R68 ;  /* 0x000000ffffba7224 */ /* 0x000fc600078e0044 */
[----:B------:R0:W-:Y:S01]  /*fd00*/  STL.64 [R1+0x568], R70 ;  /* 0x0005684601007387 */ /* 0x0001e20000100a00 */
[----:B------:R-:W-:-:S03]  /*fd10*/  IMAD.MOV.U32 R89, RZ, RZ, R69 ;  /* 0x000000ffff597224 */ /* 0x000fc600078e0045 */
[----:B------:R-:W2:Y:S04]  /*fd20*/  LDL.LU.128 R64, [R1+0x2960] ;  /* 0x0029600001407983 */ /* 0x000ea80000300c00 */
[----:B------:R-:W2:Y:S04]  /*fd30*/  LDL.LU.128 R60, [R1+0x2950] ;  /* 0x00295000013c7983 */ /* 0x000ea80000300c00 */
[----:B0-----:R-:W2:Y:S04]  /*fd40*/  LDL.LU.128 R68, [R1+0x2970] ;  /* 0x0029700001447983 */ /* 0x001ea80000300c00 */
[----:B------:R-:W2:Y:S04]  /*fd50*/  LDL.LU.128 R56, [R1+0x2940] ;  /* 0x0029400001387983 */ /* 0x000ea80000300c00 */
        /* <DEDUP_REMOVED lines=8> */
[----:B------:R-:W2:Y:S04]  /*fde0*/  LDL.LU.64 R20, [R1+0x28b8] ;  /* 0x0028b80001147983 */ /* 0x000ea80000300a00 */
[----:B------:R-:W2:Y:S04]  /*fdf0*/  LDL.LU.64 R16, [R1+0x28b0] ;  /* 0x0028b00001107983 */ /* 0x000ea80000300a00 */
[----:B------:R-:W2:Y:S04]  /*fe00*/  LDL.LU R15, [R1+0x28a8] ;  /* 0x0028a800010f7983 */ /* 0x000ea80000300800 */
[----:B------:R-:W2:Y:S04]  /*fe10*/  LDL.LU.64 R12, [R1+0x28a0] ;  /* 0x0028a000010c7983 */ /* 0x000ea80000300a00 */
[----:B------:R-:W2:Y:S04]  /*fe20*/  LDL.LU.128 R8, [R1+0x2890] ;  /* 0x0028900001087983 */ /* 0x000ea80000300c00 */
[----:B------:R-:W2:Y:S04]  /*fe30*/  LDL.LU.128 R4, [R1+0x2880] ;  /* 0x0028800001047983 */ /* 0x000ea80000300c00 */
[----:B------:R-:W2:Y:S04]  /*fe40*/  LDL.LU R185, [R1+0x568] ;  /* 0x0005680001b97983 */ /* 0x000ea80000300800 */
[----:B------:R-:W2:Y:S04]  /*fe50*/  LDL.LU R91, [R1+0x56c] ;  /* 0x00056c00015b7983 */ /* 0x000ea80000300800 */
[----:B------:R-:W-:Y:S04]  /*fe60*/  STL [R1+0x287c], R130 ;  /* 0x00287c8201007387 */ /* 0x000fe80000100800 */
[----:B------:R-:W-:Y:S04]  /*fe70*/  STL [R1+0x2878], R128 ;  /* 0x0028788001007387 */ /* 0x000fe80000100800 */
[----:B------:R-:W-:Y:S04]  /*fe80*/  STL [R1+0x2874], R126 ;  /* 0x0028747e01007387 */ /* 0x000fe80000100800 */
[----:B------:R-:W-:Y:S04]  /*fe90*/  STL [R1+0x2870], R124 ;  /* 0x0028707c01007387 */ /* 0x000fe80000100800 */
[----:B------:R-:W-:Y:S04]  /*fea0*/  STL [R1+0x286c], R122 ;  /* 0x00286c7a01007387 */ /* 0x000fe80000100800 */
[----:B------:R-:W-:Y:S04]  /*feb0*/  STL [R1+0x2868], R120 ;  /* 0x0028687801007387 */ /* 0x000fe80000100800 */
[----:B------:R0:W-:Y:S04]  /*fec0*/  STL.128 [R1+0x27e0], R72 ;  /* 0x0027e04801007387 */ /* 0x0001e80000100c00 */
[----:B------:R-:W-:Y:S04]  /*fed0*/  STL [R1+0x378], R150 ;  /* 0x0003789601007387 */ /* 0x000fe80000100800 */
[----:B------:R-:W-:Y:S04]  /*fee0*/  STL [R1+0x37c], R184 ;  /* 0x00037cb801007387 */ /* 0x000fe80000100800 */
[----:B------:R-:W-:Y:S04]  /*fef0*/  STL [R1+0x384], R144 ;  /* 0x0003849001007387 */ /* 0x000fe80000100800 */
[----:B0-----:R-:W2:Y:S04]  /*ff00*/  LDL.128 R72, [R1+0x360] ;  /* 0x0003600001487983 */ /* 0x001ea80000100c00 */
[----:B------:R-:W-:Y:S04]  /*ff10*/  STL [R1+0x388], R146 ;  /* 0x0003889201007387 */ /* 0x000fe80000100800 */
[----:B------:R-:W-:Y:S04]  /*ff20*/  STL [R1+0x38c], R148 ;  /* 0x00038c9401007387 */ /* 0x000fe80000100800 */
[----:B------:R-:W-:Y:S04]  /*ff30*/  STL [R1+0x390], R138 ;  /* 0x0003908a01007387 */ /* 0x000fe80000100800 */
[----:B------:R-:W-:Y:S04]  /*ff40*/  STL [R1+0x394], R140 ;  /* 0x0003948c01007387 */ /* 0x000fe80000100800 */
[----:B------:R-:W-:Y:S04]  /*ff50*/  STL [R1+0x398], R142 ;  /* 0x0003988e01007387 */ /* 0x000fe80000100800 */
[----:B------:R-:W-:Y:S04]  /*ff60*/  STL [R1+0x39c], R132 ;  /* 0x00039c8401007387 */ /* 0x000fe80000100800 */
[----:B------:R-:W2:Y:S04]  /*ff70*/  LDL.LU R128, [R1+0x2878] ;  /* 0x0028780001807983 */ /* 0x000ea80000300800 */
[----:B------:R-:W2:Y:S04]  /*ff80*/  LDL.LU R126, [R1+0x2874] ;  /* 0x00287400017e7983 */ /* 0x000ea80000300800 */
[----:B------:R-:W2:Y:S04]  /*ff90*/  LDL.LU R124, [R1+0x2870] ;  /* 0x00287000017c7983 */ /* 0x000ea80000300800 */
[----:B------:R-:W2:Y:S04]  /*ffa0*/  LDL.LU R122, [R1+0x286c] ;  /* 0x00286c00017a7983 */ /* 0x000ea80000300800 */
[----:B------:R-:W2:Y:S04]  /*ffb0*/  LDL.LU R120, [R1+0x2868] ;  /* 0x0028680001787983 */ /* 0x000ea80000300800 */
[----:B------:R-:W-:Y:S04]  /*ffc0*/  STL [R1+0x3a0], R134 ;  /* 0x0003a08601007387 */ /* 0x000fe80000100800 */
[----:B------:R-:W-:Y:S04]  /*ffd0*/  STL [R1+0x3a4], R136 ;  /* 0x0003a48801007387 */ /* 0x000fe80000100800 */
[----:B------:R-:W2:Y:S04]  /*ffe0*/  LDL.LU R130, [R1+0x287c] ;  /* 0x00287c0001827983 */ /* 0x000ea80000300800 */
[----:B---3--:R0:W-:Y:S04]  /*fff0*/  STL [R1+0x2834], R94 ;  /* 0x0028345e01007387 */ /* 0x0081e80000100800 */
[----:B----4-:R1:W-:Y:S04]  /*10000*/  STL [R1+0x2830], R92 ;  /* 0x0028305c01007387 */ /* 0x0103e80000100800 */
[----:B0-----:R-:W3:Y:S04]  /*10010*/  LDL.LU R94, [R1+0x2834] ;  /* 0x00283400015e7983 */ /* 0x001ee80000300800 */
[----:B-1----:R-:W3:Y:S04]  /*10020*/  LDL.LU R92, [R1+0x2830] ;  /* 0x00283000015c7983 */ /* 0x002ee80000300800 */
[----:B--2---:R-:W-:Y:S04]  /*10030*/  STL.64 [R1+0x578], R74 ;  /* 0x0005784a01007387 */ /* 0x004fe80000100a00 */
[----:B------:R-:W3:Y:S01]  /*10040*/  LDL.LU R95, [R1+0x57c] ;  /* 0x00057c00015f7983 */ /* 0x000ee20000300800 */
[----:B------:R-:W-:-:S03]  /*10050*/  IMAD.MOV.U32 R93, RZ, RZ, R73 ;  /* 0x000000ffff5d7224 */ /* 0x000fc600078e0049 */
[----:B------:R0:W-:Y:S04]  /*10060*/  STL [R1+0x283c], R98 ;  /* 0x00283c6201007387 */ /* 0x0001e80000100800 */
[----:B------:R1:W-:Y:S04]  /*10070*/  STL [R1+0x2838], R96 ;  /* 0x0028386001007387 */ /* 0x0003e80000100800 */
[----:B------:R2:W-:Y:S04]  /*10080*/  STL [R1+0x2844], R102 ;  /* 0x0028446601007387 */ /* 0x0005e80000100800 */
[----:B0-----:R-:W4:Y:S04]  /*10090*/  LDL.LU R98, [R1+0x283c] ;  /* 0x00283c0001627983 */ /* 0x001f280000300800 */
[----:B-1----:R-:W4:Y:S04]  /*100a0*/  LDL.LU R96, [R1+0x2838] ;  /* 0x0028380001607983 */ /* 0x002f280000300800 */
[----:B------:R0:W-:Y:S04]  /*100b0*/  STL [R1+0x2840], R100 ;  /* 0x0028406401007387 */ /* 0x0001e80000100800 */
[----:B--2---:R-:W2:Y:S01]  /*100c0*/  LDL.LU R102, [R1+0x2844] ;  /* 0x0028440001667983 */ /* 0x004ea20000300800 */
[----:B------:R-:W-:-:S03]  /*100d0*/  IMAD.MOV.U32 R184, RZ, RZ, R72 ;  /* 0x000000ffffb87224 */ /* 0x000fc600078e0048 */
[----:B------:R1:W-:Y:S04]  /*100e0*/  STL [R1+0x2850], R108 ;  /* 0x0028506c01007387 */ /* 0x0003e80000100800 */
[----:B0-----:R-:W2:Y:S04]  /*100f0*/  LDL.LU R100, [R1+0x2840] ;  /* 0x0028400001647983 */ /* 0x001ea80000300800 */
        /* <DEDUP_REMOVED lines=25> */
[----:B-1----:R-:W2:Y:S04]  /*10290*/  LDL.LU R108, [R1+0x2850] ;  /* 0x00285000016c7983 */ /* 0x002ea80000300800 */
[----:B0-----:R-:W2:Y:S04]  /*102a0*/  LDL.LU R110, [R1+0x2854] ;  /* 0x00285400016e7983 */ /* 0x001ea80000300800 */
[----:B------:R-:W2:Y:S04]  /*102b0*/  LDL.LU R106, [R1+0x284c] ;  /* 0x00284c00016a7983 */ /* 0x000ea80000300800 */
[----:B------:R-:W2:Y:S04]  /*102c0*/  LDL.LU R104, [R1+0x2848] ;  /* 0x0028480001687983 */ /* 0x000ea80000300800 */
        /* <DEDUP_REMOVED lines=23> */
[----:B------:R0:W-:Y:S04]  /*10440*/  STL [R1+0x2858], R112 ;  /* 0x0028587001007387 */ /* 0x0001e80000100800 */
[----:B------:R1:W-:Y:S04]  /*10450*/  STL [R1+0x2864], R118 ;  /* 0x0028647601007387 */ /* 0x0003e80000100800 */
[----:B------:R1:W-:Y:S04]  /*10460*/  STL [R1+0x2860], R116 ;  /* 0x0028607401007387 */ /* 0x0003e80000100800 */
[----:B0-----:R-:W2:Y:S04]  /*10470*/  LDL.LU R112, [R1+0x2858] ;  /* 0x0028580001707983 */ /* 0x001ea80000300800 */
[----:B------:R0:W-:Y:S04]  /*10480*/  STL [R1+0x285c], R114 ;  /* 0x00285c7201007387 */ /* 0x0001e80000100800 */
[----:B-1----:R-:W2:Y:S04]  /*10490*/  LDL.LU R118, [R1+0x2864] ;  /* 0x0028640001767983 */ /* 0x002ea80000300800 */
[----:B------:R-:W2:Y:S04]  /*104a0*/  LDL.LU R116, [R1+0x2860] ;  /* 0x0028600001747983 */ /* 0x000ea80000300800 */
[----:B0-----:R-:W2:Y:S04]  /*104b0*/  LDL.LU R114, [R1+0x285c] ;  /* 0x00285c0001727983 */ /* 0x001ea80000300800 */
[----:B------:R-:W-:Y:S04]  /*104c0*/  STL [R1+0x3a8], R126 ;  /* 0x0003a87e01007387 */ /* 0x000fe80000100800 */
[----:B------:R-:W-:Y:S04]  /*104d0*/  STL [R1+0x3ac], R128 ;  /* 0x0003ac8001007387 */ /* 0x000fe80000100800 */
[----:B------:R0:W-:Y:S04]  /*104e0*/  STL [R1+0x26d8], R124 ;  /* 0x0026d87c01007387 */ /* 0x0001e80000100800 */
[----:B------:R1:W-:Y:S04]  /*104f0*/  STL [R1+0x26d4], R122 ;  /* 0x0026d47a01007387 */ /* 0x0003e80000100800 */
[----:B------:R1:W-:Y:S04]  /*10500*/  STL [R1+0x26d0], R120 ;  /* 0x0026d07801007387 */ /* 0x0003e80000100800 */
[----:B---3--:R3:W-:Y:S04]  /*10510*/  STL.128 [R1+0x2690], R92 ;  /* 0x0026905c01007387 */ /* 0x0087e80000100c00 */
[----:B0-----:R-:W2:Y:S04]  /*10520*/  LDL.LU R124, [R1+0x26d8] ;  /* 0x0026d800017c7983 */ /* 0x001ea80000300800 */
[----:B-1----:R-:W2:Y:S04]  /*10530*/  LDL.LU R122, [R1+0x26d4] ;  /* 0x0026d400017a7983 */ /* 0x002ea80000300800 */
[----:B------:R-:W2:Y:S04]  /*10540*/  LDL.LU R120, [R1+0x26d0] ;  /* 0x0026d00001787983 */ /* 0x000ea80000300800 */
[----:B---3--:R-:W3:Y:S04]  /*10550*/  LDL.128 R92, [R1+0x370] ;  /* 0x00037000015c7983 */ /* 0x008ee80000100c00 */
[----:B----4-:R0:W-:Y:S04]  /*10560*/  STL [R1+0x26a4], R98 ;  /* 0x0026a46201007387 */ /* 0x0101e80000100800 */
[----:B------:R1:W-:Y:S04]  /*10570*/  STL [R1+0x26a0], R96 ;  /* 0x0026a06001007387 */ /* 0x0003e80000100800 */
[----:B------:R-:W4:Y:S04]  /*10580*/  LDL.LU R151, [R1+0x578] ;  /* 0x0005780001977983 */ /* 0x000f280000300800 */
[----:B0-----:R-:W4:Y:S04]  /*10590*/  LDL.LU R98, [R1+0x26a4] ;  /* 0x0026a40001627983 */ /* 0x001f280000300800 */
[----:B-1----:R-:W4:Y:S04]  /*105a0*/  LDL.LU R96, [R1+0x26a0] ;  /* 0x0026a00001607983 */ /* 0x002f280000300800 */
[----:B---3--:R-:W-:Y:S04]  /*105b0*/  STL.64 [R1+0x588], R94 ;  /* 0x0005885e01007387 */ /* 0x008fe80000100a00 */
[----:B------:R-:W4:Y:S01]  /*105c0*/  LDL.LU R99, [R1+0x58c] ;  /* 0x00058c0001637983 */ /* 0x000f220000300800 */
[----:B------:R-:W-:-:S03]  /*105d0*/  IMAD.MOV.U32 R97, RZ, RZ, R93 ;  /* 0x000000ffff617224 */ /* 0x000fc600078e005d */
[----:B--2---:R0:W-:Y:S04]  /*105e0*/  STL [R1+0x26ac], R102 ;  /* 0x0026ac6601007387 */ /* 0x0041e80000100800 */
[----:B------:R1:W-:Y:S01]  /*105f0*/  STL [R1+0x26a8], R100 ;  /* 0x0026a86401007387 */ /* 0x0003e20000100800 */
[----:B------:R-:W-:-:S03]  /*10600*/  IMAD.MOV.U32 R150, RZ, RZ, R92 ;  /* 0x000000ffff967224 */ /* 0x000fc600078e005c */
[----:B------:R2:W-:Y:S04]  /*10610*/  STL [R1+0x26b8], R108 ;  /* 0x0026b86c01007387 */ /* 0x0005e80000100800 */
[----:B0-----:R-:W3:Y:S04]  /*10620*/  LDL.LU R102, [R1+0x26ac] ;  /* 0x0026ac0001667983 */ /* 0x001ee80000300800 */
[----:B-1----:R-:W3:Y:S04]  /*10630*/  LDL.LU R100, [R1+0x26a8] ;  /* 0x0026a80001647983 */ /* 0x002ee80000300800 */
        /* <DEDUP_REMOVED lines=26> */
[----:B--2---:R-:W2:Y:S04]  /*107e0*/  LDL.LU R108, [R1+0x26b8] ;  /* 0x0026b800016c7983 */ /* 0x004ea80000300800 */
[----:B0-----:R-:W2:Y:S04]  /*107f0*/  LDL.LU R110, [R1+0x26bc] ;  /* 0x0026bc00016e7983 */ /* 0x001ea80000300800 */
[----:B-1----:R-:W2:Y:S04]  /*10800*/  LDL.LU R106, [R1+0x26b4] ;  /* 0x0026b400016a7983 */ /* 0x002ea80000300800 */
        /* <DEDUP_REMOVED lines=33> */
[----:B------:R-:W2:Y:S04]  /*10a20*/  LDL.LU R149, [R1+0x588] ;  /* 0x0005880001957983 */ /* 0x000ea80000300800 */
[----:B----4-:R0:W-:Y:S04]  /*10a30*/  STL.128 [R1+0x2500], R96 ;  /* 0x0025006001007387 */ /* 0x0101e80000100c00 */
[----:B0-----:R-:W4:Y:S04]  /*10a40*/  LDL.128 R96, [R1+0x380] ;  /* 0x0003800001607983 */ /* 0x001f280000100c00 */
[----:B---3--:R0:W-:Y:S04]  /*10a50*/  STL [R1+0x2514], R102 ;  /* 0x0025146601007387 */ /* 0x0081e80000100800 */
[----:B------:R1:W-:Y:S04]  /*10a60*/  STL [R1+0x2510], R100 ;  /* 0x0025106401007387 */ /* 0x0003e80000100800 */
[----:B0-----:R-:W3:Y:S04]  /*10a70*/  LDL.LU R102, [R1+0x2514] ;  /* 0x0025140001667983 */ /* 0x001ee80000300800 */
[----:B-1----:R-:W3:Y:S01]  /*10a80*/  LDL.LU R100, [R1+0x2510] ;  /* 0x0025100001647983 */ /* 0x002ee20000300800 */
[----:B----4-:R-:W-:-:S03]  /*10a90*/  IMAD.MOV.U32 R148, RZ, RZ, R96 ;  /* 0x000000ffff947224 */ /* 0x010fc600078e0060 */
[----:B------:R0:W-:Y:S01]  /*10aa0*/  STL.64 [R1+0x598], R98 ;  /* 0x0005986201007387 */ /* 0x0001e20000100a00 */
[----:B------:R-:W-:-:S03]  /*10ab0*/  IMAD.MOV.U32 R101, RZ, RZ, R97 ;  /* 0x000000ffff657224 */ /* 0x000fc600078e0061 */
[----:B------:R-:W3:Y:S04]  /*10ac0*/  LDL.LU R103, [R1+0x59c] ;  /* 0x00059c0001677983 */ /* 0x000ee80000300800 */
[----:B--2---:R1:W-:Y:S04]  /*10ad0*/  STL [R1+0x2520], R108 ;  /* 0x0025206c01007387 */ /* 0x0043e80000100800 */
[----:B0-----:R-:W2:Y:S04]  /*10ae0*/  LDL.LU.128 R96, [R1+0x2500] ;  /* 0x0025000001607983 */ /* 0x001ea80000300c00 */
        /* <DEDUP_REMOVED lines=29> */
[----:B----4-:R-:W4:Y:S04]  /*10cc0*/  LDL.LU R106, [R1+0x251c] ;  /* 0x00251c00016a7983 */ /* 0x010f280000300800 */
[----:B------:R-:W4:Y:S04]  /*10cd0*/  LDL.LU R104, [R1+0x2518] ;  /* 0x0025180001687983 */ /* 0x000f280000300800 */
        /* <DEDUP_REMOVED lines=24> */
[----:B------:R0:W-:Y:S04]  /*10e60*/  STL [R1+0x2528], R112 ;  /* 0x0025287001007387 */ /* 0x0001e80000100800 */
[----:B------:R1:W-:Y:S04]  /*10e70*/  STL [R1+0x2534], R118 ;  /* 0x0025347601007387 */ /* 0x0003e80000100800 */
[----:B------:R1:W-:Y:S04]  /*10e80*/  STL [R1+0x2530], R116 ;  /* 0x0025307401007387 */ /* 0x0003e80000100800 */
[----:B0-----:R-:W4:Y:S04]  /*10e90*/  LDL.LU R112, [R1+0x2528] ;  /* 0x0025280001707983 */ /* 0x001f280000300800 */
[----:B------:R0:W-:Y:S04]  /*10ea0*/  STL [R1+0x252c], R114 ;  /* 0x00252c7201007387 */ /* 0x0001e80000100800 */
[----:B-1----:R-:W4:Y:S04]  /*10eb0*/  LDL.LU R118, [R1+0x2534] ;  /* 0x0025340001767983 */ /* 0x002f280000300800 */
[----:B------:R-:W4:Y:S04]  /*10ec0*/  LDL.LU R116, [R1+0x2530] ;  /* 0x0025300001747983 */ /* 0x000f280000300800 */
[----:B0-----:R-:W4:Y:S04]  /*10ed0*/  LDL.LU R114, [R1+0x252c] ;  /* 0x00252c0001727983 */ /* 0x001f280000300800 */
[----:B------:R-:W4:Y:S04]  /*10ee0*/  LDL.LU R147, [R1+0x598] ;  /* 0x0005980001937983 */ /* 0x000f280000300800 */
[----:B---3--:R0:W-:Y:S04]  /*10ef0*/  STL.128 [R1+0x2370], R100 ;  /* 0x0023706401007387 */ /* 0x0081e80000100c00 */
[----:B--2---:R1:W-:Y:S04]  /*10f00*/  STL.128 [R1+0x2360], R96 ;  /* 0x0023606001007387 */ /* 0x0043e80000100c00 */
[----:B0-----:R-:W2:Y:S04]  /*10f10*/  LDL.LU.128 R100, [R1+0x2370] ;  /* 0x0023700001647983 */ /* 0x001ea80000300c00 */
[----:B-1----:R-:W3:Y:S04]  /*10f20*/  LDL.128 R96, [R1+0x390] ;  /* 0x0003900001607983 */ /* 0x002ee80000100c00 */
[----:B------:R0:W-:Y:S04]  /*10f30*/  STL [R1+0x2388], R108 ;  /* 0x0023886c01007387 */ /* 0x0001e80000100800 */
[----:B------:R1:W-:Y:S04]  /*10f40*/  STL [R1+0x238c], R110 ;  /* 0x00238c6e01007387 */ /* 0x0003e80000100800 */
[----:B----4-:R4:W-:Y:S04]  /*10f50*/  STL [R1+0x2384], R106 ;  /* 0x0023846a01007387 */ /* 0x0109e80000100800 */
        /* <DEDUP_REMOVED lines=21> */
[----:B------:R-:W-:Y:S04]  /*110b0*/  STL [R1+0x2228], R15 ;  /* 0x0022280f01007387 */ /* 0x000fe80000100800 */
[----:B------:R-:W-:Y:S04]  /*110c0*/  STL.64 [R1+0x2220], R12 ;  /* 0x0022200c01007387 */ /* 0x000fe80000100a00 */
[----:B------:R-:W-:Y:S04]  /*110d0*/  STL.128 [R1+0x2210], R8 ;  /* 0x0022100801007387 */ /* 0x000fe80000100c00 */
[----:B------:R-:W-:Y:S04]  /*110e0*/  STL.128 [R1+0x2200], R4 ;  /* 0x0022000401007387 */ /* 0x000fe80000100c00 */
[----:B0-----:R-:W3:Y:S04]  /*110f0*/  LDL.LU R108, [R1+0x2388] ;  /* 0x00238800016c7983 */ /* 0x001ee80000300800 */
[----:B-1----:R-:W3:Y:S04]  /*11100*/  LDL.LU R110, [R1+0x238c] ;  /* 0x00238c00016e7983 */ /* 0x002ee80000300800 */
        /* <DEDUP_REMOVED lines=19> */
[----:B--2---:R-:W-:Y:S04]  /*11240*/  STL.128 [R1+0x21e0], R100 ;  /* 0x0021e06401007387 */ /* 0x004fe80000100c00 */
[----:B------:R-:W2:Y:S01]  /*11250*/  LDL.LU.128 R24, [R1+0x2240] ;  /* 0x0022400001187983 */ /* 0x000ea20000300c00 */
[----:B---3--:R-:W-:-:S03]  /*11260*/  IMAD.MOV.U32 R146, RZ, RZ, R96 ;  /* 0x000000ffff927224 */ /* 0x008fc600078e0060 */
[----:B------:R0:W-:Y:S01]  /*11270*/  STL.64 [R1+0x5a8], R98 ;  /* 0x0005a86201007387 */ /* 0x0001e20000100a00 */
[----:B------:R-:W-:-:S03]  /*11280*/  IMAD.MOV.U32 R105, RZ, RZ, R97 ;  /* 0x000000ffff697224 */ /* 0x000fc600078e0061 */
[----:B------:R-:W3:Y:S04]  /*11290*/  LDL.LU.64 R20, [R1+0x2238] ;  /* 0x0022380001147983 */ /* 0x000ee80000300a00 */
[----:B------:R-:W3:Y:S04]  /*112a0*/  LDL.LU.64 R16, [R1+0x2230] ;  /* 0x0022300001107983 */ /* 0x000ee80000300a00 */
[----:B0-----:R-:W3:Y:S04]  /*112b0*/  LDL.LU.128 R96, [R1+0x2360] ;  /* 0x0023600001607983 */ /* 0x001ee80000300c00 */
[----:B------:R-:W3:Y:S04]  /*112c0*/  LDL.LU R15, [R1+0x2228] ;  /* 0x00222800010f7983 */ /* 0x000ee80000300800 */
[----:B------:R-:W3:Y:S04]  /*112d0*/  LDL.LU.64 R12, [R1+0x2220] ;  /* 0x00222000010c7983 */ /* 0x000ee80000300a00 */
[----:B------:R-:W3:Y:S04]  /*112e0*/  LDL.LU.128 R8, [R1+0x2210] ;  /* 0x0022100001087983 */ /* 0x000ee80000300c00 */
[----:B------:R-:W3:Y:S04]  /*112f0*/  LDL.LU.128 R4, [R1+0x2200] ;  /* 0x0022000001047983 */ /* 0x000ee80000300c00 */
[----:B------:R-:W3:Y:S04]  /*11300*/  LDL.LU R107, [R1+0x5ac] ;  /* 0x0005ac00016b7983 */ /* 0x000ee80000300800 */
[----:B------:R-:W3:Y:S04]  /*11310*/  LDL.128 R100, [R1+0x3a0] ;  /* 0x0003a00001647983 */ /* 0x000ee80000100c00 */
[----:B------:R0:W-:Y:S04]  /*11320*/  STL [R1+0x2390], R112 ;  /* 0x0023907001007387 */ /* 0x0001e80000100800 */
[----:B------:R-:W3:Y:S04]  /*11330*/  LDL.LU R145, [R1+0x5a8] ;  /* 0x0005a80001917983 */ /* 0x000ee80000300800 */
[----:B------:R-:W-:Y:S04]  /*11340*/  STL.64 [R1+0x2060], R234 ;  /* 0x002060ea01007387 */ /* 0x000fe80000100a00 */
[----:B0-----:R-:W3:Y:S04]  /*11350*/  LDL.LU R112, [R1+0x2390] ;  /* 0x0023900001707983 */ /* 0x001ee80000300800 */
        /* <DEDUP_REMOVED lines=13> */
[----:B----4-:R0:W-:Y:S04]  /*11430*/  STL.128 [R1+0x21c0], R92 ;  /* 0x0021c05c01007387 */ /* 0x0101e80000100c00 */
[----:B------:R1:W-:Y:S04]  /*11440*/  STL.128 [R1+0x21b0], R88 ;  /* 0x0021b05801007387 */ /* 0x0003e80000100c00 */
        /* <DEDUP_REMOVED lines=15> */
[----:B0-----:R-:W3:Y:S04]  /*11540*/  LDL.LU.128 R92, [R1+0x21c0] ;  /* 0x0021c000015c7983 */ /* 0x001ee80000300c00 */
[----:B--2---:R-:W-:Y:S04]  /*11550*/  STL.128 [R1+0x20b0], R24 ;  /* 0x0020b01801007387 */ /* 0x004fe80000100c00 */
[----:B-1----:R-:W2:Y:S04]  /*11560*/  LDL.LU.128 R88, [R1+0x21b0] ;  /* 0x0021b00001587983 */ /* 0x002ea80000300c00 */
[----:B----4-:R-:W4:Y:S04]  /*11570*/  LDL.LU.128 R84, [R1+0x21a0] ;  /* 0x0021a00001547983 */ /* 0x010f280000300c00 */
[----:B---3--:R-:W-:Y:S04]  /*11580*/  STL.64 [R1+0x20a8], R20 ;  /* 0x0020a81401007387 */ /* 0x008fe80000100a00 */
[----:B------:R-:W-:Y:S04]  /*11590*/  STL.64 [R1+0x20a0], R16 ;  /* 0x0020a01001007387 */ /* 0x000fe80000100a00 */
[----:B------:R0:W-:Y:S04]  /*115a0*/  STL.128 [R1+0x21d0], R96 ;  /* 0x0021d06001007387 */ /* 0x0001e80000100c00 */
[----:B------:R-:W-:Y:S04]  /*115b0*/  STL [R1+0x2098], R15 ;  /* 0x0020980f01007387 */ /* 0x000fe80000100800 */
[----:B------:R-:W-:Y:S04]  /*115c0*/  STL.64 [R1+0x2090], R12 ;  /* 0x0020900c01007387 */ /* 0x000fe80000100a00 */
[----:B------:R-:W-:Y:S04]  /*115d0*/  STL.128 [R1+0x2080], R8 ;  /* 0x0020800801007387 */ /* 0x000fe80000100c00 */
[----:B------:R-:W-:Y:S04]  /*115e0*/  STL.128 [R1+0x2070], R4 ;  /* 0x0020700401007387 */ /* 0x000fe80000100c00 */
[----:B------:R1:W-:Y:S01]  /*115f0*/  STL.128 [R1+0x21f0], R104 ;  /* 0x0021f06801007387 */ /* 0x0003e20000100c00 */
[----:B------:R-:W-:-:S03]  /*11600*/  IMAD.MOV.U32 R108, RZ, RZ, R100 ;  /* 0x000000ffff6c7224 */ /* 0x000fc600078e0064 */
[----:B------:R-:W-:Y:S04]  /*11610*/  STL [R1+0x5b4], R101 ;  /* 0x0005b46501007387 */ /* 0x000fe80000100800 */
[----:B------:R3:W-:Y:S04]  /*11620*/  STL.64 [R1+0x5b8], R102 ;  /* 0x0005b86601007387 */ /* 0x0007e80000100a00 */
[----:B0-----:R-:W2:Y:S04]  /*11630*/  LDL.LU.128 R96, [R1+0x21d0] ;  /* 0x0021d00001607983 */ /* 0x001ea80000300c00 */
[----:B-1----:R-:W4:Y:S04]  /*11640*/  LDL.LU.128 R104, [R1+0x21f0] ;  /* 0x0021f00001687983 */ /* 0x002f280000300c00 */
[----:B---3--:R-:W3:Y:S04]  /*11650*/  LDL.LU.128 R100, [R1+0x21e0] ;  /* 0x0021e00001647983 */ /* 0x008ee80000300c00 */
        /* <DEDUP_REMOVED lines=23> */
[----:B------:R-:W2:Y:S04]  /*117d0*/  LDL.LU R111, [R1+0x5bc] ;  /* 0x0005bc00016f7983 */ /* 0x000ea80000300800 */
[----:B------:R-:W-:Y:S04]  /*117e0*/  STL [R1+0x203c], R217 ;  /* 0x00203cd901007387 */ /* 0x000fe80000100800 */
[----:B------:R0:W-:Y:S04]  /*117f0*/  STL.64 [R1+0x2010], R194 ;  /* 0x002010c201007387 */ /* 0x0001e80000100a00 */
[----:B------:R-:W-:Y:S04]  /*11800*/  STL [R1+0x2020], R199 ;  /* 0x002020c701007387 */ /* 0x000fe80000100800 */
[----:B------:R1:W-:Y:S04]  /*11810*/  STL.64 [R1+0x2018], R196 ;  /* 0x002018c401007387 */ /* 0x0003e80000100a00 */
[----:B0-----:R-:W4:Y:S04]  /*11820*/  LDL.LU.64 R194, [R1+0x2010] ;  /* 0x0020100001c27983 */ /* 0x001f280000300a00 */
[----:B------:R-:W-:Y:S04]  /*11830*/  STL [R1+0x3d4], R112 ;  /* 0x0003d47001007387 */ /* 0x000fe80000100800 */
[----:B-1----:R-:W3:Y:S04]  /*11840*/  LDL.128 R196, [R1+0x3b0] ;  /* 0x0003b00001c47983 */ /* 0x002ee80000100c00 */
[----:B------:R0:W-:Y:S04]  /*11850*/  STL.128 [R1+0x2000], R188 ;  /* 0x002000bc01007387 */ /* 0x0001e80000100c00 */
[----:B------:R-:W-:Y:S04]  /*11860*/  STL [R1+0x3c0], R114 ;  /* 0x0003c07201007387 */ /* 0x000fe80000100800 */
[----:B------:R-:W-:Y:S04]  /*11870*/  STL [R1+0x3c4], R116 ;  /* 0x0003c47401007387 */ /* 0x000fe80000100800 */
[----:B------:R-:W-:Y:S04]  /*11880*/  STL [R1+0x3c8], R118 ;  /* 0x0003c87601007387 */ /* 0x000fe80000100800 */
[----:B0-----:R-:W2:Y:S04]  /*11890*/  LDL.LU.128 R188, [R1+0x2000] ;  /* 0x0020000001bc7983 */ /* 0x001ea80000300c00 */
[----:B------:R-:W2:Y:S04]  /*118a0*/  LDL.LU R219, [R1+0x2040] ;  /* 0x0020400001db7983 */ /* 0x000ea80000300800 */
[----:B------:R-:W2:Y:S04]  /*118b0*/  LDL.LU R217, [R1+0x203c] ;  /* 0x00203c0001d97983 */ /* 0x000ea80000300800 */
[----:B------:R-:W2:Y:S04]  /*118c0*/  LDL.LU R223, [R1+0x2048] ;  /* 0x0020480001df7983 */ /* 0x000ea80000300800 */
[----:B------:R-:W2:Y:S04]  /*118d0*/  LDL.LU R221, [R1+0x2044] ;  /* 0x0020440001dd7983 */ /* 0x000ea80000300800 */
[----:B------:R-:W2:Y:S04]  /*118e0*/  LDL.LU R231, [R1+0x2058] ;  /* 0x0020580001e77983 */ /* 0x000ea80000300800 */
[----:B------:R-:W2:Y:S04]  /*118f0*/  LDL.LU R229, [R1+0x2054] ;  /* 0x0020540001e57983 */ /* 0x000ea80000300800 */
[----:B------:R-:W2:Y:S04]  /*11900*/  LDL.LU R227, [R1+0x2050] ;  /* 0x0020500001e37983 */ /* 0x000ea80000300800 */
[----:B------:R-:W2:Y:S04]  /*11910*/  LDL.LU R225, [R1+0x204c] ;  /* 0x00204c0001e17983 */ /* 0x000ea80000300800 */
[----:B------:R-:W2:Y:S04]  /*11920*/  LDL.LU.64 R234, [R1+0x2060] ;  /* 0x0020600001ea7983 */ /* 0x000ea80000300a00 */
[----:B------:R-:W2:Y:S04]  /*11930*/  LDL.LU R182, [R1+0x19e4] ;  /* 0x0019e40001b67983 */ /* 0x000ea80000300800 */
[----:B------:R-:W2:Y:S04]  /*11940*/  LDL.LU R232, [R1+0x19e0] ;  /* 0x0019e00001e87983 */ /* 0x000ea80000300800 */
[----:B----4-:R0:W-:Y:S04]  /*11950*/  STL.64 [R1+0x1ef0], R194 ;  /* 0x001ef0c201007387 */ /* 0x0101e80000100a00 */
[----:B---3--:R1:W-:Y:S01]  /*11960*/  STL [R1+0x5c4], R197 ;  /* 0x0005c4c501007387 */ /* 0x0083e20000100800 */
[----:B------:R-:W-:-:S03]  /*11970*/  IMAD.MOV.U32 R112, RZ, RZ, R196 ;  /* 0x000000ffff707224 */ /* 0x000fc600078e00c4 */
[----:B0-----:R-:W3:Y:S04]  /*11980*/  LDL.LU.64 R194, [R1+0x1ef0] ;  /* 0x001ef00001c27983 */ /* 0x001ee80000300a00 */
[----:B------:R0:W-:Y:S04]  /*11990*/  STL.64 [R1+0x5c8], R198 ;  /* 0x0005c8c601007387 */ /* 0x0001e80000100a00 */
[----:B-1----:R-:W4:Y:S04]  /*119a0*/  LDL.LU.64 R196, [R1+0x2018] ;  /* 0x0020180001c47983 */ /* 0x002f280000300a00 */
[----:B------:R-:W-:Y:S04]  /*119b0*/  STL [R1+0x3d8], R102 ;  /* 0x0003d86601007387 */ /* 0x000fe80000100800 */
[----:B0-----:R-:W4:Y:S04]  /*119c0*/  LDL.LU R199, [R1+0x2020] ;  /* 0x0020200001c77983 */ /* 0x001f280000300800 */
[----:B------:R-:W-:Y:S04]  /*119d0*/  STL [R1+0x3dc], R104 ;  /* 0x0003dc6801007387 */ /* 0x000fe80000100800 */
[----:B--2---:R0:W-:Y:S04]  /*119e0*/  STL.128 [R1+0x1ee0], R188 ;  /* 0x001ee0bc01007387 */ /* 0x0041e80000100c00 */
[----:B------:R-:W2:Y:S04]  /*119f0*/  LDL.LU R113, [R1+0x5c4] ;  /* 0x0005c40001717983 */ /* 0x000ea80000300800 */
[----:B------:R-:W2:Y:S04]  /*11a00*/  LDL.LU R114, [R1+0x5c8] ;  /* 0x0005c80001727983 */ /* 0x000ea80000300800 */
[----:B------:R-:W2:Y:S04]  /*11a10*/  LDL.LU R115, [R1+0x5cc] ;  /* 0x0005cc0001737983 */ /* 0x000ea80000300800 */
[----:B0-----:R-:W2:Y:S04]  /*11a20*/  LDL.LU.128 R188, [R1+0x1ee0] ;  /* 0x001ee00001bc7983 */ /* 0x001ea80000300c00 */
[----:B---3--:R0:W-:Y:S04]  /*11a30*/  STL.64 [R1+0x1dc0], R194 ;  /* 0x001dc0c201007387 */ /* 0x0081e80000100a00 */
[----:B----4-:R-:W-:Y:S04]  /*11a40*/  STL.64 [R1+0x1ef8], R196 ;  /* 0x001ef8c401007387 */ /* 0x010fe80000100a00 */
[----:B0-----:R-:W3:Y:S04]  /*11a50*/  LDL.128 R192, [R1+0x3d0] ;  /* 0x0003d00001c07983 */ /* 0x001ee80000100c00 */
[----:B------:R0:W-:Y:S04]  /*11a60*/  STL [R1+0x1f00], R199 ;  /* 0x001f00c701007387 */ /* 0x0001e80000100800 */
[----:B0-----:R-:W4:Y:S04]  /*11a70*/  LDL.128 R196, [R1+0x3c0] ;  /* 0x0003c00001c47983 */ /* 0x001f280000100c00 */
[----:B------:R0:W-:Y:S04]  /*11a80*/  STL [R1+0x2030], R211 ;  /* 0x002030d301007387 */ /* 0x0001e80000100800 */
[----:B------:R1:W-:Y:S04]  /*11a90*/  STL [R1+0x202c], R205 ;  /* 0x00202ccd01007387 */ /* 0x0003e80000100800 */
[----:B------:R2:W-:Y:S04]  /*11aa0*/  STL [R1+0x2028], R203 ;  /* 0x002028cb01007387 */ /* 0x0005e80000100800 */
[----:B------:R2:W-:Y:S04]  /*11ab0*/  STL [R1+0x2024], R201 ;  /* 0x002024c901007387 */ /* 0x0005e80000100800 */
[----:B------:R2:W-:Y:S04]  /*11ac0*/  STL.128 [R1+0x1ff0], R184 ;  /* 0x001ff0b801007387 */ /* 0x0005e80000100c00 */
        /* <DEDUP_REMOVED lines=10> */
[----:B------:R2:W-:Y:S04]  /*11b70*/  STL [R1+0x1f50], R145 ;  /* 0x001f509101007387 */ /* 0x0005e80000100800 */
[----:B------:R2:W-:Y:S04]  /*11b80*/  STL.128 [R1+0x1f40], R108 ;  /* 0x001f406c01007387 */ /* 0x0005e80000100c00 */
[----:B0-----:R-:W4:Y:S04]  /*11b90*/  LDL.LU R211, [R1+0x2030] ;  /* 0x0020300001d37983 */ /* 0x001f280000300800 */
[----:B-1----:R-:W4:Y:S04]  /*11ba0*/  LDL.LU R205, [R1+0x202c] ;  /* 0x00202c0001cd7983 */ /* 0x002f280000300800 */
[----:B--2---:R-:W2:Y:S04]  /*11bb0*/  LDL.LU R203, [R1+0x2028] ;  /* 0x0020280001cb7983 */ /* 0x004ea80000300800 */
[----:B------:R-:W2:Y:S04]  /*11bc0*/  LDL.LU R201, [R1+0x2024] ;  /* 0x0020240001c97983 */ /* 0x000ea80000300800 */
[----:B------:R-:W2:Y:S04]  /*11bd0*/  LDL.LU.128 R184, [R1+0x1ff0] ;  /* 0x001ff00001b87983 */ /* 0x000ea80000300c00 */
        /* <DEDUP_REMOVED lines=10> */
[----:B------:R-:W2:Y:S04]  /*11c80*/  LDL.LU R145, [R1+0x1f50] ;  /* 0x001f500001917983 */ /* 0x000ea80000300800 */
[----:B------:R-:W2:Y:S04]  /*11c90*/  LDL.LU.128 R108, [R1+0x1f40] ;  /* 0x001f4000016c7983 */ /* 0x000ea80000300c00 */
[----:B------:R0:W-:Y:S04]  /*11ca0*/  STL.128 [R1+0x1db0], R188 ;  /* 0x001db0bc01007387 */ /* 0x0001e80000100c00 */
[----:B------:R1:W-:Y:S04]  /*11cb0*/  STL.128 [R1+0x1e20], R112 ;  /* 0x001e207001007387 */ /* 0x0003e80000100c00 */
[----:B0-----:R-:W2:Y:S04]  /*11cc0*/  LDL.LU.128 R188, [R1+0x1db0] ;  /* 0x001db00001bc7983 */ /* 0x001ea80000300c00 */
[----:B-1----:R-:W2:Y:S04]  /*11cd0*/  LDL.LU.128 R112, [R1+0x1e20] ;  /* 0x001e200001707983 */ /* 0x002ea80000300c00 */
[----:B---3--:R0:W-:Y:S01]  /*11ce0*/  STL.64 [R1+0x5e8], R194 ;  /* 0x0005e8c201007387 */ /* 0x0081e20000100a00 */
[----:B------:R-:W-:-:S03]  /*11cf0*/  IMAD.MOV.U32 R120, RZ, RZ, R192 ;  /* 0x000000ffff787224 */ /* 0x000fc600078e00c0 */
[----:B------:R1:W-:Y:S04]  /*11d00*/  STL [R1+0x2038], R215 ;  /* 0x002038d701007387 */ /* 0x0003e80000100800 */
[----:B------:R3:W-:Y:S04]  /*11d10*/  STL [R1+0x2034], R213 ;  /* 0x002034d501007387 */ /* 0x0007e80000100800 */
[----:B0-----:R-:W2:Y:S04]  /*11d20*/  LDL.LU.64 R194, [R1+0x1dc0] ;  /* 0x001dc00001c27983 */ /* 0x001ea80000300a00 */
[----:B----4-:R-:W-:Y:S04]  /*11d30*/  STL [R1+0x5d4], R197 ;  /* 0x0005d4c501007387 */ /* 0x010fe80000100800 */
[----:B------:R0:W-:Y:S04]  /*11d40*/  STL.64 [R1+0x5d8], R198 ;  /* 0x0005d8c601007387 */ /* 0x0001e80000100a00 */
[----:B------:R-:W4:Y:S04]  /*11d50*/  LDL.LU R117, [R1+0x5d4] ;  /* 0x0005d40001757983 */ /* 0x000f280000300800 */
[----:B------:R-:W4:Y:S04]  /*11d60*/  LDL.LU R118, [R1+0x5d8] ;  /* 0x0005d80001767983 */ /* 0x000f280000300800 */
[----:B------:R-:W4:Y:S01]  /*11d70*/  LDL.LU R119, [R1+0x5dc] ;  /* 0x0005dc0001777983 */ /* 0x000f220000300800 */
[----:B------:R-:W-:-:S03]  /*11d80*/  IMAD.MOV.U32 R116, RZ, RZ, R196 ;  /* 0x000000ffff747224 */ /* 0x000fc600078e00c4 */
[----:B------:R0:W-:Y:S04]  /*11d90*/  STL [R1+0x1e00], R107 ;  /* 0x001e006b01007387 */ /* 0x0001e80000100800 */
[----:B------:R0:W-:Y:S04]  /*11da0*/  STL [R1+0x1dfc], R105 ;  /* 0x001dfc6901007387 */ /* 0x0001e80000100800 */
[----:B------:R-:W-:Y:S04]  /*11db0*/  STL [R1+0x3e0], R106 ;  /* 0x0003e06a01007387 */ /* 0x000fe80000100800 */
[----:B-1----:R-:W4:Y:S04]  /*11dc0*/  LDL.LU R215, [R1+0x2038] ;  /* 0x0020380001d77983 */ /* 0x002f280000300800 */
[----:B---3--:R-:W3:Y:S04]  /*11dd0*/  LDL.LU R213, [R1+0x2034] ;  /* 0x0020340001d57983 */ /* 0x008ee80000300800 */
[----:B------:R-:W-:Y:S04]  /*11de0*/  STL [R1+0x3e4], R96 ;  /* 0x0003e46001007387 */ /* 0x000fe80000100800 */
[----:B------:R-:W-:Y:S04]  /*11df0*/  STL [R1+0x3e8], R98 ;  /* 0x0003e86201007387 */ /* 0x000fe80000100800 */
[----:B------:R-:W-:Y:S04]  /*11e00*/  STL [R1+0x3ec], R100 ;  /* 0x0003ec6401007387 */ /* 0x000fe80000100800 */
[----:B0-----:R-:W3:Y:S04]  /*11e10*/  LDL.LU R199, [R1+0x1f00] ;  /* 0x001f000001c77983 */ /* 0x001ee80000300800 */
[----:B------:R-:W3:Y:S04]  /*11e20*/  LDL.LU.64 R196, [R1+0x1ef8] ;  /* 0x001ef80001c47983 */ /* 0x000ee80000300a00 */
[----:B------:R-:W3:Y:S04]  /*11e30*/  LDL.LU R107, [R1+0x1e00] ;  /* 0x001e0000016b7983 */ /* 0x000ee80000300800 */
[----:B------:R-:W3:Y:S04]  /*11e40*/  LDL.LU R105, [R1+0x1dfc] ;  /* 0x001dfc0001697983 */ /* 0x000ee80000300800 */
[----:B------:R-:W-:Y:S04]  /*11e50*/  STL [R1+0x5e4], R193 ;  /* 0x0005e4c101007387 */ /* 0x000fe80000100800 */
[----:B------:R0:W-:Y:S04]  /*11e60*/  STL [R1+0x1f10], R211 ;  /* 0x001f10d301007387 */ /* 0x0001e80000100800 */
[----:B------:R1:W-:Y:S04]  /*11e70*/  STL [R1+0x1f0c], R205 ;  /* 0x001f0ccd01007387 */ /* 0x0003e80000100800 */
[----:B--2---:R2:W-:Y:S04]  /*11e80*/  STL [R1+0x1f08], R203 ;  /* 0x001f08cb01007387 */ /* 0x0045e80000100800 */
        /* <DEDUP_REMOVED lines=14> */
[----:B0-----:R-:W3:Y:S04]  /*11f70*/  LDL.LU R211, [R1+0x1f10] ;  /* 0x001f100001d37983 */ /* 0x001ee80000300800 */
[----:B-1----:R-:W3:Y:S04]  /*11f80*/  LDL.LU R205, [R1+0x1f0c] ;  /* 0x001f0c0001cd7983 */ /* 0x002ee80000300800 */
        /* <DEDUP_REMOVED lines=17> */
[----:B------:R-:W2:Y:S04]  /*120a0*/  LDL.LU R121, [R1+0x5e4] ;  /* 0x0005e40001797983 */ /* 0x000ea80000300800 */
[----:B------:R-:W2:Y:S04]  /*120b0*/  LDL.LU R122, [R1+0x5e8] ;  /* 0x0005e800017a7983 */ /* 0x000ea80000300800 */
[----:B0-----:R-:W2:Y:S04]  /*120c0*/  LDL.LU.128 R188, [R1+0x1c70] ;  /* 0x001c700001bc7983 */ /* 0x001ea80000300c00 */
[----:B------:R-:W2:Y:S04]  /*120d0*/  LDL.LU R123, [R1+0x5ec] ;  /* 0x0005ec00017b7983 */ /* 0x000ea80000300800 */
[----:B-1----:R-:W2:Y:S04]  /*120e0*/  LDL.LU.128 R112, [R1+0x1ce0] ;  /* 0x001ce00001707983 */ /* 0x002ea80000300c00 */
[----:B------:R0:W-:Y:S04]  /*120f0*/  STL.64 [R1+0x1c80], R194 ;  /* 0x001c80c201007387 */ /* 0x0001e80000100a00 */
[----:B0-----:R-:W2:Y:S04]  /*12100*/  LDL.128 R192, [R1+0x3e0] ;  /* 0x0003e00001c07983 */ /* 0x001ea80000100c00 */
[----:B----4-:R0:W-:Y:S04]  /*12110*/  STL.128 [R1+0x1cf0], R116 ;  /* 0x001cf07401007387 */ /* 0x0101e80000100c00 */
[----:B0-----:R-:W4:Y:S04]  /*12120*/  LDL.LU.128 R116, [R1+0x1cf0] ;  /* 0x001cf00001747983 */ /* 0x001f280000300c00 */
[----:B------:R0:W-:Y:S04]  /*12130*/  STL [R1+0x1f20], R219 ;  /* 0x001f20db01007387 */ /* 0x0001e80000100800 */
[----:B------:R1:W-:Y:S04]  /*12140*/  STL [R1+0x1f1c], R217 ;  /* 0x001f1cd901007387 */ /* 0x0003e80000100800 */
[----:B------:R1:W-:Y:S04]  /*12150*/  STL [R1+0x1f18], R215 ;  /* 0x001f18d701007387 */ /* 0x0003e80000100800 */
[----:B---3--:R3:W-:Y:S04]  /*12160*/  STL [R1+0x1f14], R213 ;  /* 0x001f14d501007387 */ /* 0x0087e80000100800 */
[----:B------:R3:W-:Y:S04]  /*12170*/  STL [R1+0x1dd0], R199 ;  /* 0x001dd0c701007387 */ /* 0x0007e80000100800 */
[----:B------:R3:W-:Y:S04]  /*12180*/  STL.64 [R1+0x1dc8], R196 ;  /* 0x001dc8c401007387 */ /* 0x0007e80000100a00 */
[----:B------:R3:W-:Y:S04]  /*12190*/  STL [R1+0x1cc8], R107 ;  /* 0x001cc86b01007387 */ /* 0x0007e80000100800 */
[----:B------:R3:W-:Y:S04]  /*121a0*/  STL [R1+0x1cc4], R105 ;  /* 0x001cc46901007387 */ /* 0x0007e80000100800 */
[----:B------:R3:W-:Y:S04]  /*121b0*/  STL [R1+0x1cc0], R103 ;  /* 0x001cc06701007387 */ /* 0x0007e80000100800 */
[----:B------:R3:W-:Y:S04]  /*121c0*/  STL [R1+0x1cbc], R101 ;  /* 0x001cbc6501007387 */ /* 0x0007e80000100800 */
[----:B------:R3:W-:Y:S04]  /*121d0*/  STL [R1+0x1cb8], R99 ;  /* 0x001cb86301007387 */ /* 0x0007e80000100800 */
[----:B------:R-:W-:Y:S04]  /*121e0*/  STL [R1+0x1cb4], R97 ;  /* 0x001cb46101007387 */ /* 0x000fe80000100800 */
[----:B0-----:R-:W4:Y:S04]  /*121f0*/  LDL.LU R219, [R1+0x1f20] ;  /* 0x001f200001db7983 */ /* 0x001f280000300800 */
[----:B-1----:R-:W4:Y:S04]  /*12200*/  LDL.LU R217, [R1+0x1f1c] ;  /* 0x001f1c0001d97983 */ /* 0x002f280000300800 */
[----:B------:R-:W4:Y:S04]  /*12210*/  LDL.LU R215, [R1+0x1f18] ;  /* 0x001f180001d77983 */ /* 0x000f280000300800 */
[----:B---3--:R-:W3:Y:S04]  /*12220*/  LDL.LU R213, [R1+0x1f14] ;  /* 0x001f140001d57983 */ /* 0x008ee80000300800 */
[----:B------:R-:W-:Y:S04]  /*12230*/  STL [R1+0x3f0], R90 ;  /* 0x0003f05a01007387 */ /* 0x000fe80000100800 */
[----:B------:R-:W-:Y:S04]  /*12240*/  STL [R1+0x3f4], R92 ;  /* 0x0003f45c01007387 */ /* 0x000fe80000100800 */
[----:B------:R-:W-:Y:S04]  /*12250*/  STL [R1+0x3f8], R94 ;  /* 0x0003f85e01007387 */ /* 0x000fe80000100800 */
[----:B------:R-:W3:Y:S04]  /*12260*/  LDL.LU R199, [R1+0x1dd0] ;  /* 0x001dd00001c77983 */ /* 0x000ee80000300800 */
[----:B------:R-:W3:Y:S04]  /*12270*/  LDL.LU.64 R196, [R1+0x1dc8] ;  /* 0x001dc80001c47983 */ /* 0x000ee80000300a00 */
[----:B------:R-:W3:Y:S04]  /*12280*/  LDL.LU R107, [R1+0x1cc8] ;  /* 0x001cc800016b7983 */ /* 0x000ee80000300800 */
[----:B------:R-:W3:Y:S04]  /*12290*/  LDL.LU R105, [R1+0x1cc4] ;  /* 0x001cc40001697983 */ /* 0x000ee80000300800 */
[----:B------:R-:W3:Y:S04]  /*122a0*/  LDL.LU R103, [R1+0x1cc0] ;  /* 0x001cc00001677983 */ /* 0x000ee80000300800 */
[----:B------:R-:W3:Y:S04]  /*122b0*/  LDL.LU R101, [R1+0x1cbc] ;  /* 0x001cbc0001657983 */ /* 0x000ee80000300800 */
[----:B------:R-:W3:Y:S04]  /*122c0*/  LDL.LU R99, [R1+0x1cb8] ;  /* 0x001cb80001637983 */ /* 0x000ee80000300800 */
        /* <DEDUP_REMOVED lines=34> */
[----:B------:R-:W2:Y:S04]  /*124f0*/  LDL.LU R97, [R1+0x1cb4] ;  /* 0x001cb40001617983 */ /* 0x000ea80000300800 */
[----:B------:R-:W-:Y:S04]  /*12500*/  STL [R1+0x3fc], R84 ;  /* 0x0003fc5401007387 */ /* 0x000fe80000100800 */
[----:B------:R0:W-:Y:S04]  /*12510*/  STL.128 [R1+0x1b20], R188 ;  /* 0x001b20bc01007387 */ /* 0x0001e80000100c00 */
[----:B------:R1:W-:Y:S04]  /*12520*/  STL.128 [R1+0x1bb0], R120 ;  /* 0x001bb07801007387 */ /* 0x0003e80000100c00 */
[----:B------:R1:W-:Y:S04]  /*12530*/  STL.128 [R1+0x1b90], R112 ;  /* 0x001b907001007387 */ /* 0x0003e80000100c00 */
[----:B0-----:R-:W2:Y:S04]  /*12540*/  LDL.128 R188, [R1+0x3f0] ;  /* 0x0003f00001bc7983 */ /* 0x001ea80000100c00 */
[----:B-1----:R-:W2:Y:S04]  /*12550*/  LDL.LU.128 R120, [R1+0x1bb0] ;  /* 0x001bb00001787983 */ /* 0x002ea80000300c00 */
[----:B------:R-:W-:Y:S04]  /*12560*/  STL [R1+0x5f4], R193 ;  /* 0x0005f4c101007387 */ /* 0x000fe80000100800 */
[----:B------:R-:W-:Y:S04]  /*12570*/  STL.64 [R1+0x5f8], R194 ;  /* 0x0005f8c201007387 */ /* 0x000fe80000100a00 */
[----:B------:R-:W2:Y:S04]  /*12580*/  LDL.LU R125, [R1+0x5f4] ;  /* 0x0005f400017d7983 */ /* 0x000ea80000300800 */
[----:B------:R-:W2:Y:S04]  /*12590*/  LDL.LU R126, [R1+0x5f8] ;  /* 0x0005f800017e7983 */ /* 0x000ea80000300800 */
[----:B------:R-:W2:Y:S04]  /*125a0*/  LDL.LU R127, [R1+0x5fc] ;  /* 0x0005fc00017f7983 */ /* 0x000ea80000300800 */
[----:B------:R-:W2:Y:S04]  /*125b0*/  LDL.LU.128 R112, [R1+0x1b90] ;  /* 0x001b900001707983 */ /* 0x000ea80000300c00 */
[----:B----4-:R0:W-:Y:S01]  /*125c0*/  STL.128 [R1+0x1ba0], R116 ;  /* 0x001ba07401007387 */ /* 0x0101e20000100c00 */
[----:B------:R-:W-:-:S03]  /*125d0*/  IMAD.MOV.U32 R124, RZ, RZ, R192 ;  /* 0x000000ffff7c7224 */ /* 0x000fc600078e00c0 */
[----:B------:R1:W-:Y:S04]  /*125e0*/  STL [R1+0x1f28], R223 ;  /* 0x001f28df01007387 */ /* 0x0003e80000100800 */
[----:B------:R4:W-:Y:S04]  /*125f0*/  STL [R1+0x1f24], R221 ;  /* 0x001f24dd01007387 */ /* 0x0009e80000100800 */
[----:B------:R4:W-:Y:S04]  /*12600*/  STL [R1+0x1b58], R95 ;  /* 0x001b585f01007387 */ /* 0x0009e80000100800 */
[----:B0-----:R-:W2:Y:S04]  /*12610*/  LDL.LU.128 R116, [R1+0x1ba0] ;  /* 0x001ba00001747983 */ /* 0x001ea80000300c00 */
[----:B------:R0:W-:Y:S04]  /*12620*/  STL [R1+0x1b54], R93 ;  /* 0x001b545d01007387 */ /* 0x0001e80000100800 */
[----:B-1----:R-:W2:Y:S04]  /*12630*/  LDL.LU R223, [R1+0x1f28] ;  /* 0x001f280001df7983 */ /* 0x002ea80000300800 */
[----:B----4-:R-:W4:Y:S04]  /*12640*/  LDL.LU R221, [R1+0x1f24] ;  /* 0x001f240001dd7983 */ /* 0x010f280000300800 */
[----:B------:R-:W4:Y:S04]  /*12650*/  LDL.LU.64 R194, [R1+0x1c80] ;  /* 0x001c800001c27983 */ /* 0x000f280000300a00 */
[----:B------:R-:W4:Y:S04]  /*12660*/  LDL.LU R95, [R1+0x1b58] ;  /* 0x001b5800015f7983 */ /* 0x000f280000300800 */
[----:B0-----:R-:W4:Y:S04]  /*12670*/  LDL.LU R93, [R1+0x1b54] ;  /* 0x001b5400015d7983 */ /* 0x001f280000300800 */
[----:B------:R-:W-:Y:S04]  /*12680*/  STL [R1+0x1f38], R231 ;  /* 0x001f38e701007387 */ /* 0x000fe80000100800 */
[----:B------:R-:W-:Y:S04]  /*12690*/  STL [R1+0x1f34], R229 ;  /* 0x001f34e501007387 */ /* 0x000fe80000100800 */
[----:B------:R0:W-:Y:S04]  /*126a0*/  STL [R1+0x1df0], R219 ;  /* 0x001df0db01007387 */ /* 0x0001e80000100800 */
[----:B------:R1:W-:Y:S04]  /*126b0*/  STL [R1+0x1dec], R217 ;  /* 0x001decd901007387 */ /* 0x0003e80000100800 */
[----:B------:R1:W-:Y:S04]  /*126c0*/  STL [R1+0x1de8], R215 ;  /* 0x001de8d701007387 */ /* 0x0003e80000100800 */
[----:B---3--:R3:W-:Y:S04]  /*126d0*/  STL [R1+0x1de4], R213 ;  /* 0x001de4d501007387 */ /* 0x0087e80000100800 */
[----:B0-----:R-:W4:Y:S04]  /*126e0*/  LDL.LU R219, [R1+0x1df0] ;  /* 0x001df00001db7983 */ /* 0x001f280000300800 */
[----:B-1----:R-:W4:Y:S04]  /*126f0*/  LDL.LU R217, [R1+0x1dec] ;  /* 0x001dec0001d97983 */ /* 0x002f280000300800 */
[----:B------:R-:W4:Y:S04]  /*12700*/  LDL.LU R215, [R1+0x1de8] ;  /* 0x001de80001d77983 */ /* 0x000f280000300800 */
[----:B------:R0:W-:Y:S04]  /*12710*/  STL [R1+0x1c90], R199 ;  /* 0x001c90c701007387 */ /* 0x0001e80000100800 */
[----:B------:R1:W-:Y:S04]  /*12720*/  STL.64 [R1+0x1c88], R196 ;  /* 0x001c88c401007387 */ /* 0x0003e80000100a00 */
[----:B------:R1:W-:Y:S04]  /*12730*/  STL [R1+0x1b70], R107 ;  /* 0x001b706b01007387 */ /* 0x0003e80000100800 */
[----:B------:R1:W-:Y:S04]  /*12740*/  STL [R1+0x1b6c], R105 ;  /* 0x001b6c6901007387 */ /* 0x0003e80000100800 */
[----:B------:R1:W-:Y:S04]  /*12750*/  STL [R1+0x1b68], R103 ;  /* 0x001b686701007387 */ /* 0x0003e80000100800 */
[----:B------:R1:W-:Y:S04]  /*12760*/  STL [R1+0x1b64], R101 ;  /* 0x001b646501007387 */ /* 0x0003e80000100800 */
[----:B------:R1:W-:Y:S04]  /*12770*/  STL [R1+0x1b60], R99 ;  /* 0x001b606301007387 */ /* 0x0003e80000100800 */
[----:B---3--:R-:W3:Y:S04]  /*12780*/  LDL.LU R213, [R1+0x1de4] ;  /* 0x001de40001d57983 */ /* 0x008ee80000300800 */
[----:B0-----:R-:W3:Y:S04]  /*12790*/  LDL.LU R199, [R1+0x1c90] ;  /* 0x001c900001c77983 */ /* 0x001ee80000300800 */
[----:B-1----:R-:W3:Y:S04]  /*127a0*/  LDL.LU.64 R196, [R1+0x1c88] ;  /* 0x001c880001c47983 */ /* 0x002ee80000300a00 */
[----:B------:R-:W3:Y:S04]  /*127b0*/  LDL.LU R107, [R1+0x1b70] ;  /* 0x001b7000016b7983 */ /* 0x000ee80000300800 */
[----:B------:R-:W3:Y:S04]  /*127c0*/  LDL.LU R105, [R1+0x1b6c] ;  /* 0x001b6c0001697983 */ /* 0x000ee80000300800 */
[----:B------:R-:W3:Y:S04]  /*127d0*/  LDL.LU R103, [R1+0x1b68] ;  /* 0x001b680001677983 */ /* 0x000ee80000300800 */
[----:B------:R-:W3:Y:S04]  /*127e0*/  LDL.LU R101, [R1+0x1b64] ;  /* 0x001b640001657983 */ /* 0x000ee80000300800 */
[----:B------:R-:W3:Y:S04]  /*127f0*/  LDL.LU R99, [R1+0x1b60] ;  /* 0x001b600001637983 */ /* 0x000ee80000300800 */
[----:B------:R0:W-:Y:S04]  /*12800*/  STL [R1+0x1f30], R227 ;  /* 0x001f30e301007387 */ /* 0x0001e80000100800 */
[----:B------:R-:W-:Y:S04]  /*12810*/  STL [R1+0x1f2c], R225 ;  /* 0x001f2ce101007387 */ /* 0x000fe80000100800 */
[----:B------:R-:W-:Y:S04]  /*12820*/  STL [R1+0x19f8], R91 ;  /* 0x0019f85b01007387 */ /* 0x000fe80000100800 */
[----:B------:R-:W-:Y:S04]  /*12830*/  STL [R1+0x19f4], R89 ;  /* 0x0019f45901007387 */ /* 0x000fe80000100800 */
[----:B------:R-:W-:Y:S04]  /*12840*/  STL [R1+0x19f0], R87 ;  /* 0x0019f05701007387 */ /* 0x000fe80000100800 */
[----:B------:R-:W-:Y:S04]  /*12850*/  STL [R1+0x19ec], R85 ;  /* 0x0019ec5501007387 */ /* 0x000fe80000100800 */
[----:B------:R-:W3:Y:S04]  /*12860*/  LDL.LU R231, [R1+0x1f38] ;  /* 0x001f380001e77983 */ /* 0x000ee80000300800 */
[----:B------:R-:W3:Y:S04]  /*12870*/  LDL.LU R229, [R1+0x1f34] ;  /* 0x001f340001e57983 */ /* 0x000ee80000300800 */
[----:B0-----:R-:W3:Y:S04]  /*12880*/  LDL.LU R227, [R1+0x1f30] ;  /* 0x001f300001e37983 */ /* 0x001ee80000300800 */
        /* <DEDUP_REMOVED lines=17> */
[----:B------:R2:W-:Y:S04]  /*129a0*/  STL [R1+0x1b5c], R97 ;  /* 0x001b5c6101007387 */ /* 0x0005e80000100800 */
        /* <DEDUP_REMOVED lines=18> */
[----:B------:R0:W-:Y:S04]  /*12ad0*/  STL.128 [R1+0x1a60], R124 ;  /* 0x001a607c01007387 */ /* 0x0001e80000100c00 */
[----:B------:R-:W-:Y:S04]  /*12ae0*/  STL [R1+0x604], R189 ;  /* 0x000604bd01007387 */ /* 0x000fe80000100800 */
[----:B------:R-:W-:Y:S04]  /*12af0*/  STL.64 [R1+0x608], R190 ;  /* 0x000608be01007387 */ /* 0x000fe80000100a00 */
[----:B------:R1:W-:Y:S04]  /*12b00*/  STL.128 [R1+0x1a50], R120 ;  /* 0x001a507801007387 */ /* 0x0003e80000100c00 */
[----:B0-----:R-:W2:Y:S04]  /*12b10*/  LDL.LU.128 R124, [R1+0x1a60] ;  /* 0x001a6000017c7983 */ /* 0x001ea80000300c00 */
[----:B------:R-:W2:Y:S04]  /*12b20*/  LDL.LU R129, [R1+0x604] ;  /* 0x0006040001817983 */ /* 0x000ea80000300800 */
[----:B------:R-:W2:Y:S04]  /*12b30*/  LDL.LU R130, [R1+0x608] ;  /* 0x0006080001827983 */ /* 0x000ea80000300800 */
[----:B------:R-:W2:Y:S04]  /*12b40*/  LDL.LU R131, [R1+0x60c] ;  /* 0x00060c0001837983 */ /* 0x000ea80000300800 */
[----:B------:R0:W-:Y:S04]  /*12b50*/  STL.128 [R1+0x1a40], R116 ;  /* 0x001a407401007387 */ /* 0x0001e80000100c00 */
[----:B------:R0:W-:Y:S04]  /*12b60*/  STL.128 [R1+0x1a30], R112 ;  /* 0x001a307001007387 */ /* 0x0001e80000100c00 */
[----:B-1----:R-:W2:Y:S01]  /*12b70*/  LDL.LU.128 R120, [R1+0x1a50] ;  /* 0x001a500001787983 */ /* 0x002ea20000300c00 */
[----:B------:R-:W-:-:S03]  /*12b80*/  IMAD.MOV.U32 R128, RZ, RZ, R188 ;  /* 0x000000ffff807224 */ /* 0x000fc600078e00bc */
[----:B------:R1:W-:Y:S04]  /*12b90*/  STL [R1+0x1df8], R223 ;  /* 0x001df8df01007387 */ /* 0x0003e80000100800 */
[----:B0-----:R-:W2:Y:S04]  /*12ba0*/  LDL.LU.128 R116, [R1+0x1a40] ;  /* 0x001a400001747983 */ /* 0x001ea80000300c00 */
[----:B------:R-:W2:Y:S04]  /*12bb0*/  LDL.LU.128 R112, [R1+0x1a30] ;  /* 0x001a300001707983 */ /* 0x000ea80000300c00 */
[----:B----4-:R0:W-:Y:S04]  /*12bc0*/  STL [R1+0x1df4], R221 ;  /* 0x001df4dd01007387 */ /* 0x0101e80000100800 */
[----:B------:R4:W-:Y:S04]  /*12bd0*/  STL [R1+0x1cb0], R219 ;  /* 0x001cb0db01007387 */ /* 0x0009e80000100800 */
[----:B------:R4:W-:Y:S04]  /*12be0*/  STL [R1+0x1cac], R217 ;  /* 0x001cacd901007387 */ /* 0x0009e80000100800 */
[----:B------:R4:W-:Y:S04]  /*12bf0*/  STL [R1+0x1ca8], R215 ;  /* 0x001ca8d701007387 */ /* 0x0009e80000100800 */
[----:B------:R-:W-:Y:S04]  /*12c00*/  STL.64 [R1+0x1b30], R194 ;  /* 0x001b30c201007387 */ /* 0x000fe80000100a00 */
[----:B------:R-:W-:Y:S04]  /*12c10*/  STL [R1+0x1a00], R95 ;  /* 0x001a005f01007387 */ /* 0x000fe80000100800 */
[----:B------:R-:W-:Y:S04]  /*12c20*/  STL [R1+0x19fc], R93 ;  /* 0x0019fc5d01007387 */ /* 0x000fe80000100800 */
[----:B------:R-:W2:Y:S04]  /*12c30*/  LDL.LU R225, [R1+0x1f2c] ;  /* 0x001f2c0001e17983 */ /* 0x000ea80000300800 */
        /* <DEDUP_REMOVED lines=8> */
[----:B-1----:R-:W2:Y:S04]  /*12cc0*/  LDL.LU R223, [R1+0x1df8] ;  /* 0x001df80001df7983 */ /* 0x002ea80000300800 */
[----:B0-----:R-:W2:Y:S04]  /*12cd0*/  LDL.LU R221, [R1+0x1df4] ;  /* 0x001df40001dd7983 */ /* 0x001ea80000300800 */
[----:B----4-:R-:W4:Y:S04]  /*12ce0*/  LDL.LU R219, [R1+0x1cb0] ;  /* 0x001cb00001db7983 */ /* 0x010f280000300800 */
[----:B------:R-:W4:Y:S04]  /*12cf0*/  LDL.LU R217, [R1+0x1cac] ;  /* 0x001cac0001d97983 */ /* 0x000f280000300800 */
[----:B------:R-:W4:Y:S04]  /*12d00*/  LDL.LU R215, [R1+0x1ca8] ;  /* 0x001ca80001d77983 */ /* 0x000f280000300800 */
[----:B---3--:R-:W3:Y:S04]  /*12d10*/  LDL.LU R213, [R1+0x1ca4] ;  /* 0x001ca40001d57983 */ /* 0x008ee80000300800 */
[----:B------:R-:W3:Y:S04]  /*12d20*/  LDL.LU R199, [R1+0x1b40] ;  /* 0x001b400001c77983 */ /* 0x000ee80000300800 */
[----:B------:R-:W3:Y:S04]  /*12d30*/  LDL.LU.64 R196, [R1+0x1b38] ;  /* 0x001b380001c47983 */ /* 0x000ee80000300a00 */
[----:B------:R-:W3:Y:S04]  /*12d40*/  LDL.LU.64 R194, [R1+0x1b30] ;  /* 0x001b300001c27983 */ /* 0x000ee80000300a00 */
[----:B------:R-:W3:Y:S04]  /*12d50*/  LDL.LU.128 R188, [R1+0x1b20] ;  /* 0x001b200001bc7983 */ /* 0x000ee80000300c00 */
[----:B------:R-:W4:Y:S04]  /*12d60*/  LDL.LU R107, [R1+0x1a18] ;  /* 0x001a1800016b7983 */ /* 0x000f280000300800 */
        /* <DEDUP_REMOVED lines=11> */
[----:B------:R-:W-:Y:S04]  /*12e20*/  STL [R1+0x400], R86 ;  /* 0x0004005601007387 */ /* 0x000fe80000100800 */
[----:B------:R-:W-:Y:S04]  /*12e30*/  STL [R1+0x404], R88 ;  /* 0x0004045801007387 */ /* 0x000fe80000100800 */
[----:B------:R-:W-:Y:S04]  /*12e40*/  STL [R1+0x408], R78 ;  /* 0x0004084e01007387 */ /* 0x000fe80000100800 */
        /* <DEDUP_REMOVED lines=37> */
[----:B------:R-:W-:Y:S04]  /*130a0*/  STL.128 [R1+0x19d0], R128 ;  /* 0x0019d08001007387 */ /* 0x000fe80000100c00 */
[----:B------:R-:W-:Y:S04]  /*130b0*/  STL.128 [R1+0x19c0], R124 ;  /* 0x0019c07c01007387 */ /* 0x000fe80000100c00 */
[----:B------:R-:W-:Y:S04]  /*130c0*/  STL.128 [R1+0x19b0], R120 ;  /* 0x0019b07801007387 */ /* 0x000fe80000100c00 */
[----:B------:R-:W-:Y:S04]  /*130d0*/  STL.128 [R1+0x19a0], R116 ;  /* 0x0019a07401007387 */ /* 0x000fe80000100c00 */
[----:B------:R0:W-:Y:S04]  /*130e0*/  STL.128 [R1+0x1990], R112 ;  /* 0x0019907001007387 */ /* 0x0001e80000100c00 */
[----:B------:R1:W-:Y:S04]  /*130f0*/  STL.128 [R1+0x18d0], R48 ;  /* 0x0018d03001007387 */ /* 0x0003e80000100c00 */
[----:B------:R1:W-:Y:S04]  /*13100*/  STL.128 [R1+0x18b0], R40 ;  /* 0x0018b02801007387 */ /* 0x0003e80000100c00 */
[----:B------:R1:W-:Y:S04]  /*13110*/  STL.128 [R1+0x18a0], R36 ;  /* 0x0018a02401007387 */ /* 0x0003e80000100c00 */
[----:B0-----:R-:W2:Y:S04]  /*13120*/  LDL.128 R112, [R1+0x400] ;  /* 0x0004000001707983 */ /* 0x001ea80000100c00 */
[----:B------:R-:W2:Y:S04]  /*13130*/  LDL.LU.128 R124, [R1+0x19c0] ;  /* 0x0019c000017c7983 */ /* 0x000ea80000300c00 */
[----:B------:R-:W2:Y:S04]  /*13140*/  LDL.LU.128 R120, [R1+0x19b0] ;  /* 0x0019b00001787983 */ /* 0x000ea80000300c00 */
[----:B------:R-:W2:Y:S04]  /*13150*/  LDL.LU.128 R116, [R1+0x19a0] ;  /* 0x0019a00001747983 */ /* 0x000ea80000300c00 */
[----:B-1----:R-:W2:Y:S04]  /*13160*/  LDL.LU.128 R48, [R1+0x18d0] ;  /* 0x0018d00001307983 */ /* 0x002ea80000300c00 */
[----:B------:R-:W2:Y:S04]  /*13170*/  LDL.LU.128 R40, [R1+0x18b0] ;  /* 0x0018b00001287983 */ /* 0x000ea80000300c00 */
[----:B------:R-:W2:Y:S04]  /*13180*/  LDL.LU.128 R36, [R1+0x18a0] ;  /* 0x0018a00001247983 */ /* 0x000ea80000300c00 */
[----:B------:R0:W-:Y:S04]  /*13190*/  STL.128 [R1+0x1890], R32 ;  /* 0x0018902001007387 */ /* 0x0001e80000100c00 */
[----:B------:R1:W-:Y:S04]  /*131a0*/  STL [R1+0x1930], R73 ;  /* 0x0019304901007387 */ /* 0x0003e80000100800 */
[----:B------:R-:W2:Y:S04]  /*131b0*/  LDL.LU.128 R128, [R1+0x19d0] ;  /* 0x0019d00001807983 */ /* 0x000ea80000300c00 */
[----:B------:R-:W-:Y:S04]  /*131c0*/  STL [R1+0x410], R82 ;  /* 0x0004105201007387 */ /* 0x000fe80000100800 */
[----:B0-----:R-:W2:Y:S04]  /*131d0*/  LDL.LU.128 R32, [R1+0x1890] ;  /* 0x0018900001207983 */ /* 0x001ea80000300c00 */
[----:B-1----:R-:W2:Y:S04]  /*131e0*/  LDL.LU R73, [R1+0x1930] ;  /* 0x0019300001497983 */ /* 0x002ea80000300800 */
[----:B------:R-:W-:Y:S04]  /*131f0*/  STL [R1+0x414], R72 ;  /* 0x0004144801007387 */ /* 0x000fe80000100800 */
[----:B------:R-:W-:Y:S04]  /*13200*/  STL [R1+0x418], R74 ;  /* 0x0004184a01007387 */ /* 0x000fe80000100800 */
[----:B------:R-:W-:Y:S04]  /*13210*/  STL [R1+0x41c], R76 ;  /* 0x00041c4c01007387 */ /* 0x000fe80000100800 */
[----:B----4-:R0:W-:Y:S04]  /*13220*/  STL [R1+0x1974], R107 ;  /* 0x0019746b01007387 */ /* 0x0101e80000100800 */
        /* <DEDUP_REMOVED lines=21> */
[----:B0-----:R-:W2:Y:S04]  /*13380*/  LDL.LU R107, [R1+0x1974] ;  /* 0x00197400016b7983 */ /* 0x001ea80000300800 */
[----:B-1----:R-:W2:Y:S04]  /*13390*/  LDL.LU R105, [R1+0x1970] ;  /* 0x0019700001697983 */ /* 0x002ea80000300800 */
[----:B---3--:R-:W3:Y:S04]  /*133a0*/  LDL.LU R103, [R1+0x196c] ;  /* 0x00196c0001677983 */ /* 0x008ee80000300800 */
        /* <DEDUP_REMOVED lines=13> */
[----:B------:R-:W4:Y:S04]  /*13480*/  LDL.LU.128 R68, [R1+0x1920] ;  /* 0x0019200001447983 */ /* 0x000f280000300c00 */
[----:B------:R-:W4:Y:S04]  /*13490*/  LDL.LU.128 R64, [R1+0x1910] ;  /* 0x0019100001407983 */ /* 0x000f280000300c00 */
[----:B------:R-:W4:Y:S04]  /*134a0*/  LDL.LU.128 R60, [R1+0x1900] ;  /* 0x00190000013c7983 */ /* 0x000f280000300c00 */
[----:B------:R-:W4:Y:S04]  /*134b0*/  LDL.LU.128 R56, [R1+0x18f0] ;  /* 0x0018f00001387983 */ /* 0x000f280000300c00 */
[----:B------:R-:W4:Y:S04]  /*134c0*/  LDL.LU.128 R52, [R1+0x18e0] ;  /* 0x0018e00001347983 */ /* 0x000f280000300c00 */
[----:B------:R-:W4:Y:S04]  /*134d0*/  LDL.LU.128 R44, [R1+0x18c0] ;  /* 0x0018c000012c7983 */ /* 0x000f280000300c00 */
[----:B--2---:R-:W-:Y:S04]  /*134e0*/  STL.128 [R1+0x1310], R164 ;  /* 0x001310a401007387 */ /* 0x004fe80000100c00 */
[----:B------:R-:W2:Y:S04]  /*134f0*/  LDL.LU R233, [R1+0x1320] ;  /* 0x0013200001e97983 */ /* 0x000ea80000300800 */
[----:B------:R-:W-:Y:S04]  /*13500*/  STL.128 [R1+0x1980], R108 ;  /* 0x0019806c01007387 */ /* 0x000fe80000100c00 */
[----:B------:R0:W-:Y:S04]  /*13510*/  STL [R1+0x1960], R97 ;  /* 0x0019606101007387 */ /* 0x0001e80000100800 */
[----:B0-----:R-:W2:Y:S04]  /*13520*/  LDL.LU R97, [R1+0x1960] ;  /* 0x0019600001617983 */ /* 0x001ea80000300800 */
[----:B------:R-:W2:Y:S01]  /*13530*/  LDL.LU.128 R108, [R1+0x1980] ;  /* 0x00198000016c7983 */ /* 0x000ea20000300c00 */
[----:B------:R-:W-:-:S02]  /*13540*/  IMAD.MOV.U32 R132, RZ, RZ, R112 ;  /* 0x000000ffff847224 */ /* 0x000fc400078e0070 */
[----:B------:R-:W-:Y:S02]  /*13550*/  IMAD.MOV.U32 R133, RZ, RZ, R113 ;  /* 0x000000ffff857224 */ /* 0x000fe400078e0071 */
[----:B------:R-:W-:Y:S01]  /*13560*/  IMAD.MOV.U32 R134, RZ, RZ, R114 ;  /* 0x000000ffff867224 */ /* 0x000fe200078e0072 */
[----:B------:R-:W-:Y:S01]  /*13570*/  STL.128 [R1+0x1810], R124 ;  /* 0x0018107c01007387 */ /* 0x000fe20000100c00 */
[----:B------:R-:W-:-:S03]  /*13580*/  IMAD.MOV.U32 R135, RZ, RZ, R115 ;  /* 0x000000ffff877224 */ /* 0x000fc600078e0073 */
[----:B------:R-:W-:Y:S04]  /*13590*/  STL.128 [R1+0x1800], R120 ;  /* 0x0018007801007387 */ /* 0x000fe80000100c00 */
[----:B------:R0:W-:Y:S04]  /*135a0*/  STL.128 [R1+0x17f0], R116 ;  /* 0x0017f07401007387 */ /* 0x0001e80000100c00 */
[----:B------:R1:W-:Y:S04]  /*135b0*/  STL.128 [R1+0x1720], R48 ;  /* 0x0017203001007387 */ /* 0x0003e80000100c00 */
[----:B------:R1:W-:Y:S04]  /*135c0*/  STL.128 [R1+0x1700], R40 ;  /* 0x0017002801007387 */ /* 0x0003e80000100c00 */
[----:B------:R1:W-:Y:S04]  /*135d0*/  STL.128 [R1+0x16f0], R36 ;  /* 0x0016f02401007387 */ /* 0x0003e80000100c00 */
[----:B------:R-:W2:Y:S04]  /*135e0*/  LDL.LU.128 R112, [R1+0x1990] ;  /* 0x0019900001707983 */ /* 0x000ea80000300c00 */
[----:B0-----:R-:W2:Y:S04]  /*135f0*/  LDL.128 R116, [R1+0x410] ;  /* 0x0004100001747983 */ /* 0x001ea80000100c00 */
[----:B------:R-:W2:Y:S04]  /*13600*/  LDL.LU.128 R124, [R1+0x1810] ;  /* 0x00181000017c7983 */ /* 0x000ea80000300c00 */
[----:B------:R-:W2:Y:S04]  /*13610*/  LDL.LU.128 R120, [R1+0x1800] ;  /* 0x0018000001787983 */ /* 0x000ea80000300c00 */
[----:B-1----:R-:W2:Y:S04]  /*13620*/  LDL.LU.128 R48, [R1+0x1720] ;  /* 0x0017200001307983 */ /* 0x002ea80000300c00 */
[----:B------:R-:W2:Y:S04]  /*13630*/  LDL.LU.128 R40, [R1+0x1700] ;  /* 0x0017000001287983 */ /* 0x000ea80000300c00 */
[----:B------:R-:W2:Y:S04]  /*13640*/  LDL.LU.128 R36, [R1+0x16f0] ;  /* 0x0016f00001247983 */ /* 0x000ea80000300c00 */
[----:B------:R0:W-:Y:S04]  /*13650*/  STL.128 [R1+0x1880], R28 ;  /* 0x0018801c01007387 */ /* 0x0001e80000100c00 */
[----:B------:R1:W-:Y:S04]  /*13660*/  STL.64 [R1+0x1850], R12 ;  /* 0x0018500c01007387 */ /* 0x0003e80000100a00 */
[----:B------:R1:W-:Y:S04]  /*13670*/  STL.128 [R1+0x1870], R24 ;  /* 0x0018701801007387 */ /* 0x0003e80000100c00 */
[----:B------:R1:W-:Y:S04]  /*13680*/  STL.64 [R1+0x1868], R20 ;  /* 0x0018681401007387 */ /* 0x0003e80000100a00 */
[----:B0-----:R-:W2:Y:S04]  /*13690*/  LDL.LU.128 R28, [R1+0x1880] ;  /* 0x00188000011c7983 */ /* 0x001ea80000300c00 */
[----:B-1----:R-:W2:Y:S04]  /*136a0*/  LDL.LU.64 R12, [R1+0x1850] ;  /* 0x00185000010c7983 */ /* 0x002ea80000300a00 */
[----:B------:R0:W-:Y:S04]  /*136b0*/  STL.64 [R1+0x1860], R16 ;  /* 0x0018601001007387 */ /* 0x0001e80000100a00 */
[----:B------:R1:W-:Y:S04]  /*136c0*/  STL [R1+0x1858], R15 ;  /* 0x0018580f01007387 */ /* 0x0003e80000100800 */
[----:B------:R1:W-:Y:S04]  /*136d0*/  STL.128 [R1+0x1840], R8 ;  /* 0x0018400801007387 */ /* 0x0003e80000100c00 */
[----:B------:R1:W-:Y:S04]  /*136e0*/  STL.128 [R1+0x1830], R4 ;  /* 0x0018300401007387 */ /* 0x0003e80000100c00 */
[----:B------:R1:W-:Y:S04]  /*136f0*/  STL.128 [R1+0x16e0], R32 ;  /* 0x0016e02001007387 */ /* 0x0003e80000100c00 */
[----:B------:R-:W2:Y:S04]  /*13700*/  LDL.LU.128 R24, [R1+0x1870] ;  /* 0x0018700001187983 */ /* 0x000ea80000300c00 */
[----:B------:R-:W2:Y:S04]  /*13710*/  LDL.LU.64 R20, [R1+0x1868] ;  /* 0x0018680001147983 */ /* 0x000ea80000300a00 */
[----:B0-----:R-:W2:Y:S04]  /*13720*/  LDL.LU.64 R16, [R1+0x1860] ;  /* 0x0018600001107983 */ /* 0x001ea80000300a00 */
[----:B-1----:R-:W2:Y:S04]  /*13730*/  LDL.LU R15, [R1+0x1858] ;  /* 0x00185800010f7983 */ /* 0x002ea80000300800 */
[----:B------:R-:W2:Y:S04]  /*13740*/  LDL.LU.128 R8, [R1+0x1840] ;  /* 0x0018400001087983 */ /* 0x000ea80000300c00 */
[----:B------:R-:W2:Y:S04]  /*13750*/  LDL.LU.128 R4, [R1+0x1830] ;  /* 0x0018300001047983 */ /* 0x000ea80000300c00 */
[----:B------:R-:W2:Y:S04]  /*13760*/  LDL.LU.128 R32, [R1+0x16e0] ;  /* 0x0016e00001207983 */ /* 0x000ea80000300c00 */
[----:B------:R-:W-:Y:S04]  /*13770*/  STL.128 [R1+0x1820], R128 ;  /* 0x0018208001007387 */ /* 0x000fe80000100c00 */
[----:B------:R0:W-:Y:S04]  /*13780*/  STL [R1+0x1780], R73 ;  /* 0x0017804901007387 */ /* 0x0001e80000100800 */
[----:B0-----:R-:W2:Y:S04]  /*13790*/  LDL.LU R73, [R1+0x1780] ;  /* 0x0017800001497983 */ /* 0x001ea80000300800 */
[----:B------:R-:W2:Y:S04]  /*137a0*/  LDL.LU.128 R128, [R1+0x1820] ;  /* 0x0018200001807983 */ /* 0x000ea80000300c00 */
[----:B------:R0:W-:Y:S04]  /*137b0*/  STL [R1+0x17c4], R107 ;  /* 0x0017c46b01007387 */ /* 0x0001e80000100800 */
[----:B------:R1:W-:Y:S04]  /*137c0*/  STL [R1+0x17c0], R105 ;  /* 0x0017c06901007387 */ /* 0x0003e80000100800 */
[----:B---3--:R3:W-:Y:S04]  /*137d0*/  STL [R1+0x17bc], R103 ;  /* 0x0017bc6701007387 */ /* 0x0087e80000100800 */
[----:B----4-:R4:W-:Y:S04]  /*137e0*/  STL [R1+0x17b8], R101 ;  /* 0x0017b86501007387 */ /* 0x0109e80000100800 */
        /* <DEDUP_REMOVED lines=15> */
[----:B------:R-:W-:Y:S04]  /*138e0*/  STL.64 [R1+0x1778], R70 ;  /* 0x0017784601007387 */ /* 0x000fe80000100a00 */
[----:B------:R-:W-:Y:S04]  /*138f0*/  STL [R1+0x1770], R69 ;  /* 0x0017704501007387 */ /* 0x000fe80000100800 */
[----:B------:R-:W-:Y:S04]  /*13900*/  STL.64 [R1+0x1768], R66 ;  /* 0x0017684201007387 */ /* 0x000fe80000100a00 */
[----:B------:R-:W-:Y:S04]  /*13910*/  STL [R1+0x1760], R65 ;  /* 0x0017604101007387 */ /* 0x000fe80000100800 */
[----:B------:R-:W-:Y:S04]  /*13920*/  STL.64 [R1+0x1758], R62 ;  /* 0x0017583e01007387 */ /* 0x000fe80000100a00 */
[----:B------:R-:W-:Y:S04]  /*13930*/  STL [R1+0x1750], R61 ;  /* 0x0017503d01007387 */ /* 0x000fe80000100800 */
[----:B------:R-:W-:Y:S04]  /*13940*/  STL.128 [R1+0x1740], R56 ;  /* 0x0017403801007387 */ /* 0x000fe80000100c00 */
[----:B------:R-:W-:Y:S04]  /*13950*/  STL.128 [R1+0x1730], R52 ;  /* 0x0017303401007387 */ /* 0x000fe80000100c00 */
[----:B------:R-:W-:Y:S04]  /*13960*/  STL.128 [R1+0x1710], R44 ;  /* 0x0017102c01007387 */ /* 0x000fe80000100c00 */
[----:B0-----:R-:W4:Y:S04]  /*13970*/  LDL.LU R107, [R1+0x17c4] ;  /* 0x0017c400016b7983 */ /* 0x001f280000300800 */
[----:B-1----:R-:W4:Y:S04]  /*13980*/  LDL.LU R105, [R1+0x17c0] ;  /* 0x0017c00001697983 */ /* 0x002f280000300800 */
[----:B---3--:R-:W3:Y:S04]  /*13990*/  LDL.LU R103, [R1+0x17bc] ;  /* 0x0017bc0001677983 */ /* 0x008ee80000300800 */
[----:B--2---:R0:W-:Y:S04]  /*139a0*/  STL [R1+0x17b0], R97 ;  /* 0x0017b06101007387 */ /* 0x0041e80000100800 */
[----:B------:R1:W-:Y:S04]  /*139b0*/  STL.128 [R1+0x17d0], R108 ;  /* 0x0017d06c01007387 */ /* 0x0003e80000100c00 */
[----:B----4-:R-:W2:Y:S04]  /*139c0*/  LDL.LU R101, [R1+0x17b8] ;  /* 0x0017b80001657983 */ /* 0x010ea80000300800 */
[----:B------:R-:W4:Y:S04]  /*139d0*/  LDL.LU R99, [R1+0x17b4] ;  /* 0x0017b40001637983 */ /* 0x000f280000300800 */
[----:B0-----:R-:W4:Y:S04]  /*139e0*/  LDL.LU R97, [R1+0x17b0] ;  /* 0x0017b00001617983 */ /* 0x001f280000300800 */
[----:B-1----:R-:W4:Y:S04]  /*139f0*/  LDL.LU.128 R108, [R1+0x17d0] ;  /* 0x0017d000016c7983 */ /* 0x002f280000300c00 */
        /* <DEDUP_REMOVED lines=8> */
[----:B------:R0:W-:Y:S01]  /*13a80*/  STL.128 [R1+0x17e0], R112 ;  /* 0x0017e07001007387 */ /* 0x0001e20000100c00 */
[----:B------:R-:W-:-:S02]  /*13a90*/  IMAD.MOV.U32 R136, RZ, RZ, R116 ;  /* 0x000000ffff887224 */ /* 0x000fc400078e0074 */
[----:B------:R-:W-:Y:S01]  /*13aa0*/  IMAD.MOV.U32 R137, RZ, RZ, R117 ;  /* 0x000000ffff897224 */ /* 0x000fe200078e0075 */
[----:B------:R-:W4:Y:S01]  /*13ab0*/  LDL.LU R79, [R1+0x178c] ;  /* 0x00178c00014f7983 */ /* 0x000f220000300800 */
[----:B------:R-:W-:Y:S02]  /*13ac0*/  IMAD.MOV.U32 R138, RZ, RZ, R118 ;  /* 0x000000ffff8a7224 */ /* 0x000fe400078e0076 */
[----:B------:R-:W-:Y:S01]  /*13ad0*/  IMAD.MOV.U32 R139, RZ, RZ, R119 ;  /* 0x000000ffff8b7224 */ /* 0x000fe200078e0077 */
[----:B------:R-:W-:Y:S04]  /*13ae0*/  STL.128 [R1+0x1660], R124 ;  /* 0x0016607c01007387 */ /* 0x000fe80000100c00 */
[----:B------:R1:W-:Y:S04]  /*13af0*/  STL.128 [R1+0x1650], R120 ;  /* 0x0016507801007387 */ /* 0x0003e80000100c00 */
[----:B------:R-:W-:Y:S04]  /*13b00*/  STL [R1+0x42c], R48 ;  /* 0x00042c3001007387 */ /* 0x000fe80000100800 */
[----:B------:R1:W-:Y:S04]  /*13b10*/  STL.128 [R1+0x1550], R40 ;  /* 0x0015502801007387 */ /* 0x0003e80000100c00 */
[----:B------:R1:W-:Y:S04]  /*13b20*/  STL.128 [R1+0x1540], R36 ;  /* 0x0015402401007387 */ /* 0x0003e80000100c00 */
[----:B------:R-:W4:Y:S04]  /*13b30*/  LDL.LU.128 R116, [R1+0x17f0] ;  /* 0x0017f00001747983 */ /* 0x000f280000300c00 */
[----:B0-----:R-:W4:Y:S04]  /*13b40*/  LDL.LU.128 R112, [R1+0x17e0] ;  /* 0x0017e00001707983 */ /* 0x001f280000300c00 */
[----:B------:R-:W4:Y:S04]  /*13b50*/  LDL.LU R77, [R1+0x1788] ;  /* 0x00178800014d7983 */ /* 0x000f280000300800 */
[----:B------:R-:W4:Y:S04]  /*13b60*/  LDL.LU R75, [R1+0x1784] ;  /* 0x00178400014b7983 */ /* 0x000f280000300800 */
[----:B------:R-:W4:Y:S04]  /*13b70*/  LDL.LU.64 R70, [R1+0x1778] ;  /* 0x0017780001467983 */ /* 0x000f280000300a00 */
[----:B------:R-:W4:Y:S04]  /*13b80*/  LDL.LU R69, [R1+0x1770] ;  /* 0x0017700001457983 */ /* 0x000f280000300800 */
[----:B------:R-:W4:Y:S04]  /*13b90*/  LDL.LU.64 R66, [R1+0x1768] ;  /* 0x0017680001427983 */ /* 0x000f280000300a00 */
[----:B------:R-:W4:Y:S04]  /*13ba0*/  LDL.LU R65, [R1+0x1760] ;  /* 0x0017600001417983 */ /* 0x000f280000300800 */
[----:B------:R-:W4:Y:S04]  /*13bb0*/  LDL.LU.64 R62, [R1+0x1758] ;  /* 0x00175800013e7983 */ /* 0x000f280000300a00 */
[----:B------:R-:W4:Y:S04]  /*13bc0*/  LDL.LU R61, [R1+0x1750] ;  /* 0x00175000013d7983 */ /* 0x000f280000300800 */
[----:B------:R-:W4:Y:S04]  /*13bd0*/  LDL.LU.128 R56, [R1+0x1740] ;  /* 0x0017400001387983 */ /* 0x000f280000300c00 */
[----:B------:R-:W4:Y:S04]  /*13be0*/  LDL.LU.128 R52, [R1+0x1730] ;  /* 0x0017300001347983 */ /* 0x000f280000300c00 */
[----:B------:R-:W4:Y:S04]  /*13bf0*/  LDL.LU.128 R44, [R1+0x1710] ;  /* 0x00171000012c7983 */ /* 0x000f280000300c00 */
[----:B-1----:R-:W4:Y:S04]  /*13c00*/  LDL.128 R120, [R1+0x420] ;  /* 0x0004200001787983 */ /* 0x002f280000100c00 */
[----:B------:R-:W4:Y:S04]  /*13c10*/  LDL.LU.128 R124, [R1+0x1660] ;  /* 0x00166000017c7983 */ /* 0x000f280000300c00 */
[----:B------:R-:W4:Y:S04]  /*13c20*/  LDL.LU.128 R40, [R1+0x1550] ;  /* 0x0015500001287983 */ /* 0x000f280000300c00 */
[----:B------:R-:W4:Y:S04]  /*13c30*/  LDL.LU.128 R36, [R1+0x1540] ;  /* 0x0015400001247983 */ /* 0x000f280000300c00 */
[----:B------:R0:W-:Y:S04]  /*13c40*/  STL.128 [R1+0x16d0], R28 ;  /* 0x0016d01c01007387 */ /* 0x0001e80000100c00 */
[----:B------:R1:W-:Y:S04]  /*13c50*/  STL.64 [R1+0x16a0], R12 ;  /* 0x0016a00c01007387 */ /* 0x0003e80000100a00 */
[----:B------:R1:W-:Y:S04]  /*13c60*/  STL.128 [R1+0x16c0], R24 ;  /* 0x0016c01801007387 */ /* 0x0003e80000100c00 */
[----:B------:R1:W-:Y:S04]  /*13c70*/  STL.64 [R1+0x16b8], R20 ;  /* 0x0016b81401007387 */ /* 0x0003e80000100a00 */
[----:B0-----:R-:W4:Y:S04]  /*13c80*/  LDL.LU.128 R28, [R1+0x16d0] ;  /* 0x0016d000011c7983 */ /* 0x001f280000300c00 */
[----:B-1----:R-:W4:Y:S04]  /*13c90*/  LDL.LU.64 R12, [R1+0x16a0] ;  /* 0x0016a000010c7983 */ /* 0x002f280000300a00 */
[----:B------:R0:W-:Y:S04]  /*13ca0*/  STL.64 [R1+0x16b0], R16 ;  /* 0x0016b01001007387 */ /* 0x0001e80000100a00 */
[----:B------:R1:W-:Y:S04]  /*13cb0*/  STL [R1+0x16a8], R15 ;  /* 0x0016a80f01007387 */ /* 0x0003e80000100800 */
[----:B------:R1:W-:Y:S04]  /*13cc0*/  STL.128 [R1+0x1690], R8 ;  /* 0x0016900801007387 */ /* 0x0003e80000100c00 */
[----:B------:R1:W-:Y:S04]  /*13cd0*/  STL.128 [R1+0x1680], R4 ;  /* 0x0016800401007387 */ /* 0x0003e80000100c00 */
[----:B------:R1:W-:Y:S04]  /*13ce0*/  STL.128 [R1+0x1530], R32 ;  /* 0x0015302001007387 */ /* 0x0003e80000100c00 */
[----:B------:R-:W4:Y:S04]  /*13cf0*/  LDL.LU.128 R24, [R1+0x16c0] ;  /* 0x0016c00001187983 */ /* 0x000f280000300c00 */
[----:B------:R-:W4:Y:S04]  /*13d00*/  LDL.LU.64 R20, [R1+0x16b8] ;  /* 0x0016b80001147983 */ /* 0x000f280000300a00 */
[----:B0-----:R-:W4:Y:S04]  /*13d10*/  LDL.LU.64 R16, [R1+0x16b0] ;  /* 0x0016b00001107983 */ /* 0x001f280000300a00 */
[----:B-1----:R-:W4:Y:S04]  /*13d20*/  LDL.LU R15, [R1+0x16a8] ;  /* 0x0016a800010f7983 */ /* 0x002f280000300800 */
[----:B------:R-:W4:Y:S04]  /*13d30*/  LDL.LU.128 R8, [R1+0x1690] ;  /* 0x0016900001087983 */ /* 0x000f280000300c00 */
[----:B------:R-:W4:Y:S04]  /*13d40*/  LDL.LU.128 R4, [R1+0x1680] ;  /* 0x0016800001047983 */ /* 0x000f280000300c00 */
[----:B------:R-:W4:Y:S04]  /*13d50*/  LDL.LU.128 R32, [R1+0x1530] ;  /* 0x0015300001207983 */ /* 0x000f280000300c00 */
[----:B------:R-:W-:Y:S04]  /*13d60*/  STL.128 [R1+0x1670], R128 ;  /* 0x0016708001007387 */ /* 0x000fe80000100c00 */
[----:B------:R0:W-:Y:S04]  /*13d70*/  STL [R1+0x15d0], R73 ;  /* 0x0015d04901007387 */ /* 0x0001e80000100800 */
[----:B------:R1:W-:Y:S04]  /*13d80*/  STL.64 [R1+0x1578], R50 ;  /* 0x0015783201007387 */ /* 0x0003e80000100a00 */
[----:B0-----:R-:W4:Y:S04]  /*13d90*/  LDL.LU R73, [R1+0x15d0] ;  /* 0x0015d00001497983 */ /* 0x001f280000300800 */
[----:B------:R-:W4:Y:S04]  /*13da0*/  LDL.LU.128 R128, [R1+0x1670] ;  /* 0x0016700001807983 */ /* 0x000f280000300c00 */
[----:B------:R0:W-:Y:S04]  /*13db0*/  STL [R1+0x1570], R49 ;  /* 0x0015703101007387 */ /* 0x0001e80000100800 */
[----:B-1----:R-:W4:Y:S04]  /*13dc0*/  LDL.LU.64 R50, [R1+0x1578] ;  /* 0x0015780001327983 */ /* 0x002f280000300a00 */
[----:B0-----:R-:W4:Y:S04]  /*13dd0*/  LDL.LU R49, [R1+0x1570] ;  /* 0x0015700001317983 */ /* 0x001f280000300800 */
[----:B------:R0:W-:Y:S04]  /*13de0*/  STL [R1+0x1614], R107 ;  /* 0x0016146b01007387 */ /* 0x0001e80000100800 */
[----:B------:R1:W-:Y:S04]  /*13df0*/  STL [R1+0x1610], R105 ;  /* 0x0016106901007387 */ /* 0x0003e80000100800 */
[----:B---3--:R-:W-:Y:S04]  /*13e00*/  STL [R1+0x160c], R103 ;  /* 0x00160c6701007387 */ /* 0x008fe80000100800 */
[----:B0-----:R-:W3:Y:S04]  /*13e10*/  LDL.LU R107, [R1+0x1614] ;  /* 0x00161400016b7983 */ /* 0x001ee80000300800 */
[----:B-1----:R-:W3:Y:S04]  /*13e20*/  LDL.LU R105, [R1+0x1610] ;  /* 0x0016100001697983 */ /* 0x002ee80000300800 */
[----:B--2---:R-:W-:Y:S04]  /*13e30*/  STL [R1+0x1608], R101 ;  /* 0x0016086501007387 */ /* 0x004fe80000100800 */
[----:B----4-:R-:W-:Y:S04]  /*13e40*/  STL [R1+0x1604], R99 ;  /* 0x0016046301007387 */ /* 0x010fe80000100800 */
[----:B------:R-:W-:Y:S04]  /*13e50*/  STL [R1+0x1600], R97 ;  /* 0x0016006101007387 */ /* 0x000fe80000100800 */
[----:B------:R0:W-:Y:S04]  /*13e60*/  STL.128 [R1+0x1620], R108 ;  /* 0x0016206c01007387 */ /* 0x0001e80000100c00 */
        /* <DEDUP_REMOVED lines=8> */
[----:B0-----:R-:W2:Y:S04]  /*13ef0*/  LDL.LU.128 R108, [R1+0x1620] ;  /* 0x00162000016c7983 */ /* 0x001ea80000300c00 */
[----:B------:R-:W-:Y:S04]  /*13f00*/  STL [R1+0x15dc], R79 ;  /* 0x0015dc4f01007387 */ /* 0x000fe80000100800 */
[----:B------:R-:W4:Y:S04]  /*13f10*/  LDL.LU R103, [R1+0x160c] ;  /* 0x00160c0001677983 */ /* 0x000f280000300800 */
[----:B------:R-:W4:Y:S04]  /*13f20*/  LDL.LU R101, [R1+0x1608] ;  /* 0x0016080001657983 */ /* 0x000f280000300800 */
[----:B------:R-:W4:Y:S04]  /*13f30*/  LDL.LU R99, [R1+0x1604] ;  /* 0x0016040001637983 */ /* 0x000f280000300800 */
[----:B------:R-:W4:Y:S04]  /*13f40*/  LDL.LU R97, [R1+0x1600] ;  /* 0x0016000001617983 */ /* 0x000f280000300800 */
[----:B-1----:R-:W4:Y:S04]  /*13f50*/  LDL.LU R95, [R1+0x15fc] ;  /* 0x0015fc00015f7983 */ /* 0x002f280000300800 */
[----:B------:R0:W-:Y:S04]  /*13f60*/  STL.128 [R1+0x1640], R116 ;  /* 0x0016407401007387 */ /* 0x0001e80000100c00 */
[----:B------:R1:W-:Y:S04]  /*13f70*/  STL.128 [R1+0x1630], R112 ;  /* 0x0016307001007387 */ /* 0x0003e80000100c00 */
[----:B------:R1:W-:Y:S04]  /*13f80*/  STL [R1+0x15d8], R77 ;  /* 0x0015d84d01007387 */ /* 0x0003e80000100800 */
[----:B------:R1:W-:Y:S04]  /*13f90*/  STL [R1+0x15d4], R75 ;  /* 0x0015d44b01007387 */ /* 0x0003e80000100800 */
[----:B------:R1:W-:Y:S04]  /*13fa0*/  STL.64 [R1+0x15c8], R70 ;  /* 0x0015c84601007387 */ /* 0x0003e80000100a00 */
[----:B------:R1:W-:Y:S04]  /*13fb0*/  STL [R1+0x15c0], R69 ;  /* 0x0015c04501007387 */ /* 0x0003e80000100800 */
[----:B------:R1:W-:Y:S04]  /*13fc0*/  STL.64 [R1+0x15b8], R66 ;  /* 0x0015b84201007387 */ /* 0x0003e80000100a00 */
[----:B------:R1:W-:Y:S04]  /*13fd0*/  STL [R1+0x15b0], R65 ;  /* 0x0015b04101007387 */ /* 0x0003e80000100800 */
[----:B------:R1:W-:Y:S04]  /*13fe0*/  STL.64 [R1+0x15a8], R62 ;  /* 0x0015a83e01007387 */ /* 0x0003e80000100a00 */
[----:B------:R1:W-:Y:S04]  /*13ff0*/  STL [R1+0x15a0], R61 ;  /* 0x0015a03d01007387 */ /* 0x0003e80000100800 */
[----:B------:R-:W-:Y:S04]  /*14000*/  STL [R1+0x434], R56 ;  /* 0x0004343801007387 */ /* 0x000fe80000100800 */
[----:B------:R-:W-:Y:S04]  /*14010*/  STL [R1+0x430], R52 ;  /* 0x0004303401007387 */ /* 0x000fe80000100800 */
[----:B------:R1:W-:Y:S04]  /*14020*/  STL.64 [R1+0x1598], R58 ;  /* 0x0015983a01007387 */ /* 0x0003e80000100a00 */
[----:B------:R1:W-:Y:S01]  /*14030*/  STL [R1+0x1590], R57 ;  /* 0x0015903901007387 */ /* 0x0003e20000100800 */
[----:B------:R-:W-:-:S02]  /*14040*/  IMAD.MOV.U32 R140, RZ, RZ, R120 ;  /* 0x000000ffff8c7224 */ /* 0x000fc400078e0078 */
[----:B------:R-:W-:Y:S01]  /*14050*/  IMAD.MOV.U32 R141, RZ, RZ, R121 ;  /* 0x000000ffff8d7224 */ /* 0x000fe200078e0079 */
[----:B------:R1:W-:Y:S01]  /*14060*/  STL.64 [R1+0x1588], R54 ;  /* 0x0015883601007387 */ /* 0x0003e20000100a00 */
[----:B------:R-:W-:Y:S02]  /*14070*/  IMAD.MOV.U32 R142, RZ, RZ, R122 ;  /* 0x000000ffff8e7224 */ /* 0x000fe400078e007a */
[----:B------:R-:W-:Y:S01]  /*14080*/  IMAD.MOV.U32 R143, RZ, RZ, R123 ;  /* 0x000000ffff8f7224 */ /* 0x000fe200078e007b */
[----:B------:R1:W-:Y:S04]  /*14090*/  STL [R1+0x1580], R53 ;  /* 0x0015803501007387 */ /* 0x0003e80000100800 */
[----:B------:R1:W-:Y:S04]  /*140a0*/  STL.128 [R1+0x1560], R44 ;  /* 0x0015602c01007387 */ /* 0x0003e80000100c00 */
[----:B------:R-:W-:Y:S04]  /*140b0*/  STL [R1+0x438], R38 ;  /* 0x0004382601007387 */ /* 0x000fe80000100800 */
[----:B------:R-:W-:Y:S04]  /*140c0*/  STL [R1+0x43c], R40 ;  /* 0x00043c2801007387 */ /* 0x000fe80000100800 */
[----:B------:R1:W-:Y:S04]  /*140d0*/  STL.128 [R1+0x14b0], R124 ;  /* 0x0014b07c01007387 */ /* 0x0003e80000100c00 */
[----:B------:R-:W4:Y:S04]  /*140e0*/  LDL.LU.128 R120, [R1+0x1650] ;  /* 0x0016500001787983 */ /* 0x000f280000300c00 */
[----:B0-----:R-:W4:Y:S04]  /*140f0*/  LDL.LU.128 R116, [R1+0x1640] ;  /* 0x0016400001747983 */ /* 0x001f280000300c00 */
        /* <DEDUP_REMOVED lines=22> */
[----:B------:R-:W4:Y:S04]  /*14260*/  LDL.128 R124, [R1+0x430] ;  /* 0x00043000017c7983 */ /* 0x000f280000100c00 */
        /* <DEDUP_REMOVED lines=10> */
[----:B------:R1:W-:Y:S04]  /*14310*/  STL.64 [R1+0x13a0], R36 ;  /* 0x0013a02401007387 */ /* 0x0003e80000100a00 */
[----:B------:R1:W-:Y:S04]  /*14320*/  STL.128 [R1+0x1390], R32 ;  /* 0x0013902001007387 */ /* 0x0003e80000100c00 */
[----:B---3--:R-:W3:Y:S04]  /*14330*/  LDL.LU.128 R24, [R1+0x1510] ;  /* 0x0015100001187983 */ /* 0x008ee80000300c00 */
[----:B------:R-:W3:Y:S04]  /*14340*/  LDL.LU.64 R20, [R1+0x1508] ;  /* 0x0015080001147983 */ /* 0x000ee80000300a00 */
[----:B0-----:R-:W3:Y:S04]  /*14350*/  LDL.LU.64 R16, [R1+0x1500] ;  /* 0x0015000001107983 */ /* 0x001ee80000300a00 */
[----:B-1----:R-:W3:Y:S04]  /*14360*/  LDL.LU R15, [R1+0x14f8] ;  /* 0x0014f800010f7983 */ /* 0x002ee80000300800 */
[----:B------:R-:W3:Y:S04]  /*14370*/  LDL.LU.128 R8, [R1+0x14e0] ;  /* 0x0014e00001087983 */ /* 0x000ee80000300c00 */
[----:B------:R-:W3:Y:S04]  /*14380*/  LDL.LU.128 R4, [R1+0x14d0] ;  /* 0x0014d00001047983 */ /* 0x000ee80000300c00 */
[----:B------:R-:W3:Y:S04]  /*14390*/  LDL.LU.64 R36, [R1+0x13a0] ;  /* 0x0013a00001247983 */ /* 0x000ee80000300a00 */
[----:B------:R-:W3:Y:S04]  /*143a0*/  LDL.LU.128 R32, [R1+0x1390] ;  /* 0x0013900001207983 */ /* 0x000ee80000300c00 */
[----:B------:R-:W-:Y:S04]  /*143b0*/  STL.128 [R1+0x14c0], R128 ;  /* 0x0014c08001007387 */ /* 0x000fe80000100c00 */
[----:B------:R0:W-:Y:S04]  /*143c0*/  STL [R1+0x1428], R73 ;  /* 0x0014284901007387 */ /* 0x0001e80000100800 */
[----:B------:R1:W-:Y:S04]  /*143d0*/  STL [R1+0x13ac], R41 ;  /* 0x0013ac2901007387 */ /* 0x0003e80000100800 */
[----:B0-----:R-:W3:Y:S04]  /*143e0*/  LDL.LU R73, [R1+0x1428] ;  /* 0x0014280001497983 */ /* 0x001ee80000300800 */
[----:B------:R-:W3:Y:S04]  /*143f0*/  LDL.LU.128 R128, [R1+0x14c0] ;  /* 0x0014c00001807983 */ /* 0x000ee80000300c00 */
[----:B-1----:R-:W3:Y:S04]  /*14400*/  LDL.LU R41, [R1+0x13ac] ;  /* 0x0013ac0001297983 */ /* 0x002ee80000300800 */
[----:B--2---:R0:W-:Y:S04]  /*14410*/  STL.128 [R1+0x1470], R108 ;  /* 0x0014706c01007387 */ /* 0x0041e80000100c00 */
[----:B------:R1:W-:Y:S04]  /*14420*/  STL [R1+0x146c], R107 ;  /* 0x00146c6b01007387 */ /* 0x0003e80000100800 */
[----:B------:R2:W-:Y:S04]  /*14430*/  STL [R1+0x1468], R105 ;  /* 0x0014686901007387 */ /* 0x0005e80000100800 */
[----:B----4-:R4:W-:Y:S04]  /*14440*/  STL [R1+0x1464], R103 ;  /* 0x0014646701007387 */ /* 0x0109e80000100800 */
[----:B------:R4:W-:Y:S04]  /*14450*/  STL [R1+0x1460], R101 ;  /* 0x0014606501007387 */ /* 0x0009e80000100800 */
[----:B------:R4:W-:Y:S04]  /*14460*/  STL [R1+0x145c], R99 ;  /* 0x00145c6301007387 */ /* 0x0009e80000100800 */
[----:B------:R4:W-:Y:S04]  /*14470*/  STL [R1+0x1458], R97 ;  /* 0x0014586101007387 */ /* 0x0009e80000100800 */
[----:B------:R4:W-:Y:S04]  /*14480*/  STL [R1+0x1454], R95 ;  /* 0x0014545f01007387 */ /* 0x0009e80000100800 */
[----:B------:R4:W-:Y:S04]  /*14490*/  STL.64 [R1+0x13d0], R50 ;  /* 0x0013d03201007387 */ /* 0x0009e80000100a00 */
[----:B------:R4:W-:Y:S04]  /*144a0*/  STL [R1+0x13c8], R49 ;  /* 0x0013c83101007387 */ /* 0x0009e80000100800 */
[----:B------:R4:W-:Y:S04]  /*144b0*/  STL.64 [R1+0x13b0], R42 ;  /* 0x0013b02a01007387 */ /* 0x0009e80000100a00 */
[----:B0-----:R-:W3:Y:S04]  /*144c0*/  LDL.LU.128 R108, [R1+0x1470] ;  /* 0x00147000016c7983 */ /* 0x001ee80000300c00 */
[----:B-1----:R-:W3:Y:S04]  /*144d0*/  LDL.LU R107, [R1+0x146c] ;  /* 0x00146c00016b7983 */ /* 0x002ee80000300800 */
[----:B--2---:R-:W2:Y:S04]  /*144e0*/  LDL.LU R105, [R1+0x1468] ;  /* 0x0014680001697983 */ /* 0x004ea80000300800 */
[----:B----4-:R-:W4:Y:S04]  /*144f0*/  LDL.LU R103, [R1+0x1464] ;  /* 0x0014640001677983 */ /* 0x010f280000300800 */
[----:B------:R-:W4:Y:S04]  /*14500*/  LDL.LU R101, [R1+0x1460] ;  /* 0x0014600001657983 */ /* 0x000f280000300800 */
[----:B------:R-:W4:Y:S04]  /*14510*/  LDL.LU R99, [R1+0x145c] ;  /* 0x00145c0001637983 */ /* 0x000f280000300800 */
[----:B------:R-:W4:Y:S04]  /*14520*/  LDL.LU R97, [R1+0x1458] ;  /* 0x0014580001617983 */ /* 0x000f280000300800 */
[----:B------:R-:W4:Y:S04]  /*14530*/  LDL.LU R95, [R1+0x1454] ;  /* 0x00145400015f7983 */ /* 0x000f280000300800 */
[----:B------:R-:W4:Y:S04]  /*14540*/  LDL.LU.64 R50, [R1+0x13d0] ;  /* 0x0013d00001327983 */ /* 0x000f280000300a00 */
[----:B------:R-:W4:Y:S04]  /*14550*/  LDL.LU R49, [R1+0x13c8] ;  /* 0x0013c80001317983 */ /* 0x000f280000300800 */
[----:B------:R-:W4:Y:S04]  /*14560*/  LDL.LU.64 R42, [R1+0x13b0] ;  /* 0x0013b000012a7983 */ /* 0x000f280000300a00 */
[----:B------:R0:W-:Y:S04]  /*14570*/  STL.128 [R1+0x14a0], R120 ;  /* 0x0014a07801007387 */ /* 0x0001e80000100c00 */
[----:B------:R1:W-:Y:S04]  /*14580*/  STL.128 [R1+0x1490], R116 ;  /* 0x0014907401007387 */ /* 0x0003e80000100c00 */
[----:B------:R-:W-:Y:S04]  /*14590*/  STL.128 [R1+0x1480], R112 ;  /* 0x0014807001007387 */ /* 0x000fe80000100c00 */
        /* <DEDUP_REMOVED lines=21> */
[----:B------:R-:W-:Y:S01]  /*146f0*/  STL [R1+0x13b8], R45 ;  /* 0x0013b82d01007387 */ /* 0x000fe20000100800 */
[----:B------:R-:W-:-:S02]  /*14700*/  IMAD.MOV.U32 R144, RZ, RZ, R124 ;  /* 0x000000ffff907224 */ /* 0x000fc400078e007c */
[----:B------:R-:W-:Y:S01]  /*14710*/  IMAD.MOV.U32 R23, RZ, RZ, R125 ;  /* 0x000000ffff177224 */ /* 0x000fe200078e007d */
[----:B------:R1:W-:Y:S04]  /*14720*/  STL.64 [R1+0x648], R126 ;  /* 0x0006487e01007387 */ /* 0x0003e80000100a00 */
[----:B0-----:R-:W4:Y:S04]  /*14730*/  LDL.LU.128 R120, [R1+0x14a0] ;  /* 0x0014a00001787983 */ /* 0x001f280000300c00 */
[----:B-1----:R-:W4:Y:S04]  /*14740*/  LDL.LU.128 R116, [R1+0x1490] ;  /* 0x0014900001747983 */ /* 0x002f280000300c00 */
[----:B------:R-:W4:Y:S04]  /*14750*/  LDL.LU.128 R124, [R1+0x14b0] ;  /* 0x0014b000017c7983 */ /* 0x000f280000300c00 */
[----:B------:R-:W4:Y:S04]  /*14760*/  LDL.LU.128 R112, [R1+0x1480] ;  /* 0x0014800001707983 */ /* 0x000f280000300c00 */
        /* <DEDUP_REMOVED lines=22> */
[----:B------:R0:W-:Y:S04]  /*148d0*/  STL.128 [R1+0x1380], R28 ;  /* 0x0013801c01007387 */ /* 0x0001e80000100c00 */
[----:B------:R1:W-:Y:S04]  /*148e0*/  STL.64 [R1+0x1350], R12 ;  /* 0x0013500c01007387 */ /* 0x0003e80000100a00 */
[----:B------:R-:W-:Y:S04]  /*148f0*/  STL [R1+0x440], R44 ;  /* 0x0004402c01007387 */ /* 0x000fe80000100800 */
[----:B------:R2:W-:Y:S04]  /*14900*/  STL [R1+0x13a8], R39 ;  /* 0x0013a82701007387 */ /* 0x0005e80000100800 */
[----:B0-----:R-:W4:Y:S04]  /*14910*/  LDL.LU.128 R28, [R1+0x1380] ;  /* 0x00138000011c7983 */ /* 0x001f280000300c00 */
[----:B-1----:R-:W4:Y:S04]  /*14920*/  LDL.LU.64 R12, [R1+0x1350] ;  /* 0x00135000010c7983 */ /* 0x002f280000300a00 */
[----:B---3--:R0:W-:Y:S04]  /*14930*/  STL.128 [R1+0x1370], R24 ;  /* 0x0013701801007387 */ /* 0x0081e80000100c00 */
[----:B------:R1:W-:Y:S04]  /*14940*/  STL.64 [R1+0x1368], R20 ;  /* 0x0013681401007387 */ /* 0x0003e80000100a00 */
[----:B------:R3:W-:Y:S04]  /*14950*/  STL.64 [R1+0x1360], R16 ;  /* 0x0013601001007387 */ /* 0x0007e80000100a00 */
[----:B------:R3:W-:Y:S04]  /*14960*/  STL [R1+0x1358], R15 ;  /* 0x0013580f01007387 */ /* 0x0007e80000100800 */
[----:B------:R3:W-:Y:S04]  /*14970*/  STL.128 [R1+0x1340], R8 ;  /* 0x0013400801007387 */ /* 0x0007e80000100c00 */
[----:B------:R3:W-:Y:S04]  /*14980*/  STL.128 [R1+0x1330], R4 ;  /* 0x0013300401007387 */ /* 0x0007e80000100c00 */
[----:B------:R-:W-:Y:S04]  /*14990*/  STL [R1+0x444], R32 ;  /* 0x0004442001007387 */ /* 0x000fe80000100800 */
[----:B------:R-:W-:Y:S04]  /*149a0*/  STL [R1+0x448], R34 ;  /* 0x0004482201007387 */ /* 0x000fe80000100800 */
[----:B------:R-:W-:Y:S04]  /*149b0*/  STL [R1+0x44c], R36 ;  /* 0x00044c2401007387 */ /* 0x000fe80000100800 */
[----:B--2---:R-:W2:Y:S04]  /*149c0*/  LDL.LU R39, [R1+0x13a8] ;  /* 0x0013a80001277983 */ /* 0x004ea80000300800 */
[----:B0-----:R-:W2:Y:S04]  /*149d0*/  LDL.LU.128 R24, [R1+0x1370] ;  /* 0x0013700001187983 */ /* 0x001ea80000300c00 */
[----:B-1----:R-:W2:Y:S04]  /*149e0*/  LDL.LU.64 R20, [R1+0x1368] ;  /* 0x0013680001147983 */ /* 0x002ea80000300a00 */
[----:B---3--:R-:W3:Y:S04]  /*149f0*/  LDL.LU.64 R16, [R1+0x1360] ;  /* 0x0013600001107983 */ /* 0x008ee80000300a00 */
[----:B------:R-:W3:Y:S04]  /*14a00*/  LDL.LU R15, [R1+0x1358] ;  /* 0x00135800010f7983 */ /* 0x000ee80000300800 */
[----:B------:R-:W3:Y:S04]  /*14a10*/  LDL.LU.128 R8, [R1+0x1340] ;  /* 0x0013400001087983 */ /* 0x000ee80000300c00 */
[----:B------:R-:W3:Y:S04]  /*14a20*/  LDL.LU.128 R4, [R1+0x1330] ;  /* 0x0013300001047983 */ /* 0x000ee80000300c00 */
[----:B------:R-:W3:Y:S04]  /*14a30*/  LDL.LU R22, [R1+0x648] ;  /* 0x0006480001167983 */ /* 0x000ee80000300800 */
[----:B------:R-:W3:Y:S04]  /*14a40*/  LDL.LU R19, [R1+0x64c] ;  /* 0x00064c0001137983 */ /* 0x000ee80000300800 */
[----:B------:R-:W-:Y:S04]  /*14a50*/  STL.128 [R1+0x1300], R160 ;  /* 0x001300a001007387 */ /* 0x000fe80000100c00 */
[----:B------:R-:W-:Y:S04]  /*14a60*/  STL.128 [R1+0x12f0], R156 ;  /* 0x0012f09c01007387 */ /* 0x000fe80000100c00 */
[----:B------:R0:W-:Y:S04]  /*14a70*/  STL.128 [R1+0x12e0], R152 ;  /* 0x0012e09801007387 */ /* 0x0001e80000100c00 */
[----:B------:R1:W-:Y:S04]  /*14a80*/  STL.128 [R1+0x12d0], R148 ;  /* 0x0012d09401007387 */ /* 0x0003e80000100c00 */
[----:B------:R1:W-:Y:S04]  /*14a90*/  STL.128 [R1+0x12c0], R144 ;  /* 0x0012c09001007387 */ /* 0x0003e80000100c00 */
[----:B------:R-:W-:Y:S04]  /*14aa0*/  STL.128 [R1+0x12b0], R140 ;  /* 0x0012b08c01007387 */ /* 0x000fe80000100c00 */
[----:B------:R-:W-:Y:S04]  /*14ab0*/  STL.128 [R1+0x12a0], R136 ;  /* 0x0012a08801007387 */ /* 0x000fe80000100c00 */
[----:B------:R-:W-:Y:S04]  /*14ac0*/  STL.128 [R1+0x1290], R132 ;  /* 0x0012908401007387 */ /* 0x000fe80000100c00 */
[----:B------:R-:W2:Y:S04]  /*14ad0*/  LDL.128 R164, [R1+0x440] ;  /* 0x0004400001a47983 */ /* 0x000ea80000100c00 */
[----:B------:R-:W-:Y:S04]  /*14ae0*/  STL.128 [R1+0x1280], R128 ;  /* 0x0012808001007387 */ /* 0x000fe80000100c00 */
[----:B------:R1:W-:Y:S04]  /*14af0*/  STL [R1+0x11e0], R73 ;  /* 0x0011e04901007387 */ /* 0x0003e80000100800 */
[----:B------:R1:W-:Y:S04]  /*14b00*/  STL [R1+0x1160], R41 ;  /* 0x0011602901007387 */ /* 0x0003e80000100800 */
[----:B0-----:R-:W3:Y:S04]  /*14b10*/  LDL.LU.128 R152, [R1+0x12e0] ;  /* 0x0012e00001987983 */ /* 0x001ee80000300c00 */
[----:B-1----:R-:W3:Y:S04]  /*14b20*/  LDL.LU.128 R148, [R1+0x12d0] ;  /* 0x0012d00001947983 */ /* 0x002ee80000300c00 */
[----:B------:R-:W3:Y:S04]  /*14b30*/  LDL.LU.128 R144, [R1+0x12c0] ;  /* 0x0012c00001907983 */ /* 0x000ee80000300c00 */
[----:B------:R-:W3:Y:S04]  /*14b40*/  LDL.LU R73, [R1+0x11e0] ;  /* 0x0011e00001497983 */ /* 0x000ee80000300800 */
[----:B------:R-:W3:Y:S04]  /*14b50*/  LDL.LU R41, [R1+0x1160] ;  /* 0x0011600001297983 */ /* 0x000ee80000300800 */
[----:B------:R-:W-:Y:S04]  /*14b60*/  STL.128 [R1+0x1230], R108 ;  /* 0x0012306c01007387 */ /* 0x000fe80000100c00 */
[----:B------:R-:W-:Y:S04]  /*14b70*/  STL [R1+0x1224], R107 ;  /* 0x0012246b01007387 */ /* 0x000fe80000100800 */
[----:B------:R-:W-:Y:S04]  /*14b80*/  STL [R1+0x1220], R105 ;  /* 0x0012206901007387 */ /* 0x000fe80000100800 */
[----:B----4-:R-:W-:Y:S04]  /*14b90*/  STL [R1+0x121c], R103 ;  /* 0x00121c6701007387 */ /* 0x010fe80000100800 */
[----:B------:R-:W-:Y:S04]  /*14ba0*/  STL [R1+0x1218], R101 ;  /* 0x0012186501007387 */ /* 0x000fe80000100800 */
[----:B------:R-:W-:Y:S04]  /*14bb0*/  STL [R1+0x1214], R99 ;  /* 0x0012146301007387 */ /* 0x000fe80000100800 */
[----:B------:R-:W-:Y:S04]  /*14bc0*/  STL [R1+0x1210], R97 ;  /* 0x0012106101007387 */ /* 0x000fe80000100800 */
[----:B------:R-:W-:Y:S04]  /*14bd0*/  STL [R1+0x120c], R95 ;  /* 0x00120c5f01007387 */ /* 0x000fe80000100800 */
[----:B------:R-:W-:Y:S04]  /*14be0*/  STL.128 [R1+0x1260], R120 ;  /* 0x0012607801007387 */ /* 0x000fe80000100c00 */
[----:B------:R-:W-:Y:S04]  /*14bf0*/  STL.128 [R1+0x1250], R116 ;  /* 0x0012507401007387 */ /* 0x000fe80000100c00 */
[----:B------:R0:W-:Y:S04]  /*14c00*/  STL.128 [R1+0x1270], R124 ;  /* 0x0012707c01007387 */ /* 0x0001e80000100c00 */
[----:B------:R1:W-:Y:S04]  /*14c10*/  STL.128 [R1+0x1240], R112 ;  /* 0x0012407001007387 */ /* 0x0003e80000100c00 */
        /* <DEDUP_REMOVED lines=25> */
[----:B------:R-:W3:Y:S04]  /*14db0*/  LDL.LU.128 R140, [R1+0x12b0] ;  /* 0x0012b000018c7983 */ /* 0x000ee80000300c00 */
[----:B------:R-:W3:Y:S04]  /*14dc0*/  LDL.LU.128 R136, [R1+0x12a0] ;  /* 0x0012a00001887983 */ /* 0x000ee80000300c00 */
[----:B------:R-:W3:Y:S04]  /*14dd0*/  LDL.LU.128 R132, [R1+0x1290] ;  /* 0x0012900001847983 */ /* 0x000ee80000300c00 */
[----:B------:R-:W3:Y:S04]  /*14de0*/  LDL.LU.128 R128, [R1+0x1280] ;  /* 0x0012800001807983 */ /* 0x000ee80000300c00 */
[----:B0-----:R-:W3:Y:S04]  /*14df0*/  LDL.LU.128 R124, [R1+0x1270] ;  /* 0x00127000017c7983 */ /* 0x001ee80000300c00 */
[----:B------:R-:W3:Y:S04]  /*14e00*/  LDL.LU.128 R120, [R1+0x1260] ;  /* 0x0012600001787983 */ /* 0x000ee80000300c00 */
[----:B------:R-:W3:Y:S04]  /*14e10*/  LDL.LU.128 R116, [R1+0x1250] ;  /* 0x0012500001747983 */ /* 0x000ee80000300c00 */
[----:B-1----:R-:W3:Y:S04]  /*14e20*/  LDL.LU.128 R112, [R1+0x1240] ;  /* 0x0012400001707983 */ /* 0x002ee80000300c00 */
[----:B------:R-:W3:Y:S04]  /*14e30*/  LDL.LU.128 R108, [R1+0x1230] ;  /* 0x00123000016c7983 */ /* 0x000ee80000300c00 */
[----:B------:R-:W3:Y:S04]  /*14e40*/  LDL.LU R107, [R1+0x1224] ;  /* 0x00122400016b7983 */ /* 0x000ee80000300800 */
[----:B------:R-:W3:Y:S04]  /*14e50*/  LDL.LU R105, [R1+0x1220] ;  /* 0x0012200001697983 */ /* 0x000ee80000300800 */
[----:B------:R-:W3:Y:S04]  /*14e60*/  LDL.LU R103, [R1+0x121c] ;  /* 0x00121c0001677983 */ /* 0x000ee80000300800 */
[----:B------:R-:W3:Y:S04]  /*14e70*/  LDL.LU R101, [R1+0x1218] ;  /* 0x0012180001657983 */ /* 0x000ee80000300800 */
[----:B------:R-:W3:Y:S04]  /*14e80*/  LDL.LU R99, [R1+0x1214] ;  /* 0x0012140001637983 */ /* 0x000ee80000300800 */
[----:B------:R-:W3:Y:S04]  /*14e90*/  LDL.LU R97, [R1+0x1210] ;  /* 0x0012100001617983 */ /* 0x000ee80000300800 */
        /* <DEDUP_REMOVED lines=25> */
[----:B------:R-:W4:Y:S01]  /*15030*/  LDL.LU.64 R42, [R1+0x1168] ;  /* 0x00116800012a7983 */ /* 0x000f220000300a00 */
[----:B------:R-:W-:Y:S01]  /*15040*/  ISETP.NE.U32.AND P2, PT, R33, RZ, PT ;  /* 0x000000ff2100720c */ /* 0x000fe20003f45070 */
[----:B------:R-:W-:-:S02]  /*15050*/  IMAD R12, R31, 0xc00, R12 ;  /* 0x00000c001f0c7824 */ /* 0x000fc400078e020c */
[----:B--2---:R-:W-:Y:S02]  /*15060*/  IMAD.MOV.U32 R18, RZ, RZ, R164 ;  /* 0x000000ffff127224 */ /* 0x004fe400078e00a4 */
[----:B------:R-:W-:Y:S02]  /*15070*/  IMAD.MOV.U32 R14, RZ, RZ, R165 ;  /* 0x000000ffff0e7224 */ /* 0x000fe400078e00a5 */
[----:B------:R-:W-:Y:S02]  /*15080*/  IMAD.MOV.U32 R3, RZ, RZ, R166 ;  /* 0x000000ffff037224 */ /* 0x000fe400078e00a6 */
[----:B------:R-:W-:Y:S02]  /*15090*/  IMAD.MOV.U32 R2, RZ, RZ, R167 ;  /* 0x000000ffff027224 */ /* 0x000fe400078e00a7 */
[----:B------:R-:W-:Y:S02]  /*150a0*/  IMAD.MOV.U32 R209, RZ, RZ, R27 ;  /* 0x000000ffffd17224 */ /* 0x000fe400078e001b */
[----:B------:R-:W-:-:S02]  /*150b0*/  IMAD.MOV.U32 R207, RZ, RZ, R26 ;  /* 0x000000ffffcf7224 */ /* 0x000fc400078e001a */
[----:B------:R-:W-:Y:S01]  /*150c0*/  IMAD.MOV.U32 R193, RZ, RZ, R25 ;  /* 0x000000ffffc17224 */ /* 0x000fe200078e0019 */
[----:B---3--:R-:W-:Y:S01]  /*150d0*/  F2FP.BF16.F32.PACK_AB R153, R153, R28 ;  /* 0x0000001c9999723e */ /* 0x008fe200000010ff */
[----:B------:R-:W-:Y:S01]  /*150e0*/  IMAD.MOV.U32 R28, RZ, RZ, R41 ;  /* 0x000000ffff1c7224 */ /* 0x000fe200078e0029 */
[----:B------:R-:W-:Y:S01]  /*150f0*/  F2FP.BF16.F32.PACK_AB R154, R154, R29 ;  /* 0x0000001d9a9a723e */ /* 0x000fe200000010ff */
[----:B------:R-:W-:Y:S01]  /*15100*/  IMAD.MOV.U32 R29, RZ, RZ, R37 ;  /* 0x000000ffff1d7224 */ /* 0x000fe200078e0025 */
[----:B------:R-:W-:Y:S01]  /*15110*/  R2UR UR6, R12 ;  /* 0x000000000c0672ca */ /* 0x000fe200000e0000 */
[----:B------:R-:W-:Y:S01]  /*15120*/  IMAD.MOV.U32 R94, RZ, RZ, R151 ;  /* 0x000000ffff5e7224 */ /* 0x000fe200078e0097 */
[----:B------:R-:W-:Y:S01]  /*15130*/  R2UR UR7, R13 ;  /* 0x000000000d0772ca */ /* 0x000fe200000e0000 */
[----:B------:R-:W-:Y:S01]  /*15140*/  IMAD.MOV.U32 R96, RZ, RZ, R150 ;  /* 0x000000ffff607224 */ /* 0x000fe200078e0096 */
[----:B------:R-:W-:Y:S01]  /*15150*/  F2FP.BF16.F32.PACK_AB R152, R152, R73 ;  /* 0x000000499898723e */ /* 0x000fe200000010ff */
[----:B------:R-:W-:Y:S01]  /*15160*/  IMAD.MOV.U32 R98, RZ, RZ, R149 ;  /* 0x000000ffff627224 */ /* 0x000fe200078e0095 */
[----:B------:R-:W-:Y:S01]  /*15170*/  F2FP.BF16.F32.PACK_AB R155, R30, R155 ;  /* 0x0000009b1e9b723e */ /* 0x000fe200000010ff */
[----:B------:R-:W-:Y:S01]  /*15180*/  IMAD.MOV.U32 R100, RZ, RZ, R148 ;  /* 0x000000ffff647224 */ /* 0x000fe200078e0094 */
[----:B------:R-:W2:Y:S01]  /*15190*/  LDL.LU.128 R156, [R1+0x12f0] ;  /* 0x0012f000019c7983 */ /* 0x000ea20000300c00 */
[----:B------:R-:W-:-:S02]  /*151a0*/  IMAD.MOV.U32 R102, RZ, RZ, R147 ;  /* 0x000000ffff667224 */ /* 0x000fc400078e0093 */
[----:B------:R-:W-:Y:S01]  /*151b0*/  IMAD.MOV.U32 R104, RZ, RZ, R146 ;  /* 0x000000ffff687224 */ /* 0x000fe200078e0092 */
[----:B------:R-:W3:Y:S01]  /*151c0*/  LDL.LU.128 R160, [R1+0x1300] ;  /* 0x0013000001a07983 */ /* 0x000ee20000300c00 */
[----:B------:R-:W-:Y:S02]  /*151d0*/  IMAD.MOV.U32 R106, RZ, RZ, R145 ;  /* 0x000000ffff6a7224 */ /* 0x000fe400078e0091 */
[----:B------:R-:W-:Y:S02]  /*151e0*/  IMAD.MOV.U32 R30, RZ, RZ, R234 ;  /* 0x000000ffff1e7224 */ /* 0x000fe400078e00ea */
[----:B------:R-:W-:Y:S02]  /*151f0*/  IMAD.MOV.U32 R32, RZ, RZ, R231 ;  /* 0x000000ffff207224 */ /* 0x000fe400078e00e7 */
[----:B------:R-:W-:Y:S02]  /*15200*/  IMAD.MOV.U32 R33, RZ, RZ, R229 ;  /* 0x000000ffff217224 */ /* 0x000fe400078e00e5 */
[----:B------:R-:W-:-:S02]  /*15210*/  IMAD.MOV.U32 R34, RZ, RZ, R227 ;  /* 0x000000ffff227224 */ /* 0x000fc400078e00e3 */
[----:B------:R-:W-:Y:S02]  /*15220*/  IMAD.MOV.U32 R36, RZ, RZ, R225 ;  /* 0x000000ffff247224 */ /* 0x000fe400078e00e1 */
        /* <DEDUP_REMOVED lines=19> */
[----:B------:R-:W-:Y:S01]  /*15360*/  IMAD.MOV.U32 R92, RZ, RZ, R184 ;  /* 0x000000ffff5c7224 */ /* 0x000fe200078e00b8 */
[----:B------:R-:W-:Y:S01]  /*15370*/  VOTEU.ANY UP0, P2 ;  /* 0x00000000003f7886 */ /* 0x000fe20001000100 */
[----:B------:R-:W-:Y:S01]  /*15380*/  IMAD.MOV.U32 R31, RZ, RZ, R235 ;  /* 0x000000ffff1f7224 */ /* 0x000fe200078e00eb */
[----:B------:R-:W3:Y:S01]  /*15390*/  LDL.LU.128 R164, [R1+0x1310] ;  /* 0x0013100001a47983 */ /* 0x000ee20000300c00 */
        /* <DEDUP_REMOVED lines=12> */
[----:B------:R-:W-:-:S06]  /*15460*/  IMAD.MOV.U32 R25, RZ, RZ, R193 ;  /* 0x000000ffff197224 */ /* 0x000fcc00078e00c1 */
[----:B----4-:R-:W-:-:S06]  /*15470*/  WARPGROUP.ARRIVE ;  /* 0x00000000000079c5 */ /* 0x010fcc0000000000 */
[----:B------:R-:W-:Y:S01]  /*15480*/  HGMMA.64x256x16.F32.BF16 R24, R152, gdesc[UR4].tnspB, R24, UP0, gsb0 ;  /* 0x43e0000498187df0 */ /* 0x000fe2000b801818 */
[----:B--2---:R-:W-:Y:S02]  /*15490*/  STL.128 [R1+0x1040], R156 ;  /* 0x0010409c01007387 */ /* 0x004fe40000100c00 */
[----:B------:R-:W-:Y:S02]  /*154a0*/  WARPGROUP.DEPBAR.LE gsb0, 0x0 ;  /* 0x00008000000079c5 */ /* 0x000fe40000010000 */
[----:B------:R-:W-:Y:S02]  /*154b0*/  VIADD R154, R12, 0x80 ;  /* 0x000000800c9a7836 */ /* 0x000fe40000000000 */
        /* <DEDUP_REMOVED lines=49> */
[----:B------:R-:W-:Y:S01]  /*157d0*/  IMAD.MOV.U32 R184, RZ, RZ, R100 ;  /* 0x000000ffffb87224 */ /* 0x000fe200078e0064 */
[----:B------:R0:W-:Y:S04]  /*157e0*/  STL.128 [R1+0x1150], R224 ;  /* 0x001150e001007387 */ /* 0x0001e80000100c00 */
        /* <DEDUP_REMOVED lines=10> */
[----:B------:R4:W-:Y:S01]  /*15890*/  STL.128 [R1+0x1030], R152 ;  /* 0x0010309801007387 */ /* 0x0009e20000100c00 */
[----:B------:R-:W-:-:S03]  /*158a0*/  IMAD.MOV.U32 R229, RZ, RZ, R145 ;  /* 0x000000ffffe57224 */ /* 0x000fc600078e0091 */
[----:B0-----:R-:W3:Y:S01]  /*158b0*/  LDL.LU.128 R224, [R1+0x1150] ;  /* 0x0011500001e07983 */ /* 0x001ee20000300c00 */
[----:B------:R-:W-:-:S03]  /*158c0*/  IMAD.MOV.U32 R228, RZ, RZ, R144 ;  /* 0x000000ffffe47224 */ /* 0x000fc600078e0090 */
[----:B-1----:R-:W3:Y:S04]  /*158d0*/  LDL.LU.128 R220, [R1+0x1140] ;  /* 0x0011400001dc7983 */ /* 0x002ee80000300c00 */
[----:B--2---:R-:W2:Y:S01]  /*158e0*/  LDL.LU.128 R216, [R1+0x1130] ;  /* 0x0011300001d87983 */ /* 0x004ea20000300c00 */
[----:B----4-:R-:W-:-:S03]  /*158f0*/  IMAD.MOV.U32 R155, RZ, RZ, R79 ;  /* 0x000000ffff9b7224 */ /* 0x010fc600078e004f */
[----:B------:R-:W4:Y:S01]  /*15900*/  LDL.LU.128 R212, [R1+0x1120] ;  /* 0x0011200001d47983 */ /* 0x000f220000300c00 */
[----:B------:R-:W-:Y:S02]  /*15910*/  IMAD.MOV.U32 R154, RZ, RZ, R78 ;  /* 0x000000ffff9a7224 */ /* 0x000fe400078e004e */
[----:B------:R-:W-:Y:S01]  /*15920*/  IMAD.MOV.U32 R153, RZ, RZ, R77 ;  /* 0x000000ffff997224 */ /* 0x000fe200078e004d */
[----:B------:R-:W2:Y:S01]  /*15930*/  LDL.LU.128 R208, [R1+0x1110] ;  /* 0x0011100001d07983 */ /* 0x000ea20000300c00 */
[----:B------:R-:W-:-:S03]  /*15940*/  IMAD.MOV.U32 R152, RZ, RZ, R76 ;  /* 0x000000ffff987224 */ /* 0x000fc600078e004c */
[----:B------:R-:W4:Y:S04]  /*15950*/  LDL.LU.128 R204, [R1+0x1100] ;  /* 0x0011000001cc7983 */ /* 0x000f280000300c00 */
[----:B------:R-:W2:Y:S04]  /*15960*/  LDL.LU.128 R200, [R1+0x10f0] ;  /* 0x0010f00001c87983 */ /* 0x000ea80000300c00 */
[----:B------:R-:W4:Y:S04]  /*15970*/  LDL.LU.128 R196, [R1+0x10e0] ;  /* 0x0010e00001c47983 */ /* 0x000f280000300c00 */
[----:B------:R-:W2:Y:S04]  /*15980*/  LDL.LU.128 R192, [R1+0x10d0] ;  /* 0x0010d00001c07983 */ /* 0x000ea80000300c00 */
[----:B------:R-:W4:Y:S04]  /*15990*/  LDL.LU.128 R188, [R1+0x10c0] ;  /* 0x0010c00001bc7983 */ /* 0x000f280000300c00 */
[----:B------:R-:W2:Y:S01]  /*159a0*/  LDL.LU.128 R184, [R1+0x10b0] ;  /* 0x0010b00001b87983 */ /* 0x000ea20000300c00 */
[----:B------:R-:W-:-:S02]  /*159b0*/  IMAD.MOV.U32 R145, RZ, RZ, R69 ;  /* 0x000000ffff917224 */ /* 0x000fc400078e0045 */
[----:B------:R-:W-:Y:S01]  /*159c0*/  IMAD.MOV.U32 R144, RZ, RZ, R68 ;  /* 0x000000ffff907224 */ /* 0x000fe200078e0044 */
[----:B------:R0:W-:Y:S01]  /*159d0*/  STL.128 [R1+0x320], R152 ;  /* 0x0003209801007387 */ /* 0x0001e20000100c00 */
[----:B------:R-:W-:Y:S02]  /*159e0*/  IMAD.MOV.U32 R143, RZ, RZ, R67 ;  /* 0x000000ffff8f7224 */ /* 0x000fe400078e0043 */
[----:B------:R-:W-:Y:S02]  /*159f0*/  IMAD.MOV.U32 R142, RZ, RZ, R66 ;  /* 0x000000ffff8e7224 */ /* 0x000fe400078e0042 */
[----:B------:R-:W-:Y:S02]  /*15a00*/  IMAD.MOV.U32 R69, RZ, RZ, R155 ;  /* 0x000000ffff457224 */ /* 0x000fe400078e009b */
[----:B------:R-:W-:Y:S02]  /*15a10*/  IMAD.MOV.U32 R68, RZ, RZ, R154 ;  /* 0x000000ffff447224 */ /* 0x000fe400078e009a */
[----:B------:R-:W-:-:S02]  /*15a20*/  IMAD.MOV.U32 R67, RZ, RZ, R153 ;  /* 0x000000ffff437224 */ /* 0x000fc400078e0099 */
[----:B------:R-:W-:Y:S02]  /*15a30*/  IMAD.MOV.U32 R66, RZ, RZ, R152 ;  /* 0x000000ffff427224 */ /* 0x000fe400078e0098 */
[----:B0-----:R-:W4:Y:S01]  /*15a40*/  LDL.LU.128 R152, [R1+0x1030] ;  /* 0x0010300001987983 */ /* 0x001f220000300c00 */
        /* <DEDUP_REMOVED lines=8> */
[----:B------:R0:W-:Y:S01]  /*15ad0*/  STL.128 [R1+0x330], R156 ;  /* 0x0003309c01007387 */ /* 0x0001e20000100c00 */
        /* <DEDUP_REMOVED lines=8> */
[----:B0-----:R-:W4:Y:S01]  /*15b60*/  LDL.LU.128 R156, [R1+0x1040] ;  /* 0x00104000019c7983 */ /* 0x001f220000300c00 */
[----:B------:R-:W-:-:S03]  /*15b70*/  IMAD.MOV.U32 R18, RZ, RZ, R151 ;  /* 0x000000ffff127224 */ /* 0x000fc600078e0097 */
[----:B------:R0:W-:Y:S01]  /*15b80*/  STL.128 [R1+0x1080], R172 ;  /* 0x001080ac01007387 */ /* 0x0001e20000100c00 */
[----:B------:R-:W-:-:S03]  /*15b90*/  IMAD.MOV.U32 R19, RZ, RZ, R150 ;  /* 0x000000ffff137224 */ /* 0x000fc600078e0096 */
[----:B------:R1:W-:Y:S01]  /*15ba0*/  STL.128 [R1+0x1070], R168 ;  /* 0x001070a801007387 */ /* 0x0003e20000100c00 */
[----:B------:R-:W-:-:S03]  /*15bb0*/  IMAD.MOV.U32 R151, RZ, RZ, R75 ;  /* 0x000000ffff977224 */ /* 0x000fc600078e004b */
[----:B---3--:R3:W-:Y:S01]  /*15bc0*/  STL.128 [R1+0x1060], R164 ;  /* 0x001060a401007387 */ /* 0x0087e20000100c00 */
[----:B------:R-:W-:-:S03]  /*15bd0*/  IMAD.MOV.U32 R150, RZ, RZ, R74 ;  /* 0x000000ffff967224 */ /* 0x000fc600078e004a */
[----:B------:R3:W-:Y:S01]  /*15be0*/  STL.128 [R1+0x1050], R160 ;  /* 0x001050a001007387 */ /* 0x0007e20000100c00 */
[----:B------:R-:W-:Y:S02]  /*15bf0*/  IMAD.MOV.U32 R141, RZ, RZ, R65 ;  /* 0x000000ffff8d7224 */ /* 0x000fe400078e0041 */
[----:B0-----:R-:W-:Y:S02]  /*15c00*/  IMAD.MOV.U32 R175, RZ, RZ, R99 ;  /* 0x000000ffffaf7224 */ /* 0x001fe400078e0063 */
[----:B------:R-:W-:Y:S02]  /*15c10*/  IMAD.MOV.U32 R174, RZ, RZ, R98 ;  /* 0x000000ffffae7224 */ /* 0x000fe400078e0062 */
[----:B------:R-:W-:Y:S02]  /*15c20*/  IMAD.MOV.U32 R173, RZ, RZ, R97 ;  /* 0x000000ffffad7224 */ /* 0x000fe400078e0061 */
[----:B------:R-:W-:Y:S02]  /*15c30*/  IMAD.MOV.U32 R172, RZ, RZ, R96 ;  /* 0x000000ffffac7224 */ /* 0x000fe400078e0060 */
[----:B-1----:R-:W-:-:S02]  /*15c40*/  IMAD.MOV.U32 R171, RZ, RZ, R95 ;  /* 0x000000ffffab7224 */ /* 0x002fc400078e005f */
[----:B------:R-:W-:Y:S02]  /*15c50*/  IMAD.MOV.U32 R170, RZ, RZ, R94 ;  /* 0x000000ffffaa7224 */ /* 0x000fe400078e005e */
[----:B------:R-:W-:Y:S02]  /*15c60*/  IMAD.MOV.U32 R169, RZ, RZ, R93 ;  /* 0x000000ffffa97224 */ /* 0x000fe400078e005d */
[----:B------:R-:W-:Y:S02]  /*15c70*/  IMAD.MOV.U32 R168, RZ, RZ, R92 ;  /* 0x000000ffffa87224 */ /* 0x000fe400078e005c */
[----:B---3--:R-:W-:Y:S02]  /*15c80*/  IMAD.MOV.U32 R167, RZ, RZ, R91 ;  /* 0x000000ffffa77224 */ /* 0x008fe400078e005b */
        /* <DEDUP_REMOVED lines=159> */
[----:B------:R4:W-:Y:S01]  /*16680*/  STL.128 [R1+0x260], R104 ;  /* 0x0002606801007387 */ /* 0x0009e20000100c00 */
[----:B------:R-:W-:Y:S02]  /*16690*/  IMAD.MOV.U32 R53, RZ, RZ, R43 ;  /* 0x000000ffff357224 */ /* 0x000fe400078e002b */
[----:B------:R-:W-:Y:S01]  /*166a0*/  IMAD.MOV.U32 R52, RZ, RZ, R42 ;  /* 0x000000ffff347224 */ /* 0x000fe200078e002a */
[----:B------:R0:W-:Y:S01]  /*166b0*/  STL.128 [R1+0x270], R108 ;  /* 0x0002706c01007387 */ /* 0x0001e20000100c00 */
[----:B------:R-:W-:Y:S02]  /*166c0*/  IMAD.MOV.U32 R51, RZ, RZ, R41 ;  /* 0x000000ffff337224 */ /* 0x000fe400078e0029 */
[----:B------:R-:W-:Y:S01]  /*166d0*/  IMAD.MOV.U32 R50, RZ, RZ, R40 ;  /* 0x000000ffff327224 */ /* 0x000fe200078e0028 */
[----:B------:R1:W-:Y:S01]  /*166e0*/  STL.128 [R1+0x280], R112 ;  /* 0x0002807001007387 */ /* 0x0003e20000100c00 */
        /* <DEDUP_REMOVED lines=28> */
[----:B------:R-:W-:Y:S02]  /*168b0*/  IMAD.MOV.U32 R30, RZ, RZ, R6 ;  /* 0x000000ffff1e7224 */ /* 0x000fe400078e0006 */
[----:B------:R-:W-:Y:S02]  /*168c0*/  IMAD.MOV.U32 R29, RZ, RZ, R4 ;  /* 0x000000ffff1d7224 */ /* 0x000fe400078e0004 */
[----:B------:R-:W-:Y:S02]  /*168d0*/  IMAD.MOV.U32 R28, RZ, RZ, R0 ;  /* 0x000000ffff1c7224 */ /* 0x000fe400078e0000 */
[----:B--2---:R-:W-:Y:S02]  /*168e0*/  IMAD.MOV.U32 R100, RZ, RZ, R184 ;  /* 0x000000ffff647224 */ /* 0x004fe400078e00b8 */
[----:B------:R-:W-:Y:S02]  /*168f0*/  IMAD.MOV.U32 R101, RZ, RZ, R185 ;  /* 0x000000ffff657224 */ /* 0x000fe400078e00b9 */
[----:B------:R-:W-:-:S02]  /*16900*/  IMAD.MOV.U32 R102, RZ, RZ, R186 ;  /* 0x000000ffff667224 */ /* 0x000fc400078e00ba */
[----:B------:R-:W-:Y:S02]  /*16910*/  IMAD.MOV.U32 R103, RZ, RZ, R187 ;  /* 0x000000ffff677224 */ /* 0x000fe400078e00bb */
[----:B----4-:R-:W-:Y:S02]  /*16920*/  IMAD.MOV.U32 R104, RZ, RZ, R188 ;  /* 0x000000ffff687224 */ /* 0x010fe400078e00bc */
[----:B------:R-:W-:Y:S02]  /*16930*/  IMAD.MOV.U32 R105, RZ, RZ, R189 ;  /* 0x000000ffff697224 */ /* 0x000fe400078e00bd */
[----:B------:R-:W-:Y:S02]  /*16940*/  IMAD.MOV.U32 R106, RZ, RZ, R190 ;  /* 0x000000ffff6a7224 */ /* 0x000fe400078e00be */
[----:B------:R-:W-:Y:S02]  /*16950*/  IMAD.MOV.U32 R107, RZ, RZ, R191 ;  /* 0x000000ffff6b7224 */ /* 0x000fe400078e00bf */
[----:B0-----:R-:W-:-:S02]  /*16960*/  IMAD.MOV.U32 R108, RZ, RZ, R234 ;  /* 0x000000ffff6c7224 */ /* 0x001fc400078e00ea */
[----:B------:R-:W-:Y:S02]  /*16970*/  IMAD.MOV.U32 R109, RZ, RZ, R193 ;  /* 0x000000ffff6d7224 */ /* 0x000fe400078e00c1 */
[----:B------:R-:W-:Y:S02]  /*16980*/  IMAD.MOV.U32 R110, RZ, RZ, R194 ;  /* 0x000000ffff6e7224 */ /* 0x000fe400078e00c2 */
[----:B------:R-:W-:Y:S02]  /*16990*/  IMAD.MOV.U32 R111, RZ, RZ, R195 ;  /* 0x000000ffff6f7224 */ /* 0x000fe400078e00c3 */
[----:B-1----:R-:W-:Y:S02]  /*169a0*/  IMAD.MOV.U32 R112, RZ, RZ, R196 ;  /* 0x000000ffff707224 */ /* 0x002fe400078e00c4 */
[----:B------:R-:W-:Y:S02]  /*169b0*/  IMAD.MOV.U32 R113, RZ, RZ, R197 ;  /* 0x000000ffff717224 */ /* 0x000fe400078e00c5 */
[----:B------:R-:W-:-:S02]  /*169c0*/  IMAD.MOV.U32 R114, RZ, RZ, R198 ;  /* 0x000000ffff727224 */ /* 0x000fc400078e00c6 */
[----:B------:R-:W-:Y:S02]  /*169d0*/  IMAD.MOV.U32 R115, RZ, RZ, R199 ;  /* 0x000000ffff737224 */ /* 0x000fe400078e00c7 */
[----:B---3--:R-:W-:Y:S02]  /*169e0*/  IMAD.MOV.U32 R116, RZ, RZ, R200 ;  /* 0x000000ffff747224 */ /* 0x008fe400078e00c8 */
        /* <DEDUP_REMOVED lines=39> */
[----:B------:R-:W-:-:S06]  /*16c60*/  WARPGROUP.ARRIVE ;  /* 0x00000000000079c5 */ /* 0x000fcc0000000000 */
[----:B------:R-:W-:Y:S01]  /*16c70*/  HGMMA.64x256x16.F32.BF16 R24, R152, gdesc[UR4].tnspB, R24, gsb0 ;  /* 0x43e0000498187df0 */ /* 0x000fe20008001818 */
[----:B------:R-:W-:Y:S01]  /*16c80*/  IMAD.MOV.U32 R183, RZ, RZ, 0x1 ;  /* 0x00000001ffb77424 */ /* 0x000fe200078e00ff */
[----:B------:R0:W-:Y:S04]  /*16c90*/  STL.128 [R1+0x340], R160 ;  /* 0x000340a001007387 */ /* 0x0001e80000100c00 */
[----:B------:R1:W-:Y:S04]  /*16ca0*/  STL.128 [R1+0x10a0], R180 ;  /* 0x0010a0b401007387 */ /* 0x0003e80000100c00 */
[----:B------:R2:W-:Y:S04]  /*16cb0*/  STL.128 [R1+0x350], R164 ;  /* 0x000350a401007387 */ /* 0x0005e80000100c00 */
[----:B------:R3:W-:Y:S04]  /*16cc0*/  STL.128 [R1+0x360], R168 ;  /* 0x000360a801007387 */ /* 0x0007e80000100c00 */
[----:B0-----:R-:W4:Y:S04]  /*16cd0*/  LDL.LU.128 R160, [R1+0x1050] ;  /* 0x0010500001a07983 */ /* 0x001f280000300c00 */
[----:B-1----:R-:W4:Y:S04]  /*16ce0*/  LDL.LU.128 R180, [R1+0x10a0] ;  /* 0x0010a00001b47983 */ /* 0x002f280000300c00 */
[----:B--2---:R-:W2:Y:S04]  /*16cf0*/  LDL.LU.128 R164, [R1+0x1060] ;  /* 0x0010600001a47983 */ /* 0x004ea80000300c00 */
[----:B---3--:R-:W3:Y:S04]  /*16d00*/  LDL.LU.128 R168, [R1+0x1070] ;  /* 0x0010700001a87983 */ /* 0x008ee80000300c00 */
[----:B------:R0:W-:Y:S04]  /*16d10*/  STL.128 [R1+0x1090], R176 ;  /* 0x001090b001007387 */ /* 0x0001e80000100c00 */
[----:B------:R1:W-:Y:S04]  /*16d20*/  STL.128 [R1+0x370], R172 ;  /* 0x000370ac01007387 */ /* 0x0003e80000100c00 */
[----:B0-----:R-:W2:Y:S04]  /*16d30*/  LDL.LU.128 R176, [R1+0x1090] ;  /* 0x0010900001b07983 */ /* 0x001ea80000300c00 */
[----:B-1----:R-:W2:Y:S04]  /*16d40*/  LDL.LU.128 R172, [R1+0x1080] ;  /* 0x0010800001ac7983 */ /* 0x002ea80000300c00 */
[----:B------:R0:W-:Y:S04]  /*16d50*/  STL [R1+0x1020], R192 ;  /* 0x001020c001007387 */ /* 0x0001e80000100800 */
[----:B------:R1:W-:Y:S01]  /*16d60*/  STL.128 [R1+0xfb0], R156 ;  /* 0x000fb09c01007387 */ /* 0x0003e20000100c00 */
[----:B0-----:R-:W-:-:S05]  /*16d70*/  IMAD.MOV.U32 R192, RZ, RZ, R234 ;  /* 0x000000ffffc07224 */ /* 0x001fca00078e00ea */
[----:B------:R0:W-:Y:S04]  /*16d80*/  STL.128 [R1+0x3a0], R192 ;  /* 0x0003a0c001007387 */ /* 0x0001e80000100c00 */
[----:B-1----:R-:W2:Y:S04]  /*16d90*/  LDL.LU.128 R156, [R1+0xfb0] ;  /* 0x000fb000019c7983 */ /* 0x002ea80000300c00 */
[----:B0-----:R-:W2:Y:S01]  /*16da0*/  LDL.LU R192, [R1+0x1020] ;  /* 0x0010200001c07983 */ /* 0x001ea20000300800 */
[----:B------:R-:W-:-:S03]  /*16db0*/  WARPGROUP.DEPBAR.LE gsb0, 0x0 ;  /* 0x00008000000079c5 */ /* 0x000fc60000010000 */
        /* <DEDUP_REMOVED lines=9> */
[----:B0-----:R-:W2:Y:S04]  /*16e50*/  LDL.LU.128 R140, [R1+0xf80] ;  /* 0x000f8000018c7983 */ /* 0x001ea80000300c00 */
[----:B-1----:R-:W2:Y:S04]  /*16e60*/  LDL.LU.128 R136, [R1+0xf70] ;  /* 0x000f700001887983 */ /* 0x002ea80000300c00 */
[----:B------:R-:W2:Y:S04]  /*16e70*/  LDL.LU.128 R132, [R1+0xf60] ;  /* 0x000f600001847983 */ /* 0x000ea80000300c00 */
[----:B------:R-:W2:Y:S04]  /*16e80*/  LDL.LU.128 R128, [R1+0xf50] ;  /* 0x000f500001807983 */ /* 0x000ea80000300c00 */
[----:B------:R-:W2:Y:S04]  /*16e90*/  LDL.LU.128 R124, [R1+0xf40] ;  /* 0x000f4000017c7983 */ /* 0x000ea80000300c00 */
[----:B------:R-:W2:Y:S04]  /*16ea0*/  LDL.LU.128 R120, [R1+0xf30] ;  /* 0x000f300001787983 */ /* 0x000ea80000300c00 */
[----:B------:R-:W2:Y:S04]  /*16eb0*/  LDL.LU.128 R116, [R1+0xf20] ;  /* 0x000f200001747983 */ /* 0x000ea80000300c00 */
[----:B------:R-:W2:Y:S04]  /*16ec0*/  LDL.LU.128 R112, [R1+0xf10] ;  /* 0x000f100001707983 */ /* 0x000ea80000300c00 */
[----:B------:R-:W2:Y:S04]  /*16ed0*/  LDL.LU.128 R108, [R1+0xf00] ;  /* 0x000f0000016c7983 */ /* 0x000ea80000300c00 */
[----:B------:R0:W-:Y:S04]  /*16ee0*/  STL.128 [R1+0xf90], R144 ;  /* 0x000f909001007387 */ /* 0x0001e80000100c00 */
[----:B0-----:R-:W2:Y:S04]  /*16ef0*/  LDL.LU.128 R144, [R1+0xf90] ;  /* 0x000f900001907983 */ /* 0x001ea80000300c00 */
[----:B----4-:R0:W-:Y:S04]  /*16f00*/  STL.128 [R1+0x1010], R180 ;  /* 0x001010b401007387 */ /* 0x0101e80000100c00 */
[----:B---3--:R1:W-:Y:S04]  /*16f10*/  STL.128 [R1+0xfe0], R168 ;  /* 0x000fe0a801007387 */ /* 0x0083e80000100c00 */
[----:B--2---:R2:W-:Y:S04]  /*16f20*/  STL.128 [R1+0xfd0], R164 ;  /* 0x000fd0a401007387 */ /* 0x0045e80000100c00 */
[----:B------:R3:W-:Y:S04]  /*16f30*/  STL.128 [R1+0xfc0], R160 ;  /* 0x000fc0a001007387 */ /* 0x0007e80000100c00 */
[----:B0-----:R-:W4:Y:S04]  /*16f40*/  LDL.LU.128 R180, [R1+0x1010] ;  /* 0x0010100001b47983 */ /* 0x001f280000300c00 */
[----:B-1----:R-:W4:Y:S04]  /*16f50*/  LDL.LU.128 R168, [R1+0xfe0] ;  /* 0x000fe00001a87983 */ /* 0x002f280000300c00 */
[----:B--2---:R-:W2:Y:S04]  /*16f60*/  LDL.LU.128 R164, [R1+0xfd0] ;  /* 0x000fd00001a47983 */ /* 0x004ea80000300c00 */
[----:B---3--:R-:W3:Y:S04]  /*16f70*/  LDL.LU.128 R160, [R1+0xfc0] ;  /* 0x000fc00001a07983 */ /* 0x008ee80000300c00 */
[----:B------:R0:W-:Y:S04]  /*16f80*/  STL.128 [R1+0xfa0], R148 ;  /* 0x000fa09401007387 */ /* 0x0001e80000100c00 */
[----:B------:R1:W-:Y:S04]  /*16f90*/  STL.128 [R1+0x1000], R176 ;  /* 0x001000b001007387 */ /* 0x0003e80000100c00 */
[----:B------:R1:W-:Y:S04]  /*16fa0*/  STL.128 [R1+0xff0], R172 ;  /* 0x000ff0ac01007387 */ /* 0x0003e80000100c00 */
[----:B0-----:R-:W3:Y:S04]  /*16fb0*/  LDL.LU.128 R148, [R1+0xfa0] ;  /* 0x000fa00001947983 */ /* 0x001ee80000300c00 */
[----:B-1----:R-:W3:Y:S04]  /*16fc0*/  LDL.LU.128 R176, [R1+0x1000] ;  /* 0x0010000001b07983 */ /* 0x002ee80000300c00 */
[----:B------:R-:W3:Y:S01]  /*16fd0*/  LDL.LU.128 R172, [R1+0xff0] ;  /* 0x000ff00001ac7983 */ /* 0x000ee20000300c00 */
[----:B------:R-:W-:-:S02]  /*16fe0*/  F2FP.BF16.F32.PACK_AB R152, R20, R21 ;  /* 0x000000151498723e */ /* 0x000fc400000010ff */
[----:B------:R-:W-:Y:S01]  /*16ff0*/  F2FP.BF16.F32.PACK_AB R153, R15, R17 ;  /* 0x000000110f99723e */ /* 0x000fe200000010ff */
[----:B------:R0:W-:Y:S01]  /*17000*/  STL.128 [R1+0x380], R184 ;  /* 0x000380b801007387 */ /* 0x0001e20000100c00 */
[----:B------:R-:W-:Y:S02]  /*17010*/  F2FP.BF16.F32.PACK_AB R154, R156, R157 ;  /* 0x0000009d9c9a723e */ /* 0x000fe400000010ff */
[----:B------:R-:W-:Y:S01]  /*17020*/  F2FP.BF16.F32.PACK_AB R155, R11, R16 ;  /* 0x000000100b9b723e */ /* 0x000fe200000010ff */
[----:B------:R1:W-:Y:S04]  /*17030*/  STL.128 [R1+0x390], R188 ;  /* 0x000390bc01007387 */ /* 0x0003e80000100c00 */
[----:B------:R-:W-:Y:S04]  /*17040*/  STL.128 [R1+0x3b0], R196 ;  /* 0x0003b0c401007387 */ /* 0x000fe80000100c00 */
[----:B------:R-:W-:Y:S04]  /*17050*/  STL.128 [R1+0x3c0], R200 ;  /* 0x0003c0c801007387 */ /* 0x000fe80000100c00 */
[----:B------:R-:W-:Y:S01]  /*17060*/  STL.128 [R1+0x3d0], R204 ;  /* 0x0003d0cc01007387 */ /* 0x000fe20000100c00 */
[----:B0-----:R-:W-:-:S02]  /*17070*/  IMAD.MOV.U32 R187, RZ, RZ, R103 ;  /* 0x000000ffffbb7224 */ /* 0x001fc400078e0067 */
[----:B------:R-:W-:Y:S01]  /*17080*/  IMAD.MOV.U32 R186, RZ, RZ, R102 ;  /* 0x000000ffffba7224 */ /* 0x000fe200078e0066 */
[----:B------:R-:W-:Y:S01]  /*17090*/  STL.128 [R1+0x3e0], R208 ;  /* 0x0003e0d001007387 */ /* 0x000fe20000100c00 */
[----:B-1----:R-:W-:Y:S02]  /*170a0*/  IMAD.MOV.U32 R191, RZ, RZ, R107 ;  /* 0x000000ffffbf7224 */ /* 0x002fe400078e006b */
[----:B------:R-:W-:Y:S01]  /*170b0*/  IMAD.MOV.U32 R190, RZ, RZ, R106 ;  /* 0x000000ffffbe7224 */ /* 0x000fe200078e006a */
[----:B------:R-:W-:Y:S01]  /*170c0*/  STL.128 [R1+0x3f0], R212 ;  /* 0x0003f0d401007387 */ /* 0x000fe20000100c00 */
[----:B------:R-:W-:Y:S02]  /*170d0*/  IMAD.MOV.U32 R189, RZ, RZ, R105 ;  /* 0x000000ffffbd7224 */ /* 0x000fe400078e0069 */
[----:B------:R-:W-:Y:S01]  /*170e0*/  IMAD.MOV.U32 R188, RZ, RZ, R104 ;  /* 0x000000ffffbc7224 */ /* 0x000fe200078e0068 */
[----:B------:R-:W-:Y:S01]  /*170f0*/  STL.128 [R1+0x400], R216 ;  /* 0x000400d801007387 */ /* 0x000fe20000100c00 */
[----:B------:R-:W-:-:S02]  /*17100*/  IMAD.MOV.U32 R185, RZ, RZ, R101 ;  /* 0x000000ffffb97224 */ /* 0x000fc400078e0065 */
[----:B------:R-:W-:Y:S01]  /*17110*/  IMAD.MOV.U32 R184, RZ, RZ, R100 ;  /* 0x000000ffffb87224 */ /* 0x000fe200078e0064 */
[----:B------:R-:W-:Y:S04]  /*17120*/  STL.128 [R1+0x410], R220 ;  /* 0x000410dc01007387 */ /* 0x000fe80000100c00 */
[----:B------:R-:W-:Y:S01]  /*17130*/  STL.128 [R1+0x420], R224 ;  /* 0x000420e001007387 */ /* 0x000fe20000100c00 */
[----:B------:R-:W-:-:S03]  /*17140*/  IMAD.MOV.U32 R234, RZ, RZ, R19 ;  /* 0x000000ffffea7224 */ /* 0x000fc600078e0013 */
[----:B------:R0:W-:Y:S04]  /*17150*/  STL.128 [R1+0xe60], R188 ;  /* 0x000e60bc01007387 */ /* 0x0001e80000100c00 */
[----:B------:R1:W-:Y:S04]  /*17160*/  STL.128 [R1+0xe50], R184 ;  /* 0x000e50b801007387 */ /* 0x0003e80000100c00 */
[----:B------:R1:W-:Y:S04]  /*17170*/  STL.128 [R1+0xdd0], R152 ;  /* 0x000dd09801007387 */ /* 0x0003e80000100c00 */
[----:B------:R1:W-:Y:S04]  /*17180*/  STL.64 [R1+0x1028], R232 ;  /* 0x001028e801007387 */ /* 0x0003e80000100a00 */
[----:B0-----:R-:W3:Y:S04]  /*17190*/  LDL.LU.128 R188, [R1+0xe60] ;  /* 0x000e600001bc7983 */ /* 0x001ee80000300c00 */
[----:B-1----:R-:W3:Y:S01]  /*171a0*/  LDL.LU.128 R184, [R1+0xe50] ;  /* 0x000e500001b87983 */ /* 0x002ee20000300c00 */
[----:B------:R-:W-:-:S02]  /*171b0*/  IMAD.MOV.U32 R155, RZ, RZ, R79 ;  /* 0x000000ffff9b7224 */ /* 0x000fc400078e004f */
[----:B------:R-:W-:Y:S02]  /*171c0*/  IMAD.MOV.U32 R154, RZ, RZ, R78 ;  /* 0x000000ffff9a7224 */ /* 0x000fe400078e004e */
[----:B------:R-:W-:Y:S02]  /*171d0*/  IMAD.MOV.U32 R153, RZ, RZ, R77 ;  /* 0x000000ffff997224 */ /* 0x000fe400078e004d */
[----:B------:R-:W-:Y:S01]  /*171e0*/  IMAD.MOV.U32 R152, RZ, RZ, R76 ;  /* 0x000000ffff987224 */ /* 0x000fe200078e004c */
[----:B------:R-:W-:Y:S01]  /*171f0*/  STL.128 [R1+0x430], R228 ;  /* 0x000430e401007387 */ /* 0x000fe20000100c00 */
[----:B------:R-:W-:Y:S02]  /*17200*/  IMAD.MOV.U32 R232, RZ, RZ, R23 ;  /* 0x000000ffffe87224 */ /* 0x000fe400078e0017 */
[----:B------:R-:W-:Y:S01]  /*17210*/  IMAD.MOV.U32 R233, RZ, RZ, R22 ;  /* 0x000000ffffe97224 */ /* 0x000fe200078e0016 */
[----:B------:R-:W-:Y:S01]  /*17220*/  STL.128 [R1+0x320], R152 ;  /* 0x0003209801007387 */ /* 0x000fe20000100c00 */
        /* <DEDUP_REMOVED lines=34> */
[----:B------:R-:W-:Y:S01]  /*17450*/  IMAD.MOV.U32 R193, RZ, RZ, R109 ;  /* 0x000000ffffc17224 */ /* 0x000fe200078e006d */
        /* <DEDUP_REMOVED lines=8> */
[----:B------:R1:W-:Y:S01]  /*174e0*/  STL.128 [R1+0xe70], R192 ;  /* 0x000e70c001007387 */ /* 0x0003e20000100c00 */
[----:B------:R-:W-:-:S03]  /*174f0*/  IMAD.MOV.U32 R19, RZ, RZ, R147 ;  /* 0x000000ffff137224 */ /* 0x000fc600078e0093 */
[----:B0-----:R-:W3:Y:S01]  /*17500*/  LDL.LU.128 R224, [R1+0xef0] ;  /* 0x000ef00001e07983 */ /* 0x001ee20000300c00 */
[----:B------:R-:W-:-:S03]  /*17510*/  IMAD.MOV.U32 R22, RZ, RZ, R146 ;  /* 0x000000ffff167224 */ /* 0x000fc600078e0092 */
[----:B-1----:R-:W3:Y:S01]  /*17520*/  LDL.LU.128 R220, [R1+0xee0] ;  /* 0x000ee00001dc7983 */ /* 0x002ee20000300c00 */
[----:B------:R-:W-:-:S03]  /*17530*/  IMAD.MOV.U32 R23, RZ, RZ, R145 ;  /* 0x000000ffff177224 */ /* 0x000fc600078e0091 */
[----:B------:R-:W3:Y:S01]  /*17540*/  LDL.LU.128 R216, [R1+0xed0] ;  /* 0x000ed00001d87983 */ /* 0x000ee20000300c00 */
[----:B------:R-:W-:-:S03]  /*17550*/  IMAD.MOV.U32 R228, RZ, RZ, R144 ;  /* 0x000000ffffe47224 */ /* 0x000fc600078e0090 */
[----:B------:R-:W3:Y:S04]  /*17560*/  LDL.LU.128 R212, [R1+0xec0] ;  /* 0x000ec00001d47983 */ /* 0x000ee80000300c00 */
[----:B------:R-:W3:Y:S04]  /*17570*/  LDL.LU.128 R208, [R1+0xeb0] ;  /* 0x000eb00001d07983 */ /* 0x000ee80000300c00 */
[----:B------:R-:W3:Y:S04]  /*17580*/  LDL.LU.128 R204, [R1+0xea0] ;  /* 0x000ea00001cc7983 */ /* 0x000ee80000300c00 */
[----:B------:R-:W3:Y:S04]  /*17590*/  LDL.LU.128 R200, [R1+0xe90] ;  /* 0x000e900001c87983 */ /* 0x000ee80000300c00 */
[----:B------:R-:W3:Y:S04]  /*175a0*/  LDL.LU.128 R196, [R1+0xe80] ;  /* 0x000e800001c47983 */ /* 0x000ee80000300c00 */
[----:B------:R-:W3:Y:S01]  /*175b0*/  LDL.LU.128 R192, [R1+0xe70] ;  /* 0x000e700001c07983 */ /* 0x000ee20000300c00 */
        /* <DEDUP_REMOVED lines=8> */
[----:B------:R-:W3:Y:S01]  /*17640*/  LDL.LU.128 R152, [R1+0xdd0] ;  /* 0x000dd00001987983 */ /* 0x000ee20000300c00 */
[----:B------:R-:W-:-:S03]  /*17650*/  IMAD.MOV.U32 R235, RZ, RZ, R18 ;  /* 0x000000ffffeb7224 */ /* 0x000fc600078e0012 */
[----:B----4-:R0:W-:Y:S01]  /*17660*/  STL.128 [R1+0xe40], R180 ;  /* 0x000e40b401007387 */ /* 0x0101e20000100c00 */
[----:B------:R-:W-:Y:S02]  /*17670*/  IMAD.MOV.U32 R157, RZ, RZ, R81 ;  /* 0x000000ffff9d7224 */ /* 0x000fe400078e0051 */
[----:B------:R-:W-:Y:S01]  /*17680*/  IMAD.MOV.U32 R156, RZ, RZ, R80 ;  /* 0x000000ffff9c7224 */ /* 0x000fe200078e0050 */
[----:B------:R-:W-:Y:S04]  /*17690*/  STL.128 [R1+0x440], R232 ;  /* 0x000440e801007387 */ /* 0x000fe80000100c00 */
[----:B------:R1:W-:Y:S04]  /*176a0*/  STL.128 [R1+0xe10], R168 ;  /* 0x000e10a801007387 */ /* 0x0003e80000100c00 */
[----:B--2---:R2:W-:Y:S04]  /*176b0*/  STL.128 [R1+0xe00], R164 ;  /* 0x000e00a401007387 */ /* 0x0045e80000100c00 */
[----:B---3--:R3:W-:Y:S04]  /*176c0*/  STL.128 [R1+0xdf0], R160 ;  /* 0x000df0a001007387 */ /* 0x0087e80000100c00 */
[----:B------:R4:W-:Y:S04]  /*176d0*/  STL.64 [R1+0xde0], R158 ;  /* 0x000de09e01007387 */ /* 0x0009e80000100a00 */
[----:B0-----:R-:W4:Y:S01]  /*176e0*/  LDL.LU.128 R180, [R1+0xe40] ;  /* 0x000e400001b47983 */ /* 0x001f220000300c00 */
[----:B-1----:R-:W-:-:S02]  /*176f0*/  IMAD.MOV.U32 R171, RZ, RZ, R95 ;  /* 0x000000ffffab7224 */ /* 0x002fc400078e005f */
[----:B------:R-:W-:Y:S01]  /*17700*/  IMAD.MOV.U32 R170, RZ, RZ, R94 ;  /* 0x000000ffffaa7224 */ /* 0x000fe200078e005e */
[----:B------:R-:W4:Y:S01]  /*17710*/  LDL.LU.64 R232, [R1+0x1028] ;  /* 0x0010280001e87983 */ /* 0x000f220000300a00 */
[----:B------:R-:W-:Y:S02]  /*17720*/  IMAD.MOV.U32 R169, RZ, RZ, R93 ;  /* 0x000000ffffa97224 */ /* 0x000fe400078e005d */
[----:B------:R-:W-:Y:S02]  /*17730*/  IMAD.MOV.U32 R168, RZ, RZ, R92 ;  /* 0x000000ffffa87224 */ /* 0x000fe400078e005c */
[----:B--2---:R-:W-:Y:S02]  /*17740*/  IMAD.MOV.U32 R167, RZ, RZ, R91 ;  /* 0x000000ffffa77224 */ /* 0x004fe400078e005b */
[----:B------:R-:W-:Y:S02]  /*17750*/  IMAD.MOV.U32 R166, RZ, RZ, R90 ;  /* 0x000000ffffa67224 */ /* 0x000fe400078e005a */
[----:B------:R-:W-:-:S02]  /*17760*/  IMAD.MOV.U32 R165, RZ, RZ, R89 ;  /* 0x000000ffffa57224 */ /* 0x000fc400078e0059 */
[----:B------:R-:W-:Y:S02]  /*17770*/  IMAD.MOV.U32 R164, RZ, RZ, R88 ;  /* 0x000000ffffa47224 */ /* 0x000fe400078e0058 */
[----:B---3--:R-:W-:Y:S02]  /*17780*/  IMAD.MOV.U32 R163, RZ, RZ, R87 ;  /* 0x000000ffffa37224 */ /* 0x008fe400078e0057 */
[----:B------:R-:W-:Y:S02]  /*17790*/  IMAD.MOV.U32 R162, RZ, RZ, R86 ;  /* 0x000000ffffa27224 */ /* 0x000fe400078e0056 */
[----:B------:R-:W-:Y:S02]  /*177a0*/  IMAD.MOV.U32 R161, RZ, RZ, R85 ;  /* 0x000000ffffa17224 */ /* 0x000fe400078e0055 */
[----:B------:R-:W-:Y:S02]  /*177b0*/  IMAD.MOV.U32 R160, RZ, RZ, R84 ;  /* 0x000000ffffa07224 */ /* 0x000fe400078e0054 */
[----:B----4-:R-:W-:-:S02]  /*177c0*/  IMAD.MOV.U32 R159, RZ, RZ, R83 ;  /* 0x000000ffff9f7224 */ /* 0x010fc400078e0053 */
[----:B------:R-:W-:Y:S02]  /*177d0*/  IMAD.MOV.U32 R158, RZ, RZ, R82 ;  /* 0x000000ffff9e7224 */ /* 0x000fe400078e0052 */
        /* <DEDUP_REMOVED lines=14> */
[----:B0-----:R-:W4:Y:S01]  /*178c0*/  LDL.LU.64 R158, [R1+0xde0] ;  /* 0x000de000019e7983 */ /* 0x001f220000300a00 */
[----:B------:R-:W-:-:S02]  /*178d0*/  IMAD.MOV.U32 R83, RZ, RZ, R167 ;  /* 0x000000ffff537224 */ /* 0x000fc400078e00a7 */
[----:B------:R-:W-:Y:S01]  /*178e0*/  IMAD.MOV.U32 R82, RZ, RZ, R166 ;  /* 0x000000ffff527224 */ /* 0x000fe200078e00a6 */
[----:B-1----:R-:W4:Y:S01]  /*178f0*/  LDL.LU.128 R160, [R1+0xdf0] ;  /* 0x000df00001a07983 */ /* 0x002f220000300c00 */
[----:B------:R-:W-:Y:S02]  /*17900*/  IMAD.MOV.U32 R81, RZ, RZ, R165 ;  /* 0x000000ffff517224 */ /* 0x000fe400078e00a5 */
[----:B------:R-:W-:Y:S02]  /*17910*/  IMAD.MOV.U32 R80, RZ, RZ, R164 ;  /* 0x000000ffff507224 */ /* 0x000fe400078e00a4 */
[----:B------:R-:W-:Y:S01]  /*17920*/  IMAD.MOV.U32 R87, RZ, RZ, R171 ;  /* 0x000000ffff577224 */ /* 0x000fe200078e00ab */
[----:B--2---:R-:W2:Y:S01]  /*17930*/  LDL.LU.128 R164, [R1+0xe00] ;  /* 0x000e000001a47983 */ /* 0x004ea20000300c00 */
[----:B------:R-:W-:Y:S02]  /*17940*/  IMAD.MOV.U32 R86, RZ, RZ, R170 ;  /* 0x000000ffff567224 */ /* 0x000fe400078e00aa */
[----:B------:R-:W-:-:S02]  /*17950*/  IMAD.MOV.U32 R85, RZ, RZ, R169 ;  /* 0x000000ffff557224 */ /* 0x000fc400078e00a9 */
[----:B------:R-:W-:Y:S02]  /*17960*/  IMAD.MOV.U32 R84, RZ, RZ, R168 ;  /* 0x000000ffff547224 */ /* 0x000fe400078e00a8 */
[----:B---3--:R-:W3:Y:S04]  /*17970*/  LDL.LU.128 R168, [R1+0xe10] ;  /* 0x000e100001a87983 */ /* 0x008ee80000300c00 */
[----:B------:R0:W-:Y:S04]  /*17980*/  STL.128 [R1+0xe30], R176 ;  /* 0x000e30b001007387 */ /* 0x0001e80000100c00 */
[----:B------:R1:W-:Y:S04]  /*17990*/  STL.128 [R1+0xe20], R172 ;  /* 0x000e20ac01007387 */ /* 0x0003e80000100c00 */
[----:B0-----:R-:W4:Y:S04]  /*179a0*/  LDL.LU.128 R176, [R1+0xe30] ;  /* 0x000e300001b07983 */ /* 0x001f280000300c00 */
[----:B-1----:R-:W4:Y:S01]  /*179b0*/  LDL.LU.128 R172, [R1+0xe20] ;  /* 0x000e200001ac7983 */ /* 0x002f220000300c00 */
        /* <DEDUP_REMOVED lines=27> */
[----:B------:R-:W-:Y:S02]  /*17b70*/  VIADD R4, R12, 0x100 ;  /* 0x000001000c047836 */ /* 0x000fe40000000000 */
        /* <DEDUP_REMOVED lines=67> */
[----:B------:R-:W-:Y:S01]  /*17fb0*/  R2UR UR6, R4 ;  /* 0x00000000040672ca */ /* 0x000fe200000e0000 */
        /* <DEDUP_REMOVED lines=60> */
[----:B------:R-:W-:Y:S01]  /*18380*/  IMAD.MOV.U32 R48, RZ, RZ, R40 ;  /* 0x000000ffff307224 */ /* 0x000fe200078e0028 */
[----:B------:R-:W-:Y:S01]  /*18390*/  R2UR UR7, R5 ;  /* 0x00000000050772ca */ /* 0x000fe200000e0000 */
        /* <DEDUP_REMOVED lines=44> */
[----:B0-----:R-:W-:Y:S02]  /*18660*/  IMAD.MOV.U32 R104, RZ, RZ, R188 ;  /* 0x000000ffff687224 */ /* 0x001fe400078e00bc */
[----:B------:R-:W-:Y:S02]  /*18670*/  IMAD.MOV.U32 R105, RZ, RZ, R189 ;  /* 0x000000ffff697224 */ /* 0x000fe400078e00bd */
[----:B------:R-:W-:Y:S02]  /*18680*/  IMAD.MOV.U32 R106, RZ, RZ, R190 ;  /* 0x000000ffff6a7224 */ /* 0x000fe400078e00be */
[----:B------:R-:W-:Y:S02]  /*18690*/  IMAD.MOV.U32 R107, RZ, RZ, R191 ;  /* 0x000000ffff6b7224 */ /* 0x000fe400078e00bf */
[----:B-1----:R-:W-:Y:S02]  /*186a0*/  IMAD.MOV.U32 R108, RZ, RZ, R229 ;  /* 0x000000ffff6c7224 */ /* 0x002fe400078e00e5 */
[----:B------:R-:W-:-:S02]  /*186b0*/  IMAD.MOV.U32 R109, RZ, RZ, R193 ;  /* 0x000000ffff6d7224 */ /* 0x000fc400078e00c1 */
[----:B------:R-:W-:Y:S02]  /*186c0*/  IMAD.MOV.U32 R110, RZ, RZ, R194 ;  /* 0x000000ffff6e7224 */ /* 0x000fe400078e00c2 */
[----:B------:R-:W-:Y:S02]  /*186d0*/  IMAD.MOV.U32 R111, RZ, RZ, R195 ;  /* 0x000000ffff6f7224 */ /* 0x000fe400078e00c3 */
[----:B--2---:R-:W-:Y:S02]  /*186e0*/  IMAD.MOV.U32 R112, RZ, RZ, R196 ;  /* 0x000000ffff707224 */ /* 0x004fe400078e00c4 */
[----:B------:R-:W-:Y:S02]  /*186f0*/  IMAD.MOV.U32 R113, RZ, RZ, R197 ;  /* 0x000000ffff717224 */ /* 0x000fe400078e00c5 */
[----:B------:R-:W-:Y:S02]  /*18700*/  IMAD.MOV.U32 R114, RZ, RZ, R198 ;  /* 0x000000ffff727224 */ /* 0x000fe400078e00c6 */
[----:B------:R-:W-:-:S02]  /*18710*/  IMAD.MOV.U32 R115, RZ, RZ, R199 ;  /* 0x000000ffff737224 */ /* 0x000fc400078e00c7 */
[----:B---3--:R-:W-:Y:S02]  /*18720*/  IMAD.MOV.U32 R116, RZ, RZ, R200 ;  /* 0x000000ffff747224 */ /* 0x008fe400078e00c8 */
[----:B------:R-:W-:Y:S02]  /*18730*/  IMAD.MOV.U32 R117, RZ, RZ, R201 ;  /* 0x000000ffff757224 */ /* 0x000fe400078e00c9 */
[----:B------:R-:W-:Y:S02]  /*18740*/  IMAD.MOV.U32 R118, RZ, RZ, R202 ;  /* 0x000000ffff767224 */ /* 0x000fe400078e00ca */
[----:B------:R-:W-:Y:S02]  /*18750*/  IMAD.MOV.U32 R119, RZ, RZ, R203 ;  /* 0x000000ffff777224 */ /* 0x000fe400078e00cb */
[----:B----4-:R-:W-:Y:S02]  /*18760*/  IMAD.MOV.U32 R120, RZ, RZ, R204 ;  /* 0x000000ffff787224 */ /* 0x010fe400078e00cc */
        /* <DEDUP_REMOVED lines=30> */
[----:B------:R-:W-:-:S06]  /*18950*/  IMAD.MOV.U32 R151, RZ, RZ, R6 ;  /* 0x000000ffff977224 */ /* 0x000fcc00078e0006 */
[----:B------:R-:W-:-:S06]  /*18960*/  WARPGROUP.ARRIVE ;  /* 0x00000000000079c5 */ /* 0x000fcc0000000000 */
[----:B------:R-:W-:Y:S01]  /*18970*/  HGMMA.64x256x16.F32.BF16 R24, R152, gdesc[UR4].tnspB, R24, gsb0 ;  /* 0x43e0000498187df0 */ /* 0x000fe20008001818 */
[----:B------:R0:W-:Y:S04]  /*18980*/  STL.128 [R1+0xdb0], R180 ;  /* 0x000db0b401007387 */ /* 0x0001e80000100c00 */
[----:B------:R1:W-:Y:S04]  /*18990*/  STL.64 [R1+0xdc8], R232 ;  /* 0x000dc8e801007387 */ /* 0x0003e80000100a00 */
[----:B------:R2:W-:Y:S01]  /*189a0*/  STL.128 [R1+0xd80], R168 ;  /* 0x000d80a801007387 */ /* 0x0005e20000100c00 */
[----:B0-----:R-:W-:-:S02]  /*189b0*/  IMAD.MOV.U32 R180, RZ, RZ, R235 ;  /* 0x000000ffffb47224 */ /* 0x001fc400078e00eb */
[----:B------:R-:W-:Y:S02]  /*189c0*/  IMAD.MOV.U32 R181, RZ, RZ, R234 ;  /* 0x000000ffffb57224 */ /* 0x000fe400078e00ea */
[----:B-1----:R-:W-:Y:S02]  /*189d0*/  IMAD.MOV.U32 R232, RZ, RZ, R18 ;  /* 0x000000ffffe87224 */ /* 0x002fe400078e0012 */
[----:B------:R-:W-:Y:S02]  /*189e0*/  IMAD.MOV.U32 R233, RZ, RZ, R14 ;  /* 0x000000ffffe97224 */ /* 0x000fe400078e000e */
[----:B------:R-:W-:Y:S01]  /*189f0*/  IMAD.MOV.U32 R234, RZ, RZ, R7 ;  /* 0x000000ffffea7224 */ /* 0x000fe200078e0007 */
[----:B------:R0:W-:Y:S01]  /*18a00*/  STL.128 [R1+0xd70], R164 ;  /* 0x000d70a401007387 */ /* 0x0001e20000100c00 */
[----:B------:R-:W-:Y:S02]  /*18a10*/  IMAD.MOV.U32 R235, RZ, RZ, R6 ;  /* 0x000000ffffeb7224 */ /* 0x000fe400078e0006 */
[----:B------:R-:W-:Y:S01]  /*18a20*/  IMAD.MOV.U32 R182, RZ, RZ, R231 ;  /* 0x000000ffffb67224 */ /* 0x000fe200078e00e7 */
[----:B------:R1:W-:Y:S01]  /*18a30*/  STL.128 [R1+0xd60], R160 ;  /* 0x000d60a001007387 */ /* 0x0003e20000100c00 */
[----:B------:R-:W-:-:S03]  /*18a40*/  IMAD.MOV.U32 R183, RZ, RZ, R230 ;  /* 0x000000ffffb77224 */ /* 0x000fc600078e00e6 */
[----:B------:R-:W-:Y:S04]  /*18a50*/  STL.64 [R1+0xd50], R158 ;  /* 0x000d509e01007387 */ /* 0x000fe80000100a00 */
[----:B------:R3:W-:Y:S04]  /*18a60*/  STL.128 [R1+0x440], R232 ;  /* 0x000440e801007387 */ /* 0x0007e80000100c00 */
[----:B--2---:R-:W2:Y:S04]  /*18a70*/  LDL.LU.128 R168, [R1+0xd80] ;  /* 0x000d800001a87983 */ /* 0x004ea80000300c00 */
[----:B0-----:R-:W4:Y:S04]  /*18a80*/  LDL.LU.128 R164, [R1+0xd70] ;  /* 0x000d700001a47983 */ /* 0x001f280000300c00 */
[----:B-1----:R-:W2:Y:S04]  /*18a90*/  LDL.LU.128 R160, [R1+0xd60] ;  /* 0x000d600001a07983 */ /* 0x002ea80000300c00 */
[----:B---3--:R-:W3:Y:S04]  /*18aa0*/  LDL.LU.64 R232, [R1+0xdc8] ;  /* 0x000dc80001e87983 */ /* 0x008ee80000300a00 */
[----:B------:R-:W2:Y:S04]  /*18ab0*/  LDL.LU.64 R158, [R1+0xd50] ;  /* 0x000d5000019e7983 */ /* 0x000ea80000300a00 */
[----:B------:R0:W-:Y:S04]  /*18ac0*/  STL [R1+0xdc0], R192 ;  /* 0x000dc0c001007387 */ /* 0x0001e80000100800 */
[----:B------:R1:W-:Y:S04]  /*18ad0*/  STL.128 [R1+0xda0], R176 ;  /* 0x000da0b001007387 */ /* 0x0003e80000100c00 */
[----:B------:R1:W-:Y:S01]  /*18ae0*/  STL.128 [R1+0xd90], R172 ;  /* 0x000d90ac01007387 */ /* 0x0003e20000100c00 */
[----:B0-----:R-:W-:-:S03]  /*18af0*/  IMAD.MOV.U32 R192, RZ, RZ, R229 ;  /* 0x000000ffffc07224 */ /* 0x001fc600078e00e5 */
[----:B------:R0:W-:Y:S04]  /*18b00*/  STL.128 [R1+0x370], R180 ;  /* 0x000370b401007387 */ /* 0x0001e80000100c00 */
[----:B-1----:R-:W2:Y:S04]  /*18b10*/  LDL.LU.128 R176, [R1+0xda0] ;  /* 0x000da00001b07983 */ /* 0x002ea80000300c00 */
[----:B------:R-:W2:Y:S04]  /*18b20*/  LDL.LU.128 R172, [R1+0xd90] ;  /* 0x000d900001ac7983 */ /* 0x000ea80000300c00 */
[----:B0-----:R-:W2:Y:S04]  /*18b30*/  LDL.LU.128 R180, [R1+0xdb0] ;  /* 0x000db00001b47983 */ /* 0x001ea80000300c00 */
[----:B------:R0:W-:Y:S04]  /*18b40*/  STL.128 [R1+0x3a0], R192 ;  /* 0x0003a0c001007387 */ /* 0x0001e80000100c00 */
[----:B0-----:R-:W2:Y:S01]  /*18b50*/  LDL.LU R192, [R1+0xdc0] ;  /* 0x000dc00001c07983 */ /* 0x001ea20000300800 */
[----:B------:R-:W-:-:S03]  /*18b60*/  WARPGROUP.DEPBAR.LE gsb0, 0x0 ;  /* 0x00008000000079c5 */ /* 0x000fc60000010000 */
[----:B------:R0:W-:Y:S04]  /*18b70*/  STL.128 [R1+0xd40], R148 ;  /* 0x000d409401007387 */ /* 0x0001e80000100c00 */
[----:B------:R1:W-:Y:S04]  /*18b80*/  STL.128 [R1+0xd30], R144 ;  /* 0x000d309001007387 */ /* 0x0003e80000100c00 */
[----:B------:R1:W-:Y:S04]  /*18b90*/  STL.128 [R1+0xd20], R140 ;  /* 0x000d208c01007387 */ /* 0x0003e80000100c00 */
[----:B0-----:R-:W2:Y:S04]  /*18ba0*/  LDL.LU.128 R148, [R1+0xd40] ;  /* 0x000d400001947983 */ /* 0x001ea80000300c00 */
        /* <DEDUP_REMOVED lines=8> */
[----:B-1----:R-:W2:Y:S04]  /*18c30*/  LDL.LU.128 R144, [R1+0xd30] ;  /* 0x000d300001907983 */ /* 0x002ea80000300c00 */
        /* <DEDUP_REMOVED lines=8> */
[----:B------:R-:W2:Y:S01]  /*18cc0*/  LDL.LU.128 R112, [R1+0xcb0] ;  /* 0x000cb00001707983 */ /* 0x000ea20000300c00 */
[----:B------:R-:W-:-:S02]  /*18cd0*/  IMAD.MOV.U32 R5, RZ, RZ, R13 ;  /* 0x000000ffff057224 */ /* 0x000fc400078e000d */
[----:B------:R-:W-:Y:S02]  /*18ce0*/  IMAD.MOV.U32 R7, RZ, RZ, R3 ;  /* 0x000000ffff077224 */ /* 0x000fe400078e0003 */
[----:B------:R-:W-:Y:S01]  /*18cf0*/  IMAD.MOV.U32 R6, RZ, RZ, R2 ;  /* 0x000000ffff067224 */ /* 0x000fe200078e0002 */
[----:B------:R-:W-:Y:S01]  /*18d00*/  R2UR UR7, R5 ;  /* 0x00000000050772ca */ /* 0x000fe200000e0000 */
[----:B------:R-:W-:Y:S02]  /*18d10*/  IMAD.MOV.U32 R5, RZ, RZ, R0 ;  /* 0x000000ffff057224 */ /* 0x000fe400078e0000 */
[----:B------:R-:W-:Y:S01]  /*18d20*/  VIADD R4, R12, 0x180 ;  /* 0x000001800c047836 */ /* 0x000fe20000000000 */
[----:B----4-:R-:W-:Y:S01]  /*18d30*/  F2FP.BF16.F32.PACK_AB R152, R166, R167 ;  /* 0x000000a7a698723e */ /* 0x010fe200000010ff */
[----:B---3--:R-:W-:Y:S01]  /*18d40*/  STL.64 [R1+0xc98], R232 ;  /* 0x000c98e801007387 */ /* 0x008fe20000100a00 */
[----:B--2---:R-:W-:Y:S02]  /*18d50*/  F2FP.BF16.F32.PACK_AB R153, R159, R161 ;  /* 0x000000a19f99723e */ /* 0x004fe400000010ff */
[----:B------:R-:W-:-:S02]  /*18d60*/  F2FP.BF16.F32.PACK_AB R154, R168, R169 ;  /* 0x000000a9a89a723e */ /* 0x000fc400000010ff */
[----:B------:R-:W-:Y:S01]  /*18d70*/  F2FP.BF16.F32.PACK_AB R155, R158, R160 ;  /* 0x000000a09e9b723e */ /* 0x000fe200000010ff */
[----:B------:R-:W-:Y:S01]  /*18d80*/  IMAD.MOV.U32 R229, RZ, RZ, R23 ;  /* 0x000000ffffe57224 */ /* 0x000fe200078e0017 */
[----:B------:R0:W-:Y:S01]  /*18d90*/  STL.128 [R1+0x380], R184 ;  /* 0x000380b801007387 */ /* 0x0001e20000100c00 */
[----:B------:R-:W-:Y:S01]  /*18da0*/  IMAD.MOV.U32 R230, RZ, RZ, R22 ;  /* 0x000000ffffe67224 */ /* 0x000fe200078e0016 */
[----:B------:R-:W-:Y:S01]  /*18db0*/  R2UR UR6, R4 ;  /* 0x00000000040672ca */ /* 0x000fe200000e0000 */
[----:B------:R-:W-:Y:S01]  /*18dc0*/  IMAD.MOV.U32 R231, RZ, RZ, R19 ;  /* 0x000000ffffe77224 */ /* 0x000fe200078e0013 */
[----:B------:R1:W-:Y:S01]  /*18dd0*/  STL.128 [R1+0x390], R188 ;  /* 0x000390bc01007387 */ /* 0x0003e20000100c00 */
[----:B------:R-:W-:-:S03]  /*18de0*/  IMAD.MOV.U32 R169, RZ, RZ, R85 ;  /* 0x000000ffffa97224 */ /* 0x000fc600078e0055 */
[----:B------:R-:W-:Y:S01]  /*18df0*/  STL.128 [R1+0xc70], R176 ;  /* 0x000c70b001007387 */ /* 0x000fe20000100c00 */
[----:B------:R-:W-:-:S03]  /*18e00*/  IMAD.MOV.U32 R168, RZ, RZ, R84 ;  /* 0x000000ffffa87224 */ /* 0x000fc600078e0054 */
[----:B------:R2:W-:Y:S01]  /*18e10*/  STL.128 [R1+0xc80], R180 ;  /* 0x000c80b401007387 */ /* 0x0005e20000100c00 */
[----:B------:R-:W-:-:S03]  /*18e20*/  IMAD.MOV.U32 R167, RZ, RZ, R83 ;  /* 0x000000ffffa77224 */ /* 0x000fc600078e0053 */
[----:B------:R3:W-:Y:S01]  /*18e30*/  STL.128 [R1+0xc60], R172 ;  /* 0x000c60ac01007387 */ /* 0x0007e20000100c00 */
[----:B0-----:R-:W-:Y:S02]  /*18e40*/  IMAD.MOV.U32 R187, RZ, RZ, R103 ;  /* 0x000000ffffbb7224 */ /* 0x001fe400078e0067 */
        /* <DEDUP_REMOVED lines=10> */
[----:B------:R-:W-:Y:S01]  /*18ef0*/  STL.128 [R1+0x3e0], R208 ;  /* 0x0003e0d001007387 */ /* 0x000fe20000100c00 */
[----:B--2---:R-:W-:Y:S02]  /*18f00*/  IMAD.MOV.U32 R183, RZ, RZ, R99 ;  /* 0x000000ffffb77224 */ /* 0x004fe400078e0063 */
        /* <DEDUP_REMOVED lines=8> */
[----:B------:R-:W-:Y:S02]  /*18f90*/  IMAD.MOV.U32 R177, RZ, RZ, R93 ;  /* 0x000000ffffb17224 */ /* 0x000fe400078e005d */
[----:B------:R-:W-:Y:S01]  /*18fa0*/  IMAD.MOV.U32 R176, RZ, RZ, R92 ;  /* 0x000000ffffb07224 */ /* 0x000fe200078e005c */
[----:B------:R-:W-:Y:S01]  /*18fb0*/  STL.128 [R1+0x420], R224 ;  /* 0x000420e001007387 */ /* 0x000fe20000100c00 */
[----:B---3--:R-:W-:Y:S02]  /*18fc0*/  IMAD.MOV.U32 R175, RZ, RZ, R91 ;  /* 0x000000ffffaf7224 */ /* 0x008fe400078e005b */
[----:B------:R-:W-:Y:S01]  /*18fd0*/  IMAD.MOV.U32 R174, RZ, RZ, R90 ;  /* 0x000000ffffae7224 */ /* 0x000fe200078e005a */
[----:B------:R0:W-:Y:S01]  /*18fe0*/  STL.64 [R1+0xc50], R170 ;  /* 0x000c50aa01007387 */ /* 0x0001e20000100a00 */
[----:B------:R-:W-:-:S02]  /*18ff0*/  IMAD.MOV.U32 R173, RZ, RZ, R89 ;  /* 0x000000ffffad7224 */ /* 0x000fc400078e0059 */
[----:B------:R-:W-:Y:S01]  /*19000*/  IMAD.MOV.U32 R172, RZ, RZ, R88 ;  /* 0x000000ffffac7224 */ /* 0x000fe200078e0058 */
[----:B------:R1:W-:Y:S01]  /*19010*/  STL.64 [R1+0xc48], R164 ;  /* 0x000c48a401007387 */ /* 0x0003e20000100a00 */
[----:B------:R-:W-:Y:S02]  /*19020*/  IMAD.MOV.U32 R166, RZ, RZ, R82 ;  /* 0x000000ffffa67224 */ /* 0x000fe400078e0052 */
[----:B------:R-:W-:Y:S01]  /*19030*/  IMAD.MOV.U32 R161, RZ, RZ, R77 ;  /* 0x000000ffffa17224 */ /* 0x000fe200078e004d */
[----:B------:R2:W-:Y:S01]  /*19040*/  STL.64 [R1+0xc40], R162 ;  /* 0x000c40a201007387 */ /* 0x0005e20000100a00 */
[----:B------:R-:W-:Y:S02]  /*19050*/  IMAD.MOV.U32 R160, RZ, RZ, R76 ;  /* 0x000000ffffa07224 */ /* 0x000fe400078e004c */
[----:B------:R-:W-:Y:S01]  /*19060*/  IMAD.MOV.U32 R159, RZ, RZ, R75 ;  /* 0x000000ffff9f7224 */ /* 0x000fe200078e004b */
[----:B------:R3:W-:Y:S01]  /*19070*/  STL.128 [R1+0xc30], R152 ;  /* 0x000c309801007387 */ /* 0x0007e20000100c00 */
[----:B0-----:R-:W-:-:S02]  /*19080*/  IMAD.MOV.U32 R171, RZ, RZ, R87 ;  /* 0x000000ffffab7224 */ /* 0x001fc400078e0057 */
[----:B------:R-:W-:Y:S02]  /*19090*/  IMAD.MOV.U32 R170, RZ, RZ, R86 ;  /* 0x000000ffffaa7224 */ /* 0x000fe400078e0056 */
[----:B-1----:R-:W-:Y:S02]  /*190a0*/  IMAD.MOV.U32 R165, RZ, RZ, R81 ;  /* 0x000000ffffa57224 */ /* 0x002fe400078e0051 */
[----:B------:R-:W-:Y:S02]  /*190b0*/  IMAD.MOV.U32 R164, RZ, RZ, R80 ;  /* 0x000000ffffa47224 */ /* 0x000fe400078e0050 */
[----:B--2---:R-:W-:Y:S02]  /*190c0*/  IMAD.MOV.U32 R163, RZ, RZ, R79 ;  /* 0x000000ffffa37224 */ /* 0x004fe400078e004f */
[----:B------:R-:W-:Y:S02]  /*190d0*/  IMAD.MOV.U32 R162, RZ, RZ, R78 ;  /* 0x000000ffffa27224 */ /* 0x000fe400078e004e */
[----:B------:R-:W-:-:S02]  /*190e0*/  IMAD.MOV.U32 R158, RZ, RZ, R74 ;  /* 0x000000ffff9e7224 */ /* 0x000fc400078e004a */
[----:B------:R-:W-:Y:S02]  /*190f0*/  IMAD.MOV.U32 R157, RZ, RZ, R73 ;  /* 0x000000ffff9d7224 */ /* 0x000fe400078e0049 */
[----:B------:R-:W-:Y:S02]  /*19100*/  IMAD.MOV.U32 R156, RZ, RZ, R72 ;  /* 0x000000ffff9c7224 */ /* 0x000fe400078e0048 */
[----:B---3--:R-:W-:Y:S02]  /*19110*/  IMAD.MOV.U32 R155, RZ, RZ, R71 ;  /* 0x000000ffff9b7224 */ /* 0x008fe400078e0047 */
[----:B------:R-:W-:Y:S02]  /*19120*/  IMAD.MOV.U32 R154, RZ, RZ, R70 ;  /* 0x000000ffff9a7224 */ /* 0x000fe400078e0046 */
[----:B------:R-:W-:Y:S02]  /*19130*/  IMAD.MOV.U32 R153, RZ, RZ, R69 ;  /* 0x000000ffff997224 */ /* 0x000fe400078e0045 */
[----:B------:R-:W-:Y:S01]  /*19140*/  IMAD.MOV.U32 R152, RZ, RZ, R68 ;  /* 0x000000ffff987224 */ /* 0x000fe200078e0044 */
        /* <DEDUP_REMOVED lines=20> */
[----:B------:R-:W-:Y:S01]  /*19290*/  STL.128 [R1+0x300], R152 ;  /* 0x0003009801007387 */ /* 0x000fe20000100c00 */
[----:B------:R-:W-:-:S02]  /*192a0*/  IMAD.MOV.U32 R0, RZ, RZ, R151 ;  /* 0x000000ffff007224 */ /* 0x000fc400078e0097 */
[----:B------:R-:W-:Y:S02]  /*192b0*/  IMAD.MOV.U32 R2, RZ, RZ, R150 ;  /* 0x000000ffff027224 */ /* 0x000fe400078e0096 */
[----:B------:R-:W-:Y:S01]  /*192c0*/  IMAD.MOV.U32 R3, RZ, RZ, R149 ;  /* 0x000000ffff037224 */ /* 0x000fe200078e0095 */
[----:B------:R0:W-:Y:S01]  /*192d0*/  STL [R1+0x65c], R0 ;  /* 0x00065c0001007387 */ /* 0x0001e20000100800 */
[----:B------:R-:W-:Y:S02]  /*192e0*/  IMAD.MOV.U32 R234, RZ, RZ, R2 ;  /* 0x000000ffffea7224 */ /* 0x000fe400078e0002 */
[----:B------:R-:W-:Y:S01]  /*192f0*/  IMAD.MOV.U32 R233, RZ, RZ, R3 ;  /* 0x000000ffffe97224 */ /* 0x000fe200078e0003 */
[----:B------:R1:W-:Y:S01]  /*19300*/  STL [R1+0x658], R2 ;  /* 0x0006580201007387 */ /* 0x0003e20000100800 */
[----:B------:R-:W-:-:S03]  /*19310*/  IMAD.MOV.U32 R235, RZ, RZ, R0 ;  /* 0x000000ffffeb7224 */ /* 0x000fc600078e0000 */
[----:B------:R2:W-:Y:S01]  /*19320*/  STL [R1+0x654], R3 ;  /* 0x0006540301007387 */ /* 0x0005e20000100800 */
[----:B0-----:R-:W-:Y:S02]  /*19330*/  IMAD.MOV.U32 R0, RZ, RZ, R27 ;  /* 0x000000ffff007224 */ /* 0x001fe400078e001b */
[----:B------:R-:W-:Y:S02]  /*19340*/  IMAD.MOV.U32 R14, RZ, RZ, R148 ;  /* 0x000000ffff0e7224 */ /* 0x000fe400078e0094 */
[----:B-1----:R-:W-:Y:S02]  /*19350*/  IMAD.MOV.U32 R2, RZ, RZ, R26 ;  /* 0x000000ffff027224 */ /* 0x002fe400078e001a */
[----:B--2---:R-:W-:Y:S02]  /*19360*/  IMAD.MOV.U32 R3, RZ, RZ, R25 ;  /* 0x000000ffff037224 */ /* 0x004fe400078e0019 */
[----:B------:R-:W-:Y:S02]  /*19370*/  IMAD.MOV.U32 R151, RZ, RZ, R67 ;  /* 0x000000ffff977224 */ /* 0x000fe400078e0043 */
[----:B------:R-:W-:-:S02]  /*19380*/  IMAD.MOV.U32 R150, RZ, RZ, R66 ;  /* 0x000000ffff967224 */ /* 0x000fc400078e0042 */
[----:B------:R-:W-:Y:S02]  /*19390*/  IMAD.MOV.U32 R149, RZ, RZ, R65 ;  /* 0x000000ffff957224 */ /* 0x000fe400078e0041 */
[----:B------:R-:W-:Y:S02]  /*193a0*/  IMAD.MOV.U32 R148, RZ, RZ, R64 ;  /* 0x000000ffff947224 */ /* 0x000fe400078e0040 */
[----:B------:R-:W-:Y:S02]  /*193b0*/  IMAD.MOV.U32 R25, RZ, RZ, R3 ;  /* 0x000000ffff197224 */ /* 0x000fe400078e0003 */
[----:B------:R-:W-:Y:S02]  /*193c0*/  IMAD.MOV.U32 R15, RZ, RZ, R147 ;  /* 0x000000ffff0f7224 */ /* 0x000fe400078e0093 */
[----:B------:R-:W-:Y:S02]  /*193d0*/  IMAD.MOV.U32 R18, RZ, RZ, R146 ;  /* 0x000000ffff127224 */ /* 0x000fe400078e0092 */
[----:B------:R-:W-:Y:S01]  /*193e0*/  IMAD.MOV.U32 R19, RZ, RZ, R145 ;  /* 0x000000ffff137224 */ /* 0x000fe200078e0091 */
[----:B------:R0:W-:Y:S01]  /*193f0*/  STL [R1+0x630], R140 ;  /* 0x0006308c01007387 */ /* 0x0001e20000100800 */
[----:B------:R-:W-:-:S02]  /*19400*/  IMAD.MOV.U32 R20, RZ, RZ, R144 ;  /* 0x000000ffff147224 */ /* 0x000fc400078e0090 */
[----:B------:R-:W-:Y:S02]  /*19410*/  IMAD.MOV.U32 R21, RZ, RZ, R143 ;  /* 0x000000ffff157224 */ /* 0x000fe400078e008f */
[----:B------:R-:W-:Y:S02]  /*19420*/  IMAD.MOV.U32 R22, RZ, RZ, R142 ;  /* 0x000000ffff167224 */ /* 0x000fe400078e008e */
[----:B------:R-:W-:Y:S01]  /*19430*/  IMAD.MOV.U32 R23, RZ, RZ, R141 ;  /* 0x000000ffff177224 */ /* 0x000fe200078e008d */
[----:B------:R1:W-:Y:S01]  /*19440*/  STL [R1+0x62c], R139 ;  /* 0x00062c8b01007387 */ /* 0x0003e20000100800 */
[----:B------:R-:W-:Y:S02]  /*19450*/  IMAD.MOV.U32 R4, RZ, RZ, R108 ;  /* 0x000000ffff047224 */ /* 0x000fe400078e006c */
[----:B------:R-:W-:Y:S01]  /*19460*/  IMAD.MOV.U32 R216, RZ, RZ, R132 ;  /* 0x000000ffffd87224 */ /* 0x000fe200078e0084 */
[----:B------:R2:W-:Y:S01]  /*19470*/  STL [R1+0x628], R138 ;  /* 0x0006288a01007387 */ /* 0x0005e20000100800 */
[----:B------:R-:W-:-:S02]  /*19480*/  IMAD.MOV.U32 R217, RZ, RZ, R133 ;  /* 0x000000ffffd97224 */ /* 0x000fc400078e0085 */
[----:B------:R-:W-:Y:S01]  /*19490*/  IMAD.MOV.U32 R212, RZ, RZ, R128 ;  /* 0x000000ffffd47224 */ /* 0x000fe200078e0080 */
[----:B------:R3:W-:Y:S01]  /*194a0*/  STL [R1+0x624], R137 ;  /* 0x0006248901007387 */ /* 0x0007e20000100800 */
        /* <DEDUP_REMOVED lines=49> */
[----:B0-----:R-:W-:Y:S01]  /*197c0*/  IMAD.MOV.U32 R140, RZ, RZ, R56 ;  /* 0x000000ffff8c7224 */ /* 0x001fe200078e0038 */
[----:B------:R0:W-:Y:S01]  /*197d0*/  STL [R1+0x5e0], R120 ;  /* 0x0005e07801007387 */ /* 0x0001e20000100800 */
[----:B-1----:R-:W-:-:S02]  /*197e0*/  IMAD.MOV.U32 R139, RZ, RZ, R55 ;  /* 0x000000ffff8b7224 */ /* 0x002fc400078e0037 */
[----:B--2---:R-:W-:Y:S01]  /*197f0*/  IMAD.MOV.U32 R138, RZ, RZ, R54 ;  /* 0x000000ffff8a7224 */ /* 0x004fe200078e0036 */
[----:B------:R1:W-:Y:S01]  /*19800*/  STL [R1+0x5dc], R119 ;  /* 0x0005dc7701007387 */ /* 0x0003e20000100800 */
[----:B---3--:R-:W-:Y:S02]  /*19810*/  IMAD.MOV.U32 R137, RZ, RZ, R53 ;  /* 0x000000ffff897224 */ /* 0x008fe400078e0035 */
[----:B----4-:R-:W-:Y:S01]  /*19820*/  IMAD.MOV.U32 R136, RZ, RZ, R52 ;  /* 0x000000ffff887224 */ /* 0x010fe200078e0034 */
        /* <DEDUP_REMOVED lines=20> */
[----:B------:R-:W-:Y:S02]  /*19970*/  IMAD.MOV.U32 R122, RZ, RZ, R38 ;  /* 0x000000ffff7a7224 */ /* 0x000fe400078e0026 */
[----:B------:R-:W-:-:S02]  /*19980*/  IMAD.MOV.U32 R121, RZ, RZ, R37 ;  /* 0x000000ffff797224 */ /* 0x000fc400078e0025 */
[----:B0-----:R-:W-:Y:S02]  /*19990*/  IMAD.MOV.U32 R120, RZ, RZ, R36 ;  /* 0x000000ffff787224 */ /* 0x001fe400078e0024 */
[----:B-1----:R-:W-:Y:S02]  /*199a0*/  IMAD.MOV.U32 R119, RZ, RZ, R35 ;  /* 0x000000ffff777224 */ /* 0x002fe400078e0023 */
[----:B--2---:R-:W-:Y:S02]  /*199b0*/  IMAD.MOV.U32 R118, RZ, RZ, R34 ;  /* 0x000000ffff767224 */ /* 0x004fe400078e0022 */
[----:B---3--:R-:W-:Y:S02]  /*199c0*/  IMAD.MOV.U32 R117, RZ, RZ, R33 ;  /* 0x000000ffff757224 */ /* 0x008fe400078e0021 */
[----:B----4-:R-:W-:Y:S02]  /*199d0*/  IMAD.MOV.U32 R116, RZ, RZ, R32 ;  /* 0x000000ffff747224 */ /* 0x010fe400078e0020 */
[----:B------:R-:W-:-:S02]  /*199e0*/  IMAD.MOV.U32 R115, RZ, RZ, R31 ;  /* 0x000000ffff737224 */ /* 0x000fc400078e001f */
[----:B------:R-:W-:Y:S02]  /*199f0*/  IMAD.MOV.U32 R114, RZ, RZ, R30 ;  /* 0x000000ffff727224 */ /* 0x000fe400078e001e */
[----:B------:R-:W-:Y:S02]  /*19a00*/  IMAD.MOV.U32 R113, RZ, RZ, R29 ;  /* 0x000000ffff717224 */ /* 0x000fe400078e001d */
[----:B------:R-:W-:Y:S02]  /*19a10*/  IMAD.MOV.U32 R112, RZ, RZ, R28 ;  /* 0x000000ffff707224 */ /* 0x000fe400078e001c */
[----:B------:R-:W-:Y:S02]  /*19a20*/  IMAD.MOV.U32 R26, RZ, RZ, R2 ;  /* 0x000000ffff1a7224 */ /* 0x000fe400078e0002 */
[----:B------:R-:W-:Y:S01]  /*19a30*/  IMAD.MOV.U32 R27, RZ, RZ, R0 ;  /* 0x000000ffff1b7224 */ /* 0x000fe200078e0000 */
[----:B------:R-:W-:Y:S01]  /*19a40*/  STL [R1+0x650], R14 ;  /* 0x0006500e01007387 */ /* 0x000fe20000100800 */
[----:B------:R-:W-:-:S03]  /*19a50*/  IMAD.MOV.U32 R193, RZ, RZ, R109 ;  /* 0x000000ffffc17224 */ /* 0x000fc600078e006d */
[----:B------:R-:W-:Y:S01]  /*19a60*/  STL [R1+0x64c], R15 ;  /* 0x00064c0f01007387 */ /* 0x000fe20000100800 */
[----:B------:R-:W-:-:S03]  /*19a70*/  IMAD.MOV.U32 R194, RZ, RZ, R110 ;  /* 0x000000ffffc27224 */ /* 0x000fc600078e006e */
        /* <DEDUP_REMOVED lines=85> */
[----:B------:R-:W-:Y:S04]  /*19fd0*/  STL [R1+0x460], R24 ;  /* 0x0004601801007387 */ /* 0x000fe80000100800 */
[----:B------:R1:W-:Y:S04]  /*19fe0*/  STL.128 [R1+0xc20], R24 ;  /* 0x000c201801007387 */ /* 0x0003e80000100c00 */
[----:B0-----:R-:W2:Y:S04]  /*19ff0*/  LDL.LU.128 R152, [R1+0xc30] ;  /* 0x000c300001987983 */ /* 0x001ea80000300c00 */
[----:B------:R-:W2:Y:S04]  /*1a000*/  LDL.LU.128 R28, [R1+0x470] ;  /* 0x00047000011c7983 */ /* 0x000ea80000300c00 */
[----:B------:R-:W2:Y:S04]  /*1a010*/  LDL.LU.128 R32, [R1+0x480] ;  /* 0x0004800001207983 */ /* 0x000ea80000300c00 */
        /* <DEDUP_REMOVED lines=29> */
[----:B------:R-:W2:Y:S01]  /*1a1f0*/  LDL.LU.128 R148, [R1+0x650] ;  /* 0x0006500001947983 */ /* 0x000ea20000300c00 */
[----:B------:R-:W-:-:S03]  /*1a200*/  IMAD.MOV.U32 R192, RZ, RZ, R4 ;  /* 0x000000ffffc07224 */ /* 0x000fc600078e0004 */
[----:B------:R-:W-:Y:S04]  /*1a210*/  STL.128 [R1+0x320], R160 ;  /* 0x000320a001007387 */ /* 0x000fe80000100c00 */
[----:B------:R0:W-:Y:S04]  /*1a220*/  STL.128 [R1+0x3a0], R192 ;  /* 0x0003a0c001007387 */ /* 0x0001e80000100c00 */
[----:B------:R1:W-:Y:S04]  /*1a230*/  STL.128 [R1+0x330], R164 ;  /* 0x000330a401007387 */ /* 0x0003e80000100c00 */
[----:B------:R3:W-:Y:S04]  /*1a240*/  STL.128 [R1+0x340], R168 ;  /* 0x000340a801007387 */ /* 0x0007e80000100c00 */
[----:B------:R4:W-:Y:S04]  /*1a250*/  STL.128 [R1+0x350], R172 ;  /* 0x000350ac01007387 */ /* 0x0009e80000100c00 */
[----:B0-----:R-:W2:Y:S04]  /*1a260*/  LDL.LU R192, [R1+0xc90] ;  /* 0x000c900001c07983 */ /* 0x001ea80000300800 */
[----:B-1----:R-:W2:Y:S04]  /*1a270*/  LDL.LU.64 R164, [R1+0xc48] ;  /* 0x000c480001a47983 */ /* 0x002ea80000300a00 */
[----:B---3--:R-:W3:Y:S04]  /*1a280*/  LDL.LU.64 R170, [R1+0xc50] ;  /* 0x000c500001aa7983 */ /* 0x008ee80000300a00 */
[----:B----4-:R-:W4:Y:S04]  /*1a290*/  LDL.LU.128 R172, [R1+0xc60] ;  /* 0x000c600001ac7983 */ /* 0x010f280000300c00 */
[----:B------:R-:W3:Y:S04]  /*1a2a0*/  LDL.LU.64 R162, [R1+0xc40] ;  /* 0x000c400001a27983 */ /* 0x000ee80000300a00 */
[----:B------:R0:W-:Y:S04]  /*1a2b0*/  STL.128 [R1+0x360], R176 ;  /* 0x000360b001007387 */ /* 0x0001e80000100c00 */
[----:B------:R1:W-:Y:S04]  /*1a2c0*/  STL.128 [R1+0x370], R180 ;  /* 0x000370b401007387 */ /* 0x0003e80000100c00 */
[----:B0-----:R-:W3:Y:S04]  /*1a2d0*/  LDL.LU.128 R176, [R1+0xc70] ;  /* 0x000c700001b07983 */ /* 0x001ee80000300c00 */
[----:B-1----:R-:W3:Y:S01]  /*1a2e0*/  LDL.LU.128 R180, [R1+0xc80] ;  /* 0x000c800001b47983 */ /* 0x002ee20000300c00 */
[----:B------:R-:W-:-:S03]  /*1a2f0*/  IMAD.MOV.U32 R232, RZ, RZ, R14 ;  /* 0x000000ffffe87224 */ /* 0x000fc600078e000e */
[----:B------:R0:W-:Y:S01]  /*1a300*/  STL.128 [R1+0x430], R228 ;  /* 0x000430e401007387 */ /* 0x0001e20000100c00 */
[----:B------:R-:W-:-:S03]  /*1a310*/  IMAD.MOV.U32 R4, RZ, RZ, R16 ;  /* 0x000000ffff047224 */ /* 0x000fc600078e0010 */
[----:B------:R-:W-:Y:S04]  /*1a320*/  STL.128 [R1+0x310], R156 ;  /* 0x0003109c01007387 */ /* 0x000fe80000100c00 */
[----:B------:R-:W-:Y:S04]  /*1a330*/  STL.128 [R1+0x380], R184 ;  /* 0x000380b801007387 */ /* 0x000fe80000100c00 */
[----:B------:R-:W-:Y:S01]  /*1a340*/  STL.128 [R1+0x390], R188 ;  /* 0x000390bc01007387 */ /* 0x000fe20000100c00 */
[----:B0-----:R-:W-:-:S03]  /*1a350*/  IMAD.MOV.U32 R228, RZ, RZ, R20 ;  /* 0x000000ffffe47224 */ /* 0x001fc600078e0014 */
[----:B------:R-:W-:Y:S01]  /*1a360*/  STL.128 [R1+0x3b0], R196 ;  /* 0x0003b0c401007387 */ /* 0x000fe20000100c00 */
[----:B------:R-:W-:Y:S02]  /*1a370*/  IMAD.MOV.U32 R229, RZ, RZ, R19 ;  /* 0x000000ffffe57224 */ /* 0x000fe400078e0013 */
[----:B------:R-:W-:Y:S02]  /*1a380*/  IMAD.MOV.U32 R230, RZ, RZ, R18 ;  /* 0x000000ffffe67224 */ /* 0x000fe400078e0012 */
[----:B------:R-:W-:Y:S01]  /*1a390*/  IMAD.MOV.U32 R231, RZ, RZ, R15 ;  /* 0x000000ffffe77224 */ /* 0x000fe200078e000f */
[----:B------:R-:W-:Y:S01]  /*1a3a0*/  STL.128 [R1+0x3d0], R204 ;  /* 0x0003d0cc01007387 */ /* 0x000fe20000100c00 */
[----:B------:R-:W-:Y:S02]  /*1a3b0*/  IMAD.MOV.U32 R225, RZ, RZ, R23 ;  /* 0x000000ffffe17224 */ /* 0x000fe400078e0017 */
[----:B------:R-:W-:Y:S01]  /*1a3c0*/  IMAD.MOV.U32 R226, RZ, RZ, R22 ;  /* 0x000000ffffe27224 */ /* 0x000fe200078e0016 */
[----:B------:R-:W-:Y:S04]  /*1a3d0*/  STL.128 [R1+0x3c0], R200 ;  /* 0x0003c0c801007387 */ /* 0x000fe80000100c00 */
[----:B------:R-:W-:Y:S04]  /*1a3e0*/  STL.128 [R1+0x430], R228 ;  /* 0x000430e401007387 */ /* 0x000fe80000100c00 */
[----:B------:R-:W-:Y:S04]  /*1a3f0*/  STL.128 [R1+0x440], R232 ;  /* 0x000440e801007387 */ /* 0x000fe80000100c00 */
[----:B------:R-:W-:Y:S04]  /*1a400*/  STL.128 [R1+0x250], R8 ;  /* 0x0002500801007387 */ /* 0x000fe80000100c00 */
[----:B------:R-:W-:Y:S01]  /*1a410*/  STL.128 [R1+0x250], R4 ;  /* 0x0002500401007387 */ /* 0x000fe20000100c00 */
[----:B--2---:R-:W-:-:S03]  /*1a420*/  WARPGROUP.ARRIVE ;  /* 0x00000000000079c5 */ /* 0x004fc60000000000 */
[----:B----4-:R0:W-:Y:S03]  /*1a430*/  STL.64 [R1+0xbb8], R174 ;  /* 0x000bb8ae01007387 */ /* 0x0101e60000100a00 */
[----:B------:R-:W-:Y:S01]  /*1a440*/  HGMMA.64x256x16.F32.BF16 R24, R152, gdesc[UR4].tnspB, R24, gsb0 ;  /* 0x43e0000498187df0 */ /* 0x000fe20008001818 */
[----:B---3--:R1:W-:Y:S04]  /*1a450*/  STL.128 [R1+0xbc0], R176 ;  /* 0x000bc0b001007387 */ /* 0x0083e80000100c00 */
[----:B------:R2:W-:Y:S04]  /*1a460*/  STL.128 [R1+0xbd0], R180 ;  /* 0x000bd0b401007387 */ /* 0x0005e80000100c00 */
[----:B0-----:R-:W3:Y:S01]  /*1a470*/  LDL.LU.64 R174, [R1+0xbb8] ;  /* 0x000bb80001ae7983 */ /* 0x001ee20000300a00 */
[----:B------:R-:W-:-:S02]  /*1a480*/  IMAD.MOV.U32 R227, RZ, RZ, R21 ;  /* 0x000000ffffe37224 */ /* 0x000fc400078e0015 */
[----:B------:R-:W-:Y:S02]  /*1a490*/  VIADD R16, R12, 0x200 ;  /* 0x000002000c107836 */ /* 0x000fe40000000000 */
[----:B------:R-:W-:Y:S01]  /*1a4a0*/  IMAD.MOV.U32 R17, RZ, RZ, R13 ;  /* 0x000000ffff117224 */ /* 0x000fe200078e000d */
[----:B------:R-:W-:Y:S04]  /*1a4b0*/  STL.128 [R1+0x3e0], R208 ;  /* 0x0003e0d001007387 */ /* 0x000fe80000100c00 */
[----:B-1----:R-:W4:Y:S04]  /*1a4c0*/  LDL.LU.128 R176, [R1+0xbc0] ;  /* 0x000bc00001b07983 */ /* 0x002f280000300c00 */
[----:B--2---:R-:W2:Y:S04]  /*1a4d0*/  LDL.LU.128 R180, [R1+0xbd0] ;  /* 0x000bd00001b47983 */ /* 0x004ea80000300c00 */
[----:B------:R-:W-:Y:S04]  /*1a4e0*/  STL.128 [R1+0x3f0], R212 ;  /* 0x0003f0d401007387 */ /* 0x000fe80000100c00 */
[----:B------:R-:W-:Y:S04]  /*1a4f0*/  STL.128 [R1+0x400], R216 ;  /* 0x000400d801007387 */ /* 0x000fe80000100c00 */
[----:B------:R-:W-:Y:S04]  /*1a500*/  STL.128 [R1+0x410], R220 ;  /* 0x000410dc01007387 */ /* 0x000fe80000100c00 */
[----:B------:R-:W3:Y:S01]  /*1a510*/  LDL.LU.64 R232, [R1+0xc98] ;  /* 0x000c980001e87983 */ /* 0x000ee20000300a00 */
[----:B------:R-:W-:-:S02]  /*1a520*/  WARPGROUP.DEPBAR.LE gsb0, 0x0 ;  /* 0x00008000000079c5 */ /* 0x000fc40000010000 */
[----:B------:R-:W-:Y:S01]  /*1a530*/  IMAD.MOV.U32 R160, RZ, RZ, R76 ;  /* 0x000000ffffa07224 */ /* 0x000fe200078e004c */
[----:B------:R-:W-:Y:S01]  /*1a540*/  STL.128 [R1+0x520], R72 ;  /* 0x0005204801007387 */ /* 0x000fe20000100c00 */
        /* <DEDUP_REMOVED lines=28> */
[----:B------:R0:W-:Y:S01]  /*1a710*/  STL.128 [R1+0x460], R24 ;  /* 0x0004601801007387 */ /* 0x0001e20000100c00 */
[----:B------:R-:W-:-:S03]  /*1a720*/  IMAD.MOV.U32 R2, RZ, RZ, R88 ;  /* 0x000000ffff027224 */ /* 0x000fc600078e0058 */
[----:B------:R-:W4:Y:S01]  /*1a730*/  LDL.LU.128 R120, [R1+0x520] ;  /* 0x0005200001787983 */ /* 0x000f220000300c00 */
[----:B------:R-:W-:Y:S02]  /*1a740*/  IMAD.MOV.U32 R3, RZ, RZ, R89 ;  /* 0x000000ffff037224 */ /* 0x000fe400078e0059 */
[----:B------:R-:W-:Y:S01]  /*1a750*/  IMAD.MOV.U32 R22, RZ, RZ, R90 ;  /* 0x000000ffff167224 */ /* 0x000fe200078e005a */
[----:B------:R-:W-:Y:S01]  /*1a760*/  STL.128 [R1+0x470], R28 ;  /* 0x0004701c01007387 */ /* 0x000fe20000100c00 */
[----:B------:R-:W-:Y:S02]  /*1a770*/  IMAD.MOV.U32 R23, RZ, RZ, R91 ;  /* 0x000000ffff177224 */ /* 0x000fe400078e005b */
        /* <DEDUP_REMOVED lines=20> */
[----:B------:R-:W-:-:S03]  /*1a8c0*/  F2FP.BF16.F32.PACK_AB R152, R170, R171 ;  /* 0x000000abaa98723e */ /* 0x000fc600000010ff */
[----:B------:R-:W-:Y:S01]  /*1a8d0*/  STL.128 [R1+0x4f0], R60 ;  /* 0x0004f03c01007387 */ /* 0x000fe20000100c00 */
[----:B------:R-:W-:-:S03]  /*1a8e0*/  F2FP.BF16.F32.PACK_AB R153, R163, R165 ;  /* 0x000000a5a399723e */ /* 0x000fc600000010ff */
[----:B------:R-:W-:Y:S01]  /*1a8f0*/  STL.128 [R1+0x500], R64 ;  /* 0x0005004001007387 */ /* 0x000fe20000100c00 */
[----:B------:R-:W-:-:S03]  /*1a900*/  F2FP.BF16.F32.PACK_AB R154, R172, R173 ;  /* 0x000000adac9a723e */ /* 0x000fc600000010ff */
[----:B------:R-:W-:Y:S01]  /*1a910*/  STL.128 [R1+0x510], R68 ;  /* 0x0005104401007387 */ /* 0x000fe20000100c00 */
[----:B------:R-:W-:-:S03]  /*1a920*/  F2FP.BF16.F32.PACK_AB R155, R162, R164 ;  /* 0x000000a4a29b723e */ /* 0x000fc600000010ff */
[----:B------:R1:W-:Y:S04]  /*1a930*/  STL.64 [R1+0x538], R78 ;  /* 0x0005384e01007387 */ /* 0x0003e80000100a00 */
[----:B------:R1:W-:Y:S04]  /*1a940*/  STL.64 [R1+0x540], R80 ;  /* 0x0005405001007387 */ /* 0x0003e80000100a00 */
[----:B------:R1:W-:Y:S04]  /*1a950*/  STL.64 [R1+0x558], R86 ;  /* 0x0005585601007387 */ /* 0x0003e80000100a00 */
[----:B0-----:R-:W2:Y:S04]  /*1a960*/  LDL.LU.128 R24, [R1+0xc20] ;  /* 0x000c200001187983 */ /* 0x001ea80000300c00 */
[----:B------:R0:W-:Y:S04]  /*1a970*/  STL.128 [R1+0xc10], R196 ;  /* 0x000c10c401007387 */ /* 0x0001e80000100c00 */
[----:B------:R0:W-:Y:S04]  /*1a980*/  STL.128 [R1+0xc00], R192 ;  /* 0x000c00c001007387 */ /* 0x0001e80000100c00 */
[----:B------:R0:W-:Y:S04]  /*1a990*/  STL.128 [R1+0xbf0], R188 ;  /* 0x000bf0bc01007387 */ /* 0x0001e80000100c00 */
[----:B------:R0:W-:Y:S04]  /*1a9a0*/  STL.128 [R1+0xbe0], R184 ;  /* 0x000be0b801007387 */ /* 0x0001e80000100c00 */
[----:B------:R0:W-:Y:S04]  /*1a9b0*/  STL.64 [R1+0xbb0], R168 ;  /* 0x000bb0a801007387 */ /* 0x0001e80000100a00 */
[----:B------:R0:W-:Y:S04]  /*1a9c0*/  STL.64 [R1+0xba8], R166 ;  /* 0x000ba8a601007387 */ /* 0x0001e80000100a00 */
[----:B------:R0:W-:Y:S04]  /*1a9d0*/  STL.64 [R1+0xba0], R160 ;  /* 0x000ba0a001007387 */ /* 0x0001e80000100a00 */
[----:B------:R0:W-:Y:S04]  /*1a9e0*/  STL.128 [R1+0xb90], R156 ;  /* 0x000b909c01007387 */ /* 0x0001e80000100c00 */
[----:B------:R-:W3:Y:S04]  /*1a9f0*/  LDL.LU.128 R72, [R1+0x460] ;  /* 0x0004600001487983 */ /* 0x000ee80000300c00 */
[----:B-1----:R-:W3:Y:S04]  /*1aa00*/  LDL.LU.128 R76, [R1+0x470] ;  /* 0x00047000014c7983 */ /* 0x002ee80000300c00 */
[----:B------:R-:W3:Y:S04]  /*1aa10*/  LDL.LU.128 R80, [R1+0x480] ;  /* 0x0004800001507983 */ /* 0x000ee80000300c00 */
        /* <DEDUP_REMOVED lines=9> */
[----:B------:R-:W3:Y:S04]  /*1aab0*/  LDL.LU R8, [R1+0x540] ;  /* 0x0005400001087983 */ /* 0x000ee80000300800 */
[----:B------:R-:W3:Y:S04]  /*1aac0*/  LDL.LU R9, [R1+0x544] ;  /* 0x0005440001097983 */ /* 0x000ee80000300800 */
[----:B------:R-:W3:Y:S04]  /*1aad0*/  LDL.LU R10, [R1+0x558] ;  /* 0x00055800010a7983 */ /* 0x000ee80000300800 */
[----:B------:R-:W3:Y:S04]  /*1aae0*/  LDL.LU R11, [R1+0x55c] ;  /* 0x00055c00010b7983 */ /* 0x000ee80000300800 */
[----:B------:R-:W3:Y:S04]  /*1aaf0*/  LDL.LU R6, [R1+0x538] ;  /* 0x0005380001067983 */ /* 0x000ee80000300800 */
[----:B------:R-:W3:Y:S04]  /*1ab00*/  LDL.LU R7, [R1+0x53c] ;  /* 0x00053c0001077983 */ /* 0x000ee80000300800 */
[----:B0-----:R-:W3:Y:S04]  /*1ab10*/  LDL.LU.128 R196, [R1+0xc10] ;  /* 0x000c100001c47983 */ /* 0x001ee80000300c00 */
[----:B------:R-:W3:Y:S04]  /*1ab20*/  LDL.LU.128 R192, [R1+0xc00] ;  /* 0x000c000001c07983 */ /* 0x000ee80000300c00 */
[----:B------:R-:W3:Y:S04]  /*1ab30*/  LDL.LU.128 R188, [R1+0xbf0] ;  /* 0x000bf00001bc7983 */ /* 0x000ee80000300c00 */
[----:B------:R-:W3:Y:S04]  /*1ab40*/  LDL.LU.128 R184, [R1+0xbe0] ;  /* 0x000be00001b87983 */ /* 0x000ee80000300c00 */
[----:B------:R-:W3:Y:S04]  /*1ab50*/  LDL.LU.64 R168, [R1+0xbb0] ;  /* 0x000bb00001a87983 */ /* 0x000ee80000300a00 */
[----:B------:R-:W3:Y:S04]  /*1ab60*/  LDL.LU.64 R166, [R1+0xba8] ;  /* 0x000ba80001a67983 */ /* 0x000ee80000300a00 */
[----:B------:R-:W3:Y:S04]  /*1ab70*/  LDL.LU.64 R160, [R1+0xba0] ;  /* 0x000ba00001a07983 */ /* 0x000ee80000300a00 */
[----:B------:R-:W3:Y:S04]  /*1ab80*/  LDL.LU.128 R156, [R1+0xb90] ;  /* 0x000b9000019c7983 */ /* 0x000ee80000300c00 */
[----:B------:R0:W-:Y:S04]  /*1ab90*/  STL.128 [R1+0xb80], R152 ;  /* 0x000b809801007387 */ /* 0x0001e80000100c00 */
[----:B0-----:R-:W3:Y:S01]  /*1aba0*/  LDL.LU.128 R152, [R1+0xb80] ;  /* 0x000b800001987983 */ /* 0x001ee20000300c00 */
[----:B------:R-:W-:Y:S01]  /*1abb0*/  R2UR UR6, R16 ;  /* 0x00000000100672ca */ /* 0x000fe200000e0000 */
[----:B------:R-:W-:Y:S01]  /*1abc0*/  IMAD.MOV.U32 R208, RZ, RZ, R124 ;  /* 0x000000ffffd07224 */ /* 0x000fe200078e007c */
[----:B------:R-:W-:Y:S01]  /*1abd0*/  R2UR UR7, R17 ;  /* 0x00000000110772ca */ /* 0x000fe200000e0000 */
[----:B------:R0:W-:Y:S01]  /*1abe0*/  STL.128 [R1+0x420], R224 ;  /* 0x000420e001007387 */ /* 0x0001e20000100c00 */
        /* <DEDUP_REMOVED lines=15> */
[----:B0-----:R-:W-:Y:S02]  /*1ace0*/  IMAD.MOV.U32 R224, RZ, RZ, R140 ;  /* 0x000000ffffe07224 */ /* 0x001fe400078e008c */
        /* <DEDUP_REMOVED lines=22> */
[----:B----4-:R-:W-:Y:S02]  /*1ae50*/  IMAD.MOV.U32 R17, RZ, RZ, R120 ;  /* 0x000000ffff117224 */ /* 0x010fe400078e0078 */
[----:B------:R-:W-:Y:S02]  /*1ae60*/  IMAD.MOV.U32 R16, RZ, RZ, R121 ;  /* 0x000000ffff107224 */ /* 0x000fe400078e0079 */
[----:B------:R-:W-:Y:S02]  /*1ae70*/  IMAD.MOV.U32 R5, RZ, RZ, R122 ;  /* 0x000000ffff057224 */ /* 0x000fe400078e007a */
[----:B------:R-:W-:Y:S01]  /*1ae80*/  IMAD.MOV.U32 R4, RZ, RZ, R123 ;  /* 0x000000ffff047224 */ /* 0x000fe200078e007b */
        /* <DEDUP_REMOVED lines=9> */
[----:B0-----:R-:W-:Y:S02]  /*1af20*/  IMAD.MOV.U32 R120, RZ, RZ, R204 ;  /* 0x000000ffff787224 */ /* 0x001fe400078e00cc */
[----:B------:R-:W-:Y:S02]  /*1af30*/  IMAD.MOV.U32 R121, RZ, RZ, R205 ;  /* 0x000000ffff797224 */ /* 0x000fe400078e00cd */
[----:B------:R-:W-:Y:S02]  /*1af40*/  IMAD.MOV.U32 R122, RZ, RZ, R206 ;  /* 0x000000ffff7a7224 */ /* 0x000fe400078e00ce */
[----:B------:R-:W-:Y:S02]  /*1af50*/  IMAD.MOV.U32 R123, RZ, RZ, R207 ;  /* 0x000000ffff7b7224 */ /* 0x000fe400078e00cf */
[----:B------:R-:W-:Y:S01]  /*1af60*/  IMAD.MOV.U32 R151, RZ, RZ, R0 ;  /* 0x000000ffff977224 */ /* 0x000fe200078e0000 */
[----:B--2---:R0:W-:Y:S04]  /*1af70*/  STL.128 [R1+0x250], R24 ;  /* 0x0002501801007387 */ /* 0x0041e80000100c00 */
[----:B---3--:R1:W-:Y:S01]  /*1af80*/  STL.128 [R1+0x250], R72 ;  /* 0x0002504801007387 */ /* 0x0083e20000100c00 */
[----:B0-----:R-:W-:-:S02]  /*1af90*/  IMAD.MOV.U32 R24, RZ, RZ, R72 ;  /* 0x000000ffff187224 */ /* 0x001fc400078e0048 */
        /* <DEDUP_REMOVED lines=58> */
[----:B-1----:R-:W-:-:S02]  /*1b340*/  IMAD.MOV.U32 R72, RZ, RZ, R17 ;  /* 0x000000ffff487224 */ /* 0x002fc400078e0011 */
[----:B------:R-:W-:Y:S02]  /*1b350*/  IMAD.MOV.U32 R73, RZ, RZ, R16 ;  /* 0x000000ffff497224 */ /* 0x000fe400078e0010 */
[----:B------:R-:W-:Y:S02]  /*1b360*/  IMAD.MOV.U32 R74, RZ, RZ, R5 ;  /* 0x000000ffff4a7224 */ /* 0x000fe400078e0005 */
[----:B------:R-:W-:Y:S02]  /*1b370*/  IMAD.MOV.U32 R75, RZ, RZ, R4 ;  /* 0x000000ffff4b7224 */ /* 0x000fe400078e0004 */
[----:B0-----:R-:W-:Y:S02]  /*1b380*/  IMAD.MOV.U32 R76, RZ, RZ, R160 ;  /* 0x000000ffff4c7224 */ /* 0x001fe400078e00a0 */
[----:B------:R-:W-:Y:S02]  /*1b390*/  IMAD.MOV.U32 R77, RZ, RZ, R161 ;  /* 0x000000ffff4d7224 */ /* 0x000fe400078e00a1 */
[----:B------:R-:W-:-:S02]  /*1b3a0*/  IMAD.MOV.U32 R78, RZ, RZ, R6 ;  /* 0x000000ffff4e7224 */ /* 0x000fc400078e0006 */
[----:B------:R-:W-:Y:S02]  /*1b3b0*/  IMAD.MOV.U32 R79, RZ, RZ, R7 ;  /* 0x000000ffff4f7224 */ /* 0x000fe400078e0007 */
[----:B--2---:R-:W-:Y:S02]  /*1b3c0*/  IMAD.MOV.U32 R80, RZ, RZ, R8 ;  /* 0x000000ffff507224 */ /* 0x004fe400078e0008 */
[----:B------:R-:W-:Y:S02]  /*1b3d0*/  IMAD.MOV.U32 R81, RZ, RZ, R9 ;  /* 0x000000ffff517224 */ /* 0x000fe400078e0009 */
[----:B------:R-:W-:Y:S02]  /*1b3e0*/  IMAD.MOV.U32 R82, RZ, RZ, R166 ;  /* 0x000000ffff527224 */ /* 0x000fe400078e00a6 */
[----:B------:R-:W-:Y:S02]  /*1b3f0*/  IMAD.MOV.U32 R83, RZ, RZ, R167 ;  /* 0x000000ffff537224 */ /* 0x000fe400078e00a7 */
[----:B---3--:R-:W-:-:S02]  /*1b400*/  IMAD.MOV.U32 R84, RZ, RZ, R168 ;  /* 0x000000ffff547224 */ /* 0x008fc400078e00a8 */
[----:B------:R-:W-:Y:S02]  /*1b410*/  IMAD.MOV.U32 R85, RZ, RZ, R169 ;  /* 0x000000ffff557224 */ /* 0x000fe400078e00a9 */
[----:B------:R-:W-:Y:S02]  /*1b420*/  IMAD.MOV.U32 R86, RZ, RZ, R10 ;  /* 0x000000ffff567224 */ /* 0x000fe400078e000a */
[----:B------:R-:W-:Y:S02]  /*1b430*/  IMAD.MOV.U32 R87, RZ, RZ, R11 ;  /* 0x000000ffff577224 */ /* 0x000fe400078e000b */
[----:B----4-:R-:W-:Y:S02]  /*1b440*/  IMAD.MOV.U32 R88, RZ, RZ, R2 ;  /* 0x000000ffff587224 */ /* 0x010fe400078e0002 */
        /* <DEDUP_REMOVED lines=34> */
[----:B------:R-:W-:-:S06]  /*1b670*/  IMAD.MOV.U32 R147, RZ, RZ, R156 ;  /* 0x000000ffff937224 */ /* 0x000fcc00078e009c */
[----:B------:R-:W-:-:S06]  /*1b680*/  WARPGROUP.ARRIVE ;  /* 0x00000000000079c5 */ /* 0x000fcc0000000000 */
[----:B------:R-:W-:Y:S01]  /*1b690*/  HGMMA.64x256x16.F32.BF16 R24, R152, gdesc[UR4].tnspB, R24, gsb0 ;  /* 0x43e0000498187df0 */ /* 0x000fe20008001818 */
[----:B------:R0:W-:Y:S01]  /*1b6a0*/  STL.128 [R1+0xb30], R176 ;  /* 0x000b30b001007387 */ /* 0x0001e20000100c00 */
[----:B------:R-:W-:-:S03]  /*1b6b0*/  IMAD.MOV.U32 R172, RZ, RZ, R2 ;  /* 0x000000ffffac7224 */ /* 0x000fc600078e0002 */
[----:B------:R1:W-:Y:S01]  /*1b6c0*/  STL [R1+0xb50], R192 ;  /* 0x000b50c001007387 */ /* 0x0003e20000100800 */
[----:B------:R-:W-:-:S03]  /*1b6d0*/  IMAD.MOV.U32 R173, RZ, RZ, R3 ;  /* 0x000000ffffad7224 */ /* 0x000fc600078e0003 */
[----:B------:R-:W-:Y:S04]  /*1b6e0*/  STL.128 [R1+0xb40], R180 ;  /* 0x000b40b401007387 */ /* 0x000fe80000100c00 */
[----:B------:R2:W-:Y:S01]  /*1b6f0*/  STL.64 [R1+0xb20], R174 ;  /* 0x000b20ae01007387 */ /* 0x0005e20000100a00 */
[----:B0-----:R-:W-:-:S03]  /*1b700*/  IMAD.MOV.U32 R176, RZ, RZ, R18 ;  /* 0x000000ffffb07224 */ /* 0x001fc600078e0012 */
[----:B------:R-:W-:Y:S01]  /*1b710*/  STL.64 [R1+0xb58], R232 ;  /* 0x000b58e801007387 */ /* 0x000fe20000100a00 */
[----:B------:R-:W-:Y:S02]  /*1b720*/  IMAD.MOV.U32 R177, RZ, RZ, R19 ;  /* 0x000000ffffb17224 */ /* 0x000fe400078e0013 */
[----:B------:R-:W-:Y:S01]  /*1b730*/  IMAD.MOV.U32 R178, RZ, RZ, R14 ;  /* 0x000000ffffb27224 */ /* 0x000fe200078e000e */
[----:B------:R-:W-:Y:S01]  /*1b740*/  STL.128 [R1+0x3b0], R196 ;  /* 0x0003b0c401007387 */ /* 0x000fe20000100c00 */
[----:B------:R-:W-:Y:S02]  /*1b750*/  IMAD.MOV.U32 R179, RZ, RZ, R235 ;  /* 0x000000ffffb37224 */ /* 0x000fe400078e00eb */
[----:B-1----:R-:W-:Y:S01]  /*1b760*/  IMAD.MOV.U32 R192, RZ, RZ, R228 ;  /* 0x000000ffffc07224 */ /* 0x002fe200078e00e4 */
[----:B------:R-:W-:Y:S01]  /*1b770*/  STL.128 [R1+0x410], R220 ;  /* 0x000410dc01007387 */ /* 0x000fe20000100c00 */
[----:B--2---:R-:W-:-:S03]  /*1b780*/  IMAD.MOV.U32 R174, RZ, RZ, R22 ;  /* 0x000000ffffae7224 */ /* 0x004fc600078e0016 */
[----:B------:R0:W-:Y:S01]  /*1b790*/  STL.128 [R1+0x360], R176 ;  /* 0x000360b001007387 */ /* 0x0001e20000100c00 */
[----:B------:R-:W-:Y:S02]  /*1b7a0*/  IMAD.MOV.U32 R175, RZ, RZ, R23 ;  /* 0x000000ffffaf7224 */ /* 0x000fe400078e0017 */
[----:B------:R-:W-:Y:S01]  /*1b7b0*/  IMAD.MOV.U32 R180, RZ, RZ, R234 ;  /* 0x000000ffffb47224 */ /* 0x000fe200078e00ea */
[----:B------:R-:W-:Y:S01]  /*1b7c0*/  STL.128 [R1+0x390], R188 ;  /* 0x000390bc01007387 */ /* 0x000fe20000100c00 */
[----:B------:R-:W-:Y:S02]  /*1b7d0*/  IMAD.MOV.U32 R181, RZ, RZ, R231 ;  /* 0x000000ffffb57224 */ /* 0x000fe400078e00e7 */
[----:B------:R-:W-:Y:S01]  /*1b7e0*/  IMAD.MOV.U32 R182, RZ, RZ, R230 ;  /* 0x000000ffffb67224 */ /* 0x000fe200078e00e6 */
[----:B------:R-:W-:Y:S01]  /*1b7f0*/  STL.128 [R1+0x380], R184 ;  /* 0x000380b801007387 */ /* 0x000fe20000100c00 */
[----:B------:R-:W-:-:S03]  /*1b800*/  IMAD.MOV.U32 R183, RZ, RZ, R229 ;  /* 0x000000ffffb77224 */ /* 0x000fc600078e00e5 */
[----:B------:R1:W-:Y:S04]  /*1b810*/  STL.128 [R1+0x3a0], R192 ;  /* 0x0003a0c001007387 */ /* 0x0003e80000100c00 */
[----:B0-----:R-:W2:Y:S04]  /*1b820*/  LDL.LU.128 R176, [R1+0xb30] ;  /* 0x000b300001b07983 */ /* 0x001ea80000300c00 */
[----:B------:R-:W-:Y:S04]  /*1b830*/  STL.128 [R1+0x350], R172 ;  /* 0x000350ac01007387 */ /* 0x000fe80000100c00 */
[----:B------:R0:W-:Y:S04]  /*1b840*/  STL.128 [R1+0x370], R180 ;  /* 0x000370b401007387 */ /* 0x0001e80000100c00 */
[----:B-1----:R-:W3:Y:S01]  /*1b850*/  LDL.LU R192, [R1+0xb50] ;  /* 0x000b500001c07983 */ /* 0x002ee20000300800 */
[----:B------:R-:W-:-:S03]  /*1b860*/  WARPGROUP.DEPBAR.LE gsb0, 0x0 ;  /* 0x00008000000079c5 */ /* 0x000fc60000010000 */
[----:B------:R1:W-:Y:S04]  /*1b870*/  STL.128 [R1+0xa80], R112 ;  /* 0x000a807001007387 */ /* 0x0003e80000100c00 */
[----:B------:R4:W-:Y:S04]  /*1b880*/  STL.128 [R1+0xa70], R108 ;  /* 0x000a706c01007387 */ /* 0x0009e80000100c00 */
[----:B0-----:R-:W3:Y:S04]  /*1b890*/  LDL.LU.128 R180, [R1+0xb40] ;  /* 0x000b400001b47983 */ /* 0x001ee80000300c00 */
[----:B------:R-:W3:Y:S04]  /*1b8a0*/  LDL.LU.64 R174, [R1+0xb20] ;  /* 0x000b200001ae7983 */ /* 0x000ee80000300a00 */
[----:B-1----:R-:W3:Y:S04]  /*1b8b0*/  LDL.LU.128 R112, [R1+0xa80] ;  /* 0x000a800001707983 */ /* 0x002ee80000300c00 */
[----:B----4-:R-:W4:Y:S01]  /*1b8c0*/  LDL.LU.128 R108, [R1+0xa70] ;  /* 0x000a7000016c7983 */ /* 0x010f220000300c00 */
[----:B------:R-:W-:-:S02]  /*1b8d0*/  IMAD.MOV.U32 R228, RZ, RZ, R159 ;  /* 0x000000ffffe47224 */ /* 0x000fc400078e009f */
[----:B------:R-:W-:Y:S01]  /*1b8e0*/  IMAD.MOV.U32 R229, RZ, RZ, R158 ;  /* 0x000000ffffe57224 */ /* 0x000fe200078e009e */
[----:B------:R-:W-:Y:S01]  /*1b8f0*/  STL [R1+0x51c], R71 ;  /* 0x00051c4701007387 */ /* 0x000fe20000100800 */
[----:B------:R-:W-:Y:S02]  /*1b900*/  IMAD.MOV.U32 R230, RZ, RZ, R157 ;  /* 0x000000ffffe67224 */ /* 0x000fe400078e009d */
[----:B------:R-:W-:Y:S01]  /*1b910*/  IMAD.MOV.U32 R231, RZ, RZ, R156 ;  /* 0x000000ffffe77224 */ /* 0x000fe200078e009c */
[----:B------:R-:W-:Y:S01]  /*1b920*/  STL [R1+0x518], R70 ;  /* 0x0005184601007387 */ /* 0x000fe20000100800 */
[----:B------:R-:W-:Y:S02]  /*1b930*/  IMAD.MOV.U32 R232, RZ, RZ, R21 ;  /* 0x000000ffffe87224 */ /* 0x000fe400078e0015 */
[----:B------:R-:W-:Y:S01]  /*1b940*/  IMAD.MOV.U32 R233, RZ, RZ, R20 ;  /* 0x000000ffffe97224 */ /* 0x000fe200078e0014 */
[----:B------:R-:W-:Y:S01]  /*1b950*/  STL [R1+0x514], R69 ;  /* 0x0005144501007387 */ /* 0x000fe20000100800 */
        /* <DEDUP_REMOVED lines=23> */
[----:B------:R-:W-:Y:S04]  /*1bad0*/  STL [R1+0x4f4], R61 ;  /* 0x0004f43d01007387 */ /* 0x000fe80000100800 */
[----:B------:R-:W-:Y:S01]  /*1bae0*/  STL [R1+0x4f0], R60 ;  /* 0x0004f03c01007387 */ /* 0x000fe20000100800 */
[----:B------:R-:W-:-:S03]  /*1baf0*/  IMAD.MOV.U32 R173, RZ, RZ, R89 ;  /* 0x000000ffffad7224 */ /* 0x000fc600078e0059 */
[----:B------:R0:W-:Y:S01]  /*1bb00*/  STL.128 [R1+0x420], R224 ;  /* 0x000420e001007387 */ /* 0x0001e20000100c00 */
[----:B------:R-:W-:-:S03]  /*1bb10*/  IMAD.MOV.U32 R172, RZ, RZ, R88 ;  /* 0x000000ffffac7224 */ /* 0x000fc600078e0058 */
[----:B------:R-:W-:Y:S04]  /*1bb20*/  STL [R1+0x4ec], R59 ;  /* 0x0004ec3b01007387 */ /* 0x000fe80000100800 */
[----:B------:R-:W-:Y:S04]  /*1bb30*/  STL [R1+0x4e8], R58 ;  /* 0x0004e83a01007387 */ /* 0x000fe80000100800 */
[----:B------:R-:W-:Y:S04]  /*1bb40*/  STL [R1+0x4e4], R57 ;  /* 0x0004e43901007387 */ /* 0x000fe80000100800 */
[----:B------:R-:W-:Y:S01]  /*1bb50*/  STL [R1+0x4e0], R56 ;  /* 0x0004e03801007387 */ /* 0x000fe20000100800 */
[----:B0-----:R-:W-:-:S02]  /*1bb60*/  IMAD.MOV.U32 R224, RZ, RZ, R99 ;  /* 0x000000ffffe07224 */ /* 0x001fc400078e0063 */
[----:B------:R-:W-:Y:S01]  /*1bb70*/  IMAD.MOV.U32 R225, RZ, RZ, R98 ;  /* 0x000000ffffe17224 */ /* 0x000fe200078e0062 */
[----:B------:R-:W4:Y:S01]  /*1bb80*/  LDL.LU.128 R104, [R1+0x4f0] ;  /* 0x0004f00001687983 */ /* 0x000f220000300c00 */
[----:B------:R-:W-:Y:S02]  /*1bb90*/  IMAD.MOV.U32 R226, RZ, RZ, R97 ;  /* 0x000000ffffe27224 */ /* 0x000fe400078e0061 */
[----:B------:R-:W-:Y:S01]  /*1bba0*/  IMAD.MOV.U32 R227, RZ, RZ, R96 ;  /* 0x000000ffffe37224 */ /* 0x000fe200078e0060 */
[----:B------:R0:W-:Y:S04]  /*1bbb0*/  STL.128 [R1+0x430], R228 ;  /* 0x000430e401007387 */ /* 0x0001e80000100c00 */
        /* <DEDUP_REMOVED lines=17> */
[----:B--2---:R-:W-:-:S03]  /*1bcd0*/  F2FP.BF16.F32.PACK_AB R152, R178, R179 ;  /* 0x000000b3b298723e */ /* 0x004fc600000010ff */
[----:B------:R0:W-:Y:S04]  /*1bce0*/  STL.128 [R1+0x340], R168 ;  /* 0x000340a801007387 */ /* 0x0001e80000100c00 */
[----:B------:R-:W-:Y:S04]  /*1bcf0*/  STL [R1+0x4bc], R47 ;  /* 0x0004bc2f01007387 */ /* 0x000fe80000100800 */
[----:B------:R-:W-:Y:S04]  /*1bd00*/  STL [R1+0x4b8], R46 ;  /* 0x0004b82e01007387 */ /* 0x000fe80000100800 */
[----:B------:R-:W-:Y:S04]  /*1bd10*/  STL [R1+0x4b4], R45 ;  /* 0x0004b42d01007387 */ /* 0x000fe80000100800 */
[----:B------:R-:W-:Y:S01]  /*1bd20*/  STL [R1+0x4b0], R44 ;  /* 0x0004b02c01007387 */ /* 0x000fe20000100800 */
[----:B0-----:R-:W-:-:S02]  /*1bd30*/  IMAD.MOV.U32 R171, RZ, RZ, R87 ;  /* 0x000000ffffab7224 */ /* 0x001fc400078e0057 */
[----:B------:R-:W-:Y:S01]  /*1bd40*/  IMAD.MOV.U32 R170, RZ, RZ, R86 ;  /* 0x000000ffffaa7224 */ /* 0x000fe200078e0056 */
[----:B------:R-:W2:Y:S01]  /*1bd50*/  LDL.LU.128 R92, [R1+0x4c0] ;  /* 0x0004c000015c7983 */ /* 0x000ea20000300c00 */
[----:B------:R-:W-:Y:S02]  /*1bd60*/  IMAD.MOV.U32 R169, RZ, RZ, R85 ;  /* 0x000000ffffa97224 */ /* 0x000fe400078e0055 */
[----:B------:R-:W-:Y:S01]  /*1bd70*/  IMAD.MOV.U32 R168, RZ, RZ, R84 ;  /* 0x000000ffffa87224 */ /* 0x000fe200078e0054 */
[----:B------:R0:W-:Y:S01]  /*1bd80*/  STL.128 [R1+0x330], R164 ;  /* 0x000330a401007387 */ /* 0x0001e20000100c00 */
[----:B------:R-:W-:-:S03]  /*1bd90*/  IMAD.MOV.U32 R159, RZ, RZ, R75 ;  /* 0x000000ffff9f7224 */ /* 0x000fc600078e004b */
[----:B------:R-:W-:Y:S01]  /*1bda0*/  STL [R1+0x4ac], R43 ;  /* 0x0004ac2b01007387 */ /* 0x000fe20000100800 */
[----:B------:R-:W-:-:S03]  /*1bdb0*/  IMAD.MOV.U32 R158, RZ, RZ, R74 ;  /* 0x000000ffff9e7224 */ /* 0x000fc600078e004a */
[----:B------:R-:W-:Y:S01]  /*1bdc0*/  STL [R1+0x4a8], R42 ;  /* 0x0004a82a01007387 */ /* 0x000fe20000100800 */
[----:B------:R-:W-:-:S03]  /*1bdd0*/  IMAD.MOV.U32 R157, RZ, RZ, R73 ;  /* 0x000000ffff9d7224 */ /* 0x000fc600078e0049 */
[----:B------:R-:W-:Y:S01]  /*1bde0*/  STL [R1+0x4a4], R41 ;  /* 0x0004a42901007387 */ /* 0x000fe20000100800 */
[----:B------:R-:W-:-:S03]  /*1bdf0*/  IMAD.MOV.U32 R156, RZ, RZ, R72 ;  /* 0x000000ffff9c7224 */ /* 0x000fc600078e0048 */
[----:B------:R-:W-:Y:S01]  /*1be00*/  STL [R1+0x4a0], R40 ;  /* 0x0004a02801007387 */ /* 0x000fe20000100800 */
[----:B0-----:R-:W-:Y:S02]  /*1be10*/  IMAD.MOV.U32 R167, RZ, RZ, R83 ;  /* 0x000000ffffa77224 */ /* 0x001fe400078e0053 */
[----:B------:R-:W-:Y:S01]  /*1be20*/  IMAD.MOV.U32 R166, RZ, RZ, R82 ;  /* 0x000000ffffa67224 */ /* 0x000fe200078e0052 */
[----:B------:R-:W2:Y:S01]  /*1be30*/  LDL.LU.128 R88, [R1+0x4b0] ;  /* 0x0004b00001587983 */ /* 0x000ea20000300c00 */
[----:B------:R-:W-:Y:S02]  /*1be40*/  IMAD.MOV.U32 R165, RZ, RZ, R81 ;  /* 0x000000ffffa57224 */ /* 0x000fe400078e0051 */
[----:B------:R-:W-:Y:S01]  /*1be50*/  IMAD.MOV.U32 R164, RZ, RZ, R80 ;  /* 0x000000ffffa47224 */ /* 0x000fe200078e0050 */
        /* <DEDUP_REMOVED lines=11> */
[----:B------:R-:W-:Y:S04]  /*1bf10*/  STL [R1+0x48c], R35 ;  /* 0x00048c2301007387 */ /* 0x000fe80000100800 */
[----:B------:R-:W-:Y:S04]  /*1bf20*/  STL [R1+0x488], R34 ;  /* 0x0004882201007387 */ /* 0x000fe80000100800 */
[----:B------:R-:W-:Y:S04]  /*1bf30*/  STL [R1+0x484], R33 ;  /* 0x0004842101007387 */ /* 0x000fe80000100800 */
[----:B------:R-:W-:Y:S04]  /*1bf40*/  STL [R1+0x480], R32 ;  /* 0x0004802001007387 */ /* 0x000fe80000100800 */
[----:B------:R-:W2:Y:S04]  /*1bf50*/  LDL.LU.128 R80, [R1+0x490] ;  /* 0x0004900001507983 */ /* 0x000ea80000300c00 */
[----:B------:R-:W-:Y:S04]  /*1bf60*/  STL [R1+0x47c], R31 ;  /* 0x00047c1f01007387 */ /* 0x000fe80000100800 */
[----:B------:R-:W-:Y:S04]  /*1bf70*/  STL [R1+0x478], R30 ;  /* 0x0004781e01007387 */ /* 0x000fe80000100800 */
[----:B------:R-:W-:Y:S04]  /*1bf80*/  STL [R1+0x474], R29 ;  /* 0x0004741d01007387 */ /* 0x000fe80000100800 */
[----:B------:R-:W-:Y:S04]  /*1bf90*/  STL [R1+0x470], R28 ;  /* 0x0004701c01007387 */ /* 0x000fe80000100800 */
[----:B------:R-:W2:Y:S04]  /*1bfa0*/  LDL.LU.128 R76, [R1+0x480] ;  /* 0x00048000014c7983 */ /* 0x000ea80000300c00 */
        /* <DEDUP_REMOVED lines=9> */
[----:B------:R-:W2:Y:S04]  /*1c040*/  LDL.LU.128 R72, [R1+0x470] ;  /* 0x0004700001487983 */ /* 0x000ea80000300c00 */
[----:B0-----:R-:W2:Y:S04]  /*1c050*/  LDL.LU.128 R148, [R1+0xb10] ;  /* 0x000b100001947983 */ /* 0x001ea80000300c00 */
[----:B-1----:R-:W2:Y:S04]  /*1c060*/  LDL.LU.128 R144, [R1+0xb00] ;  /* 0x000b000001907983 */ /* 0x002ea80000300c00 */
[----:B---3--:R-:W3:Y:S04]  /*1c070*/  LDL.LU.128 R140, [R1+0xaf0] ;  /* 0x000af000018c7983 */ /* 0x008ee80000300c00 */
[----:B------:R-:W3:Y:S04]  /*1c080*/  LDL.LU.128 R136, [R1+0xae0] ;  /* 0x000ae00001887983 */ /* 0x000ee80000300c00 */
[----:B------:R-:W3:Y:S01]  /*1c090*/  LDL.LU.128 R132, [R1+0xad0] ;  /* 0x000ad00001847983 */ /* 0x000ee20000300c00 */
[----:B------:R-:W-:-:S03]  /*1c0a0*/  IMAD.MOV.U32 R199, RZ, RZ, R115 ;  /* 0x000000ffffc77224 */ /* 0x000fc600078e0073 */
[----:B----4-:R-:W4:Y:S01]  /*1c0b0*/  LDL.LU.128 R128, [R1+0xac0] ;  /* 0x000ac00001807983 */ /* 0x010f220000300c00 */
[----:B------:R-:W-:Y:S02]  /*1c0c0*/  IMAD.MOV.U32 R198, RZ, RZ, R114 ;  /* 0x000000ffffc67224 */ /* 0x000fe400078e0072 */
[----:B------:R-:W-:Y:S01]  /*1c0d0*/  IMAD.MOV.U32 R197, RZ, RZ, R113 ;  /* 0x000000ffffc57224 */ /* 0x000fe200078e0071 */
[----:B------:R-:W4:Y:S01]  /*1c0e0*/  LDL.LU.128 R124, [R1+0xab0] ;  /* 0x000ab000017c7983 */ /* 0x000f220000300c00 */
[----:B------:R-:W-:Y:S02]  /*1c0f0*/  IMAD.MOV.U32 R196, RZ, RZ, R112 ;  /* 0x000000ffffc47224 */ /* 0x000fe400078e0070 */
[----:B------:R-:W-:Y:S01]  /*1c100*/  IMAD.MOV.U32 R195, RZ, RZ, R111 ;  /* 0x000000ffffc37224 */ /* 0x000fe200078e006f */
[----:B------:R-:W3:Y:S01]  /*1c110*/  LDL.LU.128 R112, [R1+0x510] ;  /* 0x0005100001707983 */ /* 0x000ee20000300c00 */
[----:B------:R-:W-:Y:S02]  /*1c120*/  IMAD.MOV.U32 R194, RZ, RZ, R110 ;  /* 0x000000ffffc27224 */ /* 0x000fe400078e006e */
[----:B------:R-:W-:Y:S01]  /*1c130*/  IMAD.MOV.U32 R193, RZ, RZ, R109 ;  /* 0x000000ffffc17224 */ /* 0x000fe200078e006d */
[----:B------:R-:W4:Y:S01]  /*1c140*/  LDL.LU.128 R120, [R1+0xaa0] ;  /* 0x000aa00001787983 */ /* 0x000f220000300c00 */
[----:B------:R-:W-:-:S03]  /*1c150*/  IMAD.MOV.U32 R223, RZ, RZ, R108 ;  /* 0x000000ffffdf7224 */ /* 0x000fc600078e006c */
[----:B------:R-:W4:Y:S04]  /*1c160*/  LDL.LU.128 R108, [R1+0x500] ;  /* 0x00050000016c7983 */ /* 0x000f280000300c00 */
[----:B------:R-:W4:Y:S01]  /*1c170*/  LDL.LU.128 R116, [R1+0xa90] ;  /* 0x000a900001747983 */ /* 0x000f220000300c00 */
[----:B------:R-:W-:Y:S02]  /*1c180*/  F2FP.BF16.F32.PACK_AB R153, R175, R177 ;  /* 0x000000b1af99723e */ /* 0x000fe400000010ff */
[----:B------:R-:W-:Y:S01]  /*1c190*/  F2FP.BF16.F32.PACK_AB R154, R180, R181 ;  /* 0x000000b5b49a723e */ /* 0x000fe200000010ff */
[----:B------:R0:W-:Y:S01]  /*1c1a0*/  STL.128 [R1+0xa60], R192 ;  /* 0x000a60c001007387 */ /* 0x0001e20000100c00 */
[----:B------:R-:W-:-:S03]  /*1c1b0*/  F2FP.BF16.F32.PACK_AB R155, R174, R176 ;  /* 0x000000b0ae9b723e */ /* 0x000fc600000010ff */
[----:B------:R1:W-:Y:S04]  /*1c1c0*/  STL.128 [R1+0xa50], R188 ;  /* 0x000a50bc01007387 */ /* 0x0003e80000100c00 */
[----:B------:R1:W-:Y:S04]  /*1c1d0*/  STL.128 [R1+0xa40], R184 ;  /* 0x000a40b801007387 */ /* 0x0003e80000100c00 */
[----:B------:R1:W-:Y:S04]  /*1c1e0*/  STL [R1+0xa28], R178 ;  /* 0x000a28b201007387 */ /* 0x0003e80000100800 */
[----:B------:R1:W-:Y:S04]  /*1c1f0*/  STL.64 [R1+0xa20], R172 ;  /* 0x000a20ac01007387 */ /* 0x0003e80000100a00 */
[----:B------:R1:W-:Y:S04]  /*1c200*/  STL.128 [R1+0xa10], R168 ;  /* 0x000a10a801007387 */ /* 0x0003e80000100c00 */
[----:B------:R1:W-:Y:S04]  /*1c210*/  STL.128 [R1+0xa00], R164 ;  /* 0x000a00a401007387 */ /* 0x0003e80000100c00 */
[----:B------:R1:W-:Y:S04]  /*1c220*/  STL.128 [R1+0x9f0], R160 ;  /* 0x0009f0a001007387 */ /* 0x0003e80000100c00 */
[----:B------:R1:W-:Y:S04]  /*1c230*/  STL.128 [R1+0x9e0], R156 ;  /* 0x0009e09c01007387 */ /* 0x0003e80000100c00 */
[----:B0-----:R-:W4:Y:S04]  /*1c240*/  LDL.LU.128 R192, [R1+0xa60] ;  /* 0x000a600001c07983 */ /* 0x001f280000300c00 */
[----:B-1----:R-:W4:Y:S04]  /*1c250*/  LDL.LU.128 R188, [R1+0xa50] ;  /* 0x000a500001bc7983 */ /* 0x002f280000300c00 */
[----:B------:R-:W4:Y:S04]  /*1c260*/  LDL.LU.128 R184, [R1+0xa40] ;  /* 0x000a400001b87983 */ /* 0x000f280000300c00 */
[----:B------:R-:W4:Y:S04]  /*1c270*/  LDL.LU R178, [R1+0xa28] ;  /* 0x000a280001b27983 */ /* 0x000f280000300800 */
[----:B------:R-:W4:Y:S04]  /*1c280*/  LDL.LU.64 R172, [R1+0xa20] ;  /* 0x000a200001ac7983 */ /* 0x000f280000300a00 */
[----:B------:R-:W4:Y:S04]  /*1c290*/  LDL.LU.128 R168, [R1+0xa10] ;  /* 0x000a100001a87983 */ /* 0x000f280000300c00 */
[----:B------:R-:W4:Y:S04]  /*1c2a0*/  LDL.LU.128 R164, [R1+0xa00] ;  /* 0x000a000001a47983 */ /* 0x000f280000300c00 */
[----:B------:R-:W4:Y:S04]  /*1c2b0*/  LDL.LU.128 R160, [R1+0x9f0] ;  /* 0x0009f00001a07983 */ /* 0x000f280000300c00 */
[----:B------:R-:W4:Y:S04]  /*1c2c0*/  LDL.LU.128 R156, [R1+0x9e0] ;  /* 0x0009e000019c7983 */ /* 0x000f280000300c00 */
[----:B------:R0:W-:Y:S01]  /*1c2d0*/  STL.128 [R1+0x9d0], R152 ;  /* 0x0009d09801007387 */ /* 0x0001e20000100c00 */
[----:B------:R-:W-:-:S02]  /*1c2e0*/  IMAD.MOV.U32 R59, RZ, RZ, R107 ;  /* 0x000000ffff3b7224 */ /* 0x000fc400078e006b */
[----:B------:R-:W-:Y:S02]  /*1c2f0*/  IMAD.MOV.U32 R58, RZ, RZ, R106 ;  /* 0x000000ffff3a7224 */ /* 0x000fe400078e006a */
[----:B------:R-:W-:Y:S01]  /*1c300*/  VIADD R12, R12, 0x280 ;  /* 0x000002800c0c7836 */ /* 0x000fe20000000000 */
[----:B------:R-:W-:Y:S01]  /*1c310*/  R2UR UR7, R13 ;  /* 0x000000000d0772ca */ /* 0x000fe200000e0000 */
[----:B------:R-:W-:Y:S01]  /*1c320*/  IMAD.MOV.U32 R57, RZ, RZ, R105 ;  /* 0x000000ffff397224 */ /* 0x000fe200078e0069 */
[----:B------:R-:W-:Y:S01]  /*1c330*/  STL.128 [R1+0x3c0], R200 ;  /* 0x0003c0c801007387 */ /* 0x000fe20000100c00 */
[----:B------:R-:W-:Y:S02]  /*1c340*/  IMAD.MOV.U32 R56, RZ, RZ, R104 ;  /* 0x000000ffff387224 */ /* 0x000fe400078e0068 */
[----:B------:R-:W-:Y:S01]  /*1c350*/  IMAD.MOV.U32 R55, RZ, RZ, R103 ;  /* 0x000000ffff377224 */ /* 0x000fe200078e0067 */
[----:B------:R-:W-:Y:S04]  /*1c360*/  STL.128 [R1+0x3d0], R204 ;  /* 0x0003d0cc01007387 */ /* 0x000fe80000100c00 */
[----:B0-----:R-:W4:Y:S01]  /*1c370*/  LDL.LU.128 R152, [R1+0x9d0] ;  /* 0x0009d00001987983 */ /* 0x001f220000300c00 */
[----:B------:R-:W-:-:S02]  /*1c380*/  IMAD.MOV.U32 R54, RZ, RZ, R102 ;  /* 0x000000ffff367224 */ /* 0x000fc400078e0066 */
[----:B------:R-:W-:Y:S01]  /*1c390*/  IMAD.MOV.U32 R53, RZ, RZ, R101 ;  /* 0x000000ffff357224 */ /* 0x000fe200078e0065 */
[----:B------:R-:W-:Y:S01]  /*1c3a0*/  STL.128 [R1+0x3e0], R208 ;  /* 0x0003e0d001007387 */ /* 0x000fe20000100c00 */
[----:B------:R-:W-:Y:S01]  /*1c3b0*/  IMAD.MOV.U32 R52, RZ, RZ, R100 ;  /* 0x000000ffff347224 */ /* 0x000fe200078e0064 */
[----:B------:R-:W-:Y:S01]  /*1c3c0*/  R2UR UR6, R12 ;  /* 0x000000000c0672ca */ /* 0x000fe200000e0000 */
[----:B------:R-:W-:Y:S01]  /*1c3d0*/  IMAD.MOV.U32 R0, RZ, RZ, R24 ;  /* 0x000000ffff007224 */ /* 0x000fe200078e0018 */
[----:B------:R-:W-:Y:S01]  /*1c3e0*/  STL.128 [R1+0x3f0], R212 ;  /* 0x0003f0d401007387 */ /* 0x000fe20000100c00 */
[----:B------:R-:W-:-:S03]  /*1c3f0*/  IMAD.MOV.U32 R51, RZ, RZ, R99 ;  /* 0x000000ffff337224 */ /* 0x000fc600078e0063 */
[----:B------:R-:W-:Y:S01]  /*1c400*/  STL.128 [R1+0x400], R216 ;  /* 0x000400d801007387 */ /* 0x000fe20000100c00 */
        /* <DEDUP_REMOVED lines=8> */
[----:B------:R-:W4:Y:S04]  /*1c490*/  LDL.LU.64 R232, [R1+0xb58] ;  /* 0x000b580001e87983 */ /* 0x000f280000300a00 */
[----:B------:R-:W4:Y:S01]  /*1c4a0*/  LDL.LU R22, [R1+0xb70] ;  /* 0x000b700001167983 */ /* 0x000f220000300800 */
[----:B--2---:R-:W-:-:S03]  /*1c4b0*/  IMAD.MOV.U32 R47, RZ, RZ, R95 ;  /* 0x000000ffff2f7224 */ /* 0x004fc600078e005f */
[----:B------:R-:W2:Y:S01]  /*1c4c0*/  LDL.LU R23, [R1+0xb6c] ;  /* 0x000b6c0001177983 */ /* 0x000ea20000300800 */
[----:B------:R-:W-:Y:S02]  /*1c4d0*/  IMAD.MOV.U32 R46, RZ, RZ, R94 ;  /* 0x000000ffff2e7224 */ /* 0x000fe400078e005e */
[----:B------:R-:W-:Y:S01]  /*1c4e0*/  IMAD.MOV.U32 R45, RZ, RZ, R93 ;  /* 0x000000ffff2d7224 */ /* 0x000fe200078e005d */
[----:B------:R-:W2:Y:S01]  /*1c4f0*/  LDL.LU R18, [R1+0xb68] ;  /* 0x000b680001127983 */ /* 0x000ea20000300800 */
[----:B------:R-:W-:Y:S02]  /*1c500*/  IMAD.MOV.U32 R44, RZ, RZ, R92 ;  /* 0x000000ffff2c7224 */ /* 0x000fe400078e005c */
[----:B0-----:R-:W-:Y:S01]  /*1c510*/  IMAD.MOV.U32 R96, RZ, RZ, R227 ;  /* 0x000000ffff607224 */ /* 0x001fe200078e00e3 */
[----:B------:R0:W-:Y:S01]  /*1c520*/  STL.128 [R1+0x2b0], R92 ;  /* 0x0002b05c01007387 */ /* 0x0001e20000100c00 */
[----:B------:R-:W-:Y:S02]  /*1c530*/  IMAD.MOV.U32 R97, RZ, RZ, R226 ;  /* 0x000000ffff617224 */ /* 0x000fe400078e00e2 */
[----:B------:R-:W-:Y:S01]  /*1c540*/  IMAD.MOV.U32 R98, RZ, RZ, R225 ;  /* 0x000000ffff627224 */ /* 0x000fe200078e00e1 */
[----:B------:R-:W2:Y:S01]  /*1c550*/  LDL.LU R19, [R1+0xb64] ;  /* 0x000b640001137983 */ /* 0x000ea20000300800 */
[----:B------:R-:W-:-:S03]  /*1c560*/  IMAD.MOV.U32 R99, RZ, RZ, R224 ;  /* 0x000000ffff637224 */ /* 0x000fc600078e00e0 */
[----:B------:R-:W2:Y:S04]  /*1c570*/  LDL.LU R14, [R1+0xb60] ;  /* 0x000b6000010e7983 */ /* 0x000ea80000300800 */
[----:B------:R1:W5:Y:S01]  /*1c580*/  LDL.LU R2, [R1+0xb78] ;  /* 0x000b780001027983 */ /* 0x0003620000300800 */
[----:B------:R-:W-:-:S03]  /*1c590*/  IMAD.MOV.U32 R43, RZ, RZ, R91 ;  /* 0x000000ffff2b7224 */ /* 0x000fc600078e005b */
[----:B------:R1:W5:Y:S01]  /*1c5a0*/  LDL.LU R3, [R1+0xb74] ;  /* 0x000b740001037983 */ /* 0x0003620000300800 */
[----:B------:R-:W-:Y:S02]  /*1c5b0*/  IMAD.MOV.U32 R42, RZ, RZ, R90 ;  /* 0x000000ffff2a7224 */ /* 0x000fe400078e005a */
[----:B------:R-:W-:Y:S02]  /*1c5c0*/  IMAD.MOV.U32 R41, RZ, RZ, R89 ;  /* 0x000000ffff297224 */ /* 0x000fe400078e0059 */
[----:B------:R-:W-:Y:S01]  /*1c5d0*/  IMAD.MOV.U32 R40, RZ, RZ, R88 ;  /* 0x000000ffff287224 */ /* 0x000fe200078e0058 */
[----:B------:R1:W-:Y:S01]  /*1c5e0*/  STL.128 [R1+0x2a0], R88 ;  /* 0x0002a05801007387 */ /* 0x0003e20000100c00 */
[----:B0-----:R-:W-:Y:S02]  /*1c5f0*/  IMAD.MOV.U32 R92, RZ, RZ, R231 ;  /* 0x000000ffff5c7224 */ /* 0x001fe400078e00e7 */
[----:B------:R-:W-:Y:S02]  /*1c600*/  IMAD.MOV.U32 R93, RZ, RZ, R230 ;  /* 0x000000ffff5d7224 */ /* 0x000fe400078e00e6 */
[----:B------:R-:W-:-:S02]  /*1c610*/  IMAD.MOV.U32 R94, RZ, RZ, R229 ;  /* 0x000000ffff5e7224 */ /* 0x000fc400078e00e5 */
[----:B------:R-:W-:Y:S02]  /*1c620*/  IMAD.MOV.U32 R95, RZ, RZ, R228 ;  /* 0x000000ffff5f7224 */ /* 0x000fe400078e00e4 */
[----:B------:R-:W-:Y:S02]  /*1c630*/  IMAD.MOV.U32 R39, RZ, RZ, R87 ;  /* 0x000000ffff277224 */ /* 0x000fe400078e0057 */
[----:B------:R-:W-:Y:S02]  /*1c640*/  IMAD.MOV.U32 R38, RZ, RZ, R86 ;  /* 0x000000ffff267224 */ /* 0x000fe400078e0056 */
[----:B------:R-:W-:Y:S02]  /*1c650*/  IMAD.MOV.U32 R37, RZ, RZ, R85 ;  /* 0x000000ffff257224 */ /* 0x000fe400078e0055 */
[----:B------:R-:W-:Y:S01]  /*1c660*/  IMAD.MOV.U32 R36, RZ, RZ, R84 ;  /* 0x000000ffff247224 */ /* 0x000fe200078e0054 */
[----:B------:R-:W-:Y:S01]  /*1c670*/  STL.128 [R1+0x290], R84 ;  /* 0x0002905401007387 */ /* 0x000fe20000100c00 */
[----:B-1----:R-:W-:-:S02]  /*1c680*/  IMAD.MOV.U32 R90, RZ, RZ, R235 ;  /* 0x000000ffff5a7224 */ /* 0x002fc400078e00eb */
[----:B------:R-:W-:Y:S02]  /*1c690*/  IMAD.MOV.U32 R91, RZ, RZ, R234 ;  /* 0x000000ffff5b7224 */ /* 0x000fe400078e00ea */
[----:B------:R-:W-:Y:S02]  /*1c6a0*/  IMAD.MOV.U32 R35, RZ, RZ, R83 ;  /* 0x000000ffff237224 */ /* 0x000fe400078e0053 */
[----:B------:R-:W-:Y:S02]  /*1c6b0*/  IMAD.MOV.U32 R34, RZ, RZ, R82 ;  /* 0x000000ffff227224 */ /* 0x000fe400078e0052 */
[----:B------:R-:W-:Y:S02]  /*1c6c0*/  IMAD.MOV.U32 R33, RZ, RZ, R81 ;  /* 0x000000ffff217224 */ /* 0x000fe400078e0051 */
[----:B------:R-:W-:Y:S01]  /*1c6d0*/  IMAD.MOV.U32 R32, RZ, RZ, R80 ;  /* 0x000000ffff207224 */ /* 0x000fe200078e0050 */
[----:B------:R-:W-:Y:S01]  /*1c6e0*/  STL.128 [R1+0x280], R80 ;  /* 0x0002805001007387 */ /* 0x000fe20000100c00 */
[----:B------:R-:W-:-:S02]  /*1c6f0*/  IMAD.MOV.U32 R31, RZ, RZ, R79 ;  /* 0x000000ffff1f7224 */ /* 0x000fc400078e004f */
[----:B------:R-:W-:Y:S02]  /*1c700*/  IMAD.MOV.U32 R30, RZ, RZ, R78 ;  /* 0x000000ffff1e7224 */ /* 0x000fe400078e004e */
[----:B------:R-:W-:Y:S02]  /*1c710*/  IMAD.MOV.U32 R29, RZ, RZ, R77 ;  /* 0x000000ffff1d7224 */ /* 0x000fe400078e004d */
[----:B------:R-:W-:Y:S01]  /*1c720*/  IMAD.MOV.U32 R28, RZ, RZ, R76 ;  /* 0x000000ffff1c7224 */ /* 0x000fe200078e004c */
[----:B------:R-:W-:Y:S01]  /*1c730*/  STL.128 [R1+0x270], R76 ;  /* 0x0002704c01007387 */ /* 0x000fe20000100c00 */
        /* <DEDUP_REMOVED lines=12> */
[----:B---3--:R-:W-:Y:S02]  /*1c800*/  IMAD.MOV.U32 R67, RZ, RZ, R115 ;  /* 0x000000ffff437224 */ /* 0x008fe400078e0073 */
[----:B------:R-:W-:Y:S02]  /*1c810*/  IMAD.MOV.U32 R66, RZ, RZ, R114 ;  /* 0x000000ffff427224 */ /* 0x000fe400078e0072 */
[----:B------:R-:W-:-:S02]  /*1c820*/  IMAD.MOV.U32 R65, RZ, RZ, R113 ;  /* 0x000000ffff417224 */ /* 0x000fc400078e0071 */
[----:B------:R-:W-:Y:S02]  /*1c830*/  IMAD.MOV.U32 R64, RZ, RZ, R112 ;  /* 0x000000ffff407224 */ /* 0x000fe400078e0070 */
[----:B----4-:R-:W-:Y:S02]  /*1c840*/  IMAD.MOV.U32 R63, RZ, RZ, R111 ;  /* 0x000000ffff3f7224 */ /* 0x010fe400078e006f */
        /* <DEDUP_REMOVED lines=82> */
[----:B0-----:R-:W-:Y:S02]  /*1cd70*/  IMAD.MOV.U32 R72, RZ, RZ, R156 ;  /* 0x000000ffff487224 */ /* 0x001fe400078e009c */
        /* <DEDUP_REMOVED lines=68> */
[----:B------:R-:W-:-:S06]  /*1d1c0*/  IMAD.MOV.U32 R151, RZ, RZ, R4 ;  /* 0x000000ffff977224 */ /* 0x000fcc00078e0004 */
[----:B------:R-:W-:-:S06]  /*1d1d0*/  WARPGROUP.ARRIVE ;  /* 0x00000000000079c5 */ /* 0x000fcc0000000000 */
[----:B------:R-:W-:Y:S03]  /*1d1e0*/  HGMMA.64x256x16.F32.BF16 R24, R152, gdesc[UR4].tnspB, R24, gsb0 ;  /* 0x43e0000498187df0 */ /* 0x000fe60008001818 */
[----:B------:R-:W-:Y:S02]  /*1d1f0*/  WARPGROUP.DEPBAR.LE gsb0, 0x0 ;  /* 0x00008000000079c5 */ /* 0x000fe40000010000 */
[----:B------:R0:W-:Y:S04]  /*1d200*/  STL.128 [R1+0x950], R128 ;  /* 0x0009508001007387 */ /* 0x0001e80000100c00 */
[----:B------:R1:W-:Y:S04]  /*1d210*/  STL.128 [R1+0x940], R124 ;  /* 0x0009407c01007387 */ /* 0x0003e80000100c00 */
[----:B------:R-:W-:Y:S04]  /*1d220*/  STL.128 [R1+0x930], R120 ;  /* 0x0009307801007387 */ /* 0x000fe80000100c00 */
[----:B------:R3:W-:Y:S01]  /*1d230*/  STL.128 [R1+0x920], R116 ;  /* 0x0009207401007387 */ /* 0x0007e20000100c00 */
[----:B0-----:R-:W-:-:S02]  /*1d240*/  IMAD.MOV.U32 R131, RZ, RZ, R47 ;  /* 0x000000ffff837224 */ /* 0x001fc400078e002f */
[----:B------:R-:W-:Y:S02]  /*1d250*/  IMAD.MOV.U32 R130, RZ, RZ, R46 ;  /* 0x000000ffff827224 */ /* 0x000fe400078e002e */
[----:B------:R-:W-:Y:S02]  /*1d260*/  IMAD.MOV.U32 R129, RZ, RZ, R45 ;  /* 0x000000ffff817224 */ /* 0x000fe400078e002d */
[----:B-1----:R-:W-:Y:S02]  /*1d270*/  IMAD.MOV.U32 R127, RZ, RZ, R43 ;  /* 0x000000ffff7f7224 */ /* 0x002fe400078e002b */
[----:B------:R-:W-:Y:S02]  /*1d280*/  IMAD.MOV.U32 R126, RZ, RZ, R42 ;  /* 0x000000ffff7e7224 */ /* 0x000fe400078e002a */
[----:B------:R-:W-:Y:S02]  /*1d290*/  IMAD.MOV.U32 R125, RZ, RZ, R41 ;  /* 0x000000ffff7d7224 */ /* 0x000fe400078e0029 */
[----:B---3--:R-:W-:-:S02]  /*1d2a0*/  IMAD.MOV.U32 R119, RZ, RZ, R35 ;  /* 0x000000ffff777224 */ /* 0x008fc400078e0023 */
        /* <DEDUP_REMOVED lines=9> */
[----:B------:R0:W-:Y:S04]  /*1d340*/  STL.128 [R1+0x270], R116 ;  /* 0x0002707401007387 */ /* 0x0001e80000100c00 */
[----:B------:R1:W-:Y:S04]  /*1d350*/  STL.128 [R1+0x280], R120 ;  /* 0x0002807801007387 */ /* 0x0003e80000100c00 */
[----:B------:R3:W-:Y:S04]  /*1d360*/  STL.128 [R1+0x290], R124 ;  /* 0x0002907c01007387 */ /* 0x0007e80000100c00 */
[----:B------:R4:W-:Y:S04]  /*1d370*/  STL.128 [R1+0x2a0], R128 ;  /* 0x0002a08001007387 */ /* 0x0009e80000100c00 */
[----:B0-----:R-:W2:Y:S04]  /*1d380*/  LDL.LU.128 R116, [R1+0x920] ;  /* 0x0009200001747983 */ /* 0x001ea80000300c00 */
[----:B-1----:R-:W2:Y:S04]  /*1d390*/  LDL.LU.128 R120, [R1+0x930] ;  /* 0x0009300001787983 */ /* 0x002ea80000300c00 */
[----:B---3--:R-:W3:Y:S04]  /*1d3a0*/  LDL.LU.128 R124, [R1+0x940] ;  /* 0x00094000017c7983 */ /* 0x008ee80000300c00 */
[----:B----4-:R-:W4:Y:S04]  /*1d3b0*/  LDL.LU.128 R128, [R1+0x950] ;  /* 0x0009500001807983 */ /* 0x010f280000300c00 */
[----:B------:R0:W-:Y:S04]  /*1d3c0*/  STL.128 [R1+0x8b0], R24 ;  /* 0x0008b01801007387 */ /* 0x0001e80000100c00 */
[----:B0-----:R-:W4:Y:S04]  /*1d3d0*/  LDL.LU.128 R24, [R1+0x8b0] ;  /* 0x0008b00001187983 */ /* 0x001f280000300c00 */
[----:B------:R0:W-:Y:S04]  /*1d3e0*/  STL.128 [R1+0x910], R112 ;  /* 0x0009107001007387 */ /* 0x0001e80000100c00 */
[----:B------:R1:W-:Y:S01]  /*1d3f0*/  STL.128 [R1+0x900], R108 ;  /* 0x0009006c01007387 */ /* 0x0003e20000100c00 */
[----:B------:R-:W-:-:S03]  /*1d400*/  IMAD.MOV.U32 R175, RZ, RZ, R234 ;  /* 0x000000ffffaf7224 */ /* 0x000fc600078e00ea */
[----:B------:R1:W-:Y:S01]  /*1d410*/  STL.64 [R1+0xa30], R182 ;  /* 0x000a30b601007387 */ /* 0x0003e20000100a00 */
[----:B------:R-:W-:-:S03]  /*1d420*/  IMAD.MOV.U32 R234, RZ, RZ, R5 ;  /* 0x000000ffffea7224 */ /* 0x000fc600078e0005 */
[----:B------:R1:W-:Y:S01]  /*1d430*/  STL.64 [R1+0x9c0], R232 ;  /* 0x0009c0e801007387 */ /* 0x0003e20000100a00 */
[----:B0-----:R-:W-:Y:S02]  /*1d440*/  IMAD.MOV.U32 R115, RZ, RZ, R31 ;  /* 0x000000ffff737224 */ /* 0x001fe400078e001f */
[----:B------:R-:W-:Y:S02]  /*1d450*/  IMAD.MOV.U32 R114, RZ, RZ, R30 ;  /* 0x000000ffff727224 */ /* 0x000fe400078e001e */
[----:B-1----:R-:W-:Y:S01]  /*1d460*/  IMAD.MOV.U32 R109, RZ, RZ, R178 ;  /* 0x000000ffff6d7224 */ /* 0x002fe200078e00b2 */
[----:B------:R-:W4:Y:S01]  /*1d470*/  LDL.LU.64 R182, [R1+0xa30] ;  /* 0x000a300001b67983 */ /* 0x000f220000300a00 */
        /* <DEDUP_REMOVED lines=11> */
[----:B------:R-:W4:Y:S01]  /*1d530*/  LDL.LU.128 R108, [R1+0x900] ;  /* 0x00090000016c7983 */ /* 0x000f220000300c00 */
[----:B0-----:R-:W-:Y:S02]  /*1d540*/  IMAD.MOV.U32 R135, RZ, RZ, R51 ;  /* 0x000000ffff877224 */ /* 0x001fe400078e0033 */
[----:B------:R-:W-:Y:S02]  /*1d550*/  IMAD.MOV.U32 R134, RZ, RZ, R50 ;  /* 0x000000ffff867224 */ /* 0x000fe400078e0032 */
[----:B------:R-:W-:Y:S01]  /*1d560*/  IMAD.MOV.U32 R133, RZ, RZ, R49 ;  /* 0x000000ffff857224 */ /* 0x000fe200078e0031 */
[----:B-1----:R-:W4:Y:S01]  /*1d570*/  LDL.LU.128 R112, [R1+0x910] ;  /* 0x0009100001707983 */ /* 0x002f220000300c00 */
[----:B------:R-:W-:-:S03]  /*1d580*/  IMAD.MOV.U32 R132, RZ, RZ, R48 ;  /* 0x000000ffff847224 */ /* 0x000fc600078e0030 */
[----:B------:R0:W-:Y:S04]  /*1d590*/  STL.128 [R1+0x9a0], R148 ;  /* 0x0009a09401007387 */ /* 0x0001e80000100c00 */
[----:B------:R1:W-:Y:S04]  /*1d5a0*/  STL.128 [R1+0x990], R144 ;  /* 0x0009909001007387 */ /* 0x0003e80000100c00 */
[----:B------:R-:W-:Y:S04]  /*1d5b0*/  STL.128 [R1+0x980], R140 ;  /* 0x0009808c01007387 */ /* 0x000fe80000100c00 */
[----:B------:R1:W-:Y:S04]  /*1d5c0*/  STL.128 [R1+0x970], R136 ;  /* 0x0009708801007387 */ /* 0x0003e80000100c00 */
[----:B------:R1:W-:Y:S01]  /*1d5d0*/  STL.128 [R1+0x2b0], R132 ;  /* 0x0002b08401007387 */ /* 0x0003e20000100c00 */
[----:B0-----:R-:W-:-:S02]  /*1d5e0*/  IMAD.MOV.U32 R151, RZ, RZ, R67 ;  /* 0x000000ffff977224 */ /* 0x001fc400078e0043 */
[----:B------:R-:W-:Y:S02]  /*1d5f0*/  IMAD.MOV.U32 R150, RZ, RZ, R66 ;  /* 0x000000ffff967224 */ /* 0x000fe400078e0042 */
[----:B------:R-:W-:Y:S02]  /*1d600*/  IMAD.MOV.U32 R149, RZ, RZ, R65 ;  /* 0x000000ffff957224 */ /* 0x000fe400078e0041 */
[----:B-1----:R-:W-:Y:S02]  /*1d610*/  IMAD.MOV.U32 R147, RZ, RZ, R63 ;  /* 0x000000ffff937224 */ /* 0x002fe400078e003f */
[----:B------:R-:W-:Y:S02]  /*1d620*/  IMAD.MOV.U32 R146, RZ, RZ, R62 ;  /* 0x000000ffff927224 */ /* 0x000fe400078e003e */
[----:B------:R-:W-:Y:S02]  /*1d630*/  IMAD.MOV.U32 R145, RZ, RZ, R61 ;  /* 0x000000ffff917224 */ /* 0x000fe400078e003d */
[----:B------:R-:W-:-:S02]  /*1d640*/  IMAD.MOV.U32 R139, RZ, RZ, R55 ;  /* 0x000000ffff8b7224 */ /* 0x000fc400078e0037 */
[----:B------:R-:W-:Y:S01]  /*1d650*/  IMAD.MOV.U32 R138, RZ, RZ, R54 ;  /* 0x000000ffff8a7224 */ /* 0x000fe200078e0036 */
[----:B------:R-:W4:Y:S01]  /*1d660*/  LDL.LU.128 R132, [R1+0x960] ;  /* 0x0009600001847983 */ /* 0x000f220000300c00 */
        /* <DEDUP_REMOVED lines=12> */
[----:B0-----:R-:W4:Y:S04]  /*1d730*/  LDL.LU.128 R136, [R1+0x970] ;  /* 0x0009700001887983 */ /* 0x001f280000300c00 */
[----:B-1----:R-:W4:Y:S04]  /*1d740*/  LDL.LU.128 R140, [R1+0x980] ;  /* 0x00098000018c7983 */ /* 0x002f280000300c00 */
[----:B------:R-:W4:Y:S04]  /*1d750*/  LDL.LU.128 R144, [R1+0x990] ;  /* 0x0009900001907983 */ /* 0x000f280000300c00 */
[----:B--2---:R-:W2:Y:S04]  /*1d760*/  LDL.LU.128 R148, [R1+0x9a0] ;  /* 0x0009a00001947983 */ /* 0x004ea80000300c00 */
[----:B------:R0:W-:Y:S04]  /*1d770*/  STL.64 [R1+0x8a0], R22 ;  /* 0x0008a01601007387 */ /* 0x0001e80000100a00 */
[----:B------:R1:W-:Y:S04]  /*1d780*/  STL.64 [R1+0x898], R18 ;  /* 0x0008981201007387 */ /* 0x0003e80000100a00 */
[----:B------:R1:W-:Y:S04]  /*1d790*/  STL [R1+0x890], R14 ;  /* 0x0008900e01007387 */ /* 0x0003e80000100800 */
[----:B0-----:R-:W2:Y:S04]  /*1d7a0*/  LDL.LU.64 R22, [R1+0x8a0] ;  /* 0x0008a00001167983 */ /* 0x001ea80000300a00 */
[----:B-1----:R-:W2:Y:S04]  /*1d7b0*/  LDL.LU.64 R18, [R1+0x898] ;  /* 0x0008980001127983 */ /* 0x002ea80000300a00 */
[----:B------:R-:W2:Y:S04]  /*1d7c0*/  LDL.LU R14, [R1+0x890] ;  /* 0x00089000010e7983 */ /* 0x000ea80000300800 */
[----:B------:R0:W-:Y:S04]  /*1d7d0*/  STL.128 [R1+0x8c0], R116 ;  /* 0x0008c07401007387 */ /* 0x0001e80000100c00 */
[----:B------:R1:W-:Y:S04]  /*1d7e0*/  STL.128 [R1+0x8d0], R120 ;  /* 0x0008d07801007387 */ /* 0x0003e80000100c00 */
[----:B---3--:R3:W-:Y:S04]  /*1d7f0*/  STL.128 [R1+0x8e0], R124 ;  /* 0x0008e07c01007387 */ /* 0x0087e80000100c00 */
[----:B----4-:R4:W-:Y:S04]  /*1d800*/  STL.128 [R1+0x8f0], R128 ;  /* 0x0008f08001007387 */ /* 0x0109e80000100c00 */
[----:B0-----:R-:W2:Y:S04]  /*1d810*/  LDL.LU.128 R116, [R1+0x8c0] ;  /* 0x0008c00001747983 */ /* 0x001ea80000300c00 */
[----:B-1----:R-:W2:Y:S04]  /*1d820*/  LDL.LU.128 R120, [R1+0x8d0] ;  /* 0x0008d00001787983 */ /* 0x002ea80000300c00 */
[----:B---3--:R-:W3:Y:S04]  /*1d830*/  LDL.LU.128 R124, [R1+0x8e0] ;  /* 0x0008e000017c7983 */ /* 0x008ee80000300c00 */
[----:B----4-:R-:W4:Y:S04]  /*1d840*/  LDL.LU.128 R128, [R1+0x8f0] ;  /* 0x0008f00001807983 */ /* 0x010f280000300c00 */
[----:B------:R0:W-:Y:S01]  /*1d850*/  STL.128 [R1+0x880], R24 ;  /* 0x0008801801007387 */ /* 0x0001e20000100c00 */
[----:B------:R-:W-:-:S02]  /*1d860*/  IMAD.MOV.U32 R174, RZ, RZ, R235 ;  /* 0x000000ffffae7224 */ /* 0x000fc400078e00eb */
[----:B------:R-:W-:Y:S01]  /*1d870*/  IMAD.MOV.U32 R176, RZ, RZ, R231 ;  /* 0x000000ffffb07224 */ /* 0x000fe200078e00e7 */
[----:B------:R1:W-:Y:S01]  /*1d880*/  STL [R1+0x9b8], R192 ;  /* 0x0009b8c001007387 */ /* 0x0003e20000100800 */
[----:B------:R-:W-:Y:S02]  /*1d890*/  IMAD.MOV.U32 R177, RZ, RZ, R230 ;  /* 0x000000ffffb17224 */ /* 0x000fe400078e00e6 */
[----:B------:R-:W-:Y:S02]  /*1d8a0*/  IMAD.MOV.U32 R178, RZ, RZ, R229 ;  /* 0x000000ffffb27224 */ /* 0x000fe400078e00e5 */
[----:B------:R-:W-:Y:S02]  /*1d8b0*/  IMAD.MOV.U32 R179, RZ, RZ, R228 ;  /* 0x000000ffffb37224 */ /* 0x000fe400078e00e4 */
[----:B------:R-:W-:Y:S02]  /*1d8c0*/  IMAD.MOV.U32 R180, RZ, RZ, R227 ;  /* 0x000000ffffb47224 */ /* 0x000fe400078e00e3 */
[----:B------:R-:W-:Y:S01]  /*1d8d0*/  IMAD.MOV.U32 R181, RZ, RZ, R226 ;  /* 0x000000ffffb57224 */ /* 0x000fe200078e00e2 */
[----:B------:R-:W-:Y:S04]  /*1d8e0*/  STL.128 [R1+0x320], R160 ;  /* 0x000320a001007387 */ /* 0x000fe80000100c00 */
[----:B0-----:R-:W4:Y:S01]  /*1d8f0*/  LDL.LU.128 R24, [R1+0x880] ;  /* 0x0008800001187983 */ /* 0x001f220000300c00 */
[----:B------:R-:W-:-:S02]  /*1d900*/  IMAD.MOV.U32 R235, RZ, RZ, R4 ;  /* 0x000000ffffeb7224 */ /* 0x000fc400078e0004 */
[----:B------:R-:W-:Y:S01]  /*1d910*/  IMAD.MOV.U32 R4, RZ, RZ, R0 ;  /* 0x000000ffff047224 */ /* 0x000fe200078e0000 */
[----:B------:R-:W-:Y:S01]  /*1d920*/  STL.128 [R1+0x340], R168 ;  /* 0x000340a801007387 */ /* 0x000fe20000100c00 */
[----:B-1----:R-:W-:-:S03]  /*1d930*/  IMAD.MOV.U32 R192, RZ, RZ, R223 ;  /* 0x000000ffffc07224 */ /* 0x002fc600078e00df */
[----:B------:R0:W-:Y:S01]  /*1d940*/  STL.64 [R1+0x9b0], R182 ;  /* 0x0009b0b601007387 */ /* 0x0001e20000100a00 */
[----:B------:R-:W-:Y:S02]  /*1d950*/  IMAD.MOV.U32 R223, RZ, RZ, R21 ;  /* 0x000000ffffdf7224 */ /* 0x000fe400078e0015 */
[----:B------:R-:W-:Y:S01]  /*1d960*/  IMAD.MOV.U32 R226, RZ, RZ, R16 ;  /* 0x000000ffffe27224 */ /* 0x000fe200078e0010 */
[----:B------:R1:W-:Y:S01]  /*1d970*/  STL.128 [R1+0x250], R4 ;  /* 0x0002500401007387 */ /* 0x0003e20000100c00 */
[----:B------:R-:W-:Y:S02]  /*1d980*/  IMAD.MOV.U32 R227, RZ, RZ, R15 ;  /* 0x000000ffffe37224 */ /* 0x000fe400078e000f */
[----:B------:R-:W-:Y:S01]  /*1d990*/  IMAD.MOV.U32 R228, RZ, RZ, R11 ;  /* 0x000000ffffe47224 */ /* 0x000fe200078e000b */
[----:B------:R-:W-:Y:S01]  /*1d9a0*/  STL.128 [R1+0x330], R164 ;  /* 0x000330a401007387 */ /* 0x000fe20000100c00 */
[----:B------:R-:W-:Y:S02]  /*1d9b0*/  IMAD.MOV.U32 R229, RZ, RZ, R10 ;  /* 0x000000ffffe57224 */ /* 0x000fe400078e000a */
[----:B------:R-:W-:Y:S01]  /*1d9c0*/  IMAD.MOV.U32 R230, RZ, RZ, R9 ;  /* 0x000000ffffe67224 */ /* 0x000fe200078e0009 */
[----:B------:R-:W-:Y:S01]  /*1d9d0*/  STL.128 [R1+0x310], R156 ;  /* 0x0003109c01007387 */ /* 0x000fe20000100c00 */
[----:B0-----:R-:W-:-:S02]  /*1d9e0*/  IMAD.MOV.U32 R182, RZ, RZ, R225 ;  /* 0x000000ffffb67224 */ /* 0x001fc400078e00e1 */
        /* <DEDUP_REMOVED lines=20> */
[----:B-1----:R-:W-:Y:S02]  /*1db30*/  IMAD.MOV.U32 R4, RZ, RZ, R96 ;  /* 0x000000ffff047224 */ /* 0x002fe400078e0060 */
[----:B------:R-:W-:Y:S01]  /*1db40*/  IMAD.MOV.U32 R21, RZ, RZ, R104 ;  /* 0x000000ffff157224 */ /* 0x000fe200078e0068 */
[----:B------:R-:W-:Y:S01]  /*1db50*/  STL.128 [R1+0x350], R172 ;  /* 0x000350ac01007387 */ /* 0x000fe20000100c00 */
[----:B------:R-:W-:Y:S02]  /*1db60*/  IMAD.MOV.U32 R15, RZ, RZ, R108 ;  /* 0x000000ffff0f7224 */ /* 0x000fe400078e006c */
[----:B------:R-:W-:Y:S01]  /*1db70*/  IMAD.MOV.U32 R10, RZ, RZ, R112 ;  /* 0x000000ffff0a7224 */ /* 0x000fe200078e0070 */
[----:B------:R0:W-:Y:S01]  /*1db80*/  STL.128 [R1+0x360], R176 ;  /* 0x000360b001007387 */ /* 0x0001e20000100c00 */
[----:B------:R-:W-:-:S02]  /*1db90*/  IMAD.MOV.U32 R171, RZ, RZ, R87 ;  /* 0x000000ffffab7224 */ /* 0x000fc400078e0057 */
[----:B------:R-:W-:Y:S01]  /*1dba0*/  IMAD.MOV.U32 R170, RZ, RZ, R86 ;  /* 0x000000ffffaa7224 */ /* 0x000fe200078e0056 */
[----:B------:R-:W-:Y:S01]  /*1dbb0*/  STL.128 [R1+0x400], R216 ;  /* 0x000400d801007387 */ /* 0x000fe20000100c00 */
[----:B------:R-:W-:Y:S02]  /*1dbc0*/  IMAD.MOV.U32 R169, RZ, RZ, R85 ;  /* 0x000000ffffa97224 */ /* 0x000fe400078e0055 */
[----:B------:R-:W-:Y:S01]  /*1dbd0*/  IMAD.MOV.U32 R160, RZ, RZ, R76 ;  /* 0x000000ffffa07224 */ /* 0x000fe200078e004c */
[----:B------:R-:W4:Y:S01]  /*1dbe0*/  LDL R28, [R1+0x2f0] ;  /* 0x0002f000011c7983 */ /* 0x000f220000100800 */
        /* <DEDUP_REMOVED lines=18> */
[----:B------:R-:W4:Y:S01]  /*1dd10*/  LDL R6, [R1+0x270] ;  /* 0x0002700001067983 */ /* 0x000f220000100800 */
        /* <DEDUP_REMOVED lines=11> */
[----:B------:R-:W-:Y:S02]  /*1ddd0*/  IMAD.MOV.U32 R165, RZ, RZ, R81 ;  /* 0x000000ffffa57224 */ /* 0x000fe400078e0051 */
[----:B------:R-:W-:Y:S01]  /*1dde0*/  IMAD.MOV.U32 R164, RZ, RZ, R80 ;  /* 0x000000ffffa47224 */ /* 0x000fe200078e0050 */
[----:B------:R0:W-:Y:S01]  /*1ddf0*/  STL.128 [R1+0x370], R180 ;  /* 0x000370b401007387 */ /* 0x0001e20000100c00 */
        /* <DEDUP_REMOVED lines=8> */
[----:B0-----:R-:W4:Y:S01]  /*1de80*/  LDL.LU.64 R182, [R1+0x9b0] ;  /* 0x0009b00001b67983 */ /* 0x001f220000300a00 */
        /* <DEDUP_REMOVED lines=16> */
[----:B--2---:R-:W-:Y:S01]  /*1df90*/  STL.64 [R1+0x870], R22 ;  /* 0x0008701601007387 */ /* 0x004fe20000100a00 */
        /* <DEDUP_REMOVED lines=8> */
[----:B------:R0:W5:Y:S01]  /*1e020*/  LDL.LU.64 R232, [R1+0x9c0] ;  /* 0x0009c00001e87983 */ /* 0x0001620000300a00 */
[----:B------:R-:W-:-:S02]  /*1e030*/  IMAD.MOV.U32 R82, RZ, RZ, R102 ;  /* 0x000000ffff527224 */ /* 0x000fc400078e0066 */
[----:B------:R-:W-:Y:S01]  /*1e040*/  IMAD.MOV.U32 R153, RZ, RZ, R9 ;  /* 0x000000ffff997224 */ /* 0x000fe200078e0009 */
[----:B------:R-:W-:Y:S01]  /*1e050*/  STL.128 [R1+0x310], R156 ;  /* 0x0003109c01007387 */ /* 0x000fe20000100c00 */
[----:B------:R-:W-:Y:S02]  /*1e060*/  IMAD.MOV.U32 R154, RZ, RZ, R8 ;  /* 0x000000ffff9a7224 */ /* 0x000fe400078e0008 */
[----:B------:R-:W-:Y:S01]  /*1e070*/  IMAD.MOV.U32 R155, RZ, RZ, R0 ;  /* 0x000000ffff9b7224 */ /* 0x000fe200078e0000 */
[----:B------:R-:W-:Y:S04]  /*1e080*/  STL.128 [R1+0x330], R164 ;  /* 0x000330a401007387 */ /* 0x000fe80000100c00 */
[----:B------:R-:W-:Y:S04]  /*1e090*/  STL.128 [R1+0x350], R172 ;  /* 0x000350ac01007387 */ /* 0x000fe80000100c00 */
[----:B------:R-:W-:Y:S04]  /*1e0a0*/  STL.128 [R1+0x360], R176 ;  /* 0x000360b001007387 */ /* 0x000fe80000100c00 */
[----:B------:R1:W-:Y:S04]  /*1e0b0*/  STL.128 [R1+0x370], R76 ;  /* 0x0003704c01007387 */ /* 0x0003e80000100c00 */
[----:B------:R2:W-:Y:S04]  /*1e0c0*/  STL.128 [R1+0x380], R80 ;  /* 0x0003805001007387 */ /* 0x0005e80000100c00 */
[----:B------:R0:W-:Y:S04]  /*1e0d0*/  STL.128 [R1+0x390], R84 ;  /* 0x0003905401007387 */ /* 0x0001e80000100c00 */
[----:B------:R0:W-:Y:S04]  /*1e0e0*/  STL.128 [R1+0x3a0], R88 ;  /* 0x0003a05801007387 */ /* 0x0001e80000100c00 */
[----:B------:R0:W-:Y:S04]  /*1e0f0*/  STL.128 [R1+0x3b0], R92 ;  /* 0x0003b05c01007387 */ /* 0x0001e80000100c00 */
[----:B------:R0:W-:Y:S04]  /*1e100*/  STL.128 [R1+0x400], R112 ;  /* 0x0004007001007387 */ /* 0x0001e80000100c00 */
[----:B-1----:R-:W4:Y:S04]  /*1e110*/  LDL R78, [R1+0x264] ;  /* 0x00026400014e7983 */ /* 0x002f280000100800 */
[----:B--2---:R-:W2:Y:S04]  /*1e120*/  LDL R80, [R1+0x268] ;  /* 0x0002680001507983 */ /* 0x004ea80000100800 */
[----:B------:R-:W2:Y:S04]  /*1e130*/  LDL R82, [R1+0x26c] ;  /* 0x00026c0001527983 */ /* 0x000ea80000100800 */
[----:B0-----:R-:W2:Y:S04]  /*1e140*/  LDL R84, [R1+0x274] ;  /* 0x0002740001547983 */ /* 0x001ea80000100800 */
        /* <DEDUP_REMOVED lines=8> */
[----:B------:R-:W2:Y:S01]  /*1e1d0*/  LDL R132, [R1+0x2f4] ;  /* 0x0002f40001847983 */ /* 0x000ea20000100800 */
[----:B------:R-:W-:-:S03]  /*1e1e0*/  IMAD.MOV.U32 R4, RZ, RZ, R116 ;  /* 0x000000ffff047224 */ /* 0x000fc600078e0074 */
[----:B------:R-:W2:Y:S01]  /*1e1f0*/  LDL R134, [R1+0x2f8] ;  /* 0x0002f80001867983 */ /* 0x000ea20000100800 */
[----:B------:R-:W-:-:S03]  /*1e200*/  IMAD.MOV.U32 R21, RZ, RZ, R123 ;  /* 0x000000ffff157224 */ /* 0x000fc600078e007b */
[----:B------:R-:W2:Y:S01]  /*1e210*/  LDL R116, [R1+0x2c8] ;  /* 0x0002c80001747983 */ /* 0x000ea20000100800 */
[----:B---3--:R-:W-:-:S03]  /*1e220*/  IMAD.MOV.U32 R15, RZ, RZ, R127 ;  /* 0x000000ffff0f7224 */ /* 0x008fc600078e007f */
[----:B------:R-:W3:Y:S01]  /*1e230*/  LDL R32, [R1+0x310] ;  /* 0x0003100001207983 */ /* 0x000ee20000100800 */
[----:B------:R-:W-:Y:S02]  /*1e240*/  IMAD.MOV.U32 R16, RZ, RZ, R126 ;  /* 0x000000ffff107224 */ /* 0x000fe400078e007e */
[----:B----4-:R-:W-:Y:S01]  /*1e250*/  IMAD.MOV.U32 R10, RZ, RZ, R131 ;  /* 0x000000ffff0a7224 */ /* 0x010fe200078e0083 */
[----:B------:R-:W4:Y:S01]  /*1e260*/  LDL R126, [R1+0x2e4] ;  /* 0x0002e400017e7983 */ /* 0x000f220000100800 */
[----:B------:R-:W-:Y:S02]  /*1e270*/  IMAD.MOV.U32 R11, RZ, RZ, R130 ;  /* 0x000000ffff0b7224 */ /* 0x000fe400078e0082 */
[----:B------:R-:W-:Y:S01]  /*1e280*/  IMAD.MOV.U32 R12, RZ, RZ, R129 ;  /* 0x000000ffff0c7224 */ /* 0x000fe200078e0081 */
[----:B------:R-:W3:Y:S01]  /*1e290*/  LDL R130, [R1+0x2ec] ;  /* 0x0002ec0001827983 */ /* 0x000ee20000100800 */
[----:B------:R-:W-:Y:S02]  /*1e2a0*/  IMAD.MOV.U32 R17, RZ, RZ, R125 ;  /* 0x000000ffff117224 */ /* 0x000fe400078e007d */
[----:B------:R-:W-:Y:S01]  /*1e2b0*/  IMAD.MOV.U32 R20, RZ, RZ, R124 ;  /* 0x000000ffff147224 */ /* 0x000fe200078e007c */
[----:B------:R-:W3:Y:S01]  /*1e2c0*/  LDL R34, [R1+0x320] ;  /* 0x0003200001227983 */ /* 0x000ee20000100800 */
[----:B------:R-:W-:-:S02]  /*1e2d0*/  IMAD.MOV.U32 R13, RZ, RZ, R128 ;  /* 0x000000ffff0d7224 */ /* 0x000fc400078e0080 */
[----:B------:R-:W-:Y:S01]  /*1e2e0*/  IMAD.MOV.U32 R96, RZ, RZ, R4 ;  /* 0x000000ffff607224 */ /* 0x000fe200078e0004 */
        /* <DEDUP_REMOVED lines=9> */
[----:B------:R-:W3:Y:S01]  /*1e380*/  LDL R156, [R1+0x334] ;  /* 0x00033400019c7983 */ /* 0x000ee20000100800 */
        /* <DEDUP_REMOVED lines=29> */
[----:B------:R0:W5:Y:S01]  /*1e560*/  LDL.LU R192, [R1+0x9b8] ;  /* 0x0009b80001c07983 */ /* 0x0001620000300800 */
        /* <DEDUP_REMOVED lines=26> */
[----:B------:R1:W-:Y:S04]  /*1e710*/  STL.128 [R1+0x3c0], R96 ;  /* 0x0003c06001007387 */ /* 0x0003e80000100c00 */
[----:B------:R0:W-:Y:S04]  /*1e720*/  STL.128 [R1+0x3d0], R100 ;  /* 0x0003d06401007387 */ /* 0x0001e80000100c00 */
[----:B------:R0:W-:Y:S04]  /*1e730*/  STL.128 [R1+0x3e0], R104 ;  /* 0x0003e06801007387 */ /* 0x0001e80000100c00 */
[----:B------:R0:W-:Y:S04]  /*1e740*/  STL.128 [R1+0x3f0], R108 ;  /* 0x0003f06c01007387 */ /* 0x0001e80000100c00 */
[----:B------:R-:W-:Y:S04]  /*1e750*/  STL.128 [R1+0x410], R140 ;  /* 0x0004108c01007387 */ /* 0x000fe80000100c00 */
[----:B------:R-:W-:Y:S04]  /*1e760*/  STL.128 [R1+0x420], R144 ;  /* 0x0004209001007387 */ /* 0x000fe80000100c00 */
[----:B------:R-:W-:Y:S04]  /*1e770*/  STL.128 [R1+0x430], R148 ;  /* 0x0004309401007387 */ /* 0x000fe80000100c00 */
[----:B------:R-:W-:Y:S04]  /*1e780*/  STL.128 [R1+0x440], R152 ;  /* 0x0004409801007387 */ /* 0x000fe80000100c00 */
[----:B------:R0:W-:Y:S04]  /*1e790*/  STL.128 [R1+0x250], R24 ;  /* 0x0002501801007387 */ /* 0x0001e80000100c00 */
[----:B------:R-:W2:Y:S04]  /*1e7a0*/  LDL R0, [R1+0x250] ;  /* 0x0002500001007983 */ /* 0x000ea80000100800 */
[----:B------:R-:W4:Y:S04]  /*1e7b0*/  LDL R72, [R1+0x254] ;  /* 0x0002540001487983 */ /* 0x000f280000100800 */
[----:B------:R-:W3:Y:S04]  /*1e7c0*/  LDL R74, [R1+0x258] ;  /* 0x00025800014a7983 */ /* 0x000ee80000100800 */
[----:B------:R-:W3:Y:S04]  /*1e7d0*/  LDL R76, [R1+0x25c] ;  /* 0x00025c00014c7983 */ /* 0x000ee80000100800 */
[----:B------:R-:W3:Y:S04]  /*1e7e0*/  LDL R4, [R1+0x260] ;  /* 0x0002600001047983 */ /* 0x000ee80000100800 */
[----:B------:R-:W3:Y:S04]  /*1e7f0*/  LDL R10, [R1+0x290] ;  /* 0x00029000010a7983 */ /* 0x000ee80000100800 */
[----:B-1----:R-:W3:Y:S04]  /*1e800*/  LDL R96, [R1+0x294] ;  /* 0x0002940001607983 */ /* 0x002ee80000100800 */
[----:B------:R-:W3:Y:S04]  /*1e810*/  LDL R98, [R1+0x298] ;  /* 0x0002980001627983 */ /* 0x000ee80000100800 */
[----:B0-----:R-:W3:Y:S04]  /*1e820*/  LDL R100, [R1+0x29c] ;  /* 0x00029c0001647983 */ /* 0x001ee80000100800 */
[----:B------:R-:W3:Y:S04]  /*1e830*/  LDL R12, [R1+0x2a0] ;  /* 0x0002a000010c7983 */ /* 0x000ee80000100800 */
        /* <DEDUP_REMOVED lines=76> */
[----:B------:R0:W5:Y:S04]  /*1ed00*/  LDL.LU.64 R22, [R1+0x870] ;  /* 0x0008700001167983 */ /* 0x0001680000300a00 */
[----:B------:R0:W5:Y:S04]  /*1ed10*/  LDL.LU.64 R18, [R1+0x868] ;  /* 0x0008680001127983 */ /* 0x0001680000300a00 */
[----:B------:R0:W5:Y:S04]  /*1ed20*/  LDL.LU R14, [R1+0x864] ;  /* 0x00086400010e7983 */ /* 0x0001680000300800 */
[----:B------:R0:W-:Y:S04]  /*1ed30*/  STL [R1+0x88], R183 ;  /* 0x000088b701007387 */ /* 0x0001e80000100800 */
[----:B------:R0:W-:Y:S04]  /*1ed40*/  STL [R1+0x88], R183 ;  /* 0x000088b701007387 */ /* 0x0001e80000100800 */
[----:B------:R0:W-:Y:S04]  /*1ed50*/  STL [R1+0x88], R183 ;  /* 0x000088b701007387 */ /* 0x0001e80000100800 */
[----:B------:R0:W-:Y:S04]  /*1ed60*/  STL [R1+0x88], R183 ;  /* 0x000088b701007387 */ /* 0x0001e80000100800 */
[----:B------:R0:W-:Y:S04]  /*1ed70*/  STL [R1+0x88], R183 ;  /* 0x000088b701007387 */ /* 0x0001e80000100800 */
[----:B------:R0:W-:Y:S04]  /*1ed80*/  STL [R1+0x88], R183 ;  /* 0x000088b701007387 */ /* 0x0001e80000100800 */
[----:B--2---:R0:W-:Y:S04]  /*1ed90*/  STL [R1+0x250], R0 ;  /* 0x0002500001007387 */ /* 0x0041e80000100800 */
        /* <DEDUP_REMOVED lines=127> */
[----:B------:R-:W-:Y:S04]  /*1f590*/  BSSY B0, `(.L_x_2105) ;  /* 0x0000008000007945 */ /* 0x000fe80003800000 */
[----:B------:R-:W-:Y:S05]  /*1f5a0*/  @P0 BRA `(.L_x_2106) ;  /* 0x0000000000180947 */ /* 0x000fea0003800000 */
[----:B0-----:R-:W2:Y:S04]  /*1f5b0*/  LDL.64 R4, [R1+0x68] ;  /* 0x0000680001047983 */ /* 0x001ea80000100a00 */
[----:B-----5:R-:W3:Y:S01]  /*1f5c0*/  LD.E R0, desc[UR44][R2.64] ;  /* 0x0000002c02007980 */ /* 0x020ee2000c101900 */
[----:B--2---:R-:W-:-:S05]  /*1f5d0*/  MOV R5, R4 ;  /* 0x0000000400057202 */ /* 0x004fca0000000f00 */
[----:B---3--:R-:W-:-:S05]  /*1f5e0*/  IMAD R0, R0, 0x8, R5 ;  /* 0x0000000800007824 */ /* 0x008fca00078e0205 */
[----:B------:R-:W-:-:S04]  /*1f5f0*/  PRMT R0, RZ, 0x654, R0 ;  /* 0x00000654ff007816 */ /* 0x000fc80000000000 */
[----:B------:R1:W-:Y:S03]  /*1f600*/  SYNCS.ARRIVE.TRANS64.RED.A1T0 RZ, [R0+URZ], RZ ;  /* 0x000000ff00ff79a7 */ /* 0x0003e6000810043f */
.L_x_2106:
[----:B------:R-:W-:Y:S05]  /*1f610*/  BSYNC B0 ;  /* 0x0000000000007941 */ /* 0x000fea0003800000 */
.L_x_2105:
[----:B------:R-:W-:Y:S05]  /*1f620*/  @P1 BRA `(.L_x_2107) ;  /* 0xfffffe9800341947 */ /* 0x000fea000383ffff */
[----:B01---5:R-:W-:-:S07]  /*1f630*/  IMAD.MOV.U32 R0, RZ, RZ, R14 ;  /* 0x000000ffff007224 */ /* 0x023fce00078e000e */
.L_x_2090:
[----:B------:R-:W-:-:S13]  /*1f640*/  ISETP.GE.AND P1, PT, R0, R192, PT ;  /* 0x000000c00000720c */ /* 0x000fda0003f26270 */
[----:B------:R-:W-:Y:S05]  /*1f650*/  @!P1 BRA `(.L_x_2108) ;  /* 0x000000a800c49947 */ /* 0x000fea0003800000 */
[----:B------:R0:W5:Y:S02]  /*1f660*/  LDL.64 R14, [R1+0x170] ;  /* 0x00017000010e7983 */ /* 0x0001640000100a00 */
.L_x_2135:
[----:B01---5:R-:W2:Y:S04]  /*1f670*/  LD.E R2, desc[UR44][R14.64] ;  /* 0x0000002c0e027980 */ /* 0x023ea8000c101900 */
[----:B------:R-:W3:Y:S01]  /*1f680*/  LD.E R3, desc[UR44][R14.64+0x8] ;  /* 0x0000082c0e037980 */ /* 0x000ee2000c101900 */
        /* <DEDUP_REMOVED lines=10> */
[----:B------:R-:W2:Y:S04]  /*1f730*/  LDL.64 R20, [R1+0x188] ;  /* 0x0001880001147983 */ /* 0x000ea80000100a00 */
[----:B--2---:R-:W2:Y:S01]  /*1f740*/  LD.E R3, desc[UR44][R20.64+0x1c] ;  /* 0x00001c2c14037980 */ /* 0x004ea2000c101900 */
[----:B------:R-:W-:Y:S05]  /*1f750*/  YIELD ;  /* 0x0000000000007946 */ /* 0x000fea0003800000 */
[----:B------:R-:W-:Y:S01]  /*1f760*/  BSSY B0, `(.L_x_2109) ;  /* 0x0000006000007945 */ /* 0x000fe20003800000 */
[----:B---3--:R-:W-:Y:S01]  /*1f770*/  @!P1 IMAD.MOV.U32 R2, RZ, RZ, RZ ;  /* 0x000000ffff029224 */ /* 0x008fe200078e00ff */
[----:B--2---:R-:W-:-:S04]  /*1f780*/  LOP3.LUT R3, R3, 0x1, RZ, 0xfc, !PT ;  /* 0x0000000103037812 */ /* 0x004fc800078efcff */
[----:B------:R-:W-:-:S13]  /*1f790*/  ISETP.NE.AND P2, PT, R3, 0x3, PT ;  /* 0x000000030300780c */ /* 0x000fda0003f45270 */
[----:B-1----:R-:W-:Y:S05]  /*1f7a0*/  @!P2 BRA `(.L_x_2110) ;  /* 0x000000000004a947 */ /* 0x002fea0003800000 */
[----:B------:R-:W-:Y:S01]  /*1f7b0*/  BPT.TRAP 0x1 ;  /* 0x000000040000795c */ /* 0x000fe20000300000 */
.L_x_2110:
[----:B------:R-:W-:Y:S05]  /*1f7c0*/  BSYNC B0 ;  /* 0x0000000000007941 */ /* 0x000fea0003800000 */
.L_x_2109:
[----:B------:R-:W2:Y:S01]  /*1f7d0*/  LD.E.64 R4, desc[UR44][R20.64+0x8] ;  /* 0x0000082c14047980 */ /* 0x000ea2000c101b00 */
[----:B-----5:R-:W-:Y:S02]  /*1f7e0*/  SHF.L.U32 R7, R7, 0x1f, RZ ;  /* 0x0000001f07077819 */ /* 0x020fe400000006ff */
[----:B--2---:R-:W-:-:S05]  /*1f7f0*/  MOV R5, R4 ;  /* 0x0000000400057202 */ /* 0x004fca0000000f00 */
[----:B------:R-:W-:-:S04]  /*1f800*/  IMAD R2, R2, 0x8, R5 ;  /* 0x0000000802027824 */ /* 0x000fc800078e0205 */
[----:B------:R1:W2:Y:S01]  /*1f810*/  SYNCS.PHASECHK.TRANS64.TRYWAIT P1, [R2+URZ], R7 ;  /* 0x00000007020075a7 */ /* 0x0002a2000802017f */
[----:B------:R-:W3:Y:S04]  /*1f820*/  LD.E R3, desc[UR44][R20.64+0x1c] ;  /* 0x00001c2c14037980 */ /* 0x000ee8000c101900 */
[----:B------:R1:W5:Y:S04]  /*1f830*/  LD.E R4, desc[UR44][R14.64] ;  /* 0x0000002c0e047980 */ /* 0x000368000c101900 */
[----:B------:R1:W5:Y:S01]  /*1f840*/  LD.E R5, desc[UR44][R14.64+0x4] ;  /* 0x0000042c0e057980 */ /* 0x000362000c101900 */
[----:B------:R-:W-:Y:S01]  /*1f850*/  BSSY B0, `(.L_x_2111) ;  /* 0x0000005000007945 */ /* 0x000fe20003800000 */
[----:B---3--:R-:W-:-:S04]  /*1f860*/  LOP3.LUT R3, R3, 0x1, RZ, 0xfc, !PT ;  /* 0x0000000103037812 */ /* 0x008fc800078efcff */
[----:B------:R-:W-:-:S13]  /*1f870*/  ISETP.NE.AND P2, PT, R3, 0x3, PT ;  /* 0x000000030300780c */ /* 0x000fda0003f45270 */
[----:B-12---:R-:W-:Y:S05]  /*1f880*/  @!P2 BRA `(.L_x_2112) ;  /* 0x000000000004a947 */ /* 0x006fea0003800000 */
[----:B------:R-:W-:Y:S01]  /*1f890*/  BPT.TRAP 0x1 ;  /* 0x000000040000795c */ /* 0x000fe20000300000 */
.L_x_2112:
[----:B------:R-:W-:Y:S05]  /*1f8a0*/  BSYNC B0 ;  /* 0x0000000000007941 */ /* 0x000fea0003800000 */
.L_x_2111:
[----:B------:R-:W-:Y:S04]  /*1f8b0*/  BSSY B0, `(.L_x_2113) ;  /* 0x0000008000007945 */ /* 0x000fe80003800000 */
[----:B------:R-:W-:Y:S05]  /*1f8c0*/  @P1 BRA `(.L_x_2114) ;  /* 0x0000000000181947 */ /* 0x000fea0003800000 */
[----:B------:R-:W2:Y:S01]  /*1f8d0*/  LD.E.64 R2, desc[UR44][R20.64+0x8] ;  /* 0x0000082c14027980 */ /* 0x000ea2000c101b00 */
[----:B-----5:R-:W-:Y:S02]  /*1f8e0*/  SHF.L.U32 R5, R5, 0x1f, RZ ;  /* 0x0000001f05057819 */ /* 0x020fe400000006ff */
[----:B--2---:R-:W-:-:S05]  /*1f8f0*/  MOV R3, R2 ;  /* 0x0000000200037202 */ /* 0x004fca0000000f00 */
[----:B------:R-:W-:-:S04]  /*1f900*/  IMAD R4, R4, 0x8, R3 ;  /* 0x0000000804047824 */ /* 0x000fc800078e0203 */
[----:B------:R-:W1:Y:S02]  /*1f910*/  SYNCS.PHASECHK.TRANS64.TRYWAIT P1, [R4+URZ], R5 ;  /* 0x00000005040075a7 */ /* 0x000e64000802017f */
[----:B-1----:R-:W-:Y:S05]  /*1f920*/  @!P1 BRA `(.L_x_2115) ;  /* 0x0000013000b89947 */ /* 0x002fea0003800000 */
.L_x_2114:
[----:B------:R-:W-:Y:S05]  /*1f930*/  BSYNC B0 ;  /* 0x0000000000007941 */ /* 0x000fea0003800000 */
.L_x_2113:
[----:B-1---5:R-:W2:Y:S04]  /*1f940*/  LD.E R5, desc[UR44][R14.64] ;  /* 0x0000002c0e057980 */ /* 0x022ea8000c101900 */
[----:B------:R-:W2:Y:S01]  /*1f950*/  LDL.64 R8, [R1+0xa0] ;  /* 0x0000a00001087983 */ /* 0x000ea20000100a00 */
[----:B------:R-:W-:Y:S05]  /*1f960*/  WARPSYNC.ALL ;  /* 0x0000000000007948 */ /* 0x000fea0003800000 */
[----:B------:R-:W3:Y:S04]  /*1f970*/  LDL.64 R2, [R1+0x98] ;  /* 0x0000980001027983 */ /* 0x000ee80000100a00 */
[----:B------:R-:W4:Y:S04]  /*1f980*/  LDL.64 R6, [R1+0x98] ;  /* 0x0000980001067983 */ /* 0x000f280000100a00 */
[----:B------:R-:W4:Y:S01]  /*1f990*/  LDL.64 R10, [R1+0x98] ;  /* 0x00009800010a7983 */ /* 0x000f220000100a00 */
[----:B--2---:R-:W-:-:S03]  /*1f9a0*/  IMAD R4, R5, 0x300, R8 ;  /* 0x0000030005047824 */ /* 0x004fc600078e0208 */
[----:B------:R-:W2:Y:S01]  /*1f9b0*/  LDL.64 R12, [R1+0x98] ;  /* 0x00009800010c7983 */ /* 0x000ea20000100a00 */
[----:B------:R-:W-:Y:S01]  /*1f9c0*/  IMAD.MOV.U32 R5, RZ, RZ, R9 ;  /* 0x000000ffff057224 */ /* 0x000fe200078e0009 */
[C---:B------:R-:W-:Y:S01]  /*1f9d0*/  R2UR UR6, R4.reuse ;  /* 0x00000000040672ca */ /* 0x040fe200000e0000 */
[----:B------:R-:W-:Y:S01]  /*1f9e0*/  WARPGROUP.ARRIVE ;  /* 0x00000000000079c5 */ /* 0x000fe20000000000 */
[----:B------:R-:W2:Y:S02]  /*1f9f0*/  LDL R16, [R1+0x54] ;  /* 0x0000540001107983 */ /* 0x000ea40000100800 */
[----:B------:R-:W-:Y:S01]  /*1fa00*/  R2UR UR7, R5 ;  /* 0x00000000050772ca */ /* 0x000fe200000e0000 */
[----:B------:R-:W-:Y:S01]  /*1fa10*/  VIADD R8, R4, 0x2 ;  /* 0x0000000204087836 */ /* 0x000fe20000000000 */
[----:B------:R1:W-:Y:S01]  /*1fa20*/  STL [R1+0x80], RZ ;  /* 0x000080ff01007387 */ /* 0x0003e20000100800 */
[----:B---3--:R-:W-:Y:S02]  /*1fa30*/  R2UR UR4, R2 ;  /* 0x00000000020472ca */ /* 0x008fe400000e0000 */
[----:B------:R-:W-:-:S13]  /*1fa40*/  R2UR UR5, R3 ;  /* 0x00000000030572ca */ /* 0x000fda00000e0000 */
[----:B------:R-:W-:Y:S01]  /*1fa50*/  HGMMA.64x96x16.F32.BF16 R24, gdesc[UR4], RZ, !UPT, gsb0 ;  /* 0x01600000041879f0 */ /* 0x000fe2000c0018ff */
[----:B----4-:R-:W-:Y:S02]  /*1fa60*/  VIADD R6, R6, 0x2 ;  /* 0x0000000206067836 */ /* 0x010fe40000000000 */
[----:B------:R-:W-:Y:S01]  /*1fa70*/  IMAD.MOV.U32 R2, RZ, RZ, 0x1 ;  /* 0x00000001ff027424 */ /* 0x000fe200078e00ff */
[----:B------:R-:W-:Y:S02]  /*1fa80*/  R2UR UR6, R8 ;  /* 0x00000000080672ca */ /* 0x000fe400000e0000 */
[----:B------:R-:W-:Y:S02]  /*1fa90*/  R2UR UR7, R9 ;  /* 0x00000000090772ca */ /* 0x000fe400000e0000 */
[----:B------:R-:W-:Y:S02]  /*1faa0*/  R2UR UR4, R6 ;  /* 0x00000000060472ca */ /* 0x000fe400000e0000 */
[----:B------:R-:W-:Y:S01]  /*1fab0*/  R2UR UR5, R7 ;  /* 0x00000000070572ca */ /* 0x000fe200000e0000 */
[----:B------:R1:W-:Y:S04]  /*1fac0*/  STL [R1+0x80], R2 ;  /* 0x0000800201007387 */ /* 0x0003e80000100800 */
[----:B------:R1:W-:Y:S04]  /*1fad0*/  STL [R1+0x80], R2 ;  /* 0x0000800201007387 */ /* 0x0003e80000100800 */
[----:B------:R1:W-:Y:S04]  /*1fae0*/  STL [R1+0x80], R2 ;  /* 0x0000800201007387 */ /* 0x0003e80000100800 */
[----:B------:R1:W-:Y:S01]  /*1faf0*/  STL [R1+0x80], R2 ;  /* 0x0000800201007387 */ /* 0x0003e20000100800 */
[----:B------:R-:W-:-:S03]  /*1fb00*/  WARPGROUP.DEPBAR.LE gsb0, 0x0 ;  /* 0x00008000000079c5 */ /* 0x000fc60000010000 */
[----:B------:R1:W5:Y:S04]  /*1fb10*/  LD.E R3, desc[UR44][R14.64] ;  /* 0x0000002c0e037980 */ /* 0x000368000c101900 */
[----:B------:R1:W5:Y:S01]  /*1fb20*/  LD.E R5, desc[UR44][R14.64+0x4] ;  /* 0x0000042c0e057980 */ /* 0x000362000c101900 */
[----:B------:R-:W-:-:S06]  /*1fb30*/  WARPGROUP.ARRIVE ;  /* 0x00000000000079c5 */ /* 0x000fcc0000000000 */
        /* <DEDUP_REMOVED lines=12> */
[----:B--2---:R-:W-:Y:S02]  /*1fc00*/  VIADD R12, R12, 0x6 ;  /* 0x000000060c0c7836 */ /* 0x004fe40000000000 */
[----:B------:R-:W-:Y:S01]  /*1fc10*/  IMAD.MOV.U32 R7, RZ, RZ, R9 ;  /* 0x000000ffff077224 */ /* 0x000fe200078e0009 */
[----:B------:R-:W-:Y:S02]  /*1fc20*/  R2UR UR6, R6 ;  /* 0x00000000060672ca */ /* 0x000fe400000e0000 */
[----:B------:R-:W-:Y:S02]  /*1fc30*/  R2UR UR4, R12 ;  /* 0x000000000c0472ca */ /* 0x000fe400000e0000 */
[----:B------:R-:W-:Y:S02]  /*1fc40*/  R2UR UR7, R7 ;  /* 0x00000000070772ca */ /* 0x000fe400000e0000 */
[----:B------:R-:W-:-:S02]  /*1fc50*/  R2UR UR5, R13 ;  /* 0x000000000d0572ca */ /* 0x000fc400000e0000 */
[----:B------:R-:W-:Y:S01]  /*1fc60*/  LOP3.LUT R16, R16, 0x1, RZ, 0xfc, !PT ;  /* 0x0000000110107812 */ /* 0x000fe200078efcff */
[----:B------:R-:W-:Y:S02]  /*1fc70*/  WARPGROUP.DEPBAR.LE gsb0, 0x0 ;  /* 0x00008000000079c5 */ /* 0x000fe40000010000 */
[----:B------:R-:W-:-:S08]  /*1fc80*/  WARPGROUP.ARRIVE ;  /* 0x00000000000079c5 */ /* 0x000fd00000000000 */
[----:B------:R-:W-:Y:S01]  /*1fc90*/  HGMMA.64x96x16.F32.BF16 R24, gdesc[UR4], R24, gsb0 ;  /* 0x01600000041879f0 */ /* 0x000fe20008001818 */
[----:B------:R-:W-:Y:S01]  /*1fca0*/  ISETP.NE.AND P2, PT, R16, 0x3, PT ;  /* 0x000000031000780c */ /* 0x000fe20003f45270 */
[----:B------:R-:W-:Y:S01]  /*1fcb0*/  BSSY B0, `(.L_x_2116) ;  /* 0x0000004000007945 */ /* 0x000fe20003800000 */
[----:B------:R-:W-:-:S11]  /*1fcc0*/  WARPGROUP.DEPBAR.LE gsb0, 0x0 ;  /* 0x00008000000079c5 */ /* 0x000fd60000010000 */
[----:B-1----:R-:W-:Y:S05]  /*1fcd0*/  @!P2 BRA `(.L_x_2117) ;  /* 0x000000000004a947 */ /* 0x002fea0003800000 */
[----:B------:R-:W-:Y:S01]  /*1fce0*/  BPT.TRAP 0x1 ;  /* 0x000000040000795c */ /* 0x000fe20000300000 */
.L_x_2117:
[----:B------:R-:W-:Y:S05]  /*1fcf0*/  BSYNC B0 ;  /* 0x0000000000007941 */ /* 0x000fea0003800000 */
.L_x_2116:
        /* <DEDUP_REMOVED lines=10> */
.L_x_2119:
[----:B------:R-:W-:Y:S05]  /*1fda0*/  BSYNC B0 ;  /* 0x0000000000007941 */ /* 0x000fea0003800000 */
.L_x_2118:
[----:B------:R-:W-:Y:S04]  /*1fdb0*/  BSSY B0, `(.L_x_2120) ;  /* 0x0000006000007945 */ /* 0x000fe80003800000 */
[----:B--2---:R-:W-:Y:S05]  /*1fdc0*/  @P1 BRA `(.L_x_2121) ;  /* 0x0000000000101947 */ /* 0x004fea0003800000 */
[----:B-----5:R-:W-:Y:S01]  /*1fdd0*/  IMAD R4, R4, 0x8, R6 ;  /* 0x0000000804047824 */ /* 0x020fe200078e0206 */
[----:B------:R-:W-:-:S04]  /*1fde0*/  SHF.L.U32 R5, R5, 0x1f, RZ ;  /* 0x0000001f05057819 */ /* 0x000fc800000006ff */
[----:B------:R-:W2:Y:S02]  /*1fdf0*/  SYNCS.PHASECHK.TRANS64.TRYWAIT P1, [R4+URZ], R5 ;  /* 0x00000005040075a7 */ /* 0x000ea4000802017f */
[----:B--2---:R-:W-:Y:S05]  /*1fe00*/  @!P1 BRA `(.L_x_2122) ;  /* 0x0000012c00949947 */ /* 0x004fea0003800000 */
.L_x_2121:
[----:B------:R-:W-:Y:S05]  /*1fe10*/  BSYNC B0 ;  /* 0x0000000000007941 */ /* 0x000fea0003800000 */
.L_x_2120:
        /* <DEDUP_REMOVED lines=9> */
[----:B---3--:R-:W-:Y:S01]  /*1feb0*/  IMAD R6, R17, 0xc00, R6 ;  /* 0x00000c0011067824 */ /* 0x008fe200078e0206 */
[----:B------:R-:W-:Y:S01]  /*1fec0*/  R2UR UR7, R7 ;  /* 0x00000000070772ca */ /* 0x000fe200000e0000 */
[----:B------:R-:W3:Y:S01]  /*1fed0*/  LDL.64 R16, [R1+0x110] ;  /* 0x0001100001107983 */ /* 0x000ee20000100a00 */
[----:B----4-:R-:W-:-:S02]  /*1fee0*/  ISETP.NE.U32.AND P1, PT, R3, RZ, PT ;  /* 0x000000ff0300720c */ /* 0x010fc40003f25070 */
[----:B------:R-:W-:Y:S02]  /*1fef0*/  R2UR UR6, R6 ;  /* 0x00000000060672ca */ /* 0x000fe400000e0000 */
[----:B--2---:R-:W-:Y:S02]  /*1ff00*/  R2UR UR4, R4 ;  /* 0x00000000040472ca */ /* 0x004fe400000e0000 */
[----:B------:R-:W-:-:S07]  /*1ff10*/  R2UR UR5, R5 ;  /* 0x00000000050572ca */ /* 0x000fce00000e0000 */
[----:B------:R-:W-:-:S06]  /*1ff20*/  VOTEU.ANY UP0, P1 ;  /* 0x00000000003f7886 */ /* 0x000fcc0000800100 */
        /* <DEDUP_REMOVED lines=139> */
[----:B----4-:R-:W-:-:S02]  /*207e0*/  VIADD R10, R10, 0xc04 ;  /* 0x00000c040a0a7836 */ /* 0x010fc40000000000 */
        /* <DEDUP_REMOVED lines=40> */
[----:B------:R-:W2:Y:S04]  /*20a70*/  @!P0 LD.E.64 R4, desc[UR44][R20.64+0x30] ;  /* 0x0000302c14048980 */ /* 0x000ea8000c101b00 */
[----:B------:R-:W3:Y:S01]  /*20a80*/  @!P0 LD.E R3, desc[UR44][R14.64] ;  /* 0x0000002c0e038980 */ /* 0x000ee2000c101900 */
[----:B--2---:R-:W-:-:S05]  /*20a90*/  @!P0 MOV R4, R4 ;  /* 0x0000000400048202 */ /* 0x004fca0000000f00 */
[----:B---3--:R-:W-:-:S05]  /*20aa0*/  @!P0 IMAD R3, R3, 0x8, R4 ;  /* 0x0000000803038824 */ /* 0x008fca00078e0204 */
[----:B------:R-:W-:-:S04]  /*20ab0*/  @!P0 PRMT R3, RZ, 0x654, R3 ;  /* 0x00000654ff038816 */ /* 0x000fc80000000003 */
[----:B------:R2:W-:Y:S01]  /*20ac0*/  @!P0 SYNCS.ARRIVE.TRANS64.RED.A1T0 RZ, [R3+URZ], RZ ;  /* 0x000000ff03ff89a7 */ /* 0x0005e2000810043f */
[----:B------:R-:W3:Y:S04]  /*20ad0*/  LDL R73, [R1+0x70] ;  /* 0x0000700001497983 */ /* 0x000ee80000100800 */
[----:B------:R-:W4:Y:S04]  /*20ae0*/  LDL.64 R74, [R1+0x160] ;  /* 0x00016000014a7983 */ /* 0x000f280000100a00 */
[----:B--2---:R-:W2:Y:S04]  /*20af0*/  LDL R3, [R1+0x13c] ;  /* 0x00013c0001037983 */ /* 0x004ea80000100800 */
[----:B------:R-:W4:Y:S04]  /*20b00*/  LDL R76, [R1+0x168] ;  /* 0x00016800014c7983 */ /* 0x000f280000100800 */
[----:B------:R-:W4:Y:S04]  /*20b10*/  LDL.128 R4, [R1+0x150] ;  /* 0x0001500001047983 */ /* 0x000f280000100c00 */
[----:B------:R-:W4:Y:S01]  /*20b20*/  LDL.128 R8, [R1+0x140] ;  /* 0x0001400001087983 */ /* 0x000f220000100c00 */
[----:B------:R-:W-:Y:S01]  /*20b30*/  BSSY B0, `(.L_x_2123) ;  /* 0x0000040000007945 */ /* 0x000fe20003800000 */
[----:B--2---:R-:W-:-:S04]  /*20b40*/  SHF.R.S32.HI R12, RZ, 0x1f, R3 ;  /* 0x0000001fff0c7819 */ /* 0x004fc80000011403 */
[----:B------:R-:W-:-:S04]  /*20b50*/  LEA.HI R13, R12, R3, RZ, 0x7 ;  /* 0x000000030c0d7211 */ /* 0x000fc800078f38ff */
[----:B------:R-:W-:-:S05]  /*20b60*/  LOP3.LUT R16, R13, 0xffffff80, RZ, 0xc0, !PT ;  /* 0xffffff800d107812 */ /* 0x000fca00078ec0ff */
[----:B------:R-:W-:-:S05]  /*20b70*/  IMAD.IADD R16, R3, 0x1, -R16 ;  /* 0x0000000103107824 */ /* 0x000fca00078e0a10 */
[----:B------:R-:W-:Y:S02]  /*20b80*/  SHF.R.S32.HI R17, RZ, 0x1f, R16 ;  /* 0x0000001fff117819 */ /* 0x000fe40000011410 */
[----:B------:R-:W-:Y:S02]  /*20b90*/  LEA.HI R12, R12, R3, RZ, 0x2 ;  /* 0x000000030c0c7211 */ /* 0x000fe400078f10ff */
[----:B------:R-:W-:Y:S02]  /*20ba0*/  LEA.HI R20, R17, R16, RZ, 0x2 ;  /* 0x0000001011147211 */ /* 0x000fe400078f10ff */
[----:B------:R-:W-:Y:S02]  /*20bb0*/  LOP3.LUT R80, R12, 0xfffffffc, RZ, 0xc0, !PT ;  /* 0xfffffffc0c507812 */ /* 0x000fe400078ec0ff */
[--C-:B------:R-:W-:Y:S02]  /*20bc0*/  SHF.R.S32.HI R21, RZ, 0x2, R20.reuse ;  /* 0x00000002ff157819 */ /* 0x100fe40000011414 */
[----:B------:R-:W-:-:S02]  /*20bd0*/  SHF.R.S32.HI R72, RZ, 0x1f, R20 ;  /* 0x0000001fff487819 */ /* 0x000fc40000011414 */
[----:B------:R-:W-:Y:S02]  /*20be0*/  SHF.R.S32.HI R78, RZ, 0x7, R13 ;  /* 0x00000007ff4e7819 */ /* 0x000fe4000001140d */
[----:B------:R-:W-:Y:S02]  /*20bf0*/  LEA.HI R72, R72, R21, RZ, 0x3 ;  /* 0x0000001548487211 */ /* 0x000fe400078f18ff */
        /* <DEDUP_REMOVED lines=8> */
[----:B---3--:R-:W-:Y:S01]  /*20c80*/  IMAD R73, R73, 0x8, R12 ;  /* 0x0000000849497824 */ /* 0x008fe200078e020c */
[----:B----4-:R-:W-:Y:S01]  /*20c90*/  ISETP.NE.AND P1, PT, R74, 0x1, PT ;  /* 0x000000014a00780c */ /* 0x010fe20003f25270 */
[----:B------:R-:W-:Y:S01]  /*20ca0*/  IMAD.IADD R13, R78, 0x1, -R13 ;  /* 0x000000014e0d7824 */ /* 0x000fe200078e0a0d */
[----:B------:R-:W-:Y:S01]  /*20cb0*/  LOP3.LUT R3, R3, 0x1ffffffe, RZ, 0xc0, !PT ;  /* 0x1ffffffe03037812 */ /* 0x000fe200078ec0ff */
[----:B------:R-:W-:-:S04]  /*20cc0*/  IMAD.U32 R72, R73, 0x10, R72 ;  /* 0x0000001049487824 */ /* 0x000fc800078e0048 */
[----:B------:R-:W-:Y:S02]  /*20cd0*/  IMAD.IADD R3, R80, 0x1, -R3 ;  /* 0x0000000150037824 */ /* 0x000fe400078e0a03 */
[----:B------:R-:W-:-:S04]  /*20ce0*/  IMAD R72, R13, 0x40, R72 ;  /* 0x000000400d487824 */ /* 0x000fc800078e0248 */
[----:B------:R-:W-:-:S04]  /*20cf0*/  IMAD R72, R3, 0x8, R72 ;  /* 0x0000000803487824 */ /* 0x000fc800078e0248 */
[----:B------:R-:W-:-:S05]  /*20d00*/  @P1 IMAD.HI.U32 R75, R72, R75, RZ ;  /* 0x0000004b484b1227 */ /* 0x000fca00078e00ff */
[----:B------:R-:W-:Y:S01]  /*20d10*/  @P1 SHF.R.U32.HI R72, RZ, R76, R75 ;  /* 0x0000004cff481219 */ /* 0x000fe2000001164b */
[----:B------:R-:W-:Y:S01]  /*20d20*/  IMAD.MOV.U32 R13, RZ, RZ, -0x60 ;  /* 0xffffffa0ff0d7424 */ /* 0x000fe200078e00ff */
[----:B------:R-:W-:-:S03]  /*20d30*/  LOP3.LUT R3, R20, 0x7ffffffc, RZ, 0xc0, !PT ;  /* 0x7ffffffc14037812 */ /* 0x000fc600078ec0ff */
[----:B------:R-:W2:Y:S01]  /*20d40*/  SHFL.IDX PT, R21, R72, RZ, 0x1c1f ;  /* 0x001c1fff48157589 */ /* 0x000ea200000e0000 */
[----:B------:R-:W-:Y:S02]  /*20d50*/  IMAD R12, R0, R13, 0x1 ;  /* 0x00000001000c7424 */ /* 0x000fe400078e020d */
[----:B------:R-:W-:Y:S01]  /*20d60*/  IMAD.IADD R3, R16, 0x1, -R3 ;  /* 0x0000000110037824 */ /* 0x000fe200078e0a03 */
[----:B------:R-:W-:-:S03]  /*20d70*/  ISETP.GE.AND P2, PT, R5, 0x1, PT ;  /* 0x000000010500780c */ /* 0x000fc60003f46270 */
[----:B------:R-:W-:Y:S01]  /*20d80*/  IMAD R3, R3, -0x2, R12 ;  /* 0xfffffffe03037824 */ /* 0x000fe200078e020c */
[----:B------:R-:W-:-:S04]  /*20d90*/  LOP3.LUT R13, RZ, R10, RZ, 0x33, !PT ;  /* 0x0000000aff0d7212 */ /* 0x000fc800078e33ff */
[----:B------:R-:W-:Y:S01]  /*20da0*/  IADD3 R12, -R8, R3, R9 ;  /* 0x00000003080c7210 */ /* 0x000fe20007ffe109 */
[----:B------:R-:W-:-:S04]  /*20db0*/  IMAD R17, R0, -0x60, R4 ;  /* 0xffffffa000117824 */ /* 0x000fc800078e0204 */
[C---:B------:R-:W-:Y:S02]  /*20dc0*/  IMAD.IADD R16, R12.reuse, 0x1, R11 ;  /* 0x000000010c107824 */ /* 0x040fe400078e020b */
[----:B------:R-:W-:Y:S02]  /*20dd0*/  IMAD.IADD R13, R12, 0x1, R13 ;  /* 0x000000010c0d7824 */ /* 0x000fe400078e020d */
[----:B------:R-:W-:Y:S02]  /*20de0*/  VIADD R20, R3, 0xffffffff ;  /* 0xffffffff03147836 */ /* 0x000fe40000000000 */
[--C-:B--2---:R-:W-:Y:S02]  /*20df0*/  IMAD.IADD R4, R16, 0x1, R21.reuse ;  /* 0x0000000110047824 */ /* 0x104fe400078e0215 */
[----:B------:R-:W-:Y:S01]  /*20e00*/  IMAD.IADD R3, R13, 0x1, R21 ;  /* 0x000000010d037824 */ /* 0x000fe200078e0215 */
[----:B-1----:R-:W-:Y:S06]  /*20e10*/  @!P2 BRA `(.L_x_2124) ;  /* 0x000000000044a947 */ /* 0x002fec0003800000 */
        /* <DEDUP_REMOVED lines=10> */
.L_x_2126:
[----:B------:R-:W-:-:S13]  /*20ec0*/  ISETP.NE.AND P1, PT, R5, 0x1, PT ;  /* 0x000000010500780c */ /* 0x000fda0003f25270 */
[----:B------:R-:W-:-:S05]  /*20ed0*/  @P1 IMAD.HI.U32 R12, R10, R6, RZ ;  /* 0x000000060a0c1227 */ /* 0x000fca00078e00ff */
[----:B------:R-:W-:-:S07]  /*20ee0*/  @P1 SHF.R.U32.HI R10, RZ, R7, R12 ;  /* 0x00000007ff0a1219 */ /* 0x000fce000001160c */
.L_x_2127:
[----:B------:R-:W-:Y:S05]  /*20ef0*/  BSYNC B1 ;  /* 0x0000000000017941 */ /* 0x000fea0003800000 */
.L_x_2125:
[----:B------:R-:W-:-:S05]  /*20f00*/  IMAD R10, R10, R5, R20 ;  /* 0x000000050a0a7224 */ /* 0x000fca00078e0214 */
[----:B------:R-:W-:Y:S02]  /*20f10*/  VIMNMX R3, R3, R10, !PT ;  /* 0x0000000a03037248 */ /* 0x000fe40007fe0100 */
[----:B------:R-:W-:-:S07]  /*20f20*/  VIADDMNMX R4, R10, R5, R4, PT ;  /* 0x000000050a047246 */ /* 0x000fce0003800104 */
.L_x_2124:
[----:B------:R-:W-:Y:S05]  /*20f30*/  BSYNC B0 ;  /* 0x0000000000007941 */ /* 0x000fea0003800000 */
.L_x_2123:
[C---:B------:R-:W-:Y:S01]  /*20f40*/  ISETP.GE.AND P1, PT, R17.reuse, 0x2, PT ;  /* 0x000000021100780c */ /* 0x040fe20003f26270 */
[----:B------:R-:W1:Y:S01]  /*20f50*/  SHFL.IDX PT, R72, R72, 0x1, 0x1c1f ;  /* 0x003c1f0048487f89 */ /* 0x000e6200000e0000 */
[----:B------:R-:W-:Y:S01]  /*20f60*/  ISETP.GE.AND P5, PT, R17, 0xa, PT ;  /* 0x0000000a1100780c */ /* 0x000fe20003fa6270 */
        /* <DEDUP_REMOVED lines=12> */
[--C-:B-1----:R-:W-:Y:S01]  /*21030*/  IMAD.IADD R10, R16, 0x1, R72.reuse ;  /* 0x00000001100a7824 */ /* 0x102fe200078e0248 */
[----:B------:R-:W-:Y:S01]  /*21040*/  ISETP.GT.AND P3, PT, R3, 0x10, !P5 ;  /* 0x000000100300780c */ /* 0x000fe20006f64270 */
[----:B------:R-:W-:Y:S01]  /*21050*/  IMAD.IADD R11, R13, 0x1, R72 ;  /* 0x000000010d0b7824 */ /* 0x000fe200078e0248 */
        /* <DEDUP_REMOVED lines=16> */
[C---:B------:R-:W-:Y:S02]  /*21160*/  ISETP.LT.OR P3, PT, R4.reuse, 0x1a, P3 ;  /* 0x0000001a0400780c */ /* 0x040fe40001f61670 */
        /* <DEDUP_REMOVED lines=81> */
[----:B------:R-:W-:-:S04]  /*21680*/  ISETP.GT.AND P6, PT, R3, 0x59, !P6 ;  /* 0x000000590300780c */ /* 0x000fc800077c4270 */
[----:B------:R-:W-:-:S04]  /*21690*/  ISETP.LT.OR P6, PT, R4, 0x5a, P6 ;  /* 0x0000005a0400780c */ /* 0x000fc800037c1670 */
        /* <DEDUP_REMOVED lines=13> */
.L_x_2131:
[----:B------:R-:W-:-:S13]  /*21770*/  ISETP.NE.AND P6, PT, R5, 0x1, PT ;  /* 0x000000010500780c */ /* 0x000fda0003fc5270 */
[----:B------:R-:W-:-:S05]  /*21780*/  @P6 IMAD.HI.U32 R6, R8, R6, RZ ;  /* 0x0000000608066227 */ /* 0x000fca00078e00ff */
[----:B------:R-:W-:-:S07]  /*21790*/  @P6 SHF.R.U32.HI R8, RZ, R7, R6 ;  /* 0x00000007ff086219 */ /* 0x000fce0000011606 */
.L_x_2132:
[----:B------:R-:W-:Y:S05]  /*217a0*/  BSYNC B1 ;  /* 0x0000000000017941 */ /* 0x000fea0003800000 */
.L_x_2130:
[----:B------:R-:W-:-:S05]  /*217b0*/  IMAD R8, R8, R5, R20 ;  /* 0x0000000508087224 */ /* 0x000fca00078e0214 */
[----:B------:R-:W-:Y:S02]  /*217c0*/  VIADDMNMX R10, R8, R5, R10, PT ;  /* 0x00000005080a7246 */ /* 0x000fe4000380010a */
[----:B------:R-:W-:-:S07]  /*217d0*/  VIMNMX R11, R11, R8, !PT ;  /* 0x000000080b0b7248 */ /* 0x000fce0007fe0100 */
.L_x_2129:
[----:B------:R-:W-:Y:S05]  /*217e0*/  BSYNC B0 ;  /* 0x0000000000007941 */ /* 0x000fea0003800000 */
.L_x_2128:
[C---:B------:R-:W-:Y:S01]  /*217f0*/  ISETP.GT.AND P1, PT, R11.reuse, 0x1, !P1 ;  /* 0x000000010b00780c */ /* 0x040fe20004f24270 */
[----:B------:R-:W2:Y:S03]  /*21800*/  LDL R22, [R1+0x240] ;  /* 0x0002400001167983 */ /* 0x000ea60000100800 */
[----:B------:R-:W-:Y:S01]  /*21810*/  ISETP.LT.OR P1, PT, R10, 0x2, P1 ;  /* 0x000000020a00780c */ /* 0x000fe20000f21670 */
[----:B------:R-:W3:Y:S01]  /*21820*/  LDL R61, [R1+0x860] ;  /* 0x00086000013d7983 */ /* 0x000ee20000100800 */
[----:B------:R-:W-:Y:S02]  /*21830*/  ISETP.GT.AND P2, PT, R11, 0x8, !P2 ;  /* 0x000000080b00780c */ /* 0x000fe40005744270 */
[----:B------:R-:W-:Y:S02]  /*21840*/  FSEL R27, R27, -INF , !P1 ;  /* 0xff8000001b1b7808 */ /* 0x000fe40004800000 */
[----:B------:R-:W-:-:S02]  /*21850*/  ISETP.NE.AND P1, PT, R21, RZ, PT ;  /* 0x000000ff1500720c */ /* 0x000fc40003f25270 */
[----:B------:R-:W-:Y:S02]  /*21860*/  ISETP.LT.OR P2, PT, R10, 0x9, P2 ;  /* 0x000000090a00780c */ /* 0x000fe40001741670 */
[----:B------:R-:W-:Y:S02]  /*21870*/  ISETP.GT.AND P1, PT, R11, 0x9, !P1 ;  /* 0x000000090b00780c */ /* 0x000fe40004f24270 */
[----:B------:R-:W-:Y:S02]  /*21880*/  FSEL R30, R30, -INF , !P2 ;  /* 0xff8000001e1e7808 */ /* 0x000fe40005000000 */
[----:B------:R-:W-:Y:S02]  /*21890*/  ISETP.LT.OR P1, PT, R10, 0xa, P1 ;  /* 0x0000000a0a00780c */ /* 0x000fe40000f21670 */
[----:B------:R-:W-:Y:S02]  /*218a0*/  ISETP.NE.AND P2, PT, R33, RZ, PT ;  /* 0x000000ff2100720c */ /* 0x000fe40003f45270 */
[----:B------:R-:W-:-:S02]  /*218b0*/  FSEL R31, R31, -INF , !P1 ;  /* 0xff8000001f1f7808 */ /* 0x000fc40004800000 */
[----:B------:R-:W-:Y:S02]  /*218c0*/  ISETP.NE.AND P1, PT, R25, RZ, PT ;  /* 0x000000ff1900720c */ /* 0x000fe40003f25270 */
[----:B------:R-:W4:Y:S01]  /*218d0*/  LDL.64 R24, [R1+0x220] ;  /* 0x0002200001187983 */ /* 0x000f220000100a00 */
[----:B------:R-:W-:Y:S02]  /*218e0*/  ISETP.NE.AND P6, PT, R73, RZ, PT ;  /* 0x000000ff4900720c */ /* 0x000fe40003fc5270 */
[----:B------:R-:W-:-:S04]  /*218f0*/  ISETP.GT.AND P1, PT, R11, 0x10, !P1 ;  /* 0x000000100b00780c */ /* 0x000fc80004f24270 */
[----:B------:R-:W-:-:S04]  /*21900*/  ISETP.LT.OR P1, PT, R10, 0x11, P1 ;  /* 0x000000110a00780c */ /* 0x000fc80000f21670 */
[----:B------:R-:W-:Y:S02]  /*21910*/  FSEL R34, R34, -INF , !P1 ;  /* 0xff80000022227808 */ /* 0x000fe40004800000 */
[----:B------:R-:W-:-:S04]  /*21920*/  ISETP.NE.AND P1, PT, R29, RZ, PT ;  /* 0x000000ff1d00720c */ /* 0x000fc80003f25270 */
[----:B------:R-:W-:-:S04]  /*21930*/  ISETP.GT.AND P1, PT, R11, 0x11, !P1 ;  /* 0x000000110b00780c */ /* 0x000fc80004f24270 */
[----:B------:R-:W-:-:S04]  /*21940*/  ISETP.LT.OR P1, PT, R10, 0x12, P1 ;  /* 0x000000120a00780c */ /* 0x000fc80000f21670 */
[----:B------:R-:W-:Y:S02]  /*21950*/  FSEL R35, R35, -INF , !P1 ;  /* 0xff80000023237808 */ /* 0x000fe40004800000 */
[----:B------:R-:W-:Y:S02]  /*21960*/  ISETP.GT.AND P1, PT, R11, 0x18, !P2 ;  /* 0x000000180b00780c */ /* 0x000fe40005724270 */
[----:B------:R-:W-:Y:S02]  /*21970*/  ISETP.NE.AND P2, PT, R83, RZ, PT ;  /* 0x000000ff5300720c */ /* 0x000fe40003f45270 */
[----:B------:R-:W-:-:S04]  /*21980*/  ISETP.LT.OR P1, PT, R10, 0x19, P1 ;  /* 0x000000190a00780c */ /* 0x000fc80000f21670 */
[----:B------:R-:W-:Y:S02]  /*21990*/  FSEL R38, R38, -INF , !P1 ;  /* 0xff80000026267808 */ /* 0x000fe40004800000 */
[----:B------:R-:W-:Y:S02]  /*219a0*/  ISETP.GT.AND P1, PT, R11, 0x19, !P6 ;  /* 0x000000190b00780c */ /* 0x000fe40007724270 */
[----:B------:R-:W-:Y:S02]  /*219b0*/  ISETP.NE.AND P6, PT, R12, RZ, PT ;  /* 0x000000ff0c00720c */ /* 0x000fe40003fc5270 */
[----:B------:R-:W-:-:S04]  /*219c0*/  ISETP.LT.OR P1, PT, R10, 0x1a, P1 ;  /* 0x0000001a0a00780c */ /* 0x000fc80000f21670 */
[----:B------:R-:W-:Y:S02]  /*219d0*/  FSEL R39, R39, -INF , !P1 ;  /* 0xff80000027277808 */ /* 0x000fe40004800000 */
[----:B------:R-:W-:-:S04]  /*219e0*/  ISETP.NE.AND P1, PT, R37, RZ, PT ;  /* 0x000000ff2500720c */ /* 0x000fc80003f25270 */
[----:B------:R-:W-:-:S04]  /*219f0*/  ISETP.GT.AND P1, PT, R11, 0x20, !P1 ;  /* 0x000000200b00780c */ /* 0x000fc80004f24270 */
        /* <DEDUP_REMOVED lines=38> */
[----:B------:R-:W-:Y:S02]  /*21c60*/  ISETP.GT.AND P1, PT, R11, RZ, !P6 ;  /* 0x000000ff0b00720c */ /* 0x000fe40007724270 */
[----:B----4-:R-:W-:Y:S02]  /*21c70*/  FMNMX.FTZ R3, R28, R24, !PT ;  /* 0x000000181c037209 */ /* 0x010fe40007810000 */
[----:B------:R-:W-:Y:S02]  /*21c80*/  ISETP.LT.OR P1, PT, R10, 0x1, P1 ;  /* 0x000000010a00780c */ /* 0x000fe40000f21670 */
[----:B------:R-:W-:Y:S02]  /*21c90*/  FMNMX.FTZ R3, R74, R3, !PT ;  /* 0x000000034a037209 */ /* 0x000fe40007810000 */
[----:B------:R-:W-:-:S02]  /*21ca0*/  FSEL R26, R26, -INF , !P1 ;  /* 0xff8000001a1a7808 */ /* 0x000fc40004800000 */
[----:B------:R-:W-:Y:S02]  /*21cb0*/  FMNMX.FTZ R3, R76, R3, !PT ;  /* 0x000000034c037209 */ /* 0x000fe40007810000 */
[----:B------:R-:W-:Y:S02]  /*21cc0*/  ISETP.NE.AND P1, PT, R57, RZ, PT ;  /* 0x000000ff3900720c */ /* 0x000fe40003f25270 */
[----:B------:R-:W-:Y:S02]  /*21cd0*/  FMNMX.FTZ R3, R78, R3, !PT ;  /* 0x000000034e037209 */ /* 0x000fe40007810000 */
[C---:B------:R-:W-:Y:S02]  /*21ce0*/  ISETP.GT.AND P2, PT, R11.reuse, 0x49, !P2 ;  /* 0x000000490b00780c */ /* 0x040fe40005744270 */
[----:B------:R-:W-:Y:S02]  /*21cf0*/  FMNMX.FTZ R3, R32, R3, !PT ;  /* 0x0000000320037209 */ /* 0x000fe40007810000 */
[----:B------:R-:W-:-:S02]  /*21d00*/  ISETP.GT.AND P3, PT, R11, 0x50, !P3 ;  /* 0x000000500b00780c */ /* 0x000fc40005f64270 */
[----:B------:R-:W-:Y:S02]  /*21d10*/  FMNMX.FTZ R3, R178, R3, !PT ;  /* 0x00000003b2037209 */ /* 0x000fe40007810000 */
[----:B------:R-:W-:Y:S02]  /*21d20*/  ISETP.GT.AND P4, PT, R11, 0x51, !P4 ;  /* 0x000000510b00780c */ /* 0x000fe40006784270 */
[----:B------:R-:W-:Y:S02]  /*21d30*/  FMNMX.FTZ R3, R36, R3, !PT ;  /* 0x0000000324037209 */ /* 0x000fe40007810000 */
[----:B------:R-:W-:Y:S02]  /*21d40*/  ISETP.NE.AND P6, PT, R17, RZ, PT ;  /* 0x000000ff1100720c */ /* 0x000fe40003fc5270 */
[----:B------:R-:W-:-:S04]  /*21d50*/  FMNMX.FTZ R3, R176, R3, !PT ;  /* 0x00000003b0037209 */ /* 0x000fc80007810000 */
        /* <DEDUP_REMOVED lines=26> */
[----:B------:R-:W-:-:S03]  /*21f00*/  FMNMX.FTZ R6, R46, R3, !PT ;  /* 0x000000032e067209 */ /* 0x000fc60007810000 */
[----:B------:R-:W1:Y:S01]  /*21f10*/  SHFL.BFLY PT, R5, R4, 0x2, 0x1f ;  /* 0x0c401f0004057f89 */ /* 0x000e6200000e0000 */
[----:B------:R-:W-:-:S04]  /*21f20*/  FMNMX.FTZ R3, R47, R6, !PT ;  /* 0x000000062f037209 */ /* 0x000fc80007810000 */
[----:B------:R-:W-:-:S04]  /*21f30*/  FMNMX.FTZ R6, R50, R3, !PT ;  /* 0x0000000332067209 */ /* 0x000fc80007810000 */
[----:B------:R-:W-:-:S04]  /*21f40*/  FMNMX.FTZ R3, R51, R6, !PT ;  /* 0x0000000633037209 */ /* 0x000fc80007810000 */
[----:B------:R-:W-:Y:S02]  /*21f50*/  FMNMX.FTZ R6, R54, R3, !PT ;  /* 0x0000000336067209 */ /* 0x000fe40007810000 */
[----:B------:R-:W-:Y:S02]  /*21f60*/  ISETP.GT.AND P1, PT, R11, 0x48, !P1 ;  /* 0x000000480b00780c */ /* 0x000fe40004f24270 */
[----:B------:R-:W-:Y:S02]  /*21f70*/  FMNMX.FTZ R3, R55, R6, !PT ;  /* 0x0000000637037209 */ /* 0x000fe40007810000 */
[----:B------:R-:W-:Y:S02]  /*21f80*/  ISETP.LT.OR P1, PT, R10, 0x49, P1 ;  /* 0x000000490a00780c */ /* 0x000fe40000f21670 */
[----:B------:R-:W-:Y:S02]  /*21f90*/  FMNMX.FTZ R6, R58, R3, !PT ;  /* 0x000000033a067209 */ /* 0x000fe40007810000 */
[----:B-1----:R-:W-:-:S02]  /*21fa0*/  FMNMX.FTZ R8, R4, R5, !PT ;  /* 0x0000000504087209 */ /* 0x002fc40007810000 */
[----:B------:R-:W-:Y:S02]  /*21fb0*/  ISETP.LT.OR P2, PT, R10, 0x4a, P2 ;  /* 0x0000004a0a00780c */ /* 0x000fe40001741670 */
[----:B------:R-:W-:Y:S01]  /*21fc0*/  FSEL R62, R62, -INF , !P1 ;  /* 0xff8000003e3e7808 */ /* 0x000fe20004800000 */
[----:B------:R-:W1:Y:S01]  /*21fd0*/  SHFL.BFLY PT, R7, R8, 0x1, 0x1f ;  /* 0x0c201f0008077f89 */ /* 0x000e6200000e0000 */
[----:B------:R-:W-:Y:S02]  /*21fe0*/  FMNMX.FTZ R3, R59, R6, !PT ;  /* 0x000000063b037209 */ /* 0x000fe40007810000 */
[----:B------:R-:W-:Y:S02]  /*21ff0*/  ISETP.LT.OR P3, PT, R10, 0x51, P3 ;  /* 0x000000510a00780c */ /* 0x000fe40001f61670 */
[----:B------:R-:W-:Y:S02]  /*22000*/  FSEL R63, R63, -INF , !P2 ;  /* 0xff8000003f3f7808 */ /* 0x000fe40005000000 */
[----:B------:R-:W-:-:S02]  /*22010*/  FMNMX.FTZ R6, R62, R3, !PT ;  /* 0x000000033e067209 */ /* 0x000fc40007810000 */
[----:B------:R-:W-:Y:S02]  /*22020*/  ISETP.GT.AND P5, PT, R11, 0x58, !P5 ;  /* 0x000000580b00780c */ /* 0x000fe40006fa4270 */
[----:B------:R-:W-:Y:S02]  /*22030*/  ISETP.LT.OR P4, PT, R10, 0x52, P4 ;  /* 0x000000520a00780c */ /* 0x000fe40002781670 */
[----:B------:R-:W-:Y:S02]  /*22040*/  FSEL R66, R66, -INF , !P3 ;  /* 0xff80000042427808 */ /* 0x000fe40005800000 */
[----:B------:R-:W-:Y:S02]  /*22050*/  FMNMX.FTZ R3, R63, R6, !PT ;  /* 0x000000063f037209 */ /* 0x000fe40007810000 */
[----:B------:R-:W-:Y:S02]  /*22060*/  ISETP.GT.AND P1, PT, R11, 0x59, !P6 ;  /* 0x000000590b00780c */ /* 0x000fe40007724270 */
[----:B------:R-:W-:-:S02]  /*22070*/  ISETP.LT.OR P5, PT, R10, 0x59, P5 ;  /* 0x000000590a00780c */ /* 0x000fc40002fa1670 */
[----:B------:R-:W-:Y:S02]  /*22080*/  FSEL R67, R67, -INF , !P4 ;  /* 0xff80000043437808 */ /* 0x000fe40006000000 */
[----:B------:R-:W-:Y:S02]  /*22090*/  FMNMX.FTZ R6, R66, R3, !PT ;  /* 0x0000000342067209 */ /* 0x000fe40007810000 */
[----:B------:R-:W-:Y:S02]  /*220a0*/  ISETP.LT.OR P1, PT, R10, 0x5a, P1 ;  /* 0x0000005a0a00780c */ /* 0x000fe40000f21670 */
[----:B------:R-:W-:Y:S02]  /*220b0*/  FSEL R70, R70, -INF , !P5 ;  /* 0xff80000046467808 */ /* 0x000fe40006800000 */
[----:B------:R-:W-:Y:S02]  /*220c0*/  FMNMX.FTZ R3, R67, R6, !PT ;  /* 0x0000000643037209 */ /* 0x000fe40007810000 */
[----:B------:R-:W-:-:S02]  /*220d0*/  FSEL R71, R71, -INF , !P1 ;  /* 0xff80000047477808 */ /* 0x000fc40004800000 */
[----:B------:R-:W-:Y:S02]  /*220e0*/  FMNMX.FTZ R6, R70, R3, !PT ;  /* 0x0000000346067209 */ /* 0x000fe40007810000 */
[----:B-1----:R-:W-:Y:S02]  /*220f0*/  FMNMX.FTZ R8, R8, R7, !PT ;  /* 0x0000000708087209 */ /* 0x002fe40007810000 */
[----:B------:R-:W-:Y:S02]  /*22100*/  FMNMX.FTZ R5, R71, R6, !PT ;  /* 0x0000000647057209 */ /* 0x000fe40007810000 */
[----:B------:R-:W4:Y:S04]  /*22110*/  LDL.64 R6, [R1+0x230] ;  /* 0x0002300001067983 */ /* 0x000f280000100a00 */
[----:B------:R-:W-:Y:S04]  /*22120*/  STL.64 [R1+0x220], R4 ;  /* 0x0002200401007387 */ /* 0x000fe80000100a00 */
[----:B------:R1:W-:Y:S04]  /*22130*/  STL [R1+0x220], R8 ;  /* 0x0002200801007387 */ /* 0x0003e80000100800 */
[----:B------:R-:W2:Y:S04]  /*22140*/  LDL R12, [R1+0x220] ;  /* 0x00022000010c7983 */ /* 0x000ea80000100800 */
[----:B------:R-:W5:Y:S01]  /*22150*/  LDL R11, [R1+0x224] ;  /* 0x00022400010b7983 */ /* 0x000f620000100800 */
[----:B--2---:R-:W-:Y:S01]  /*22160*/  FMUL.FTZ R3, R22, R12 ;  /* 0x0000000c16037220 */ /* 0x004fe20000410000 */
[----:B------:R-:W-:-:S04]  /*22170*/  FSETP.NEU.FTZ.AND P1, PT, R12, -INF , PT ;  /* 0xff8000000c00780b */ /* 0x000fc80003f3d000 */
[----:B------:R-:W-:-:S05]  /*22180*/  FSEL R9, R3, RZ, P1 ;  /* 0x000000ff03097208 */ /* 0x000fca0000800000 */
[----:B-1----:R-:W-:-:S04]  /*22190*/  FFMA.FTZ R8, R78, R22, -R9 ;  /* 0x000000164e087223 */ /* 0x002fc80000010809 */
[----:B------:R5:W-:Y:S02]  /*221a0*/  MUFU.EX2 R154, R8 ;  /* 0x00000008009a7308 */ /* 0x000be40000000800 */
[----:B-----5:R-:W1:Y:S02]  /*221b0*/  SHFL.BFLY PT, R8, R11, 0x2, 0x1f ;  /* 0x0c401f000b087f89 */ /* 0x020e6400000e0000 */
[----:B-1----:R-:W-:-:S05]  /*221c0*/  FMNMX.FTZ R8, R8, R11, !PT ;  /* 0x0000000b08087209 */ /* 0x002fca0007810000 */
[----:B------:R-:W1:Y:S01]  /*221d0*/  SHFL.BFLY PT, R11, R8, 0x1, 0x1f ;  /* 0x0c201f00080b7f89 */ /* 0x000e6200000e0000 */
[-CC-:B------:R-:W-:Y:S01]  /*221e0*/  FFMA.FTZ R10, R74, R22.reuse, -R9.reuse ;  /* 0x000000164a0a7223 */ /* 0x180fe20000010809 */
[----:B------:R-:W-:Y:S01]  /*221f0*/  FSEL R13, R12, RZ, P1 ;  /* 0x000000ff0c0d7208 */ /* 0x000fe20000800000 */
[-CC-:B------:R-:W-:Y:S01]  /*22200*/  FFMA.FTZ R3, R28, R22.reuse, -R9.reuse ;  /* 0x000000161c037223 */ /* 0x180fe20000010809 */
        /* <DEDUP_REMOVED lines=15> */
[----:B-1----:R-:W-:Y:S01]  /*22300*/  FMNMX.FTZ R8, R8, R11, !PT ;  /* 0x0000000b08087209 */ /* 0x002fe20007810000 */
[-CC-:B------:R-:W-:Y:S01]  /*22310*/  FFMA.FTZ R157, R60, R22.reuse, -R9.reuse ;  /* 0x000000163c9d7223 */ /* 0x180fe20000010809 */
[----:B------:R-:W-:-:S02]  /*22320*/  FFMA.FTZ R158, R158, R22, -R9 ;  /* 0x000000169e9e7223 */ /* 0x000fc40000010809 */
[----:B------:R-:W-:Y:S01]  /*22330*/  FSETP.NEU.FTZ.AND P1, PT, R8, -INF , PT ;  /* 0xff8000000800780b */ /* 0x000fe20003f3d000 */
[-CC-:B------:R-:W-:Y:S01]  /*22340*/  FFMA.FTZ R16, R64, R22.reuse, -R9.reuse ;  /* 0x0000001640107223 */ /* 0x180fe20000010809 */
[-CC-:B------:R-:W-:Y:S01]  /*22350*/  FFMA.FTZ R17, R86, R22.reuse, -R9.reuse ;  /* 0x0000001656117223 */ /* 0x180fe20000010809 */
[-CC-:B------:R-:W-:Y:S01]  /*22360*/  FFMA.FTZ R20, R68, R22.reuse, -R9.reuse ;  /* 0x0000001644147223 */ /* 0x180fe20000010809 */
[-C--:B------:R-:W-:Y:S01]  /*22370*/  FFMA.FTZ R21, R88, R22.reuse, -R9 ;  /* 0x0000001658157223 */ /* 0x080fe20000010809 */
[----:B------:R1:W-:Y:S01]  /*22380*/  MUFU.EX2 R4, R10 ;  /* 0x0000000a00047308 */ /* 0x0003e20000000800 */
[----:B------:R-:W-:Y:S01]  /*22390*/  FMUL.FTZ R9, R8, R22 ;  /* 0x0000001608097220 */ /* 0x000fe20000410000 */
[----:B------:R-:W-:Y:S01]  /*223a0*/  FADD.FTZ R13, R24, -R13 ;  /* 0x8000000d180d7221 */ /* 0x000fe20000010000 */
[----:B-1----:R-:W-:-:S03]  /*223b0*/  FSEL R10, R8, RZ, P1 ;  /* 0x000000ff080a7208 */ /* 0x002fc60000800000 */
[----:B------:R-:W-:Y:S02]  /*223c0*/  FSEL R9, R9, RZ, P1 ;  /* 0x000000ff09097208 */ /* 0x000fe40000800000 */
[----:B------:R-:W-:Y:S01]  /*223d0*/  FADD.FTZ R25, R25, -R10 ;  /* 0x8000000a19197221 */ /* 0x000fe20000010000 */
[-C--:B------:R-:W-:Y:S02]  /*223e0*/  FMUL.FTZ R13, R13, R22.reuse ;  /* 0x000000160d0d7220 */ /* 0x080fe40000410000 */
[-CC-:B------:R-:W-:Y:S01]  /*223f0*/  FFMA.FTZ R194, R26, R22.reuse, -R9.reuse ;  /* 0x000000161ac27223 */ /* 0x180fe20000010809 */
[----:B------:R-:W-:Y:S01]  /*22400*/  FMUL.FTZ R24, R22, R25 ;  /* 0x0000001916187220 */ /* 0x000fe20000410000 */
[-CC-:B------:R-:W-:Y:S01]  /*22410*/  FFMA.FTZ R153, R27, R22.reuse, -R9.reuse ;  /* 0x000000161b997223 */ /* 0x180fe20000010809 */
[----:B------:R-:W-:Y:S01]  /*22420*/  MUFU.EX2 R3, R3 ;  /* 0x0000000300037308 */ /* 0x000fe20000000800 */
[----:B------:R-:W-:-:S07]  /*22430*/  FFMA.FTZ R155, R30, R22, -R9 ;  /* 0x000000161e9b7223 */ /* 0x000fce0000010809 */
[----:B------:R-:W4:Y:S01]  /*22440*/  MUFU.EX2 R13, R13 ;  /* 0x0000000d000d7308 */ /* 0x000f220000000800 */
[----:B------:R-:W-:-:S07]  /*22450*/  FFMA.FTZ R196, R31, R22, -R9 ;  /* 0x000000161fc47223 */ /* 0x000fce0000010809 */
[----:B------:R-:W-:Y:S08]  /*22460*/  MUFU.EX2 R194, R194 ;  /* 0x000000c200c27308 */ /* 0x000ff00000000800 */
[----:B------:R-:W1:Y:S01]  /*22470*/  MUFU.EX2 R24, R24 ;  /* 0x0000001800187308 */ /* 0x000e620000000800 */
[----:B------:R-:W-:-:S07]  /*22480*/  FFMA.FTZ R184, R34, R22, -R9 ;  /* 0x0000001622b87223 */ /* 0x000fce0000010809 */
[----:B------:R-:W2:Y:S01]  /*22490*/  MUFU.EX2 R153, R153 ;  /* 0x0000009900997308 */ /* 0x000ea20000000800 */
[----:B------:R-:W-:-:S07]  /*224a0*/  FFMA.FTZ R187, R35, R22, -R9 ;  /* 0x0000001623bb7223 */ /* 0x000fce0000010809 */
[----:B------:R-:W5:Y:S08]  /*224b0*/  MUFU.EX2 R5, R5 ;  /* 0x0000000500057308 */ /* 0x000f700000000800 */
[----:B------:R-:W0:Y:S01]  /*224c0*/  MUFU.EX2 R155, R155 ;  /* 0x0000009b009b7308 */ /* 0x000e220000000800 */
[----:B----4-:R-:W-:Y:S01]  /*224d0*/  FFMA.FTZ R11, R13, R6, R3 ;  /* 0x000000060d0b7223 */ /* 0x010fe20000010003 */
[----:B-1----:R-:W-:-:S06]  /*224e0*/  FFMA.FTZ R6, R7, R24, R194 ;  /* 0x0000001807067223 */ /* 0x002fcc00000100c2 */
[----:B------:R-:W1:Y:S01]  /*224f0*/  MUFU.EX2 R196, R196 ;  /* 0x000000c400c47308 */ /* 0x000e620000000800 */
[----:B------:R-:W-:Y:S01]  /*22500*/  FFMA.FTZ R188, R38, R22, -R9 ;  /* 0x0000001626bc7223 */ /* 0x000fe20000010809 */
[----:B------:R-:W-:-:S06]  /*22510*/  FADD.FTZ R10, R4, R11 ;  /* 0x0000000b040a7221 */ /* 0x000fcc0000010000 */
[----:B------:R-:W4:Y:S01]  /*22520*/  MUFU.EX2 R177, R177 ;  /* 0x000000b100b17308 */ /* 0x000f220000000800 */
[----:B--2---:R-:W-:Y:S01]  /*22530*/  FADD.FTZ R6, R153, R6 ;  /* 0x0000000699067221 */ /* 0x004fe20000010000 */
[----:B------:R-:W-:-:S06]  /*22540*/  FFMA.FTZ R191, R39, R22, -R9 ;  /* 0x0000001627bf7223 */ /* 0x000fcc0000010809 */
[----:B------:R-:W2:Y:S01]  /*22550*/  MUFU.EX2 R184, R184 ;  /* 0x000000b800b87308 */ /* 0x000ea20000000800 */
[----:B-----5:R-:W-:Y:S01]  /*22560*/  FADD.FTZ R7, R5, R10 ;  /* 0x0000000a05077221 */ /* 0x020fe20000010000 */
[----:B0-----:R-:W-:-:S06]  /*22570*/  FADD.FTZ R11, R155, R6 ;  /* 0x000000069b0b7221 */ /* 0x001fcc0000010000 */
[----:B------:R-:W0:Y:S01]  /*22580*/  MUFU.EX2 R178, R178 ;  /* 0x000000b200b27308 */ /* 0x000e220000000800 */
[----:B------:R-:W-:-:S07]  /*22590*/  FFMA.FTZ R180, R42, R22, -R9 ;  /* 0x000000162ab47223 */ /* 0x000fce0000010809 */
[----:B------:R-:W5:Y:S01]  /*225a0*/  MUFU.EX2 R187, R187 ;  /* 0x000000bb00bb7308 */ /* 0x000f620000000800 */
[----:B------:R-:W-:Y:S01]  /*225b0*/  FADD.FTZ R6, R154, R7 ;  /* 0x000000079a067221 */ /* 0x000fe20000010000 */
[----:B-1----:R-:W-:-:S06]  /*225c0*/  FADD.FTZ R11, R196, R11 ;  /* 0x0000000bc40b7221 */ /* 0x002fcc0000010000 */
[----:B------:R-:W1:Y:S01]  /*225d0*/  MUFU.EX2 R175, R175 ;  /* 0x000000af00af7308 */ /* 0x000e620000000800 */
[----:B------:R-:W-:-:S07]  /*225e0*/  FFMA.FTZ R183, R43, R22, -R9 ;  /* 0x000000162bb77223 */ /* 0x000fce0000010809 */
[----:B------:R-:W3:Y:S01]  /*225f0*/  MUFU.EX2 R188, R188 ;  /* 0x000000bc00bc7308 */ /* 0x000ee20000000800 */
[----:B----4-:R-:W-:Y:S01]  /*22600*/  FADD.FTZ R7, R177, R6 ;  /* 0x00000006b1077221 */ /* 0x010fe20000010000 */
[----:B--2---:R-:W-:-:S06]  /*22610*/  FADD.FTZ R6, R184, R11 ;  /* 0x0000000bb8067221 */ /* 0x004fcc0000010000 */
[----:B------:R-:W2:Y:S01]  /*22620*/  MUFU.EX2 R176, R176 ;  /* 0x000000b000b07308 */ /* 0x000ea20000000800 */
[----:B------:R-:W-:-:S07]  /*22630*/  FFMA.FTZ R185, R46, R22, -R9 ;  /* 0x000000162eb97223 */ /* 0x000fce0000010809 */
[----:B------:R-:W4:Y:S01]  /*22640*/  MUFU.EX2 R191, R191 ;  /* 0x000000bf00bf7308 */ /* 0x000f220000000800 */
[----:B0-----:R-:W-:Y:S01]  /*22650*/  FADD.FTZ R10, R178, R7 ;  /* 0x00000007b20a7221 */ /* 0x001fe20000010000 */
[----:B-----5:R-:W-:-:S06]  /*22660*/  FADD.FTZ R7, R187, R6 ;  /* 0x00000006bb077221 */ /* 0x020fcc0000010000 */
[----:B------:R-:W0:Y:S01]  /*22670*/  MUFU.EX2 R173, R173 ;  /* 0x000000ad00ad7308 */ /* 0x000e220000000800 */
[----:B------:R-:W-:-:S07]  /*22680*/  FFMA.FTZ R190, R47, R22, -R9 ;  /* 0x000000162fbe7223 */ /* 0x000fce0000010809 */
[----:B------:R-:W5:Y:S01]  /*22690*/  MUFU.EX2 R180, R180 ;  /* 0x000000b400b47308 */ /* 0x000f620000000800 */
[----:B-1----:R-:W-:Y:S01]  /*226a0*/  FADD.FTZ R11, R175, R10 ;  /* 0x0000000aaf0b7221 */ /* 0x002fe20000010000 */
[----:B---3--:R-:W-:-:S06]  /*226b0*/  FADD.FTZ R6, R188, R7 ;  /* 0x00000007bc067221 */ /* 0x008fcc0000010000 */
[----:B------:R-:W1:Y:S01]  /*226c0*/  MUFU.EX2 R174, R174 ;  /* 0x000000ae00ae7308 */ /* 0x000e620000000800 */
[----:B------:R-:W-:-:S07]  /*226d0*/  FFMA.FTZ R179, R50, R22, -R9 ;  /* 0x0000001632b37223 */ /* 0x000fce0000010809 */
[----:B------:R-:W3:Y:S01]  /*226e0*/  MUFU.EX2 R183, R183 ;  /* 0x000000b700b77308 */ /* 0x000ee20000000800 */
[----:B--2---:R-:W-:Y:S01]  /*226f0*/  FADD.FTZ R10, R176, R11 ;  /* 0x0000000bb00a7221 */ /* 0x004fe20000010000 */
[----:B----4-:R-:W-:-:S06]  /*22700*/  FADD.FTZ R7, R191, R6 ;  /* 0x00000006bf077221 */ /* 0x010fcc0000010000 */
        /* <DEDUP_REMOVED lines=55> */
[----:B------:R-:W1:Y:S08]  /*22a80*/  MUFU.EX2 R17, R17 ;  /* 0x0000001100117308 */ /* 0x000e700000000800 */
[----:B------:R-:W3:Y:S01]  /*22a90*/  MUFU.EX2 R162, R162 ;  /* 0x000000a200a27308 */ /* 0x000ee20000000800 */
[----:B--2---:R-:W-:Y:S01]  /*22aa0*/  FADD.FTZ R7, R158, R7 ;  /* 0x000000079e077221 */ /* 0x004fe20000010000 */
[----:B----4-:R-:W-:-:S06]  /*22ab0*/  FADD.FTZ R6, R168, R9 ;  /* 0x00000009a8067221 */ /* 0x010fcc0000010000 */
[----:B------:R-:W2:Y:S08]  /*22ac0*/  MUFU.EX2 R20, R20 ;  /* 0x0000001400147308 */ /* 0x000eb00000000800 */
[----:B------:R-:W4:Y:S01]  /*22ad0*/  MUFU.EX2 R160, R160 ;  /* 0x000000a000a07308 */ /* 0x000f220000000800 */
[----:B0-----:R-:W-:Y:S01]  /*22ae0*/  FADD.FTZ R10, R16, R7 ;  /* 0x00000007100a7221 */ /* 0x001fe20000010000 */
[----:B-----5:R-:W-:-:S06]  /*22af0*/  FADD.FTZ R7, R163, R6 ;  /* 0x00000006a3077221 */ /* 0x020fcc0000010000 */
[----:B------:R-:W0:Y:S08]  /*22b00*/  MUFU.EX2 R21, R21 ;  /* 0x0000001500157308 */ /* 0x000e300000000800 */
[----:B------:R-:W5:Y:S01]  /*22b10*/  MUFU.EX2 R159, R159 ;  /* 0x0000009f009f7308 */ /* 0x000f620000000800 */
[----:B-1----:R-:W-:Y:S01]  /*22b20*/  FADD.FTZ R9, R17, R10 ;  /* 0x0000000a11097221 */ /* 0x002fe20000010000 */
[----:B---3--:R-:W-:-:S03]  /*22b30*/  FADD.FTZ R7, R162, R7 ;  /* 0x00000007a2077221 */ /* 0x008fc60000010000 */
[----:B--2---:R-:W-:Y:S01]  /*22b40*/  FADD.FTZ R6, R20, R9 ;  /* 0x0000000914067221 */ /* 0x004fe20000010000 */
[----:B----4-:R-:W-:-:S03]  /*22b50*/  FADD.FTZ R10, R160, R7 ;  /* 0x00000007a00a7221 */ /* 0x010fc60000010000 */
[----:B0-----:R-:W-:Y:S01]  /*22b60*/  FADD.FTZ R6, R21, R6 ;  /* 0x0000000615067221 */ /* 0x001fe20000010000 */
[----:B------:R0:W-:Y:S01]  /*22b70*/  STL [R1+0x224], R8 ;  /* 0x0002240801007387 */ /* 0x0001e20000100800 */
[----:B-----5:R-:W-:-:S05]  /*22b80*/  FADD.FTZ R7, R159, R10 ;  /* 0x0000000a9f077221 */ /* 0x020fca0000010000 */
[----:B------:R1:W-:Y:S04]  /*22b90*/  STL.64 [R1+0x230], R6 ;  /* 0x0002300601007387 */ /* 0x0003e80000100a00 */
[----:B------:R-:W2:Y:S01]  /*22ba0*/  LD.E R9, desc[UR44][R18.64+0x250] ;  /* 0x0002502c12097980 */ /* 0x000ea2000c101900 */
[----:B------:R-:W-:Y:S01]  /*22bb0*/  LOP3.LUT R22, R61, 0x4, RZ, 0xfc, !PT ;  /* 0x000000043d167812 */ /* 0x000fe200078efcff */
[----:B--2---:R-:W-:-:S05]  /*22bc0*/  FMUL.FTZ R9, R13, R9 ;  /* 0x000000090d097220 */ /* 0x004fca0000410000 */
[----:B------:R2:W-:Y:S04]  /*22bd0*/  ST.E desc[UR44][R18.64+0x250], R9 ;  /* 0x0002500912007985 */ /* 0x0005e8000c10192c */
[----:B------:R-:W3:Y:S02]  /*22be0*/  LD.E R10, desc[UR44][R22.64] ;  /* 0x0000002c160a7980 */ /* 0x000ee4000c101900 */
[----:B---3--:R-:W-:-:S05]  /*22bf0*/  FMUL.FTZ R11, R13, R10 ;  /* 0x0000000a0d0b7220 */ /* 0x008fca0000410000 */
[----:B------:R3:W-:Y:S04]  /*22c00*/  ST.E desc[UR44][R22.64], R11 ;  /* 0x0000000b16007985 */ /* 0x0007e8000c10192c */
[----:B------:R-:W4:Y:S04]  /*22c10*/  LD.E R12, desc[UR44][R18.64+0x444] ;  /* 0x0004442c120c7980 */ /* 0x000f28000c101900 */
[----:B------:R-:W5:Y:S04]  /*22c20*/  LD.E R10, desc[UR44][R18.64+0x260] ;  /* 0x0002602c120a7980 */ /* 0x000f68000c101900 */
[----:B0-----:R-:W2:Y:S04]  /*22c30*/  LD.E R8, desc[UR44][R18.64+0x264] ;  /* 0x0002642c12087980 */ /* 0x001ea8000c101900 */
[----:B-1----:R-:W3:Y:S04]  /*22c40*/  LD.E R6, desc[UR44][R18.64+0x270] ;  /* 0x0002702c12067980 */ /* 0x002ee8000c101900 */
[----:B------:R-:W3:Y:S04]  /*22c50*/  LD.E R26, desc[UR44][R18.64+0x274] ;  /* 0x0002742c121a7980 */ /* 0x000ee8000c101900 */
        /* <DEDUP_REMOVED lines=56> */
[----:B------:R-:W3:Y:S01]  /*22fe0*/  LD.E R140, desc[UR44][R18.64+0x440] ;  /* 0x0004402c128c7980 */ /* 0x000ee2000c101900 */
[C---:B----4-:R-:W-:Y:S01]  /*22ff0*/  FMUL.FTZ R33, R13.reuse, R12 ;  /* 0x0000000c0d217220 */ /* 0x050fe20000410000 */
[C---:B-----5:R-:W-:Y:S01]  /*23000*/  FMUL.FTZ R7, R13.reuse, R10 ;  /* 0x0000000a0d077220 */ /* 0x060fe20000410000 */
[----:B--2---:R-:W-:-:S03]  /*23010*/  FMUL.FTZ R9, R13, R8 ;  /* 0x000000080d097220 */ /* 0x004fc60000410000 */
[----:B------:R-:W-:Y:S01]  /*23020*/  ST.E desc[UR44][R18.64+0x444], R33 ;  /* 0x0004442112007985 */ /* 0x000fe2000c10192c */
[----:B---3--:R-:W-:-:S03]  /*23030*/  FMUL.FTZ R11, R13, R6 ;  /* 0x000000060d0b7220 */ /* 0x008fc60000410000 */
[----:B------:R0:W-:Y:S01]  /*23040*/  ST.E desc[UR44][R18.64+0x260], R7 ;  /* 0x0002600712007985 */ /* 0x0001e2000c10192c */
[----:B------:R-:W-:-:S03]  /*23050*/  FMUL.FTZ R25, R13, R26 ;  /* 0x0000001a0d197220 */ /* 0x000fc60000410000 */
[----:B------:R1:W-:Y:S01]  /*23060*/  ST.E desc[UR44][R18.64+0x264], R9 ;  /* 0x0002640912007985 */ /* 0x0003e2000c10192c */
[C---:B------:R-:W-:Y:S01]  /*23070*/  FMUL.FTZ R27, R13.reuse, R28 ;  /* 0x0000001c0d1b7220 */ /* 0x040fe20000410000 */
[C---:B------:R-:W-:Y:S01]  /*23080*/  FMUL.FTZ R29, R13.reuse, R30 ;  /* 0x0000001e0d1d7220 */ /* 0x040fe20000410000 */
[C---:B------:R-:W-:Y:S01]  /*23090*/  FMUL.FTZ R31, R13.reuse, R32 ;  /* 0x000000200d1f7220 */ /* 0x040fe20000410000 */
[C---:B0-----:R-:W-:Y:S01]  /*230a0*/  FMUL.FTZ R7, R13.reuse, R34 ;  /* 0x000000220d077220 */ /* 0x041fe20000410000 */
[C---:B-1----:R-:W-:Y:S01]  /*230b0*/  FMUL.FTZ R9, R13.reuse, R36 ;  /* 0x000000240d097220 */ /* 0x042fe20000410000 */
[C---:B------:R-:W-:Y:S01]  /*230c0*/  FMUL.FTZ R33, R13.reuse, R38 ;  /* 0x000000260d217220 */ /* 0x040fe20000410000 */
[----:B------:R0:W-:Y:S01]  /*230d0*/  ST.E desc[UR44][R18.64+0x270], R11 ;  /* 0x0002700b12007985 */ /* 0x0001e2000c10192c */
[----:B------:R-:W-:-:S03]  /*230e0*/  FMUL.FTZ R35, R13, R40 ;  /* 0x000000280d237220 */ /* 0x000fc60000410000 */
[----:B------:R1:W-:Y:S01]  /*230f0*/  ST.E desc[UR44][R18.64+0x274], R25 ;  /* 0x0002741912007985 */ /* 0x0003e2000c10192c */
[----:B------:R-:W-:-:S03]  /*23100*/  FMUL.FTZ R37, R13, R42 ;  /* 0x0000002a0d257220 */ /* 0x000fc60000410000 */
[----:B------:R2:W-:Y:S04]  /*23110*/  ST.E desc[UR44][R18.64+0x280], R27 ;  /* 0x0002801b12007985 */ /* 0x0005e8000c10192c */
[----:B------:R3:W-:Y:S01]  /*23120*/  ST.E desc[UR44][R18.64+0x284], R29 ;  /* 0x0002841d12007985 */ /* 0x0007e2000c10192c */
[----:B0-----:R-:W-:-:S03]  /*23130*/  FMUL.FTZ R11, R13, R44 ;  /* 0x0000002c0d0b7220 */ /* 0x001fc60000410000 */
[----:B------:R0:W-:Y:S01]  /*23140*/  ST.E desc[UR44][R18.64+0x290], R31 ;  /* 0x0002901f12007985 */ /* 0x0001e2000c10192c */
[----:B-1----:R-:W-:-:S03]  /*23150*/  FMUL.FTZ R25, R13, R46 ;  /* 0x0000002e0d197220 */ /* 0x002fc60000410000 */
[----:B------:R1:W-:Y:S01]  /*23160*/  ST.E desc[UR44][R18.64+0x294], R7 ;  /* 0x0002940712007985 */ /* 0x0003e2000c10192c */
[----:B--2---:R-:W-:-:S03]  /*23170*/  FMUL.FTZ R27, R13, R48 ;  /* 0x000000300d1b7220 */ /* 0x004fc60000410000 */
[----:B------:R2:W-:Y:S01]  /*23180*/  ST.E desc[UR44][R18.64+0x2a0], R9 ;  /* 0x0002a00912007985 */ /* 0x0005e2000c10192c */
[----:B---3--:R-:W-:-:S03]  /*23190*/  FMUL.FTZ R29, R13, R50 ;  /* 0x000000320d1d7220 */ /* 0x008fc60000410000 */
[----:B------:R3:W-:Y:S01]  /*231a0*/  ST.E desc[UR44][R18.64+0x2a4], R33 ;  /* 0x0002a42112007985 */ /* 0x0007e2000c10192c */
[C---:B0-----:R-:W-:Y:S01]  /*231b0*/  FMUL.FTZ R31, R13.reuse, R52 ;  /* 0x000000340d1f7220 */ /* 0x041fe20000410000 */
[C---:B-1----:R-:W-:Y:S01]  /*231c0*/  FMUL.FTZ R7, R13.reuse, R54 ;  /* 0x000000360d077220 */ /* 0x042fe20000410000 */
[C---:B--2---:R-:W-:Y:S01]  /*231d0*/  FMUL.FTZ R9, R13.reuse, R56 ;  /* 0x000000380d097220 */ /* 0x044fe20000410000 */
[C---:B---3--:R-:W-:Y:S01]  /*231e0*/  FMUL.FTZ R33, R13.reuse, R58 ;  /* 0x0000003a0d217220 */ /* 0x048fe20000410000 */
[----:B------:R0:W-:Y:S04]  /*231f0*/  ST.E desc[UR44][R18.64+0x2b0], R35 ;  /* 0x0002b02312007985 */ /* 0x0001e8000c10192c */
[----:B------:R1:W-:Y:S04]  /*23200*/  ST.E desc[UR44][R18.64+0x2b4], R37 ;  /* 0x0002b42512007985 */ /* 0x0003e8000c10192c */
        /* <DEDUP_REMOVED lines=10> */
[----:B0-----:R-:W-:-:S03]  /*232b0*/  FMUL.FTZ R27, R13, R68 ;  /* 0x000000440d1b7220 */ /* 0x001fc60000410000 */
[----:B------:R0:W-:Y:S01]  /*232c0*/  ST.E desc[UR44][R18.64+0x2f0], R9 ;  /* 0x0002f00912007985 */ /* 0x0001e2000c10192c */
[----:B-1----:R-:W-:-:S03]  /*232d0*/  FMUL.FTZ R29, R13, R70 ;  /* 0x000000460d1d7220 */ /* 0x002fc60000410000 */
[----:B------:R1:W-:Y:S01]  /*232e0*/  ST.E desc[UR44][R18.64+0x2f4], R33 ;  /* 0x0002f42112007985 */ /* 0x0003e2000c10192c */
[C---:B--2---:R-:W-:Y:S01]  /*232f0*/  FMUL.FTZ R31, R13.reuse, R72 ;  /* 0x000000480d1f7220 */ /* 0x044fe20000410000 */
[C---:B---3--:R-:W-:Y:S01]  /*23300*/  FMUL.FTZ R7, R13.reuse, R74 ;  /* 0x0000004a0d077220 */ /* 0x048fe20000410000 */
[C---:B0-----:R-:W-:Y:S01]  /*23310*/  FMUL.FTZ R9, R13.reuse, R76 ;  /* 0x0000004c0d097220 */ /* 0x041fe20000410000 */
[C---:B-1----:R-:W-:Y:S01]  /*23320*/  FMUL.FTZ R33, R13.reuse, R78 ;  /* 0x0000004e0d217220 */ /* 0x042fe20000410000 */
        /* <DEDUP_REMOVED lines=60> */
[----:B------:R-:W-:Y:S01]  /*236f0*/  FMUL.FTZ R13, R13, R140 ;  /* 0x0000008c0d0d7220 */ /* 0x000fe20000410000 */
[----:B------:R-:W-:-:S04]  /*23700*/  LOP3.LUT R12, R61, 0x8, RZ, 0xfc, !PT ;  /* 0x000000083d0c7812 */ /* 0x000fc800078efcff */
[----:B------:R0:W-:Y:S04]  /*23710*/  ST.E desc[UR44][R18.64+0x440], R13 ;  /* 0x0004400d12007985 */ /* 0x0001e8000c10192c */
[----:B------:R-:W-:Y:S04]  /*23720*/  ST.E desc[UR44][R18.64+0x3f0], R35 ;  /* 0x0003f02312007985 */ /* 0x000fe8000c10192c */
[----:B------:R-:W-:Y:S01]  /*23730*/  ST.E desc[UR44][R18.64+0x3f4], R37 ;  /* 0x0003f42512007985 */ /* 0x000fe2000c10192c */
[----:B0-----:R-:W-:-:S03]  /*23740*/  IMAD.MOV.U32 R13, RZ, RZ, R23 ;  /* 0x000000ffff0d7224 */ /* 0x001fc600078e0017 */
[----:B------:R0:W-:Y:S04]  /*23750*/  ST.E desc[UR44][R18.64+0x400], R11 ;  /* 0x0004000b12007985 */ /* 0x0001e8000c10192c */
[----:B------:R1:W-:Y:S04]  /*23760*/  ST.E desc[UR44][R18.64+0x404], R25 ;  /* 0x0004041912007985 */ /* 0x0003e8000c10192c */
[----:B------:R2:W-:Y:S04]  /*23770*/  ST.E desc[UR44][R18.64+0x410], R27 ;  /* 0x0004101b12007985 */ /* 0x0005e8000c10192c */
[----:B------:R-:W-:Y:S04]  /*23780*/  ST.E desc[UR44][R18.64+0x414], R29 ;  /* 0x0004141d12007985 */ /* 0x000fe8000c10192c */
[----:B------:R-:W-:Y:S04]  /*23790*/  ST.E desc[UR44][R18.64+0x420], R31 ;  /* 0x0004201f12007985 */ /* 0x000fe8000c10192c */
[----:B------:R3:W-:Y:S04]  /*237a0*/  ST.E desc[UR44][R18.64+0x424], R7 ;  /* 0x0004240712007985 */ /* 0x0007e8000c10192c */
[----:B------:R4:W-:Y:S04]  /*237b0*/  ST.E desc[UR44][R18.64+0x430], R9 ;  /* 0x0004300912007985 */ /* 0x0009e8000c10192c */
[----:B------:R5:W-:Y:S04]  /*237c0*/  ST.E desc[UR44][R18.64+0x434], R33 ;  /* 0x0004342112007985 */ /* 0x000be8000c10192c */
[----:B0-----:R-:W1:Y:S01]  /*237d0*/  LD.E R11, desc[UR44][R12.64] ;  /* 0x0000002c0c0b7980 */ /* 0x001e62000c101900 */
[----:B------:R-:W-:Y:S01]  /*237e0*/  LOP3.LUT R10, R61, 0xc, RZ, 0xfc, !PT ;  /* 0x0000000c3d0a7812 */ /* 0x000fe200078efcff */
[----:B-1----:R-:W-:Y:S01]  /*237f0*/  FMUL.FTZ R25, R24, R11 ;  /* 0x0000000b18197220 */ /* 0x002fe20000410000 */
[----:B------:R-:W-:-:S04]  /*23800*/  IMAD.MOV.U32 R11, RZ, RZ, R23 ;  /* 0x000000ffff0b7224 */ /* 0x000fc800078e0017 */
[----:B------:R0:W-:Y:S04]  /*23810*/  ST.E desc[UR44][R12.64], R25 ;  /* 0x000000190c007985 */ /* 0x0001e8000c10192c */
[----:B--2---:R-:W2:Y:S02]  /*23820*/  LD.E R27, desc[UR44][R10.64] ;  /* 0x0000002c0a1b7980 */ /* 0x004ea4000c101900 */
[----:B--2---:R-:W-:-:S05]  /*23830*/  FMUL.FTZ R27, R24, R27 ;  /* 0x0000001b181b7220 */ /* 0x004fca0000410000 */
[----:B------:R1:W-:Y:S04]  /*23840*/  ST.E desc[UR44][R10.64], R27 ;  /* 0x0000001b0a007985 */ /* 0x0003e8000c10192c */
[----:B------:R-:W2:Y:S04]  /*23850*/  LD.E R143, desc[UR44][R18.64+0x44c] ;  /* 0x00044c2c128f7980 */ /* 0x000ea8000c101900 */
[----:B---3--:R-:W3:Y:S04]  /*23860*/  LD.E R7, desc[UR44][R18.64+0x268] ;  /* 0x0002682c12077980 */ /* 0x008ee8000c101900 */
[----:B----4-:R-:W4:Y:S04]  /*23870*/  LD.E R9, desc[UR44][R18.64+0x26c] ;  /* 0x00026c2c12097980 */ /* 0x010f28000c101900 */
[----:B------:R-:W4:Y:S04]  /*23880*/  LD.E R29, desc[UR44][R18.64+0x278] ;  /* 0x0002782c121d7980 */ /* 0x000f28000c101900 */
[----:B------:R-:W4:Y:S04]  /*23890*/  LD.E R31, desc[UR44][R18.64+0x27c] ;  /* 0x00027c2c121f7980 */ /* 0x000f28000c101900 */
[----:B-----5:R-:W5:Y:S04]  /*238a0*/  LD.E R33, desc[UR44][R18.64+0x288] ;  /* 0x0002882c12217980 */ /* 0x020f68000c101900 */
[----:B------:R-:W5:Y:S04]  /*238b0*/  LD.E R35, desc[UR44][R18.64+0x28c] ;  /* 0x00028c2c12237980 */ /* 0x000f68000c101900 */
[----:B0-----:R-:W5:Y:S04]  /*238c0*/  LD.E R25, desc[UR44][R18.64+0x298] ;  /* 0x0002982c12197980 */ /* 0x001f68000c101900 */
[----:B------:R-:W5:Y:S04]  /*238d0*/  LD.E R37, desc[UR44][R18.64+0x29c] ;  /* 0x00029c2c12257980 */ /* 0x000f68000c101900 */
[----:B------:R-:W5:Y:S04]  /*238e0*/  LD.E R39, desc[UR44][R18.64+0x2a8] ;  /* 0x0002a82c12277980 */ /* 0x000f68000c101900 */
[----:B-1----:R-:W5:Y:S04]  /*238f0*/  LD.E R27, desc[UR44][R18.64+0x2ac] ;  /* 0x0002ac2c121b7980 */ /* 0x002f68000c101900 */
[----:B------:R-:W5:Y:S04]  /*23900*/  LD.E R41, desc[UR44][R18.64+0x2b8] ;  /* 0x0002b82c12297980 */ /* 0x000f68000c101900 */
        /* <DEDUP_REMOVED lines=49> */
[----:B------:R-:W5:Y:S01]  /*23c20*/  LD.E R141, desc[UR44][R18.64+0x448] ;  /* 0x0004482c128d7980 */ /* 0x000f62000c101900 */
[C---:B--2---:R-:W-:Y:S01]  /*23c30*/  FMUL.FTZ R143, R24.reuse, R143 ;  /* 0x0000008f188f7220 */ /* 0x044fe20000410000 */
[C---:B---3--:R-:W-:Y:S01]  /*23c40*/  FMUL.FTZ R7, R24.reuse, R7 ;  /* 0x0000000718077220 */ /* 0x048fe20000410000 */
[C---:B----4-:R-:W-:Y:S01]  /*23c50*/  FMUL.FTZ R9, R24.reuse, R9 ;  /* 0x0000000918097220 */ /* 0x050fe20000410000 */
[C---:B------:R-:W-:Y:S01]  /*23c60*/  FMUL.FTZ R29, R24.reuse, R29 ;  /* 0x0000001d181d7220 */ /* 0x040fe20000410000 */
[C---:B------:R-:W-:Y:S01]  /*23c70*/  FMUL.FTZ R31, R24.reuse, R31 ;  /* 0x0000001f181f7220 */ /* 0x040fe20000410000 */
[C---:B-----5:R-:W-:Y:S01]  /*23c80*/  FMUL.FTZ R33, R24.reuse, R33 ;  /* 0x0000002118217220 */ /* 0x060fe20000410000 */
        /* <DEDUP_REMOVED lines=56> */
[----:B------:R-:W-:Y:S04]  /*24010*/  ST.E desc[UR44][R18.64+0x44c], R143 ;  /* 0x00044c8f12007985 */ /* 0x000fe8000c10192c */
[----:B------:R-:W-:Y:S04]  /*24020*/  ST.E desc[UR44][R18.64+0x268], R7 ;  /* 0x0002680712007985 */ /* 0x000fe8000c10192c */
[----:B------:R-:W-:Y:S04]  /*24030*/  ST.E desc[UR44][R18.64+0x26c], R9 ;  /* 0x00026c0912007985 */ /* 0x000fe8000c10192c */
[----:B------:R-:W-:Y:S04]  /*24040*/  ST.E desc[UR44][R18.64+0x278], R29 ;  /* 0x0002781d12007985 */ /* 0x000fe8000c10192c */
[----:B------:R-:W-:Y:S04]  /*24050*/  ST.E desc[UR44][R18.64+0x27c], R31 ;  /* 0x00027c1f12007985 */ /* 0x000fe8000c10192c */
[----:B------:R-:W-:Y:S04]  /*24060*/  ST.E desc[UR44][R18.64+0x288], R33 ;  /* 0x0002882112007985 */ /* 0x000fe8000c10192c */
[----:B------:R-:W-:Y:S04]  /*24070*/  ST.E desc[UR44][R18.64+0x28c], R35 ;  /* 0x00028c2312007985 */ /* 0x000fe8000c10192c */
[----:B------:R0:W-:Y:S04]  /*24080*/  ST.E desc[UR44][R18.64+0x298], R25 ;  /* 0x0002981912007985 */ /* 0x0001e8000c10192c */
[----:B------:R-:W-:Y:S04]  /*24090*/  ST.E desc[UR44][R18.64+0x29c], R37 ;  /* 0x00029c2512007985 */ /* 0x000fe8000c10192c */
[----:B------:R-:W-:Y:S04]  /*240a0*/  ST.E desc[UR44][R18.64+0x2a8], R39 ;  /* 0x0002a82712007985 */ /* 0x000fe8000c10192c */
[----:B------:R1:W-:Y:S04]  /*240b0*/  ST.E desc[UR44][R18.64+0x2ac], R27 ;  /* 0x0002ac1b12007985 */ /* 0x0003e8000c10192c */
[----:B------:R-:W-:Y:S04]  /*240c0*/  ST.E desc[UR44][R18.64+0x2b8], R41 ;  /* 0x0002b82912007985 */ /* 0x000fe8000c10192c */
        /* <DEDUP_REMOVED lines=49> */
[----:B------:R-:W-:Y:S01]  /*243e0*/  ST.E desc[UR44][R18.64+0x448], R141 ;  /* 0x0004488d12007985 */ /* 0x000fe2000c10192c */
[----:B------:R2:W-:Y:S06]  /*243f0*/  BAR.SYNC.DEFER_BLOCKING R237, 0x100 ;  /* 0x000400ed0000751d */ /* 0x0005ec0000010000 */
[----:B0-----:R-:W3:Y:S04]  /*24400*/  LD.E R25, desc[UR44][R18.64+0x250] ;  /* 0x0002502c12197980 */ /* 0x001ee8000c101900 */
[----:B------:R-:W4:Y:S04]  /*24410*/  LD.E R9, desc[UR44][R14.64] ;  /* 0x0000002c0e097980 */ /* 0x000f28000c101900 */
[----:B------:R-:W4:Y:S04]  /*24420*/  LD.E.64 R6, desc[UR44][R18.64+0xa8] ;  /* 0x0000a82c12067980 */ /* 0x000f28000c101b00 */
[----:B---3--:R0:W-:Y:S04]  /*24430*/  ST.E desc[UR44][R18.64+0x250], R25 ;  /* 0x0002501912007985 */ /* 0x0081e8000c10192c */
[----:B-1----:R-:W3:Y:S04]  /*24440*/  LD.E R27, desc[UR44][R22.64] ;  /* 0x0000002c161b7980 */ /* 0x002ee8000c101900 */
[----:B---3--:R1:W-:Y:S04]  /*24450*/  ST.E desc[UR44][R22.64], R27 ;  /* 0x0000001b16007985 */ /* 0x0083e8000c10192c */
[----:B------:R-:W3:Y:S04]  /*24460*/  LD.E R29, desc[UR44][R12.64] ;  /* 0x0000002c0c1d7980 */ /* 0x000ee8000c101900 */
[----:B---3--:R3:W-:Y:S04]  /*24470*/  ST.E desc[UR44][R12.64], R29 ;  /* 0x0000001d0c007985 */ /* 0x0087e8000c10192c */
[----:B------:R-:W5:Y:S04]  /*24480*/  LD.E R31, desc[UR44][R10.64] ;  /* 0x0000002c0a1f7980 */ /* 0x000f68000c101900 */
[----:B-----5:R5:W-:Y:S04]  /*24490*/  ST.E desc[UR44][R10.64], R31 ;  /* 0x0000001f0a007985 */ /* 0x020be8000c10192c */
[----:B------:R-:W2:Y:S04]  /*244a0*/  LD.E R33, desc[UR44][R18.64+0x260] ;  /* 0x0002602c12217980 */ /* 0x000ea8000c101900 */
[----:B------:R-:W4:Y:S04]  /*244b0*/  LD.E R35, desc[UR44][R18.64+0x264] ;  /* 0x0002642c12237980 */ /* 0x000f28000c101900 */
[----:B------:R-:W4:Y:S04]  /*244c0*/  LD.E R37, desc[UR44][R18.64+0x268] ;  /* 0x0002682c12257980 */ /* 0x000f28000c101900 */
[----:B0-----:R-:W4:Y:S04]  /*244d0*/  LD.E R25, desc[UR44][R18.64+0x26c] ;  /* 0x00026c2c12197980 */ /* 0x001f28000c101900 */
[----:B------:R-:W4:Y:S04]  /*244e0*/  LD.E R39, desc[UR44][R18.64+0x270] ;  /* 0x0002702c12277980 */ /* 0x000f28000c101900 */
[----:B------:R-:W4:Y:S04]  /*244f0*/  LD.E R41, desc[UR44][R18.64+0x274] ;  /* 0x0002742c12297980 */ /* 0x000f28000c101900 */
[----:B-1----:R-:W4:Y:S04]  /*24500*/  LD.E R27, desc[UR44][R18.64+0x278] ;  /* 0x0002782c121b7980 */ /* 0x002f28000c101900 */
[----:B------:R-:W4:Y:S04]  /*24510*/  LD.E R43, desc[UR44][R18.64+0x27c] ;  /* 0x00027c2c122b7980 */ /* 0x000f28000c101900 */
[----:B---3--:R-:W3:Y:S04]  /*24520*/  LD.E R29, desc[UR44][R18.64+0x280] ;  /* 0x0002802c121d7980 */ /* 0x008ee8000c101900 */
[----:B------:R-:W3:Y:S04]  /*24530*/  LD.E R45, desc[UR44][R18.64+0x284] ;  /* 0x0002842c122d7980 */ /* 0x000ee8000c101900 */
[----:B-----5:R-:W5:Y:S04]  /*24540*/  LD.E R31, desc[UR44][R18.64+0x288] ;  /* 0x0002882c121f7980 */ /* 0x020f68000c101900 */
        /* <DEDUP_REMOVED lines=113> */
[----:B--2---:R-:W-:Y:S04]  /*24c60*/  ST.E desc[UR44][R18.64+0x260], R33 ;  /* 0x0002602112007985 */ /* 0x004fe8000c10192c */
[----:B----4-:R-:W-:Y:S04]  /*24c70*/  ST.E desc[UR44][R18.64+0x264], R35 ;  /* 0x0002642312007985 */ /* 0x010fe8000c10192c */
[----:B------:R-:W-:Y:S04]  /*24c80*/  ST.E desc[UR44][R18.64+0x268], R37 ;  /* 0x0002682512007985 */ /* 0x000fe8000c10192c */
[----:B------:R-:W-:Y:S04]  /*24c90*/  ST.E desc[UR44][R18.64+0x26c], R25 ;  /* 0x00026c1912007985 */ /* 0x000fe8000c10192c */
[----:B------:R-:W-:Y:S04]  /*24ca0*/  ST.E desc[UR44][R18.64+0x270], R39 ;  /* 0x0002702712007985 */ /* 0x000fe8000c10192c */
[----:B------:R-:W-:Y:S04]  /*24cb0*/  ST.E desc[UR44][R18.64+0x274], R41 ;  /* 0x0002742912007985 */ /* 0x000fe8000c10192c */
[----:B------:R-:W-:Y:S04]  /*24cc0*/  ST.E desc[UR44][R18.64+0x278], R27 ;  /* 0x0002781b12007985 */ /* 0x000fe8000c10192c */
[----:B------:R-:W-:Y:S04]  /*24cd0*/  ST.E desc[UR44][R18.64+0x27c], R43 ;  /* 0x00027c2b12007985 */ /* 0x000fe8000c10192c */
[----:B---3--:R-:W-:Y:S04]  /*24ce0*/  ST.E desc[UR44][R18.64+0x280], R29 ;  /* 0x0002801d12007985 */ /* 0x008fe8000c10192c */
[----:B------:R-:W-:Y:S04]  /*24cf0*/  ST.E desc[UR44][R18.64+0x284], R45 ;  /* 0x0002842d12007985 */ /* 0x000fe8000c10192c */
[----:B-----5:R-:W-:Y:S04]  /*24d00*/  ST.E desc[UR44][R18.64+0x288], R31 ;  /* 0x0002881f12007985 */ /* 0x020fe8000c10192c */
        /* <DEDUP_REMOVED lines=75> */
[----:B------:R1:W-:Y:S04]  /*251c0*/  ST.E desc[UR44][R18.64+0x3b8], R24 ;  /* 0x0003b81812007985 */ /* 0x0003e8000c10192c */
[----:B------:R-:W-:Y:S04]  /*251d0*/  ST.E desc[UR44][R18.64+0x3bc], R26 ;  /* 0x0003bc1a12007985 */ /* 0x000fe8000c10192c */
[----:B------:R2:W-:Y:S04]  /*251e0*/  ST.E desc[UR44][R18.64+0x3c0], R28 ;  /* 0x0003c01c12007985 */ /* 0x0005e8000c10192c */
        /* <DEDUP_REMOVED lines=35> */
[----:B0-----:R-:W5:Y:S04]  /*25420*/  LDL R8, [R1+0x88] ;  /* 0x0000880001087983 */ /* 0x001f680000100800 */
[----:B-1----:R-:W5:Y:S04]  /*25430*/  LD.E R24, desc[UR44][R18.64+0x250] ;  /* 0x0002502c12187980 */ /* 0x002f68000c101900 */
[----:B--2---:R-:W2:Y:S04]  /*25440*/  LD.E R28, desc[UR44][R18.64+0x260] ;  /* 0x0002602c121c7980 */ /* 0x004ea8000c101900 */
[----:B------:R-:W2:Y:S04]  /*25450*/  LD.E R29, desc[UR44][R18.64+0x264] ;  /* 0x0002642c121d7980 */ /* 0x000ea8000c101900 */
[----:B---3--:R-:W2:Y:S04]  /*25460*/  LD.E R30, desc[UR44][R18.64+0x268] ;  /* 0x0002682c121e7980 */ /* 0x008ea8000c101900 */
[----:B------:R-:W2:Y:S04]  /*25470*/  LD.E R31, desc[UR44][R18.64+0x26c] ;  /* 0x00026c2c121f7980 */ /* 0x000ea8000c101900 */
[----:B----4-:R-:W2:Y:S04]  /*25480*/  LD.E R32, desc[UR44][R18.64+0x270] ;  /* 0x0002702c12207980 */ /* 0x010ea8000c101900 */
[----:B------:R-:W2:Y:S04]  /*25490*/  LD.E R33, desc[UR44][R18.64+0x274] ;  /* 0x0002742c12217980 */ /* 0x000ea8000c101900 */
[----:B-----5:R-:W2:Y:S04]  /*254a0*/  LD.E R34, desc[UR44][R18.64+0x278] ;  /* 0x0002782c12227980 */ /* 0x020ea8000c101900 */
[----:B------:R-:W2:Y:S04]  /*254b0*/  LD.E R35, desc[UR44][R18.64+0x27c] ;  /* 0x00027c2c12237980 */ /* 0x000ea8000c101900 */
        /* <DEDUP_REMOVED lines=118> */
[----:B------:R-:W2:Y:S01]  /*25c20*/  LD.E R151, desc[UR44][R18.64+0x44c] ;  /* 0x00044c2c12977980 */ /* 0x000ea2000c101900 */
[----:B------:R-:W-:Y:S01]  /*25c30*/  IMAD R6, R9, 0xc00, R6 ;  /* 0x00000c0009067824 */ /* 0x000fe200078e0206 */
[----:B------:R-:W-:-:S02]  /*25c40*/  ISETP.NE.U32.AND P1, PT, R8, RZ, PT ;  /* 0x000000ff0800720c */ /* 0x000fc40003f25070 */
[----:B------:R-:W-:Y:S02]  /*25c50*/  R2UR UR7, R7 ;  /* 0x00000000070772ca */ /* 0x000fe400000e0000 */
[----:B------:R-:W-:Y:S02]  /*25c60*/  R2UR UR6, R6 ;  /* 0x00000000060672ca */ /* 0x000fe400000e0000 */
[----:B------:R-:W-:Y:S02]  /*25c70*/  F2FP.BF16.F32.PACK_AB R152, R4, R3 ;  /* 0x000000030498723e */ /* 0x000fe400000010ff */
[----:B------:R-:W-:Y:S02]  /*25c80*/  F2FP.BF16.F32.PACK_AB R154, R154, R5 ;  /* 0x000000059a9a723e */ /* 0x000fe400000010ff */
[----:B------:R-:W-:Y:S02]  /*25c90*/  F2FP.BF16.F32.PACK_AB R153, R153, R194 ;  /* 0x000000c29999723e */ /* 0x000fe400000010ff */
[----:B------:R-:W-:Y:S01]  /*25ca0*/  F2FP.BF16.F32.PACK_AB R155, R196, R155 ;  /* 0x0000009bc49b723e */ /* 0x000fe200000010ff */
[----:B------:R-:W-:Y:S01]  /*25cb0*/  VOTEU.ANY UP0, P1 ;  /* 0x00000000003f7886 */ /* 0x000fe20000800100 */
[----:B------:R-:W-:-:S02]  /*25cc0*/  VIADD R4, R6, 0x80 ;  /* 0x0000008006047836 */ /* 0x000fc40000000000 */
[----:B------:R-:W-:Y:S01]  /*25cd0*/  IMAD.MOV.U32 R5, RZ, RZ, R7 ;  /* 0x000000ffff057224 */ /* 0x000fe200078e0007 */
[----:B--2---:R-:W-:-:S06]  /*25ce0*/  WARPGROUP.ARRIVE ;  /* 0x00000000000079c5 */ /* 0x004fcc0000000000 */
[----:B------:R-:W-:Y:S01]  /*25cf0*/  HGMMA.64x256x16.F32.BF16 R24, R152, gdesc[UR4].tnspB, R24, UP0, gsb0 ;  /* 0x43e0000498187df0 */ /* 0x000fe2000b801818 */
[----:B------:R-:W-:Y:S02]  /*25d00*/  R2UR UR6, R4 ;  /* 0x00000000040672ca */ /* 0x000fe400000e0000 */
[----:B------:R-:W-:Y:S01]  /*25d10*/  R2UR UR7, R5 ;  /* 0x00000000050772ca */ /* 0x000fe200000e0000 */
[----:B------:R-:W-:Y:S02]  /*25d20*/  VIADD R4, R6, 0x100 ;  /* 0x0000010006047836 */ /* 0x000fe40000000000 */
[----:B------:R-:W-:Y:S01]  /*25d30*/  IMAD.MOV.U32 R5, RZ, RZ, R7 ;  /* 0x000000ffff057224 */ /* 0x000fe200078e0007 */
[----:B------:R-:W-:Y:S02]  /*25d40*/  WARPGROUP.DEPBAR.LE gsb0, 0x0 ;  /* 0x00008000000079c5 */ /* 0x000fe40000010000 */
[----:B------:R-:W-:Y:S01]  /*25d50*/  ST.E desc[UR44][R18.64+0x250], R24 ;  /* 0x0002501812007985 */ /* 0x000fe2000c10192c */
[----:B------:R-:W-:-:S02]  /*25d60*/  F2FP.BF16.F32.PACK_AB R152, R178, R177 ;  /* 0x000000b1b298723e */ /* 0x000fc400000010ff */
[----:B------:R-:W-:Y:S01]  /*25d70*/  F2FP.BF16.F32.PACK_AB R154, R176, R175 ;  /* 0x000000afb09a723e */ /* 0x000fe200000010ff */
[----:B------:R-:W-:Y:S01]  /*25d80*/  ST.E desc[UR44][R22.64], R25 ;  /* 0x0000001916007985 */ /* 0x000fe2000c10192c */
[----:B------:R-:W-:Y:S02]  /*25d90*/  F2FP.BF16.F32.PACK_AB R153, R187, R184 ;  /* 0x000000b8bb99723e */ /* 0x000fe400000010ff */
[----:B------:R-:W-:Y:S01]  /*25da0*/  F2FP.BF16.F32.PACK_AB R155, R191, R188 ;  /* 0x000000bcbf9b723e */ /* 0x000fe200000010ff */
        /* <DEDUP_REMOVED lines=125> */
[----:B------:R0:W-:Y:S02]  /*26580*/  ST.E desc[UR44][R18.64+0x44c], R151 ;  /* 0x00044c9712007985 */ /* 0x0001e4000c10192c */
[----:B0-----:R-:W-:-:S06]  /*26590*/  WARPGROUP.ARRIVE ;  /* 0x00000000000079c5 */ /* 0x001fcc0000000000 */
[----:B------:R-:W-:Y:S01]  /*265a0*/  HGMMA.64x256x16.F32.BF16 R24, R152, gdesc[UR4].tnspB, R24, gsb0 ;  /* 0x43e0000498187df0 */ /* 0x000fe20008001818 */
[----:B------:R-:W-:Y:S01]  /*265b0*/  R2UR UR6, R4 ;  /* 0x00000000040672ca */ /* 0x000fe200000e0000 */
[----:B------:R-:W-:Y:S01]  /*265c0*/  STL [R1+0x88], R2 ;  /* 0x0000880201007387 */ /* 0x000fe20000100800 */
        /* <DEDUP_REMOVED lines=281> */
[----:B------:R-:W-:Y:S01]  /*27760*/  VIADD R6, R6, 0x280 ;  /* 0x0000028006067836 */ /* 0x000fe20000000000 */
[----:B------:R-:W-:Y:S01]  /*27770*/  F2FP.BF16.F32.PACK_AB R159, R159, R160 ;  /* 0x000000a09f9f723e */ /* 0x000fe200000010ff */
[----:B------:R-:W-:Y:S02]  /*27780*/  WARPGROUP.DEPBAR.LE gsb0, 0x0 ;  /* 0x00008000000079c5 */ /* 0x000fe40000010000 */
[----:B------:R-:W-:Y:S01]  /*27790*/  ST.E desc[UR44][R18.64+0x250], R24 ;  /* 0x0002501812007985 */ /* 0x000fe2000c10192c */
[----:B------:R-:W-:Y:S02]  /*277a0*/  F2FP.BF16.F32.PACK_AB R152, R161, R156 ;  /* 0x0000009ca198723e */ /* 0x000fe400000010ff */
[----:B------:R-:W-:Y:S01]  /*277b0*/  F2FP.BF16.F32.PACK_AB R154, R158, R157 ;  /* 0x0000009d9e9a723e */ /* 0x000fe200000010ff */
[----:B------:R-:W-:Y:S01]  /*277c0*/  ST.E desc[UR44][R22.64], R25 ;  /* 0x0000001916007985 */ /* 0x000fe2000c10192c */
[----:B------:R-:W-:-:S02]  /*277d0*/  F2FP.BF16.F32.PACK_AB R153, R181, R170 ;  /* 0x000000aab599723e */ /* 0x000fc400000010ff */
        /* <DEDUP_REMOVED lines=131> */
[----:B------:R-:W-:Y:S02]  /*28010*/  R2UR UR7, R7 ;  /* 0x00000000070772ca */ /* 0x000fe400000e0000 */
[----:B------:R-:W-:Y:S02]  /*28020*/  F2FP.BF16.F32.PACK_AB R156, R17, R16 ;  /* 0x00000010119c723e */ /* 0x000fe400000010ff */
[----:B------:R-:W-:Y:S02]  /*28030*/  F2FP.BF16.F32.PACK_AB R158, R21, R20 ;  /* 0x00000014159e723e */ /* 0x000fe400000010ff */
[----:B------:R-:W-:Y:S01]  /*28040*/  F2FP.BF16.F32.PACK_AB R157, R162, R163 ;  /* 0x000000a3a29d723e */ /* 0x000fe200000010ff */
[----:B------:R-:W-:-:S02]  /*28050*/  WARPGROUP.DEPBAR.LE gsb0, 0x0 ;  /* 0x00008000000079c5 */ /* 0x000fc40000010000 */
        /* <DEDUP_REMOVED lines=130> */
[----:B------:R-:W-:Y:S02]  /*28880*/  STL [R1+0x88], R2 ;  /* 0x0000880201007387 */ /* 0x000fe40000100800 */
[----:B------:R-:W-:Y:S02]  /*28890*/  WARPGROUP.DEPBAR.LE gsb0, 0x0 ;  /* 0x00008000000079c5 */ /* 0x000fe40000010000 */
        /* <DEDUP_REMOVED lines=128> */
[----:B------:R-:W-:Y:S04]  /*290a0*/  STL [R1+0x88], R2 ;  /* 0x0000880201007387 */ /* 0x000fe80000100800 */
[----:B------:R-:W2:Y:S04]  /*290b0*/  LD.E R3, desc[UR44][R18.64+0x250] ;  /* 0x0002502c12037980 */ /* 0x000ea8000c101900 */
[----:B--2---:R0:W-:Y:S04]  /*290c0*/  ST.E desc[UR44][R18.64+0x250], R3 ;  /* 0x0002500312007985 */ /* 0x0041e8000c10192c */
[----:B------:R-:W2:Y:S04]  /*290d0*/  LD.E R5, desc[UR44][R22.64] ;  /* 0x0000002c16057980 */ /* 0x000ea8000c101900 */
[----:B--2---:R1:W-:Y:S04]  /*290e0*/  ST.E desc[UR44][R22.64], R5 ;  /* 0x0000000516007985 */ /* 0x0043e8000c10192c */
[----:B------:R-:W2:Y:S04]  /*290f0*/  LD.E R4, desc[UR44][R12.64] ;  /* 0x0000002c0c047980 */ /* 0x000ea8000c101900 */
[----:B--2---:R2:W-:Y:S04]  /*29100*/  ST.E desc[UR44][R12.64], R4 ;  /* 0x000000040c007985 */ /* 0x0045e8000c10192c */
[----:B------:R-:W3:Y:S04]  /*29110*/  LD.E R6, desc[UR44][R10.64] ;  /* 0x0000002c0a067980 */ /* 0x000ee8000c101900 */
[----:B---3--:R3:W-:Y:S04]  /*29120*/  ST.E desc[UR44][R10.64], R6 ;  /* 0x000000060a007985 */ /* 0x0087e8000c10192c */
[----:B------:R-:W4:Y:S04]  /*29130*/  LD.E R7, desc[UR44][R18.64+0x260] ;  /* 0x0002602c12077980 */ /* 0x000f28000c101900 */
[----:B------:R-:W5:Y:S04]  /*29140*/  LD.E R9, desc[UR44][R18.64+0x264] ;  /* 0x0002642c12097980 */ /* 0x000f68000c101900 */
[----:B------:R-:W5:Y:S04]  /*29150*/  LD.E R17, desc[UR44][R18.64+0x268] ;  /* 0x0002682c12117980 */ /* 0x000f68000c101900 */
[----:B------:R-:W5:Y:S04]  /*29160*/  LD.E R21, desc[UR44][R18.64+0x26c] ;  /* 0x00026c2c12157980 */ /* 0x000f68000c101900 */
[----:B0-----:R-:W5:Y:S04]  /*29170*/  LD.E R3, desc[UR44][R18.64+0x270] ;  /* 0x0002702c12037980 */ /* 0x001f68000c101900 */
[----:B------:R-:W5:Y:S04]  /*29180*/  LD.E R25, desc[UR44][R18.64+0x274] ;  /* 0x0002742c12197980 */ /* 0x000f68000c101900 */
[----:B-1----:R-:W5:Y:S04]  /*29190*/  LD.E R5, desc[UR44][R18.64+0x278] ;  /* 0x0002782c12057980 */ /* 0x002f68000c101900 */
[----:B------:R-:W5:Y:S04]  /*291a0*/  LD.E R27, desc[UR44][R18.64+0x27c] ;  /* 0x00027c2c121b7980 */ /* 0x000f68000c101900 */
[----:B--2---:R-:W2:Y:S04]  /*291b0*/  LD.E R13, desc[UR44][R18.64+0x280] ;  /* 0x0002802c120d7980 */ /* 0x004ea8000c101900 */
[----:B------:R-:W2:Y:S04]  /*291c0*/  LD.E R29, desc[UR44][R18.64+0x284] ;  /* 0x0002842c121d7980 */ /* 0x000ea8000c101900 */
[----:B---3--:R-:W3:Y:S04]  /*291d0*/  LD.E R11, desc[UR44][R18.64+0x288] ;  /* 0x0002882c120b7980 */ /* 0x008ee8000c101900 */
        /* <DEDUP_REMOVED lines=113> */
[----:B----4-:R0:W-:Y:S04]  /*298f0*/  ST.E desc[UR44][R18.64+0x260], R7 ;  /* 0x0002600712007985 */ /* 0x0101e8000c10192c */
[----:B-----5:R0:W-:Y:S04]  /*29900*/  ST.E desc[UR44][R18.64+0x264], R9 ;  /* 0x0002640912007985 */ /* 0x0201e8000c10192c */
[----:B------:R0:W-:Y:S04]  /*29910*/  ST.E desc[UR44][R18.64+0x268], R17 ;  /* 0x0002681112007985 */ /* 0x0001e8000c10192c */
[----:B------:R0:W-:Y:S04]  /*29920*/  ST.E desc[UR44][R18.64+0x26c], R21 ;  /* 0x00026c1512007985 */ /* 0x0001e8000c10192c */
[----:B------:R0:W-:Y:S04]  /*29930*/  ST.E desc[UR44][R18.64+0x270], R3 ;  /* 0x0002700312007985 */ /* 0x0001e8000c10192c */
[----:B------:R0:W-:Y:S04]  /*29940*/  ST.E desc[UR44][R18.64+0x274], R25 ;  /* 0x0002741912007985 */ /* 0x0001e8000c10192c */
[----:B------:R0:W-:Y:S04]  /*29950*/  ST.E desc[UR44][R18.64+0x278], R5 ;  /* 0x0002780512007985 */ /* 0x0001e8000c10192c */
[----:B------:R0:W-:Y:S04]  /*29960*/  ST.E desc[UR44][R18.64+0x27c], R27 ;  /* 0x00027c1b12007985 */ /* 0x0001e8000c10192c */
[----:B--2---:R0:W-:Y:S04]  /*29970*/  ST.E desc[UR44][R18.64+0x280], R13 ;  /* 0x0002800d12007985 */ /* 0x0041e8000c10192c */
[----:B------:R0:W-:Y:S04]  /*29980*/  ST.E desc[UR44][R18.64+0x284], R29 ;  /* 0x0002841d12007985 */ /* 0x0001e8000c10192c */
[----:B---3--:R0:W-:Y:S04]  /*29990*/  ST.E desc[UR44][R18.64+0x288], R11 ;  /* 0x0002880b12007985 */ /* 0x0081e8000c10192c */
        /* <DEDUP_REMOVED lines=112> */
[----:B------:R0:W-:Y:S01]  /*2a0a0*/  ST.E desc[UR44][R18.64+0x44c], R28 ;  /* 0x00044c1c12007985 */ /* 0x0001e2000c10192c */
[----:B------:R-:W-:Y:S04]  /*2a0b0*/  BSSY B0, `(.L_x_2133) ;  /* 0x0000008000007945 */ /* 0x000fe80003800000 */
[----:B------:R-:W-:Y:S05]  /*2a0c0*/  @P0 BRA `(.L_x_2134) ;  /* 0x0000000000180947 */ /* 0x000fea0003800000 */
[----:B0-----:R-:W2:Y:S04]  /*2a0d0*/  LDL.64 R4, [R1+0x68] ;  /* 0x0000680001047983 */ /* 0x001ea80000100a00 */
[----:B------:R-:W3:Y:S01]  /*2a0e0*/  LD.E R2, desc[UR44][R14.64] ;  /* 0x0000002c0e027980 */ /* 0x000ee2000c101900 */
[----:B--2---:R-:W-:-:S05]  /*2a0f0*/  MOV R3, R4 ;  /* 0x0000000400037202 */ /* 0x004fca0000000f00 */
[----:B---3--:R-:W-:-:S05]  /*2a100*/  IMAD R2, R2, 0x8, R3 ;  /* 0x0000000802027824 */ /* 0x008fca00078e0203 */
[----:B------:R-:W-:-:S04]  /*2a110*/  PRMT R2, RZ, 0x654, R2 ;  /* 0x00000654ff027816 */ /* 0x000fc80000000002 */
[----:B------:R1:W-:Y:S03]  /*2a120*/  SYNCS.ARRIVE.TRANS64.RED.A1T0 RZ, [R2+URZ], RZ ;  /* 0x000000ff02ff79a7 */ /* 0x0003e6000810043f */
.L_x_2134:
[----:B------:R-:W-:Y:S05]  /*2a130*/  BSYNC B0 ;  /* 0x0000000000007941 */ /* 0x000fea0003800000 */
.L_x_2133:
[C---:B------:R-:W-:Y:S01]  /*2a140*/  ISETP.GT.AND P1, PT, R0.reuse, R192, PT ;  /* 0x000000c00000720c */ /* 0x040fe20003f24270 */
[----:B------:R-:W-:-:S12]  /*2a150*/  VIADD R0, R0, 0xffffffff ;  /* 0xffffffff00007836 */ /* 0x000fd80000000000 */
[----:B------:R-:W-:Y:S05]  /*2a160*/  @P1 BRA `(.L_x_2135) ;  /* 0xffffff5400401947 */ /* 0x000fea000383ffff */
.L_x_2108:
[----:B------:R-:W-:Y:S05]  /*2a170*/  WARPSYNC.ALL ;  /* 0x0000000000007948 */ /* 0x000fea0003800000 */
[----:B0-----:R-:W2:Y:S04]  /*2a180*/  LDL R5, [R1+0x230] ;  /* 0x0002300001057983 */ /* 0x001ea80000100800 */
[----:B------:R-:W3:Y:S04]  /*2a190*/  LDL R6, [R1+0x234] ;  /* 0x0002340001067983 */ /* 0x000ee80000100800 */
[----:B------:R-:W4:Y:S04]  /*2a1a0*/  LDL R62, [R1+0x210] ;  /* 0x00021000013e7983 */ /* 0x000f280000100800 */
[----:B------:R-:W5:Y:S04]  /*2a1b0*/  LDL.64 R12, [R1+0x3b8] ;  /* 0x0003b800010c7983 */ /* 0x000f680000100a00 */
        /* <DEDUP_REMOVED lines=60> */
[----:B------:R-:W5:Y:S04]  /*2a580*/  LDL R61, [R1+0x218] ;  /* 0x00021800013d7983 */ /* 0x000f680000100800 */
[----:B--2---:R-:W0:Y:S02]  /*2a590*/  SHFL.BFLY PT, R0, R5, 0x2, 0x1f ;  /* 0x0c401f0005007f89 */ /* 0x004e2400000e0000 */
[----:B0-----:R-:W-:-:S05]  /*2a5a0*/  FADD.FTZ R0, R5, R0 ;  /* 0x0000000005007221 */ /* 0x001fca0000010000 */
[----:B------:R-:W1:Y:S02]  /*2a5b0*/  SHFL.BFLY PT, R3, R0, 0x1, 0x1f ;  /* 0x0c201f0000037f89 */ /* 0x000e6400000e0000 */
[----:B-1----:R-:W-:Y:S01]  /*2a5c0*/  FADD.FTZ R2, R0, R3 ;  /* 0x0000000300027221 */ /* 0x002fe20000010000 */
[----:B----4-:R-:W-:Y:S01]  /*2a5d0*/  VIADD R62, R62, 0x1 ;  /* 0x000000013e3e7836 */ /* 0x010fe20000000000 */
[----:B------:R-:W2:Y:S04]  /*2a5e0*/  LDL R0, [R1+0x21c] ;  /* 0x00021c0001007983 */ /* 0x000ea80000100800 */
[----:B------:R-:W-:Y:S04]  /*2a5f0*/  STL [R1+0x230], R2 ;  /* 0x0002300201007387 */ /* 0x000fe80000100800 */
[----:B------:R-:W4:Y:S04]  /*2a600*/  LDL R81, [R1+0x230] ;  /* 0x0002300001517983 */ /* 0x000f280000100800 */
[----:B---3--:R-:W0:Y:S02]  /*2a610*/  SHFL.BFLY PT, R3, R6, 0x2, 0x1f ;  /* 0x0c401f0006037f89 */ /* 0x008e2400000e0000 */
[----:B0-----:R-:W-:Y:S01]  /*2a620*/  FADD.FTZ R3, R3, R6 ;  /* 0x0000000603037221 */ /* 0x001fe20000010000 */
[----:B------:R-:W-:Y:S01]  /*2a630*/  ISETP.NE.AND P2, PT, R62, 0x2, PT ;  /* 0x000000023e00780c */ /* 0x000fe20003f45270 */
[----:B------:R-:W3:Y:S04]  /*2a640*/  LDL.64 R6, [R1+0x448] ;  /* 0x0004480001067983 */ /* 0x000ee80000100a00 */
[----:B------:R-:W0:Y:S08]  /*2a650*/  SHFL.BFLY PT, R4, R3, 0x1, 0x1f ;  /* 0x0c201f0003047f89 */ /* 0x000e3000000e0000 */
[----:B------:R-:W5:Y:S01]  /*2a660*/  @!P2 LDL R60, [R1+0x214] ;  /* 0x00021400013ca983 */ /* 0x000f620000100800 */
[----:B0-----:R-:W-:-:S03]  /*2a670*/  FADD.FTZ R72, R3, R4 ;  /* 0x0000000403487221 */ /* 0x001fc60000010000 */
[----:B------:R-:W3:Y:S02]  /*2a680*/  LDL.64 R4, [R1+0x418] ;  /* 0x0004180001047983 */ /* 0x000ee40000100a00 */
[----:B------:R-:W-:Y:S02]  /*2a690*/  FSETP.NE.FTZ.AND P1, PT, R72, RZ, PT ;  /* 0x000000ff4800720b */ /* 0x000fe40003f35000 */
[----:B------:R-:W3:Y:S11]  /*2a6a0*/  LDL.64 R2, [R1+0x438] ;  /* 0x0004380001027983 */ /* 0x000ef60000100a00 */
[----:B------:R-:W3:Y:S04]  /*2a6b0*/  @P1 LDL R77, [R1+0x240] ;  /* 0x00024000014d1983 */ /* 0x000ee80000100800 */
[----:B------:R-:W3:Y:S01]  /*2a6c0*/  @P1 LDL R79, [R1+0x224] ;  /* 0x00022400014f1983 */ /* 0x000ee20000100800 */
[----:B------:R-:W-:-:S02]  /*2a6d0*/  IMAD.MOV.U32 R74, RZ, RZ, -0x800000 ;  /* 0xff800000ff4a7424 */ /* 0x000fc400078e00ff */
[----:B------:R-:W-:Y:S01]  /*2a6e0*/  IMAD.MOV.U32 R73, RZ, RZ, RZ ;  /* 0x000000ffff497224 */ /* 0x000fe200078e00ff */
[----:B------:R0:W-:Y:S08]  /*2a6f0*/  BAR.ARV R236, 0x100 ;  /* 0x000400ec0000751d */ /* 0x0001f00000002000 */
[----:B------:R-:W-:Y:S06]  /*2a700*/  BAR.ARV 0x8, 0x180 ;  /* 0x0206000000007b1d */ /* 0x000fec0000002000 */
[----:B----4-:R-:W-:-:S13]  /*2a710*/  FSETP.NE.FTZ.AND P0, PT, R81, RZ, PT ;  /* 0x000000ff5100720b */ /* 0x010fda0003f15000 */
[----:B------:R-:W4:Y:S04]  /*2a720*/  @P0 LDL R63, [R1+0x240] ;  /* 0x00024000013f0983 */ /* 0x000f280000100800 */
[----:B------:R-:W3:Y:S01]  /*2a730*/  @P0 LDL R76, [R1+0x220] ;  /* 0x00022000014c0983 */ /* 0x000ee20000100800 */
[----:B------:R-:W1:Y:S02]  /*2a740*/  @P0 MUFU.LG2 R75, R81 ;  /* 0x00000051004b0308 */ /* 0x000e640000000c00 */
[----:B-1----:R-:W-:-:S06]  /*2a750*/  @P0 FMUL.FTZ R78, R75, 0.69314718246459960938 ;  /* 0x3f3172184b4e0820 */ /* 0x002fcc0000410000 */
[----:B------:R-:W1:Y:S08]  /*2a760*/  @P1 MUFU.LG2 R80, R72 ;  /* 0x0000004800501308 */ /* 0x000e700000000c00 */
[----:B------:R-:W0:Y:S01]  /*2a770*/  @P0 MUFU.RCP R73, R81 ;  /* 0x0000005100490308 */ /* 0x000e220000001000 */
[----:B-----5:R-:W-:Y:S01]  /*2a780*/  @!P2 LOP3.LUT R60, R60, 0x1, RZ, 0x3c, !PT ;  /* 0x000000013c3ca812 */ /* 0x020fe200078e3cff */
[----:B--2---:R-:W-:-:S02]  /*2a790*/  VIADD R0, R0, 0x1 ;  /* 0x0000000100007836 */ /* 0x004fc40000000000 */
[----:B-1----:R-:W-:Y:S01]  /*2a7a0*/  @P1 FMUL.FTZ R75, R80, 0.69314718246459960938 ;  /* 0x3f317218504b1820 */ /* 0x002fe20000410000 */
[----:B------:R-:W-:Y:S01]  /*2a7b0*/  STL [R1+0x234], R72 ;  /* 0x0002344801007387 */ /* 0x000fe20000100800 */
        /* <DEDUP_REMOVED lines=64> */
[----:B------:R-:W-:Y:S04]  /*2abc0*/  STL [R1+0x210], R62 ;  /* 0x0002103e01007387 */ /* 0x000fe80000100800 */
        /* <DEDUP_REMOVED lines=32> */
[----:B------:R-:W-:Y:S04]  /*2add0*/  @!P2 STL [R1+0x214], R60 ;  /* 0x0002143c0100a387 */ /* 0x000fe80000100800 */
[----:B------:R-:W-:Y:S04]  /*2ade0*/  STL [R1+0x21c], R0 ;  /* 0x00021c0001007387 */ /* 0x000fe80000100800 */
[----:B------:R-:W-:Y:S01]  /*2adf0*/  @!P2 STL [R1+0x210], RZ ;  /* 0x000210ff0100a387 */ /* 0x000fe20000100800 */
[----:B----4-:R-:W-:-:S04]  /*2ae00*/  @P0 FMUL.FTZ R63, R63, 0.69314718246459960938 ;  /* 0x3f3172183f3f0820 */ /* 0x010fc80000410000 */
[----:B---3--:R-:W-:Y:S01]  /*2ae10*/  @P0 FFMA.FTZ R74, R63, R76, R78 ;  /* 0x0000004c3f4a0223 */ /* 0x008fe2000001004e */
[----:B------:R-:W-:-:S06]  /*2ae20*/  IMAD.MOV.U32 R63, RZ, RZ, RZ ;  /* 0x000000ffff3f7224 */ /* 0x000fcc00078e00ff */
[----:B------:R-:W0:Y:S01]  /*2ae30*/  @P1 MUFU.RCP R63, R72 ;  /* 0x00000048003f1308 */ /* 0x000e220000001000 */
[----:B------:R-:W-:Y:S01]  /*2ae40*/  @P1 FMUL.FTZ R78, R77, 0.69314718246459960938 ;  /* 0x3f3172184d4e1820 */ /* 0x000fe20000410000 */
[----:B------:R-:W-:-:S03]  /*2ae50*/  IMAD.MOV.U32 R76, RZ, RZ, -0x800000 ;  /* 0xff800000ff4c7424 */ /* 0x000fc600078e00ff */
[----:B------:R-:W-:Y:S01]  /*2ae60*/  @P1 FFMA.FTZ R76, R78, R79, R75 ;  /* 0x0000004f4e4c1223 */ /* 0x000fe2000001004b */
[----:B------:R-:W-:Y:S01]  /*2ae70*/  STL [R1+0x230], R74 ;  /* 0x0002304a01007387 */ /* 0x000fe20000100800 */
[-C--:B0-----:R-:W-:Y:S01]  /*2ae80*/  FMUL.FTZ R13, R13, R63.reuse ;  /* 0x0000003f0d0d7220 */ /* 0x081fe20000410000 */
[-C--:B------:R-:W-:Y:S01]  /*2ae90*/  FMUL.FTZ R12, R12, R63.reuse ;  /* 0x0000003f0c0c7220 */ /* 0x080fe20000410000 */
[-C--:B------:R-:W-:Y:S01]  /*2aea0*/  FMUL.FTZ R69, R69, R63.reuse ;  /* 0x0000003f45457220 */ /* 0x080fe20000410000 */
[-C--:B------:R-:W-:Y:S01]  /*2aeb0*/  FMUL.FTZ R68, R68, R63.reuse ;  /* 0x0000003f44447220 */ /* 0x080fe20000410000 */
[-C--:B------:R-:W-:Y:S01]  /*2aec0*/  FMUL.FTZ R67, R67, R63.reuse ;  /* 0x0000003f43437220 */ /* 0x080fe20000410000 */
[-C--:B------:R-:W-:Y:S01]  /*2aed0*/  FMUL.FTZ R66, R66, R63.reuse ;  /* 0x0000003f42427220 */ /* 0x080fe20000410000 */
[----:B------:R0:W-:Y:S01]  /*2aee0*/  STL.64 [R1+0x3b8], R12 ;  /* 0x0003b80c01007387 */ /* 0x0001e20000100a00 */
        /* <DEDUP_REMOVED lines=58> */
[----:B0-----:R-:W-:Y:S01]  /*2b290*/  VIADD R12, R61, 0x1 ;  /* 0x000000013d0c7836 */ /* 0x001fe20000000000 */
[----:B------:R0:W-:Y:S04]  /*2b2a0*/  STL [R1+0x234], R76 ;  /* 0x0002344c01007387 */ /* 0x0001e80000100800 */
[----:B------:R0:W-:Y:S04]  /*2b2b0*/  STL.64 [R1+0x258], R68 ;  /* 0x0002584401007387 */ /* 0x0001e80000100a00 */
        /* <DEDUP_REMOVED lines=30> */
[----:B------:R0:W-:Y:S01]  /*2b4a0*/  STL [R1+0x218], R12 ;  /* 0x0002180c01007387 */ /* 0x0001e20000100800 */
[----:B------:R-:W-:-:S13]  /*2b4b0*/  PLOP3.LUT P0, PT, PT, PT, PT, 0x8, 0x0 ;  /* 0x000000000000781c */ /* 0x000fda0003f0e170 */
.L_x_2047:
[----:B------:R-:W-:Y:S05]  /*2b4c0*/  @P0 BRA `(.L_x_2136) ;  /* 0x0000002400340947 */ /* 0x000fea0003800000 */
[----:B------:R-:W1:Y:S01]  /*2b4d0*/  S2R R0, SR_TID.X ;  /* 0x0000000000007919 */ /* 0x000e620000002100 */
[----:B------:R-:W2:Y:S01]  /*2b4e0*/  S2UR UR5, SR_CgaCtaId ;  /* 0x00000000000579c3 */ /* 0x000ea20000008800 */
[----:B------:R-:W-:Y:S01]  /*2b4f0*/  UMOV UR4, 0x400 ;  /* 0x0000040000047882 */ /* 0x000fe20000000000 */
[----:B------:R-:W-:Y:S01]  /*2b500*/  ULDC UR6, c[0x0][0xb88] ;  /* 0x0002e20000067ab9 */ /* 0x000fe20000000800 */
[----:B0-----:R-:W0:Y:S05]  /*2b510*/  S2R R12, SR_CTAID.X ;  /* 0x00000000000c7919 */ /* 0x001e2a0000002500 */
[----:B------:R-:W3:Y:S01]  /*2b520*/  LDC R23, c[0x0][0xce8] ;  /* 0x00033a00ff177b82 */ /* 0x000ee20000000800 */
[----:B--2---:R-:W-:-:S04]  /*2b530*/  ULEA UR4, UR5, UR4, 0x18 ;  /* 0x0000000405047291 */ /* 0x004fc8000f8ec03f */
[----:B------:R-:W-:Y:S01]  /*2b540*/  UIADD3 UR4, UR4, 0x32420, URZ ;  /* 0x0003242004047890 */ /* 0x000fe2000fffe03f */
[----:B-1----:R-:W-:-:S03]  /*2b550*/  VIADD R3, R0, 0xffffff80 ;  /* 0xffffff8000037836 */ /* 0x002fc60000000000 */
[----:B------:R-:W-:Y:S01]  /*2b560*/  UPRMT UR4, URZ, 0x654, UR4 ;  /* 0x000006543f047896 */ /* 0x000fe20008000004 */
[----:B------:R-:W-:Y:S01]  /*2b570*/  BAR.SYNC.DEFER_BLOCKING 0x1, 0x100 ;  /* 0x0044000000007b1d */ /* 0x000fe20000010000 */
[----:B---3--:R-:W-:Y:S01]  /*2b580*/  IMAD R18, R23, UR6, RZ ;  /* 0x0000000617127c24 */ /* 0x008fe2000f8e02ff */
[----:B------:R-:W-:-:S04]  /*2b590*/  SHF.R.S32.HI R2, RZ, 0x1f, R3 ;  /* 0x0000001fff027819 */ /* 0x000fc80000011403 */
[----:B------:R-:W-:-:S04]  /*2b5a0*/  LEA.HI R0, R2, R3, RZ, 0x7 ;  /* 0x0000000302007211 */ /* 0x000fc800078f38ff */
[----:B------:R-:W-:-:S05]  /*2b5b0*/  LOP3.LUT R4, R0, 0xffffff80, RZ, 0xc0, !PT ;  /* 0xffffff8000047812 */ /* 0x000fca00078ec0ff */
[----:B------:R-:W-:-:S05]  /*2b5c0*/  IMAD.IADD R19, R3, 0x1, -R4 ;  /* 0x0000000103137824 */ /* 0x000fca00078e0a04 */
[----:B------:R-:W-:Y:S02]  /*2b5d0*/  SHF.R.S32.HI R4, RZ, 0x1f, R19 ;  /* 0x0000001fff047819 */ /* 0x000fe40000011413 */
[----:B------:R-:W-:Y:S01]  /*2b5e0*/  LOP3.LUT P0, RZ, R19, 0x3, RZ, 0xc0, !PT ;  /* 0x0000000313ff7812 */ /* 0x000fe2000780c0ff */
[----:B------:R-:W-:Y:S01]  /*2b5f0*/  SYNCS.ARRIVE.TRANS64.RED.A1T0 RZ, [UR4], RZ ;  /* 0x000000ffffff79a7 */ /* 0x000fe20008100404 */
[CC--:B------:R-:W-:Y:S01]  /*2b600*/  LEA.HI R27, R4.reuse, R19.reuse, RZ, 0x2 ;  /* 0x00000013041b7211 */ /* 0x0c0fe200078f10ff */
[----:B------:R-:W-:Y:S01]  /*2b610*/  ULDC.64 UR4, c[0x0][0xcd0] ;  /* 0x0003340000047ab9 */ /* 0x000fe20000000a00 */
[----:B------:R-:W-:Y:S02]  /*2b620*/  LEA.HI R4, R4, R19, RZ, 0x5 ;  /* 0x0000001304047211 */ /* 0x000fe400078f28ff */
[--C-:B------:R-:W-:Y:S02]  /*2b630*/  SHF.R.S32.HI R6, RZ, 0x2, R27.reuse ;  /* 0x00000002ff067819 */ /* 0x100fe4000001141b */
[----:B------:R-:W-:-:S02]  /*2b640*/  SHF.R.S32.HI R5, RZ, 0x1f, R27 ;  /* 0x0000001fff057819 */ /* 0x000fc4000001141b */
[----:B------:R-:W-:Y:S02]  /*2b650*/  SHF.R.S32.HI R4, RZ, 0x5, R4 ;  /* 0x00000005ff047819 */ /* 0x000fe40000011404 */
[----:B------:R-:W-:Y:S02]  /*2b660*/  LEA.HI R7, R5, R6, RZ, 0x3 ;  /* 0x0000000605077211 */ /* 0x000fe400078f18ff */
[----:B------:R-:W-:Y:S02]  /*2b670*/  SHF.R.S32.HI R5, RZ, 0x7, R0 ;  /* 0x00000007ff057819 */ /* 0x000fe40000011400 */
[----:B------:R-:W-:Y:S02]  /*2b680*/  LOP3.LUT R7, R7, 0xfffffff8, RZ, 0xc0, !PT ;  /* 0xfffffff807077812 */ /* 0x000fe400078ec0ff */
[----:B------:R-:W-:-:S03]  /*2b690*/  LEA.HI R0, R0, R5, RZ, 0x1 ;  /* 0x0000000500007211 */ /* 0x000fc600078f08ff */
[----:B------:R-:W-:Y:S01]  /*2b6a0*/  IMAD.IADD R7, R6, 0x1, -R7 ;  /* 0x0000000106077824 */ /* 0x000fe200078e0a07 */
[----:B------:R-:W-:-:S05]  /*2b6b0*/  LOP3.LUT R0, R0, 0x3fffffe, RZ, 0xc0, !PT ;  /* 0x03fffffe00007812 */ /* 0x000fca00078ec0ff */
[----:B------:R-:W-:Y:S02]  /*2b6c0*/  IMAD.IADD R0, R5, 0x1, -R0 ;  /* 0x0000000105007824 */ /* 0x000fe400078e0a00 */
[----:B------:R-:W-:Y:S01]  /*2b6d0*/  IMAD R5, R4, 0x10, R7 ;  /* 0x0000001004057824 */ /* 0x000fe200078e0207 */
[----:B------:R-:W-:Y:S01]  /*2b6e0*/  ISETP.NE.AND P2, PT, R23, 0x1, PT ;  /* 0x000000011700780c */ /* 0x000fe20003f45270 */
[----:B------:R-:W1:Y:S02]  /*2b6f0*/  LDC.64 R6, c[0x0][0xcd8] ;  /* 0x00033600ff067b82 */ /* 0x000e640000000a00 */
[----:B------:R-:W-:-:S04]  /*2b700*/  IMAD R5, R0, 0x40, R5 ;  /* 0x0000004000057824 */ /* 0x000fc800078e0205 */
[----:B0-----:R-:W-:-:S05]  /*2b710*/  IMAD R13, R12, 0x80, R5 ;  /* 0x000000800c0d7824 */ /* 0x001fca00078e0205 */
[----:B------:R-:W-:Y:S01]  /*2b720*/  ISETP.GE.OR P1, PT, R13, R18, P0 ;  /* 0x000000120d00720c */ /* 0x000fe20000726670 */
[----:B------:R-:W0:-:S12]  /*2b730*/  @P2 LDC R4, c[0x0][0xcf0] ;  /* 0x00033c00ff042b82 */ /* 0x000e180000000800 */
[----:B------:R-:W2:Y:S01]  /*2b740*/  @!P1 LDL R15, [R1+0x230] ;  /* 0x00023000010f9983 */ /* 0x000ea20000100800 */
[----:B------:R-:W-:Y:S01]  /*2b750*/  LEA.HI R0, R2, R3, RZ, 0x2 ;  /* 0x0000000302007211 */ /* 0x000fe200078f10ff */
[----:B------:R-:W-:Y:S01]  /*2b760*/  IMAD.WIDE.U32 R10, R232, UR4, RZ ;  /* 0x00000004e80a7c25 */ /* 0x000fe2000f8e00ff */
[----:B------:R-:W-:Y:S02]  /*2b770*/  SHF.R.S32.HI R8, RZ, 0x1f, R232 ;  /* 0x0000001fff087819 */ /* 0x000fe400000114e8 */
[----:B------:R-:W-:Y:S01]  /*2b780*/  LOP3.LUT R0, R0, 0xfffffffc, RZ, 0xc0, !PT ;  /* 0xfffffffc00007812 */ /* 0x000fe200078ec0ff */
[----:B------:R-:W-:Y:S01]  /*2b790*/  VIADD R21, R13, 0x8 ;  /* 0x000000080d157836 */ /* 0x000fe20000000000 */
[----:B------:R-:W-:Y:S01]  /*2b7a0*/  SHF.R.S32.HI R14, RZ, 0x1f, R233 ;  /* 0x0000001fff0e7819 */ /* 0x000fe200000114e9 */
[----:B------:R-:W-:Y:S02]  /*2b7b0*/  IMAD R17, R8, UR4, RZ ;  /* 0x0000000408117c24 */ /* 0x000fe4000f8e02ff */
[----:B------:R-:W-:Y:S01]  /*2b7c0*/  IMAD.IADD R0, R3, 0x1, -R0 ;  /* 0x0000000103007824 */ /* 0x000fe200078e0a00 */
[----:B------:R-:W-:Y:S01]  /*2b7d0*/  ISETP.GE.OR P0, PT, R21, R18, P0 ;  /* 0x000000121500720c */ /* 0x000fe20000706670 */
[----:B------:R-:W3:Y:S01]  /*2b7e0*/  @P2 LDC R3, c[0x0][0xcec] ;  /* 0x00033b00ff032b82 */ /* 0x000ee20000000800 */
[----:B------:R-:W-:Y:S01]  /*2b7f0*/  IMAD R17, R232, UR5, R17 ;  /* 0x00000005e8117c24 */ /* 0x000fe2000f8e0211 */
[----:B------:R-:W-:Y:S01]  /*2b800*/  ULDC.64 UR4, c[0x0][0xce0] ;  /* 0x0003380000047ab9 */ /* 0x000fe20000000a00 */
[----:B------:R-:W-:-:S02]  /*2b810*/  LEA.HI R2, R0, R0, RZ, 0x1 ;  /* 0x0000000000027211 */ /* 0x000fc400078f08ff */
[----:B------:R-:W-:Y:S02]  /*2b820*/  IMAD.IADD R11, R11, 0x1, R17 ;  /* 0x000000010b0b7824 */ /* 0x000fe400078e0211 */
[----:B------:R-:W-:Y:S01]  /*2b830*/  LOP3.LUT R9, R2, 0x1ffffffe, RZ, 0xc0, !PT ;  /* 0x1ffffffe02097812 */ /* 0x000fe200078ec0ff */
[----:B-1----:R-:W-:-:S04]  /*2b840*/  IMAD R2, R6, UR37, RZ ;  /* 0x0000002506027c24 */ /* 0x002fc8000f8e02ff */
[----:B------:R-:W-:Y:S02]  /*2b850*/  IMAD.IADD R0, R0, 0x1, -R9 ;  /* 0x0000000100007824 */ /* 0x000fe400078e0a09 */
[----:B------:R-:W-:Y:S02]  /*2b860*/  IMAD R9, R7, UR36, R2 ;  /* 0x0000002407097c24 */ /* 0x000fe4000f8e0202 */
[----:B------:R-:W-:Y:S02]  /*2b870*/  IMAD R0, R0, 0x8, R5 ;  /* 0x0000000800007824 */ /* 0x000fe400078e0205 */
[----:B------:R-:W-:-:S04]  /*2b880*/  IMAD.WIDE.U32 R6, R6, UR36, R10 ;  /* 0x0000002406067c25 */ /* 0x000fc8000f8e000a */
[----:B------:R-:W-:Y:S02]  /*2b890*/  IMAD R12, R12, 0x80, R0 ;  /* 0x000000800c0c7824 */ /* 0x000fe400078e0200 */
[----:B------:R-:W-:Y:S02]  /*2b8a0*/  IMAD.IADD R7, R7, 0x1, R9 ;  /* 0x0000000107077824 */ /* 0x000fe400078e0209 */
[----:B---3--:R-:W-:-:S04]  /*2b8b0*/  @P2 IMAD.HI.U32 R3, R12, R3, RZ ;  /* 0x000000030c032227 */ /* 0x008fc800078e00ff */
[----:B------:R-:W-:Y:S01]  /*2b8c0*/  IMAD.MOV.U32 R5, RZ, RZ, R12 ;  /* 0x000000ffff057224 */ /* 0x000fe200078e000c */
[----:B0-----:R-:W-:Y:S01]  /*2b8d0*/  @P2 SHF.R.U32.HI R5, RZ, R4, R3 ;  /* 0x00000004ff052219 */ /* 0x001fe20000011603 */
[----:B------:R-:W-:Y:S02]  /*2b8e0*/  IMAD R0, R14, UR4, RZ ;  /* 0x000000040e007c24 */ /* 0x000fe4000f8e02ff */
[----:B------:R-:W-:Y:S01]  /*2b8f0*/  IMAD.WIDE.U32 R2, R233, UR4, R6 ;  /* 0x00000004e9027c25 */ /* 0x000fe2000f8e0006 */
[----:B------:R-:W-:-:S03]  /*2b900*/  SHF.R.S32.HI R9, RZ, 0x1f, R5 ;  /* 0x0000001fff097819 */ /* 0x000fc60000011405 */
[----:B------:R-:W-:Y:S01]  /*2b910*/  IMAD.MOV R4, RZ, RZ, -R5 ;  /* 0x000000ffff047224 */ /* 0x000fe200078e0a05 */
[----:B------:R-:W-:-:S03]  /*2b920*/  IADD3 R2, P3, R5, R2, RZ ;  /* 0x0000000205027210 */ /* 0x000fc60007f7e0ff */
[----:B------:R-:W-:Y:S02]  /*2b930*/  IMAD R7, R23, R4, R12 ;  /* 0x0000000417077224 */ /* 0x000fe400078e020c */
[----:B------:R-:W-:Y:S01]  /*2b940*/  IMAD R4, R233, UR5, R0 ;  /* 0x00000005e9047c24 */ /* 0x000fe2000f8e0200 */
[----:B------:R-:W-:Y:S02]  /*2b950*/  ULDC.64 UR4, c[0x0][0xcc8] ;  /* 0x0003320000047ab9 */ /* 0x000fe40000000a00 */
[----:B------:R-:W-:Y:S02]  /*2b960*/  SHF.R.S32.HI R0, RZ, 0x1f, R7 ;  /* 0x0000001fff007819 */ /* 0x000fe40000011407 */
[----:B------:R-:W-:Y:S02]  /*2b970*/  IADD3.X R3, R9, R3, R4, P3, !PT ;  /* 0x0000000309037210 */ /* 0x000fe40001ffe404 */
[----:B------:R-:W0:Y:S01]  /*2b980*/  LDC.64 R4, c[0x0][0xc40] ;  /* 0x00031000ff047b82 */ /* 0x000e220000000a00 */
[----:B------:R-:W-:-:S02]  /*2b990*/  IMAD R0, R0, UR4, RZ ;  /* 0x0000000400007c24 */ /* 0x000fc4000f8e02ff */
[----:B------:R-:W-:-:S04]  /*2b9a0*/  IMAD.WIDE.U32 R2, R7, UR4, R2 ;  /* 0x0000000407027c25 */ /* 0x000fc8000f8e0002 */
[----:B------:R-:W-:Y:S01]  /*2b9b0*/  IMAD R7, R7, UR5, R0 ;  /* 0x0000000507077c24 */ /* 0x000fe2000f8e0200 */
[----:B------:R-:W-:Y:S01]  /*2b9c0*/  ULDC.64 UR4, c[0x0][0xca8] ;  /* 0x00032a0000047ab9 */ /* 0x000fe20000000a00 */
[----:B------:R-:W1:Y:S01]  /*2b9d0*/  @P2 LDC R9, c[0x0][0xcf0] ;  /* 0x00033c00ff092b82 */ /* 0x000e620000000800 */
[----:B------:R-:W-:Y:S01]  /*2b9e0*/  LEA R24, P3, R2, UR4, 0x2 ;  /* 0x0000000402187c11 */ /* 0x000fe2000f8610ff */
[----:B------:R-:W-:-:S04]  /*2b9f0*/  IMAD.IADD R3, R3, 0x1, R7 ;  /* 0x0000000103037824 */ /* 0x000fc800078e0207 */
[----:B------:R-:W-:Y:S01]  /*2ba00*/  SHFL.IDX PT, R10, R24, RZ, 0x1c1f ;  /* 0x001c1fff180a7589 */ /* 0x000fe200000e0000 */
[----:B------:R-:W-:Y:S01]  /*2ba10*/  LEA.HI.X R26, R2, UR5, R3, 0x2, P3 ;  /* 0x00000005021a7c11 */ /* 0x000fe200098f1403 */
[----:B------:R-:W-:-:S04]  /*2ba20*/  ULDC.64 UR4, c[0x0][0xc38] ;  /* 0x00030e0000047ab9 */ /* 0x000fc80000000a00 */
[----:B------:R-:W2:Y:S01]  /*2ba30*/  SHFL.IDX PT, R11, R26, RZ, 0x1c1f ;  /* 0x001c1fff1a0b7589 */ /* 0x000ea200000e0000 */
[----:B------:R-:W-:Y:S02]  /*2ba40*/  IMAD R3, R8, UR4, RZ ;  /* 0x0000000408037c24 */ /* 0x000fe4000f8e02ff */
[----:B------:R-:W3:Y:S01]  /*2ba50*/  @P2 LDC R8, c[0x0][0xcec] ;  /* 0x00033b00ff082b82 */ /* 0x000ee20000000800 */
[----:B--2---:R-:W-:Y:S04]  /*2ba60*/  @!P1 ST.E desc[UR44][R10.64], R15 ;  /* 0x0000000f0a009985 */ /* 0x004fe8000c10192c */
[----:B------:R-:W2:Y:S01]  /*2ba70*/  @!P0 LDL R25, [R1+0x234] ;  /* 0x0002340001198983 */ /* 0x000ea20000100800 */
[C---:B------:R-:W-:Y:S01]  /*2ba80*/  IMAD R3, R232.reuse, UR5, R3 ;  /* 0x00000005e8037c24 */ /* 0x040fe2000f8e0203 */
[----:B------:R-:W-:Y:S01]  /*2ba90*/  BSSY B0, `(.L_x_2137) ;  /* 0x0000109000007945 */ /* 0x000fe20003800000 */
[----:B------:R-:W-:Y:S01]  /*2baa0*/  IMAD.WIDE.U32 R6, R232, UR4, RZ ;  /* 0x00000004e8067c25 */ /* 0x000fe2000f8e00ff */
[----:B------:R-:W-:-:S03]  /*2bab0*/  ULDC.64 UR4, c[0x0][0xc48] ;  /* 0x0003120000047ab9 */ /* 0x000fc60000000a00 */
[----:B------:R-:W-:Y:S02]  /*2bac0*/  IMAD.IADD R3, R7, 0x1, R3 ;  /* 0x0000000107037824 */ /* 0x000fe400078e0203 */
[C---:B0-----:R-:W-:Y:S02]  /*2bad0*/  IMAD R0, R4.reuse, UR37, RZ ;  /* 0x0000002504007c24 */ /* 0x041fe4000f8e02ff */
[----:B------:R-:W-:Y:S02]  /*2bae0*/  IMAD.MOV.U32 R2, RZ, RZ, R6 ;  /* 0x000000ffff027224 */ /* 0x000fe400078e0006 */
[----:B------:R-:W-:Y:S02]  /*2baf0*/  IMAD R5, R5, UR36, R0 ;  /* 0x0000002405057c24 */ /* 0x000fe4000f8e0200 */
[----:B------:R-:W-:-:S04]  /*2bb00*/  IMAD.WIDE.U32 R2, R4, UR36, R2 ;  /* 0x0000002404027c25 */ /* 0x000fc8000f8e0002 */
[----:B---3--:R-:W-:-:S04]  /*2bb10*/  @P2 IMAD.HI.U32 R8, R12, R8, RZ ;  /* 0x000000080c082227 */ /* 0x008fc800078e00ff */
[----:B------:R-:W-:Y:S02]  /*2bb20*/  IMAD.IADD R3, R3, 0x1, R5 ;  /* 0x0000000103037824 */ /* 0x000fe400078e0205 */
[----:B------:R-:W-:Y:S01]  /*2bb30*/  IMAD.MOV.U32 R5, RZ, RZ, R12 ;  /* 0x000000ffff057224 */ /* 0x000fe200078e000c */
[----:B-1----:R-:W-:Y:S01]  /*2bb40*/  @P2 SHF.R.U32.HI R5, RZ, R9, R8 ;  /* 0x00000009ff052219 */ /* 0x002fe20000011608 */
[----:B------:R-:W-:Y:S02]  /*2bb50*/  IMAD R0, R14, UR4, RZ ;  /* 0x000000040e007c24 */ /* 0x000fe4000f8e02ff */
[----:B------:R-:W-:-:S04]  /*2bb60*/  IMAD.WIDE.U32 R2, R233, UR4, R2 ;  /* 0x00000004e9027c25 */ /* 0x000fc8000f8e0002 */
[----:B------:R-:W-:Y:S01]  /*2bb70*/  IMAD R7, R233, UR5, R0 ;  /* 0x00000005e9077c24 */ /* 0x000fe2000f8e0200 */
[--C-:B------:R-:W-:Y:S01]  /*2bb80*/  SHF.R.S32.HI R0, RZ, 0x1f, R5.reuse ;  /* 0x0000001fff007819 */ /* 0x100fe20000011405 */
[----:B------:R-:W-:Y:S01]  /*2bb90*/  IMAD.MOV R4, RZ, RZ, -R5 ;  /* 0x000000ffff047224 */ /* 0x000fe200078e0a05 */
[----:B------:R-:W-:Y:S01]  /*2bba0*/  ULDC.64 UR4, c[0x0][0xc30] ;  /* 0x00030c0000047ab9 */ /* 0x000fe20000000a00 */
[----:B------:R-:W-:Y:S02]  /*2bbb0*/  IMAD.IADD R3, R3, 0x1, R7 ;  /* 0x0000000103037824 */ /* 0x000fe400078e0207 */
[----:B------:R-:W-:Y:S02]  /*2bbc0*/  IMAD R0, R0, UR4, RZ ;  /* 0x0000000400007c24 */ /* 0x000fe4000f8e02ff */
[----:B------:R-:W-:Y:S02]  /*2bbd0*/  IMAD R23, R23, R4, R12 ;  /* 0x0000000417177224 */ /* 0x000fe400078e020c */
[----:B------:R-:W-:-:S02]  /*2bbe0*/  IMAD R7, R5, UR5, R0 ;  /* 0x0000000505077c24 */ /* 0x000fc4000f8e0200 */
[----:B------:R-:W-:Y:S01]  /*2bbf0*/  IMAD.WIDE.U32 R2, R5, UR4, R2 ;  /* 0x0000000405027c25 */ /* 0x000fe2000f8e0002 */
[----:B------:R-:W-:Y:S01]  /*2bc00*/  SHF.R.S32.HI R0, RZ, 0x1f, R23 ;  /* 0x0000001fff007819 */ /* 0x000fe20000011417 */
[----:B------:R-:W-:Y:S02]  /*2bc10*/  ULDC.64 UR4, c[0x0][0xc28] ;  /* 0x00030a0000047ab9 */ /* 0x000fe40000000a00 */
[----:B------:R-:W-:Y:S02]  /*2bc20*/  IMAD.IADD R3, R3, 0x1, R7 ;  /* 0x0000000103037824 */ /* 0x000fe400078e0207 */
[----:B------:R-:W-:-:S04]  /*2bc30*/  IMAD R0, R0, UR4, RZ ;  /* 0x0000000400007c24 */ /* 0x000fc8000f8e02ff */
[----:B------:R-:W-:Y:S01]  /*2bc40*/  IMAD R5, R23, UR5, R0 ;  /* 0x0000000517057c24 */ /* 0x000fe2000f8e0200 */
[----:B------:R-:W-:Y:S01]  /*2bc50*/  LOP3.LUT R0, R27, 0x7ffffffc, RZ, 0xc0, !PT ;  /* 0x7ffffffc1b007812 */ /* 0x000fe200078ec0ff */
[----:B------:R-:W-:Y:S01]  /*2bc60*/  IMAD.WIDE.U32 R22, R23, UR4, R2 ;  /* 0x0000000417167c25 */ /* 0x000fe2000f8e0002 */
[----:B------:R-:W-:Y:S01]  /*2bc70*/  ULDC.64 UR4, c[0x0][0xc00] ;  /* 0x0003000000047ab9 */ /* 0x000fe20000000a00 */
[----:B------:R-:W-:Y:S02]  /*2bc80*/  SHFL.IDX PT, R2, R24, 0x1, 0x1c1f ;  /* 0x003c1f0018027f89 */ /* 0x000fe400000e0000 */
[----:B------:R-:W-:Y:S01]  /*2bc90*/  IMAD.IADD R3, R23, 0x1, R5 ;  /* 0x0000000117037824 */ /* 0x000fe200078e0205 */
[----:B------:R-:W-:Y:S01]  /*2bca0*/  LEA R20, P1, R22, UR4, 0x2 ;  /* 0x0000000416147c11 */ /* 0x000fe2000f8210ff */
[----:B------:R-:W-:-:S03]  /*2bcb0*/  IMAD.IADD R19, R19, 0x1, -R0 ;  /* 0x0000000113137824 */ /* 0x000fc600078e0a00 */
[----:B------:R-:W-:Y:S01]  /*2bcc0*/  LEA.HI.X R22, R22, UR5, R3, 0x2, P1 ;  /* 0x0000000516167c11 */ /* 0x000fe200088f1403 */
[----:B------:R-:W-:Y:S01]  /*2bcd0*/  SHFL.IDX PT, R16, R20, RZ, 0x1c1f ;  /* 0x001c1fff14107589 */ /* 0x000fe200000e0000 */
[----:B------:R-:W-:Y:S01]  /*2bce0*/  ISETP.GE.AND P1, PT, R13, R18, PT ;  /* 0x000000120d00720c */ /* 0x000fe20003f26270 */
[----:B------:R-:W-:Y:S02]  /*2bcf0*/  IMAD.SHL.U32 R19, R19, 0x2, RZ ;  /* 0x0000000213137824 */ /* 0x000fe400078e00ff */
[----:B------:R-:W2:Y:S04]  /*2bd00*/  SHFL.IDX PT, R3, R26, 0x1, 0x1c1f ;  /* 0x003c1f001a037f89 */ /* 0x000ea800000e0000 */
[----:B------:R0:W1:Y:S04]  /*2bd10*/  SHFL.IDX PT, R17, R22, RZ, 0x1c1f ;  /* 0x001c1fff16117589 */ /* 0x00006800000e0000 */
[----:B--2---:R0:W-:Y:S02]  /*2bd20*/  @!P0 ST.E desc[UR44][R2.64], R25 ;  /* 0x0000001902008985 */ /* 0x0041e4000c10192c */
[----:B-1----:R-:W-:Y:S05]  /*2bd30*/  @P1 BRA `(.L_x_2138) ;  /* 0x0000000c00781947 */ /* 0x002fea0003800000 */
[----:B------:R-:W-:Y:S02]  /*2bd40*/  ULDC UR4, c[0x0][0xbc8] ;  /* 0x0002f20000047ab9 */ /* 0x000fe40000000800 */
[----:B------:R-:W-:-:S13]  /*2bd50*/  ISETP.GE.AND P0, PT, R19, UR4, PT ;  /* 0x0000000413007c0c */ /* 0x000fda000bf06270 */
[----:B------:R-:W2:Y:S01]  /*2bd60*/  @!P0 LDL.64 R12, [R1+0x250] ;  /* 0x00025000010c8983 */ /* 0x000ea20000100a00 */
[C---:B------:R-:W-:Y:S02]  /*2bd70*/  VIADD R0, R19.reuse, 0x8 ;  /* 0x0000000813007836 */ /* 0x040fe40000000000 */
[----:B0-----:R-:W-:-:S03]  /*2bd80*/  @!P0 IMAD.WIDE R2, R19, 0x4, R16 ;  /* 0x0000000413028825 */ /* 0x001fc600078e0210 */
[C---:B------:R-:W-:Y:S01]  /*2bd90*/  ISETP.GE.AND P1, PT, R0.reuse, UR4, PT ;  /* 0x0000000400007c0c */ /* 0x040fe2000bf26270 */
[----:B------:R-:W-:Y:S01]  /*2bda0*/  VIADD R8, R19, 0x10 ;  /* 0x0000001013087836 */ /* 0x000fe20000000000 */
[----:B--2---:R0:W-:Y:S11]  /*2bdb0*/  @!P0 ST.E.64 desc[UR44][R2.64], R12 ;  /* 0x0000000c02008985 */ /* 0x0041f6000c101b2c */
[----:B------:R-:W2:Y:S01]  /*2bdc0*/  @!P1 LDL.64 R6, [R1+0x260] ;  /* 0x0002600001069983 */ /* 0x000ea20000100a00 */
[----:B------:R-:W-:-:S02]  /*2bdd0*/  @!P1 LEA.HI R0, R0, R0, RZ, 0x1 ;  /* 0x0000000000009211 */ /* 0x000fc400078f08ff */
[----:B------:R-:W-:Y:S02]  /*2bde0*/  ISETP.GE.AND P0, PT, R8, UR4, PT ;  /* 0x0000000408007c0c */ /* 0x000fe4000bf06270 */
[----:B------:R-:W-:-:S05]  /*2bdf0*/  @!P1 LOP3.LUT R0, R0, 0xfffffffe, RZ, 0xc0, !PT ;  /* 0xfffffffe00009812 */ /* 0x000fca00078ec0ff */
[----:B------:R-:W-:-:S04]  /*2be00*/  @!P1 IMAD.WIDE R4, R0, 0x4, R16 ;  /* 0x0000000400049825 */ /* 0x000fc800078e0210 */
[----:B------:R-:W-:Y:S01]  /*2be10*/  VIADD R0, R19, 0x18 ;  /* 0x0000001813007836 */ /* 0x000fe20000000000 */
[----:B--2---:R1:W-:Y:S04]  /*2be20*/  @!P1 ST.E.64 desc[UR44][R4.64], R6 ;  /* 0x0000000604009985 */ /* 0x0043e8000c101b2c */
[----:B------:R-:W2:Y:S01]  /*2be30*/  @!P0 LDL.64 R10, [R1+0x270] ;  /* 0x00027000010a8983 */ /* 0x000ea20000100a00 */
[----:B------:R-:W-:Y:S02]  /*2be40*/  @!P0 LEA.HI R8, R8, R8, RZ, 0x1 ;  /* 0x0000000808088211 */ /* 0x000fe400078f08ff */
[----:B------:R-:W-:Y:S02]  /*2be50*/  ISETP.GE.AND P1, PT, R0, UR4, PT ;  /* 0x0000000400007c0c */ /* 0x000fe4000bf26270 */
[----:B------:R-:W-:-:S05]  /*2be60*/  @!P0 LOP3.LUT R8, R8, 0xfffffffe, RZ, 0xc0, !PT ;  /* 0xfffffffe08088812 */ /* 0x000fca00078ec0ff */
[----:B------:R-:W-:-:S04]  /*2be70*/  @!P0 IMAD.WIDE R8, R8, 0x4, R16 ;  /* 0x0000000408088825 */ /* 0x000fc800078e0210 */
[----:B------:R-:W-:Y:S01]  /*2be80*/  VIADD R14, R19, 0x20 ;  /* 0x00000020130e7836 */ /* 0x000fe20000000000 */
[----:B--2---:R2:W-:Y:S04]  /*2be90*/  @!P0 ST.E.64 desc[UR44][R8.64], R10 ;  /* 0x0000000a08008985 */ /* 0x0045e8000c101b2c */
[----:B0-----:R-:W3:Y:S01]  /*2bea0*/  @!P1 LDL.64 R12, [R1+0x280] ;  /* 0x00028000010c9983 */ /* 0x001ee20000100a00 */
[----:B------:R-:W-:Y:S02]  /*2beb0*/  @!P1 LEA.HI R0, R0, R0, RZ, 0x1 ;  /* 0x0000000000009211 */ /* 0x000fe400078f08ff */
[----:B------:R-:W-:Y:S02]  /*2bec0*/  ISETP.GE.AND P0, PT, R14, UR4, PT ;  /* 0x000000040e007c0c */ /* 0x000fe4000bf06270 */
[----:B------:R-:W-:-:S05]  /*2bed0*/  @!P1 LOP3.LUT R0, R0, 0xfffffffe, RZ, 0xc0, !PT ;  /* 0xfffffffe00009812 */ /* 0x000fca00078ec0ff */
[----:B------:R-:W-:-:S04]  /*2bee0*/  @!P1 IMAD.WIDE R2, R0, 0x4, R16 ;  /* 0x0000000400029825 */ /* 0x000fc800078e0210 */
[----:B------:R-:W-:Y:S01]  /*2bef0*/  VIADD R0, R19, 0x28 ;  /* 0x0000002813007836 */ /* 0x000fe20000000000 */
[----:B---3--:R0:W-:Y:S04]  /*2bf00*/  @!P1 ST.E.64 desc[UR44][R2.64], R12 ;  /* 0x0000000c02009985 */ /* 0x0081e8000c101b2c */
[----:B-1----:R-:W3:Y:S01]  /*2bf10*/  @!P0 LDL.64 R4, [R1+0x290] ;  /* 0x0002900001048983 */ /* 0x002ee20000100a00 */
[----:B------:R-:W-:Y:S02]  /*2bf20*/  @!P0 LEA.HI R14, R14, R14, RZ, 0x1 ;  /* 0x0000000e0e0e8211 */ /* 0x000fe400078f08ff */
[----:B------:R-:W-:Y:S02]  /*2bf30*/  ISETP.GE.AND P1, PT, R0, UR4, PT ;  /* 0x0000000400007c0c */ /* 0x000fe4000bf26270 */
[----:B------:R-:W-:-:S05]  /*2bf40*/  @!P0 LOP3.LUT R14, R14, 0xfffffffe, RZ, 0xc0, !PT ;  /* 0xfffffffe0e0e8812 */ /* 0x000fca00078ec0ff */
[----:B------:R-:W-:-:S04]  /*2bf50*/  @!P0 IMAD.WIDE R14, R14, 0x4, R16 ;  /* 0x000000040e0e8825 */ /* 0x000fc800078e0210 */
[----:B--2---:R-:W-:Y:S01]  /*2bf60*/  VIADD R8, R19, 0x30 ;  /* 0x0000003013087836 */ /* 0x004fe20000000000 */
[----:B---3--:R1:W-:Y:S04]  /*2bf70*/  @!P0 ST.E.64 desc[UR44][R14.64], R4 ;  /* 0x000000040e008985 */ /* 0x0083e8000c101b2c */
[----:B------:R-:W2:Y:S01]  /*2bf80*/  @!P1 LDL.64 R6, [R1+0x2a0] ;  /* 0x0002a00001069983 */ /* 0x000ea20000100a00 */
[----:B------:R-:W-:Y:S02]  /*2bf90*/  @!P1 LEA.HI R0, R0, R0, RZ, 0x1 ;  /* 0x0000000000009211 */ /* 0x000fe400078f08ff */
[----:B------:R-:W-:Y:S02]  /*2bfa0*/  ISETP.GE.AND P0, PT, R8, UR4, PT ;  /* 0x0000000408007c0c */ /* 0x000fe4000bf06270 */
[----:B------:R-:W-:-:S05]  /*2bfb0*/  @!P1 LOP3.LUT R0, R0, 0xfffffffe, RZ, 0xc0, !PT ;  /* 0xfffffffe00009812 */ /* 0x000fca00078ec0ff */
[----:B0-----:R-:W-:-:S04]  /*2bfc0*/  @!P1 IMAD.WIDE R2, R0, 0x4, R16 ;  /* 0x0000000400029825 */ /* 0x001fc800078e0210 */
        /* <DEDUP_REMOVED lines=9> */
[----:B-1----:R-:W3:Y:S01]  /*2c060*/  @!P1 LDL.64 R4, [R1+0x2c0] ;  /* 0x0002c00001049983 */ /* 0x002ee20000100a00 */
[----:B------:R-:W-:Y:S02]  /*2c070*/  @!P1 LEA.HI R0, R0, R0, RZ, 0x1 ;  /* 0x0000000000009211 */ /* 0x000fe400078f08ff */
[----:B------:R-:W-:Y:S02]  /*2c080*/  ISETP.GE.AND P0, PT, R12, UR4, PT ;  /* 0x000000040c007c0c */ /* 0x000fe4000bf06270 */
[----:B------:R-:W-:-:S05]  /*2c090*/  @!P1 LOP3.LUT R0, R0, 0xfffffffe, RZ, 0xc0, !PT ;  /* 0xfffffffe00009812 */ /* 0x000fca00078ec0ff */
[----:B0-----:R-:W-:-:S04]  /*2c0a0*/  @!P1 IMAD.WIDE R2, R0, 0x4, R16 ;  /* 0x0000000400029825 */ /* 0x001fc800078e0210 */
[----:B------:R-:W-:Y:S01]  /*2c0b0*/  VIADD R0, R19, 0x48 ;  /* 0x0000004813007836 */ /* 0x000fe20000000000 */
[----:B---3--:R0:W-:Y:S04]  /*2c0c0*/  @!P1 ST.E.64 desc[UR44][R2.64], R4 ;  /* 0x0000000402009985 */ /* 0x0081e8000c101b2c */
[----:B------:R-:W3:Y:S01]  /*2c0d0*/  @!P0 LDL.64 R6, [R1+0x2d0] ;  /* 0x0002d00001068983 */ /* 0x000ee20000100a00 */
        /* <DEDUP_REMOVED lines=18> */
[----:B-1----:R-:W-:Y:S01]  /*2c200*/  VIADD R12, R19, 0x60 ;  /* 0x00000060130c7836 */ /* 0x002fe20000000000 */
[----:B--2---:R1:W-:Y:S04]  /*2c210*/  @!P0 ST.E.64 desc[UR44][R10.64], R4 ;  /* 0x000000040a008985 */ /* 0x0043e8000c101b2c */
        /* <DEDUP_REMOVED lines=94> */
[----:B-1----:R-:W-:-:S05]  /*2c800*/  @!P0 LOP3.LUT R5, R12, 0xfffffffe, RZ, 0xc0, !PT ;  /* 0xfffffffe0c058812 */ /* 0x002fca00078ec0ff */
[----:B------:R-:W-:-:S04]  /*2c810*/  @!P0 IMAD.WIDE R4, R5, 0x4, R16 ;  /* 0x0000000405048825 */ /* 0x000fc800078e0210 */
[----:B------:R-:W-:Y:S01]  /*2c820*/  VIADD R12, R19, 0xd0 ;  /* 0x000000d0130c7836 */ /* 0x000fe20000000000 */
[----:B--2---:R1:W-:Y:S04]  /*2c830*/  @!P0 ST.E.64 desc[UR44][R4.64], R8 ;  /* 0x0000000804008985 */ /* 0x0043e8000c101b2c */
[----:B------:R-:W2:Y:S01]  /*2c840*/  @!P1 LDL.64 R10, [R1+0x3e0] ;  /* 0x0003e000010a9983 */ /* 0x000ea20000100a00 */
[----:B------:R-:W-:Y:S02]  /*2c850*/  @!P1 LEA.HI R0, R0, R0, RZ, 0x1 ;  /* 0x0000000000009211 */ /* 0x000fe400078f08ff */
[----:B------:R-:W-:Y:S02]  /*2c860*/  ISETP.GE.AND P0, PT, R12, UR4, PT ;  /* 0x000000040c007c0c */ /* 0x000fe4000bf06270 */
[----:B0-----:R-:W-:-:S05]  /*2c870*/  @!P1 LOP3.LUT R3, R0, 0xfffffffe, RZ, 0xc0, !PT ;  /* 0xfffffffe00039812 */ /* 0x001fca00078ec0ff */
[----:B------:R-:W-:-:S04]  /*2c880*/  @!P1 IMAD.WIDE R2, R3, 0x4, R16 ;  /* 0x0000000403029825 */ /* 0x000fc800078e0210 */
        /* <DEDUP_REMOVED lines=30> */
[----:B------:R-:W3:Y:S01]  /*2ca70*/  @!P0 LDL.64 R8, [R1+0x430] ;  /* 0x0004300001088983 */ /* 0x000ee20000100a00 */
[----:B------:R-:W-:Y:S02]  /*2ca80*/  @!P0 LEA.HI R12, R12, R12, RZ, 0x1 ;  /* 0x0000000c0c0c8211 */ /* 0x000fe400078f08ff */
[----:B------:R-:W-:Y:S02]  /*2ca90*/  ISETP.GE.AND P1, PT, R0, UR4, PT ;  /* 0x0000000400007c0c */ /* 0x000fe4000bf26270 */
[----:B-1----:R-:W-:-:S05]  /*2caa0*/  @!P0 LOP3.LUT R5, R12, 0xfffffffe, RZ, 0xc0, !PT ;  /* 0xfffffffe0c058812 */ /* 0x002fca00078ec0ff */
[----:B------:R-:W-:-:S05]  /*2cab0*/  @!P0 IMAD.WIDE R4, R5, 0x4, R16 ;  /* 0x0000000405048825 */ /* 0x000fca00078e0210 */
[----:B---3--:R2:W-:Y:S04]  /*2cac0*/  @!P0 ST.E.64 desc[UR44][R4.64], R8 ;  /* 0x0000000804008985 */ /* 0x0085e8000c101b2c */
[----:B------:R-:W3:Y:S01]  /*2cad0*/  @!P1 LDL.64 R12, [R1+0x440] ;  /* 0x00044000010c9983 */ /* 0x000ee20000100a00 */
[----:B------:R-:W-:-:S04]  /*2cae0*/  @!P1 LEA.HI R0, R0, R0, RZ, 0x1 ;  /* 0x0000000000009211 */ /* 0x000fc800078f08ff */
[----:B------:R-:W-:-:S05]  /*2caf0*/  @!P1 LOP3.LUT R11, R0, 0xfffffffe, RZ, 0xc0, !PT ;  /* 0xfffffffe000b9812 */ /* 0x000fca00078ec0ff */
[----:B------:R-:W-:-:S05]  /*2cb00*/  @!P1 IMAD.WIDE R16, R11, 0x4, R16 ;  /* 0x000000040b109825 */ /* 0x000fca00078e0210 */
[----:B---3--:R2:W-:Y:S02]  /*2cb10*/  @!P1 ST.E.64 desc[UR44][R16.64], R12 ;  /* 0x0000000c10009985 */ /* 0x0085e4000c101b2c */
.L_x_2138:
[----:B------:R-:W-:Y:S05]  /*2cb20*/  BSYNC B0 ;  /* 0x0000000000007941 */ /* 0x000fea0003800000 */
.L_x_2137:
[----:B------:R-:W-:Y:S01]  /*2cb30*/  ISETP.GE.AND P0, PT, R21, R18, PT ;  /* 0x000000121500720c */ /* 0x000fe20003f06270 */
[----:B------:R1:W3:Y:S04]  /*2cb40*/  SHFL.IDX PT, R15, R22, 0x1, 0x1c1f ;  /* 0x003c1f00160f7f89 */ /* 0x0002e800000e0000 */
[----:B------:R1:W4:Y:S08]  /*2cb50*/  SHFL.IDX PT, R14, R20, 0x1, 0x1c1f ;  /* 0x003c1f00140e7f89 */ /* 0x00033000000e0000 */
[----:B-1----:R-:W-:Y:S05]  /*2cb60*/  @P0 BRA `(.L_x_2039) ;  /* 0x0000005c00a80947 */ /* 0x002fea0003800000 */
[----:B--2---:R-:W1:Y:S02]  /*2cb70*/  LDC R17, c[0x0][0xbc8] ;  /* 0x0002f200ff117b82 */ /* 0x004e640000000800 */
[----:B-1----:R-:W-:-:S13]  /*2cb80*/  ISETP.GE.AND P0, PT, R19, R17, PT ;  /* 0x000000111300720c */ /* 0x002fda0003f06270 */
[----:B------:R-:W2:Y:S01]  /*2cb90*/  @!P0 LDL.64 R12, [R1+0x258] ;  /* 0x00025800010c8983 */ /* 0x000ea20000100a00 */
[C---:B------:R-:W-:Y:S02]  /*2cba0*/  VIADD R0, R19.reuse, 0x8 ;  /* 0x0000000813007836 */ /* 0x040fe40000000000 */
[----:B0--34-:R-:W-:-:S03]  /*2cbb0*/  @!P0 IMAD.WIDE R2, R19, 0x4, R14 ;  /* 0x0000000413028825 */ /* 0x019fc600078e020e */
[C---:B------:R-:W-:Y:S01]  /*2cbc0*/  ISETP.GE.AND P1, PT, R0.reuse, R17, PT ;  /* 0x000000110000720c */ /* 0x040fe20003f26270 */
[----:B------:R-:W-:Y:S01]  /*2cbd0*/  VIADD R10, R19, 0x10 ;  /* 0x00000010130a7836 */ /* 0x000fe20000000000 */
[----:B--2---:R0:W-:Y:S11]  /*2cbe0*/  @!P0 ST.E.64 desc[UR44][R2.64], R12 ;  /* 0x0000000c02008985 */ /* 0x0041f6000c101b2c */
[----:B------:R-:W2:Y:S01]  /*2cbf0*/  @!P1 LDL.64 R6, [R1+0x268] ;  /* 0x0002680001069983 */ /* 0x000ea20000100a00 */
[----:B------:R-:W-:-:S02]  /*2cc00*/  @!P1 LEA.HI R0, R0, R0, RZ, 0x1 ;  /* 0x0000000000009211 */ /* 0x000fc400078f08ff */
[----:B------:R-:W-:Y:S02]  /*2cc10*/  ISETP.GE.AND P0, PT, R10, R17, PT ;  /* 0x000000110a00720c */ /* 0x000fe40003f06270 */
[----:B------:R-:W-:-:S05]  /*2cc20*/  @!P1 LOP3.LUT R0, R0, 0xfffffffe, RZ, 0xc0, !PT ;  /* 0xfffffffe00009812 */ /* 0x000fca00078ec0ff */
[----:B------:R-:W-:-:S04]  /*2cc30*/  @!P1 IMAD.WIDE R4, R0, 0x4, R14 ;  /* 0x0000000400049825 */ /* 0x000fc800078e020e */
[----:B------:R-:W-:Y:S01]  /*2cc40*/  VIADD R0, R19, 0x18 ;  /* 0x0000001813007836 */ /* 0x000fe20000000000 */
[----:B--2---:R1:W-:Y:S04]  /*2cc50*/  @!P1 ST.E.64 desc[UR44][R4.64], R6 ;  /* 0x0000000604009985 */ /* 0x0043e8000c101b2c */
[----:B------:R-:W2:Y:S01]  /*2cc60*/  @!P0 LDL.64 R8, [R1+0x278] ;  /* 0x0002780001088983 */ /* 0x000ea20000100a00 */
[----:B------:R-:W-:Y:S02]  /*2cc70*/  @!P0 LEA.HI R10, R10, R10, RZ, 0x1 ;  /* 0x0000000a0a0a8211 */ /* 0x000fe400078f08ff */
[----:B------:R-:W-:Y:S02]  /*2cc80*/  ISETP.GE.AND P1, PT, R0, R17, PT ;  /* 0x000000110000720c */ /* 0x000fe40003f26270 */
[----:B0-----:R-:W-:-:S05]  /*2cc90*/  @!P0 LOP3.LUT R2, R10, 0xfffffffe, RZ, 0xc0, !PT ;  /* 0xfffffffe0a028812 */ /* 0x001fca00078ec0ff */
[----:B------:R-:W-:-:S04]  /*2cca0*/  @!P0 IMAD.WIDE R2, R2, 0x4, R14 ;  /* 0x0000000402028825 */ /* 0x000fc800078e020e */
[----:B------:R-:W-:Y:S01]  /*2ccb0*/  VIADD R12, R19, 0x20 ;  /* 0x00000020130c7836 */ /* 0x000fe20000000000 */
[----:B--2---:R0:W-:Y:S04]  /*2ccc0*/  @!P0 ST.E.64 desc[UR44][R2.64], R8 ;  /* 0x0000000802008985 */ /* 0x0041e8000c101b2c */
[----:B------:R-:W2:Y:S01]  /*2ccd0*/  @!P1 LDL.64 R10, [R1+0x288] ;  /* 0x00028800010a9983 */ /* 0x000ea20000100a00 */
[----:B------:R-:W-:Y:S02]  /*2cce0*/  @!P1 LEA.HI R0, R0, R0, RZ, 0x1 ;  /* 0x0000000000009211 */ /* 0x000fe400078f08ff */
[----:B------:R-:W-:Y:S02]  /*2ccf0*/  ISETP.GE.AND P0, PT, R12, R17, PT ;  /* 0x000000110c00720c */ /* 0x000fe40003f06270 */
[----:B------:R-:W-:-:S05]  /*2cd00*/  @!P1 LOP3.LUT R0, R0, 0xfffffffe, RZ, 0xc0, !PT ;  /* 0xfffffffe00009812 */ /* 0x000fca00078ec0ff */
[----:B-1----:R-:W-:-:S04]  /*2cd10*/  @!P1 IMAD.WIDE R4, R0, 0x4, R14 ;  /* 0x0000000400049825 */ /* 0x002fc800078e020e */
        /* <DEDUP_REMOVED lines=110> */
[----:B-1----:R-:W-:-:S05]  /*2d400*/  @!P1 LOP3.LUT R5, R0, 0xfffffffe, RZ, 0xc0, !PT ;  /* 0xfffffffe00059812 */ /* 0x002fca00078ec0ff */
        /* <DEDUP_REMOVED lines=63> */
[----:B------:R-:W-:-:S06]  /*2d800*/  @!P0 IMAD.WIDE R2, R3, 0x4, R14 ;  /* 0x0000000403028825 */ /* 0x000fcc00078e020e */
[----:B------:R-:W-:Y:S01]  /*2d810*/  @!P1 LEA.HI R0, R0, R0, RZ, 0x1 ;  /* 0x0000000000009211 */ /* 0x000fe200078f08ff */
[----:B--2---:R0:W-:Y:S04]  /*2d820*/  @!P0 ST.E.64 desc[UR44][R2.64], R6 ;  /* 0x0000000602008985 */ /* 0x0041e8000c101b2c */
[----:B------:R-:W2:Y:S01]  /*2d830*/  @!P1 LDL.64 R8, [R1+0x428] ;  /* 0x0004280001089983 */ /* 0x000ea20000100a00 */
[----:B------:R-:W-:Y:S01]  /*2d840*/  @!P1 LOP3.LUT R13, R0, 0xfffffffe, RZ, 0xc0, !PT ;  /* 0xfffffffe000d9812 */ /* 0x000fe200078ec0ff */
[C---:B------:R-:W-:Y:S01]  /*2d850*/  VIADD R0, R19.reuse, 0xf0 ;  /* 0x000000f013007836 */ /* 0x040fe20000000000 */
[----:B------:R-:W-:Y:S01]  /*2d860*/  BSSY B0, `(.L_x_2139) ;  /* 0x000000c000007945 */ /* 0x000fe20003800000 */
[----:B------:R-:W-:Y:S02]  /*2d870*/  VIADD R19, R19, 0xf8 ;  /* 0x000000f813137836 */ /* 0x000fe40000000000 */
[----:B-1----:R-:W-:Y:S01]  /*2d880*/  @!P1 IMAD.WIDE R4, R13, 0x4, R14 ;  /* 0x000000040d049825 */ /* 0x002fe200078e020e */
[----:B------:R-:W-:-:S04]  /*2d890*/  ISETP.GE.AND P0, PT, R0, R17, PT ;  /* 0x000000110000720c */ /* 0x000fc80003f06270 */
[----:B--2---:R0:W-:Y:S01]  /*2d8a0*/  @!P1 ST.E.64 desc[UR44][R4.64], R8 ;  /* 0x0000000804009985 */ /* 0x0041e2000c101b2c */
[----:B------:R-:W-:-:S08]  /*2d8b0*/  ISETP.GE.AND P1, PT, R19, R17, PT ;  /* 0x000000111300720c */ /* 0x000fd00003f26270 */
[----:B------:R-:W-:Y:S05]  /*2d8c0*/  @P0 BRA `(.L_x_2140) ;  /* 0x0000000000140947 */ /* 0x000fea0003800000 */
[----:B0-----:R-:W2:Y:S01]  /*2d8d0*/  LDL.64 R4, [R1+0x438] ;  /* 0x0004380001047983 */ /* 0x001ea20000100a00 */
[----:B------:R-:W-:-:S04]  /*2d8e0*/  LEA.HI R0, R0, R0, RZ, 0x1 ;  /* 0x0000000000007211 */ /* 0x000fc800078f08ff */
[----:B------:R-:W-:-:S05]  /*2d8f0*/  LOP3.LUT R3, R0, 0xfffffffe, RZ, 0xc0, !PT ;  /* 0xfffffffe00037812 */ /* 0x000fca00078ec0ff */
[----:B------:R-:W-:-:S05]  /*2d900*/  IMAD.WIDE R2, R3, 0x4, R14 ;  /* 0x0000000403027825 */ /* 0x000fca00078e020e */
[----:B--2---:R1:W-:Y:S02]  /*2d910*/  ST.E.64 desc[UR44][R2.64], R4 ;  /* 0x0000000402007985 */ /* 0x0043e4000c101b2c */
.L_x_2140:
[----:B------:R-:W-:Y:S05]  /*2d920*/  BSYNC B0 ;  /* 0x0000000000007941 */ /* 0x000fea0003800000 */
.L_x_2139:
[----:B------:R-:W-:Y:S05]  /*2d930*/  @P1 BRA `(.L_x_2039) ;  /* 0x0000005000341947 */ /* 0x000fea0003800000 */
[----:B01----:R-:W2:Y:S01]  /*2d940*/  LDL.64 R4, [R1+0x448] ;  /* 0x0004480001047983 */ /* 0x003ea20000100a00 */
[----:B------:R-:W-:-:S04]  /*2d950*/  LEA.HI R19, R19, R19, RZ, 0x1 ;  /* 0x0000001313137211 */ /* 0x000fc800078f08ff */
[----:B------:R-:W-:-:S05]  /*2d960*/  LOP3.LUT R3, R19, 0xfffffffe, RZ, 0xc0, !PT ;  /* 0xfffffffe13037812 */ /* 0x000fca00078ec0ff */
[----:B------:R-:W-:-:S05]  /*2d970*/  IMAD.WIDE R2, R3, 0x4, R14 ;  /* 0x0000000403027825 */ /* 0x000fca00078e020e */
[----:B--2---:R0:W-:Y:S01]  /*2d980*/  ST.E.64 desc[UR44][R2.64], R4 ;  /* 0x0000000402007985 */ /* 0x0041e2000c101b2c */
[----:B------:R-:W-:Y:S05]  /*2d990*/  BRA `(.L_x_2039) ;  /* 0x00000050001c7947 */ /* 0x000fea0003800000 */
.L_x_2136:
[----:B------:R-:W1:Y:S02]  /*2d9a0*/  S2R R0, SR_TID.X ;  /* 0x0000000000007919 */ /* 0x000e640000002100 */
[----:B-1----:R-:W-:-:S05]  /*2d9b0*/  VIADD R0, R0, 0xffffff80 ;  /* 0xffffff8000007836 */ /* 0x002fca0000000000 */
[----:B------:R-:W-:-:S13]  /*2d9c0*/  ISETP.GT.AND P0, PT, R0, 0x7f, PT ;  /* 0x0000007f0000780c */ /* 0x000fda0003f04270 */
[----:B------:R-:W-:Y:S05]  /*2d9d0*/  @P0 BRA `(.L_x_2039) ;  /* 0x00000050000c0947 */ /* 0x000fea0003800000 */
[----:B0-----:R-:W0:Y:S01]  /*2d9e0*/  S2R R3, SR_CTAID.X ;  /* 0x0000000000037919 */ /* 0x001e220000002500 */
[----:B------:R-:W1:Y:S01]  /*2d9f0*/  LDC R6, c[0x0][0xce8] ;  /* 0x00033a00ff067b82 */ /* 0x000e620000000800 */
[----:B------:R-:W-:Y:S02]  /*2da00*/  ULDC UR4, c[0x0][0xb88] ;  /* 0x0002e20000047ab9 */ /* 0x000fe40000000800 */
[----:B-1----:R-:W-:Y:S02]  /*2da10*/  IMAD R5, R6, UR4, RZ ;  /* 0x0000000406057c24 */ /* 0x002fe4000f8e02ff */
[----:B0-----:R-:W-:-:S05]  /*2da20*/  IMAD R0, R3, 0x80, R0 ;  /* 0x0000008003007824 */ /* 0x001fca00078e0200 */
[----:B------:R-:W-:-:S13]  /*2da30*/  ISETP.GE.AND P0, PT, R0, R5, PT ;  /* 0x000000050000720c */ /* 0x000fda0003f06270 */
[----:B------:R-:W-:Y:S05]  /*2da40*/  @P0 BRA `(.L_x_2039) ;  /* 0x0000004c00f00947 */ /* 0x000fea0003800000 */
[----:B------:R-:W-:Y:S01]  /*2da50*/  ISETP.NE.AND P0, PT, R6, 0x1, PT ;  /* 0x000000010600780c */ /* 0x000fe20003f05270 */
[----:B------:R-:W0:Y:S01]  /*2da60*/  LDC.64 R12, c[0x0][0xcd8] ;  /* 0x00033600ff0c7b82 */ /* 0x000e220000000a00 */
[----:B------:R-:W-:Y:S01]  /*2da70*/  SHF.R.S32.HI R3, RZ, 0x1f, R232 ;  /* 0x0000001fff037819 */ /* 0x000fe200000114e8 */
[----:B------:R-:W-:Y:S01]  /*2da80*/  ULDC.64 UR4, c[0x0][0xcd0] ;  /* 0x0003340000047ab9 */ /* 0x000fe20000000a00 */
[----:B------:R-:W-:-:S03]  /*2da90*/  IMAD.MOV.U32 R5, RZ, RZ, R0 ;  /* 0x000000ffff057224 */ /* 0x000fc600078e0000 */
[----:B------:R-:W-:-:S04]  /*2daa0*/  IMAD R3, R3, UR4, RZ ;  /* 0x0000000403037c24 */ /* 0x000fc8000f8e02ff */
[C---:B------:R-:W-:Y:S02]  /*2dab0*/  IMAD R7, R232.reuse, UR5, R3 ;  /* 0x00000005e8077c24 */ /* 0x040fe4000f8e0203 */
[----:B------:R-:W1:Y:S01]  /*2dac0*/  @P0 LDC R9, c[0x0][0xcec] ;  /* 0x00033b00ff090b82 */ /* 0x000e620000000800 */
[----:B------:R-:W-:Y:S01]  /*2dad0*/  IMAD.WIDE.U32 R2, R232, UR4, RZ ;  /* 0x00000004e8027c25 */ /* 0x000fe2000f8e00ff */
[----:B------:R-:W-:-:S03]  /*2dae0*/  ULDC.64 UR4, c[0x0][0xce0] ;  /* 0x0003380000047ab9 */ /* 0x000fc60000000a00 */
[----:B------:R-:W-:-:S03]  /*2daf0*/  IMAD.IADD R3, R3, 0x1, R7 ;  /* 0x0000000103037824 */ /* 0x000fc600078e0207 */
[----:B------:R-:W2:Y:S01]  /*2db00*/  @P0 LDC R11, c[0x0][0xcf0] ;  /* 0x00033c00ff0b0b82 */ /* 0x000ea20000000800 */
[C---:B0-----:R-:W-:Y:S02]  /*2db10*/  IMAD R8, R12.reuse, UR37, RZ ;  /* 0x000000250c087c24 */ /* 0x041fe4000f8e02ff */
[----:B------:R-:W-:-:S04]  /*2db20*/  IMAD.WIDE.U32 R2, R12, UR36, R2 ;  /* 0x000000240c027c25 */ /* 0x000fc8000f8e0002 */
[----:B------:R-:W-:-:S04]  /*2db30*/  IMAD R13, R13, UR36, R8 ;  /* 0x000000240d0d7c24 */ /* 0x000fc8000f8e0208 */
[----:B------:R-:W-:Y:S02]  /*2db40*/  IMAD.IADD R3, R13, 0x1, R3 ;  /* 0x000000010d037824 */ /* 0x000fe400078e0203 */
[----:B-1----:R-:W-:-:S04]  /*2db50*/  @P0 IMAD.HI.U32 R4, R0, R9, RZ ;  /* 0x0000000900040227 */ /* 0x002fc800078e00ff */
[----:B------:R-:W-:Y:S01]  /*2db60*/  IMAD.WIDE.U32 R2, R233, UR4, R2 ;  /* 0x00000004e9027c25 */ /* 0x000fe2000f8e0002 */
[----:B--2---:R-:W-:Y:S02]  /*2db70*/  @P0 SHF.R.U32.HI R5, RZ, R11, R4 ;  /* 0x0000000bff050219 */ /* 0x004fe40000011604 */
[----:B------:R-:W-:Y:S02]  /*2db80*/  SHF.R.S32.HI R4, RZ, 0x1f, R233 ;  /* 0x0000001fff047819 */ /* 0x000fe400000114e9 */
[--C-:B------:R-:W-:Y:S01]  /*2db90*/  SHF.R.S32.HI R9, RZ, 0x1f, R5.reuse ;  /* 0x0000001fff097819 */ /* 0x100fe20000011405 */
[----:B------:R-:W-:Y:S01]  /*2dba0*/  IMAD.MOV R7, RZ, RZ, -R5 ;  /* 0x000000ffff077224 */ /* 0x000fe200078e0a05 */
[----:B------:R-:W-:Y:S01]  /*2dbb0*/  IADD3 R2, P0, R5, R2, RZ ;  /* 0x0000000205027210 */ /* 0x000fe20007f1e0ff */
[----:B------:R-:W-:Y:S02]  /*2dbc0*/  IMAD R4, R4, UR4, RZ ;  /* 0x0000000404047c24 */ /* 0x000fe4000f8e02ff */
[----:B------:R-:W-:-:S02]  /*2dbd0*/  IMAD R7, R6, R7, R0 ;  /* 0x0000000706077224 */ /* 0x000fc400078e0200 */
[----:B------:R-:W-:Y:S01]  /*2dbe0*/  IMAD R4, R233, UR5, R4 ;  /* 0x00000005e9047c24 */ /* 0x000fe2000f8e0204 */
[----:B------:R-:W-:Y:S02]  /*2dbf0*/  ULDC.64 UR4, c[0x0][0xcc8] ;  /* 0x0003320000047ab9 */ /* 0x000fe40000000a00 */
[----:B------:R-:W-:Y:S02]  /*2dc00*/  SHF.R.S32.HI R0, RZ, 0x1f, R7 ;  /* 0x0000001fff007819 */ /* 0x000fe40000011407 */
[----:B------:R-:W-:-:S03]  /*2dc10*/  IADD3.X R3, R9, R3, R4, P0, !PT ;  /* 0x0000000309037210 */ /* 0x000fc600007fe404 */
[----:B------:R-:W-:Y:S02]  /*2dc20*/  IMAD R0, R0, UR4, RZ ;  /* 0x0000000400007c24 */ /* 0x000fe4000f8e02ff */
[----:B------:R-:W-:-:S04]  /*2dc30*/  IMAD.WIDE.U32 R2, R7, UR4, R2 ;  /* 0x0000000407027c25 */ /* 0x000fc8000f8e0002 */
[----:B------:R-:W-:Y:S01]  /*2dc40*/  IMAD R5, R7, UR5, R0 ;  /* 0x0000000507057c24 */ /* 0x000fe2000f8e0200 */
[----:B------:R-:W-:Y:S02]  /*2dc50*/  ULDC.64 UR4, c[0x0][0xca8] ;  /* 0x00032a0000047ab9 */ /* 0x000fe40000000a00 */
[----:B------:R-:W-:Y:S01]  /*2dc60*/  LEA R4, P0, R2, UR4, 0x2 ;  /* 0x0000000402047c11 */ /* 0x000fe2000f8010ff */
[----:B------:R-:W-:-:S05]  /*2dc70*/  IMAD.IADD R3, R3, 0x1, R5 ;  /* 0x0000000103037824 */ /* 0x000fca00078e0205 */
[----:B------:R-:W-:Y:S01]  /*2dc80*/  LEA.HI.X R5, R2, UR5, R3, 0x2, P0 ;  /* 0x0000000502057c11 */ /* 0x000fe200080f1403 */
[----:B------:R-:W-:-:S05]  /*2dc90*/  IMAD.MOV.U32 R3, RZ, RZ, -0x800000 ;  /* 0xff800000ff037424 */ /* 0x000fca00078e00ff */
[----:B------:R0:W-:Y:S01]  /*2dca0*/  STG.E desc[UR44][R4.64], R3 ;  /* 0x0000000304007986 */ /* 0x0001e2000c10192c */
[----:B------:R-:W-:Y:S05]  /*2dcb0*/  BRA `(.L_x_2039) ;  /* 0x0000004c00547947 */ /* 0x000fea0003800000 */
.L_x_2037:
[----:B------:R-:W-:-:S08]  /*2dcc0*/  NOP ;  /* 0x0000000000007918 */ /* 0x000fd00000000000 */
[----:B-1----:R-:W0:-:S00]  /*2dcd0*/  USETMAXREG.DEALLOC.CTAPOOL 0x18 ;  /* 0x00000018000079c8 */ /* 0x002e0000080e0500 */
        /* <DEDUP_REMOVED lines=16> */
.L_x_2141:
[----:B------:R-:W-:Y:S01]  /*2dde0*/  ULDC UR7, c[0x0][0xd50] ;  /* 0x0003540000077ab9 */ /* 0x000fe20000000800 */
[----:B------:R-:W-:Y:S01]  /*2ddf0*/  UMOV UR36, UR6 ;  /* 0x0000000600247c82 */ /* 0x000fe20008000000 */
[----:B------:R-:W-:-:S11]  /*2de00*/  UISETP.NE.AND UP0, UPT, UR7, 0x1, UPT ;  /* 0x000000010700788c */ /* 0x000fd6000bf05270 */
[----:B------:R-:W-:Y:S01]  /*2de10*/  @UP0 ULDC UR4, c[0x0][0xd54] ;  /* 0x0003550000040ab9 */ /* 0x000fe20000000800 */
[----:B------:R-:W-:Y:S01]  /*2de20*/  @UP0 ULDC UR8, c[0x0][0xd58] ;  /* 0x0003560000080ab9 */ /* 0x000fe20000000800 */
[----:B------:R-:W-:-:S04]  /*2de30*/  UIMAD.WIDE.U32 UR4, UR6, UR4, URZ ;  /* 0x00000004060472a5 */ /* 0x000fc8000f8e003f */
[----:B------:R-:W-:-:S12]  /*2de40*/  @UP0 USHF.R.U32.HI UR36, URZ, UR8, UR5 ;  /* 0x000000083f240299 */ /* 0x000fd80008011605 */
.L_x_2142:
        /* <DEDUP_REMOVED lines=45> */
.L_x_2145:
[----:B------:R-:W-:-:S11]  /*2e120*/  UISETP.NE.AND UP0, UPT, UR5, 0x1, UPT ;  /* 0x000000010500788c */ /* 0x000fd6000bf05270 */
[----:B------:R-:W-:Y:S02]  /*2e130*/  @UP0 ULDC.64 UR14, c[0x0][0xae0] ;  /* 0x0002b800000e0ab9 */ /* 0x000fe40000000a00 */
[----:B------:R-:W-:-:S04]  /*2e140*/  UIMAD.WIDE.U32 UR6, UR8, UR14, URZ ;  /* 0x0000000e080672a5 */ /* 0x000fc8000f8e003f */
[----:B------:R-:W-:-:S12]  /*2e150*/  @UP0 USHF.R.U32.HI UR8, URZ, UR15, UR7 ;  /* 0x0000000f3f080299 */ /* 0x000fd80008011607 */
.L_x_2146:
[----:B------:R-:W-:-:S04]  /*2e160*/  UIMAD UR8, UR8, UR5, UR5 ;  /* 0x00000005080872a4 */ /* 0x000fc8000f8e0205 */
[----:B------:R-:W-:-:S04]  /*2e170*/  UISETP.LT.AND UP0, UPT, UR4, UR8, UPT ;  /* 0x000000080400728c */ /* 0x000fc8000bf01270 */
[----:B------:R-:W-:-:S12]  /*2e180*/  USEL UR4, UR4, UR8, UP0 ;  /* 0x0000000804047287 */ /* 0x000fd80008000000 */
.L_x_2144:
        /* <DEDUP_REMOVED lines=16> */
[----:B------:R-:W-:Y:S02]  /*2e290*/  UMOV UR4, UR6 ;  /* 0x0000000600047c82 */ /* 0x000fe40008000000 */
        /* <DEDUP_REMOVED lines=10> */
.L_x_2148:
[----:B------:R-:W-:-:S11]  /*2e340*/  UISETP.NE.AND UP0, UPT, UR5, 0x1, UPT ;  /* 0x000000010500788c */ /* 0x000fd6000bf05270 */
[----:B------:R-:W-:Y:S02]  /*2e350*/  @UP0 ULDC.64 UR10, c[0x0][0xae0] ;  /* 0x0002b800000a0ab9 */ /* 0x000fe40000000a00 */
[----:B------:R-:W-:-:S04]  /*2e360*/  UIMAD.WIDE.U32 UR6, UR4, UR10, URZ ;  /* 0x0000000a040672a5 */ /* 0x000fc8000f8e003f */
[----:B------:R-:W-:-:S12]  /*2e370*/  @UP0 USHF.R.U32.HI UR4, URZ, UR11, UR7 ;  /* 0x0000000b3f040299 */ /* 0x000fd80008011607 */
.L_x_2149:
[----:B------:R-:W-:-:S04]  /*2e380*/  UIMAD UR4, UR4, UR5, URZ ;  /* 0x00000005040472a4 */ /* 0x000fc8000f8e023f */
[----:B------:R-:W-:-:S04]  /*2e390*/  UISETP.LT.AND UP0, UPT, UR8, UR4, UPT ;  /* 0x000000040800728c */ /* 0x000fc8000bf01270 */
[----:B------:R-:W-:-:S12]  /*2e3a0*/  USEL UR8, UR8, UR4, !UP0 ;  /* 0x0000000408087287 */ /* 0x000fd8000c000000 */
.L_x_2147:
[----:B------:R-:W-:Y:S01]  /*2e3b0*/  UIMAD.WIDE UR4, UR8, 0x2aaaaaab, URZ ;  /* 0x2aaaaaab080478a5 */ /* 0x000fe2000f8e023f */
[----:B------:R0:W-:Y:S03]  /*2e3c0*/  STL [R1+0x480], RZ ;  /* 0x000480ff01007387 */ /* 0x0001e60000100800 */
[----:B------:R-:W-:-:S04]  /*2e3d0*/  USHF.R.U32.HI UR4, URZ, 0x1f, UR5 ;  /* 0x0000001f3f047899 */ /* 0x000fc80008011605 */
[----:B------:R-:W-:Y:S02]  /*2e3e0*/  ULEA.HI.SX32 UR4, UR5, UR4, 0x1c ;  /* 0x0000000405047291 */ /* 0x000fe4000f8fe23f */
[----:B------:R-:W-:Y:S02]  /*2e3f0*/  USHF.R.U32.HI UR5, URZ, 0x10, UR40 ;  /* 0x000000103f057899 */ /* 0x000fe40008011628 */
[----:B------:R-:W-:Y:S02]  /*2e400*/  ULOP3.LUT UR40, UR40, 0xffff, URZ, 0xc0, !UPT ;  /* 0x0000ffff28287892 */ /* 0x000fe4000f8ec03f */
[----:B------:R-:W-:Y:S01]  /*2e410*/  VIMNMX R7, RZ, UR4, !PT ;  /* 0x00000004ff077c48 */ /* 0x000fe2000ffe0100 */
[----:B------:R-:W-:-:S03]  /*2e420*/  UISETP.NE.AND UP0, UPT, UR5, URZ, UPT ;  /* 0x0000003f0500728c */ /* 0x000fc6000bf05270 */
[----:B------:R-:W-:Y:S01]  /*2e430*/  ISETP.LT.AND P0, PT, R7, UR9, PT ;  /* 0x0000000907007c0c */ /* 0x000fe2000bf01270 */
[----:B------:R0:W-:Y:S07]  /*2e440*/  STL [R1+0x47c], R7 ;  /* 0x00047c0701007387 */ /* 0x0001ee0000100800 */
[----:B------:R-:W-:-:S05]  /*2e450*/  @!UP0 ULDC UR5, c[0x0][0xae8] ;  /* 0x0002ba0000058ab9 */ /* 0x000fca0000000800 */
[----:B0-----:R-:W-:Y:S05]  /*2e460*/  @!P0 BRA `(.L_x_2150) ;  /* 0x0000000000708947 */ /* 0x001fea0003800000 */
[----:B------:R-:W-:Y:S01]  /*2e470*/  IMAD.U32 R6, RZ, RZ, UR5 ;  /* 0x00000005ff067e24 */ /* 0x000fe2000f8e00ff */
[----:B------:R-:W-:Y:S01]  /*2e480*/  UIADD3 UR4, UR5, -0x1, UR9 ;  /* 0xffffffff05047890 */ /* 0x000fe2000fffe009 */
[----:B------:R-:W-:-:S03]  /*2e490*/  IMAD.MOV.U32 R2, RZ, RZ, RZ ;  /* 0x000000ffff027224 */ /* 0x000fc600078e00ff */
[-C--:B------:R-:W-:Y:S02]  /*2e4a0*/  IABS R0, R6.reuse ;  /* 0x0000000600007213 */ /* 0x080fe40000000000 */
[----:B------:R-:W-:Y:S02]  /*2e4b0*/  IABS R6, R6 ;  /* 0x0000000600067213 */ /* 0x000fe40000000000 */
[----:B------:R-:W0:Y:S08]  /*2e4c0*/  I2F.RP R4, R0 ;  /* 0x0000000000047306 */ /* 0x000e300000209400 */
[----:B0-----:R-:W0:Y:S02]  /*2e4d0*/  MUFU.RCP R4, R4 ;  /* 0x0000000400047308 */ /* 0x001e240000001000 */
[----:B0-----:R-:W-:-:S06]  /*2e4e0*/  VIADD R3, R4, 0xffffffe ;  /* 0x0ffffffe04037836 */ /* 0x001fcc0000000000 */
[----:B------:R-:W0:Y:S02]  /*2e4f0*/  F2I.FTZ.U32.TRUNC.NTZ R3, R3 ;  /* 0x0000000300037305 */ /* 0x000e24000021f000 */
[----:B0-----:R-:W-:-:S04]  /*2e500*/  IMAD.MOV R5, RZ, RZ, -R3 ;  /* 0x000000ffff057224 */ /* 0x001fc800078e0a03 */
[----:B------:R-:W-:-:S04]  /*2e510*/  IMAD R5, R5, R0, RZ ;  /* 0x0000000005057224 */ /* 0x000fc800078e02ff */
[----:B------:R-:W-:Y:S01]  /*2e520*/  IMAD.HI.U32 R5, R3, R5, R2 ;  /* 0x0000000503057227 */ /* 0x000fe200078e0002 */
[----:B------:R-:W-:-:S03]  /*2e530*/  IADD3 R2, -R7, UR4, RZ ;  /* 0x0000000407027c10 */ /* 0x000fc6000fffe1ff */
[----:B------:R-:W-:Y:S01]  /*2e540*/  IMAD.MOV R3, RZ, RZ, -R6 ;  /* 0x000000ffff037224 */ /* 0x000fe200078e0a06 */
[----:B------:R-:W-:Y:S02]  /*2e550*/  IABS R4, R2 ;  /* 0x0000000200047213 */ /* 0x000fe40000000000 */
[----:B------:R-:W-:-:S03]  /*2e560*/  LOP3.LUT R2, R2, UR5, RZ, 0x3c, !PT ;  /* 0x0000000502027c12 */ /* 0x000fc6000f8e3cff */
[----:B------:R-:W-:Y:S01]  /*2e570*/  IMAD.HI.U32 R5, R5, R4, RZ ;  /* 0x0000000405057227 */ /* 0x000fe200078e00ff */
[----:B------:R-:W-:-:S03]  /*2e580*/  ISETP.GE.AND P2, PT, R2, RZ, PT ;  /* 0x000000ff0200720c */ /* 0x000fc60003f46270 */
[----:B------:R-:W-:-:S05]  /*2e590*/  IMAD R3, R5, R3, R4 ;  /* 0x0000000305037224 */ /* 0x000fca00078e0204 */
[----:B------:R-:W-:-:S13]  /*2e5a0*/  ISETP.GT.U32.AND P1, PT, R0, R3, PT ;  /* 0x000000030000720c */ /* 0x000fda0003f24070 */
[----:B------:R-:W-:Y:S02]  /*2e5b0*/  @!P1 IMAD.IADD R3, R3, 0x1, -R0 ;  /* 0x0000000103039824 */ /* 0x000fe400078e0a00 */
[----:B------:R-:W-:Y:S01]  /*2e5c0*/  @!P1 VIADD R5, R5, 0x1 ;  /* 0x0000000105059836 */ /* 0x000fe20000000000 */
[----:B------:R-:W-:Y:S02]  /*2e5d0*/  ISETP.NE.AND P1, PT, RZ, UR5, PT ;  /* 0x00000005ff007c0c */ /* 0x000fe4000bf25270 */
[----:B------:R-:W-:-:S13]  /*2e5e0*/  ISETP.GE.U32.AND P0, PT, R3, R0, PT ;  /* 0x000000000300720c */ /* 0x000fda0003f06070 */
[----:B------:R-:W-:-:S04]  /*2e5f0*/  @P0 VIADD R5, R5, 0x1 ;  /* 0x0000000105050836 */ /* 0x000fc80000000000 */
[----:B------:R-:W-:Y:S01]  /*2e600*/  @!P2 IMAD.MOV R5, RZ, RZ, -R5 ;  /* 0x000000ffff05a224 */ /* 0x000fe200078e0a05 */
[----:B------:R-:W-:-:S05]  /*2e610*/  @!P1 LOP3.LUT R5, RZ, UR5, RZ, 0x33, !PT ;  /* 0x00000005ff059c12 */ /* 0x000fca000f8e33ff */
[----:B------:R0:W-:Y:S02]  /*2e620*/  STL [R1+0x480], R5 ;  /* 0x0004800501007387 */ /* 0x0001e40000100800 */
.L_x_2150:
[----:B------:R-:W2:Y:S01]  /*2e630*/  LDL R2, [R1+0x480] ;  /* 0x0004800001027983 */ /* 0x000ea20000100800 */
[----:B------:R-:W-:Y:S02]  /*2e640*/  IMAD.MOV.U32 R6, RZ, RZ, RZ ;  /* 0x000000ffff067224 */ /* 0x000fe400078e00ff */
[----:B--2---:R-:W-:Y:S02]  /*2e650*/  IMAD R0, R2, UR40, R7 ;  /* 0x0000002802007c24 */ /* 0x004fe4000f8e0207 */
[----:B------:R-:W-:-:S03]  /*2e660*/  IMAD.MOV.U32 R7, RZ, RZ, 0x1 ;  /* 0x00000001ff077424 */ /* 0x000fc600078e00ff */
[----:B------:R-:W-:Y:S01]  /*2e670*/  VIADDMNMX R19, R0, R2, UR9, PT ;  /* 0x0000000900137e46 */ /* 0x000fe2000b800102 */
[----:B------:R1:W-:Y:S03]  /*2e680*/  STL [R1+0x478], R0 ;  /* 0x0004780001007387 */ /* 0x0003e60000100800 */
[----:B------:R-:W-:Y:S01]  /*2e690*/  ISETP.GT.AND P0, PT, R19, R0, PT ;  /* 0x000000001300720c */ /* 0x000fe20003f04270 */
[----:B------:R2:W-:Y:S01]  /*2e6a0*/  STL [R1+0x4a4], R19 ;  /* 0x0004a41301007387 */ /* 0x0005e20000100800 */
[----:B-1----:R-:W-:-:S11]  /*2e6b0*/  IMAD.MOV.U32 R0, RZ, RZ, 0x1 ;  /* 0x00000001ff007424 */ /* 0x002fd600078e00ff */
[----:B--2---:R-:W-:Y:S05]  /*2e6c0*/  @!P0 BRA `(.L_x_2143) ;  /* 0x0000004000108947 */ /* 0x004fea0003800000 */
[----:B------:R-:W1:Y:S01]  /*2e6d0*/  S2UR UR4, SR_CgaCtaId ;  /* 0x00000000000479c3 */ /* 0x000e620000008800 */
[----:B------:R-:W-:Y:S02]  /*2e6e0*/  UMOV UR38, 0x400 ;  /* 0x0000040000267882 */ /* 0x000fe40000000000 */
[----:B-1----:R-:W-:-:S04]  /*2e6f0*/  ULEA UR38, UR4, UR38, 0x18 ;  /* 0x0000002604267291 */ /* 0x002fc8000f8ec03f */
        /* <DEDUP_REMOVED lines=10> */
[----:B0-----:R-:W-:Y:S02]  /*2e7a0*/  IMAD.U32 R5, RZ, RZ, UR7 ;  /* 0x00000007ff057e24 */ /* 0x001fe4000f8e00ff */
        /* <DEDUP_REMOVED lines=9> */
.L_x_2151:
        /* <DEDUP_REMOVED lines=8> */
[----:B------:R1:W2:Y:S01]  /*2e8c0*/  LDC.64 R2, c[0x4][R16] ;  /* 0x0100000010027b82 */ /* 0x0002a20000000a00 */
[----:B------:R-:W-:Y:S02]  /*2e8d0*/  IMAD.U32 R4, RZ, RZ, UR6 ;  /* 0x00000006ff047e24 */ /* 0x000fe4000f8e00ff */
[----:B0-----:R-:W-:Y:S02]  /*2e8e0*/  IMAD.U32 R5, RZ, RZ, UR7 ;  /* 0x00000007ff057e24 */ /* 0x001fe4000f8e00ff */
[----:B------:R-:W-:Y:S02]  /*2e8f0*/  IMAD.U32 R6, RZ, RZ, UR8 ;  /* 0x00000008ff067e24 */ /* 0x000fe4000f8e00ff */
[----:B------:R-:W-:-:S02]  /*2e900*/  IMAD.U32 R7, RZ, RZ, UR9 ;  /* 0x00000009ff077e24 */ /* 0x000fc4000f8e00ff */
[----:B------:R-:W-:Y:S02]  /*2e910*/  IMAD.U32 R10, RZ, RZ, UR4 ;  /* 0x00000004ff0a7e24 */ /* 0x000fe4000f8e00ff */
[----:B------:R-:W-:Y:S02]  /*2e920*/  IMAD.U32 R11, RZ, RZ, UR5 ;  /* 0x00000005ff0b7e24 */ /* 0x000fe4000f8e00ff */
[----:B------:R-:W-:Y:S02]  /*2e930*/  IMAD.MOV.U32 R8, RZ, RZ, 0x70 ;  /* 0x00000070ff087424 */ /* 0x000fe400078e00ff */
[----:B------:R-:W-:Y:S02]  /*2e940*/  IMAD.MOV.U32 R12, RZ, RZ, 0x1 ;  /* 0x00000001ff0c7424 */ /* 0x000fe400078e00ff */
[----:B-1----:R-:W-:-:S07]  /*2e950*/  IMAD.MOV.U32 R13, RZ, RZ, RZ ;  /* 0x000000ffff0d7224 */ /* 0x002fce00078e00ff */
[----:B------:R-:W-:-:S07]  /*2e960*/  LEPC R20, `(.L_x_2153) ;  /* 0x000000001014794e */ /* 0x000fce0000000000 */
[----:B--2---:R-:W-:Y:S05]  /*2e970*/  CALL.ABS.NOINC R2 ;  /* 0x0000000002007343 */ /* 0x004fea0003c00000 */
.L_x_2153:
        /* <DEDUP_REMOVED lines=15> */
.L_x_2152:
[----:B------:R-:W1:Y:S02]  /*2ea70*/  LDC.64 R2, c[0x0][0xaf0] ;  /* 0x0002bc00ff027b82 */ /* 0x000e640000000a00 */
[----:B-1----:R-:W-:-:S04]  /*2ea80*/  ISETP.NE.U32.AND P0, PT, R2, RZ, PT ;  /* 0x000000ff0200720c */ /* 0x002fc80003f05070 */
[----:B------:R-:W-:-:S13]  /*2ea90*/  ISETP.NE.AND.EX P0, PT, R3, RZ, PT, P0 ;  /* 0x000000ff0300720c */ /* 0x000fda0003f05300 */
[----:B------:R-:W1:Y:S02]  /*2eaa0*/  @P0 LDC.64 R2, c[0x0][0xaf0] ;  /* 0x0002bc00ff020b82 */ /* 0x000e640000000a00 */
[----:B-1----:R-:W-:-:S05]  /*2eab0*/  @P0 IMAD.WIDE R2, R18, 0x4, R2 ;  /* 0x0000000412020825 */ /* 0x002fca00078e0202 */
[----:B------:R1:W2:Y:S01]  /*2eac0*/  @P0 LDG.E R18, desc[UR44][R2.64] ;  /* 0x0000002c02120981 */ /* 0x0002a2000c1e1900 */
[----:B------:R-:W-:Y:S01]  /*2ead0*/  UMOV UR4, 0xffffffff ;  /* 0xffffffff00047882 */ /* 0x000fe20000000000 */
[----:B------:R-:W-:Y:S01]  /*2eae0*/  LOP3.LUT R17, R17, 0xfffffffe, RZ, 0xc0, !PT ;  /* 0xfffffffe11117812 */ /* 0x000fe200078ec0ff */
[----:B------:R-:W-:Y:S01]  /*2eaf0*/  VIADD R0, R19, 0xffffffff ;  /* 0xffffffff13007836 */ /* 0x000fe20000000000 */
[----:B------:R-:W3:Y:S01]  /*2eb00*/  S2R R16, SR_TID.X ;  /* 0x0000000000107919 */ /* 0x000ee20000002100 */
[----:B-1----:R-:W1:Y:S02]  /*2eb10*/  LDC.64 R2, c[0x0][0x418] ;  /* 0x00010600ff027b82 */ /* 0x002e640000000a00 */
[----:B-1----:R-:W-:Y:S02]  /*2eb20*/  ISETP.NE.U32.AND P0, PT, R2, RZ, PT ;  /* 0x000000ff0200720c */ /* 0x002fe40003f05070 */
[----:B---3--:R-:W-:Y:S02]  /*2eb30*/  SHF.R.U32.HI R4, RZ, 0x5, R16 ;  /* 0x00000005ff047819 */ /* 0x008fe40000011610 */
[----:B------:R-:W-:-:S02]  /*2eb40*/  ISETP.NE.AND.EX P1, PT, R3, RZ, PT, P0 ;  /* 0x000000ff0300720c */ /* 0x000fc40003f25300 */
[----:B------:R-:W-:-:S11]  /*2eb50*/  LOP3.LUT R4, R4, 0x3, RZ, 0xc0, !PT ;  /* 0x0000000304047812 */ /* 0x000fd600078ec0ff */
[----:B------:R-:W-:Y:S02]  /*2eb60*/  @P1 LOP3.LUT R17, R17, 0x1, RZ, 0xfc, !PT ;  /* 0x0000000111111812 */ /* 0x000fe400078efcff */
[----:B--2---:R-:W-:Y:S02]  /*2eb70*/  SHF.R.S32.HI R19, RZ, 0x1f, R18 ;  /* 0x0000001fff137819 */ /* 0x004fe40000011412 */
[----:B------:R-:W-:Y:S01]  /*2eb80*/  SEL R16, R18, RZ, !P1 ;  /* 0x000000ff12107207 */ /* 0x000fe20004800000 */
[----:B------:R-:W-:Y:S06]  /*2eb90*/  BRA.DIV UR4, `(.L_x_2154) ;  /* 0x0000004204447947 */ /* 0x000fec000b800000 */
[----:B------:R1:W2:Y:S02]  /*2eba0*/  SHFL.IDX PT, R14, R4, RZ, 0x1f ;  /* 0x00001fff040e7589 */ /* 0x0002a400000e0000 */
.L_x_2238:
[----:B------:R3:W-:Y:S01]  /*2ebb0*/  STL [R1+0x470], R0 ;  /* 0x0004700001007387 */ /* 0x0007e20000100800 */
[----:B--2---:R-:W-:Y:S02]  /*2ebc0*/  ISETP.NE.AND P0, PT, R14, RZ, PT ;  /* 0x000000ff0e00720c */ /* 0x004fe40003f05270 */
[----:B------:R-:W-:Y:S02]  /*2ebd0*/  PLOP3.LUT P2, PT, PT, PT, PT, 0x8, 0x0 ;  /* 0x000000000000781c */ /* 0x000fe40003f4e170 */
[----:B------:R-:W-:-:S11]  /*2ebe0*/  LOP3.LUT R17, R17, 0xfffffffd, RZ, 0xc0, !PT ;  /* 0xfffffffd11117812 */ /* 0x000fd600078ec0ff */
[----:B------:R-:W-:Y:S01]  /*2ebf0*/  @P2 LOP3.LUT R17, R17, 0x2, RZ, 0xfc, !PT ;  /* 0x0000000211112812 */ /* 0x000fe200078efcff */
[----:B---3--:R-:W-:Y:S06]  /*2ec00*/  @P0 BRA `(.L_x_2155) ;  /* 0x0000000000e40947 */ /* 0x008fec0003800000 */
[----:B------:R-:W-:-:S03]  /*2ec10*/  UMOV UR4, 0xffffffff ;  /* 0xffffffff00047882 */ /* 0x000fc60000000000 */
[----:B------:R-:W-:Y:S05]  /*2ec20*/  BRA.DIV UR4, `(.L_x_2156) ;  /* 0x0000004204407947 */ /* 0x000fea000b800000 */
[----:B------:R-:W-:-:S13]  /*2ec30*/  ELECT P6, URZ, PT ;  /* 0x00000000003f782f */ /* 0x000fda00038c0000 */
.L_x_2241:
[----:B------:R-:W-:Y:S05]  /*2ec40*/  @!P6 BRA `(.L_x_2155) ;  /* 0x0000000000d4e947 */ /* 0x000fea0003800000 */
[----:B------:R-:W-:Y:S01]  /*2ec50*/  IMAD.MOV.U32 R16, RZ, RZ, R18 ;  /* 0x000000ffff107224 */ /* 0x000fe200078e0012 */
[----:B------:R-:W-:Y:S06]  /*2ec60*/  @!P1 BRA `(.L_x_2157) ;  /* 0x00000000004c9947 */ /* 0x000fec0003800000 */
[----:B------:R-:W2:Y:S01]  /*2ec70*/  LDC R6, c[0x0][0x43c] ;  /* 0x00010f00ff067b82 */ /* 0x000ea20000000800 */
[----:B------:R-:W-:Y:S01]  /*2ec80*/  IMAD.MOV.U32 R7, RZ, RZ, R0 ;  /* 0x000000ffff077224 */ /* 0x000fe200078e0000 */
[----:B------:R-:W-:Y:S01]  /*2ec90*/  ULDC.64 UR4, c[0x0][0x428] ;  /* 0x00010a0000047ab9 */ /* 0x000fe20000000a00 */
[----:B--2---:R-:W-:-:S13]  /*2eca0*/  ISETP.NE.AND P0, PT, R6, 0x1, PT ;  /* 0x000000010600780c */ /* 0x004fda0003f05270 */
[----:B01----:R-:W0:Y:S02]  /*2ecb0*/  @P0 LDC.64 R4, c[0x0][0x440] ;  /* 0x00011000ff040b82 */ /* 0x003e240000000a00 */
[----:B0-----:R-:W-:-:S04]  /*2ecc0*/  @P0 IMAD.HI.U32 R0, R7, R4, RZ ;  /* 0x0000000407000227 */ /* 0x001fc800078e00ff */
[----:B------:R-:W-:Y:S01]  /*2ecd0*/  IMAD.MOV.U32 R4, RZ, RZ, R7 ;  /* 0x000000ffff047224 */ /* 0x000fe200078e0007 */
[----:B------:R-:W-:-:S05]  /*2ece0*/  @P0 SHF.R.U32.HI R4, RZ, R5, R0 ;  /* 0x00000005ff040219 */ /* 0x000fca0000011600 */
[----:B------:R-:W-:-:S04]  /*2ecf0*/  IMAD.MOV R5, RZ, RZ, -R4 ;  /* 0x000000ffff057224 */ /* 0x000fc800078e0a04 */
[----:B------:R-:W-:Y:S01]  /*2ed00*/  IMAD R7, R6, R5, R7 ;  /* 0x0000000506077224 */ /* 0x000fe200078e0207 */
[----:B------:R-:W-:-:S04]  /*2ed10*/  SHF.R.S32.HI R5, RZ, 0x1f, R4 ;  /* 0x0000001fff057819 */ /* 0x000fc80000011404 */
[----:B------:R0:W-:Y:S01]  /*2ed20*/  STL [R1+0x470], R7 ;  /* 0x0004700701007387 */ /* 0x0001e20000100800 */
[----:B------:R-:W-:-:S03]  /*2ed30*/  IMAD.WIDE.U32 R4, R18, UR4, R4 ;  /* 0x0000000412047c25 */ /* 0x000fc6000f8e0004 */
[----:B------:R-:W-:Y:S01]  /*2ed40*/  LEA R2, P0, R4, R2, 0x2 ;  /* 0x0000000204027211 */ /* 0x000fe200078010ff */
[----:B0-----:R-:W-:-:S04]  /*2ed50*/  IMAD R7, R19, UR4, RZ ;  /* 0x0000000413077c24 */ /* 0x001fc8000f8e02ff */
[----:B------:R-:W-:-:S04]  /*2ed60*/  IMAD R7, R18, UR5, R7 ;  /* 0x0000000512077c24 */ /* 0x000fc8000f8e0207 */
[----:B------:R-:W-:-:S05]  /*2ed70*/  IMAD.IADD R0, R5, 0x1, R7 ;  /* 0x0000000105007824 */ /* 0x000fca00078e0207 */
[----:B------:R-:W-:-:S05]  /*2ed80*/  LEA.HI.X R3, R4, R3, R0, 0x2, P0 ;  /* 0x0000000304037211 */ /* 0x000fca00000f1400 */
[----:B------:R2:W5:Y:S02]  /*2ed90*/  LDG.E R16, desc[UR44][R2.64] ;  /* 0x0000002c02107981 */ /* 0x000564000c1e1900 */
.L_x_2157:
[----:B------:R-:W-:Y:S01]  /*2eda0*/  IMAD.MOV.U32 R0, RZ, RZ, 0x1 ;  /* 0x00000001ff007424 */ /* 0x000fe200078e00ff */
[----:B------:R-:W2:Y:S04]  /*2edb0*/  S2R R8, SR_TID.X ;  /* 0x0000000000087919 */ /* 0x000ea80000002100 */
[----:B------:R-:W-:-:S04]  /*2edc0*/  SHF.L.U32 R0, R0, 0x1f, RZ ;  /* 0x0000001f00007819 */ /* 0x000fc800000006ff */
[----:B------:R-:W3:Y:S01]  /*2edd0*/  SYNCS.PHASECHK.TRANS64.TRYWAIT P0, [UR38+0x32440], R0 ;  /* 0x03244000ff0075a7 */ /* 0x000ee20008000166 */
[----:B--2---:R-:W-:-:S04]  /*2ede0*/  LOP3.LUT R2, R8, 0x7f, RZ, 0xc0, !PT ;  /* 0x0000007f08027812 */ /* 0x004fc800078ec0ff */
[----:B------:R-:W-:Y:S01]  /*2edf0*/  ISETP.NE.AND P1, PT, R2, RZ, PT ;  /* 0x000000ff0200720c */ /* 0x000fe20003f25270 */
[----:B---3--:R-:W-:-:S12]  /*2ee00*/  @!P0 BRA `(.L_x_2158) ;  /* 0x0000003c00e88947 */ /* 0x008fd80003800000 */
.L_x_2242:
[----:B------:R-:W-:Y:S05]  /*2ee10*/  @P1 BRA `(.L_x_2159) ;  /* 0x0000000000181947 */ /* 0x000fea0003800000 */
[----:B------:R-:W3:Y:S01]  /*2ee20*/  S2R R2, SR_TID.X ;  /* 0x0000000000027919 */ /* 0x000ee20000002100 */
[----:B--2---:R-:W-:-:S04]  /*2ee30*/  IMAD.MOV.U32 R0, RZ, RZ, 0x3000 ;  /* 0x00003000ff007424 */ /* 0x004fc800078e00ff */
[----:B------:R4:W-:Y:S01]  /*2ee40*/  SYNCS.ARRIVE.TRANS64 RZ, [UR38+0x32430], R0 ;  /* 0x03243000ffff79a7 */ /* 0x0009e20008000026 */
[----:B---3--:R-:W-:-:S13]  /*2ee50*/  LOP3.LUT P0, RZ, R2, 0x1f, RZ, 0xc0, !PT ;  /* 0x0000001f02ff7812 */ /* 0x008fda000780c0ff */
[----:B----4-:R-:W-:Y:S05]  /*2ee60*/  @!P0 BRA `(.L_x_2159) ;  /* 0x0000000000048947 */ /* 0x010fea0003800000 */
[----:B------:R-:W-:Y:S01]  /*2ee70*/  BPT.TRAP 0x1 ;  /* 0x000000040000795c */ /* 0x000fe20000300000 */
.L_x_2159:
[----:B--2---:R-:W2:Y:S01]  /*2ee80*/  LDL R0, [R1+0x470] ;  /* 0x0004700001007983 */ /* 0x004ea20000100800 */
        /* <DEDUP_REMOVED lines=16> */
[----:B--2---:R-:W-:Y:S01]  /*2ef90*/  NOP ;  /* 0x0000000000007918 */ /* 0x004fe20000000000 */
.L_x_2155:
[----:B------:R-:W-:Y:S05]  /*2efa0*/  WARPSYNC.ALL ;  /* 0x0000000000007948 */ /* 0x000fea0003800000 */
[----:B------:R-:W-:Y:S01]  /*2efb0*/  UIADD3 UR4, UR38, 0x18400, URZ ;  /* 0x0001840026047890 */ /* 0x000fe2000fffe03f */
[----:B------:R-:W-:Y:S01]  /*2efc0*/  BAR.SYNC.DEFER_BLOCKING 0x8, 0x180 ;  /* 0x0206000000007b1d */ /* 0x000fe20000010000 */
[----:B------:R-:W-:Y:S02]  /*2efd0*/  USHF.R.S32.HI UR43, URZ, 0x1f, UR36 ;  /* 0x0000001f3f2b7899 */ /* 0x000fe40008011424 */
[----:B------:R-:W-:-:S06]  /*2efe0*/  ULOP3.LUT UP0, URZ, UR4, 0x3ff, URZ, 0xc0, !UPT ;  /* 0x000003ff043f7892 */ /* 0x000fcc000f80c03f */
[----:B------:R-:W-:-:S13]  /*2eff0*/  PLOP3.LUT P0, PT, PT, PT, UP0, 0x80, 0x0 ;  /* 0x000000000000781c */ /* 0x000fda0003f0f008 */
[----:B------:R-:W-:Y:S05]  /*2f000*/  @!P0 BRA `(.L_x_2160) ;  /* 0x0000000000408947 */ /* 0x000fea0003800000 */
[----:B------:R-:W-:Y:S01]  /*2f010*/  MOV R2, 0x0 ;  /* 0x0000000000027802 */ /* 0x000fe20000000f00 */
[----:B------:R-:W-:Y:S01]  /*2f020*/  ULDC.64 UR6, c[0x4][0x98] ;  /* 0x0100260000067ab9 */ /* 0x000fe20000000a00 */
[----:B------:R-:W-:Y:S01]  /*2f030*/  ULDC.64 UR8, c[0x4][0xa0] ;  /* 0x0100280000087ab9 */ /* 0x000fe20000000a00 */
[----:B------:R-:W-:Y:S01]  /*2f040*/  ULDC.64 UR4, c[0x4][0x20] ;  /* 0x0100080000047ab9 */ /* 0x000fe20000000a00 */
[----:B-1----:R-:W-:Y:S02]  /*2f050*/  IMAD.U32 R4, RZ, RZ, UR6 ;  /* 0x00000006ff047e24 */ /* 0x002fe4000f8e00ff */
        /* <DEDUP_REMOVED lines=11> */
.L_x_2160:
[----:B------:R-:W2:Y:S01]  /*2f110*/  LDC R7, c[0x0][0x448] ;  /* 0x00011200ff077b82 */ /* 0x000ea20000000800 */
[----:B------:R-:W3:Y:S01]  /*2f120*/  S2R R9, SR_TID.X ;  /* 0x0000000000097919 */ /* 0x000ee20000002100 */
[----:B------:R-:W-:Y:S02]  /*2f130*/  ULDC.64 UR8, c[0x0][0x2d8] ;  /* 0x0000b60000087ab9 */ /* 0x000fe40000000a00 */
[----:B------:R-:W-:Y:S01]  /*2f140*/  UIMAD UR6, UR43, UR8, URZ ;  /* 0x000000082b0672a4 */ /* 0x000fe2000f8e023f */
[----:B-1----:R-:W1:Y:S01]  /*2f150*/  S2R R4, SR_CTAID.Z ;  /* 0x0000000000047919 */ /* 0x002e620000002700 */
[----:B------:R-:W-:Y:S02]  /*2f160*/  UIMAD.WIDE.U32 UR4, UR36, UR8, URZ ;  /* 0x00000008240472a5 */ /* 0x000fe4000f8e003f */
[----:B------:R-:W-:Y:S01]  /*2f170*/  UIMAD UR6, UR36, UR9, UR6 ;  /* 0x00000009240672a4 */ /* 0x000fe2000f8e0206 */
[----:B------:R-:W4:Y:S03]  /*2f180*/  S2R R10, SR_CTAID.Z ;  /* 0x00000000000a7919 */ /* 0x000f260000002700 */
[----:B------:R-:W-:Y:S01]  /*2f190*/  UIADD3 UR5, UR5, UR6, URZ ;  /* 0x0000000605057290 */ /* 0x000fe2000fffe03f */
[----:B--2---:R-:W-:-:S02]  /*2f1a0*/  ISETP.NE.AND P0, PT, R7, 0x1, PT ;  /* 0x000000010700780c */ /* 0x004fc40003f05270 */
[C---:B---3--:R-:W-:Y:S01]  /*2f1b0*/  LOP3.LUT R8, R9.reuse, 0x7f, RZ, 0xc0, !PT ;  /* 0x0000007f09087812 */ /* 0x048fe200078ec0ff */
[----:B------:R-:W-:-:S10]  /*2f1c0*/  IMAD.SHL.U32 R3, R9, 0x10, RZ ;  /* 0x0000001009037824 */ /* 0x000fd400078e00ff */
[----:B------:R-:W2:Y:S01]  /*2f1d0*/  @P0 LDC R0, c[0x0][0x44c] ;  /* 0x00011300ff000b82 */ /* 0x000ea20000000800 */
[----:B------:R-:W-:Y:S02]  /*2f1e0*/  SHF.R.U32.HI R6, RZ, 0x3, R8 ;  /* 0x00000003ff067819 */ /* 0x000fe40000011608 */
[----:B-1----:R-:W-:Y:S02]  /*2f1f0*/  SHF.R.S32.HI R4, RZ, 0x1f, R4 ;  /* 0x0000001fff047819 */ /* 0x002fe40000011404 */
[----:B------:R-:W-:-:S03]  /*2f200*/  LOP3.LUT R3, R6, 0x70, R3, 0xf8, !PT ;  /* 0x0000007006037812 */ /* 0x000fc600078ef803 */
[----:B------:R-:W1:Y:S02]  /*2f210*/  @P0 LDC R2, c[0x0][0x450] ;  /* 0x00011400ff020b82 */ /* 0x000e640000000800 */
[----:B0-----:R-:W-:-:S04]  /*2f220*/  VIADD R5, R3, UR39 ;  /* 0x0000002703057c36 */ /* 0x001fc80008000000 */
[----:B--2---:R-:W-:-:S04]  /*2f230*/  @P0 IMAD.HI.U32 R3, R5, R0, RZ ;  /* 0x0000000005030227 */ /* 0x004fc800078e00ff */
[----:B------:R-:W-:Y:S01]  /*2f240*/  IMAD.MOV.U32 R0, RZ, RZ, R5 ;  /* 0x000000ffff007224 */ /* 0x000fe200078e0005 */
[----:B-1----:R-:W-:Y:S02]  /*2f250*/  @P0 SHF.R.U32.HI R0, RZ, R2, R3 ;  /* 0x00000002ff000219 */ /* 0x002fe40000011603 */
[----:B------:R-:W0:Y:S02]  /*2f260*/  LDC.64 R2, c[0x0][0x2e0] ;  /* 0x0000b800ff027b82 */ /* 0x000e240000000a00 */
[----:B0-----:R-:W-:-:S04]  /*2f270*/  IMAD R4, R4, R2, RZ ;  /* 0x0000000204047224 */ /* 0x001fc800078e02ff */
[C---:B----4-:R-:W-:Y:S02]  /*2f280*/  IMAD R4, R10.reuse, R3, R4 ;  /* 0x000000030a047224 */ /* 0x050fe400078e0204 */
        /* <DEDUP_REMOVED lines=8> */
[----:B------:R-:W-:Y:S02]  /*2f310*/  IMAD.MOV R0, RZ, RZ, -R0 ;  /* 0x000000ffff007224 */ /* 0x000fe400078e0a00 */
[----:B------:R-:W-:Y:S02]  /*2f320*/  IMAD.IADD R3, R3, 0x1, R4 ;  /* 0x0000000103037824 */ /* 0x000fe400078e0204 */
[----:B------:R-:W-:-:S04]  /*2f330*/  IMAD R0, R7, R0, R5 ;  /* 0x0000000007007224 */ /* 0x000fc800078e0205 */
[----:B------:R-:W-:Y:S01]  /*2f340*/  IMAD.WIDE.U32 R2, R0, UR4, R2 ;  /* 0x0000000400027c25 */ /* 0x000fe2000f8e0002 */
[----:B------:R-:W-:-:S05]  /*2f350*/  SHF.R.S32.HI R4, RZ, 0x1f, R0 ;  /* 0x0000001fff047819 */ /* 0x000fca0000011400 */
[----:B------:R-:W-:-:S04]  /*2f360*/  IMAD R4, R4, UR4, RZ ;  /* 0x0000000404047c24 */ /* 0x000fc8000f8e02ff */
        /* <DEDUP_REMOVED lines=21> */
[----:B------:R-:W2:Y:S02]  /*2f4c0*/  SHFL.IDX PT, R6, R0, 0x1, 0x181f ;  /* 0x00381f0000067f89 */ /* 0x000ea400000e0000 */
[----:B------:R-:W-:-:S02]  /*2f4d0*/  ISETP.GE.AND P1, PT, R11, R2, PT ;  /* 0x000000020b00720c */ /* 0x000fc40003f26270 */
[----:B------:R-:W3:Y:S01]  /*2f4e0*/  SHFL.IDX PT, R8, R3, 0x1, 0x181f ;  /* 0x00381f0003087f89 */ /* 0x000ee200000e0000 */
[----:B------:R-:W-:-:S03]  /*2f4f0*/  ISETP.GE.AND P2, PT, R12, R2, PT ;  /* 0x000000020c00720c */ /* 0x000fc60003f46270 */
[----:B------:R4:W-:Y:S04]  /*2f500*/  STL [R1+0x484], R12 ;  /* 0x0004840c01007387 */ /* 0x0009e80000100800 */
[----:B------:R-:W-:Y:S03]  /*2f510*/  STL [R1+0x464], R11 ;  /* 0x0004640b01007387 */ /* 0x000fe60000100800 */
[----:B------:R-:W-:Y:S02]  /*2f520*/  @!P1 LEA R7, R9, UR38, 0x1 ;  /* 0x0000002609079c11 */ /* 0x000fe4000f8e08ff */
[----:B0-----:R-:W-:Y:S01]  /*2f530*/  @!P1 LEA R5, P3, R10, R5, 0x1 ;  /* 0x000000050a059211 */ /* 0x001fe200078608ff */
[----:B----4-:R-:W-:-:S04]  /*2f540*/  VIADD R12, R11, 0x20 ;  /* 0x000000200b0c7836 */ /* 0x010fc80000000000 */
[----:B-1----:R-:W-:Y:S01]  /*2f550*/  @!P1 IMAD.X R4, RZ, RZ, R4, P3 ;  /* 0x000000ffff049224 */ /* 0x002fe200018e0604 */
[----:B------:R-:W-:Y:S04]  /*2f560*/  STL [R1+0x490], R12 ;  /* 0x0004900c01007387 */ /* 0x000fe80000100800 */
[----:B------:R-:W-:-:S04]  /*2f570*/  @!P1 LOP3.LUT R5, R5, R4, RZ, 0x3c, !PT ;  /* 0x0000000405059212 */ /* 0x000fc800078e3cff */
[----:B------:R-:W-:-:S04]  /*2f580*/  @!P1 LOP3.LUT R4, R5, R4, RZ, 0x3c, !PT ;  /* 0x0000000405049212 */ /* 0x000fc800078e3cff */
[----:B------:R-:W-:-:S05]  /*2f590*/  @!P1 LOP3.LUT R5, R5, R4, RZ, 0x3c, !PT ;  /* 0x0000000405059212 */ /* 0x000fca00078e3cff */
[----:B------:R2:W-:Y:S02]  /*2f5a0*/  @!P1 LDGSTS.E.BYPASS.LTC128B.128 [R7+0x18400], desc[UR44][R4.64], !P0 ;  /* 0x1840000004079fae */ /* 0x0005e4000c101d6c */
[----:B--2---:R-:W-:Y:S01]  /*2f5b0*/  @!P2 LEA R4, P1, R10, R6, 0x1 ;  /* 0x000000060a04a211 */ /* 0x004fe200078208ff */
[----:B------:R-:W-:Y:S01]  /*2f5c0*/  VIADD R7, R11, 0x30 ;  /* 0x000000300b077836 */ /* 0x000fe20000000000 */
[----:B------:R-:W-:-:S03]  /*2f5d0*/  @!P2 LEA R6, R9, UR38, 0x1 ;  /* 0x000000260906ac11 */ /* 0x000fc6000f8e08ff */
[----:B---3--:R-:W-:Y:S01]  /*2f5e0*/  @!P2 IMAD.X R5, RZ, RZ, R8, P1 ;  /* 0x000000ffff05a224 */ /* 0x008fe200008e0608 */
[----:B------:R-:W-:Y:S01]  /*2f5f0*/  ISETP.GE.AND P1, PT, R12, R2, PT ;  /* 0x000000020c00720c */ /* 0x000fe20003f26270 */
[----:B------:R-:W-:Y:S04]  /*2f600*/  STL [R1+0x494], R7 ;  /* 0x0004940701007387 */ /* 0x000fe80000100800 */
[----:B------:R0:W-:Y:S04]  /*2f610*/  @!P2 LDGSTS.E.BYPASS.LTC128B.128 [R6+0x18c00], desc[UR44][R4.64], !P0 ;  /* 0x18c000000406afae */ /* 0x0001e8000c101d6c */
[----:B0-----:R-:W0:Y:S04]  /*2f620*/  SHFL.IDX PT, R5, R0, 0x2, 0x181f ;  /* 0x00581f0000057f89 */ /* 0x001e2800000e0000 */
[----:B------:R-:W-:Y:S01]  /*2f630*/  @!P1 LEA R6, R9, UR38, 0x1 ;  /* 0x0000002609069c11 */ /* 0x000fe2000f8e08ff */
[----:B------:R-:W1:Y:S01]  /*2f640*/  SHFL.IDX PT, R4, R3, 0x2, 0x181f ;  /* 0x00581f0003047f89 */ /* 0x000e6200000e0000 */
[----:B0-----:R-:W-:-:S05]  /*2f650*/  @!P1 LEA R5, P2, R10, R5, 0x1 ;  /* 0x000000050a059211 */ /* 0x001fca00078408ff */
[----:B-1----:R-:W-:-:S05]  /*2f660*/  @!P1 IMAD.X R4, RZ, RZ, R4, P2 ;  /* 0x000000ffff049224 */ /* 0x002fca00010e0604 */
        /* <DEDUP_REMOVED lines=19> */
[----:B0-----:R-:W0:Y:S04]  /*2f7a0*/  SHFL.IDX PT, R4, R0, 0x4, 0x181f ;  /* 0x00981f0000047f89 */ /* 0x001e2800000e0000 */
[----:B------:R-:W1:Y:S01]  /*2f7b0*/  SHFL.IDX PT, R6, R3, 0x4, 0x181f ;  /* 0x00981f0003067f89 */ /* 0x000e6200000e0000 */
[----:B0-----:R-:W-:-:S05]  /*2f7c0*/  @!P1 LEA R5, P2, R10, R4, 0x1 ;  /* 0x000000040a059211 */ /* 0x001fca00078408ff */
[----:B-1----:R-:W-:Y:S01]  /*2f7d0*/  @!P1 IMAD.X R4, RZ, RZ, R6, P2 ;  /* 0x000000ffff049224 */ /* 0x002fe200010e0606 */
[----:B------:R-:W-:-:S04]  /*2f7e0*/  @!P1 LEA R6, R9, UR38, 0x1 ;  /* 0x0000002609069c11 */ /* 0x000fc8000f8e08ff */
        /* <DEDUP_REMOVED lines=16> */
[----:B------:R-:W-:-:S03]  /*2f8f0*/  ISETP.GE.AND P1, PT, R7, R2, PT ;  /* 0x000000020700720c */ /* 0x000fc60003f26270 */
[----:B0-----:R-:W0:Y:S04]  /*2f900*/  SHFL.IDX PT, R4, R0, 0x6, 0x181f ;  /* 0x00d81f0000047f89 */ /* 0x001e2800000e0000 */
[----:B------:R-:W1:Y:S04]  /*2f910*/  SHFL.IDX PT, R6, R3, 0x6, 0x181f ;  /* 0x00d81f0003067f89 */ /* 0x000e6800000e0000 */
[----:B------:R-:W2:Y:S04]  /*2f920*/  SHFL.IDX PT, R3, R3, 0x7, 0x181f ;  /* 0x00f81f0003037f89 */ /* 0x000ea800000e0000 */
[----:B------:R-:W3:Y:S01]  /*2f930*/  SHFL.IDX PT, R0, R0, 0x7, 0x181f ;  /* 0x00f81f0000007f89 */ /* 0x000ee200000e0000 */
[----:B0-----:R-:W-:-:S05]  /*2f940*/  @!P1 LEA R5, P2, R10, R4, 0x1 ;  /* 0x000000040a059211 */ /* 0x001fca00078408ff */
[----:B-1----:R-:W-:Y:S01]  /*2f950*/  @!P1 IMAD.X R4, RZ, RZ, R6, P2 ;  /* 0x000000ffff049224 */ /* 0x002fe200010e0606 */
[----:B------:R-:W-:-:S04]  /*2f960*/  @!P1 LEA R6, R9, UR38, 0x1 ;  /* 0x0000002609069c11 */ /* 0x000fc8000f8e08ff */
[----:B------:R-:W-:-:S04]  /*2f970*/  @!P1 LOP3.LUT R5, R5, R4, RZ, 0x3c, !PT ;  /* 0x0000000405059212 */ /* 0x000fc800078e3cff */
[----:B------:R-:W-:-:S04]  /*2f980*/  @!P1 LOP3.LUT R4, R5, R4, RZ, 0x3c, !PT ;  /* 0x0000000405049212 */ /* 0x000fc800078e3cff */
[----:B------:R-:W-:-:S05]  /*2f990*/  @!P1 LOP3.LUT R5, R5, R4, RZ, 0x3c, !PT ;  /* 0x0000000405059212 */ /* 0x000fca00078e3cff */
[----:B--23--:R1:W-:Y:S02]  /*2f9a0*/  @!P1 LDGSTS.E.BYPASS.LTC128B.128 [R6+0x1b400], desc[UR44][R4.64], !P0 ;  /* 0x1b40000004069fae */ /* 0x00c3e4000c101d6c */
.L_x_2259:
[----:B01----:R-:W2:Y:S02]  /*2f9b0*/  LDL R4, [R1+0x464] ;  /* 0x0004640001047983 */ /* 0x003ea40000100800 */
        /* <DEDUP_REMOVED lines=13> */
[----:B-1----:R-:W1:Y:S01]  /*2fa90*/  LDC.64 R2, c[0x0][0x3d8] ;  /* 0x0000f600ff027b82 */ /* 0x002e620000000a00 */
[----:B------:R-:W-:Y:S01]  /*2faa0*/  NOP ;  /* 0x0000000000007918 */ /* 0x000fe20000000000 */
[C---:B-1----:R-:W-:Y:S01]  /*2fab0*/  IMAD R0, R2.reuse, UR43, RZ ;  /* 0x0000002b02007c24 */ /* 0x042fe2000f8e02ff */
[----:B------:R-:W-:Y:S01]  /*2fac0*/  UIADD3 UR4, UR38, 0x22400, URZ ;  /* 0x0002240026047890 */ /* 0x000fe2000fffe03f */
[----:B0-----:R-:W-:Y:S01]  /*2fad0*/  IMAD.WIDE.U32 R4, R2, UR36, RZ ;  /* 0x0000002402047c25 */ /* 0x001fe2000f8e00ff */
        /* <DEDUP_REMOVED lines=12> */
[----:B0-----:R-:W-:Y:S02]  /*2fba0*/  IMAD.U32 R4, RZ, RZ, UR6 ;  /* 0x00000006ff047e24 */ /* 0x001fe4000f8e00ff */
        /* <DEDUP_REMOVED lines=11> */
.L_x_2162:
[----:B0-----:R-:W2:Y:S01]  /*2fc60*/  LDL.LU.64 R4, [R1+0x4a8] ;  /* 0x0004a80001047983 */ /* 0x001ea20000300a00 */
[----:B------:R-:W0:Y:S01]  /*2fc70*/  LDC R6, c[0x0][0x448] ;  /* 0x00011200ff067b82 */ /* 0x000e220000000800 */
[----:B------:R-:W-:Y:S02]  /*2fc80*/  ULDC.64 UR4, c[0x0][0x3e0] ;  /* 0x0000f80000047ab9 */ /* 0x000fe40000000a00 */
[----:B------:R-:W2:Y:S01]  /*2fc90*/  LDL.LU.64 R2, [R1+0x488] ;  /* 0x0004880001027983 */ /* 0x000ea20000300a00 */
[----:B------:R-:W1:Y:S01]  /*2fca0*/  S2R R0, SR_CTAID.Z ;  /* 0x0000000000007919 */ /* 0x000e620000002700 */
[----:B0-----:R-:W-:Y:S02]  /*2fcb0*/  ISETP.NE.AND P0, PT, R6, 0x1, PT ;  /* 0x000000010600780c */ /* 0x001fe40003f05270 */
[----:B-1----:R-:W-:-:S05]  /*2fcc0*/  SHF.R.S32.HI R0, RZ, 0x1f, R0 ;  /* 0x0000001fff007819 */ /* 0x002fca0000011400 */
[----:B------:R-:W-:Y:S01]  /*2fcd0*/  IMAD R0, R0, UR4, RZ ;  /* 0x0000000400007c24 */ /* 0x000fe2000f8e02ff */
[----:B------:R-:W0:Y:S02]  /*2fce0*/  S2R R8, SR_TID.X ;  /* 0x0000000000087919 */ /* 0x000e240000002100 */
[----:B0-----:R-:W-:-:S05]  /*2fcf0*/  IMAD.SHL.U32 R10, R8, 0x8, RZ ;  /* 0x00000008080a7824 */ /* 0x001fca00078e00ff */
[----:B------:R-:W-:Y:S01]  /*2fd00*/  LOP3.LUT R10, R10, 0x38, RZ, 0xc0, !PT ;  /* 0x000000380a0a7812 */ /* 0x000fe200078ec0ff */
[----:B--2---:R-:W-:Y:S02]  /*2fd10*/  IMAD.MOV.U32 R2, RZ, RZ, R4 ;  /* 0x000000ffff027224 */ /* 0x004fe400078e0004 */
[----:B------:R-:W0:Y:S01]  /*2fd20*/  S2R R4, SR_CTAID.Z ;  /* 0x0000000000047919 */ /* 0x000e220000002700 */
[----:B------:R-:W1:Y:S01]  /*2fd30*/  S2R R5, SR_TID.X ;  /* 0x0000000000057919 */ /* 0x000e620000002100 */
[C---:B0-----:R-:W-:Y:S02]  /*2fd40*/  IMAD R0, R4.reuse, UR5, R0 ;  /* 0x0000000504007c24 */ /* 0x041fe4000f8e0200 */
[----:B------:R-:W-:Y:S01]  /*2fd50*/  IMAD.WIDE.U32 R2, R4, UR4, R2 ;  /* 0x0000000404027c25 */ /* 0x000fe2000f8e0002 */
[----:B------:R-:W-:-:S03]  /*2fd60*/  ULDC.64 UR4, c[0x0][0x3d0] ;  /* 0x0000f40000047ab9 */ /* 0x000fc60000000a00 */
[----:B------:R-:W-:Y:S02]  /*2fd70*/  IMAD.IADD R3, R3, 0x1, R0 ;  /* 0x0000000103037824 */ /* 0x000fe400078e0200 */
[----:B------:R-:W0:Y:S01]  /*2fd80*/  @P0 LDC R0, c[0x0][0x44c] ;  /* 0x00011300ff000b82 */ /* 0x000e220000000800 */
[C---:B-1----:R-:W-:Y:S01]  /*2fd90*/  LOP3.LUT R4, R5.reuse, 0x7f, RZ, 0xc0, !PT ;  /* 0x0000007f05047812 */ /* 0x042fe200078ec0ff */
[----:B------:R-:W-:-:S06]  /*2fda0*/  IMAD.SHL.U32 R15, R5, 0x10, RZ ;  /* 0x00000010050f7824 */ /* 0x000fcc00078e00ff */
[----:B------:R-:W1:Y:S01]  /*2fdb0*/  @P0 LDC R5, c[0x0][0x450] ;  /* 0x00011400ff050b82 */ /* 0x000e620000000800 */
[----:B------:R-:W-:-:S04]  /*2fdc0*/  SHF.R.U32.HI R7, RZ, 0x3, R4 ;  /* 0x00000003ff077819 */ /* 0x000fc80000011604 */
[----:B------:R-:W-:-:S05]  /*2fdd0*/  LOP3.LUT R7, R7, 0x70, R15, 0xf8, !PT ;  /* 0x0000007007077812 */ /* 0x000fca00078ef80f */
[----:B------:R-:W-:-:S04]  /*2fde0*/  VIADD R7, R7, UR39 ;  /* 0x0000002707077c36 */ /* 0x000fc80008000000 */
[----:B0-----:R-:W-:-:S04]  /*2fdf0*/  @P0 IMAD.HI.U32 R0, R7, R0, RZ ;  /* 0x0000000007000227 */ /* 0x001fc800078e00ff */
[----:B------:R-:W-:Y:S01]  /*2fe00*/  IMAD.MOV.U32 R4, RZ, RZ, R7 ;  /* 0x000000ffff047224 */ /* 0x000fe200078e0007 */
[----:B-1----:R-:W-:-:S04]  /*2fe10*/  @P0 SHF.R.U32.HI R4, RZ, R5, R0 ;  /* 0x00000005ff040219 */ /* 0x002fc80000011600 */
[--C-:B------:R-:W-:Y:S01]  /*2fe20*/  SHF.R.S32.HI R5, RZ, 0x1f, R4.reuse ;  /* 0x0000001fff057819 */ /* 0x100fe20000011404 */
[----:B------:R-:W-:-:S04]  /*2fe30*/  IMAD.MOV R0, RZ, RZ, -R4 ;  /* 0x000000ffff007224 */ /* 0x000fc800078e0a04 */
[----:B------:R-:W-:Y:S02]  /*2fe40*/  IMAD R5, R5, UR4, RZ ;  /* 0x0000000405057c24 */ /* 0x000fe4000f8e02ff */
[----:B------:R-:W-:-:S04]  /*2fe50*/  IMAD.WIDE.U32 R2, R4, UR4, R2 ;  /* 0x0000000404027c25 */ /* 0x000fc8000f8e0002 */
[----:B------:R-:W-:Y:S02]  /*2fe60*/  IMAD R0, R6, R0, R7 ;  /* 0x0000000006007224 */ /* 0x000fe400078e0207 */
        /* <DEDUP_REMOVED lines=10> */
[----:B------:R-:W-:-:S04]  /*2ff10*/  ULDC UR4, c[0x0][0x3b8] ;  /* 0x0000ee0000047ab9 */ /* 0x000fc80000000800 */
[----:B------:R-:W-:Y:S02]  /*2ff20*/  LEA.HI.X R4, R2, UR5, R0, 0x1, P0 ;  /* 0x0000000502047c11 */ /* 0x000fe400080f0c00 */
[----:B------:R-:W-:-:S04]  /*2ff30*/  LOP3.LUT R0, R10, 0x40, RZ, 0xfc, !PT ;  /* 0x000000400a007812 */ /* 0x000fc800078efcff */
[----:B------:R-:W-:Y:S02]  /*2ff40*/  ISETP.GE.AND P0, PT, R0, UR4, PT ;  /* 0x0000000400007c0c */ /* 0x000fe4000bf06270 */
[----:B------:R-:W-:-:S04]  /*2ff50*/  LOP3.LUT R0, R10, 0x80, RZ, 0xfc, !PT ;  /* 0x000000800a007812 */ /* 0x000fc800078efcff */
[----:B------:R-:W-:Y:S02]  /*2ff60*/  ISETP.GE.AND P1, PT, R0, UR4, PT ;  /* 0x0000000400007c0c */ /* 0x000fe4000bf26270 */
[C---:B------:R-:W-:Y:S02]  /*2ff70*/  LOP3.LUT R0, R10.reuse, 0xc0, RZ, 0xfc, !PT ;  /* 0x000000c00a007812 */ /* 0x040fe400078efcff */
[----:B------:R-:W-:Y:S02]  /*2ff80*/  ISETP.GE.AND P3, PT, R10, UR4, PT ;  /* 0x000000040a007c0c */ /* 0x000fe4000bf66270 */
[----:B------:R-:W-:Y:S01]  /*2ff90*/  ISETP.GE.AND P2, PT, R0, UR4, PT ;  /* 0x0000000400007c0c */ /* 0x000fe2000bf46270 */
[----:B------:R-:W-:-:S03]  /*2ffa0*/  UMOV UR4, 0xffffffff ;  /* 0xffffffff00047882 */ /* 0x000fc60000000000 */
[----:B------:R-:W-:Y:S09]  /*2ffb0*/  BRA.DIV UR4, `(.L_x_2163) ;  /* 0x0000003a04707947 */ /* 0x000ff2000b800000 */
[----:B------:R-:W2:Y:S01]  /*2ffc0*/  LDL.LU R3, [R1+0x484] ;  /* 0x0004840001037983 */ /* 0x000ea20000300800 */
[----:B------:R-:W-:-:S03]  /*2ffd0*/  ULDC UR4, c[0x0][0x288] ;  /* 0x0000a20000047ab9 */ /* 0x000fc60000000800 */
[----:B------:R-:W3:Y:S04]  /*2ffe0*/  LDL.LU R7, [R1+0x464] ;  /* 0x0004640001077983 */ /* 0x000ee80000300800 */
[----:B------:R-:W4:Y:S04]  /*2fff0*/  LDL.LU R15, [R1+0x490] ;  /* 0x00049000010f7983 */ /* 0x000f280000300800 */
[----:B------:R-:W5:Y:S01]  /*30000*/  LDL.LU R13, [R1+0x494] ;  /* 0x00049400010d7983 */ /* 0x000f620000300800 */
[----:B------:R-:W0:Y:S01]  /*30010*/  S2R R2, SR_TID.X ;  /* 0x0000000000027919 */ /* 0x000e220000002100 */
[----:B------:R-:W-:-:S02]  /*30020*/  IMAD R0, R6, UR4, RZ ;  /* 0x0000000406007c24 */ /* 0x000fc4000f8e02ff */
[----:B------:R-:W5:Y:S01]  /*30030*/  LDL.LU R14, [R1+0x498] ;  /* 0x00049800010e7983 */ /* 0x000f620000300800 */
[----:B0-----:R-:W-:-:S05]  /*30040*/  IMAD.SHL.U32 R11, R2, 0x8, RZ ;  /* 0x00000008020b7824 */ /* 0x001fca00078e00ff */
[----:B------:R-:W-:-:S04]  /*30050*/  LOP3.LUT R11, R11, 0x1f8, RZ, 0xc0, !PT ;  /* 0x000001f80b0b7812 */ /* 0x000fc800078ec0ff */
[----:B------:R-:W-:Y:S01]  /*30060*/  LOP3.LUT R11, R11, 0x38, R2, 0x78, !PT ;  /* 0x000000380b0b7812 */ /* 0x000fe200078e7802 */
[----:B------:R-:W-:Y:S01]  /*30070*/  SHFL.IDX PT, R6, R4, 0x1, 0x181f ;  /* 0x00381f0004067f89 */ /* 0x000fe200000e0000 */
[----:B--2---:R-:W-:-:S03]  /*30080*/  ISETP.GE.AND P4, PT, R3, R0, PT ;  /* 0x000000000300720c */ /* 0x004fc60003f86270 */
[----:B------:R-:W0:Y:S01]  /*30090*/  SHFL.IDX PT, R3, R5, RZ, 0x181f ;  /* 0x00181fff05037589 */ /* 0x000e2200000e0000 */
[----:B---3--:R-:W-:Y:S02]  /*300a0*/  ISETP.GE.AND P5, PT, R7, R0, PT ;  /* 0x000000000700720c */ /* 0x008fe40003fa6270 */
[----:B------:R-:W-:Y:S02]  /*300b0*/  LOP3.LUT R7, R2, 0x7f, RZ, 0xc0, !PT ;  /* 0x0000007f02077812 */ /* 0x000fe400078ec0ff */
[----:B------:R-:W1:Y:S03]  /*300c0*/  SHFL.IDX PT, R2, R4, RZ, 0x181f ;  /* 0x00181fff04027589 */ /* 0x000e6600000e0000 */
[----:B------:R-:W-:-:S06]  /*300d0*/  IMAD.SHL.U32 R12, R7, 0x8, RZ ;  /* 0x00000008070c7824 */ /* 0x000fcc00078e00ff */
[----:B0-----:R-:W-:-:S05]  /*300e0*/  @!P5 LEA R3, P6, R10, R3, 0x1 ;  /* 0x000000030a03d211 */ /* 0x001fca00078c08ff */
[----:B-1----:R-:W-:Y:S01]  /*300f0*/  @!P5 IMAD.X R2, RZ, RZ, R2, P6 ;  /* 0x000000ffff02d224 */ /* 0x002fe200030e0602 */
[----:B------:R-:W-:-:S04]  /*30100*/  LOP3.LUT R11, R11, 0x200, R12, 0xf8, !PT ;  /* 0x000002000b0b7812 */ /* 0x000fc800078ef80c */
[----:B------:R-:W-:-:S04]  /*30110*/  @!P5 LOP3.LUT R3, R3, R2, RZ, 0x3c, !PT ;  /* 0x000000020303d212 */ /* 0x000fc800078e3cff */
[----:B------:R-:W-:Y:S02]  /*30120*/  @!P5 LOP3.LUT R2, R3, R2, RZ, 0x3c, !PT ;  /* 0x000000020302d212 */ /* 0x000fe400078e3cff */
        /* <DEDUP_REMOVED lines=19> */
[----:B0-----:R-:W-:-:S05]  /*30260*/  @!P4 LEA R2, P6, R10, R2, 0x1 ;  /* 0x000000020a02c211 */ /* 0x001fca00078c08ff */
[----:B-1----:R-:W-:-:S05]  /*30270*/  @!P4 IMAD.X R3, RZ, RZ, R6, P6 ;  /* 0x000000ffff03c224 */ /* 0x002fca00030e0606 */
[----:B------:R-:W-:Y:S04]  /*30280*/  @!P4 LDGSTS.E.BYPASS.LTC128B.128 [R9+0x23400], desc[UR44][R2.64], !P3 ;  /* 0x234000000209cfae */ /* 0x000fe8000d901d6c */
[----:B------:R-:W-:Y:S04]  /*30290*/  @!P4 LDGSTS.E.BYPASS.LTC128B.128 [R9+0x27400], desc[UR44][R2.64+0x80], !P0 ;  /* 0x274000800209cfae */ /* 0x000fe8000c101d6c */
[----:B------:R-:W-:Y:S04]  /*302a0*/  @!P4 LDGSTS.E.BYPASS.LTC128B.128 [R9+0x2b400], desc[UR44][R2.64+0x100], !P1 ;  /* 0x2b4001000209cfae */ /* 0x000fe8000c901d6c */
[----:B------:R0:W-:Y:S01]  /*302b0*/  @!P4 LDGSTS.E.BYPASS.LTC128B.128 [R9+0x2f400], desc[UR44][R2.64+0x180], !P2 ;  /* 0x2f4001800209cfae */ /* 0x0001e2000d101d6c */
[----:B-----5:R-:W-:-:S03]  /*302c0*/  ISETP.GE.AND P4, PT, R13, R0, PT ;  /* 0x000000000d00720c */ /* 0x020fc60003f86270 */
[----:B------:R-:W3:Y:S04]  /*302d0*/  LDL.LU R13, [R1+0x4a0] ;  /* 0x0004a000010d7983 */ /* 0x000ee80000300800 */
        /* <DEDUP_REMOVED lines=11> */
[----:B------:R-:W-:-:S13]  /*30390*/  ISETP.GE.AND P4, PT, R14, R0, PT ;  /* 0x000000000e00720c */ /* 0x000fda0003f86270 */
[----:B------:R-:W-:Y:S02]  /*303a0*/  @!P4 LEA R9, R11, UR38, 0x1 ;  /* 0x000000260b09cc11 */ /* 0x000fe4000f8e08ff */
        /* <DEDUP_REMOVED lines=8> */
[----:B------:R-:W-:Y:S01]  /*30430*/  SHFL.IDX PT, R14, R5, 0x7, 0x181f ;  /* 0x00f81f00050e7f89 */ /* 0x000fe200000e0000 */
[----:B--2---:R-:W-:-:S13]  /*30440*/  ISETP.GE.AND P4, PT, R15, R0, PT ;  /* 0x000000000f00720c */ /* 0x004fda0003f86270 */
[----:B0-----:R-:W-:Y:S02]  /*30450*/  @!P4 LEA R2, P6, R10, R2, 0x1 ;  /* 0x000000020a02c211 */ /* 0x001fe400078c08ff */
[----:B------:R-:W-:-:S03]  /*30460*/  @!P4 LEA R7, R11, UR38, 0x1 ;  /* 0x000000260b07cc11 */ /* 0x000fc6000f8e08ff */
[----:B------:R-:W-:-:S05]  /*30470*/  @!P4 IMAD.X R3, RZ, RZ, R6, P6 ;  /* 0x000000ffff03c224 */ /* 0x000fca00030e0606 */
[----:B------:R-:W-:Y:S04]  /*30480*/  @!P4 LDGSTS.E.BYPASS.LTC128B.128 [R7+0x24c00], desc[UR44][R2.64], !P3 ;  /* 0x24c000000207cfae */ /* 0x000fe8000d901d6c */
[----:B------:R-:W-:Y:S04]  /*30490*/  @!P4 LDGSTS.E.BYPASS.LTC128B.128 [R7+0x28c00], desc[UR44][R2.64+0x80], !P0 ;  /* 0x28c000800207cfae */ /* 0x000fe8000c101d6c */
[----:B------:R-:W-:Y:S04]  /*304a0*/  @!P4 LDGSTS.E.BYPASS.LTC128B.128 [R7+0x2cc00], desc[UR44][R2.64+0x100], !P1 ;  /* 0x2cc001000207cfae */ /* 0x000fe8000c901d6c */
[----:B------:R0:W-:Y:S04]  /*304b0*/  @!P4 LDGSTS.E.BYPASS.LTC128B.128 [R7+0x30c00], desc[UR44][R2.64+0x180], !P2 ;  /* 0x30c001800207cfae */ /* 0x0001e8000d101d6c */
[----:B------:R-:W-:Y:S04]  /*304c0*/  SHFL.IDX PT, R6, R4, 0x6, 0x181f ;  /* 0x00d81f0004067f89 */ /* 0x000fe800000e0000 */
[----:B0-----:R-:W0:Y:S01]  /*304d0*/  SHFL.IDX PT, R2, R5, 0x6, 0x181f ;  /* 0x00d81f0005027f89 */ /* 0x001e2200000e0000 */
[----:B---3--:R-:W-:-:S13]  /*304e0*/  ISETP.GE.AND P4, PT, R13, R0, PT ;  /* 0x000000000d00720c */ /* 0x008fda0003f86270 */
[----:B0-----:R-:W-:Y:S02]  /*304f0*/  @!P4 LEA R2, P6, R10, R2, 0x1 ;  /* 0x000000020a02c211 */ /* 0x001fe400078c08ff */
[----:B------:R-:W-:-:S03]  /*30500*/  @!P4 LEA R9, R11, UR38, 0x1 ;  /* 0x000000260b09cc11 */ /* 0x000fc6000f8e08ff */
[----:B------:R-:W-:Y:S02]  /*30510*/  @!P4 IMAD.X R3, RZ, RZ, R6, P6 ;  /* 0x000000ffff03c224 */ /* 0x000fe400030e0606 */
[----:B------:R0:W1:Y:S04]  /*30520*/  SHFL.IDX PT, R6, R4, 0x7, 0x181f ;  /* 0x00f81f0004067f89 */ /* 0x00006800000e0000 */
[----:B------:R0:W-:Y:S04]  /*30530*/  @!P4 LDGSTS.E.BYPASS.LTC128B.128 [R9+0x25400], desc[UR44][R2.64], !P3 ;  /* 0x254000000209cfae */ /* 0x0001e8000d901d6c */
[----:B------:R0:W-:Y:S04]  /*30540*/  @!P4 LDGSTS.E.BYPASS.LTC128B.128 [R9+0x29400], desc[UR44][R2.64+0x80], !P0 ;  /* 0x294000800209cfae */ /* 0x0001e8000c101d6c */
[----:B------:R0:W-:Y:S04]  /*30550*/  @!P4 LDGSTS.E.BYPASS.LTC128B.128 [R9+0x2d400], desc[UR44][R2.64+0x100], !P1 ;  /* 0x2d4001000209cfae */ /* 0x0001e8000c901d6c */
[----:B------:R0:W-:Y:S02]  /*30560*/  @!P4 LDGSTS.E.BYPASS.LTC128B.128 [R9+0x31400], desc[UR44][R2.64+0x180], !P2 ;  /* 0x314001800209cfae */ /* 0x0001e4000d101d6c */
.L_x_2277:
[----:B0-----:R-:W2:Y:S01]  /*30570*/  LDL.LU R2, [R1+0x4b0] ;  /* 0x0004b00001027983 */ /* 0x001ea20000300800 */
[----:B------:R-:W-:Y:S01]  /*30580*/  BSSY B0, `(.L_x_2164) ;  /* 0x0000014000007945 */ /* 0x000fe20003800000 */
[----:B--2---:R-:W-:-:S13]  /*30590*/  ISETP.GE.AND P4, PT, R2, R0, PT ;  /* 0x000000000200720c */ /* 0x004fda0003f86270 */
[----:B------:R-:W-:Y:S05]  /*305a0*/  @P4 BRA `(.L_x_2165) ;  /* 0x0000000000444947 */ /* 0x000fea0003800000 */
[----:B------:R-:W0:Y:S01]  /*305b0*/  S2R R2, SR_TID.X ;  /* 0x0000000000027919 */ /* 0x000e220000002100 */
[----:B------:R-:W-:-:S05]  /*305c0*/  LOP3.LUT R8, R8, 0x7f, RZ, 0xc0, !PT ;  /* 0x0000007f08087812 */ /* 0x000fca00078ec0ff */
[----:B------:R-:W-:Y:S02]  /*305d0*/  IMAD.SHL.U32 R4, R8, 0x8, RZ ;  /* 0x0000000808047824 */ /* 0x000fe400078e00ff */
[----:B0-----:R-:W-:-:S05]  /*305e0*/  IMAD.SHL.U32 R8, R2, 0x8, RZ ;  /* 0x0000000802087824 */ /* 0x001fca00078e00ff */
[----:B------:R-:W-:-:S04]  /*305f0*/  LOP3.LUT R8, R8, 0x1f8, RZ, 0xc0, !PT ;  /* 0x000001f808087812 */ /* 0x000fc800078ec0ff */
[----:B------:R-:W-:Y:S02]  /*30600*/  LOP3.LUT R8, R8, 0x38, R2, 0x78, !PT ;  /* 0x0000003808087812 */ /* 0x000fe400078e7802 */
[----:B------:R-:W-:Y:S02]  /*30610*/  LEA R2, P4, R10, R14, 0x1 ;  /* 0x0000000e0a027211 */ /* 0x000fe400078808ff */
[----:B------:R-:W-:-:S03]  /*30620*/  LOP3.LUT R8, R8, 0x200, R4, 0xf8, !PT ;  /* 0x0000020008087812 */ /* 0x000fc600078ef804 */
[----:B-1----:R-:W-:Y:S01]  /*30630*/  IMAD.X R3, RZ, RZ, R6, P4 ;  /* 0x000000ffff037224 */ /* 0x002fe200020e0606 */
        /* <DEDUP_REMOVED lines=8> */
.L_x_2165:
[----:B------:R-:W-:Y:S05]  /*306c0*/  BSYNC B0 ;  /* 0x0000000000007941 */ /* 0x000fea0003800000 */
.L_x_2164:
[----:B------:R-:W-:Y:S01]  /*306d0*/  NOP ;  /* 0x0000000000007918 */ /* 0x000fe20000000000 */
[----:B------:R-:W-:Y:S01]  /*306e0*/  SYNCS.ARRIVE.TRANS64.RED.A0T1 RZ, [UR38+0x32410], RZ ;  /* 0x032410ffffff79a7 */ /* 0x000fe20008200426 */
[----:B0-----:R-:W-:Y:S01]  /*306f0*/  IMAD.MOV.U32 R2, RZ, RZ, 0x1 ;  /* 0x00000001ff027424 */ /* 0x001fe200078e00ff */
[----:B------:R-:W-:Y:S04]  /*30700*/  ARRIVES.LDGSTSBAR.64.TRANSCNT [UR38+0x32410] ;  /* 0x03241000ff0079b0 */ /* 0x000fe80008000aa6 */
[----:B------:R-:W-:Y:S01]  /*30710*/  SHF.L.U32 R2, R2, 0x1f, RZ ;  /* 0x0000001f02027819 */ /* 0x000fe200000006ff */
[----:B------:R-:W-:Y:S01]  /*30720*/  NOP ;  /* 0x0000000000007918 */ /* 0x000fe20000000000 */
[----:B------:R-:W-:Y:S02]  /*30730*/  SYNCS.ARRIVE.TRANS64.A1T0 RZ, [UR38+0x32410], RZ ;  /* 0x032410ffffff79a7 */ /* 0x000fe40008100026 */
[----:B------:R-:W0:Y:S02]  /*30740*/  SYNCS.PHASECHK.TRANS64.TRYWAIT P0, [UR38+0x32420], R2 ;  /* 0x03242002ff0075a7 */ /* 0x000e240008000166 */
[----:B0-----:R-:W-:Y:S05]  /*30750*/  @!P0 BRA `(.L_x_2166) ;  /* 0x0000003c00e48947 */ /* 0x001fea0003800000 */
.L_x_2278:
[----:B------:R-:W-:Y:S01]  /*30760*/  LOP3.LUT P0, RZ, R17, 0x2, RZ, 0xc0, !PT ;  /* 0x0000000211ff7812 */ /* 0x000fe2000780c0ff */
[----:B------:R-:W-:Y:S01]  /*30770*/  BSSY B0, `(.L_x_2167) ;  /* 0x000004b000007945 */ /* 0x000fe20003800000 */
[----:B------:R-:W-:-:S11]  /*30780*/  IMAD.MOV.U32 R0, RZ, RZ, 0x1 ;  /* 0x00000001ff007424 */ /* 0x000fd600078e00ff */
[----:B------:R-:W-:Y:S05]  /*30790*/  @!P0 BRA `(.L_x_2168) ;  /* 0x0000000400208947 */ /* 0x000fea0003800000 */
[----:B------:R-:W2:Y:S01]  /*307a0*/  SYNCS.PHASECHK.TRANS64.TRYWAIT P0, [UR38+0x32460], R2 ;  /* 0x03246002ff0075a7 */ /* 0x000ea20008000166 */
[----:B0-----:R-:W0:Y:S02]  /*307b0*/  S2R R3, SR_TID.X ;  /* 0x0000000000037919 */ /* 0x001e240000002100 */
[----:B0-----:R-:W-:-:S04]  /*307c0*/  LOP3.LUT R3, R3, 0x7f, RZ, 0xc0, !PT ;  /* 0x0000007f03037812 */ /* 0x001fc800078ec0ff */
[----:B------:R-:W-:Y:S01]  /*307d0*/  ISETP.NE.AND P1, PT, R3, RZ, PT ;  /* 0x000000ff0300720c */ /* 0x000fe20003f25270 */
[----:B--2---:R-:W-:-:S12]  /*307e0*/  @!P0 BRA `(.L_x_2169) ;  /* 0x0000003c00d88947 */ /* 0x004fd80003800000 */
.L_x_2279:
[----:B------:R-:W-:Y:S04]  /*307f0*/  BSSY B1, `(.L_x_2170) ;  /* 0x0000008000017945 */ /* 0x000fe80003800000 */
[----:B------:R-:W-:Y:S05]  /*30800*/  @P1 BRA `(.L_x_2171) ;  /* 0x0000000000181947 */ /* 0x000fea0003800000 */
[----:B0-----:R-:W0:Y:S01]  /*30810*/  S2R R3, SR_TID.X ;  /* 0x0000000000037919 */ /* 0x001e220000002100 */
[----:B------:R-:W-:-:S04]  /*30820*/  IMAD.MOV.U32 R2, RZ, RZ, 0xc000 ;  /* 0x0000c000ff027424 */ /* 0x000fc800078e00ff */
[----:B------:R2:W-:Y:S01]  /*30830*/  SYNCS.ARRIVE.TRANS64 RZ, [UR38+0x32450], R2 ;  /* 0x03245002ffff79a7 */ /* 0x0005e20008000026 */
[----:B0-----:R-:W-:-:S13]  /*30840*/  LOP3.LUT P0, RZ, R3, 0x1f, RZ, 0xc0, !PT ;  /* 0x0000001f03ff7812 */ /* 0x001fda000780c0ff */
[----:B--2---:R-:W-:Y:S05]  /*30850*/  @!P0 BRA `(.L_x_2171) ;  /* 0x0000000000048947 */ /* 0x004fea0003800000 */
[----:B------:R-:W-:Y:S01]  /*30860*/  BPT.TRAP 0x1 ;  /* 0x000000040000795c */ /* 0x000fe20000300000 */
.L_x_2171:
[----:B------:R-:W-:Y:S05]  /*30870*/  BSYNC B1 ;  /* 0x0000000000017941 */ /* 0x000fea0003800000 */
.L_x_2170:
[----:B0-----:R-:W2:Y:S01]  /*30880*/  LDL.LU R2, [R1+0x470] ;  /* 0x0004700001027983 */ /* 0x001ea20000300800 */
        /* <DEDUP_REMOVED lines=10> */
.L_x_2172:
        /* <DEDUP_REMOVED lines=13> */
.L_x_2173:
        /* <DEDUP_REMOVED lines=13> */
.L_x_2174:
        /* <DEDUP_REMOVED lines=13> */
.L_x_2175:
[----:B------:R-:W-:-:S13]  /*30ba0*/  @P0 ELECT P1, URZ, PT ;  /* 0x00000000003f082f */ /* 0x000fda0003820000 */
[----:B------:R-:W-:Y:S01]  /*30bb0*/  @P1 R2UR UR13, R16 ;  /* 0x00000000100d12ca */ /* 0x000fe200000e0000 */
[----:B------:R-:W-:Y:S01]  /*30bc0*/  UMOV UR12, UR36 ;  /* 0x00000024000c7c82 */ /* 0x000fe20008000000 */
[----:B------:R-:W-:Y:S02]  /*30bd0*/  @P1 R2UR UR11, R2 ;  /* 0x00000000020b12ca */ /* 0x000fe400000e0000 */
[----:B------:R-:W-:Y:S02]  /*30be0*/  @P1 PLOP3.LUT P0, PT, P1, PT, PT, 0x8, 0x0 ;  /* 0x000000000000181c */ /* 0x000fe40000f0e170 */
[----:B------:R-:W-:-:S09]  /*30bf0*/  PLOP3.LUT P1, PT, PT, PT, PT, 0x8, 0x0 ;  /* 0x000000000000781c */ /* 0x000fd20003f2e170 */
[----:B------:R2:W-:Y:S02]  /*30c00*/  UTMALDG.4D [UR8], [UR4], desc[UR6] ;  /* 0x00000608040075b4 */ /* 0x0005e40008019000 */
[----:B--2---:R-:W-:Y:S05]  /*30c10*/  @P0 BRA.U.ANY `(.L_x_2175) ;  /* 0xfffffffd00e00947 */ /* 0x004fea000393ffff */
.L_x_2168:
[----:B------:R-:W-:Y:S05]  /*30c20*/  BSYNC B0 ;  /* 0x0000000000007941 */ /* 0x000fea0003800000 */
.L_x_2167:
[----:B------:R-:W2:Y:S04]  /*30c30*/  LDL.LU R4, [R1+0x4a4] ;  /* 0x0004a40001047983 */ /* 0x000ea80000300800 */
[----:B0-----:R-:W3:Y:S01]  /*30c40*/  LDL R3, [R1+0x478] ;  /* 0x0004780001037983 */ /* 0x001ee20000100800 */
[----:B------:R-:W-:Y:S02]  /*30c50*/  IMAD.MOV.U32 R7, RZ, RZ, RZ ;  /* 0x000000ffff077224 */ /* 0x000fe400078e00ff */
[----:B-1----:R-:W-:Y:S02]  /*30c60*/  IMAD.MOV.U32 R6, RZ, RZ, 0x1 ;  /* 0x00000001ff067424 */ /* 0x002fe400078e00ff */
[----:B--2---:R-:W-:-:S05]  /*30c70*/  VIADD R8, R4, 0xfffffffe ;  /* 0xfffffffe04087836 */ /* 0x004fca0000000000 */
[----:B---3--:R-:W-:-:S13]  /*30c80*/  ISETP.GE.AND P0, PT, R8, R3, PT ;  /* 0x000000030800720c */ /* 0x008fda0003f06270 */
[----:B------:R-:W-:Y:S05]  /*30c90*/  @!P0 BRA `(.L_x_2143) ;  /* 0x00000018009c8947 */ /* 0x000fea0003800000 */
[----:B------:R-:W2:Y:S04]  /*30ca0*/  LDL.LU R5, [R1+0x480] ;  /* 0x0004800001057983 */ /* 0x000ea80000300800 */
[----:B------:R-:W3:Y:S01]  /*30cb0*/  LDL.LU R4, [R1+0x47c] ;  /* 0x00047c0001047983 */ /* 0x000ee20000300800 */
[----:B------:R-:W-:Y:S01]  /*30cc0*/  UIADD3 UR4, UR40, 0x1, URZ ;  /* 0x0000000128047890 */ /* 0x000fe2000fffe03f */
[----:B------:R-:W-:Y:S01]  /*30cd0*/  LOP3.LUT R3, RZ, R3, RZ, 0x33, !PT ;  /* 0x00000003ff037212 */ /* 0x000fe200078e33ff */
[----:B------:R-:W-:-:S04]  /*30ce0*/  IMAD.MOV.U32 R6, RZ, RZ, 0x1 ;  /* 0x00000001ff067424 */ /* 0x000fc800078e00ff */
[----:B--2---:R-:W-:Y:S01]  /*30cf0*/  IMAD R0, R5, UR4, RZ ;  /* 0x0000000405007c24 */ /* 0x004fe2000f8e02ff */
[----:B------:R-:W-:-:S04]  /*30d00*/  ULOP3.LUT UR4, URZ, UR41, URZ, 0x33, !UPT ;  /* 0x000000293f047292 */ /* 0x000fc8000f8e333f */
[----:B------:R-:W-:-:S04]  /*30d10*/  LOP3.LUT R0, RZ, R0, RZ, 0x33, !PT ;  /* 0x00000000ff007212 */ /* 0x000fc800078e33ff */
[----:B---3--:R-:W-:Y:S01]  /*30d20*/  VIADDMNMX R0, R0, -R4, UR4, !PT ;  /* 0x0000000400007e46 */ /* 0x008fe2000f800904 */
[----:B------:R-:W-:Y:S01]  /*30d30*/  ULOP3.LUT UR4, URZ, UR42, URZ, 0x33, !UPT ;  /* 0x0000002a3f047292 */ /* 0x000fe2000f8e333f */
[----:B------:R-:W0:Y:S05]  /*30d40*/  S2R R4, SR_TID.X ;  /* 0x0000000000047919 */ /* 0x000e2a0000002100 */
[----:B------:R-:W-:-:S04]  /*30d50*/  VIMNMX R0, R0, UR4, !PT ;  /* 0x0000000400007c48 */ /* 0x000fc8000ffe0100 */
[----:B------:R-:W-:-:S05]  /*30d60*/  VIADDMNMX R3, R0, 0x2, R3, !PT ;  /* 0x0000000200037846 */ /* 0x000fca0007800103 */
[----:B------:R-:W-:-:S05]  /*30d70*/  VIADD R5, R3, 0xfffffffe ;  /* 0xfffffffe03057836 */ /* 0x000fca0000000000 */
[-C--:B------:R-:W-:Y:S02]  /*30d80*/  ISETP.NE.AND P0, PT, R5, R0.reuse, PT ;  /* 0x000000000500720c */ /* 0x080fe40003f05270 */
[----:B------:R-:W-:-:S05]  /*30d90*/  LOP3.LUT R0, RZ, R0, RZ, 0x33, !PT ;  /* 0x00000000ff007212 */ /* 0x000fca00078e33ff */
[----:B------:R-:W-:Y:S02]  /*30da0*/  IMAD.IADD R2, R3, 0x1, R0 ;  /* 0x0000000103027824 */ /* 0x000fe400078e0200 */
[----:B------:R-:W-:-:S03]  /*30db0*/  IMAD.MOV.U32 R0, RZ, RZ, 0x1 ;  /* 0x00000001ff007424 */ /* 0x000fc600078e00ff */
[----:B------:R-:W-:Y:S02]  /*30dc0*/  LOP3.LUT R11, R2, 0x1, RZ, 0xc0, !PT ;  /* 0x00000001020b7812 */ /* 0x000fe400078ec0ff */
[----:B0-----:R-:W-:Y:S01]  /*30dd0*/  LOP3.LUT R10, R4, 0x1f, RZ, 0xc0, !PT ;  /* 0x0000001f040a7812 */ /* 0x001fe200078ec0ff */
[----:B------:R-:W-:Y:S06]  /*30de0*/  @!P0 BRA `(.L_x_2176) ;  /* 0x0000001000348947 */ /* 0x000fec0003800000 */
[----:B------:R-:W-:Y:S01]  /*30df0*/  BSSY B0, `(.L_x_2176) ;  /* 0x000010c000007945 */ /* 0x000fe20003800000 */
[----:B------:R-:W-:Y:S02]  /*30e00*/  IMAD.IADD R9, R2, 0x1, -R11 ;  /* 0x0000000102097824 */ /* 0x000fe400078e0a0b */
[----:B------:R-:W-:-:S07]  /*30e10*/  IMAD.MOV.U32 R0, RZ, RZ, 0x1 ;  /* 0x00000001ff007424 */ /* 0x000fce00078e00ff */
.L_x_2209:
        /* <DEDUP_REMOVED lines=27> */
.L_x_2179:
[----:B------:R-:W1:Y:S01]  /*30fd0*/  S2R R2, SR_TID.X ;  /* 0x0000000000027919 */ /* 0x000e620000002100 */
[----:B------:R-:W-:Y:S01]  /*30fe0*/  BSSY B2, `(.L_x_2180) ;  /* 0x0000006000027945 */ /* 0x000fe20003800000 */
[----:B-1----:R-:W-:Y:S02]  /*30ff0*/  LOP3.LUT R3, R2, 0x7f, RZ, 0xc0, !PT ;  /* 0x0000007f02037812 */ /* 0x002fe400078ec0ff */
[----:B------:R-:W-:Y:S02]  /*31000*/  SHF.L.U32 R2, R0, 0x1f, RZ ;  /* 0x0000001f00027819 */ /* 0x000fe400000006ff */
[----:B------:R-:W-:Y:S02]  /*31010*/  ISETP.NE.AND P2, PT, R3, RZ, PT ;  /* 0x000000ff0300720c */ /* 0x000fe40003f45270 */
[----:B------:R-:W1:Y:S02]  /*31020*/  SYNCS.PHASECHK.TRANS64.TRYWAIT P0, [UR38+0x32448], R2 ;  /* 0x03244802ff0075a7 */ /* 0x000e640008000166 */
[----:B-1----:R-:W-:Y:S09]  /*31030*/  @!P0 BRA `(.L_x_2181) ;  /* 0x0000003400dc8947 */ /* 0x002ff20003800000 */
.L_x_2280:
[----:B------:R-:W-:Y:S05]  /*31040*/  BSYNC B2 ;  /* 0x0000000000027941 */ /* 0x000fea0003800000 */
.L_x_2180:
[----:B------:R-:W-:Y:S04]  /*31050*/  BSSY B2, `(.L_x_2182) ;  /* 0x0000007000027945 */ /* 0x000fe80003800000 */
[----:B------:R-:W-:Y:S05]  /*31060*/  @P2 BRA `(.L_x_2183) ;  /* 0x0000000000142947 */ /* 0x000fea0003800000 */
[----:B------:R-:W-:Y:S01]  /*31070*/  ISETP.NE.AND P0, PT, R10, RZ, PT ;  /* 0x000000ff0a00720c */ /* 0x000fe20003f05270 */
[----:B-1----:R-:W-:-:S04]  /*31080*/  IMAD.MOV.U32 R3, RZ, RZ, 0x3000 ;  /* 0x00003000ff037424 */ /* 0x002fc800078e00ff */
[----:B------:R2:W-:Y:S08]  /*31090*/  SYNCS.ARRIVE.TRANS64 RZ, [UR38+0x32438], R3 ;  /* 0x03243803ffff79a7 */ /* 0x0005f00008000026 */
[----:B--2---:R-:W-:Y:S05]  /*310a0*/  @!P0 BRA `(.L_x_2183) ;  /* 0x0000000000048947 */ /* 0x004fea0003800000 */
[----:B------:R-:W-:Y:S01]  /*310b0*/  BPT.TRAP 0x1 ;  /* 0x000000040000795c */ /* 0x000fe20000300000 */
.L_x_2183:
[----:B------:R-:W-:Y:S05]  /*310c0*/  BSYNC B2 ;  /* 0x0000000000027941 */ /* 0x000fea0003800000 */
.L_x_2182:
        /* <DEDUP_REMOVED lines=11> */
.L_x_2184:
        /* <DEDUP_REMOVED lines=10> */
.L_x_2281:
[----:B------:R-:W-:Y:S05]  /*31220*/  BSYNC B2 ;  /* 0x0000000000027941 */ /* 0x000fea0003800000 */
.L_x_2185:
        /* <DEDUP_REMOVED lines=9> */
.L_x_2188:
[----:B------:R-:W-:Y:S05]  /*312c0*/  BSYNC B2 ;  /* 0x0000000000027941 */ /* 0x000fea0003800000 */
.L_x_2187:
        /* <DEDUP_REMOVED lines=9> */
.L_x_2189:
        /* <DEDUP_REMOVED lines=13> */
.L_x_2190:
        /* <DEDUP_REMOVED lines=13> */
.L_x_2191:
        /* <DEDUP_REMOVED lines=13> */
.L_x_2192:
        /* <DEDUP_REMOVED lines=8> */
.L_x_2178:
[----:B------:R-:W-:Y:S05]  /*31650*/  BSYNC B1 ;  /* 0x0000000000017941 */ /* 0x000fea0003800000 */
.L_x_2177:
        /* <DEDUP_REMOVED lines=8> */
[----:B------:R-:W-:Y:S01]  /*316e0*/  ULDC.64 UR4, c[0x0][0x428] ;  /* 0x00010a0000047ab9 */ /* 0x000fe20000000a00 */
        /* <DEDUP_REMOVED lines=8> */
[----:B------:R-:W-:-:S04]  /*31770*/  IMAD R5, R19, UR4, RZ ;  /* 0x0000000413057c24 */ /* 0x000fc8000f8e02ff */
[C---:B------:R-:W-:Y:S02]  /*31780*/  IMAD R5, R18.reuse, UR5, R5 ;  /* 0x0000000512057c24 */ /* 0x040fe4000f8e0205 */
[----:B------:R-:W-:Y:S01]  /*31790*/  IMAD.WIDE.U32 R2, R18, UR4, R2 ;  /* 0x0000000412027c25 */ /* 0x000fe2000f8e0002 */
[----:B------:R-:W-:-:S03]  /*317a0*/  ULDC.64 UR4, c[0x0][0x418] ;  /* 0x0001060000047ab9 */ /* 0x000fc60000000a00 */
[----:B------:R-:W-:Y:S01]  /*317b0*/  IMAD.IADD R3, R5, 0x1, R3 ;  /* 0x0000000105037824 */ /* 0x000fe200078e0203 */
[----:B------:R-:W-:-:S04]  /*317c0*/  LEA R4, P0, R2, UR4, 0x2 ;  /* 0x0000000402047c11 */ /* 0x000fc8000f8010ff */
[----:B------:R-:W-:-:S05]  /*317d0*/  LEA.HI.X R5, R2, UR5, R3, 0x2, P0 ;  /* 0x0000000502057c11 */ /* 0x000fca00080f1403 */
[----:B------:R0:W5:Y:S04]  /*317e0*/  LDG.E R16, desc[UR44][R4.64] ;  /* 0x0000002c04107981 */ /* 0x000168000c1e1900 */
.L_x_2195:
[----:B------:R-:W1:Y:S01]  /*317f0*/  S2R R2, SR_TID.X ;  /* 0x0000000000027919 */ /* 0x000e620000002100 */
[----:B------:R-:W-:Y:S01]  /*31800*/  BSSY B2, `(.L_x_2196) ;  /* 0x0000006000027945 */ /* 0x000fe20003800000 */
[----:B-1----:R-:W-:Y:S02]  /*31810*/  LOP3.LUT R3, R2, 0x7f, RZ, 0xc0, !PT ;  /* 0x0000007f02037812 */ /* 0x002fe400078ec0ff */
[----:B------:R-:W-:Y:S02]  /*31820*/  SHF.L.U32 R2, R0, 0x1f, RZ ;  /* 0x0000001f00027819 */ /* 0x000fe400000006ff */
[----:B------:R-:W-:Y:S02]  /*31830*/  ISETP.NE.AND P2, PT, R3, RZ, PT ;  /* 0x000000ff0300720c */ /* 0x000fe40003f45270 */
[----:B------:R-:W1:Y:S02]  /*31840*/  SYNCS.PHASECHK.TRANS64.TRYWAIT P0, [UR38+0x32440], R2 ;  /* 0x03244002ff0075a7 */ /* 0x000e640008000166 */
[----:B-1----:R-:W-:Y:S09]  /*31850*/  @!P0 BRA `(.L_x_2197) ;  /* 0x0000003000048947 */ /* 0x002ff20003800000 */
.L_x_2282:
[----:B------:R-:W-:Y:S05]  /*31860*/  BSYNC B2 ;  /* 0x0000000000027941 */ /* 0x000fea0003800000 */
.L_x_2196:
[----:B------:R-:W-:Y:S04]  /*31870*/  BSSY B2, `(.L_x_2198) ;  /* 0x0000007000027945 */ /* 0x000fe80003800000 */
[----:B------:R-:W-:Y:S05]  /*31880*/  @P2 BRA `(.L_x_2199) ;  /* 0x0000000000142947 */ /* 0x000fea0003800000 */
[----:B------:R-:W-:Y:S01]  /*31890*/  ISETP.NE.AND P0, PT, R10, RZ, PT ;  /* 0x000000ff0a00720c */ /* 0x000fe20003f05270 */
[----:B-1----:R-:W-:-:S04]  /*318a0*/  IMAD.MOV.U32 R3, RZ, RZ, 0x3000 ;  /* 0x00003000ff037424 */ /* 0x002fc800078e00ff */
[----:B------:R2:W-:Y:S08]  /*318b0*/  SYNCS.ARRIVE.TRANS64 RZ, [UR38+0x32430], R3 ;  /* 0x03243003ffff79a7 */ /* 0x0005f00008000026 */
[----:B--2---:R-:W-:Y:S05]  /*318c0*/  @!P0 BRA `(.L_x_2199) ;  /* 0x0000000000048947 */ /* 0x004fea0003800000 */
[----:B------:R-:W-:Y:S01]  /*318d0*/  BPT.TRAP 0x1 ;  /* 0x000000040000795c */ /* 0x000fe20000300000 */
.L_x_2199:
[----:B------:R-:W-:Y:S05]  /*318e0*/  BSYNC B2 ;  /* 0x0000000000027941 */ /* 0x000fea0003800000 */
.L_x_2198:
        /* <DEDUP_REMOVED lines=11> */
.L_x_2200:
        /* <DEDUP_REMOVED lines=11> */
.L_x_2283:
[----:B------:R-:W-:Y:S05]  /*31a50*/  BSYNC B2 ;  /* 0x0000000000027941 */ /* 0x000fea0003800000 */
.L_x_2201:
        /* <DEDUP_REMOVED lines=9> */
.L_x_2204:
[----:B------:R-:W-:Y:S05]  /*31af0*/  BSYNC B2 ;  /* 0x0000000000027941 */ /* 0x000fea0003800000 */
.L_x_2203:
        /* <DEDUP_REMOVED lines=9> */
.L_x_2205:
        /* <DEDUP_REMOVED lines=13> */
.L_x_2206:
        /* <DEDUP_REMOVED lines=13> */
.L_x_2207:
        /* <DEDUP_REMOVED lines=13> */
.L_x_2208:
        /* <DEDUP_REMOVED lines=8> */
.L_x_2194:
[----:B------:R-:W-:Y:S05]  /*31e80*/  BSYNC B1 ;  /* 0x0000000000017941 */ /* 0x000fea0003800000 */
.L_x_2193:
[----:B------:R-:W-:Y:S01]  /*31e90*/  VIADD R8, R8, 0xfffffffe ;  /* 0xfffffffe08087836 */ /* 0x000fe20000000000 */
[----:B------:R-:W-:Y:S06]  /*31ea0*/  @P1 BRA `(.L_x_2209) ;  /* 0xffffffec00dc1947 */ /* 0x000fec000383ffff */
[----:B------:R-:W-:Y:S05]  /*31eb0*/  BSYNC B0 ;  /* 0x0000000000007941 */ /* 0x000fea0003800000 */
.L_x_2176:
        /* <DEDUP_REMOVED lines=25> */
.L_x_2212:
[----:B------:R-:W1:Y:S01]  /*32050*/  S2R R2, SR_TID.X ;  /* 0x0000000000027919 */ /* 0x000e620000002100 */
[----:B------:R-:W-:Y:S01]  /*32060*/  BSSY B1, `(.L_x_2213) ;  /* 0x0000006000017945 */ /* 0x000fe20003800000 */
[----:B-1----:R-:W-:Y:S02]  /*32070*/  LOP3.LUT R3, R2, 0x7f, RZ, 0xc0, !PT ;  /* 0x0000007f02037812 */ /* 0x002fe400078ec0ff */
[----:B------:R-:W-:Y:S02]  /*32080*/  SHF.L.U32 R2, R0, 0x1f, RZ ;  /* 0x0000001f00027819 */ /* 0x000fe400000006ff */
[----:B------:R-:W-:Y:S02]  /*32090*/  ISETP.NE.AND P1, PT, R3, RZ, PT ;  /* 0x000000ff0300720c */ /* 0x000fe40003f25270 */
[----:B------:R-:W1:Y:S02]  /*320a0*/  SYNCS.PHASECHK.TRANS64.TRYWAIT P0, [UR38+0x32448], R2 ;  /* 0x03244802ff0075a7 */ /* 0x000e640008000166 */
[----:B-1----:R-:W-:Y:S09]  /*320b0*/  @!P0 BRA `(.L_x_2214) ;  /* 0x00000028001c8947 */ /* 0x002ff20003800000 */
.L_x_2284:
[----:B------:R-:W-:Y:S05]  /*320c0*/  BSYNC B1 ;  /* 0x0000000000017941 */ /* 0x000fea0003800000 */
.L_x_2213:
[----:B------:R-:W-:Y:S04]  /*320d0*/  BSSY B1, `(.L_x_2215) ;  /* 0x0000007000017945 */ /* 0x000fe80003800000 */
[----:B------:R-:W-:Y:S05]  /*320e0*/  @P1 BRA `(.L_x_2216) ;  /* 0x0000000000141947 */ /* 0x000fea0003800000 */
[----:B------:R-:W-:Y:S01]  /*320f0*/  ISETP.NE.AND P0, PT, R10, RZ, PT ;  /* 0x000000ff0a00720c */ /* 0x000fe20003f05270 */
[----:B-1----:R-:W-:-:S04]  /*32100*/  IMAD.MOV.U32 R3, RZ, RZ, 0x3000 ;  /* 0x00003000ff037424 */ /* 0x002fc800078e00ff */
[----:B------:R2:W-:Y:S08]  /*32110*/  SYNCS.ARRIVE.TRANS64 RZ, [UR38+0x32438], R3 ;  /* 0x03243803ffff79a7 */ /* 0x0005f00008000026 */
[----:B--2---:R-:W-:Y:S05]  /*32120*/  @!P0 BRA `(.L_x_2216) ;  /* 0x0000000000048947 */ /* 0x004fea0003800000 */
[----:B------:R-:W-:Y:S01]  /*32130*/  BPT.TRAP 0x1 ;  /* 0x000000040000795c */ /* 0x000fe20000300000 */
.L_x_2216:
[----:B------:R-:W-:Y:S05]  /*32140*/  BSYNC B1 ;  /* 0x0000000000017941 */ /* 0x000fea0003800000 */
.L_x_2215:
        /* <DEDUP_REMOVED lines=11> */
.L_x_2217:
        /* <DEDUP_REMOVED lines=11> */
.L_x_2285:
[----:B------:R-:W-:Y:S05]  /*322b0*/  BSYNC B1 ;  /* 0x0000000000017941 */ /* 0x000fea0003800000 */
.L_x_2218:
        /* <DEDUP_REMOVED lines=9> */
.L_x_2221:
[----:B------:R-:W-:Y:S05]  /*32350*/  BSYNC B1 ;  /* 0x0000000000017941 */ /* 0x000fea0003800000 */
.L_x_2220:
        /* <DEDUP_REMOVED lines=9> */
.L_x_2222:
        /* <DEDUP_REMOVED lines=13> */
.L_x_2223:
        /* <DEDUP_REMOVED lines=13> */
.L_x_2224:
        /* <DEDUP_REMOVED lines=13> */
.L_x_2225:
        /* <DEDUP_REMOVED lines=8> */
.L_x_2211:
[----:B------:R-:W-:Y:S05]  /*326e0*/  BSYNC B0 ;  /* 0x0000000000007941 */ /* 0x000fea0003800000 */
.L_x_2210:
[----:B------:R-:W-:Y:S02]  /*326f0*/  LOP3.LUT R0, R0, 0x1, RZ, 0x3c, !PT ;  /* 0x0000000100007812 */ /* 0x000fe400078e3cff */
[----:B------:R-:W-:-:S07]  /*32700*/  CS2R R6, SRZ ;  /* 0x0000000000067805 */ /* 0x000fce000001ff00 */
.L_x_2143:
[----:B------:R-:W1:Y:S01]  /*32710*/  S2R R3, SR_CgaCtaId ;  /* 0x0000000000037919 */ /* 0x000e620000008800 */
[----:B------:R-:W-:Y:S02]  /*32720*/  MOV R2, 0x400 ;  /* 0x0000040000027802 */ /* 0x000fe40000000f00 */
[----:B------:R-:W-:Y:S02]  /*32730*/  SHF.L.U32 R7, R7, 0x1f, RZ ;  /* 0x0000001f07077819 */ /* 0x000fe400000006ff */
[----:B-1----:R-:W-:-:S04]  /*32740*/  LEA R2, R3, R2, 0x18 ;  /* 0x0000000203027211 */ /* 0x002fc800078ec0ff */
[----:B------:R-:W1:Y:S02]  /*32750*/  SYNCS.PHASECHK.TRANS64.TRYWAIT P0, [R2+URZ+0x32420], R7 ;  /* 0x03242007020075a7 */ /* 0x000e64000800017f */
[----:B-1----:R-:W-:Y:S05]  /*32760*/  @!P0 BRA `(.L_x_2226) ;  /* 0x0000002000a08947 */ /* 0x002fea0003800000 */
.L_x_2286:
[----:B------:R-:W-:-:S03]  /*32770*/  UMOV UR4, 0xffffffff ;  /* 0xffffffff00047882 */ /* 0x000fc60000000000 */
[----:B------:R-:W-:Y:S05]  /*32780*/  BRA.DIV UR4, `(.L_x_2227) ;  /* 0x0000002204ac7947 */ /* 0x000fea000b800000 */
[----:B------:R-:W2:Y:S02]  /*32790*/  S2R R3, SR_TID.X ;  /* 0x0000000000037919 */ /* 0x000ea40000002100 */
[----:B--2---:R-:W-:-:S04]  /*327a0*/  SHF.R.U32.HI R3, RZ, 0x5, R3 ;  /* 0x00000005ff037819 */ /* 0x004fc80000011603 */
[----:B------:R-:W-:-:S05]  /*327b0*/  LOP3.LUT R3, R3, 0x3, RZ, 0xc0, !PT ;  /* 0x0000000303037812 */ /* 0x000fca00078ec0ff */
[----:B------:R2:W3:Y:S02]  /*327c0*/  SHFL.IDX PT, R14, R3, RZ, 0x1f ;  /* 0x00001fff030e7589 */ /* 0x0004e400000e0000 */
.L_x_2289:
[----:B---3--:R-:W-:-:S13]  /*327d0*/  ISETP.NE.AND P0, PT, R14, RZ, PT ;  /* 0x000000ff0e00720c */ /* 0x008fda0003f05270 */
[----:B------:R-:W-:Y:S05]  /*327e0*/  @P0 BRA `(.L_x_2039) ;  /* 0x0000000000880947 */ /* 0x000fea0003800000 */
[----:B------:R-:W-:-:S03]  /*327f0*/  UMOV UR4, 0xffffffff ;  /* 0xffffffff00047882 */ /* 0x000fc60000000000 */
[----:B------:R-:W-:Y:S05]  /*32800*/  BRA.DIV UR4, `(.L_x_2228) ;  /* 0x0000002204c07947 */ /* 0x000fea000b800000 */
[----:B------:R-:W-:-:S13]  /*32810*/  ELECT P6, URZ, PT ;  /* 0x00000000003f782f */ /* 0x000fda00038c0000 */
.L_x_2292:
[----:B------:R-:W-:Y:S05]  /*32820*/  @!P6 BRA `(.L_x_2039) ;  /* 0x000000000078e947 */ /* 0x000fea0003800000 */
[----:B--2---:R-:W2:Y:S02]  /*32830*/  LDL.LU R3, [R1+0x474] ;  /* 0x0004740001037983 */ /* 0x004ea40000300800 */
[----:B--2---:R-:W-:-:S04]  /*32840*/  LOP3.LUT R3, R3, 0x2, RZ, 0xfc, !PT ;  /* 0x0000000203037812 */ /* 0x004fc800078efcff */
[----:B------:R-:W-:-:S13]  /*32850*/  ISETP.NE.AND P2, PT, R3, 0x3, PT ;  /* 0x000000030300780c */ /* 0x000fda0003f45270 */
[----:B------:R-:W-:Y:S05]  /*32860*/  @!P2 BRA `(.L_x_2229) ;  /* 0x000000000004a947 */ /* 0x000fea0003800000 */
[----:B------:R-:W-:Y:S01]  /*32870*/  BPT.TRAP 0x1 ;  /* 0x000000040000795c */ /* 0x000fe20000300000 */
.L_x_2229:
[----:B------:R-:W-:Y:S01]  /*32880*/  VIADD R3, R2, 0x32440 ;  /* 0x0003244002037836 */ /* 0x000fe20000000000 */
[----:B-1----:R-:W-:Y:S01]  /*32890*/  SHF.L.U32 R7, R0, 0x1f, RZ ;  /* 0x0000001f00077819 */ /* 0x002fe200000006ff */
[C---:B------:R-:W-:Y:S02]  /*328a0*/  VIADD R4, R6.reuse, 0x1 ;  /* 0x0000000106047836 */ /* 0x040fe40000000000 */
[----:B------:R-:W-:-:S03]  /*328b0*/  IMAD R8, R6, 0x8, R3 ;  /* 0x0000000806087824 */ /* 0x000fc600078e0203 */
[C---:B------:R-:W-:Y:S01]  /*328c0*/  ISETP.NE.AND P1, PT, R4.reuse, 0x2, PT ;  /* 0x000000020400780c */ /* 0x040fe20003f25270 */
[----:B------:R-:W1:Y:S03]  /*328d0*/  SYNCS.PHASECHK.TRANS64.TRYWAIT P0, [R8+URZ], R7 ;  /* 0x00000007080075a7 */ /* 0x000e66000800017f */
[----:B0-----:R-:W-:Y:S02]  /*328e0*/  SEL R5, RZ, 0x1, P1 ;  /* 0x00000001ff057807 */ /* 0x001fe40000800000 */
[----:B------:R-:W-:Y:S02]  /*328f0*/  SEL R4, R4, RZ, P1 ;  /* 0x000000ff04047207 */ /* 0x000fe40000800000 */
[----:B------:R-:W-:-:S03]  /*32900*/  LOP3.LUT R0, R0, R5, RZ, 0x3c, !PT ;  /* 0x0000000500007212 */ /* 0x000fc600078e3cff */
[----:B------:R-:W-:Y:S01]  /*32910*/  IMAD R3, R4, 0x8, R3 ;  /* 0x0000000804037824 */ /* 0x000fe200078e0203 */
[----:B------:R-:W-:Y:S01]  /*32920*/  SHF.L.U32 R0, R0, 0x1f, RZ ;  /* 0x0000001f00007819 */ /* 0x000fe200000006ff */
[----:B-1----:R-:W-:Y:S06]  /*32930*/  @!P0 BRA `(.L_x_2230) ;  /* 0x0000002000948947 */ /* 0x002fec0003800000 */
.L_x_2293:
[----:B------:R-:W1:Y:S02]  /*32940*/  SYNCS.PHASECHK.TRANS64.TRYWAIT P0, [R3+URZ], R0 ;  /* 0x00000000030075a7 */ /* 0x000e64000800017f */
[----:B-1----:R-:W-:Y:S05]  /*32950*/  @!P0 BRA `(.L_x_2231) ;  /* 0x0000002000a08947 */ /* 0x002fea0003800000 */
.L_x_2294:
[----:B------:R-:W-:Y:S05]  /*32960*/  @!P2 BRA `(.L_x_2232) ;  /* 0x000000000004a947 */ /* 0x000fea0003800000 */
[----:B------:R-:W-:Y:S01]  /*32970*/  BPT.TRAP 0x1 ;  /* 0x000000040000795c */ /* 0x000fe20000300000 */
.L_x_2232:
[----:B-1----:R-:W-:-:S04]  /*32980*/  VIADD R3, R2, 0x32460 ;  /* 0x0003246002037836 */ /* 0x002fc80000000000 */
[----:B------:R-:W-:-:S04]  /*32990*/  IMAD R6, R6, 0x8, R3 ;  /* 0x0000000806067824 */ /* 0x000fc800078e0203 */
[----:B------:R-:W1:Y:S02]  /*329a0*/  SYNCS.PHASECHK.TRANS64.TRYWAIT P0, [R6+URZ], R7 ;  /* 0x00000007060075a7 */ /* 0x000e64000800017f */
[----:B-1----:R-:W-:Y:S05]  /*329b0*/  @!P0 BRA `(.L_x_2233) ;  /* 0x00000020009c8947 */ /* 0x002fea0003800000 */
.L_x_2295:
[----:B------:R-:W-:-:S07]  /*329c0*/  IMAD R3, R4, 0x8, R3 ;  /* 0x0000000804037824 */ /* 0x000fce00078e0203 */
.L_x_2234:
[----:B--2---:R2:W3:Y:S02]  /*329d0*/  SYNCS.PHASECHK.TRANS64.TRYWAIT P0, [R3+URZ], R0 ;  /* 0x00000000030075a7 */ /* 0x0044e4000800017f */
[----:B---3--:R-:W-:Y:S05]  /*329e0*/  @!P0 NANOSLEEP.SYNCS 0x989680 ;  /* 0x009896800000895d */ /* 0x008fea0003900000 */
[----:B------:R-:W3:Y:S02]  /*329f0*/  @!P0 SYNCS.PHASECHK.TRANS64 P0, [R3+URZ], R0 ;  /* 0x00000000030085a7 */ /* 0x000ee4000800007f */
[----:B---3--:R-:W-:Y:S05]  /*32a00*/  @!P0 BRA `(.L_x_2234) ;  /* 0xfffffffc00f08947 */ /* 0x008fea000383ffff */
.L_x_2039:
[----:B------:R-:W-:Y:S05]  /*32a10*/  BSYNC B6 ;  /* 0x0000000000067941 */ /* 0x000fea0003800000 */
.L_x_2036:
[----:B------:R-:W-:Y:S05]  /*32a20*/  EXIT ;  /* 0x000000000000794d */ /* 0x000fea0003800000 */
.L_x_2050:
[----:B0-----:R0:W1:Y:S02]  /*32a30*/  SYNCS.PHASECHK.TRANS64.TRYWAIT P0, [R72+URZ+0x32400], R15 ;  /* 0x0324000f480075a7 */ /* 0x001064000800017f */
[----:B-1----:R-:W-:Y:S05]  /*32a40*/  @!P0 NANOSLEEP.SYNCS 0x989680 ;  /* 0x009896800000895d */ /* 0x002fea0003900000 */
[----:B------:R-:W1:Y:S02]  /*32a50*/  @!P0 SYNCS.PHASECHK.TRANS64 P0, [R72+URZ+0x32400], R15 ;  /* 0x0324000f480085a7 */ /* 0x000e64000800007f */
[----:B-1----:R-:W-:Y:S05]  /*32a60*/  @!P0 BRA `(.L_x_2050) ;  /* 0xfffffffc00f08947 */ /* 0x002fea000383ffff */
[----:B------:R-:W-:Y:S05]  /*32a70*/  BRA `(.L_x_2235) ;  /* 0xfffffcf400d87947 */ /* 0x000fea000383ffff */
.L_x_2057:
[----:B--2---:R2:W3:Y:S02]  /*32a80*/  SYNCS.PHASECHK.TRANS64.TRYWAIT P0, [R8+URZ], R9 ;  /* 0x00000009080075a7 */ /* 0x0044e4000800017f */
[----:B---3--:R-:W-:Y:S05]  /*32a90*/  @!P0 NANOSLEEP.SYNCS 0x989680 ;  /* 0x009896800000895d */ /* 0x008fea0003900000 */
[----:B------:R-:W3:Y:S02]  /*32aa0*/  @!P0 SYNCS.PHASECHK.TRANS64 P0, [R8+URZ], R9 ;  /* 0x00000009080085a7 */ /* 0x000ee4000800007f */
[----:B---3--:R-:W-:Y:S05]  /*32ab0*/  @!P0 BRA `(.L_x_2057) ;  /* 0xfffffffc00f08947 */ /* 0x008fea000383ffff */
[----:B------:R-:W-:Y:S05]  /*32ac0*/  BRA `(.L_x_2056) ;  /* 0xfffffcf800ec7947 */ /* 0x000fea000383ffff */
.L_x_2059:
[----:B0-----:R0:W1:Y:S02]  /*32ad0*/  SYNCS.PHASECHK.TRANS64.TRYWAIT P0, [R72+URZ+0x32410], R9 ;  /* 0x03241009480075a7 */ /* 0x001064000800017f */
[----:B-1----:R-:W-:Y:S05]  /*32ae0*/  @!P0 NANOSLEEP.SYNCS 0x989680 ;  /* 0x009896800000895d */ /* 0x002fea0003900000 */
[----:B------:R-:W1:Y:S02]  /*32af0*/  @!P0 SYNCS.PHASECHK.TRANS64 P0, [R72+URZ+0x32410], R9 ;  /* 0x03241009480085a7 */ /* 0x000e64000800007f */
[----:B-1----:R-:W-:Y:S05]  /*32b00*/  @!P0 BRA `(.L_x_2059) ;  /* 0xfffffffc00f08947 */ /* 0x002fea000383ffff */
[----:B------:R-:W-:Y:S05]  /*32b10*/  BRA `(.L_x_2236) ;  /* 0xfffffcfc00c47947 */ /* 0x000fea000383ffff */
.L_x_2066:
[----:B-1----:R1:W2:Y:S02]  /*32b20*/  SYNCS.PHASECHK.TRANS64.TRYWAIT P0, [R8+URZ], R9 ;  /* 0x00000009080075a7 */ /* 0x0022a4000800017f */
[----:B--2---:R-:W-:Y:S05]  /*32b30*/  @!P0 NANOSLEEP.SYNCS 0x989680 ;  /* 0x009896800000895d */ /* 0x004fea0003900000 */
[----:B------:R-:W2:Y:S02]  /*32b40*/  @!P0 SYNCS.PHASECHK.TRANS64 P0, [R8+URZ], R9 ;  /* 0x00000009080085a7 */ /* 0x000ea4000800007f */
[----:B--2---:R-:W-:Y:S05]  /*32b50*/  @!P0 BRA `(.L_x_2066) ;  /* 0xfffffffc00f08947 */ /* 0x004fea000383ffff */
[----:B------:R-:W-:Y:S05]  /*32b60*/  BRA `(.L_x_2065) ;  /* 0xfffffd0000087947 */ /* 0x000fea000383ffff */
.L_x_2097:
[----:B-1----:R1:W2:Y:S02]  /*32b70*/  SYNCS.PHASECHK.TRANS64.TRYWAIT P2, [R0+URZ], R5 ;  /* 0x00000005000075a7 */ /* 0x0022a4000804017f */
[----:B--2---:R-:W-:Y:S05]  /*32b80*/  @!P2 NANOSLEEP.SYNCS 0x989680 ;  /* 0x009896800000a95d */ /* 0x004fea0003900000 */
[----:B------:R-:W2:Y:S02]  /*32b90*/  @!P2 SYNCS.PHASECHK.TRANS64 P2, [R0+URZ], R5 ;  /* 0x000000050000a5a7 */ /* 0x000ea4000804007f */
[----:B--2---:R-:W-:Y:S05]  /*32ba0*/  @!P2 BRA `(.L_x_2097) ;  /* 0xfffffffc00f0a947 */ /* 0x004fea000383ffff */
[----:B------:R-:W-:Y:S05]  /*32bb0*/  BRA `(.L_x_2096) ;  /* 0xfffffd6400747947 */ /* 0x000fea000383ffff */
.L_x_2104:
[----:B--2---:R2:W3:Y:S02]  /*32bc0*/  SYNCS.PHASECHK.TRANS64.TRYWAIT P2, [R4+URZ], R5 ;  /* 0x00000005040075a7 */ /* 0x0044e4000804017f */
[----:B---3--:R-:W-:Y:S05]  /*32bd0*/  @!P2 NANOSLEEP.SYNCS 0x989680 ;  /* 0x009896800000a95d */ /* 0x008fea0003900000 */
[----:B------:R-:W3:Y:S02]  /*32be0*/  @!P2 SYNCS.PHASECHK.TRANS64 P2, [R4+URZ], R5 ;  /* 0x000000050400a5a7 */ /* 0x000ee4000804007f */
[----:B---3--:R-:W-:Y:S05]  /*32bf0*/  @!P2 BRA `(.L_x_2104) ;  /* 0xfffffffc00f0a947 */ /* 0x008fea000383ffff */
[----:B------:R-:W-:Y:S05]  /*32c00*/  BRA `(.L_x_2103) ;  /* 0xfffffd6800987947 */ /* 0x000fea000383ffff */
.L_x_2115:
[----:B-1----:R1:W2:Y:S02]  /*32c10*/  SYNCS.PHASECHK.TRANS64.TRYWAIT P1, [R4+URZ], R5 ;  /* 0x00000005040075a7 */ /* 0x0022a4000802017f */
[----:B--2---:R-:W-:Y:S05]  /*32c20*/  @!P1 NANOSLEEP.SYNCS 0x989680 ;  /* 0x009896800000995d */ /* 0x004fea0003900000 */
[----:B------:R-:W2:Y:S02]  /*32c30*/  @!P1 SYNCS.PHASECHK.TRANS64 P1, [R4+URZ], R5 ;  /* 0x00000005040095a7 */ /* 0x000ea4000802007f */
[----:B--2---:R-:W-:Y:S05]  /*32c40*/  @!P1 BRA `(.L_x_2115) ;  /* 0xfffffffc00f09947 */ /* 0x004fea000383ffff */
[----:B------:R-:W-:Y:S05]  /*32c50*/  BRA `(.L_x_2114) ;  /* 0xfffffecc00347947 */ /* 0x000fea000383ffff */
.L_x_2122:
[----:B--2---:R2:W3:Y:S02]  /*32c60*/  SYNCS.PHASECHK.TRANS64.TRYWAIT P1, [R4+URZ], R5 ;  /* 0x00000005040075a7 */ /* 0x0044e4000802017f */
[----:B---3--:R-:W-:Y:S05]  /*32c70*/  @!P1 NANOSLEEP.SYNCS 0x989680 ;  /* 0x009896800000995d */ /* 0x008fea0003900000 */
[----:B------:R-:W3:Y:S02]  /*32c80*/  @!P1 SYNCS.PHASECHK.TRANS64 P1, [R4+URZ], R5 ;  /* 0x00000005040095a7 */ /* 0x000ee4000802007f */
[----:B---3--:R-:W-:Y:S05]  /*32c90*/  @!P1 BRA `(.L_x_2122) ;  /* 0xfffffffc00f09947 */ /* 0x008fea000383ffff */
[----:B------:R-:W-:Y:S05]  /*32ca0*/  BRA `(.L_x_2121) ;  /* 0xfffffed000587947 */ /* 0x000fea000383ffff */
.L_x_2154:
[----:B------:R-:W-:Y:S02]  /*32cb0*/  IMAD.MOV.U32 R13, RZ, RZ, R4 ;  /* 0x000000ffff0d7224 */ /* 0x000fe400078e0004 */
[----:B------:R-:W-:Y:S02]  /*32cc0*/  IMAD.MOV.U32 R12, RZ, RZ, RZ ;  /* 0x000000ffff0c7224 */ /* 0x000fe400078e00ff */
[----:B------:R-:W-:Y:S02]  /*32cd0*/  IMAD.MOV.U32 R11, RZ, RZ, 0x1f ;  /* 0x0000001fff0b7424 */ /* 0x000fe400078e00ff */
[----:B------:R-:W-:-:S07]  /*32ce0*/  IMAD.MOV.U32 R15, RZ, RZ, -0x1 ;  /* 0xffffffffff0f7424 */ /* 0x000fce00078e00ff */
[----:B0-----:R-:W-:Y:S05]  /*32cf0*/  WARPSYNC.COLLECTIVE R15, `(.L_x_2237) ;  /* 0x000000000f087348 */ /* 0x001fea0003c00000 */
[----:B------:R1:W2:Y:S02]  /*32d00*/  SHFL.IDX P6, R14, R13, R12, R11 ;  /* 0x0000000c0d0e7389 */ /* 0x0002a400000c000b */
[----:B012---:R-:W-:Y:S01]  /*32d10*/  ENDCOLLECTIVE ;  /* 0x000000000000791b */ /* 0x007fe20003800000 */
.L_x_2237:
[----:B------:R-:W-:Y:S05]  /*32d20*/  BRA `(.L_x_2238) ;  /* 0xffffffbc00a07947 */ /* 0x000fea000383ffff */
.L_x_2156:
[----:B------:R-:W-:Y:S01]  /*32d30*/  BSSY B0, `(.L_x_2239) ;  /* 0x0000006000007945 */ /* 0x000fe20003800000 */
[----:B------:R-:W-:-:S07]  /*32d40*/  IMAD.MOV.U32 R15, RZ, RZ, -0x1 ;  /* 0xffffffffff0f7424 */ /* 0x000fce00078e00ff */
[----:B01----:R-:W-:Y:S05]  /*32d50*/  WARPSYNC.COLLECTIVE R15, `(.L_x_2240) ;  /* 0x000000000f0c7348 */ /* 0x003fea0003c00000 */
[----:B------:R-:W-:Y:S02]  /*32d60*/  ELECT P6, UR62, PT ;  /* 0x00000000003e782f */ /* 0x000fe400038c0000 */
[----:B------:R-:W-:Y:S01]  /*32d70*/  MOV R14, UR62 ;  /* 0x0000003e000e7c02 */ /* 0x000fe20008000f00 */
[----:B01----:R-:W-:Y:S10]  /*32d80*/  ENDCOLLECTIVE ;  /* 0x000000000000791b */ /* 0x003ff40003800000 */
.L_x_2240:
[----:B------:R-:W-:Y:S05]  /*32d90*/  BSYNC B0 ;  /* 0x0000000000007941 */ /* 0x000fea0003800000 */
.L_x_2239:
[----:B------:R-:W-:Y:S05]  /*32da0*/  BRA `(.L_x_2241) ;  /* 0xffffffbc00a47947 */ /* 0x000fea000383ffff */
.L_x_2158:
[----:B--2---:R-:W-:-:S04]  /*32db0*/  IMAD.U32 R3, RZ, RZ, UR38 ;  /* 0x00000026ff037e24 */ /* 0x004fc8000f8e00ff */
[----:B------:R2:W3:Y:S03]  /*32dc0*/  SYNCS.PHASECHK.TRANS64.TRYWAIT P0, [R3+URZ+0x32440], R0 ;  /* 0x03244000030075a7 */ /* 0x0004e6000800017f */
[----:B---3--:R-:W-:Y:S05]  /*32dd0*/  @!P0 NANOSLEEP.SYNCS 0x989680 ;  /* 0x009896800000895d */ /* 0x008fea0003900000 */
[----:B------:R-:W3:Y:S02]  /*32de0*/  @!P0 SYNCS.PHASECHK.TRANS64 P0, [R3+URZ+0x32440], R0 ;  /* 0x03244000030085a7 */ /* 0x000ee4000800007f */
[----:B---3--:R-:W-:Y:S05]  /*32df0*/  @!P0 BRA `(.L_x_2158) ;  /* 0xfffffffc00ec8947 */ /* 0x008fea000383ffff */
[----:B------:R-:W-:Y:S05]  /*32e00*/  BRA `(.L_x_2242) ;  /* 0xffffffc000007947 */ /* 0x000fea000383ffff */
.L_x_2161:
[----:B------:R-:W-:Y:S01]  /*32e10*/  IMAD.MOV.U32 R13, RZ, RZ, R3 ;  /* 0x000000ffff0d7224 */ /* 0x000fe200078e0003 */
[----:B------:R0:W-:Y:S01]  /*32e20*/  STL [R1+0x864], R16 ;  /* 0x0008641001007387 */ /* 0x0001e20000100800 */
[----:B------:R-:W-:Y:S02]  /*32e30*/  IMAD.MOV.U32 R12, RZ, RZ, RZ ;  /* 0x000000ffff0c7224 */ /* 0x000fe400078e00ff */
[----:B------:R-:W-:Y:S02]  /*32e40*/  IMAD.MOV.U32 R11, RZ, RZ, 0x181f ;  /* 0x0000181fff0b7424 */ /* 0x000fe400078e00ff */
[----:B------:R-:W-:-:S07]  /*32e50*/  IMAD.MOV.U32 R15, RZ, RZ, -0x1 ;  /* 0xffffffffff0f7424 */ /* 0x000fce00078e00ff */
[----:B0-----:R-:W-:Y:S05]  /*32e60*/  WARPSYNC.COLLECTIVE R15, `(.L_x_2243) ;  /* 0x000000000f087348 */ /* 0x001fea0003c00000 */
[----:B------:R1:W2:Y:S02]  /*32e70*/  SHFL.IDX P6, R14, R13, R12, R11 ;  /* 0x0000000c0d0e7389 */ /* 0x0002a400000c000b */
[----:B012---:R-:W-:Y:S01]  /*32e80*/  ENDCOLLECTIVE ;  /* 0x000000000000791b */ /* 0x007fe20003800000 */
.L_x_2243:
[----:B------:R-:W-:-:S05]  /*32e90*/  VIADD R16, R6, UR39 ;  /* 0x0000002706107c36 */ /* 0x000fca0008000000 */
[----:B------:R0:W-:Y:S01]  /*32ea0*/  STL [R1+0x464], R16 ;  /* 0x0004641001007387 */ /* 0x0001e20000100800 */
[----:B------:R-:W-:Y:S02]  /*32eb0*/  IMAD.MOV.U32 R13, RZ, RZ, R0 ;  /* 0x000000ffff0d7224 */ /* 0x000fe400078e0000 */
[----:B------:R-:W-:-:S07]  /*32ec0*/  IMAD.MOV.U32 R4, RZ, RZ, R14 ;  /* 0x000000ffff047224 */ /* 0x000fce00078e000e */
[----:B0-----:R-:W-:Y:S05]  /*32ed0*/  WARPSYNC.COLLECTIVE R15, `(.L_x_2244) ;  /* 0x000000000f087348 */ /* 0x001fea0003c00000 */
[----:B------:R1:W2:Y:S02]  /*32ee0*/  SHFL.IDX P6, R14, R13, R12, R11 ;  /* 0x0000000c0d0e7389 */ /* 0x0002a400000c000b */
[----:B012---:R-:W-:Y:S01]  /*32ef0*/  ENDCOLLECTIVE ;  /* 0x000000000000791b */ /* 0x007fe20003800000 */
.L_x_2244:
[----:B------:R-:W-:Y:S02]  /*32f00*/  ULDC UR4, c[0x0][0x288] ;  /* 0x0000a20000047ab9 */ /* 0x000fe40000000800 */
[----:B------:R-:W-:-:S05]  /*32f10*/  IMAD R2, R7, UR4, RZ ;  /* 0x0000000407027c24 */ /* 0x000fca000f8e02ff */
[----:B------:R-:W-:Y:S01]  /*32f20*/  ISETP.GE.AND P1, PT, R16, R2, PT ;  /* 0x000000021000720c */ /* 0x000fe20003f26270 */
[----:B------:R-:W-:Y:S02]  /*32f30*/  IMAD.MOV.U32 R13, RZ, RZ, R3 ;  /* 0x000000ffff0d7224 */ /* 0x000fe400078e0003 */
[----:B------:R-:W-:-:S10]  /*32f40*/  IMAD.MOV.U32 R12, RZ, RZ, 0x1 ;  /* 0x00000001ff0c7424 */ /* 0x000fd400078e00ff */
[----:B------:R-:W-:Y:S01]  /*32f50*/  @!P1 LEA R7, R9, UR38, 0x1 ;  /* 0x0000002609079c11 */ /* 0x000fe2000f8e08ff */
[----:B------:R-:W-:-:S07]  /*32f60*/  IMAD.MOV.U32 R5, RZ, RZ, R14 ;  /* 0x000000ffff057224 */ /* 0x000fce00078e000e */
[----:B------:R-:W-:Y:S05]  /*32f70*/  WARPSYNC.COLLECTIVE R15, `(.L_x_2245) ;  /* 0x000000000f087348 */ /* 0x000fea0003c00000 */
[----:B------:R0:W1:Y:S02]  /*32f80*/  SHFL.IDX P6, R14, R13, R12, R11 ;  /* 0x0000000c0d0e7389 */ /* 0x00006400000c000b */
[----:B01----:R-:W-:Y:S01]  /*32f90*/  ENDCOLLECTIVE ;  /* 0x000000000000791b */ /* 0x003fe20003800000 */
.L_x_2245:
        /* <DEDUP_REMOVED lines=10> */
.L_x_2246:
[----:B------:R-:W-:Y:S01]  /*33040*/  @!PT LDS RZ, [RZ] ;  /* 0x00000000fffff984 */ /* 0x000fe20000000800 */
[----:B------:R-:W-:Y:S01]  /*33050*/  @!PT LDS RZ, [RZ] ;  /* 0x00000000fffff984 */ /* 0x000fe20000000800 */
[----:B------:R-:W-:Y:S01]  /*33060*/  @!PT LDS RZ, [RZ] ;  /* 0x00000000fffff984 */ /* 0x000fe20000000800 */
[----:B------:R0:W-:Y:S01]  /*33070*/  @!P1 LDGSTS.E.BYPASS.LTC128B.128 [R7+0x18400], desc[UR44][R4.64], !P0 ;  /* 0x1840000004079fae */ /* 0x0001e2000c101d6c */
[----:B------:R-:W-:Y:S02]  /*33080*/  IMAD.MOV.U32 R13, RZ, RZ, R3 ;  /* 0x000000ffff0d7224 */ /* 0x000fe400078e0003 */
[C---:B0-----:R-:W-:Y:S02]  /*33090*/  VIADD R5, R16.reuse, 0x10 ;  /* 0x0000001010057836 */ /* 0x041fe40000000000 */
[----:B------:R-:W-:Y:S02]  /*330a0*/  IMAD.MOV.U32 R12, RZ, RZ, 0x2 ;  /* 0x00000002ff0c7424 */ /* 0x000fe400078e00ff */
[----:B------:R-:W-:Y:S01]  /*330b0*/  VIADD R7, R16, 0x20 ;  /* 0x0000002010077836 */ /* 0x000fe20000000000 */
[----:B------:R-:W-:Y:S01]  /*330c0*/  ISETP.GE.AND P2, PT, R5, R2, PT ;  /* 0x000000020500720c */ /* 0x000fe20003f46270 */
[----:B------:R0:W-:Y:S01]  /*330d0*/  STL [R1+0x484], R5 ;  /* 0x0004840501007387 */ /* 0x0001e20000100800 */
[----:B------:R-:W-:-:S11]  /*330e0*/  IMAD.MOV.U32 R6, RZ, RZ, R14 ;  /* 0x000000ffff067224 */ /* 0x000fd600078e000e */
[----:B0-----:R-:W-:Y:S05]  /*330f0*/  WARPSYNC.COLLECTIVE R15, `(.L_x_2247) ;  /* 0x000000000f087348 */ /* 0x001fea0003c00000 */
[----:B------:R1:W2:Y:S02]  /*33100*/  SHFL.IDX P6, R14, R13, R12, R11 ;  /* 0x0000000c0d0e7389 */ /* 0x0002a400000c000b */
[----:B012---:R-:W-:Y:S01]  /*33110*/  ENDCOLLECTIVE ;  /* 0x000000000000791b */ /* 0x007fe20003800000 */
.L_x_2247:
[----:B------:R0:W-:Y:S01]  /*33120*/  STL [R1+0x490], R7 ;  /* 0x0004900701007387 */ /* 0x0001e20000100800 */
[----:B------:R-:W-:Y:S02]  /*33130*/  @!P2 LEA R4, P1, R10, R6, 0x1 ;  /* 0x000000060a04a211 */ /* 0x000fe400078208ff */
[----:B------:R-:W-:-:S03]  /*33140*/  @!P2 LEA R6, R9, UR38, 0x1 ;  /* 0x000000260906ac11 */ /* 0x000fc6000f8e08ff */
[----:B------:R-:W-:Y:S01]  /*33150*/  @!P2 IMAD.X R5, RZ, RZ, R8, P1 ;  /* 0x000000ffff05a224 */ /* 0x000fe200008e0608 */
[----:B------:R-:W-:Y:S01]  /*33160*/  ISETP.GE.AND P1, PT, R7, R2, PT ;  /* 0x000000020700720c */ /* 0x000fe20003f26270 */
[----:B------:R-:W-:Y:S02]  /*33170*/  IMAD.MOV.U32 R13, RZ, RZ, R0 ;  /* 0x000000ffff0d7224 */ /* 0x000fe400078e0000 */
[----:B0-----:R-:W-:Y:S01]  /*33180*/  VIADD R7, R16, 0x30 ;  /* 0x0000003010077836 */ /* 0x001fe20000000000 */
[----:B------:R-:W-:Y:S01]  /*33190*/  @!PT LDS RZ, [RZ] ;  /* 0x00000000fffff984 */ /* 0x000fe20000000800 */
[----:B------:R-:W-:Y:S01]  /*331a0*/  @!PT LDS RZ, [RZ] ;  /* 0x00000000fffff984 */ /* 0x000fe20000000800 */
[----:B------:R-:W-:Y:S01]  /*331b0*/  @!PT LDS RZ, [RZ] ;  /* 0x00000000fffff984 */ /* 0x000fe20000000800 */
[----:B------:R0:W-:Y:S04]  /*331c0*/  @!P2 LDGSTS.E.BYPASS.LTC128B.128 [R6+0x18c00], desc[UR44][R4.64], !P0 ;  /* 0x18c000000406afae */ /* 0x0001e8000c101d6c */
[----:B------:R1:W-:Y:S01]  /*331d0*/  STL [R1+0x494], R7 ;  /* 0x0004940701007387 */ /* 0x0003e20000100800 */
[----:B0-----:R-:W-:-:S04]  /*331e0*/  IMAD.MOV.U32 R4, RZ, RZ, R14 ;  /* 0x000000ffff047224 */ /* 0x001fc800078e000e */
[----:B------:R-:W-:-:S07]  /*331f0*/  @!P1 LEA R6, R9, UR38, 0x1 ;  /* 0x0000002609069c11 */ /* 0x000fce000f8e08ff */
[----:B-1----:R-:W-:Y:S05]  /*33200*/  WARPSYNC.COLLECTIVE R15, `(.L_x_2248) ;  /* 0x000000000f087348 */ /* 0x002fea0003c00000 */
[----:B------:R0:W2:Y:S02]  /*33210*/  SHFL.IDX P6, R14, R13, R12, R11 ;  /* 0x0000000c0d0e7389 */ /* 0x0000a400000c000b */
[----:B012---:R-:W-:Y:S01]  /*33220*/  ENDCOLLECTIVE ;  /* 0x000000000000791b */ /* 0x007fe20003800000 */
.L_x_2248:
[----:B------:R-:W-:Y:S02]  /*33230*/  IMAD.MOV.U32 R13, RZ, RZ, R3 ;  /* 0x000000ffff0d7224 */ /* 0x000fe400078e0003 */
[----:B------:R-:W-:Y:S02]  /*33240*/  IMAD.MOV.U32 R12, RZ, RZ, 0x3 ;  /* 0x00000003ff0c7424 */ /* 0x000fe400078e00ff */
[----:B------:R-:W-:-:S07]  /*33250*/  IMAD.MOV.U32 R5, RZ, RZ, R14 ;  /* 0x000000ffff057224 */ /* 0x000fce00078e000e */
[----:B------:R-:W-:Y:S05]  /*33260*/  WARPSYNC.COLLECTIVE R15, `(.L_x_2249) ;  /* 0x000000000f087348 */ /* 0x000fea0003c00000 */
[----:B------:R0:W1:Y:S02]  /*33270*/  SHFL.IDX P6, R14, R13, R12, R11 ;  /* 0x0000000c0d0e7389 */ /* 0x00006400000c000b */
[----:B01----:R-:W-:Y:S01]  /*33280*/  ENDCOLLECTIVE ;  /* 0x000000000000791b */ /* 0x003fe20003800000 */
.L_x_2249:
        /* <DEDUP_REMOVED lines=11> */
[----:B------:R-:W-:-:S05]  /*33340*/  VIADD R7, R16, 0x40 ;  /* 0x0000004010077836 */ /* 0x000fca0000000000 */
[----:B------:R1:W-:Y:S01]  /*33350*/  STL [R1+0x498], R7 ;  /* 0x0004980701007387 */ /* 0x0003e20000100800 */
[----:B0-----:R-:W-:-:S07]  /*33360*/  IMAD.MOV.U32 R4, RZ, RZ, R14 ;  /* 0x000000ffff047224 */ /* 0x001fce00078e000e */
[----:B-1----:R-:W-:Y:S05]  /*33370*/  WARPSYNC.COLLECTIVE R15, `(.L_x_2250) ;  /* 0x000000000f087348 */ /* 0x002fea0003c00000 */
[----:B------:R0:W2:Y:S02]  /*33380*/  SHFL.IDX P6, R14, R13, R12, R11 ;  /* 0x0000000c0d0e7389 */ /* 0x0000a400000c000b */
[----:B012---:R-:W-:Y:S01]  /*33390*/  ENDCOLLECTIVE ;  /* 0x000000000000791b */ /* 0x007fe20003800000 */
.L_x_2250:
[----:B------:R-:W-:Y:S01]  /*333a0*/  @!P1 LEA R6, R9, UR38, 0x1 ;  /* 0x0000002609069c11 */ /* 0x000fe2000f8e08ff */
[----:B------:R-:W-:Y:S02]  /*333b0*/  IMAD.MOV.U32 R13, RZ, RZ, R3 ;  /* 0x000000ffff0d7224 */ /* 0x000fe400078e0003 */
[----:B------:R-:W-:Y:S02]  /*333c0*/  IMAD.MOV.U32 R12, RZ, RZ, 0x4 ;  /* 0x00000004ff0c7424 */ /* 0x000fe400078e00ff */
[----:B------:R-:W-:-:S07]  /*333d0*/  IMAD.MOV.U32 R5, RZ, RZ, R14 ;  /* 0x000000ffff057224 */ /* 0x000fce00078e000e */
[----:B------:R-:W-:Y:S05]  /*333e0*/  WARPSYNC.COLLECTIVE R15, `(.L_x_2251) ;  /* 0x000000000f087348 */ /* 0x000fea0003c00000 */
[----:B------:R0:W1:Y:S02]  /*333f0*/  SHFL.IDX P6, R14, R13, R12, R11 ;  /* 0x0000000c0d0e7389 */ /* 0x00006400000c000b */
[----:B01----:R-:W-:Y:S01]  /*33400*/  ENDCOLLECTIVE ;  /* 0x000000000000791b */ /* 0x003fe20003800000 */
.L_x_2251:
        /* <DEDUP_REMOVED lines=17> */
.L_x_2252:
[----:B------:R-:W-:Y:S02]  /*33520*/  IMAD.MOV.U32 R13, RZ, RZ, R3 ;  /* 0x000000ffff0d7224 */ /* 0x000fe400078e0003 */
[----:B------:R-:W-:Y:S02]  /*33530*/  IMAD.MOV.U32 R12, RZ, RZ, 0x5 ;  /* 0x00000005ff0c7424 */ /* 0x000fe400078e00ff */
[----:B------:R-:W-:-:S07]  /*33540*/  IMAD.MOV.U32 R4, RZ, RZ, R14 ;  /* 0x000000ffff047224 */ /* 0x000fce00078e000e */
[----:B------:R-:W-:Y:S05]  /*33550*/  WARPSYNC.COLLECTIVE R15, `(.L_x_2253) ;  /* 0x000000000f087348 */ /* 0x000fea0003c00000 */
[----:B------:R0:W1:Y:S02]  /*33560*/  SHFL.IDX P6, R14, R13, R12, R11 ;  /* 0x0000000c0d0e7389 */ /* 0x00006400000c000b */
[----:B01----:R-:W-:Y:S01]  /*33570*/  ENDCOLLECTIVE ;  /* 0x000000000000791b */ /* 0x003fe20003800000 */
.L_x_2253:
[----:B------:R-:W-:-:S05]  /*33580*/  @!P1 LEA R5, P2, R10, R4, 0x1 ;  /* 0x000000040a059211 */ /* 0x000fca00078408ff */
[----:B------:R-:W-:Y:S01]  /*33590*/  @!P1 IMAD.X R4, RZ, RZ, R6, P2 ;  /* 0x000000ffff049224 */ /* 0x000fe200010e0606 */
[----:B------:R-:W-:-:S04]  /*335a0*/  @!P1 LEA R6, R9, UR38, 0x1 ;  /* 0x0000002609069c11 */ /* 0x000fc8000f8e08ff */
        /* <DEDUP_REMOVED lines=9> */
[----:B------:R-:W-:Y:S02]  /*33640*/  VIADD R7, R16, 0x60 ;  /* 0x0000006010077836 */ /* 0x000fe40000000000 */
[----:B------:R1:W5:Y:S02]  /*33650*/  LDL.LU R16, [R1+0x864] ;  /* 0x0008640001107983 */ /* 0x0003640000300800 */
[----:B01----:R-:W-:-:S08]  /*33660*/  IMAD.MOV.U32 R6, RZ, RZ, R14 ;  /* 0x000000ffff067224 */ /* 0x003fd000078e000e */
[----:B-----5:R-:W-:Y:S05]  /*33670*/  WARPSYNC.COLLECTIVE R15, `(.L_x_2254) ;  /* 0x000000000f087348 */ /* 0x020fea0003c00000 */
[----:B------:R0:W1:Y:S02]  /*33680*/  SHFL.IDX P6, R14, R13, R12, R11 ;  /* 0x0000000c0d0e7389 */ /* 0x00006400000c000b */
[----:B01---5:R-:W-:Y:S01]  /*33690*/  ENDCOLLECTIVE ;  /* 0x000000000000791b */ /* 0x023fe20003800000 */
.L_x_2254:
[----:B------:R-:W-:Y:S02]  /*336a0*/  IMAD.MOV.U32 R13, RZ, RZ, R3 ;  /* 0x000000ffff0d7224 */ /* 0x000fe400078e0003 */
[----:B------:R-:W-:Y:S02]  /*336b0*/  IMAD.MOV.U32 R12, RZ, RZ, 0x6 ;  /* 0x00000006ff0c7424 */ /* 0x000fe400078e00ff */
[----:B------:R-:W-:-:S07]  /*336c0*/  IMAD.MOV.U32 R4, RZ, RZ, R14 ;  /* 0x000000ffff047224 */ /* 0x000fce00078e000e */
[----:B------:R-:W-:Y:S05]  /*336d0*/  WARPSYNC.COLLECTIVE R15, `(.L_x_2255) ;  /* 0x000000000f087348 */ /* 0x000fea0003c00000 */
[----:B------:R0:W1:Y:S02]  /*336e0*/  SHFL.IDX P6, R14, R13, R12, R11 ;  /* 0x0000000c0d0e7389 */ /* 0x00006400000c000b */
[----:B01----:R-:W-:Y:S01]  /*336f0*/  ENDCOLLECTIVE ;  /* 0x000000000000791b */ /* 0x003fe20003800000 */
.L_x_2255:
        /* <DEDUP_REMOVED lines=15> */
.L_x_2256:
[----:B------:R-:W-:Y:S01]  /*337f0*/  ISETP.GE.AND P1, PT, R7, R2, PT ;  /* 0x000000020700720c */ /* 0x000fe20003f26270 */
[----:B------:R-:W-:Y:S02]  /*33800*/  IMAD.MOV.U32 R13, RZ, RZ, R3 ;  /* 0x000000ffff0d7224 */ /* 0x000fe400078e0003 */
[----:B------:R-:W-:Y:S02]  /*33810*/  IMAD.MOV.U32 R12, RZ, RZ, 0x7 ;  /* 0x00000007ff0c7424 */ /* 0x000fe400078e00ff */
[----:B------:R-:W-:-:S08]  /*33820*/  IMAD.MOV.U32 R4, RZ, RZ, R14 ;  /* 0x000000ffff047224 */ /* 0x000fd000078e000e */
[----:B------:R-:W-:Y:S05]  /*33830*/  WARPSYNC.COLLECTIVE R15, `(.L_x_2257) ;  /* 0x000000000f087348 */ /* 0x000fea0003c00000 */
[----:B------:R0:W1:Y:S02]  /*33840*/  SHFL.IDX P6, R14, R13, R12, R11 ;  /* 0x0000000c0d0e7389 */ /* 0x00006400000c000b */
[----:B01----:R-:W-:Y:S01]  /*33850*/  ENDCOLLECTIVE ;  /* 0x000000000000791b */ /* 0x003fe20003800000 */
.L_x_2257:
[----:B------:R-:W-:-:S05]  /*33860*/  @!P1 LEA R5, P2, R10, R4, 0x1 ;  /* 0x000000040a059211 */ /* 0x000fca00078408ff */
[----:B------:R-:W-:-:S05]  /*33870*/  @!P1 IMAD.X R4, RZ, RZ, R6, P2 ;  /* 0x000000ffff049224 */ /* 0x000fca00010e0606 */
[----:B------:R-:W-:Y:S01]  /*33880*/  @!P1 LOP3.LUT R5, R5, R4, RZ, 0x3c, !PT ;  /* 0x0000000405059212 */ /* 0x000fe200078e3cff */
[----:B------:R-:W-:-:S03]  /*33890*/  IMAD.MOV.U32 R13, RZ, RZ, R0 ;  /* 0x000000ffff0d7224 */ /* 0x000fc600078e0000 */
[----:B------:R-:W-:Y:S02]  /*338a0*/  @!P1 LOP3.LUT R4, R5, R4, RZ, 0x3c, !PT ;  /* 0x0000000405049212 */ /* 0x000fe400078e3cff */
[----:B------:R-:W-:Y:S02]  /*338b0*/  @!P1 LEA R6, R9, UR38, 0x1 ;  /* 0x0000002609069c11 */ /* 0x000fe4000f8e08ff */
[----:B------:R-:W-:Y:S01]  /*338c0*/  @!P1 LOP3.LUT R5, R5, R4, RZ, 0x3c, !PT ;  /* 0x0000000405059212 */ /* 0x000fe200078e3cff */
[----:B------:R-:W-:-:S07]  /*338d0*/  IMAD.MOV.U32 R3, RZ, RZ, R14 ;  /* 0x000000ffff037224 */ /* 0x000fce00078e000e */
[----:B------:R-:W-:Y:S05]  /*338e0*/  WARPSYNC.COLLECTIVE R15, `(.L_x_2258) ;  /* 0x000000000f087348 */ /* 0x000fea0003c00000 */
[----:B------:R0:W1:Y:S02]  /*338f0*/  SHFL.IDX P6, R14, R13, R12, R11 ;  /* 0x0000000c0d0e7389 */ /* 0x00006400000c000b */
[----:B01----:R-:W-:Y:S01]  /*33900*/  ENDCOLLECTIVE ;  /* 0x000000000000791b */ /* 0x003fe20003800000 */
.L_x_2258:
[----:B------:R0:W-:Y:S04]  /*33910*/  STL [R1+0x4a0], R7 ;  /* 0x0004a00701007387 */ /* 0x0001e80000100800 */
[----:B------:R-:W-:Y:S01]  /*33920*/  @!PT LDS RZ, [RZ] ;  /* 0x00000000fffff984 */ /* 0x000fe20000000800 */
[----:B------:R-:W-:Y:S01]  /*33930*/  @!PT LDS RZ, [RZ] ;  /* 0x00000000fffff984 */ /* 0x000fe20000000800 */
[----:B------:R-:W-:Y:S01]  /*33940*/  @!PT LDS RZ, [RZ] ;  /* 0x00000000fffff984 */ /* 0x000fe20000000800 */
[----:B------:R0:W-:Y:S01]  /*33950*/  @!P1 LDGSTS.E.BYPASS.LTC128B.128 [R6+0x1b400], desc[UR44][R4.64], !P0 ;  /* 0x1b40000004069fae */ /* 0x0001e2000c101d6c */
[----:B------:R-:W-:Y:S01]  /*33960*/  IMAD.MOV.U32 R0, RZ, RZ, R14 ;  /* 0x000000ffff007224 */ /* 0x000fe200078e000e */
[----:B------:R-:W-:Y:S06]  /*33970*/  BRA `(.L_x_2259) ;  /* 0xffffffc0000c7947 */ /* 0x000fec000383ffff */
.L_x_2163:
[----:B------:R-:W-:Y:S01]  /*33980*/  BSSY B0, `(.L_x_2260) ;  /* 0x0000008000007945 */ /* 0x000fe20003800000 */
[----:B------:R-:W-:Y:S02]  /*33990*/  IMAD.MOV.U32 R13, RZ, RZ, R4 ;  /* 0x000000ffff0d7224 */ /* 0x000fe400078e0004 */
[----:B------:R-:W-:Y:S02]  /*339a0*/  IMAD.MOV.U32 R12, RZ, RZ, RZ ;  /* 0x000000ffff0c7224 */ /* 0x000fe400078e00ff */
[----:B------:R-:W-:Y:S02]  /*339b0*/  IMAD.MOV.U32 R11, RZ, RZ, 0x181f ;  /* 0x0000181fff0b7424 */ /* 0x000fe400078e00ff */
[----:B------:R-:W-:-:S07]  /*339c0*/  IMAD.MOV.U32 R15, RZ, RZ, -0x1 ;  /* 0xffffffffff0f7424 */ /* 0x000fce00078e00ff */
[----:B------:R-:W-:Y:S05]  /*339d0*/  WARPSYNC.COLLECTIVE R15, `(.L_x_2261) ;  /* 0x000000000f087348 */ /* 0x000fea0003c00000 */
[----:B------:R0:W1:Y:S02]  /*339e0*/  SHFL.IDX P6, R14, R13, R12, R11 ;  /* 0x0000000c0d0e7389 */ /* 0x00006400000c000b */
[----:B01----:R-:W-:Y:S01]  /*339f0*/  ENDCOLLECTIVE ;  /* 0x000000000000791b */ /* 0x003fe20003800000 */
.L_x_2261:
[----:B------:R-:W-:Y:S05]  /*33a00*/  BSYNC B0 ;  /* 0x0000000000007941 */ /* 0x000fea0003800000 */
.L_x_2260:
[----:B------:R-:W0:Y:S01]  /*33a10*/  S2R R7, SR_TID.X ;  /* 0x0000000000077919 */ /* 0x000e220000002100 */
[----:B------:R-:W1:Y:S01]  /*33a20*/  S2R R3, SR_TID.X ;  /* 0x0000000000037919 */ /* 0x000e620000002100 */
[----:B------:R-:W-:Y:S02]  /*33a30*/  IMAD.MOV.U32 R13, RZ, RZ, R5 ;  /* 0x000000ffff0d7224 */ /* 0x000fe400078e0005 */
[----:B------:R-:W-:Y:S02]  /*33a40*/  IMAD.MOV.U32 R12, RZ, RZ, RZ ;  /* 0x000000ffff0c7224 */ /* 0x000fe400078e00ff */
[----:B------:R-:W-:Y:S02]  /*33a50*/  IMAD.MOV.U32 R11, RZ, RZ, 0x181f ;  /* 0x0000181fff0b7424 */ /* 0x000fe400078e00ff */
[----:B------:R-:W-:Y:S02]  /*33a60*/  IMAD.MOV.U32 R15, RZ, RZ, -0x1 ;  /* 0xffffffffff0f7424 */ /* 0x000fe400078e00ff */
[----:B------:R-:W-:-:S07]  /*33a70*/  IMAD.MOV.U32 R2, RZ, RZ, R14 ;  /* 0x000000ffff027224 */ /* 0x000fce00078e000e */
[----:B01----:R-:W-:Y:S05]  /*33a80*/  WARPSYNC.COLLECTIVE R15, `(.L_x_2262) ;  /* 0x000000000f087348 */ /* 0x003fea0003c00000 */
[----:B------:R2:W3:Y:S02]  /*33a90*/  SHFL.IDX P6, R14, R13, R12, R11 ;  /* 0x0000000c0d0e7389 */ /* 0x0004e400000c000b */
[----:B0123--:R-:W-:Y:S01]  /*33aa0*/  ENDCOLLECTIVE ;  /* 0x000000000000791b */ /* 0x00ffe20003800000 */
.L_x_2262:
[----:B------:R-:W-:Y:S01]  /*33ab0*/  ULDC UR4, c[0x0][0x288] ;  /* 0x0000a20000047ab9 */ /* 0x000fe20000000800 */
[----:B------:R-:W2:Y:S01]  /*33ac0*/  LDL.LU R13, [R1+0x490] ;  /* 0x00049000010d7983 */ /* 0x000ea20000300800 */
[----:B------:R-:W-:-:S03]  /*33ad0*/  LOP3.LUT R7, R7, 0x7f, RZ, 0xc0, !PT ;  /* 0x0000007f07077812 */ /* 0x000fc600078ec0ff */
[----:B------:R-:W3:Y:S02]  /*33ae0*/  LDL.LU R12, [R1+0x494] ;  /* 0x00049400010c7983 */ /* 0x000ee40000300800 */
[----:B------:R-:W-:Y:S02]  /*33af0*/  IMAD.SHL.U32 R9, R7, 0x8, RZ ;  /* 0x0000000807097824 */ /* 0x000fe400078e00ff */
[----:B------:R-:W4:Y:S01]  /*33b00*/  LDL.LU R11, [R1+0x498] ;  /* 0x00049800010b7983 */ /* 0x000f220000300800 */
[----:B------:R-:W-:-:S03]  /*33b10*/  IMAD.SHL.U32 R7, R3, 0x8, RZ ;  /* 0x0000000803077824 */ /* 0x000fc600078e00ff */
[----:B------:R-:W4:Y:S02]  /*33b20*/  LDL.LU R15, [R1+0x49c] ;  /* 0x00049c00010f7983 */ /* 0x000f240000300800 */
[----:B------:R-:W-:-:S04]  /*33b30*/  LOP3.LUT R7, R7, 0x1f8, RZ, 0xc0, !PT ;  /* 0x000001f807077812 */ /* 0x000fc800078ec0ff */
[----:B------:R-:W-:Y:S01]  /*33b40*/  LOP3.LUT R7, R7, 0x38, R3, 0x78, !PT ;  /* 0x0000003807077812 */ /* 0x000fe200078e7803 */
[----:B------:R-:W-:Y:S02]  /*33b50*/  IMAD.MOV.U32 R3, RZ, RZ, R14 ;  /* 0x000000ffff037224 */ /* 0x000fe400078e000e */
[----:B------:R-:W3:Y:S01]  /*33b60*/  LDL.LU R14, [R1+0x484] ;  /* 0x00048400010e7983 */ /* 0x000ee20000300800 */
[----:B------:R-:W-:Y:S01]  /*33b70*/  IMAD R0, R6, UR4, RZ ;  /* 0x0000000406007c24 */ /* 0x000fe2000f8e02ff */
[----:B------:R-:W-:Y:S02]  /*33b80*/  LOP3.LUT R7, R7, 0x200, R9, 0xf8, !PT ;  /* 0x0000020007077812 */ /* 0x000fe400078ef809 */
[----:B------:R-:W4:Y:S04]  /*33b90*/  LDL.LU R6, [R1+0x464] ;  /* 0x0004640001067983 */ /* 0x000f280000300800 */
[----:B------:R0:W5:Y:S01]  /*33ba0*/  LDL.LU R9, [R1+0x4a0] ;  /* 0x0004a00001097983 */ /* 0x0001620000300800 */
[----:B------:R-:W-:-:S02]  /*33bb0*/  LOP3.LUT R17, R17, 0xffffffbf, RZ, 0xc0, !PT ;  /* 0xffffffbf11117812 */ /* 0x000fc400078ec0ff */
[-C--:B--2---:R-:W-:Y:S02]  /*33bc0*/  ISETP.GE.AND P5, PT, R13, R0.reuse, PT ;  /* 0x000000000d00720c */ /* 0x084fe40003fa6270 */
[----:B---3--:R-:W-:-:S13]  /*33bd0*/  ISETP.GE.AND P6, PT, R14, R0, PT ;  /* 0x000000000e00720c */ /* 0x008fda0003fc6270 */
[----:B------:R-:W-:Y:S02]  /*33be0*/  @P6 LOP3.LUT R17, R17, 0x40, RZ, 0xfc, !PT ;  /* 0x0000004011116812 */ /* 0x000fe400078efcff */
[----:B------:R-:W-:Y:S02]  /*33bf0*/  ISETP.GE.AND P6, PT, R12, R0, PT ;  /* 0x000000000c00720c */ /* 0x000fe40003fc6270 */
[----:B------:R-:W-:-:S04]  /*33c00*/  LOP3.LUT R17, R17, 0xffffffdf, RZ, 0xc0, !PT ;  /* 0xffffffdf11117812 */ /* 0x000fc800078ec0ff */
[----:B------:R-:W-:Y:S02]  /*33c10*/  @P5 LOP3.LUT R17, R17, 0x20, RZ, 0xfc, !PT ;  /* 0x0000002011115812 */ /* 0x000fe400078efcff */
[----:B----4-:R-:W-:Y:S02]  /*33c20*/  ISETP.GE.AND P5, PT, R11, R0, PT ;  /* 0x000000000b00720c */ /* 0x010fe40003fa6270 */
[----:B------:R-:W-:-:S04]  /*33c30*/  LOP3.LUT R17, R17, 0xffffffef, RZ, 0xc0, !PT ;  /* 0xffffffef11117812 */ /* 0x000fc800078ec0ff */
[----:B------:R-:W-:-:S04]  /*33c40*/  @P6 LOP3.LUT R17, R17, 0x10, RZ, 0xfc, !PT ;  /* 0x0000001011116812 */ /* 0x000fc800078efcff */
[----:B------:R-:W-:Y:S02]  /*33c50*/  LOP3.LUT R17, R17, 0xfffffff7, RZ, 0xc0, !PT ;  /* 0xfffffff711117812 */ /* 0x000fe400078ec0ff */
[-C--:B------:R-:W-:Y:S02]  /*33c60*/  ISETP.GE.AND P6, PT, R15, R0.reuse, PT ;  /* 0x000000000f00720c */ /* 0x080fe40003fc6270 */
[----:B------:R-:W-:Y:S02]  /*33c70*/  ISETP.GE.AND P4, PT, R6, R0, PT ;  /* 0x000000000600720c */ /* 0x000fe40003f86270 */
[----:B------:R-:W-:-:S04]  /*33c80*/  @P5 LOP3.LUT R17, R17, 0x8, RZ, 0xfc, !PT ;  /* 0x0000000811115812 */ /* 0x000fc800078efcff */
[----:B------:R-:W-:-:S04]  /*33c90*/  LOP3.LUT R17, R17, 0xffdfffff, RZ, 0xc0, !PT ;  /* 0xffdfffff11117812 */ /* 0x000fc800078ec0ff */
[----:B------:R-:W-:-:S04]  /*33ca0*/  LOP3.LUT R17, R17, 0xfffffffb, RZ, 0xc0, !PT ;  /* 0xfffffffb11117812 */ /* 0x000fc800078ec0ff */
[----:B------:R-:W-:Y:S02]  /*33cb0*/  @P6 LOP3.LUT R17, R17, 0x4, RZ, 0xfc, !PT ;  /* 0x0000000411116812 */ /* 0x000fe400078efcff */
[----:B------:R-:W-:Y:S01]  /*33cc0*/  @!P4 LEA R3, P6, R10, R3, 0x1 ;  /* 0x000000030a03c211 */ /* 0x000fe200078c08ff */
[----:B------:R-:W-:Y:S02]  /*33cd0*/  IMAD.MOV.U32 R13, RZ, RZ, R4 ;  /* 0x000000ffff0d7224 */ /* 0x000fe400078e0004 */
[----:B------:R-:W-:Y:S02]  /*33ce0*/  IMAD.MOV.U32 R12, RZ, RZ, 0x1 ;  /* 0x00000001ff0c7424 */ /* 0x000fe400078e00ff */
[----:B------:R-:W-:Y:S02]  /*33cf0*/  IMAD.MOV.U32 R11, RZ, RZ, 0x181f ;  /* 0x0000181fff0b7424 */ /* 0x000fe400078e00ff */
[----:B------:R-:W-:Y:S02]  /*33d00*/  IMAD.MOV.U32 R15, RZ, RZ, -0x1 ;  /* 0xffffffffff0f7424 */ /* 0x000fe400078e00ff */
[----:B0-----:R-:W-:-:S07]  /*33d10*/  @!P4 IMAD.X R2, RZ, RZ, R2, P6 ;  /* 0x000000ffff02c224 */ /* 0x001fce00030e0602 */
[----:B-----5:R-:W-:Y:S05]  /*33d20*/  WARPSYNC.COLLECTIVE R15, `(.L_x_2263) ;  /* 0x000000000f087348 */ /* 0x020fea0003c00000 */
[----:B------:R0:W1:Y:S02]  /*33d30*/  SHFL.IDX P6, R14, R13, R12, R11 ;  /* 0x0000000c0d0e7389 */ /* 0x00006400000c000b */
[----:B01---5:R-:W-:Y:S01]  /*33d40*/  ENDCOLLECTIVE ;  /* 0x000000000000791b */ /* 0x023fe20003800000 */
.L_x_2263:
[----:B------:R-:W-:Y:S02]  /*33d50*/  ISETP.GE.AND P5, PT, R9, R0, PT ;  /* 0x000000000900720c */ /* 0x000fe40003fa6270 */
[----:B------:R-:W-:Y:S01]  /*33d60*/  @!P4 LOP3.LUT R3, R3, R2, RZ, 0x3c, !PT ;  /* 0x000000020303c212 */ /* 0x000fe200078e3cff */
[----:B------:R-:W-:-:S03]  /*33d70*/  IMAD.MOV.U32 R13, RZ, RZ, R5 ;  /* 0x000000ffff0d7224 */ /* 0x000fc600078e0005 */
[----:B------:R-:W-:Y:S01]  /*33d80*/  @!P4 LOP3.LUT R2, R3, R2, RZ, 0x3c, !PT ;  /* 0x000000020302c212 */ /* 0x000fe200078e3cff */
[----:B------:R-:W-:-:S07]  /*33d90*/  IMAD.MOV.U32 R6, RZ, RZ, R14 ;  /* 0x000000ffff067224 */ /* 0x000fce00078e000e */
[----:B------:R-:W-:Y:S05]  /*33da0*/  WARPSYNC.COLLECTIVE R15, `(.L_x_2264) ;  /* 0x000000000f087348 */ /* 0x000fea0003c00000 */
[----:B------:R0:W1:Y:S02]  /*33db0*/  SHFL.IDX P6, R14, R13, R12, R11 ;  /* 0x0000000c0d0e7389 */ /* 0x00006400000c000b */
[----:B01----:R-:W-:Y:S01]  /*33dc0*/  ENDCOLLECTIVE ;  /* 0x000000000000791b */ /* 0x003fe20003800000 */
.L_x_2264:
[----:B------:R-:W-:Y:S02]  /*33dd0*/  @!P4 LEA R9, R7, UR38, 0x1 ;  /* 0x000000260709cc11 */ /* 0x000fe4000f8e08ff */
[----:B------:R-:W-:Y:S02]  /*33de0*/  @!P4 LOP3.LUT R3, R3, R2, RZ, 0x3c, !PT ;  /* 0x000000020303c212 */ /* 0x000fe400078e3cff */
[----:B------:R-:W-:-:S03]  /*33df0*/  @P5 LOP3.LUT R17, R17, 0x200000, RZ, 0xfc, !PT ;  /* 0x0020000011115812 */ /* 0x000fc600078efcff */
[----:B------:R-:W-:Y:S01]  /*33e00*/  @!PT LDS RZ, [RZ] ;  /* 0x00000000fffff984 */ /* 0x000fe20000000800 */
[----:B------:R-:W-:Y:S01]  /*33e10*/  @!PT LDS RZ, [RZ] ;  /* 0x00000000fffff984 */ /* 0x000fe20000000800 */
[----:B------:R-:W-:Y:S01]  /*33e20*/  @!PT LDS RZ, [RZ] ;  /* 0x00000000fffff984 */ /* 0x000fe20000000800 */
[----:B------:R-:W-:Y:S04]  /*33e30*/  @!P4 LDGSTS.E.BYPASS.LTC128B.128 [R9+0x22400], desc[UR44][R2.64], !P3 ;  /* 0x224000000209cfae */ /* 0x000fe8000d901d6c */
[----:B------:R-:W-:Y:S04]  /*33e40*/  @!P4 LDGSTS.E.BYPASS.LTC128B.128 [R9+0x26400], desc[UR44][R2.64+0x80], !P0 ;  /* 0x264000800209cfae */ /* 0x000fe8000c101d6c */
[----:B------:R-:W-:Y:S04]  /*33e50*/  @!P4 LDGSTS.E.BYPASS.LTC128B.128 [R9+0x2a400], desc[UR44][R2.64+0x100], !P1 ;  /* 0x2a4001000209cfae */ /* 0x000fe8000c901d6c */
[----:B------:R0:W-:Y:S01]  /*33e60*/  @!P4 LDGSTS.E.BYPASS.LTC128B.128 [R9+0x2e400], desc[UR44][R2.64+0x180], !P2 ;  /* 0x2e4001800209cfae */ /* 0x0001e2000d101d6c */
[----:B------:R-:W-:Y:S01]  /*33e70*/  LOP3.LUT P4, RZ, R17, 0x40, RZ, 0xc0, !PT ;  /* 0x0000004011ff7812 */ /* 0x000fe2000788c0ff */
[----:B0-----:R-:W-:-:S12]  /*33e80*/  IMAD.MOV.U32 R2, RZ, RZ, R14 ;  /* 0x000000ffff027224 */ /* 0x001fd800078e000e */
[----:B------:R-:W-:Y:S01]  /*33e90*/  @!P4 LEA R2, P6, R10, R2, 0x1 ;  /* 0x000000020a02c211 */ /* 0x000fe200078c08ff */
[----:B------:R-:W-:Y:S02]  /*33ea0*/  IMAD.MOV.U32 R13, RZ, RZ, R4 ;  /* 0x000000ffff0d7224 */ /* 0x000fe400078e0004 */
[----:B------:R-:W-:Y:S02]  /*33eb0*/  IMAD.MOV.U32 R12, RZ, RZ, 0x2 ;  /* 0x00000002ff0c7424 */ /* 0x000fe400078e00ff */
[----:B------:R-:W-:-:S08]  /*33ec0*/  @!P4 IMAD.X R3, RZ, RZ, R6, P6 ;  /* 0x000000ffff03c224 */ /* 0x000fd000030e0606 */
[----:B------:R-:W-:Y:S05]  /*33ed0*/  WARPSYNC.COLLECTIVE R15, `(.L_x_2265) ;  /* 0x000000000f087348 */ /* 0x000fea0003c00000 */
[----:B------:R0:W1:Y:S02]  /*33ee0*/  SHFL.IDX P6, R14, R13, R12, R11 ;  /* 0x0000000c0d0e7389 */ /* 0x00006400000c000b */
[----:B01----:R-:W-:Y:S01]  /*33ef0*/  ENDCOLLECTIVE ;  /* 0x000000000000791b */ /* 0x003fe20003800000 */
.L_x_2265:
[----:B------:R-:W-:Y:S02]  /*33f00*/  IMAD.MOV.U32 R13, RZ, RZ, R5 ;  /* 0x000000ffff0d7224 */ /* 0x000fe400078e0005 */
[----:B------:R-:W-:-:S07]  /*33f10*/  IMAD.MOV.U32 R6, RZ, RZ, R14 ;  /* 0x000000ffff067224 */ /* 0x000fce00078e000e */
[----:B------:R-:W-:Y:S05]  /*33f20*/  WARPSYNC.COLLECTIVE R15, `(.L_x_2266) ;  /* 0x000000000f087348 */ /* 0x000fea0003c00000 */
[----:B------:R0:W1:Y:S02]  /*33f30*/  SHFL.IDX P6, R14, R13, R12, R11 ;  /* 0x0000000c0d0e7389 */ /* 0x00006400000c000b */
[----:B01----:R-:W-:Y:S01]  /*33f40*/  ENDCOLLECTIVE ;  /* 0x000000000000791b */ /* 0x003fe20003800000 */
.L_x_2266:
[----:B------:R-:W-:Y:S01]  /*33f50*/  IMAD.MOV.U32 R9, RZ, RZ, R7 ;  /* 0x000000ffff097224 */ /* 0x000fe200078e0007 */
[----:B------:R-:W-:-:S04]  /*33f60*/  LOP3.LUT P5, RZ, R17, 0x20, RZ, 0xc0, !PT ;  /* 0x0000002011ff7812 */ /* 0x000fc800078ac0ff */
[----:B------:R-:W-:-:S05]  /*33f70*/  @!P4 LEA R7, R9, UR38, 0x1 ;  /* 0x000000260907cc11 */ /* 0x000fca000f8e08ff */
[----:B------:R-:W-:Y:S01]  /*33f80*/  @!PT LDS RZ, [RZ] ;  /* 0x00000000fffff984 */ /* 0x000fe20000000800 */
[----:B------:R-:W-:Y:S01]  /*33f90*/  @!PT LDS RZ, [RZ] ;  /* 0x00000000fffff984 */ /* 0x000fe20000000800 */
[----:B------:R-:W-:Y:S01]  /*33fa0*/  @!PT LDS RZ, [RZ] ;  /* 0x00000000fffff984 */ /* 0x000fe20000000800 */
[----:B------:R-:W-:Y:S04]  /*33fb0*/  @!P4 LDGSTS.E.BYPASS.LTC128B.128 [R7+0x22c00], desc[UR44][R2.64], !P3 ;  /* 0x22c000000207cfae */ /* 0x000fe8000d901d6c */
[----:B------:R-:W-:Y:S04]  /*33fc0*/  @!P4 LDGSTS.E.BYPASS.LTC128B.128 [R7+0x26c00], desc[UR44][R2.64+0x80], !P0 ;  /* 0x26c000800207cfae */ /* 0x000fe8000c101d6c */
[----:B------:R-:W-:Y:S04]  /*33fd0*/  @!P4 LDGSTS.E.BYPASS.LTC128B.128 [R7+0x2ac00], desc[UR44][R2.64+0x100], !P1 ;  /* 0x2ac001000207cfae */ /* 0x000fe8000c901d6c */
[----:B------:R0:W-:Y:S02]  /*33fe0*/  @!P4 LDGSTS.E.BYPASS.LTC128B.128 [R7+0x2ec00], desc[UR44][R2.64+0x180], !P2 ;  /* 0x2ec001800207cfae */ /* 0x0001e4000d101d6c */
[----:B0-----:R-:W-:-:S05]  /*33ff0*/  IMAD.MOV.U32 R2, RZ, RZ, R14 ;  /* 0x000000ffff027224 */ /* 0x001fca00078e000e */
[----:B------:R-:W-:Y:S01]  /*34000*/  @!P5 LEA R2, P6, R10, R2, 0x1 ;  /* 0x000000020a02d211 */ /* 0x000fe200078c08ff */
[----:B------:R-:W-:Y:S02]  /*34010*/  IMAD.MOV.U32 R13, RZ, RZ, R4 ;  /* 0x000000ffff0d7224 */ /* 0x000fe400078e0004 */
[----:B------:R-:W-:Y:S02]  /*34020*/  IMAD.MOV.U32 R12, RZ, RZ, 0x3 ;  /* 0x00000003ff0c7424 */ /* 0x000fe400078e00ff */
[----:B------:R-:W-:-:S08]  /*34030*/  @!P5 IMAD.X R3, RZ, RZ, R6, P6 ;  /* 0x000000ffff03d224 */ /* 0x000fd000030e0606 */
[----:B------:R-:W-:Y:S05]  /*34040*/  WARPSYNC.COLLECTIVE R15, `(.L_x_2267) ;  /* 0x000000000f087348 */ /* 0x000fea0003c00000 */
[----:B------:R0:W1:Y:S02]  /*34050*/  SHFL.IDX P6, R14, R13, R12, R11 ;  /* 0x0000000c0d0e7389 */ /* 0x00006400000c000b */
[----:B01----:R-:W-:Y:S01]  /*34060*/  ENDCOLLECTIVE ;  /* 0x000000000000791b */ /* 0x003fe20003800000 */
.L_x_2267:
[----:B------:R-:W-:Y:S02]  /*34070*/  IMAD.MOV.U32 R13, RZ, RZ, R5 ;  /* 0x000000ffff0d7224 */ /* 0x000fe400078e0005 */
[----:B------:R-:W-:-:S07]  /*34080*/  IMAD.MOV.U32 R6, RZ, RZ, R14 ;  /* 0x000000ffff067224 */ /* 0x000fce00078e000e */
[----:B------:R-:W-:Y:S05]  /*34090*/  WARPSYNC.COLLECTIVE R15, `(.L_x_2268) ;  /* 0x000000000f087348 */ /* 0x000fea0003c00000 */
[----:B------:R0:W1:Y:S02]  /*340a0*/  SHFL.IDX P6, R14, R13, R12, R11 ;  /* 0x0000000c0d0e7389 */ /* 0x00006400000c000b */
[----:B01----:R-:W-:Y:S01]  /*340b0*/  ENDCOLLECTIVE ;  /* 0x000000000000791b */ /* 0x003fe20003800000 */
.L_x_2268:
        /* <DEDUP_REMOVED lines=18> */
.L_x_2269:
[----:B------:R-:W-:Y:S02]  /*341e0*/  IMAD.MOV.U32 R13, RZ, RZ, R5 ;  /* 0x000000ffff0d7224 */ /* 0x000fe400078e0005 */
[----:B------:R-:W-:-:S07]  /*341f0*/  IMAD.MOV.U32 R6, RZ, RZ, R14 ;  /* 0x000000ffff067224 */ /* 0x000fce00078e000e */
[----:B------:R-:W-:Y:S05]  /*34200*/  WARPSYNC.COLLECTIVE R15, `(.L_x_2270) ;  /* 0x000000000f087348 */ /* 0x000fea0003c00000 */
[----:B------:R0:W1:Y:S02]  /*34210*/  SHFL.IDX P6, R14, R13, R12, R11 ;  /* 0x0000000c0d0e7389 */ /* 0x00006400000c000b */
[----:B01----:R-:W-:Y:S01]  /*34220*/  ENDCOLLECTIVE ;  /* 0x000000000000791b */ /* 0x003fe20003800000 */
.L_x_2270:
        /* <DEDUP_REMOVED lines=11> */
[----:B------:R-:W-:-:S05]  /*342e0*/  @!P5 LEA R2, P6, R10, R2, 0x1 ;  /* 0x000000020a02d211 */ /* 0x000fca00078c08ff */
[----:B------:R-:W-:Y:S01]  /*342f0*/  @!P5 IMAD.X R3, RZ, RZ, R6, P6 ;  /* 0x000000ffff03d224 */ /* 0x000fe200030e0606 */
[----:B------:R-:W-:Y:S01]  /*34300*/  LOP3.LUT P6, RZ, R17, 0x8, RZ, 0xc0, !PT ;  /* 0x0000000811ff7812 */ /* 0x000fe200078cc0ff */
[----:B------:R-:W-:Y:S02]  /*34310*/  IMAD.MOV.U32 R7, RZ, RZ, R9 ;  /* 0x000000ffff077224 */ /* 0x000fe400078e0009 */
[----:B------:R-:W-:Y:S02]  /*34320*/  IMAD.MOV.U32 R13, RZ, RZ, R4 ;  /* 0x000000ffff0d7224 */ /* 0x000fe400078e0004 */
[----:B------:R-:W-:-:S08]  /*34330*/  IMAD.MOV.U32 R12, RZ, RZ, 0x5 ;  /* 0x00000005ff0c7424 */ /* 0x000fd000078e00ff */
[----:B------:R-:W-:-:S05]  /*34340*/  @!P6 LEA R9, R7, UR38, 0x1 ;  /* 0x000000260709ec11 */ /* 0x000fca000f8e08ff */
[----:B------:R0:W-:Y:S04]  /*34350*/  @!P6 LDGSTS.E.BYPASS.LTC128B.128 [R9+0x24400], desc[UR44][R2.64], !P3 ;  /* 0x244000000209efae */ /* 0x0001e8000d901d6c */
[----:B------:R0:W-:Y:S04]  /*34360*/  @!P6 LDGSTS.E.BYPASS.LTC128B.128 [R9+0x28400], desc[UR44][R2.64+0x80], !P0 ;  /* 0x284000800209efae */ /* 0x0001e8000c101d6c */
[----:B------:R0:W-:Y:S04]  /*34370*/  @!P6 LDGSTS.E.BYPASS.LTC128B.128 [R9+0x2c400], desc[UR44][R2.64+0x100], !P1 ;  /* 0x2c4001000209efae */ /* 0x0001e8000c901d6c */
[----:B------:R0:W-:Y:S02]  /*34380*/  @!P6 LDGSTS.E.BYPASS.LTC128B.128 [R9+0x30400], desc[UR44][R2.64+0x180], !P2 ;  /* 0x304001800209efae */ /* 0x0001e4000d101d6c */
[----:B0-----:R-:W-:Y:S05]  /*34390*/  WARPSYNC.COLLECTIVE R15, `(.L_x_2271) ;  /* 0x000000000f087348 */ /* 0x001fea0003c00000 */
[----:B------:R1:W2:Y:S02]  /*343a0*/  SHFL.IDX P6, R14, R13, R12, R11 ;  /* 0x0000000c0d0e7389 */ /* 0x0002a400000c000b */
[----:B012---:R-:W-:Y:S01]  /*343b0*/  ENDCOLLECTIVE ;  /* 0x000000000000791b */ /* 0x007fe20003800000 */
.L_x_2271:
[----:B------:R-:W-:Y:S02]  /*343c0*/  IMAD.MOV.U32 R13, RZ, RZ, R5 ;  /* 0x000000ffff0d7224 */ /* 0x000fe400078e0005 */
[----:B------:R-:W-:-:S07]  /*343d0*/  IMAD.MOV.U32 R6, RZ, RZ, R14 ;  /* 0x000000ffff067224 */ /* 0x000fce00078e000e */
[----:B------:R-:W-:Y:S05]  /*343e0*/  WARPSYNC.COLLECTIVE R15, `(.L_x_2272) ;  /* 0x000000000f087348 */ /* 0x000fea0003c00000 */
[----:B------:R0:W1:Y:S02]  /*343f0*/  SHFL.IDX P6, R14, R13, R12, R11 ;  /* 0x0000000c0d0e7389 */ /* 0x00006400000c000b */
[----:B01----:R-:W-:Y:S01]  /*34400*/  ENDCOLLECTIVE ;  /* 0x000000000000791b */ /* 0x003fe20003800000 */
.L_x_2272:
[----:B------:R-:W-:Y:S01]  /*34410*/  LOP3.LUT P4, RZ, R17, 0x4, RZ, 0xc0, !PT ;  /* 0x0000000411ff7812 */ /* 0x000fe2000788c0ff */
[----:B------:R-:W-:-:S12]  /*34420*/  IMAD.MOV.U32 R2, RZ, RZ, R14 ;  /* 0x000000ffff027224 */ /* 0x000fd800078e000e */
[----:B------:R-:W-:Y:S01]  /*34430*/  @!P4 LEA R2, P6, R10, R2, 0x1 ;  /* 0x000000020a02c211 */ /* 0x000fe200078c08ff */
[----:B------:R-:W-:Y:S02]  /*34440*/  IMAD.MOV.U32 R13, RZ, RZ, R4 ;  /* 0x000000ffff0d7224 */ /* 0x000fe400078e0004 */
[----:B------:R-:W-:Y:S02]  /*34450*/  IMAD.MOV.U32 R12, RZ, RZ, 0x6 ;  /* 0x00000006ff0c7424 */ /* 0x000fe400078e00ff */
[----:B------:R-:W-:-:S08]  /*34460*/  @!P4 IMAD.X R3, RZ, RZ, R6, P6 ;  /* 0x000000ffff03c224 */ /* 0x000fd000030e0606 */
[----:B------:R-:W-:Y:S05]  /*34470*/  WARPSYNC.COLLECTIVE R15, `(.L_x_2273) ;  /* 0x000000000f087348 */ /* 0x000fea0003c00000 */
[----:B------:R0:W1:Y:S02]  /*34480*/  SHFL.IDX P6, R14, R13, R12, R11 ;  /* 0x0000000c0d0e7389 */ /* 0x00006400000c000b */
[----:B01----:R-:W-:Y:S01]  /*34490*/  ENDCOLLECTIVE ;  /* 0x000000000000791b */ /* 0x003fe20003800000 */
.L_x_2273:
[----:B------:R-:W-:Y:S02]  /*344a0*/  IMAD.MOV.U32 R13, RZ, RZ, R5 ;  /* 0x000000ffff0d7224 */ /* 0x000fe400078e0005 */
[----:B------:R-:W-:-:S07]  /*344b0*/  IMAD.MOV.U32 R6, RZ, RZ, R14 ;  /* 0x000000ffff067224 */ /* 0x000fce00078e000e */
[----:B------:R-:W-:Y:S05]  /*344c0*/  WARPSYNC.COLLECTIVE R15, `(.L_x_2274) ;  /* 0x000000000f087348 */ /* 0x000fea0003c00000 */
[----:B------:R0:W1:Y:S02]  /*344d0*/  SHFL.IDX P6, R14, R13, R12, R11 ;  /* 0x0000000c0d0e7389 */ /* 0x00006400000c000b */
[----:B01----:R-:W-:Y:S01]  /*344e0*/  ENDCOLLECTIVE ;  /* 0x000000000000791b */ /* 0x003fe20003800000 */
.L_x_2274:
        /* <DEDUP_REMOVED lines=18> */
.L_x_2275:
[----:B------:R-:W-:-:S05]  /*34610*/  @!P5 LEA R9, R9, UR38, 0x1 ;  /* 0x000000260909dc11 */ /* 0x000fca000f8e08ff */
[----:B------:R-:W-:Y:S01]  /*34620*/  @!PT LDS RZ, [RZ] ;  /* 0x00000000fffff984 */ /* 0x000fe20000000800 */
[----:B------:R-:W-:Y:S01]  /*34630*/  @!PT LDS RZ, [RZ] ;  /* 0x00000000fffff984 */ /* 0x000fe20000000800 */
[----:B------:R-:W-:Y:S01]  /*34640*/  @!PT LDS RZ, [RZ] ;  /* 0x00000000fffff984 */ /* 0x000fe20000000800 */
[----:B------:R0:W-:Y:S04]  /*34650*/  @!P5 LDGSTS.E.BYPASS.LTC128B.128 [R9+0x25400], desc[UR44][R2.64], !P3 ;  /* 0x254000000209dfae */ /* 0x0001e8000d901d6c */
[----:B------:R0:W-:Y:S01]  /*34660*/  @!P5 LDGSTS.E.BYPASS.LTC128B.128 [R9+0x29400], desc[UR44][R2.64+0x80], !P0 ;  /* 0x294000800209dfae */ /* 0x0001e2000c101d6c */
[----:B------:R-:W-:-:S03]  /*34670*/  IMAD.MOV.U32 R13, RZ, RZ, R5 ;  /* 0x000000ffff0d7224 */ /* 0x000fc600078e0005 */
[----:B------:R0:W-:Y:S04]  /*34680*/  @!P5 LDGSTS.E.BYPASS.LTC128B.128 [R9+0x2d400], desc[UR44][R2.64+0x100], !P1 ;  /* 0x2d4001000209dfae */ /* 0x0001e8000c901d6c */
[----:B------:R0:W-:Y:S01]  /*34690*/  @!P5 LDGSTS.E.BYPASS.LTC128B.128 [R9+0x31400], desc[UR44][R2.64+0x180], !P2 ;  /* 0x314001800209dfae */ /* 0x0001e2000d101d6c */
[----:B------:R-:W-:-:S07]  /*346a0*/  IMAD.MOV.U32 R6, RZ, RZ, R14 ;  /* 0x000000ffff067224 */ /* 0x000fce00078e000e */
[----:B0-----:R-:W-:Y:S05]  /*346b0*/  WARPSYNC.COLLECTIVE R15, `(.L_x_2276) ;  /* 0x000000000f087348 */ /* 0x001fea0003c00000 */
[----:B------:R1:W2:Y:S02]  /*346c0*/  SHFL.IDX P6, R14, R13, R12, R11 ;  /* 0x0000000c0d0e7389 */ /* 0x0002a400000c000b */
[----:B012---:R-:W-:Y:S01]  /*346d0*/  ENDCOLLECTIVE ;  /* 0x000000000000791b */ /* 0x007fe20003800000 */
.L_x_2276:
[----:B------:R-:W-:Y:S05]  /*346e0*/  BRA `(.L_x_2277) ;  /* 0xffffffbc00a07947 */ /* 0x000fea000383ffff */
.L_x_2166:
[----:B0-----:R-:W-:-:S04]  /*346f0*/  IMAD.U32 R3, RZ, RZ, UR38 ;  /* 0x00000026ff037e24 */ /* 0x001fc8000f8e00ff */
[----:B------:R0:W2:Y:S03]  /*34700*/  SYNCS.PHASECHK.TRANS64.TRYWAIT P0, [R3+URZ+0x32420], R2 ;  /* 0x03242002030075a7 */ /* 0x0000a6000800017f */
[----:B--2---:R-:W-:Y:S05]  /*34710*/  @!P0 NANOSLEEP.SYNCS 0x989680 ;  /* 0x009896800000895d */ /* 0x004fea0003900000 */
[----:B------:R-:W2:Y:S02]  /*34720*/  @!P0 SYNCS.PHASECHK.TRANS64 P0, [R3+URZ+0x32420], R2 ;  /* 0x03242002030085a7 */ /* 0x000ea4000800007f */
[----:B--2---:R-:W-:Y:S05]  /*34730*/  @!P0 BRA `(.L_x_2166) ;  /* 0xfffffffc00ec8947 */ /* 0x004fea000383ffff */
[----:B------:R-:W-:Y:S05]  /*34740*/  BRA `(.L_x_2278) ;  /* 0xffffffc000047947 */ /* 0x000fea000383ffff */
.L_x_2169:
[----:B0-----:R-:W-:-:S04]  /*34750*/  IMAD.U32 R3, RZ, RZ, UR38 ;  /* 0x00000026ff037e24 */ /* 0x001fc8000f8e00ff */
[----:B------:R0:W2:Y:S03]  /*34760*/  SYNCS.PHASECHK.TRANS64.TRYWAIT P0, [R3+URZ+0x32460], R2 ;  /* 0x03246002030075a7 */ /* 0x0000a6000800017f */
[----:B--2---:R-:W-:Y:S05]  /*34770*/  @!P0 NANOSLEEP.SYNCS 0x989680 ;  /* 0x009896800000895d */ /* 0x004fea0003900000 */
[----:B------:R-:W2:Y:S02]  /*34780*/  @!P0 SYNCS.PHASECHK.TRANS64 P0, [R3+URZ+0x32460], R2 ;  /* 0x03246002030085a7 */ /* 0x000ea4000800007f */
[----:B--2---:R-:W-:Y:S05]  /*34790*/  @!P0 BRA `(.L_x_2169) ;  /* 0xfffffffc00ec8947 */ /* 0x004fea000383ffff */
[----:B------:R-:W-:Y:S05]  /*347a0*/  BRA `(.L_x_2279) ;  /* 0xffffffc000107947 */ /* 0x000fea000383ffff */
.L_x_2181:
[----:B-1----:R-:W-:-:S04]  /*347b0*/  IMAD.U32 R3, RZ, RZ, UR38 ;  /* 0x00000026ff037e24 */ /* 0x002fc8000f8e00ff */
[----:B------:R1:W2:Y:S03]  /*347c0*/  SYNCS.PHASECHK.TRANS64.TRYWAIT P0, [R3+URZ+0x32448], R2 ;  /* 0x03244802030075a7 */ /* 0x0002a6000800017f */
[----:B--2---:R-:W-:Y:S05]  /*347d0*/  @!P0 NANOSLEEP.SYNCS 0x989680 ;  /* 0x009896800000895d */ /* 0x004fea0003900000 */
[----:B------:R-:W2:Y:S02]  /*347e0*/  @!P0 SYNCS.PHASECHK.TRANS64 P0, [R3+URZ+0x32448], R2 ;  /* 0x03244802030085a7 */ /* 0x000ea4000800007f */
[----:B--2---:R-:W-:Y:S05]  /*347f0*/  @!P0 BRA `(.L_x_2181) ;  /* 0xfffffffc00ec8947 */ /* 0x004fea000383ffff */
[----:B------:R-:W-:Y:S05]  /*34800*/  BRA `(.L_x_2280) ;  /* 0xffffffc8000c7947 */ /* 0x000fea000383ffff */
.L_x_2186:
[----:B01----:R-:W-:-:S04]  /*34810*/  IMAD.U32 R3, RZ, RZ, UR38 ;  /* 0x00000026ff037e24 */ /* 0x003fc8000f8e00ff */
[----:B------:R0:W1:Y:S03]  /*34820*/  SYNCS.PHASECHK.TRANS64.TRYWAIT P0, [R3+URZ+0x32468], R2 ;  /* 0x03246802030075a7 */ /* 0x000066000800017f */
[----:B-1----:R-:W-:Y:S05]  /*34830*/  @!P0 NANOSLEEP.SYNCS 0x989680 ;  /* 0x009896800000895d */ /* 0x002fea0003900000 */
[----:B------:R-:W1:Y:S02]  /*34840*/  @!P0 SYNCS.PHASECHK.TRANS64 P0, [R3+URZ+0x32468], R2 ;  /* 0x03246802030085a7 */ /* 0x000e64000800007f */
[----:B-1----:R-:W-:Y:S05]  /*34850*/  @!P0 BRA `(.L_x_2186) ;  /* 0xfffffffc00ec8947 */ /* 0x002fea000383ffff */
[----:B------:R-:W-:Y:S05]  /*34860*/  BRA `(.L_x_2281) ;  /* 0xffffffc8006c7947 */ /* 0x000fea000383ffff */
.L_x_2197:
[----:B-1----:R-:W-:-:S04]  /*34870*/  IMAD.U32 R3, RZ, RZ, UR38 ;  /* 0x00000026ff037e24 */ /* 0x002fc8000f8e00ff */
[----:B------:R1:W2:Y:S03]  /*34880*/  SYNCS.PHASECHK.TRANS64.TRYWAIT P0, [R3+URZ+0x32440], R2 ;  /* 0x03244002030075a7 */ /* 0x0002a6000800017f */
[----:B--2---:R-:W-:Y:S05]  /*34890*/  @!P0 NANOSLEEP.SYNCS 0x989680 ;  /* 0x009896800000895d */ /* 0x004fea0003900000 */
[----:B------:R-:W2:Y:S02]  /*348a0*/  @!P0 SYNCS.PHASECHK.TRANS64 P0, [R3+URZ+0x32440], R2 ;  /* 0x03244002030085a7 */ /* 0x000ea4000800007f */
[----:B--2---:R-:W-:Y:S05]  /*348b0*/  @!P0 BRA `(.L_x_2197) ;  /* 0xfffffffc00ec8947 */ /* 0x004fea000383ffff */
[----:B------:R-:W-:Y:S05]  /*348c0*/  BRA `(.L_x_2282) ;  /* 0xffffffcc00e47947 */ /* 0x000fea000383ffff */
.L_x_2202:
[----:B01----:R-:W-:-:S04]  /*348d0*/  IMAD.U32 R3, RZ, RZ, UR38 ;  /* 0x00000026ff037e24 */ /* 0x003fc8000f8e00ff */
[----:B------:R0:W1:Y:S03]  /*348e0*/  SYNCS.PHASECHK.TRANS64.TRYWAIT P0, [R3+URZ+0x32460], R2 ;  /* 0x03246002030075a7 */ /* 0x000066000800017f */
[----:B-1----:R-:W-:Y:S05]  /*348f0*/  @!P0 NANOSLEEP.SYNCS 0x989680 ;  /* 0x009896800000895d */ /* 0x002fea0003900000 */
[----:B------:R-:W1:Y:S02]  /*34900*/  @!P0 SYNCS.PHASECHK.TRANS64 P0, [R3+URZ+0x32460], R2 ;  /* 0x03246002030085a7 */ /* 0x000e64000800007f */
[----:B-1----:R-:W-:Y:S05]  /*34910*/  @!P0 BRA `(.L_x_2202) ;  /* 0xfffffffc00ec8947 */ /* 0x002fea000383ffff */
[----:B------:R-:W-:Y:S05]  /*34920*/  BRA `(.L_x_2283) ;  /* 0xffffffd000487947 */ /* 0x000fea000383ffff */
.L_x_2214:
[----:B-1----:R-:W-:-:S04]  /*34930*/  IMAD.U32 R3, RZ, RZ, UR38 ;  /* 0x00000026ff037e24 */ /* 0x002fc8000f8e00ff */
[----:B------:R1:W2:Y:S03]  /*34940*/  SYNCS.PHASECHK.TRANS64.TRYWAIT P0, [R3+URZ+0x32448], R2 ;  /* 0x03244802030075a7 */ /* 0x0002a6000800017f */
[----:B--2---:R-:W-:Y:S05]  /*34950*/  @!P0 NANOSLEEP.SYNCS 0x989680 ;  /* 0x009896800000895d */ /* 0x004fea0003900000 */
[----:B------:R-:W2:Y:S02]  /*34960*/  @!P0 SYNCS.PHASECHK.TRANS64 P0, [R3+URZ+0x32448], R2 ;  /* 0x03244802030085a7 */ /* 0x000ea4000800007f */
[----:B--2---:R-:W-:Y:S05]  /*34970*/  @!P0 BRA `(.L_x_2214) ;  /* 0xfffffffc00ec8947 */ /* 0x004fea000383ffff */
[----:B------:R-:W-:Y:S05]  /*34980*/  BRA `(.L_x_2284) ;  /* 0xffffffd400cc7947 */ /* 0x000fea000383ffff */
.L_x_2219:
[----:B-1----:R-:W-:-:S04]  /*34990*/  IMAD.U32 R3, RZ, RZ, UR38 ;  /* 0x00000026ff037e24 */ /* 0x002fc8000f8e00ff */
[----:B------:R1:W2:Y:S03]  /*349a0*/  SYNCS.PHASECHK.TRANS64.TRYWAIT P0, [R3+URZ+0x32468], R2 ;  /* 0x03246802030075a7 */ /* 0x0002a6000800017f */
[----:B--2---:R-:W-:Y:S05]  /*349b0*/  @!P0 NANOSLEEP.SYNCS 0x989680 ;  /* 0x009896800000895d */ /* 0x004fea0003900000 */
[----:B------:R-:W2:Y:S02]  /*349c0*/  @!P0 SYNCS.PHASECHK.TRANS64 P0, [R3+URZ+0x32468], R2 ;  /* 0x03246802030085a7 */ /* 0x000ea4000800007f */
[----:B--2---:R-:W-:Y:S05]  /*349d0*/  @!P0 BRA `(.L_x_2219) ;  /* 0xfffffffc00ec8947 */ /* 0x004fea000383ffff */
[----:B------:R-:W-:Y:S05]  /*349e0*/  BRA `(.L_x_2285) ;  /* 0xffffffd800307947 */ /* 0x000fea000383ffff */
.L_x_2226:
[----:B-1----:R1:W2:Y:S02]  /*349f0*/  SYNCS.PHASECHK.TRANS64.TRYWAIT P0, [R2+URZ+0x32420], R7 ;  /* 0x03242007020075a7 */ /* 0x0022a4000800017f */
[----:B--2---:R-:W-:Y:S05]  /*34a00*/  @!P0 NANOSLEEP.SYNCS 0x989680 ;  /* 0x009896800000895d */ /* 0x004fea0003900000 */
[----:B------:R-:W2:Y:S02]  /*34a10*/  @!P0 SYNCS.PHASECHK.TRANS64 P0, [R2+URZ+0x32420], R7 ;  /* 0x03242007020085a7 */ /* 0x000ea4000800007f */
[----:B--2---:R-:W-:Y:S05]  /*34a20*/  @!P0 BRA `(.L_x_2226) ;  /* 0xfffffffc00f08947 */ /* 0x004fea000383ffff */
[----:B------:R-:W-:Y:S05]  /*34a30*/  BRA `(.L_x_2286) ;  /* 0xffffffdc004c7947 */ /* 0x000fea000383ffff */
.L_x_2227:
        /* <DEDUP_REMOVED lines=11> */
.L_x_2288:
[----:B------:R-:W-:Y:S05]  /*34af0*/  BSYNC B0 ;  /* 0x0000000000007941 */ /* 0x000fea0003800000 */
.L_x_2287:
[----:B------:R-:W-:Y:S05]  /*34b00*/  BRA `(.L_x_2289) ;  /* 0xffffffdc00307947 */ /* 0x000fea000383ffff */
.L_x_2228:
[----:B------:R-:W-:Y:S01]  /*34b10*/  BSSY B0, `(.L_x_2290) ;  /* 0x0000006000007945 */ /* 0x000fe20003800000 */
[----:B------:R-:W-:-:S07]  /*34b20*/  IMAD.MOV.U32 R15, RZ, RZ, -0x1 ;  /* 0xffffffffff0f7424 */ /* 0x000fce00078e00ff */
[----:B012---:R-:W-:Y:S05]  /*34b30*/  WARPSYNC.COLLECTIVE R15, `(.L_x_2291) ;  /* 0x000000000f0c7348 */ /* 0x007fea0003c00000 */
[----:B------:R-:W-:Y:S02]  /*34b40*/  ELECT P6, UR62, PT ;  /* 0x00000000003e782f */ /* 0x000fe400038c0000 */
[----:B------:R-:W-:Y:S01]  /*34b50*/  MOV R14, UR62 ;  /* 0x0000003e000e7c02 */ /* 0x000fe20008000f00 */
[----:B012---:R-:W-:Y:S10]  /*34b60*/  ENDCOLLECTIVE ;  /* 0x000000000000791b */ /* 0x007ff40003800000 */
.L_x_2291:
[----:B------:R-:W-:Y:S05]  /*34b70*/  BSYNC B0 ;  /* 0x0000000000007941 */ /* 0x000fea0003800000 */
.L_x_2290:
[----:B------:R-:W-:Y:S05]  /*34b80*/  BRA `(.L_x_2292) ;  /* 0xffffffdc00247947 */ /* 0x000fea000383ffff */
.L_x_2230:
[----:B0-----:R0:W1:Y:S02]  /*34b90*/  SYNCS.PHASECHK.TRANS64.TRYWAIT P0, [R8+URZ], R7 ;  /* 0x00000007080075a7 */ /* 0x001064000800017f */
[----:B-1----:R-:W-:Y:S05]  /*34ba0*/  @!P0 NANOSLEEP.SYNCS 0x989680 ;  /* 0x009896800000895d */ /* 0x002fea0003900000 */
[----:B------:R-:W1:Y:S02]  /*34bb0*/  @!P0 SYNCS.PHASECHK.TRANS64 P0, [R8+URZ], R7 ;  /* 0x00000007080085a7 */ /* 0x000e64000800007f */
[----:B-1----:R-:W-:Y:S05]  /*34bc0*/  @!P0 BRA `(.L_x_2230) ;  /* 0xfffffffc00f08947 */ /* 0x002fea000383ffff */
[----:B------:R-:W-:Y:S05]  /*34bd0*/  BRA `(.L_x_2293) ;  /* 0xffffffdc00587947 */ /* 0x000fea000383ffff */
.L_x_2231:
[----:B-1----:R1:W2:Y:S02]  /*34be0*/  SYNCS.PHASECHK.TRANS64.TRYWAIT P0, [R3+URZ], R0 ;  /* 0x00000000030075a7 */ /* 0x0022a4000800017f */
[----:B--2---:R-:W-:Y:S05]  /*34bf0*/  @!P0 NANOSLEEP.SYNCS 0x989680 ;  /* 0x009896800000895d */ /* 0x004fea0003900000 */
[----:B------:R-:W2:Y:S02]  /*34c00*/  @!P0 SYNCS.PHASECHK.TRANS64 P0, [R3+URZ], R0 ;  /* 0x00000000030085a7 */ /* 0x000ea4000800007f */
[----:B--2---:R-:W-:Y:S05]  /*34c10*/  @!P0 BRA `(.L_x_2231) ;  /* 0xfffffffc00f08947 */ /* 0x004fea000383ffff */
[----:B------:R-:W-:Y:S05]  /*34c20*/  BRA `(.L_x_2294) ;  /* 0xffffffdc004c7947 */ /* 0x000fea000383ffff */
.L_x_2233:
[----:B-1----:R1:W2:Y:S02]  /*34c30*/  SYNCS.PHASECHK.TRANS64.TRYWAIT P0, [R6+URZ], R7 ;  /* 0x00000007060075a7 */ /* 0x0022a4000800017f */
[----:B--2---:R-:W-:Y:S05]  /*34c40*/  @!P0 NANOSLEEP.SYNCS 0x989680 ;  /* 0x009896800000895d */ /* 0x004fea0003900000 */
[----:B------:R-:W2:Y:S02]  /*34c50*/  @!P0 SYNCS.PHASECHK.TRANS64 P0, [R6+URZ], R7 ;  /* 0x00000007060085a7 */ /* 0x000ea4000800007f */
[----:B--2---:R-:W-:Y:S05]  /*34c60*/  @!P0 BRA `(.L_x_2233) ;  /* 0xfffffffc00f08947 */ /* 0x004fea000383ffff */
[----:B------:R-:W-:Y:S05]  /*34c70*/  BRA `(.L_x_2295) ;  /* 0xffffffdc00507947 */ /* 0x000fea000383ffff */
        .type           $_ZN7cutlass13device_kernelIN5flash11enable_sm90INS1_16FlashAttnFwdSm90INS1_25CollectiveMainloopFwdSm90ILi2EN4cute5tupleIJNS5_1CILi1EEES8_S8_EEENS6_IJNS7_ILi128EEENS7_ILi96EEENS7_ILi64EEEEEELi256ENS_10bfloat16_tEfNS_4arch4Sm90ELb0ELb1ELb0ELb0ELb0ELb0ELb1ELb1ELb0ELb1ELb1ELb0EEENS1_21CollectiveEpilogueFwdINS6_IJSA_NS7_ILi256EEESB_EEES9_SE_SG_Li256ELb0ELb1ELb1ELb0EEENS1_19SingleTileSchedulerILb0ELb1ELb1ELi128EEEEEEEEEvNT_6ParamsE$_ZZN5flash25CollectiveMainloopFwdSm90ILi2EN4cute5tupleIJNS1_1CILi1EEES4_S4_EEENS2_IJNS3_ILi128EEENS3_ILi96EEENS3_ILi64EEEEEELi256EN7cutlass10bfloat16_tEfNSA_4arch4Sm90ELb0ELb1ELb0ELb0ELb0ELb0ELb1ELb1ELb0ELb1ELb1ELb0EE3mmaINS_16FlashAttnFwdSm90ISE_NS_21CollectiveEpilogueFwdINS2_IJS6_NS3_ILi256EEES7_EEES5_SB_SD_Li256ELb0ELb1ELb1ELb0EEENS_19SingleTileSchedulerILb0ELb1ELb1ELi128EEEE13SharedStorageENS1_6TensorINS1_11ArrayEngineIfLm128EEENS1_6LayoutINS2_IJNS2_IJNS3_ILi2EEEST_NS3_ILi32EEEEEES4_S4_EEENS2_IJNS2_IJS4_ST_NS3_ILi4EEEEEENS3_ILi0EEESZ_EEEEEEENS_7SoftmaxILi2ELi0EEEEEbRKNSE_6ParamsENSA_25PipelineTmaAsyncNoClusterILi2ENSA_16PipelineTmaAsyncILi2EEEEES1B_RNSA_13PipelineStateILj2EEERT0_RT1_iRiRKNS_16SeqlenInfoQKNewKILb0ELb0EEENS2_IJiiiiEEERT_ENKUliT_T0_T1_E_clIZSF_ISO_S12_S14_EbS17_S1B_S1B_S1E_S1G_S1I_iS1J_S1N_S1O_S1Q_EUlRS1R_iE1_NS3_ILb0EEENS3_ILb1EEEEEDaiS1R_S1S_S1T_,@function
        .size           $_ZN7cutlass13device_kernelIN5flash11enable_sm90INS1_16FlashAttnFwdSm90INS1_25CollectiveMainloopFwdSm90ILi2EN4cute5tupleIJNS5_1CILi1EEES8_S8_EEENS6_IJNS7_ILi128EEENS7_ILi96EEENS7_ILi64EEEEEELi256ENS_10bfloat16_tEfNS_4arch4Sm90ELb0ELb1ELb0ELb0ELb0ELb0ELb1ELb1ELb0ELb1ELb1ELb0EEENS1_21CollectiveEpilogueFwdINS6_IJSA_NS7_ILi256EEESB_EEES9_SE_SG_Li256ELb0ELb1ELb1ELb0EEENS1_19SingleTileSchedulerILb0ELb1ELb1ELi128EEEEEEEEEvNT_6ParamsE$_ZZN5flash25CollectiveMainloopFwdSm90ILi2EN4cute5tupleIJNS1_1CILi1EEES4_S4_EEENS2_IJNS3_ILi128EEENS3_ILi96EEENS3_ILi64EEEEEELi256EN7cutlass10bfloat16_tEfNSA_4arch4Sm90ELb0ELb1ELb0ELb0ELb0ELb0ELb1ELb1ELb0ELb1ELb1ELb0EE3mmaINS_16FlashAttnFwdSm90ISE_NS_21CollectiveEpilogueFwdINS2_IJS6_NS3_ILi256EEES7_EEES5_SB_SD_Li256ELb0ELb1ELb1ELb0EEENS_19SingleTileSchedulerILb0ELb1ELb1ELi128EEEE13SharedStorageENS1_6TensorINS1_11ArrayEngineIfLm128EEENS1_6LayoutINS2_IJNS2_IJNS3_ILi2EEEST_NS3_ILi32EEEEEES4_S4_EEENS2_IJNS2_IJS4_ST_NS3_ILi4EEEEEENS3_ILi0EEESZ_EEEEEEENS_7SoftmaxILi2ELi0EEEEEbRKNSE_6ParamsENSA_25PipelineTmaAsyncNoClusterILi2ENSA_16PipelineTmaAsyncILi2EEEEES1B_RNSA_13PipelineStateILj2EEERT0_RT1_iRiRKNS_16SeqlenInfoQKNewKILb0ELb0EEENS2_IJiiiiEEERT_ENKUliT_T0_T1_E_clIZSF_ISO_S12_S14_EbS17_S1B_S1B_S1E_S1G_S1I_iS1J_S1N_S1O_S1Q_EUlRS1R_iE1_NS3_ILb0EEENS3_ILb1EEEEEDaiS1R_S1S_S1T_,(.L_x_6135 - $_ZN7cutlass13device_kernelIN5flash11enable_sm90INS1_16FlashAttnFwdSm90INS1_25CollectiveMainloopFwdSm90ILi2EN4cute5tupleIJNS5_1CILi1EEES8_S8_EEENS6_IJNS7_ILi128EEENS7_ILi96EEENS7_ILi64EEEEEELi256ENS_10bfloat16_tEfNS_4arch4Sm90ELb0ELb1ELb0ELb0ELb0ELb0ELb1ELb1ELb0ELb1ELb1ELb0EEENS1_21CollectiveEpilogueFwdINS6_IJSA_NS7_ILi256EEESB_EEES9_SE_SG_Li256ELb0ELb1ELb1ELb0EEENS1_19SingleTileSchedulerILb0ELb1ELb1ELi128EEEEEEEEEvNT_6ParamsE$_ZZN5flash25CollectiveMainloopFwdSm90ILi2EN4cute5tupleIJNS1_1CILi1EEES4_S4_EEENS2_IJNS3_ILi128EEENS3_ILi96EEENS3_ILi64EEEEEELi256EN7cutlass10bfloat16_tEfNSA_4arch4Sm90ELb0ELb1ELb0ELb0ELb0ELb0ELb1ELb1ELb0ELb1ELb1ELb0EE3mmaINS_16FlashAttnFwdSm90ISE_NS_21CollectiveEpilogueFwdINS2_IJS6_NS3_ILi256EEES7_EEES5_SB_SD_Li256ELb0ELb1ELb1ELb0EEENS_19SingleTileSchedulerILb0ELb1ELb1ELi128EEEE13SharedStorageENS1_6TensorINS1_11ArrayEngineIfLm128EEENS1_6LayoutINS2_IJNS2_IJNS3_ILi2EEEST_NS3_ILi32EEEEEES4_S4_EEENS2_IJNS2_IJS4_ST_NS3_ILi4EEEEEENS3_ILi0EEESZ_EEEEEEENS_7SoftmaxILi2ELi0EEEEEbRKNSE_6ParamsENSA_25PipelineTmaAsyncNoClusterILi2ENSA_16PipelineTmaAsyncILi2EEEEES1B_RNSA_13PipelineStateILj2EEERT0_RT1_iRiRKNS_16SeqlenInfoQKNewKILb0ELb0EEENS2_IJiiiiEEERT_ENKUliT_T0_T1_E_clIZSF_ISO_S12_S14_EbS17_S1B_S1B_S1E_S1G_S1I_iS1J_S1N_S1O_S1Q_EUlRS1R_iE1_NS3_ILb0EEENS3_ILb1EEEEEDaiS1R_S1S_S1T_)
$_ZN7cutlass13device_kernelIN5flash11enable_sm90INS1_16FlashAttnFwdSm90INS1_25CollectiveMainloopFwdSm90ILi2EN4cute5tupleIJNS5_1CILi1EEES8_S8_EEENS6_IJNS7_ILi128EEENS7_ILi96EEENS7_ILi64EEEEEELi256ENS_10bfloat16_tEfNS_4arch4Sm90ELb0ELb1ELb0ELb0ELb0ELb0ELb1ELb1ELb0ELb1ELb1ELb0EEENS1_21CollectiveEpilogueFwdINS6_IJSA_NS7_ILi256EEESB_EEES9_SE_SG_Li256ELb0ELb1ELb1ELb0EEENS1_19SingleTileSchedulerILb0ELb1ELb1ELi128EEEEEEEEEvNT_6ParamsE$_ZZN5flash25CollectiveMainloopFwdSm90ILi2EN4cute5tupleIJNS1_1CILi1EEES4_S4_EEENS2_IJNS3_ILi128EEENS3_ILi96EEENS3_ILi64EEEEEELi256EN7cutlass10bfloat16_tEfNSA_4arch4Sm90ELb0ELb1ELb0ELb0ELb0ELb0ELb1ELb1ELb0ELb1ELb1ELb0EE3mmaINS_16FlashAttnFwdSm90ISE_NS_21CollectiveEpilogueFwdINS2_IJS6_NS3_ILi256EEES7_EEES5_SB_SD_Li256ELb0ELb1ELb1ELb0EEENS_19SingleTileSchedulerILb0ELb1ELb1ELi128EEEE13SharedStorageENS1_6TensorINS1_11ArrayEngineIfLm128EEENS1_6LayoutINS2_IJNS2_IJNS3_ILi2EEEST_NS3_ILi32EEEEEES4_S4_EEENS2_IJNS2_IJS4_ST_NS3_ILi4EEEEEENS3_ILi0EEESZ_EEEEEEENS_7SoftmaxILi2ELi0EEEEEbRKNSE_6ParamsENSA_25PipelineTmaAsyncNoClusterILi2ENSA_16PipelineTmaAsyncILi2EEEEES1B_RNSA_13PipelineStateILj2EEERT0_RT1_iRiRKNS_16SeqlenInfoQKNewKILb0ELb0EEENS2_IJiiiiEEERT_ENKUliT_T0_T1_E_clIZSF_ISO_S12_S14_EbS17_S1B_S1B_S1E_S1G_S1I_iS1J_S1N_S1O_S1Q_EUlRS1R_iE1_NS3_ILb0EEENS3_ILb1EEEEEDaiS1R_S1S_S1T_:
[----:B------:R-:W-:Y:S05]  /*34c80*/  YIELD ;  /* 0x0000000000007946 */ /* 0x000fea0003800000 */
[----:B------:R-:W-:Y:S02]  /*34c90*/  ULDC UR4, c[0x0][0x20] ;  /* 0x0000080000047ab9 */ /* 0x000fe40000000800 */
[----:B------:R-:W-:-:S05]  /*34ca0*/  VIADD R164, R155, -UR4 ;  /* 0x800000049ba47c36 */ /* 0x000fca0008000000 */
[----:B------:R-:W2:Y:S01]  /*34cb0*/  LDL.64 R2, [R164] ;  /* 0x00000000a4027983 */ /* 0x000ea20000100a00 */
[----:B------:R-:W0:Y:S02]  /*34cc0*/  LDC.64 R4, c[0x0][0x208] ;  /* 0x00008200ff047b82 */ /* 0x000e240000000a00 */
[----:B0-----:R-:W-:Y:S02]  /*34cd0*/  R2UR UR4, R4 ;  /* 0x00000000040472ca */ /* 0x001fe400000e0000 */
[----:B------:R-:W-:-:S13]  /*34ce0*/  R2UR UR5, R5 ;  /* 0x00000000050572ca */ /* 0x000fda00000e0000 */
[----:B--2---:R-:W2:Y:S01]  /*34cf0*/  LD.E R6, desc[UR4][R2.64] ;  /* 0x0000000402067980 */ /* 0x004ea2000c101900 */
[----:B------:R-:W-:Y:S02]  /*34d00*/  R2UR UR4, R4 ;  /* 0x00000000040472ca */ /* 0x000fe400000e0000 */
[----:B------:R-:W-:Y:S01]  /*34d10*/  R2UR UR5, R5 ;  /* 0x00000000050572ca */ /* 0x000fe200000e0000 */
[----:B--2---:R-:W-:-:S12]  /*34d20*/  VIADD R11, R6, 0x1 ;  /* 0x00000001060b7836 */ /* 0x004fd80000000000 */
[----:B------:R-:W2:Y:S01]  /*34d30*/  LD.E R6, desc[UR4][R2.64+0x8] ;  /* 0x0000080402067980 */ /* 0x000ea2000c101900 */
[----:B------:R-:W-:-:S13]  /*34d40*/  ISETP.NE.AND P1, PT, R11, 0x2, PT ;  /* 0x000000020b00780c */ /* 0x000fda0003f25270 */
[----:B------:R-:W-:Y:S02]  /*34d50*/  @!P1 R2UR UR6, R4 ;  /* 0x00000000040692ca */ /* 0x000fe400000e0000 */
[----:B------:R-:W-:-:S13]  /*34d60*/  @!P1 R2UR UR7, R5 ;  /* 0x00000000050792ca */ /* 0x000fda00000e0000 */
[----:B------:R-:W3:Y:S01]  /*34d70*/  @!P1 LD.E R7, desc[UR6][R2.64+0x4] ;  /* 0x0000040602079980 */ /* 0x000ee2000c101900 */
[C---:B------:R-:W-:Y:S02]  /*34d80*/  R2UR UR4, R4.reuse ;  /* 0x00000000040472ca */ /* 0x040fe400000e0000 */
[C---:B------:R-:W-:Y:S02]  /*34d90*/  R2UR UR5, R5.reuse ;  /* 0x00000000050572ca */ /* 0x040fe400000e0000 */
[C---:B------:R-:W-:Y:S02]  /*34da0*/  R2UR UR6, R4.reuse ;  /* 0x00000000040672ca */ /* 0x040fe400000e0000 */
[C---:B------:R-:W-:Y:S02]  /*34db0*/  R2UR UR7, R5.reuse ;  /* 0x00000000050772ca */ /* 0x040fe400000e0000 */
[----:B------:R-:W-:Y:S02]  /*34dc0*/  @!P1 R2UR UR8, R4 ;  /* 0x00000000040892ca */ /* 0x000fe400000e0000 */
[----:B------:R-:W-:-:S02]  /*34dd0*/  @!P1 R2UR UR9, R5 ;  /* 0x00000000050992ca */ /* 0x000fc400000e0000 */
[----:B------:R-:W-:Y:S02]  /*34de0*/  @!P1 R2UR UR10, R4 ;  /* 0x00000000040a92ca */ /* 0x000fe400000e0000 */
[----:B------:R-:W-:Y:S01]  /*34df0*/  @!P1 R2UR UR11, R5 ;  /* 0x00000000050b92ca */ /* 0x000fe200000e0000 */
[----:B------:R-:W-:Y:S08]  /*34e00*/  ST.E desc[UR4][R2.64], R11 ;  /* 0x0000000b02007985 */ /* 0x000ff0000c101904 */
[----:B------:R-:W-:Y:S01]  /*34e10*/  @!P1 ST.E desc[UR8][R2.64], RZ ;  /* 0x000000ff02009985 */ /* 0x000fe2000c101908 */
[----:B--2---:R-:W-:-:S05]  /*34e20*/  VIADD R13, R6, 0x1 ;  /* 0x00000001060d7836 */ /* 0x004fca0000000000 */
[----:B------:R-:W-:Y:S01]  /*34e30*/  ST.E desc[UR6][R2.64+0x8], R13 ;  /* 0x0000080d02007985 */ /* 0x000fe2000c101906 */
[----:B---3--:R-:W-:-:S05]  /*34e40*/  @!P1 LOP3.LUT R15, R7, 0x1, RZ, 0x3c, !PT ;  /* 0x00000001070f9812 */ /* 0x008fca00078e3cff */
[----:B------:R0:W-:Y:S04]  /*34e50*/  @!P1 ST.E desc[UR10][R2.64+0x4], R15 ;  /* 0x0000040f02009985 */ /* 0x0001e8000c10190a */
[----:B------:R-:W2:Y:S01]  /*34e60*/  LDL.64 R8, [R164+0x18] ;  /* 0x00001800a4087983 */ /* 0x000ea20000100a00 */
[----:B------:R-:W-:Y:S02]  /*34e70*/  R2UR UR4, R4 ;  /* 0x00000000040472ca */ /* 0x000fe400000e0000 */
[----:B------:R-:W-:Y:S01]  /*34e80*/  R2UR UR5, R5 ;  /* 0x00000000050572ca */ /* 0x000fe200000e0000 */
[----:B------:R-:W3:-:S12]  /*34e90*/  LDL.64 R6, [R164] ;  /* 0x00000000a4067983 */ /* 0x000ed80000100a00 */
[----:B--2---:R-:W2:Y:S01]  /*34ea0*/  LD.E R10, desc[UR4][R8.64+0x1c] ;  /* 0x00001c04080a7980 */ /* 0x004ea2000c101900 */
[C---:B------:R-:W-:Y:S02]  /*34eb0*/  R2UR UR4, R4.reuse ;  /* 0x00000000040472ca */ /* 0x040fe400000e0000 */
[C---:B------:R-:W-:Y:S02]  /*34ec0*/  R2UR UR5, R5.reuse ;  /* 0x00000000050572ca */ /* 0x040fe400000e0000 */
[----:B------:R-:W-:Y:S02]  /*34ed0*/  R2UR UR6, R4 ;  /* 0x00000000040672ca */ /* 0x000fe400000e0000 */
[----:B------:R-:W-:Y:S01]  /*34ee0*/  R2UR UR7, R5 ;  /* 0x00000000050772ca */ /* 0x000fe200000e0000 */
[----:B------:R-:W-:Y:S01]  /*34ef0*/  BSSY B3, `(.L_x_2296) ;  /* 0x0000009000037945 */ /* 0x000fe20003800000 */
[----:B0-----:R-:W-:Y:S02]  /*34f00*/  IMAD.MOV.U32 R2, RZ, RZ, R153 ;  /* 0x000000ffff027224 */ /* 0x001fe400078e0099 */
[----:B------:R-:W-:-:S05]  /*34f10*/  IMAD.MOV.U32 R3, RZ, RZ, R152 ;  /* 0x000000ffff037224 */ /* 0x000fca00078e0098 */
[----:B---3--:R0:W5:Y:S04]  /*34f20*/  LD.E R12, desc[UR4][R6.64] ;  /* 0x00000004060c7980 */ /* 0x008168000c101900 */
[----:B------:R0:W5:Y:S01]  /*34f30*/  LD.E R14, desc[UR6][R6.64+0x4] ;  /* 0x00000406060e7980 */ /* 0x000162000c101900 */
[----:B--2---:R-:W-:-:S04]  /*34f40*/  LOP3.LUT R10, R10, 0x1, RZ, 0xfc, !PT ;  /* 0x000000010a0a7812 */ /* 0x004fc800078efcff */
[----:B------:R-:W-:-:S13]  /*34f50*/  ISETP.NE.AND P1, PT, R10, 0x3, PT ;  /* 0x000000030a00780c */ /* 0x000fda0003f25270 */
[----:B0-----:R-:W-:Y:S05]  /*34f60*/  @!P1 BRA `(.L_x_2297) ;  /* 0x0000000000049947 */ /* 0x001fea0003800000 */
[----:B------:R-:W-:Y:S01]  /*34f70*/  BPT.TRAP 0x1 ;  /* 0x000000040000795c */ /* 0x000fe20000300000 */
.L_x_2297:
[----:B------:R-:W-:Y:S05]  /*34f80*/  BSYNC B3 ;  /* 0x0000000000037941 */ /* 0x000fea0003800000 */
.L_x_2296:
[----:B------:R-:W-:Y:S02]  /*34f90*/  R2UR UR4, R4 ;  /* 0x00000000040472ca */ /* 0x000fe400000e0000 */
[----:B------:R-:W-:-:S13]  /*34fa0*/  R2UR UR5, R5 ;  /* 0x00000000050572ca */ /* 0x000fda00000e0000 */
[----:B------:R-:W2:Y:S01]  /*34fb0*/  LD.E.64 R10, desc[UR4][R8.64+0x8] ;  /* 0x00000804080a7980 */ /* 0x000ea2000c101b00 */
[----:B-----5:R-:W-:Y:S02]  /*34fc0*/  SHF.L.U32 R15, R14, 0x1f, RZ ;  /* 0x0000001f0e0f7819 */ /* 0x020fe400000006ff */
[----:B--2---:R-:W-:-:S05]  /*34fd0*/  MOV R11, R10 ;  /* 0x0000000a000b7202 */ /* 0x004fca0000000f00 */
[----:B------:R-:W-:-:S04]  /*34fe0*/  IMAD R12, R12, 0x8, R11 ;  /* 0x000000080c0c7824 */ /* 0x000fc800078e020b */
[----:B------:R0:W1:Y:S01]  /*34ff0*/  SYNCS.PHASECHK.TRANS64.TRYWAIT P1, [R12+URZ], R15 ;  /* 0x0000000f0c0075a7 */ /* 0x000062000802017f */
[----:B------:R-:W2:Y:S01]  /*35000*/  LD.E R13, desc[UR4][R8.64+0x1c] ;  /* 0x00001c04080d7980 */ /* 0x000ea2000c101900 */
[----:B------:R-:W-:Y:S02]  /*35010*/  R2UR UR6, R4 ;  /* 0x00000000040672ca */ /* 0x000fe400000e0000 */
[----:B------:R-:W-:Y:S01]  /*35020*/  R2UR UR7, R5 ;  /* 0x00000000050772ca */ /* 0x000fe200000e0000 */
[----:B------:R0:W5:Y:S01]  /*35030*/  LD.E R10, desc[UR4][R6.64] ;  /* 0x00000004060a7980 */ /* 0x000162000c101900 */
[----:B------:R-:W-:Y:S11]  /*35040*/  BSSY B3, `(.L_x_2298) ;  /* 0x0000006000037945 */ /* 0x000ff60003800000 */
[----:B------:R0:W5:Y:S01]  /*35050*/  LD.E R11, desc[UR6][R6.64+0x4] ;  /* 0x00000406060b7980 */ /* 0x000162000c101900 */
[----:B--2---:R-:W-:-:S04]  /*35060*/  LOP3.LUT R13, R13, 0x1, RZ, 0xfc, !PT ;  /* 0x000000010d0d7812 */ /* 0x004fc800078efcff */
[----:B------:R-:W-:-:S13]  /*35070*/  ISETP.NE.AND P2, PT, R13, 0x3, PT ;  /* 0x000000030d00780c */ /* 0x000fda0003f45270 */
[----:B01----:R-:W-:Y:S05]  /*35080*/  @!P2 BRA `(.L_x_2299) ;  /* 0x000000000004a947 */ /* 0x003fea0003800000 */
[----:B------:R-:W-:Y:S01]  /*35090*/  BPT.TRAP 0x1 ;  /* 0x000000040000795c */ /* 0x000fe20000300000 */
.L_x_2299:
[----:B------:R-:W-:Y:S05]  /*350a0*/  BSYNC B3 ;  /* 0x0000000000037941 */ /* 0x000fea0003800000 */
.L_x_2298:
[----:B------:R-:W-:Y:S04]  /*350b0*/  BSSY B3, `(.L_x_2300) ;  /* 0x000000a000037945 */ /* 0x000fe80003800000 */
[----:B------:R-:W-:Y:S05]  /*350c0*/  @P1 BRA `(.L_x_2301) ;  /* 0x0000000000201947 */ /* 0x000fea0003800000 */
[----:B------:R-:W-:Y:S02]  /*350d0*/  R2UR UR4, R4 ;  /* 0x00000000040472ca */ /* 0x000fe400000e0000 */
[----:B------:R-:W-:-:S13]  /*350e0*/  R2UR UR5, R5 ;  /* 0x00000000050572ca */ /* 0x000fda00000e0000 */
[----:B------:R-:W2:Y:S01]  /*350f0*/  LD.E.64 R8, desc[UR4][R8.64+0x8] ;  /* 0x0000080408087980 */ /* 0x000ea2000c101b00 */
[----:B-----5:R-:W-:Y:S02]  /*35100*/  SHF.L.U32 R11, R11, 0x1f, RZ ;  /* 0x0000001f0b0b7819 */ /* 0x020fe400000006ff */
[----:B--2---:R-:W-:-:S05]  /*35110*/  MOV R7, R8 ;  /* 0x0000000800077202 */ /* 0x004fca0000000f00 */
[----:B------:R-:W-:-:S04]  /*35120*/  IMAD R10, R10, 0x8, R7 ;  /* 0x000000080a0a7824 */ /* 0x000fc800078e0207 */
[----:B------:R-:W0:Y:S02]  /*35130*/  SYNCS.PHASECHK.TRANS64.TRYWAIT P1, [R10+URZ], R11 ;  /* 0x0000000b0a0075a7 */ /* 0x000e24000802017f */
[----:B0-----:R-:W-:Y:S05]  /*35140*/  @!P1 BRA `(.L_x_2302) ;  /* 0x000001b000249947 */ /* 0x001fea0003800000 */
.L_x_2301:
[----:B------:R-:W-:Y:S05]  /*35150*/  BSYNC B3 ;  /* 0x0000000000037941 */ /* 0x000fea0003800000 */
.L_x_2300:
[----:B0----5:R-:W2:Y:S04]  /*35160*/  LDL.64 R10, [R164] ;  /* 0x00000000a40a7983 */ /* 0x021ea80000100a00 */
[----:B------:R-:W3:Y:S01]  /*35170*/  LDL.64 R8, [R164+0x28] ;  /* 0x00002800a4087983 */ /* 0x000ee20000100a00 */
[C---:B------:R-:W-:Y:S02]  /*35180*/  R2UR UR6, R4.reuse ;  /* 0x00000000040672ca */ /* 0x040fe400000e0000 */
[C---:B------:R-:W-:Y:S01]  /*35190*/  R2UR UR7, R5.reuse ;  /* 0x00000000050772ca */ /* 0x040fe200000e0000 */
[----:B------:R-:W4:Y:S01]  /*351a0*/  LDL.64 R6, [R164+0x20] ;  /* 0x00002000a4067983 */ /* 0x000f220000100a00 */
[C---:B------:R-:W-:Y:S02]  /*351b0*/  R2UR UR4, R4.reuse ;  /* 0x00000000040472ca */ /* 0x040fe400000e0000 */
[----:B------:R-:W-:Y:S01]  /*351c0*/  R2UR UR5, R5 ;  /* 0x00000000050572ca */ /* 0x000fe200000e0000 */
[----:B------:R-:W4:Y:S08]  /*351d0*/  LDL.64 R12, [R164+0x8] ;  /* 0x00000800a40c7983 */ /* 0x000f300000100a00 */
[----:B--2---:R-:W2:Y:S04]  /*351e0*/  LD.E R11, desc[UR6][R10.64] ;  /* 0x000000060a0b7980 */ /* 0x004ea8000c101900 */
[----:B---3--:R-:W2:Y:S01]  /*351f0*/  LD.E.64 R14, desc[UR4][R8.64] ;  /* 0x00000004080e7980 */ /* 0x008ea2000c101b00 */
[----:B------:R-:W-:Y:S05]  /*35200*/  WARPSYNC.ALL ;  /* 0x0000000000007948 */ /* 0x000fea0003800000 */
[----:B------:R-:W-:-:S02]  /*35210*/  R2UR UR4, R4 ;  /* 0x00000000040472ca */ /* 0x000fc400000e0000 */
[C---:B------:R-:W-:Y:S02]  /*35220*/  R2UR UR5, R5.reuse ;  /* 0x00000000050572ca */ /* 0x040fe400000e0000 */
[----:B------:R-:W-:Y:S02]  /*35230*/  R2UR UR6, R4 ;  /* 0x00000000040672ca */ /* 0x000fe400000e0000 */
[----:B------:R-:W-:-:S09]  /*35240*/  R2UR UR7, R5 ;  /* 0x00000000050772ca */ /* 0x000fd200000e0000 */
[----:B----4-:R0:W-:Y:S04]  /*35250*/  ST.E desc[UR4][R12.64], RZ ;  /* 0x000000ff0c007985 */ /* 0x0101e8000c101904 */
[----:B------:R-:W3:Y:S01]  /*35260*/  LD.E.64 R8, desc[UR6][R6.64] ;  /* 0x0000000606087980 */ /* 0x000ee2000c101b00 */
[----:B--2---:R-:W-:Y:S01]  /*35270*/  IMAD R10, R11, 0x300, R14 ;  /* 0x000003000b0a7824 */ /* 0x004fe200078e020e */
[----:B------:R-:W-:Y:S01]  /*35280*/  WARPGROUP.ARRIVE ;  /* 0x00000000000079c5 */ /* 0x000fe20000000000 */
[----:B------:R-:W-:Y:S01]  /*35290*/  IMAD.MOV.U32 R11, RZ, RZ, R15 ;  /* 0x000000ffff0b7224 */ /* 0x000fe200078e000f */
[----:B------:R-:W-:Y:S01]  /*352a0*/  R2UR UR8, R4 ;  /* 0x00000000040872ca */ /* 0x000fe200000e0000 */
[----:B------:R-:W-:Y:S01]  /*352b0*/  IMAD.MOV.U32 R191, RZ, RZ, 0x1 ;  /* 0x00000001ffbf7424 */ /* 0x000fe200078e00ff */
[----:B------:R-:W-:-:S02]  /*352c0*/  R2UR UR6, R10 ;  /* 0x000000000a0672ca */ /* 0x000fc400000e0000 */
[----:B------:R-:W-:Y:S02]  /*352d0*/  R2UR UR7, R11 ;  /* 0x000000000b0772ca */ /* 0x000fe400000e0000 */
[C---:B------:R-:W-:Y:S02]  /*352e0*/  R2UR UR9, R5.reuse ;  /* 0x00000000050972ca */ /* 0x040fe400000e0000 */
[----:B------:R-:W-:Y:S02]  /*352f0*/  R2UR UR10, R4 ;  /* 0x00000000040a72ca */ /* 0x000fe400000e0000 */
[----:B------:R-:W-:Y:S02]  /*35300*/  R2UR UR11, R5 ;  /* 0x00000000050b72ca */ /* 0x000fe400000e0000 */
[----:B---3--:R-:W-:Y:S02]  /*35310*/  R2UR UR4, R8 ;  /* 0x00000000080472ca */ /* 0x008fe400000e0000 */
[----:B------:R-:W-:-:S13]  /*35320*/  R2UR UR5, R9 ;  /* 0x00000000090572ca */ /* 0x000fda00000e0000 */
[----:B------:R-:W-:Y:S03]  /*35330*/  HGMMA.64x96x16.F32.BF16 R24, gdesc[UR4], RZ, !UPT, gsb0 ;  /* 0x01600000041879f0 */ /* 0x000fe6000c0018ff */
[----:B------:R-:W-:Y:S02]  /*35340*/  WARPGROUP.DEPBAR.LE gsb0, 0x0 ;  /* 0x00008000000079c5 */ /* 0x000fe40000010000 */
[----:B------:R0:W-:Y:S04]  /*35350*/  ST.E desc[UR8][R12.64], R191 ;  /* 0x000000bf0c007985 */ /* 0x0001e8000c101908 */
[----:B------:R-:W2:Y:S01]  /*35360*/  LD.E.64 R8, desc[UR10][R6.64] ;  /* 0x0000000a06087980 */ /* 0x000ea2000c101b00 */
[----:B------:R-:W-:Y:S01]  /*35370*/  VIADD R14, R10, 0x2 ;  /* 0x000000020a0e7836 */ /* 0x000fe20000000000 */
[----:B------:R-:W-:Y:S01]  /*35380*/  R2UR UR7, R15 ;  /* 0x000000000f0772ca */ /* 0x000fe200000e0000 */
[----:B------:R-:W-:Y:S01]  /*35390*/  WARPGROUP.ARRIVE ;  /* 0x00000000000079c5 */ /* 0x000fe20000000000 */
[----:B------:R-:W-:-:S02]  /*353a0*/  R2UR UR8, R4 ;  /* 0x00000000040872ca */ /* 0x000fc400000e0000 */
[----:B------:R-:W-:Y:S02]  /*353b0*/  R2UR UR6, R14 ;  /* 0x000000000e0672ca */ /* 0x000fe400000e0000 */
[C---:B------:R-:W-:Y:S02]  /*353c0*/  R2UR UR9, R5.reuse ;  /* 0x00000000050972ca */ /* 0x040fe400000e0000 */
[----:B------:R-:W-:Y:S02]  /*353d0*/  R2UR UR10, R4 ;  /* 0x00000000040a72ca */ /* 0x000fe400000e0000 */
[----:B------:R-:W-:Y:S01]  /*353e0*/  R2UR UR11, R5 ;  /* 0x00000000050b72ca */ /* 0x000fe200000e0000 */
[----:B--2---:R-:W-:Y:S01]  /*353f0*/  VIADD R8, R8, 0x2 ;  /* 0x0000000208087836 */ /* 0x004fe20000000000 */
[----:B------:R-:W-:-:S04]  /*35400*/  R2UR UR5, R9 ;  /* 0x00000000090572ca */ /* 0x000fc800000e0000 */
[----:B------:R-:W-:-:S13]  /*35410*/  R2UR UR4, R8 ;  /* 0x00000000080472ca */ /* 0x000fda00000e0000 */
[----:B------:R-:W-:Y:S03]  /*35420*/  HGMMA.64x96x16.F32.BF16 R24, gdesc[UR4], R24, gsb0 ;  /* 0x01600000041879f0 */ /* 0x000fe60008001818 */
        /* <DEDUP_REMOVED lines=19> */
[----:B------:R-:W-:Y:S01]  /*35560*/  WARPGROUP.ARRIVE ;  /* 0x00000000000079c5 */ /* 0x000fe20000000000 */
[----:B------:R-:W-:Y:S01]  /*35570*/  IMAD.MOV.U32 R11, RZ, RZ, R15 ;  /* 0x000000ffff0b7224 */ /* 0x000fe200078e000f */
[----:B------:R-:W-:-:S02]  /*35580*/  R2UR UR8, R4 ;  /* 0x00000000040872ca */ /* 0x000fc400000e0000 */
[----:B------:R-:W-:Y:S02]  /*35590*/  R2UR UR6, R10 ;  /* 0x000000000a0672ca */ /* 0x000fe400000e0000 */
        /* <DEDUP_REMOVED lines=8> */
[----:B------:R-:W2:Y:S01]  /*35620*/  LDL.64 R8, [R164+0x40] ;  /* 0x00004000a4087983 */ /* 0x000ea20000100a00 */
[----:B------:R-:W-:-:S02]  /*35630*/  R2UR UR4, R4 ;  /* 0x00000000040472ca */ /* 0x000fc400000e0000 */
[----:B------:R-:W-:Y:S01]  /*35640*/  R2UR UR5, R5 ;  /* 0x00000000050572ca */ /* 0x000fe200000e0000 */
[----:B------:R-:W3:-:S12]  /*35650*/  LDL.64 R6, [R164] ;  /* 0x00000000a4067983 */ /* 0x000ed80000100a00 */
[----:B--2---:R-:W2:Y:S01]  /*35660*/  LD.E R10, desc[UR4][R8.64+0x1c] ;  /* 0x00001c04080a7980 */ /* 0x004ea2000c101900 */
[C---:B------:R-:W-:Y:S02]  /*35670*/  R2UR UR4, R4.reuse ;  /* 0x00000000040472ca */ /* 0x040fe400000e0000 */
[C---:B------:R-:W-:Y:S02]  /*35680*/  R2UR UR5, R5.reuse ;  /* 0x00000000050572ca */ /* 0x040fe400000e0000 */
[----:B------:R-:W-:Y:S02]  /*35690*/  R2UR UR6, R4 ;  /* 0x00000000040672ca */ /* 0x000fe400000e0000 */
[----:B------:R-:W-:Y:S01]  /*356a0*/  R2UR UR7, R5 ;  /* 0x00000000050772ca */ /* 0x000fe200000e0000 */
[----:B------:R-:W-:Y:S08]  /*356b0*/  BSSY B3, `(.L_x_2303) ;  /* 0x0000007000037945 */ /* 0x000ff00003800000 */
[----:B---3--:R0:W5:Y:S04]  /*356c0*/  LD.E R14, desc[UR4][R6.64] ;  /* 0x00000004060e7980 */ /* 0x008168000c101900 */
[----:B------:R0:W5:Y:S01]  /*356d0*/  LD.E R15, desc[UR6][R6.64+0x4] ;  /* 0x00000406060f7980 */ /* 0x000162000c101900 */
[----:B--2---:R-:W-:-:S04]  /*356e0*/  LOP3.LUT R10, R10, 0x1, RZ, 0xfc, !PT ;  /* 0x000000010a0a7812 */ /* 0x004fc800078efcff */
[----:B------:R-:W-:-:S13]  /*356f0*/  ISETP.NE.AND P1, PT, R10, 0x3, PT ;  /* 0x000000030a00780c */ /* 0x000fda0003f25270 */
[----:B0-----:R-:W-:Y:S05]  /*35700*/  @!P1 BRA `(.L_x_2304) ;  /* 0x0000000000049947 */ /* 0x001fea0003800000 */
[----:B------:R-:W-:Y:S01]  /*35710*/  BPT.TRAP 0x1 ;  /* 0x000000040000795c */ /* 0x000fe20000300000 */
.L_x_2304:
[----:B------:R-:W-:Y:S05]  /*35720*/  BSYNC B3 ;  /* 0x0000000000037941 */ /* 0x000fea0003800000 */
.L_x_2303:
        /* <DEDUP_REMOVED lines=17> */
.L_x_2306:
[----:B------:R-:W-:Y:S05]  /*35840*/  BSYNC B3 ;  /* 0x0000000000037941 */ /* 0x000fea0003800000 */
.L_x_2305:
        /* <DEDUP_REMOVED lines=10> */
.L_x_2308:
[----:B------:R-:W-:Y:S05]  /*358f0*/  BSYNC B3 ;  /* 0x0000000000037941 */ /* 0x000fea0003800000 */
.L_x_2307:
[----:B------:R-:W2:Y:S04]  /*35900*/  LDL.64 R12, [R164] ;  /* 0x00000000a40c7983 */ /* 0x000ea80000100a00 */
[----:B0----5:R-:W3:Y:S04]  /*35910*/  LDL.64 R10, [R164+0x58] ;  /* 0x00005800a40a7983 */ /* 0x021ee80000100a00 */
[----:B------:R-:W4:Y:S04]  /*35920*/  LDL.64 R6, [R164+0x48] ;  /* 0x00004800a4067983 */ /* 0x000f280000100a00 */
[----:B------:R-:W4:Y:S01]  /*35930*/  LDL.64 R8, [R164+0x50] ;  /* 0x00005000a4087983 */ /* 0x000f220000100a00 */
[----:B------:R-:W-:-:S02]  /*35940*/  R2UR UR6, R4 ;  /* 0x00000000040672ca */ /* 0x000fc400000e0000 */
[C---:B------:R-:W-:Y:S01]  /*35950*/  R2UR UR7, R5.reuse ;  /* 0x00000000050772ca */ /* 0x040fe200000e0000 */
[----:B------:R-:W4:Y:S01]  /*35960*/  LDL R21, [R1+0x460] ;  /* 0x0004600001157983 */ /* 0x000f220000100800 */
[----:B------:R-:W-:Y:S02]  /*35970*/  R2UR UR4, R4 ;  /* 0x00000000040472ca */ /* 0x000fe400000e0000 */
[----:B------:R-:W-:-:S09]  /*35980*/  R2UR UR5, R5 ;  /* 0x00000000050572ca */ /* 0x000fd200000e0000 */
[----:B--2---:R-:W2:Y:S04]  /*35990*/  LD.E R17, desc[UR6][R12.64] ;  /* 0x000000060c117980 */ /* 0x004ea8000c101900 */
[----:B---3--:R-:W2:Y:S01]  /*359a0*/  LD.E.64 R12, desc[UR4][R10.64] ;  /* 0x000000040a0c7980 */ /* 0x008ea2000c101b00 */
[----:B------:R-:W-:Y:S05]  /*359b0*/  WARPSYNC.ALL ;  /* 0x0000000000007948 */ /* 0x000fea0003800000 */
[----:B------:R-:W-:-:S02]  /*359c0*/  R2UR UR6, R4 ;  /* 0x00000000040672ca */ /* 0x000fc400000e0000 */
[C---:B------:R-:W-:Y:S02]  /*359d0*/  R2UR UR7, R5.reuse ;  /* 0x00000000050772ca */ /* 0x040fe400000e0000 */
[----:B------:R-:W-:Y:S02]  /*359e0*/  R2UR UR4, R4 ;  /* 0x00000000040472ca */ /* 0x000fe400000e0000 */
[----:B------:R-:W-:-:S09]  /*359f0*/  R2UR UR5, R5 ;  /* 0x00000000050572ca */ /* 0x000fd200000e0000 */
[----:B----4-:R-:W3:Y:S04]  /*35a00*/  LD.E R20, desc[UR6][R6.64] ;  /* 0x0000000606147980 */ /* 0x010ee8000c101900 */
[----:B------:R-:W4:Y:S01]  /*35a10*/  LD.E.64 R14, desc[UR4][R8.64] ;  /* 0x00000004080e7980 */ /* 0x000f22000c101b00 */
[----:B------:R-:W-:Y:S01]  /*35a20*/  WARPGROUP.ARRIVE ;  /* 0x00000000000079c5 */ /* 0x000fe20000000000 */
[C---:B------:R-:W-:Y:S02]  /*35a30*/  R2UR UR8, R4.reuse ;  /* 0x00000000040872ca */ /* 0x040fe400000e0000 */
[----:B------:R-:W-:Y:S02]  /*35a40*/  R2UR UR9, R5 ;  /* 0x00000000050972ca */ /* 0x000fe400000e0000 */
[----:B------:R-:W-:-:S02]  /*35a50*/  R2UR UR10, R4 ;  /* 0x00000000040a72ca */ /* 0x000fc400000e0000 */
[----:B------:R-:W-:Y:S01]  /*35a60*/  R2UR UR11, R5 ;  /* 0x00000000050b72ca */ /* 0x000fe200000e0000 */
[----:B--2---:R-:W-:Y:S02]  /*35a70*/  IMAD R16, R17, 0xc00, R12 ;  /* 0x00000c0011107824 */ /* 0x004fe400078e020c */
[----:B------:R-:W-:-:S03]  /*35a80*/  IMAD.MOV.U32 R17, RZ, RZ, R13 ;  /* 0x000000ffff117224 */ /* 0x000fc600078e000d */
[----:B------:R-:W-:Y:S02]  /*35a90*/  R2UR UR6, R16 ;  /* 0x00000000100672ca */ /* 0x000fe400000e0000 */
[----:B------:R-:W-:Y:S02]  /*35aa0*/  R2UR UR7, R17 ;  /* 0x00000000110772ca */ /* 0x000fe400000e0000 */
[----:B---3--:R-:W-:Y:S02]  /*35ab0*/  ISETP.NE.U32.AND P1, PT, R20, RZ, PT ;  /* 0x000000ff1400720c */ /* 0x008fe40003f25070 */
[----:B----4-:R-:W-:Y:S02]  /*35ac0*/  R2UR UR4, R14 ;  /* 0x000000000e0472ca */ /* 0x010fe400000e0000 */
[----:B------:R-:W-:-:S09]  /*35ad0*/  R2UR UR5, R15 ;  /* 0x000000000f0572ca */ /* 0x000fd200000e0000 */
[----:B------:R-:W-:-:S05]  /*35ae0*/  VOTEU.ANY UP0, P1 ;  /* 0x00000000003f7886 */ /* 0x000fca0000800100 */
[----:B------:R-:W-:Y:S03]  /*35af0*/  HGMMA.64x96x16.F32.BF16 R24, gdesc[UR4], R24, UP0, gsb0 ;  /* 0x01600000041879f0 */ /* 0x000fe6000b801818 */
[----:B------:R-:W-:Y:S02]  /*35b00*/  WARPGROUP.DEPBAR.LE gsb0, 0x0 ;  /* 0x00008000000079c5 */ /* 0x000fe40000010000 */
[----:B------:R-:W-:Y:S04]  /*35b10*/  ST.E desc[UR8][R6.64], R191 ;  /* 0x000000bf06007985 */ /* 0x000fe8000c101908 */
[----:B------:R-:W2:Y:S01]  /*35b20*/  LD.E.64 R10, desc[UR10][R8.64] ;  /* 0x0000000a080a7980 */ /* 0x000ea2000c101b00 */
[----:B------:R-:W-:Y:S01]  /*35b30*/  VIADD R12, R16, 0x2 ;  /* 0x00000002100c7836 */ /* 0x000fe20000000000 */
[----:B------:R-:W-:-:S04]  /*35b40*/  R2UR UR7, R13 ;  /* 0x000000000d0772ca */ /* 0x000fc800000e0000 */
[----:B------:R-:W-:Y:S01]  /*35b50*/  R2UR UR6, R12 ;  /* 0x000000000c0672ca */ /* 0x000fe200000e0000 */
[----:B------:R-:W-:Y:S01]  /*35b60*/  WARPGROUP.ARRIVE ;  /* 0x00000000000079c5 */ /* 0x000fe20000000000 */
[C---:B------:R-:W-:Y:S02]  /*35b70*/  R2UR UR8, R4.reuse ;  /* 0x00000000040872ca */ /* 0x040fe400000e0000 */
        /* <DEDUP_REMOVED lines=208> */
[----:B------:R-:W-:-:S06]  /*36880*/  WARPGROUP.ARRIVE ;  /* 0x00000000000079c5 */ /* 0x000fcc0000000000 */
[----:B------:R-:W0:Y:S01]  /*36890*/  S2R R193, SR_TID.X ;  /* 0x0000000000c17919 */ /* 0x000e220000002100 */
[----:B------:R-:W-:Y:S02]  /*368a0*/  R2UR UR8, R4 ;  /* 0x00000000040872ca */ /* 0x000fe400000e0000 */
[----:B------:R-:W-:Y:S02]  /*368b0*/  R2UR UR9, R5 ;  /* 0x00000000050972ca */ /* 0x000fe400000e0000 */
[----:B0-----:R-:W-:Y:S01]  /*368c0*/  LOP3.LUT P2, RZ, R193, 0x7f, RZ, 0xc0, !PT ;  /* 0x0000007fc1ff7812 */ /* 0x001fe2000784c0ff */
[----:B--2---:R-:W-:Y:S01]  /*368d0*/  VIADD R10, R10, 0xc06 ;  /* 0x00000c060a0a7836 */ /* 0x004fe20000000000 */
[----:B------:R-:W-:-:S04]  /*368e0*/  R2UR UR5, R11 ;  /* 0x000000000b0572ca */ /* 0x000fc800000e0000 */
[----:B------:R-:W-:-:S13]  /*368f0*/  R2UR UR4, R10 ;  /* 0x000000000a0472ca */ /* 0x000fda00000e0000 */
[----:B------:R-:W-:Y:S03]  /*36900*/  HGMMA.64x96x16.F32.BF16 R24, gdesc[UR4], R24, gsb0 ;  /* 0x01600000041879f0 */ /* 0x000fe60008001818 */
[----:B------:R-:W-:Y:S02]  /*36910*/  WARPGROUP.DEPBAR.LE gsb0, 0x0 ;  /* 0x00008000000079c5 */ /* 0x000fe40000010000 */
[----:B------:R0:W-:Y:S04]  /*36920*/  ST.E desc[UR8][R6.64], R191 ;  /* 0x000000bf06007985 */ /* 0x0001e8000c101908 */
[----:B------:R-:W2:Y:S04]  /*36930*/  @!P2 LDL.64 R8, [R164+0x18] ;  /* 0x00001800a408a983 */ /* 0x000ea80000100a00 */
[----:B------:R-:W3:Y:S01]  /*36940*/  @!P2 LDL.64 R10, [R164] ;  /* 0x00000000a40aa983 */ /* 0x000ee20000100a00 */
[----:B------:R-:W-:-:S02]  /*36950*/  @!P2 R2UR UR4, R4 ;  /* 0x000000000404a2ca */ /* 0x000fc400000e0000 */
[C---:B------:R-:W-:Y:S02]  /*36960*/  @!P2 R2UR UR5, R5.reuse ;  /* 0x000000000505a2ca */ /* 0x040fe400000e0000 */
[----:B------:R-:W-:Y:S02]  /*36970*/  SHF.R.U32.HI R12, RZ, 0x7, R193 ;  /* 0x00000007ff0c7819 */ /* 0x000fe400000116c1 */
[----:B------:R-:W-:Y:S02]  /*36980*/  @!P2 R2UR UR6, R4 ;  /* 0x000000000406a2ca */ /* 0x000fe400000e0000 */
[----:B------:R-:W-:Y:S02]  /*36990*/  @!P2 R2UR UR7, R5 ;  /* 0x000000000507a2ca */ /* 0x000fe400000e0000 */
[----:B------:R-:W-:-:S05]  /*369a0*/  IADD3 R12, -R12, 0xb, RZ ;  /* 0x0000000b0c0c7810 */ /* 0x000fca0007ffe1ff */
[----:B------:R1:W-:Y:S06]  /*369b0*/  BAR.ARV R12, 0x100 ;  /* 0x0004000c0000751d */ /* 0x0003ec0000002000 */
[----:B--2---:R-:W0:Y:S04]  /*369c0*/  @!P2 LD.E.64 R8, desc[UR4][R8.64+0x30] ;  /* 0x000030040808a980 */ /* 0x004e28000c101b00 */
[----:B---3--:R-:W2:Y:S01]  /*369d0*/  @!P2 LD.E R10, desc[UR6][R10.64] ;  /* 0x000000060a0aa980 */ /* 0x008ea2000c101900 */
[----:B------:R-:W-:-:S02]  /*369e0*/  R2UR UR4, R4 ;  /* 0x00000000040472ca */ /* 0x000fc400000e0000 */
[----:B------:R-:W-:Y:S02]  /*369f0*/  R2UR UR5, R5 ;  /* 0x00000000050572ca */ /* 0x000fe400000e0000 */
[----:B0-----:R-:W-:-:S05]  /*36a00*/  @!P2 MOV R7, R8 ;  /* 0x000000080007a202 */ /* 0x001fca0000000f00 */
[----:B--2---:R-:W-:-:S05]  /*36a10*/  @!P2 IMAD R6, R10, 0x8, R7 ;  /* 0x000000080a06a824 */ /* 0x004fca00078e0207 */
[----:B------:R-:W-:-:S04]  /*36a20*/  @!P2 PRMT R6, RZ, 0x654, R6 ;  /* 0x00000654ff06a816 */ /* 0x000fc80000000006 */
[----:B------:R0:W-:Y:S02]  /*36a30*/  @!P2 SYNCS.ARRIVE.TRANS64.RED.A1T0 RZ, [R6+URZ], RZ ;  /* 0x000000ff06ffa9a7 */ /* 0x0001e4000810043f */
[----:B0-----:R-:W2:Y:S01]  /*36a40*/  LD.E R6, desc[UR4][R2.64+0x24] ;  /* 0x0000240402067980 */ /* 0x001ea2000c101900 */
[----:B------:R-:W-:Y:S02]  /*36a50*/  R2UR UR4, R4 ;  /* 0x00000000040472ca */ /* 0x000fe400000e0000 */
[----:B------:R-:W-:-:S13]  /*36a60*/  R2UR UR5, R5 ;  /* 0x00000000050572ca */ /* 0x000fda00000e0000 */
[----:B------:R-:W3:Y:S01]  /*36a70*/  LD.E R13, desc[UR4][R2.64] ;  /* 0x00000004020d7980 */ /* 0x000ee2000c101900 */
[C---:B------:R-:W-:Y:S02]  /*36a80*/  R2UR UR4, R4.reuse ;  /* 0x00000000040472ca */ /* 0x040fe400000e0000 */
[C---:B------:R-:W-:Y:S01]  /*36a90*/  R2UR UR5, R5.reuse ;  /* 0x00000000050572ca */ /* 0x040fe200000e0000 */
[----:B------:R-:W-:Y:S01]  /*36aa0*/  IMAD.MOV.U32 R7, RZ, RZ, R22 ;  /* 0x000000ffff077224 */ /* 0x000fe200078e0016 */
[C---:B------:R-:W-:Y:S02]  /*36ab0*/  R2UR UR14, R4.reuse ;  /* 0x00000000040e72ca */ /* 0x040fe400000e0000 */
[C---:B------:R-:W-:Y:S02]  /*36ac0*/  R2UR UR15, R5.reuse ;  /* 0x00000000050f72ca */ /* 0x040fe400000e0000 */
[----:B------:R-:W-:Y:S02]  /*36ad0*/  R2UR UR10, R4 ;  /* 0x00000000040a72ca */ /* 0x000fe400000e0000 */
[----:B------:R-:W-:-:S02]  /*36ae0*/  R2UR UR11, R5 ;  /* 0x00000000050b72ca */ /* 0x000fc400000e0000 */
[C---:B------:R-:W-:Y:S02]  /*36af0*/  R2UR UR8, R4.reuse ;  /* 0x00000000040872ca */ /* 0x040fe400000e0000 */
[----:B------:R-:W-:Y:S02]  /*36b00*/  R2UR UR9, R5 ;  /* 0x00000000050972ca */ /* 0x000fe400000e0000 */
[----:B------:R-:W-:-:S03]  /*36b10*/  R2UR UR12, R4 ;  /* 0x00000000040c72ca */ /* 0x000fc600000e0000 */
[----:B------:R-:W4:Y:S01]  /*36b20*/  LD.E R76, desc[UR14][R2.64+0x18] ;  /* 0x0000180e024c7980 */ /* 0x000f22000c101900 */
[----:B------:R-:W-:-:S03]  /*36b30*/  R2UR UR13, R5 ;  /* 0x00000000050d72ca */ /* 0x000fc600000e0000 */
[----:B------:R-:W4:Y:S04]  /*36b40*/  LD.E R73, desc[UR10][R2.64+0xc] ;  /* 0x00000c0a02497980 */ /* 0x000f28000c101900 */
[----:B------:R-:W4:Y:S06]  /*36b50*/  LD.E R74, desc[UR8][R2.64+0x10] ;  /* 0x00001008024a7980 */ /* 0x000f2c000c101900 */
[----:B------:R-:W4:Y:S01]  /*36b60*/  LD.E R75, desc[UR12][R2.64+0x14] ;  /* 0x0000140c024b7980 */ /* 0x000f22000c101900 */
[----:B--2---:R-:W-:Y:S01]  /*36b70*/  ISETP.NE.AND P1, PT, R6, 0x1, PT ;  /* 0x000000010600780c */ /* 0x004fe20003f25270 */
[----:B------:R-:W-:-:S05]  /*36b80*/  IMAD.MOV.U32 R6, RZ, RZ, R21 ;  /* 0x000000ffff067224 */ /* 0x000fca00078e0015 */
[----:B------:R3:W2:Y:S07]  /*36b90*/  LD.E R14, desc[UR4][R6.64] ;  /* 0x00000004060e7980 */ /* 0x0006ae000c101900 */
[C---:B------:R-:W-:Y:S02]  /*36ba0*/  @P1 R2UR UR4, R4.reuse ;  /* 0x00000000040412ca */ /* 0x040fe400000e0000 */
[----:B------:R-:W-:Y:S02]  /*36bb0*/  @P1 R2UR UR5, R5 ;  /* 0x00000000050512ca */ /* 0x000fe400000e0000 */
[----:B------:R-:W-:-:S02]  /*36bc0*/  @P1 R2UR UR6, R4 ;  /* 0x00000000040612ca */ /* 0x000fc400000e0000 */
[----:B------:R-:W-:-:S09]  /*36bd0*/  @P1 R2UR UR7, R5 ;  /* 0x00000000050712ca */ /* 0x000fd200000e0000 */
[----:B------:R-:W2:Y:S04]  /*36be0*/  @P1 LD.E R20, desc[UR4][R2.64+0x28] ;  /* 0x0000280402141980 */ /* 0x000ea8000c101900 */
[----:B------:R-:W2:Y:S01]  /*36bf0*/  @P1 LD.E R17, desc[UR6][R2.64+0x2c] ;  /* 0x00002c0602111980 */ /* 0x000ea2000c101900 */
[C---:B------:R-:W-:Y:S02]  /*36c00*/  R2UR UR4, R4.reuse ;  /* 0x00000000040472ca */ /* 0x040fe400000e0000 */
[C---:B------:R-:W-:Y:S02]  /*36c10*/  R2UR UR5, R5.reuse ;  /* 0x00000000050572ca */ /* 0x040fe400000e0000 */
[----:B------:R-:W-:Y:S02]  /*36c20*/  R2UR UR6, R4 ;  /* 0x00000000040672ca */ /* 0x000fe400000e0000 */
[----:B------:R-:W-:-:S09]  /*36c30*/  R2UR UR7, R5 ;  /* 0x00000000050772ca */ /* 0x000fd200000e0000 */
[----:B------:R-:W2:Y:S04]  /*36c40*/  LD.E R21, desc[UR4][R2.64+0x8] ;  /* 0x0000080402157980 */ /* 0x000ea8000c101900 */
[----:B------:R-:W2:Y:S01]  /*36c50*/  LD.E R72, desc[UR6][R2.64+0x4] ;  /* 0x0000040602487980 */ /* 0x000ea2000c101900 */
[----:B---3--:R-:W-:-:S04]  /*36c60*/  SHF.R.S32.HI R6, RZ, 0x1f, R13 ;  /* 0x0000001fff067819 */ /* 0x008fc8000001140d */
[----:B------:R-:W-:-:S04]  /*36c70*/  LEA.HI R7, R6, R13, RZ, 0x7 ;  /* 0x0000000d06077211 */ /* 0x000fc800078f38ff */
[----:B------:R-:W-:-:S05]  /*36c80*/  LOP3.LUT R8, R7, 0xffffff80, RZ, 0xc0, !PT ;  /* 0xffffff8007087812 */ /* 0x000fca00078ec0ff */
[----:B------:R-:W-:-:S05]  /*36c90*/  IMAD.IADD R8, R13, 0x1, -R8 ;  /* 0x000000010d087824 */ /* 0x000fca00078e0a08 */
[----:B------:R-:W-:Y:S02]  /*36ca0*/  SHF.R.S32.HI R9, RZ, 0x1f, R8 ;  /* 0x0000001fff097819 */ /* 0x000fe40000011408 */
[----:B------:R-:W-:Y:S02]  /*36cb0*/  LEA.HI R15, R6, R13, RZ, 0x2 ;  /* 0x0000000d060f7211 */ /* 0x000fe400078f10ff */
[CC--:B------:R-:W-:Y:S02]  /*36cc0*/  LEA.HI R10, R9.reuse, R8.reuse, RZ, 0x2 ;  /* 0x00000008090a7211 */ /* 0x0c0fe400078f10ff */
[----:B------:R-:W-:Y:S02]  /*36cd0*/  LEA.HI R9, R9, R8, RZ, 0x5 ;  /* 0x0000000809097211 */ /* 0x000fe400078f28ff */
[--C-:B------:R-:W-:Y:S02]  /*36ce0*/  SHF.R.S32.HI R11, RZ, 0x2, R10.reuse ;  /* 0x00000002ff0b7819 */ /* 0x100fe4000001140a */
[----:B-1----:R-:W-:-:S02]  /*36cf0*/  SHF.R.S32.HI R12, RZ, 0x1f, R10 ;  /* 0x0000001fff0c7819 */ /* 0x002fc4000001140a */
[----:B------:R-:W-:Y:S02]  /*36d00*/  LOP3.LUT R16, R15, 0xfffffffc, RZ, 0xc0, !PT ;  /* 0xfffffffc0f107812 */ /* 0x000fe400078ec0ff */
[----:B------:R-:W-:Y:S02]  /*36d10*/  SHF.R.S32.HI R6, RZ, 0x7, R7 ;  /* 0x00000007ff067819 */ /* 0x000fe40000011407 */
[----:B------:R-:W-:Y:S01]  /*36d20*/  LEA.HI R12, R12, R11, RZ, 0x3 ;  /* 0x0000000b0c0c7211 */ /* 0x000fe200078f18ff */
[----:B------:R-:W-:Y:S01]  /*36d30*/  IMAD.IADD R16, R13, 0x1, -R16 ;  /* 0x000000010d107824 */ /* 0x000fe200078e0a10 */
[----:B------:R-:W-:Y:S02]  /*36d40*/  SHF.R.S32.HI R9, RZ, 0x5, R9 ;  /* 0x00000005ff097819 */ /* 0x000fe40000011409 */
[----:B------:R-:W-:Y:S02]  /*36d50*/  LEA.HI R7, R7, R6, RZ, 0x1 ;  /* 0x0000000607077211 */ /* 0x000fe400078f08ff */
[----:B------:R-:W-:-:S02]  /*36d60*/  LOP3.LUT R12, R12, 0xfffffff8, RZ, 0xc0, !PT ;  /* 0xfffffff80c0c7812 */ /* 0x000fc400078ec0ff */
[----:B------:R-:W-:-:S03]  /*36d70*/  LOP3.LUT R7, R7, 0x3fffffe, RZ, 0xc0, !PT ;  /* 0x03fffffe07077812 */ /* 0x000fc600078ec0ff */
[----:B------:R-:W-:Y:S02]  /*36d80*/  IMAD.IADD R12, R11, 0x1, -R12 ;  /* 0x000000010b0c7824 */ /* 0x000fe400078e0a0c */
[----:B------:R-:W-:Y:S01]  /*36d90*/  IMAD.IADD R7, R6, 0x1, -R7 ;  /* 0x0000000106077824 */ /* 0x000fe200078e0a07 */
[----:B----4-:R-:W-:Y:S01]  /*36da0*/  ISETP.GE.AND P2, PT, R76, 0x1, PT ;  /* 0x000000014c00780c */ /* 0x010fe20003f46270 */
[----:B------:R-:W-:Y:S01]  /*36db0*/  BSSY B3, `(.L_x_2310) ;  /* 0x000003a000037945 */ /* 0x000fe20003800000 */
[----:B------:R-:W-:Y:S02]  /*36dc0*/  IMAD R75, R0, -0x60, R75 ;  /* 0xffffffa0004b7824 */ /* 0x000fe400078e024b */
[----:B--2---:R-:W-:Y:S01]  /*36dd0*/  IMAD R13, R14, 0x8, R9 ;  /* 0x000000080e0d7824 */ /* 0x004fe200078e0209 */
[----:B------:R-:W-:-:S03]  /*36de0*/  LEA.HI R9, R16, R16, RZ, 0x1 ;  /* 0x0000001010097211 */ /* 0x000fc600078f08ff */
[----:B------:R-:W-:Y:S01]  /*36df0*/  IMAD.U32 R12, R13, 0x10, R12 ;  /* 0x000000100d0c7824 */ /* 0x000fe200078e000c */
[----:B------:R-:W-:-:S03]  /*36e00*/  LOP3.LUT R9, R9, 0x1ffffffe, RZ, 0xc0, !PT ;  /* 0x1ffffffe09097812 */ /* 0x000fc600078ec0ff */
[----:B------:R-:W-:Y:S02]  /*36e10*/  IMAD R12, R7, 0x40, R12 ;  /* 0x00000040070c7824 */ /* 0x000fe400078e020c */
[----:B------:R-:W-:-:S04]  /*36e20*/  IMAD.IADD R9, R16, 0x1, -R9 ;  /* 0x0000000110097824 */ /* 0x000fc800078e0a09 */
[----:B------:R-:W-:-:S04]  /*36e30*/  IMAD R9, R9, 0x8, R12 ;  /* 0x0000000809097824 */ /* 0x000fc800078e020c */
[----:B------:R-:W-:-:S05]  /*36e40*/  @P1 IMAD.HI.U32 R20, R9, R20, RZ ;  /* 0x0000001409141227 */ /* 0x000fca00078e00ff */
[----:B------:R-:W-:Y:S01]  /*36e50*/  @P1 SHF.R.U32.HI R9, RZ, R17, R20 ;  /* 0x00000011ff091219 */ /* 0x000fe20000011614 */
[----:B------:R-:W-:Y:S01]  /*36e60*/  IMAD.MOV.U32 R13, RZ, RZ, -0x60 ;  /* 0xffffffa0ff0d7424 */ /* 0x000fe200078e00ff */
[----:B------:R-:W-:-:S03]  /*36e70*/  LOP3.LUT R7, R10, 0x7ffffffc, RZ, 0xc0, !PT ;  /* 0x7ffffffc0a077812 */ /* 0x000fc600078ec0ff */
[----:B------:R-:W0:Y:S01]  /*36e80*/  SHFL.IDX PT, R11, R9, RZ, 0x1c1f ;  /* 0x001c1fff090b7589 */ /* 0x000e2200000e0000 */
[----:B------:R-:W-:Y:S02]  /*36e90*/  IMAD R6, R0, R13, 0x1 ;  /* 0x0000000100067424 */ /* 0x000fe400078e020d */
[----:B------:R-:W-:-:S04]  /*36ea0*/  IMAD.IADD R7, R8, 0x1, -R7 ;  /* 0x0000000108077824 */ /* 0x000fc800078e0a07 */
[----:B------:R-:W-:Y:S01]  /*36eb0*/  IMAD R6, R7, -0x2, R6 ;  /* 0xfffffffe07067824 */ /* 0x000fe200078e0206 */
[----:B------:R-:W-:-:S04]  /*36ec0*/  LOP3.LUT R8, RZ, R73, RZ, 0x33, !PT ;  /* 0x00000049ff087212 */ /* 0x000fc800078e33ff */
[----:B------:R-:W-:Y:S01]  /*36ed0*/  IADD3 R7, -R72, R6, R21 ;  /* 0x0000000648077210 */ /* 0x000fe20007ffe115 */
[----:B------:R-:W-:-:S04]  /*36ee0*/  VIADD R12, R6, 0xffffffff ;  /* 0xffffffff060c7836 */ /* 0x000fc80000000000 */
[C---:B------:R-:W-:Y:S02]  /*36ef0*/  IMAD.IADD R74, R7.reuse, 0x1, R74 ;  /* 0x00000001074a7824 */ /* 0x040fe400078e024a */
[----:B------:R-:W-:Y:S02]  /*36f00*/  IMAD.IADD R10, R7, 0x1, R8 ;  /* 0x00000001070a7824 */ /* 0x000fe400078e0208 */
[--C-:B0-----:R-:W-:Y:S02]  /*36f10*/  IMAD.IADD R7, R74, 0x1, R11.reuse ;  /* 0x000000014a077824 */ /* 0x101fe400078e020b */
[----:B------:R-:W-:Y:S01]  /*36f20*/  IMAD.IADD R6, R10, 0x1, R11 ;  /* 0x000000010a067824 */ /* 0x000fe200078e020b */
[----:B------:R-:W-:Y:S06]  /*36f30*/  @!P2 BRA `(.L_x_2311) ;  /* 0x000000000084a947 */ /* 0x000fec0003800000 */
[----:B------:R-:W-:Y:S01]  /*36f40*/  IADD3 R11, -R72, R21, R11 ;  /* 0x00000015480b7210 */ /* 0x000fe20007ffe10b */
[----:B------:R-:W-:Y:S03]  /*36f50*/  BSSY B4, `(.L_x_2312) ;  /* 0x000001c000047945 */ /* 0x000fe60003800000 */
[----:B------:R-:W-:-:S13]  /*36f60*/  ISETP.GT.AND P1, PT, R11, -0x1, PT ;  /* 0xffffffff0b00780c */ /* 0x000fda0003f24270 */
[----:B------:R-:W-:Y:S05]  /*36f70*/  @P1 BRA `(.L_x_2313) ;  /* 0x00000000003c1947 */ /* 0x000fea0003800000 */
[----:B------:R-:W-:Y:S01]  /*36f80*/  ISETP.NE.AND P1, PT, R76, 0x1, PT ;  /* 0x000000014c00780c */ /* 0x000fe20003f25270 */
[----:B------:R-:W-:Y:S01]  /*36f90*/  BSSY B5, `(.L_x_2314) ;  /* 0x000000b000057945 */ /* 0x000fe20003800000 */
[----:B------:R-:W-:-:S11]  /*36fa0*/  LOP3.LUT R11, RZ, R11, RZ, 0x33, !PT ;  /* 0x0000000bff0b7212 */ /* 0x000fd600078e33ff */
[----:B------:R-:W-:Y:S05]  /*36fb0*/  @!P1 BRA `(.L_x_2315) ;  /* 0x0000000000209947 */ /* 0x000fea0003800000 */
[C---:B------:R-:W-:Y:S02]  /*36fc0*/  R2UR UR4, R4.reuse ;  /* 0x00000000040472ca */ /* 0x040fe400000e0000 */
[C---:B------:R-:W-:Y:S02]  /*36fd0*/  R2UR UR5, R5.reuse ;  /* 0x00000000050572ca */ /* 0x040fe400000e0000 */
[----:B------:R-:W-:Y:S02]  /*36fe0*/  R2UR UR6, R4 ;  /* 0x00000000040672ca */ /* 0x000fe400000e0000 */
[----:B------:R-:W-:-:S09]  /*36ff0*/  R2UR UR7, R5 ;  /* 0x00000000050772ca */ /* 0x000fd200000e0000 */
[----:B------:R-:W2:Y:S04]  /*37000*/  LD.E R8, desc[UR4][R2.64+0x1c] ;  /* 0x00001c0402087980 */ /* 0x000ea8000c101900 */
[----:B------:R-:W3:Y:S01]  /*37010*/  LD.E R13, desc[UR6][R2.64+0x20] ;  /* 0x00002006020d7980 */ /* 0x000ee2000c101900 */
[----:B--2---:R-:W-:-:S05]  /*37020*/  IMAD.HI.U32 R8, R11, R8, RZ ;  /* 0x000000080b087227 */ /* 0x004fca00078e00ff */
[----:B---3--:R-:W-:-:S07]  /*37030*/  SHF.R.U32.HI R11, RZ, R13, R8 ;  /* 0x0000000dff0b7219 */ /* 0x008fce0000011608 */
.L_x_2315:
[----:B------:R-:W-:Y:S05]  /*37040*/  BSYNC B5 ;  /* 0x0000000000057941 */ /* 0x000fea0003800000 */
.L_x_2314:
[----:B------:R-:W-:Y:S01]  /*37050*/  LOP3.LUT R11, RZ, R11, RZ, 0x33, !PT ;  /* 0x0000000bff0b7212 */ /* 0x000fe200078e33ff */
[----:B------:R-:W-:Y:S06]  /*37060*/  BRA `(.L_x_2316) ;  /* 0x0000000000287947 */ /* 0x000fec0003800000 */
.L_x_2313:
[----:B------:R-:W-:-:S13]  /*37070*/  ISETP.NE.AND P1, PT, R76, 0x1, PT ;  /* 0x000000014c00780c */ /* 0x000fda0003f25270 */
        /* <DEDUP_REMOVED lines=9> */
.L_x_2316:
[----:B------:R-:W-:Y:S05]  /*37110*/  BSYNC B4 ;  /* 0x0000000000047941 */ /* 0x000fea0003800000 */
.L_x_2312:
[----:B------:R-:W-:-:S05]  /*37120*/  IMAD R11, R76, R11, R12 ;  /* 0x0000000b4c0b7224 */ /* 0x000fca00078e020c */
[----:B------:R-:W-:Y:S02]  /*37130*/  VIMNMX R6, R6, R11, !PT ;  /* 0x0000000b06067248 */ /* 0x000fe40007fe0100 */
[----:B------:R-:W-:-:S07]  /*37140*/  VIADDMNMX R7, R11, R76, R7, PT ;  /* 0x0000004c0b077246 */ /* 0x000fce0003800107 */
.L_x_2311:
[----:B------:R-:W-:Y:S05]  /*37150*/  BSYNC B3 ;  /* 0x0000000000037941 */ /* 0x000fea0003800000 */
.L_x_2310:
[C---:B------:R-:W-:Y:S01]  /*37160*/  ISETP.GE.AND P2, PT, R75.reuse, 0x9, PT ;  /* 0x000000094b00780c */ /* 0x040fe20003f46270 */
[----:B------:R-:W0:Y:S01]  /*37170*/  SHFL.IDX PT, R9, R9, 0x1, 0x1c1f ;  /* 0x003c1f0009097f89 */ /* 0x000e2200000e0000 */
[----:B------:R-:W-:Y:S01]  /*37180*/  ISETP.GE.AND P1, PT, R75, 0x2, PT ;  /* 0x000000024b00780c */ /* 0x000fe20003f26270 */
[----:B------:R-:W-:Y:S01]  /*37190*/  BSSY B3, `(.L_x_2317) ;  /* 0x0000097000037945 */ /* 0x000fe20003800000 */
[C---:B------:R-:W-:Y:S02]  /*371a0*/  ISETP.GT.AND P3, PT, R6.reuse, 0x8, !P2 ;  /* 0x000000080600780c */ /* 0x040fe40005764270 */
[----:B------:R-:W-:Y:S02]  /*371b0*/  ISETP.GT.AND P4, PT, R6, 0x1, !P1 ;  /* 0x000000010600780c */ /* 0x000fe40004f84270 */
[----:B------:R-:W-:Y:S02]  /*371c0*/  ISETP.LT.OR P3, PT, R7, 0x9, P3 ;  /* 0x000000090700780c */ /* 0x000fe40001f61670 */
[----:B------:R-:W-:-:S02]  /*371d0*/  ISETP.GE.AND P5, PT, R75, 0xa, PT ;  /* 0x0000000a4b00780c */ /* 0x000fc40003fa6270 */
[----:B------:R-:W-:Y:S02]  /*371e0*/  FSEL R28, R28, -INF , !P3 ;  /* 0xff8000001c1c7808 */ /* 0x000fe40005800000 */
[----:B------:R-:W-:Y:S02]  /*371f0*/  ISETP.LT.OR P4, PT, R7, 0x2, P4 ;  /* 0x000000020700780c */ /* 0x000fe40002781670 */
[----:B------:R-:W-:Y:S02]  /*37200*/  ISETP.GT.AND P3, PT, R6, 0x9, !P5 ;  /* 0x000000090600780c */ /* 0x000fe40006f64270 */
[----:B------:R-:W-:Y:S02]  /*37210*/  FSEL R25, R25, -INF , !P4 ;  /* 0xff80000019197808 */ /* 0x000fe40006000000 */
[----:B------:R-:W-:Y:S02]  /*37220*/  ISETP.LT.OR P3, PT, R7, 0xa, P3 ;  /* 0x0000000a0700780c */ /* 0x000fe40001f61670 */
[----:B------:R-:W-:-:S02]  /*37230*/  ISETP.GE.AND P4, PT, R75, 0x11, PT ;  /* 0x000000114b00780c */ /* 0x000fc40003f86270 */
[----:B------:R-:W-:Y:S01]  /*37240*/  FSEL R29, R29, -INF , !P3 ;  /* 0xff8000001d1d7808 */ /* 0x000fe20005800000 */
[--C-:B0-----:R-:W-:Y:S01]  /*37250*/  IMAD.IADD R11, R74, 0x1, R9.reuse ;  /* 0x000000014a0b7824 */ /* 0x101fe200078e0209 */
[----:B------:R-:W-:Y:S01]  /*37260*/  ISETP.GT.AND P3, PT, R6, 0x10, !P4 ;  /* 0x000000100600780c */ /* 0x000fe20006764270 */
[----:B------:R-:W-:Y:S01]  /*37270*/  IMAD.IADD R8, R10, 0x1, R9 ;  /* 0x000000010a087824 */ /* 0x000fe200078e0209 */
[----:B------:R-:W-:Y:S02]  /*37280*/  P2R R15, PR, RZ, 0x10 ;  /* 0x00000010ff0f7803 */ /* 0x000fe40000000000 */
[----:B------:R-:W-:Y:S02]  /*37290*/  ISETP.LT.OR P3, PT, R7, 0x11, P3 ;  /* 0x000000110700780c */ /* 0x000fe40001f61670 */
[----:B------:R-:W-:Y:S02]  /*372a0*/  ISETP.GE.AND P4, PT, R75, 0x12, PT ;  /* 0x000000124b00780c */ /* 0x000fe40003f86270 */
[----:B------:R-:W-:-:S02]  /*372b0*/  FSEL R32, R32, -INF , !P3 ;  /* 0xff80000020207808 */ /* 0x000fc40005800000 */
[C---:B------:R-:W-:Y:S02]  /*372c0*/  ISETP.GT.AND P3, PT, R6.reuse, 0x11, !P4 ;  /* 0x000000110600780c */ /* 0x040fe40006764270 */
        /* <DEDUP_REMOVED lines=114> */
.L_x_2322:
[----:B------:R-:W-:Y:S05]  /*379f0*/  BSYNC B5 ;  /* 0x0000000000057941 */ /* 0x000fea0003800000 */
.L_x_2321:
[----:B------:R-:W-:Y:S01]  /*37a00*/  LOP3.LUT R21, RZ, R21, RZ, 0x33, !PT ;  /* 0x00000015ff157212 */ /* 0x000fe200078e33ff */
[----:B------:R-:W-:Y:S06]  /*37a10*/  BRA `(.L_x_2323) ;  /* 0x0000000000287947 */ /* 0x000fec0003800000 */
.L_x_2320:
        /* <DEDUP_REMOVED lines=10> */
.L_x_2323:
[----:B------:R-:W-:Y:S05]  /*37ac0*/  BSYNC B4 ;  /* 0x0000000000047941 */ /* 0x000fea0003800000 */
.L_x_2319:
[----:B------:R-:W-:-:S05]  /*37ad0*/  IMAD R21, R76, R21, R12 ;  /* 0x000000154c157224 */ /* 0x000fca00078e020c */
[----:B------:R-:W-:Y:S02]  /*37ae0*/  VIADDMNMX R11, R21, R76, R11, PT ;  /* 0x0000004c150b7246 */ /* 0x000fe4000380010b */
[----:B------:R-:W-:-:S07]  /*37af0*/  VIMNMX R8, R8, R21, !PT ;  /* 0x0000001508087248 */ /* 0x000fce0007fe0100 */
.L_x_2318:
[----:B------:R-:W-:Y:S05]  /*37b00*/  BSYNC B3 ;  /* 0x0000000000037941 */ /* 0x000fea0003800000 */
.L_x_2317:
[----:B------:R-:W2:Y:S01]  /*37b10*/  LDL.64 R6, [R164+0x70] ;  /* 0x00007000a4067983 */ /* 0x000ea20000100a00 */
[----:B------:R-:W-:Y:S02]  /*37b20*/  R2UR UR4, R4 ;  /* 0x00000000040472ca */ /* 0x000fe400000e0000 */
[----:B------:R-:W-:Y:S02]  /*37b30*/  R2UR UR5, R5 ;  /* 0x00000000050572ca */ /* 0x000fe400000e0000 */
[C---:B------:R-:W-:Y:S02]  /*37b40*/  ISETP.GT.AND P1, PT, R8.reuse, 0x1, !P1 ;  /* 0x000000010800780c */ /* 0x040fe40004f24270 */
[----:B------:R-:W-:Y:S02]  /*37b50*/  ISETP.GT.AND P2, PT, R8, 0x8, !P2 ;  /* 0x000000080800780c */ /* 0x000fe40005744270 */
[C---:B------:R-:W-:Y:S02]  /*37b60*/  ISETP.LT.OR P1, PT, R11.reuse, 0x2, P1 ;  /* 0x000000020b00780c */ /* 0x040fe40000f21670 */
[----:B------:R-:W-:-:S02]  /*37b70*/  ISETP.LT.OR P2, PT, R11, 0x9, P2 ;  /* 0x000000090b00780c */ /* 0x000fc40001741670 */
[----:B------:R-:W-:Y:S02]  /*37b80*/  FSEL R27, R27, -INF , !P1 ;  /* 0xff8000001b1b7808 */ /* 0x000fe40004800000 */
[----:B------:R-:W-:Y:S02]  /*37b90*/  ISETP.NE.AND P1, PT, R14, RZ, PT ;  /* 0x000000ff0e00720c */ /* 0x000fe40003f25270 */
[----:B------:R-:W-:Y:S02]  /*37ba0*/  FSEL R30, R30, -INF , !P2 ;  /* 0xff8000001e1e7808 */ /* 0x000fe40005000000 */
[----:B------:R-:W-:Y:S02]  /*37bb0*/  ISETP.GT.AND P1, PT, R8, 0x9, !P1 ;  /* 0x000000090800780c */ /* 0x000fe40004f24270 */
[----:B------:R-:W-:Y:S02]  /*37bc0*/  ISETP.NE.AND P2, PT, R20, RZ, PT ;  /* 0x000000ff1400720c */ /* 0x000fe40003f45270 */
[----:B------:R-:W-:-:S02]  /*37bd0*/  ISETP.LT.OR P1, PT, R11, 0xa, P1 ;  /* 0x0000000a0b00780c */ /* 0x000fc40000f21670 */
[----:B------:R-:W-:Y:S02]  /*37be0*/  ISETP.NE.AND P6, PT, R73, RZ, PT ;  /* 0x000000ff4900720c */ /* 0x000fe40003fc5270 */
        /* <DEDUP_REMOVED lines=62> */
[----:B------:R-:W-:Y:S02]  /*37fd0*/  ISETP.NE.AND P6, PT, R24, RZ, PT ;  /* 0x000000ff1800720c */ /* 0x000fe40003fc5270 */
[----:B------:R-:W-:-:S04]  /*37fe0*/  ISETP.LT.OR P1, PT, R11, 0x1, P1 ;  /* 0x000000010b00780c */ /* 0x000fc80000f21670 */
[----:B------:R-:W-:Y:S01]  /*37ff0*/  FSEL R26, R26, -INF , !P1 ;  /* 0xff8000001a1a7808 */ /* 0x000fe20004800000 */
[----:B--2---:R-:W2:Y:S01]  /*38000*/  LD.E.64 R2, desc[UR4][R6.64] ;  /* 0x0000000406027980 */ /* 0x004ea2000c101b00 */
[C---:B------:R-:W-:Y:S02]  /*38010*/  ISETP.GT.AND P1, PT, R8.reuse, 0x49, !P2 ;  /* 0x000000490800780c */ /* 0x040fe40005724270 */
[C---:B------:R-:W-:Y:S01]  /*38020*/  ISETP.GT.AND P3, PT, R8.reuse, 0x50, !P3 ;  /* 0x000000500800780c */ /* 0x040fe20005f64270 */
[----:B------:R-:W3:Y:S01]  /*38030*/  LD.E R15, desc[UR4][R6.64+0x10] ;  /* 0x00001004060f7980 */ /* 0x000ee2000c101900 */
[C---:B------:R-:W-:Y:S02]  /*38040*/  ISETP.GT.AND P4, PT, R8.reuse, 0x51, !P4 ;  /* 0x000000510800780c */ /* 0x040fe40006784270 */
[C---:B------:R-:W-:Y:S02]  /*38050*/  ISETP.GT.AND P5, PT, R8.reuse, 0x58, !P5 ;  /* 0x000000580800780c */ /* 0x040fe40006fa4270 */
[----:B------:R-:W-:-:S02]  /*38060*/  ISETP.GT.AND P2, PT, R8, 0x59, !P6 ;  /* 0x000000590800780c */ /* 0x000fc40007744270 */
[C---:B------:R-:W-:Y:S02]  /*38070*/  ISETP.LT.OR P1, PT, R11.reuse, 0x4a, P1 ;  /* 0x0000004a0b00780c */ /* 0x040fe40000f21670 */
[----:B------:R-:W-:Y:S02]  /*38080*/  ISETP.LT.OR P3, PT, R11, 0x51, P3 ;  /* 0x000000510b00780c */ /* 0x000fe40001f61670 */
[----:B------:R-:W-:Y:S02]  /*38090*/  FSEL R63, R63, -INF , !P1 ;  /* 0xff8000003f3f7808 */ /* 0x000fe40004800000 */
[C---:B------:R-:W-:Y:S02]  /*380a0*/  ISETP.LT.OR P4, PT, R11.reuse, 0x52, P4 ;  /* 0x000000520b00780c */ /* 0x040fe40002781670 */
[----:B------:R-:W-:Y:S02]  /*380b0*/  FSEL R66, R66, -INF , !P3 ;  /* 0xff80000042427808 */ /* 0x000fe40005800000 */
[----:B------:R-:W-:-:S02]  /*380c0*/  ISETP.LT.OR P5, PT, R11, 0x59, P5 ;  /* 0x000000590b00780c */ /* 0x000fc40002fa1670 */
[----:B------:R-:W-:Y:S02]  /*380d0*/  FSEL R67, R67, -INF , !P4 ;  /* 0xff80000043437808 */ /* 0x000fe40006000000 */
[----:B------:R-:W-:Y:S02]  /*380e0*/  ISETP.LT.OR P2, PT, R11, 0x5a, P2 ;  /* 0x0000005a0b00780c */ /* 0x000fe40001741670 */
[----:B------:R-:W-:Y:S02]  /*380f0*/  FSEL R70, R70, -INF , !P5 ;  /* 0xff80000046467808 */ /* 0x000fe40006800000 */
[----:B------:R-:W-:Y:S02]  /*38100*/  R2UR UR6, R4 ;  /* 0x00000000040672ca */ /* 0x000fe400000e0000 */
[----:B------:R-:W-:Y:S02]  /*38110*/  R2UR UR7, R5 ;  /* 0x00000000050772ca */ /* 0x000fe400000e0000 */
[----:B------:R-:W-:-:S11]  /*38120*/  FSEL R71, R71, -INF , !P2 ;  /* 0xff80000047477808 */ /* 0x000fd60005000000 */
[----:B------:R-:W4:Y:S01]  /*38130*/  LD.E R14, desc[UR6][R6.64+0x14] ;  /* 0x00001406060e7980 */ /* 0x000f22000c101900 */
[----:B--2---:R-:W-:Y:S02]  /*38140*/  FMNMX.FTZ R10, R156, R2, !PT ;  /* 0x000000029c0a7209 */ /* 0x004fe40007810000 */
        /* <DEDUP_REMOVED lines=46> */
[----:B------:R-:W-:-:S03]  /*38430*/  FMNMX.FTZ R9, R71, R10, !PT ;  /* 0x0000000a47097209 */ /* 0x000fc60007810000 */
[----:B------:R-:W0:Y:S04]  /*38440*/  SHFL.BFLY PT, R11, R8, 0x2, 0x1f ;  /* 0x0c401f00080b7f89 */ /* 0x000e2800000e0000 */
[----:B------:R-:W-:Y:S04]  /*38450*/  ST.E.64 desc[UR4][R6.64], R8 ;  /* 0x0000000806007985 */ /* 0x000fe8000c101b04 */
[----:B------:R-:W2:Y:S01]  /*38460*/  LD.E R17, desc[UR6][R6.64+0x4] ;  /* 0x0000040606117980 */ /* 0x000ea2000c101900 */
[----:B0-----:R-:W-:-:S05]  /*38470*/  FMNMX.FTZ R11, R8, R11, !PT ;  /* 0x0000000b080b7209 */ /* 0x001fca0007810000 */
[----:B------:R-:W0:Y:S02]  /*38480*/  SHFL.BFLY PT, R10, R11, 0x1, 0x1f ;  /* 0x0c201f000b0a7f89 */ /* 0x000e2400000e0000 */
[----:B0-----:R-:W-:Y:S02]  /*38490*/  FMNMX.FTZ R13, R11, R10, !PT ;  /* 0x0000000a0b0d7209 */ /* 0x001fe40007810000 */
[----:B------:R-:W5:Y:S04]  /*384a0*/  LD.E R10, desc[UR4][R6.64+0x20] ;  /* 0x00002004060a7980 */ /* 0x000f68000c101900 */
[----:B------:R-:W-:Y:S04]  /*384b0*/  ST.E desc[UR4][R6.64], R13 ;  /* 0x0000000d06007985 */ /* 0x000fe8000c101904 */
[----:B------:R-:W3:Y:S01]  /*384c0*/  LD.E R12, desc[UR6][R6.64] ;  /* 0x00000006060c7980 */ /* 0x000ee2000c101900 */
[----:B------:R-:W-:-:S02]  /*384d0*/  R2UR UR8, R4 ;  /* 0x00000000040872ca */ /* 0x000fc400000e0000 */
[----:B------:R-:W-:Y:S01]  /*384e0*/  R2UR UR9, R5 ;  /* 0x00000000050972ca */ /* 0x000fe200000e0000 */
[----:B--2---:R-:W0:Y:S02]  /*384f0*/  SHFL.BFLY PT, R8, R17, 0x2, 0x1f ;  /* 0x0c401f0011087f89 */ /* 0x004e2400000e0000 */
[----:B0-----:R-:W-:-:S05]  /*38500*/  FMNMX.FTZ R9, R8, R17, !PT ;  /* 0x0000001108097209 */ /* 0x001fca0007810000 */
[----:B------:R-:W0:Y:S02]  /*38510*/  SHFL.BFLY PT, R8, R9, 0x1, 0x1f ;  /* 0x0c201f0009087f89 */ /* 0x000e2400000e0000 */
[----:B0-----:R-:W-:Y:S02]  /*38520*/  FMNMX.FTZ R11, R9, R8, !PT ;  /* 0x00000008090b7209 */ /* 0x001fe40007810000 */
[C---:B---3--:R-:W-:Y:S02]  /*38530*/  FSETP.NEU.FTZ.AND P1, PT, R12.reuse, -INF , PT ;  /* 0xff8000000c00780b */ /* 0x048fe40003f3d000 */
[C---:B------:R-:W-:Y:S02]  /*38540*/  FSETP.NEU.FTZ.AND P2, PT, R11.reuse, -INF , PT ;  /* 0xff8000000b00780b */ /* 0x040fe40003f5d000 */
[----:B------:R-:W-:Y:S02]  /*38550*/  FSEL R13, R12, RZ, P1 ;  /* 0x000000ff0c0d7208 */ /* 0x000fe40000800000 */
[----:B------:R-:W-:-:S03]  /*38560*/  FSEL R8, R11, RZ, P2 ;  /* 0x000000ff0b087208 */ /* 0x000fc60001000000 */
[----:B------:R-:W-:Y:S02]  /*38570*/  FADD.FTZ R13, R2, -R13 ;  /* 0x8000000d020d7221 */ /* 0x000fe40000010000 */
[----:B------:R-:W-:Y:S02]  /*38580*/  FADD.FTZ R3, R3, -R8 ;  /* 0x8000000803037221 */ /* 0x000fe40000010000 */
[----:B-----5:R-:W-:Y:S02]  /*38590*/  FMUL.FTZ R8, R13, R10 ;  /* 0x0000000a0d087220 */ /* 0x020fe40000410000 */
[----:B------:R-:W-:-:S04]  /*385a0*/  FMUL.FTZ R10, R10, R3 ;  /* 0x000000030a0a7220 */ /* 0x000fc80000410000 */
[----:B------:R-:W0:Y:S08]  /*385b0*/  MUFU.EX2 R8, R8 ;  /* 0x0000000800087308 */ /* 0x000e300000000800 */
[----:B------:R-:W4:Y:S01]  /*385c0*/  MUFU.EX2 R9, R10 ;  /* 0x0000000a00097308 */ /* 0x000f220000000800 */
[----:B------:R-:W-:Y:S01]  /*385d0*/  ST.E desc[UR4][R6.64+0x4], R11 ;  /* 0x0000040b06007985 */ /* 0x000fe2000c101904 */
[----:B0-----:R-:W-:Y:S01]  /*385e0*/  FMUL.FTZ R15, R8, R15 ;  /* 0x0000000f080f7220 */ /* 0x001fe20000410000 */
[----:B----4-:R-:W-:-:S04]  /*385f0*/  FMUL.FTZ R13, R9, R14 ;  /* 0x0000000e090d7220 */ /* 0x010fc80000410000 */
[----:B------:R-:W-:Y:S04]  /*38600*/  ST.E desc[UR6][R6.64+0x10], R15 ;  /* 0x0000100f06007985 */ /* 0x000fe8000c101906 */
[----:B------:R0:W-:Y:S04]  /*38610*/  ST.E desc[UR8][R6.64+0x14], R13 ;  /* 0x0000140d06007985 */ /* 0x0001e8000c101908 */
[----:B------:R-:W2:Y:S04]  /*38620*/  LDL.64 R2, [R164+0x70] ;  /* 0x00007000a4027983 */ /* 0x000ea80000100a00 */
[----:B--2---:R-:W0:Y:S04]  /*38630*/  LD.E R12, desc[UR6][R2.64+0x20] ;  /* 0x00002006020c7980 */ /* 0x004e28000c101900 */
[----:B------:R-:W0:Y:S04]  /*38640*/  LD.E R10, desc[UR4][R2.64] ;  /* 0x00000004020a7980 */ /* 0x000e28000c101900 */
[----:B------:R-:W2:Y:S04]  /*38650*/  LD.E R17, desc[UR8][R2.64+0x4] ;  /* 0x0000040802117980 */ /* 0x000ea8000c101900 */
[----:B------:R-:W3:Y:S04]  /*38660*/  LD.E R73, desc[UR4][R2.64+0x10] ;  /* 0x0000100402497980 */ /* 0x000ee8000c101900 */
[----:B------:R-:W4:Y:S01]  /*38670*/  LD.E R24, desc[UR6][R2.64+0x14] ;  /* 0x0000140602187980 */ /* 0x000f22000c101900 */
[C---:B0-----:R-:W-:Y:S01]  /*38680*/  FMUL.FTZ R6, R10.reuse, R12 ;  /* 0x0000000c0a067220 */ /* 0x041fe20000410000 */
[----:B------:R-:W-:-:S02]  /*38690*/  FSETP.NEU.FTZ.AND P1, PT, R10, -INF , PT ;  /* 0xff8000000a00780b */ /* 0x000fc40003f3d000 */
[----:B--2---:R-:W-:Y:S01]  /*386a0*/  FSETP.NEU.FTZ.AND P2, PT, R17, -INF , PT ;  /* 0xff8000001100780b */ /* 0x004fe20003f5d000 */
[----:B------:R-:W-:Y:S01]  /*386b0*/  FMUL.FTZ R17, R12, R17 ;  /* 0x000000110c117220 */ /* 0x000fe20000410000 */
[----:B------:R-:W-:-:S04]  /*386c0*/  FSEL R7, R6, RZ, P1 ;  /* 0x000000ff06077208 */ /* 0x000fc80000800000 */
[----:B------:R-:W-:Y:S01]  /*386d0*/  FSEL R11, R17, RZ, P2 ;  /* 0x000000ff110b7208 */ /* 0x000fe20001000000 */
[-CC-:B------:R-:W-:Y:S01]  /*386e0*/  FFMA.FTZ R156, R156, R12.reuse, -R7.reuse ;  /* 0x0000000c9c9c7223 */ /* 0x180fe20000010807 */
[----:B------:R-:W-:-:S03]  /*386f0*/  FFMA.FTZ R157, R25, R12, -R7 ;  /* 0x0000000c199d7223 */ /* 0x000fc60000010807 */
[-CC-:B------:R-:W-:Y:S01]  /*38700*/  FFMA.FTZ R195, R26, R12.reuse, -R11.reuse ;  /* 0x0000000c1ac37223 */ /* 0x180fe2000001080b */
[-C--:B------:R-:W-:Y:S01]  /*38710*/  FFMA.FTZ R196, R27, R12.reuse, -R11 ;  /* 0x0000000c1bc47223 */ /* 0x080fe2000001080b */
[----:B------:R-:W3:Y:S01]  /*38720*/  MUFU.EX2 R156, R156 ;  /* 0x0000009c009c7308 */ /* 0x000ee20000000800 */
[-C--:B------:R-:W-:Y:S01]  /*38730*/  FFMA.FTZ R158, R28, R12.reuse, -R7 ;  /* 0x0000000c1c9e7223 */ /* 0x080fe20000010807 */
[-C--:B------:R-:W-:Y:S01]  /*38740*/  FFMA.FTZ R197, R30, R12.reuse, -R11 ;  /* 0x0000000c1ec57223 */ /* 0x080fe2000001080b */
[----:B------:R-:W-:-:S05]  /*38750*/  FFMA.FTZ R159, R29, R12, -R7 ;  /* 0x0000000c1d9f7223 */ /* 0x000fca0000010807 */
[----:B------:R-:W4:Y:S01]  /*38760*/  MUFU.EX2 R195, R195 ;  /* 0x000000c300c37308 */ /* 0x000f220000000800 */
[-C--:B------:R-:W-:Y:S01]  /*38770*/  FFMA.FTZ R198, R31, R12.reuse, -R11 ;  /* 0x0000000c1fc67223 */ /* 0x080fe2000001080b */
[----:B------:R-:W-:-:S06]  /*38780*/  FFMA.FTZ R154, R32, R12, -R7 ;  /* 0x0000000c209a7223 */ /* 0x000fcc0000010807 */
[----:B------:R-:W0:Y:S01]  /*38790*/  MUFU.EX2 R157, R157 ;  /* 0x0000009d009d7308 */ /* 0x000e220000000800 */
[----:B------:R-:W-:-:S07]  /*387a0*/  FFMA.FTZ R14, R34, R12, -R11 ;  /* 0x0000000c220e7223 */ /* 0x000fce000001080b */
[----:B------:R-:W1:Y:S01]  /*387b0*/  MUFU.EX2 R196, R196 ;  /* 0x000000c400c47308 */ /* 0x000e620000000800 */
[----:B------:R-:W-:-:S07]  /*387c0*/  FFMA.FTZ R21, R33, R12, -R7 ;  /* 0x0000000c21157223 */ /* 0x000fce0000010807 */
[----:B------:R-:W2:Y:S01]  /*387d0*/  MUFU.EX2 R158, R158 ;  /* 0x0000009e009e7308 */ /* 0x000ea20000000800 */
[----:B------:R-:W-:-:S07]  /*387e0*/  FFMA.FTZ R13, R35, R12, -R11 ;  /* 0x0000000c230d7223 */ /* 0x000fce000001080b */
[----:B------:R-:W5:Y:S01]  /*387f0*/  MUFU.EX2 R197, R197 ;  /* 0x000000c500c57308 */ /* 0x000f620000000800 */
[-CC-:B------:R-:W-:Y:S01]  /*38800*/  FFMA.FTZ R20, R36, R12.reuse, -R7.reuse ;  /* 0x0000000c24147223 */ /* 0x180fe20000010807 */
[-CC-:B------:R-:W-:Y:S01]  /*38810*/  FFMA.FTZ R17, R37, R12.reuse, -R7.reuse ;  /* 0x0000000c25117223 */ /* 0x180fe20000010807 */
[----:B------:R-:W-:-:S05]  /*38820*/  FFMA.FTZ R166, R40, R12, -R7 ;  /* 0x0000000c28a67223 */ /* 0x000fca0000010807 */
[----:B------:R-:W5:Y:S01]  /*38830*/  MUFU.EX2 R159, R159 ;  /* 0x0000009f009f7308 */ /* 0x000f620000000800 */
[-CC-:B------:R-:W-:Y:S01]  /*38840*/  FFMA.FTZ R165, R41, R12.reuse, -R7.reuse ;  /* 0x0000000c29a57223 */ /* 0x180fe20000010807 */
[-CC-:B------:R-:W-:Y:S01]  /*38850*/  FFMA.FTZ R168, R44, R12.reuse, -R7.reuse ;  /* 0x0000000c2ca87223 */ /* 0x180fe20000010807 */
[-CC-:B------:R-:W-:Y:S01]  /*38860*/  FFMA.FTZ R167, R45, R12.reuse, -R7.reuse ;  /* 0x0000000c2da77223 */ /* 0x180fe20000010807 */
[----:B------:R-:W-:-:S04]  /*38870*/  FFMA.FTZ R174, R48, R12, -R7 ;  /* 0x0000000c30ae7223 */ /* 0x000fc80000010807 */
[----:B------:R-:W5:Y:S01]  /*38880*/  MUFU.EX2 R198, R198 ;  /* 0x000000c600c67308 */ /* 0x000f620000000800 */
[-CC-:B------:R-:W-:Y:S01]  /*38890*/  FFMA.FTZ R173, R49, R12.reuse, -R7.reuse ;  /* 0x0000000c31ad7223 */ /* 0x180fe20000010807 */
[-CC-:B------:R-:W-:Y:S01]  /*388a0*/  FFMA.FTZ R175, R52, R12.reuse, -R7.reuse ;  /* 0x0000000c34af7223 */ /* 0x180fe20000010807 */
[-CC-:B------:R-:W-:Y:S01]  /*388b0*/  FFMA.FTZ R172, R53, R12.reuse, -R7.reuse ;  /* 0x0000000c35ac7223 */ /* 0x180fe20000010807 */
[-CC-:B------:R-:W-:Y:S01]  /*388c0*/  FFMA.FTZ R182, R56, R12.reuse, -R7.reuse ;  /* 0x0000000c38b67223 */ /* 0x180fe20000010807 */
[-CC-:B------:R-:W-:Y:S01]  /*388d0*/  FFMA.FTZ R181, R57, R12.reuse, -R7.reuse ;  /* 0x0000000c39b57223 */ /* 0x180fe20000010807 */
[-CC-:B------:R-:W-:Y:S01]  /*388e0*/  FFMA.FTZ R183, R60, R12.reuse, -R7.reuse ;  /* 0x0000000c3cb77223 */ /* 0x180fe20000010807 */
[-CC-:B------:R-:W-:Y:S01]  /*388f0*/  FFMA.FTZ R180, R61, R12.reuse, -R7.reuse ;  /* 0x0000000c3db47223 */ /* 0x180fe20000010807 */
[----:B------:R-:W5:Y:S01]  /*38900*/  MUFU.EX2 R154, R154 ;  /* 0x0000009a009a7308 */ /* 0x000f620000000800 */
[-CC-:B------:R-:W-:Y:S01]  /*38910*/  FFMA.FTZ R189, R64, R12.reuse, -R7.reuse ;  /* 0x0000000c40bd7223 */ /* 0x180fe20000010807 */
[-CC-:B------:R-:W-:Y:S01]  /*38920*/  FFMA.FTZ R188, R65, R12.reuse, -R7.reuse ;  /* 0x0000000c41bc7223 */ /* 0x180fe20000010807 */
[-CC-:B------:R-:W-:Y:S01]  /*38930*/  FFMA.FTZ R187, R68, R12.reuse, -R7.reuse ;  /* 0x0000000c44bb7223 */ /* 0x180fe20000010807 */
[----:B------:R-:W-:Y:S01]  /*38940*/  FFMA.FTZ R186, R69, R12, -R7 ;  /* 0x0000000c45ba7223 */ /* 0x000fe20000010807 */
[----:B---3--:R-:W-:Y:S01]  /*38950*/  FADD.FTZ R6, R156, R73 ;  /* 0x000000499c067221 */ /* 0x008fe20000010000 */
[----:B----4-:R-:W-:-:S02]  /*38960*/  FADD.FTZ R7, R195, R24 ;  /* 0x00000018c3077221 */ /* 0x010fc40000010000 */
[----:B------:R-:W3:Y:S01]  /*38970*/  MUFU.EX2 R14, R14 ;  /* 0x0000000e000e7308 */ /* 0x000ee20000000800 */
        /* <DEDUP_REMOVED lines=17> */
[----:B------:R-:W-:Y:S01]  /*38a90*/  FFMA.FTZ R160, R71, R12, -R11 ;  /* 0x0000000c47a07223 */ /* 0x000fe2000001080b */
[----:B------:R-:W4:Y:S01]  /*38aa0*/  MUFU.EX2 R21, R21 ;  /* 0x0000001500157308 */ /* 0x000f220000000800 */
[----:B0-----:R-:W-:Y:S01]  /*38ab0*/  FADD.FTZ R11, R157, R6 ;  /* 0x000000069d0b7221 */ /* 0x001fe20000010000 */
[----:B-1----:R-:W-:-:S06]  /*38ac0*/  FADD.FTZ R6, R196, R7 ;  /* 0x00000007c4067221 */ /* 0x002fcc0000010000 */
[----:B------:R-:W0:Y:S01]  /*38ad0*/  MUFU.EX2 R13, R13 ;  /* 0x0000000d000d7308 */ /* 0x000e220000000800 */
[----:B--2---:R-:W-:Y:S01]  /*38ae0*/  FADD.FTZ R24, R158, R11 ;  /* 0x0000000b9e187221 */ /* 0x004fe20000010000 */
[----:B-----5:R-:W-:-:S06]  /*38af0*/  FADD.FTZ R7, R197, R6 ;  /* 0x00000006c5077221 */ /* 0x020fcc0000010000 */
[----:B------:R-:W1:Y:S01]  /*38b00*/  MUFU.EX2 R20, R20 ;  /* 0x0000001400147308 */ /* 0x000e620000000800 */
[----:B------:R-:W-:Y:S01]  /*38b10*/  FADD.FTZ R25, R159, R24 ;  /* 0x000000189f197221 */ /* 0x000fe20000010000 */
[----:B------:R-:W-:-:S06]  /*38b20*/  FADD.FTZ R7, R198, R7 ;  /* 0x00000007c6077221 */ /* 0x000fcc0000010000 */
[----:B------:R-:W2:Y:S01]  /*38b30*/  MUFU.EX2 R12, R38 ;  /* 0x00000026000c7308 */ /* 0x000ea20000000800 */
[----:B------:R-:W-:Y:S01]  /*38b40*/  FADD.FTZ R6, R154, R25 ;  /* 0x000000199a067221 */ /* 0x000fe20000010000 */
[----:B---3--:R-:W-:-:S06]  /*38b50*/  FADD.FTZ R24, R14, R7 ;  /* 0x000000070e187221 */ /* 0x008fcc0000010000 */
[----:B------:R-:W3:Y:S08]  /*38b60*/  MUFU.EX2 R17, R17 ;  /* 0x0000001100117308 */ /* 0x000ef00000000800 */
[----:B------:R-:W5:Y:S01]  /*38b70*/  MUFU.EX2 R11, R39 ;  /* 0x00000027000b7308 */ /* 0x000f620000000800 */
[----:B----4-:R-:W-:Y:S01]  /*38b80*/  FADD.FTZ R7, R21, R6 ;  /* 0x0000000615077221 */ /* 0x010fe20000010000 */
[----:B0-----:R-:W-:-:S06]  /*38b90*/  FADD.FTZ R25, R13, R24 ;  /* 0x000000180d197221 */ /* 0x001fcc0000010000 */
[----:B------:R-:W0:Y:S08]  /*38ba0*/  MUFU.EX2 R166, R166 ;  /* 0x000000a600a67308 */ /* 0x000e300000000800 */
[----:B------:R-:W4:Y:S01]  /*38bb0*/  MUFU.EX2 R10, R10 ;  /* 0x0000000a000a7308 */ /* 0x000f220000000800 */
[----:B-1----:R-:W-:Y:S01]  /*38bc0*/  FADD.FTZ R6, R20, R7 ;  /* 0x0000000714067221 */ /* 0x002fe20000010000 */
[----:B--2---:R-:W-:-:S06]  /*38bd0*/  FADD.FTZ R24, R12, R25 ;  /* 0x000000190c187221 */ /* 0x004fcc0000010000 */
[----:B------:R-:W1:Y:S08]  /*38be0*/  MUFU.EX2 R165, R165 ;  /* 0x000000a500a57308 */ /* 0x000e700000000800 */
[----:B------:R-:W2:Y:S01]  /*38bf0*/  MUFU.EX2 R169, R169 ;  /* 0x000000a900a97308 */ /* 0x000ea20000000800 */
[----:B---3--:R-:W-:Y:S01]  /*38c00*/  FADD.FTZ R7, R17, R6 ;  /* 0x0000000611077221 */ /* 0x008fe20000010000 */
[----:B-----5:R-:W-:-:S06]  /*38c10*/  FADD.FTZ R25, R11, R24 ;  /* 0x000000180b197221 */ /* 0x020fcc0000010000 */
[----:B------:R-:W3:Y:S08]  /*38c20*/  MUFU.EX2 R168, R168 ;  /* 0x000000a800a87308 */ /* 0x000ef00000000800 */
[----:B------:R-:W5:Y:S01]  /*38c30*/  MUFU.EX2 R171, R171 ;  /* 0x000000ab00ab7308 */ /* 0x000f620000000800 */
[----:B0-----:R-:W-:Y:S01]  /*38c40*/  FADD.FTZ R6, R166, R7 ;  /* 0x00000007a6067221 */ /* 0x001fe20000010000 */
[----:B----4-:R-:W-:-:S06]  /*38c50*/  FADD.FTZ R24, R10, R25 ;  /* 0x000000190a187221 */ /* 0x010fcc0000010000 */
        /* <DEDUP_REMOVED lines=51> */
[----:B--2---:R-:W-:-:S03]  /*38f90*/  FADD.FTZ R24, R162, R25 ;  /* 0x00000019a2187221 */ /* 0x004fc60000010000 */
[----:B---3--:R-:W-:Y:S01]  /*38fa0*/  FADD.FTZ R7, R187, R6 ;  /* 0x00000006bb077221 */ /* 0x008fe20000010000 */
[----:B-----5:R-:W-:-:S03]  /*38fb0*/  FADD.FTZ R25, R161, R24 ;  /* 0x00000018a1197221 */ /* 0x020fc60000010000 */
[----:B0-----:R-:W-:Y:S01]  /*38fc0*/  FADD.FTZ R27, R186, R7 ;  /* 0x00000007ba1b7221 */ /* 0x001fe20000010000 */
[----:B----4-:R-:W-:-:S04]  /*38fd0*/  FADD.FTZ R25, R160, R25 ;  /* 0x00000019a0197221 */ /* 0x010fc80000010000 */
[----:B------:R-:W-:Y:S04]  /*38fe0*/  ST.E desc[UR4][R2.64+0x10], R27 ;  /* 0x0000101b02007985 */ /* 0x000fe8000c101904 */
[----:B------:R0:W-:Y:S04]  /*38ff0*/  ST.E desc[UR6][R2.64+0x14], R25 ;  /* 0x0000141902007985 */ /* 0x0001e8000c101906 */
[----:B------:R-:W0:Y:S01]  /*39000*/  LDL.64 R6, [R164+0x80] ;  /* 0x00008000a4067983 */ /* 0x000e220000100a00 */
[----:B------:R-:W-:Y:S02]  /*39010*/  R2UR UR12, R4 ;  /* 0x00000000040c72ca */ /* 0x000fe400000e0000 */
[----:B------:R-:W-:-:S02]  /*39020*/  R2UR UR13, R5 ;  /* 0x00000000050d72ca */ /* 0x000fc400000e0000 */
[----:B------:R-:W-:Y:S02]  /*39030*/  R2UR UR10, R4 ;  /* 0x00000000040a72ca */ /* 0x000fe400000e0000 */
[----:B------:R-:W-:-:S09]  /*39040*/  R2UR UR11, R5 ;  /* 0x00000000050b72ca */ /* 0x000fd200000e0000 */
[----:B0-----:R-:W2:Y:S04]  /*39050*/  LD.E R25, desc[UR12][R6.64+0x20] ;  /* 0x0000200c06197980 */ /* 0x001ea8000c101900 */
[----:B------:R-:W3:Y:S04]  /*39060*/  LD.E R3, desc[UR10][R6.64+0x14] ;  /* 0x0000140a06037980 */ /* 0x000ee8000c101900 */
[----:B------:R-:W4:Y:S01]  /*39070*/  LD.E R27, desc[UR8][R6.64+0x10] ;  /* 0x00001008061b7980 */ /* 0x000f22000c101900 */
[C---:B------:R-:W-:Y:S02]  /*39080*/  R2UR UR18, R4.reuse ;  /* 0x00000000041272ca */ /* 0x040fe400000e0000 */
[----:B------:R-:W-:Y:S01]  /*39090*/  R2UR UR19, R5 ;  /* 0x00000000051372ca */ /* 0x000fe200000e0000 */
[----:B------:R-:W5:Y:S01]  /*390a0*/  LD.E R2, desc[UR6][R6.64+0x8] ;  /* 0x0000080606027980 */ /* 0x000f62000c101900 */
[----:B------:R-:W-:-:S02]  /*390b0*/  R2UR UR14, R4 ;  /* 0x00000000040e72ca */ /* 0x000fc400000e0000 */
[C---:B------:R-:W-:Y:S01]  /*390c0*/  R2UR UR15, R5.reuse ;  /* 0x00000000050f72ca */ /* 0x040fe200000e0000 */
[----:B------:R-:W5:Y:S01]  /*390d0*/  LD.E R29, desc[UR4][R6.64] ;  /* 0x00000004061d7980 */ /* 0x000f62000c101900 */
[----:B------:R-:W-:Y:S02]  /*390e0*/  R2UR UR16, R4 ;  /* 0x00000000041072ca */ /* 0x000fe400000e0000 */
[----:B------:R-:W-:Y:S01]  /*390f0*/  R2UR UR17, R5 ;  /* 0x00000000051172ca */ /* 0x000fe200000e0000 */
        /* <DEDUP_REMOVED lines=38> */
[----:B--2---:R-:W-:-:S05]  /*39360*/  FMUL.FTZ R25, R8, R25 ;  /* 0x0000001908197220 */ /* 0x004fca0000410000 */
[----:B------:R0:W-:Y:S04]  /*39370*/  ST.E desc[UR12][R6.64+0x20], R25 ;  /* 0x0000201906007985 */ /* 0x0001e8000c10190c */
[----:B0-----:R-:W2:Y:S01]  /*39380*/  LD.E R25, desc[UR6][R6.64+0x154] ;  /* 0x0001540606197980 */ /* 0x001ea2000c101900 */
[C---:B---3--:R-:W-:Y:S01]  /*39390*/  FMUL.FTZ R3, R8.reuse, R3 ;  /* 0x0000000308037220 */ /* 0x048fe20000410000 */
[----:B----4-:R-:W-:-:S04]  /*393a0*/  FMUL.FTZ R27, R8, R27 ;  /* 0x0000001b081b7220 */ /* 0x010fc80000410000 */
[----:B------:R0:W-:Y:S04]  /*393b0*/  ST.E desc[UR10][R6.64+0x14], R3 ;  /* 0x0000140306007985 */ /* 0x0001e8000c10190a */
[----:B------:R1:W-:Y:S04]  /*393c0*/  ST.E desc[UR8][R6.64+0x10], R27 ;  /* 0x0000101b06007985 */ /* 0x0003e8000c101908 */
[----:B0-----:R-:W3:Y:S04]  /*393d0*/  LD.E R3, desc[UR18][R6.64+0x150] ;  /* 0x0001501206037980 */ /* 0x001ee8000c101900 */
[----:B-1----:R-:W4:Y:S01]  /*393e0*/  LD.E R27, desc[UR6][R6.64+0x160] ;  /* 0x00016006061b7980 */ /* 0x002f22000c101900 */
        /* <DEDUP_REMOVED lines=55> */
[----:B------:R5:W-:Y:S02]  /*39760*/  ST.E desc[UR4][R6.64+0x1e4], R25 ;  /* 0x0001e41906007985 */ /* 0x000be4000c101904 */
[----:B-----5:R-:W-:Y:S02]  /*39770*/  FMUL.FTZ R25, R9, R2 ;  /* 0x0000000209197220 */ /* 0x020fe40000410000 */
[----:B------:R-:W2:Y:S01]  /*39780*/  LD.E R2, desc[UR6][R6.64+0xc] ;  /* 0x00000c0606027980 */ /* 0x000ea2000c101900 */
[C---:B---3--:R-:W-:Y:S01]  /*39790*/  FMUL.FTZ R3, R8.reuse, R3 ;  /* 0x0000000308037220 */ /* 0x048fe20000410000 */
[----:B----4-:R-:W-:-:S04]  /*397a0*/  FMUL.FTZ R27, R8, R27 ;  /* 0x0000001b081b7220 */ /* 0x010fc80000410000 */
[----:B------:R0:W-:Y:S04]  /*397b0*/  ST.E desc[UR4][R6.64+0x1e0], R3 ;  /* 0x0001e00306007985 */ /* 0x0001e8000c101904 */
[----:B------:R2:W-:Y:S04]  /*397c0*/  ST.E desc[UR4][R6.64+0x1f0], R27 ;  /* 0x0001f01b06007985 */ /* 0x0005e8000c101904 */
[----:B0-----:R-:W3:Y:S01]  /*397d0*/  LD.E R3, desc[UR6][R6.64+0x1f4] ;  /* 0x0001f40606037980 */ /* 0x001ee2000c101900 */
[----:B--2---:R-:W-:-:S03]  /*397e0*/  FMUL.FTZ R27, R9, R2 ;  /* 0x00000002091b7220 */ /* 0x004fc60000410000 */
[----:B------:R-:W2:Y:S01]  /*397f0*/  LD.E R2, desc[UR6][R6.64+0x18] ;  /* 0x0000180606027980 */ /* 0x000ea2000c101900 */
[----:B---3--:R-:W-:-:S05]  /*39800*/  FMUL.FTZ R3, R8, R3 ;  /* 0x0000000308037220 */ /* 0x008fca0000410000 */
[----:B------:R2:W-:Y:S02]  /*39810*/  ST.E desc[UR4][R6.64+0x1f4], R3 ;  /* 0x0001f40306007985 */ /* 0x0005e4000c101904 */
[C---:B--2---:R-:W-:Y:S02]  /*39820*/  FMUL.FTZ R3, R9.reuse, R2 ;  /* 0x0000000209037220 */ /* 0x044fe40000410000 */
[----:B------:R-:W2:Y:S04]  /*39830*/  LD.E R2, desc[UR6][R6.64+0x1c] ;  /* 0x00001c0606027980 */ /* 0x000ea8000c101900 */
[----:B------:R2:W-:Y:S02]  /*39840*/  ST.E desc[UR4][R6.64+0x8], R25 ;  /* 0x0000081906007985 */ /* 0x0005e4000c101904 */
[----:B--2---:R-:W-:-:S02]  /*39850*/  FMUL.FTZ R25, R9, R2 ;  /* 0x0000000209197220 */ /* 0x004fc40000410000 */
[----:B------:R-:W2:Y:S04]  /*39860*/  LD.E R2, desc[UR6][R6.64+0x28] ;  /* 0x0000280606027980 */ /* 0x000ea8000c101900 */
        /* <DEDUP_REMOVED lines=44> */
[----:B------:R-:W2:Y:S01]  /*39b30*/  LD.E R2, desc[UR6][R6.64+0x9c] ;  /* 0x00009c0606027980 */ /* 0x000ea2000c101900 */
        /* <DEDUP_REMOVED lines=80> */
[----:B------:R1:W-:Y:S01]  /*3a040*/  ST.E desc[UR4][R6.64+0x98], R25 ;  /* 0x0000981906007985 */ /* 0x0003e2000c101904 */
[----:B--2---:R-:W-:-:S05]  /*3a050*/  FMUL.FTZ R27, R9, R2 ;  /* 0x00000002091b7220 */ /* 0x004fca0000410000 */
[----:B------:R2:W-:Y:S04]  /*3a060*/  ST.E desc[UR4][R6.64+0x9c], R27 ;  /* 0x00009c1b06007985 */ /* 0x0005e8000c101904 */
[----:B------:R-:W0:Y:S02]  /*3a070*/  LD.E R2, desc[UR6][R6.64+0xa8] ;  /* 0x0000a80606027980 */ /* 0x000e24000c101900 */
[----:B0-----:R-:W-:-:S05]  /*3a080*/  FMUL.FTZ R3, R9, R2 ;  /* 0x0000000209037220 */ /* 0x001fca0000410000 */
[----:B------:R0:W-:Y:S04]  /*3a090*/  ST.E desc[UR4][R6.64+0xa8], R3 ;  /* 0x0000a80306007985 */ /* 0x0001e8000c101904 */
[----:B------:R-:W1:Y:S02]  /*3a0a0*/  LD.E R2, desc[UR6][R6.64+0xac] ;  /* 0x0000ac0606027980 */ /* 0x000e64000c101900 */
[----:B-1----:R-:W-:-:S05]  /*3a0b0*/  FMUL.FTZ R25, R9, R2 ;  /* 0x0000000209197220 */ /* 0x002fca0000410000 */
[----:B------:R1:W-:Y:S04]  /*3a0c0*/  ST.E desc[UR4][R6.64+0xac], R25 ;  /* 0x0000ac1906007985 */ /* 0x0003e8000c101904 */
[----:B------:R-:W2:Y:S02]  /*3a0d0*/  LD.E R2, desc[UR6][R6.64+0xb8] ;  /* 0x0000b80606027980 */ /* 0x000ea4000c101900 */
        /* <DEDUP_REMOVED lines=115> */
[----:B------:R-:W-:Y:S04]  /*3a810*/  ST.E desc[UR4][R6.64+0x1e8], R25 ;  /* 0x0001e81906007985 */ /* 0x000fe8000c101904 */
[----:B------:R-:W2:Y:S02]  /*3a820*/  LD.E R2, desc[UR6][R6.64+0x1ec] ;  /* 0x0001ec0606027980 */ /* 0x000ea4000c101900 */
[----:B--2---:R-:W-:-:S05]  /*3a830*/  FMUL.FTZ R27, R9, R2 ;  /* 0x00000002091b7220 */ /* 0x004fca0000410000 */
[----:B------:R1:W-:Y:S04]  /*3a840*/  ST.E desc[UR4][R6.64+0x1ec], R27 ;  /* 0x0001ec1b06007985 */ /* 0x0003e8000c101904 */
[----:B------:R-:W2:Y:S02]  /*3a850*/  LD.E R2, desc[UR6][R6.64+0x1f8] ;  /* 0x0001f80606027980 */ /* 0x000ea4000c101900 */
[----:B--2---:R-:W-:-:S05]  /*3a860*/  FMUL.FTZ R29, R9, R2 ;  /* 0x00000002091d7220 */ /* 0x004fca0000410000 */
[----:B------:R-:W-:Y:S04]  /*3a870*/  ST.E desc[UR4][R6.64+0x1f8], R29 ;  /* 0x0001f81d06007985 */ /* 0x000fe8000c101904 */
[----:B------:R-:W2:Y:S01]  /*3a880*/  LD.E R2, desc[UR6][R6.64+0x1fc] ;  /* 0x0001fc0606027980 */ /* 0x000ea2000c101900 */
[----:B------:R-:W-:Y:S01]  /*3a890*/  LEA.HI R28, R193, 0x8, RZ, 0x19 ;  /* 0x00000008c11c7811 */ /* 0x000fe200078fc8ff */
[----:B--2---:R-:W-:-:S05]  /*3a8a0*/  FMUL.FTZ R9, R9, R2 ;  /* 0x0000000209097220 */ /* 0x004fca0000410000 */
[----:B------:R2:W-:Y:S04]  /*3a8b0*/  ST.E desc[UR4][R6.64+0x1fc], R9 ;  /* 0x0001fc0906007985 */ /* 0x0005e8000c101904 */
[----:B0-----:R-:W3:Y:S01]  /*3a8c0*/  LDL.64 R2, [R164+0x80] ;  /* 0x00008000a4027983 */ /* 0x001ee20000100a00 */
[----:B------:R0:W-:Y:S06]  /*3a8d0*/  BAR.SYNC.DEFER_BLOCKING R28, 0x100 ;  /* 0x0004001c0000751d */ /* 0x0001ec0000010000 */
[----:B-1----:R-:W4:Y:S04]  /*3a8e0*/  LDL.64 R26, [R164] ;  /* 0x00000000a41a7983 */ /* 0x002f280000100a00 */
[----:B------:R-:W5:Y:S04]  /*3a8f0*/  LDL.64 R24, [R164+0x98] ;  /* 0x00009800a4187983 */ /* 0x000f680000100a00 */
[----:B--2---:R-:W2:Y:S04]  /*3a900*/  LDL.64 R8, [R164+0x88] ;  /* 0x00008800a4087983 */ /* 0x004ea80000100a00 */
[----:B---3--:R-:W3:Y:S04]  /*3a910*/  LD.E R29, desc[UR4][R2.64] ;  /* 0x00000004021d7980 */ /* 0x008ee8000c101900 */
[----:B----4-:R-:W4:Y:S04]  /*3a920*/  LD.E R199, desc[UR6][R26.64] ;  /* 0x000000061ac77980 */ /* 0x010f28000c101900 */
[----:B-----5:R-:W4:Y:S04]  /*3a930*/  LD.E.64 R6, desc[UR4][R24.64] ;  /* 0x0000000418067980 */ /* 0x020f28000c101b00 */
[----:B---3--:R1:W-:Y:S04]  /*3a940*/  ST.E desc[UR8][R2.64], R29 ;  /* 0x0000001d02007985 */ /* 0x0083e8000c101908 */
[----:B------:R-:W3:Y:S04]  /*3a950*/  LD.E R31, desc[UR10][R2.64+0x4] ;  /* 0x0000040a021f7980 */ /* 0x000ee8000c101900 */
[----:B---3--:R3:W-:Y:S04]  /*3a960*/  ST.E desc[UR4][R2.64+0x4], R31 ;  /* 0x0000041f02007985 */ /* 0x0087e8000c101904 */
[----:B------:R-:W5:Y:S04]  /*3a970*/  LD.E R33, desc[UR6][R2.64+0x8] ;  /* 0x0000080602217980 */ /* 0x000f68000c101900 */
[----:B-----5:R-:W-:Y:S04]  /*3a980*/  ST.E desc[UR4][R2.64+0x8], R33 ;  /* 0x0000082102007985 */ /* 0x020fe8000c101904 */
[----:B------:R-:W5:Y:S04]  /*3a990*/  LD.E R27, desc[UR6][R2.64+0xc] ;  /* 0x00000c06021b7980 */ /* 0x000f68000c101900 */
[----:B-----5:R5:W-:Y:S04]  /*3a9a0*/  ST.E desc[UR4][R2.64+0xc], R27 ;  /* 0x00000c1b02007985 */ /* 0x020be8000c101904 */
[----:B------:R-:W2:Y:S04]  /*3a9b0*/  LD.E R25, desc[UR6][R2.64+0x10] ;  /* 0x0000100602197980 */ /* 0x000ea8000c101900 */
[----:B--2---:R2:W-:Y:S04]  /*3a9c0*/  ST.E desc[UR4][R2.64+0x10], R25 ;  /* 0x0000101902007985 */ /* 0x0045e8000c101904 */
[----:B-1----:R-:W4:Y:S04]  /*3a9d0*/  LD.E R29, desc[UR6][R2.64+0x14] ;  /* 0x00001406021d7980 */ /* 0x002f28000c101900 */
[----:B----4-:R1:W-:Y:S04]  /*3a9e0*/  ST.E desc[UR4][R2.64+0x14], R29 ;  /* 0x0000141d02007985 */ /* 0x0103e8000c101904 */
[----:B---3--:R-:W3:Y:S04]  /*3a9f0*/  LD.E R31, desc[UR6][R2.64+0x18] ;  /* 0x00001806021f7980 */ /* 0x008ee8000c101900 */
[----:B---3--:R3:W-:Y:S04]  /*3aa00*/  ST.E desc[UR4][R2.64+0x18], R31 ;  /* 0x0000181f02007985 */ /* 0x0087e8000c101904 */
[----:B-----5:R-:W4:Y:S04]  /*3aa10*/  LD.E R27, desc[UR6][R2.64+0x1c] ;  /* 0x00001c06021b7980 */ /* 0x020f28000c101900 */
[----:B----4-:R4:W-:Y:S04]  /*3aa20*/  ST.E desc[UR4][R2.64+0x1c], R27 ;  /* 0x00001c1b02007985 */ /* 0x0109e8000c101904 */
[----:B--2---:R-:W2:Y:S04]  /*3aa30*/  LD.E R25, desc[UR6][R2.64+0x20] ;  /* 0x0000200602197980 */ /* 0x004ea8000c101900 */
[----:B--2---:R2:W-:Y:S04]  /*3aa40*/  ST.E desc[UR4][R2.64+0x20], R25 ;  /* 0x0000201902007985 */ /* 0x0045e8000c101904 */
[----:B-1----:R-:W5:Y:S04]  /*3aa50*/  LD.E R29, desc[UR6][R2.64+0x24] ;  /* 0x00002406021d7980 */ /* 0x002f68000c101900 */
[----:B-----5:R1:W-:Y:S04]  /*3aa60*/  ST.E desc[UR4][R2.64+0x24], R29 ;  /* 0x0000241d02007985 */ /* 0x0203e8000c101904 */
[----:B---3--:R-:W3:Y:S04]  /*3aa70*/  LD.E R31, desc[UR6][R2.64+0x28] ;  /* 0x00002806021f7980 */ /* 0x008ee8000c101900 */
[----:B---3--:R3:W-:Y:S04]  /*3aa80*/  ST.E desc[UR4][R2.64+0x28], R31 ;  /* 0x0000281f02007985 */ /* 0x0087e8000c101904 */
[----:B----4-:R-:W4:Y:S04]  /*3aa90*/  LD.E R27, desc[UR6][R2.64+0x2c] ;  /* 0x00002c06021b7980 */ /* 0x010f28000c101900 */
        /* <DEDUP_REMOVED lines=228> */
[----:B-----5:R-:W-:Y:S04]  /*3b8e0*/  ST.E desc[UR4][R2.64+0x1f4], R29 ;  /* 0x0001f41d02007985 */ /* 0x020fe8000c101904 */
[----:B---3--:R-:W3:Y:S04]  /*3b8f0*/  LD.E R31, desc[UR6][R2.64+0x1f8] ;  /* 0x0001f806021f7980 */ /* 0x008ee8000c101900 */
[----:B---3--:R-:W-:Y:S04]  /*3b900*/  ST.E desc[UR4][R2.64+0x1f8], R31 ;  /* 0x0001f81f02007985 */ /* 0x008fe8000c101904 */
[----:B----4-:R-:W3:Y:S01]  /*3b910*/  LD.E R27, desc[UR6][R2.64+0x1fc] ;  /* 0x0001fc06021b7980 */ /* 0x010ee2000c101900 */
[----:B------:R-:W-:-:S02]  /*3b920*/  R2UR UR20, R4 ;  /* 0x00000000041472ca */ /* 0x000fc400000e0000 */
[C---:B------:R-:W-:Y:S02]  /*3b930*/  R2UR UR21, R5.reuse ;  /* 0x00000000051572ca */ /* 0x040fe400000e0000 */
[C---:B------:R-:W-:Y:S02]  /*3b940*/  R2UR UR22, R4.reuse ;  /* 0x00000000041672ca */ /* 0x040fe400000e0000 */
[C---:B------:R-:W-:Y:S02]  /*3b950*/  R2UR UR23, R5.reuse ;  /* 0x00000000051772ca */ /* 0x040fe400000e0000 */
[C---:B------:R-:W-:Y:S02]  /*3b960*/  R2UR UR24, R4.reuse ;  /* 0x00000000041872ca */ /* 0x040fe400000e0000 */
[----:B------:R-:W-:Y:S02]  /*3b970*/  R2UR UR25, R5 ;  /* 0x00000000051972ca */ /* 0x000fe400000e0000 */
        /* <DEDUP_REMOVED lines=31> */
[----:B------:R-:W-:Y:S01]  /*3bb70*/  R2UR UR61, R5 ;  /* 0x00000000053d72ca */ /* 0x000fe200000e0000 */
[----:B---3--:R1:W-:Y:S04]  /*3bb80*/  ST.E desc[UR4][R2.64+0x1fc], R27 ;  /* 0x0001fc1b02007985 */ /* 0x0083e8000c101904 */
[----:B------:R-:W3:Y:S04]  /*3bb90*/  LD.E R200, desc[UR14][R8.64] ;  /* 0x0000000e08c87980 */ /* 0x000ee8000c101900 */
[----:B------:R-:W4:Y:S04]  /*3bba0*/  LD.E R24, desc[UR16][R2.64] ;  /* 0x0000001002187980 */ /* 0x000f28000c101900 */
[----:B--2---:R-:W4:Y:S04]  /*3bbb0*/  LD.E R25, desc[UR18][R2.64+0x4] ;  /* 0x0000041202197980 */ /* 0x004f28000c101900 */
[----:B------:R-:W4:Y:S04]  /*3bbc0*/  LD.E R26, desc[UR20][R2.64+0x8] ;  /* 0x00000814021a7980 */ /* 0x000f28000c101900 */
[----:B-1----:R-:W4:Y:S04]  /*3bbd0*/  LD.E R27, desc[UR22][R2.64+0xc] ;  /* 0x00000c16021b7980 */ /* 0x002f28000c101900 */
[----:B0-----:R-:W4:Y:S04]  /*3bbe0*/  LD.E R28, desc[UR24][R2.64+0x10] ;  /* 0x00001018021c7980 */ /* 0x001f28000c101900 */
[----:B------:R-:W4:Y:S04]  /*3bbf0*/  LD.E R29, desc[UR26][R2.64+0x14] ;  /* 0x0000141a021d7980 */ /* 0x000f28000c101900 */
        /* <DEDUP_REMOVED lines=121> */
[----:B------:R-:W4:Y:S01]  /*3c390*/  LD.E R151, desc[UR58][R2.64+0x1fc] ;  /* 0x0001fc3a02977980 */ /* 0x000f22000c101900 */
[----:B------:R-:W-:Y:S01]  /*3c3a0*/  IMAD R6, R199, 0xc00, R6 ;  /* 0x00000c00c7067824 */ /* 0x000fe200078e0206 */
[----:B---3--:R-:W-:-:S02]  /*3c3b0*/  ISETP.NE.U32.AND P1, PT, R200, RZ, PT ;  /* 0x000000ffc800720c */ /* 0x008fc40003f25070 */
[----:B------:R-:W-:Y:S02]  /*3c3c0*/  R2UR UR7, R7 ;  /* 0x00000000070772ca */ /* 0x000fe400000e0000 */
[----:B------:R-:W-:Y:S02]  /*3c3d0*/  R2UR UR6, R6 ;  /* 0x00000000060672ca */ /* 0x000fe400000e0000 */
[----:B------:R-:W-:Y:S02]  /*3c3e0*/  F2FP.BF16.F32.PACK_AB R156, R157, R156 ;  /* 0x0000009c9d9c723e */ /* 0x000fe400000010ff */
[----:B------:R-:W-:Y:S02]  /*3c3f0*/  F2FP.BF16.F32.PACK_AB R158, R159, R158 ;  /* 0x0000009e9f9e723e */ /* 0x000fe400000010ff */
[----:B------:R-:W-:Y:S02]  /*3c400*/  F2FP.BF16.F32.PACK_AB R157, R196, R195 ;  /* 0x000000c3c49d723e */ /* 0x000fe400000010ff */
[----:B------:R-:W-:Y:S01]  /*3c410*/  F2FP.BF16.F32.PACK_AB R159, R198, R197 ;  /* 0x000000c5c69f723e */ /* 0x000fe200000010ff */
[----:B------:R-:W-:Y:S01]  /*3c420*/  VOTEU.ANY UP0, P1 ;  /* 0x00000000003f7886 */ /* 0x000fe20000800100 */
        /* <DEDUP_REMOVED lines=20> */
[----:B----4-:R-:W-:-:S06]  /*3c570*/  WARPGROUP.ARRIVE ;  /* 0x00000000000079c5 */ /* 0x010fcc0000000000 */
[----:B------:R-:W-:Y:S01]  /*3c580*/  HGMMA.64x256x16.F32.BF16 R24, R156, gdesc[UR4].tnspB, R24, UP0, gsb0 ;  /* 0x43e000049c187df0 */ /* 0x000fe2000b801818 */
        /* <DEDUP_REMOVED lines=18> */
[C---:B------:R-:W-:Y:S01]  /*3c6b0*/  R2UR UR46, R4.reuse ;  /* 0x00000000042e72ca */ /* 0x040fe200000e0000 */
[----:B------:R-:W-:Y:S02]  /*3c6c0*/  WARPGROUP.DEPBAR.LE gsb0, 0x0 ;  /* 0x00008000000079c5 */ /* 0x000fe40000010000 */
[----:B------:R0:W-:Y:S01]  /*3c6d0*/  ST.E desc[UR4][R2.64], R24 ;  /* 0x0000001802007985 */ /* 0x0001e2000c101904 */
[C---:B------:R-:W-:Y:S02]  /*3c6e0*/  R2UR UR4, R4.reuse ;  /* 0x00000000040472ca */ /* 0x040fe400000e0000 */
[C---:B------:R-:W-:Y:S01]  /*3c6f0*/  R2UR UR5, R5.reuse ;  /* 0x00000000050572ca */ /* 0x040fe200000e0000 */
[----:B------:R1:W-:Y:S01]  /*3c700*/  ST.E desc[UR6][R2.64+0x4], R25 ;  /* 0x0000041902007985 */ /* 0x0003e2000c101906 */
[C---:B------:R-:W-:Y:S02]  /*3c710*/  R2UR UR6, R4.reuse ;  /* 0x00000000040672ca */ /* 0x040fe400000e0000 */
[----:B------:R-:W-:Y:S01]  /*3c720*/  R2UR UR7, R5 ;  /* 0x00000000050772ca */ /* 0x000fe200000e0000 */
[----:B------:R2:W-:Y:S01]  /*3c730*/  ST.E desc[UR8][R2.64+0x8], R26 ;  /* 0x0000081a02007985 */ /* 0x0005e2000c101908 */
[----:B------:R-:W-:-:S02]  /*3c740*/  R2UR UR8, R4 ;  /* 0x00000000040872ca */ /* 0x000fc400000e0000 */
[C---:B------:R-:W-:Y:S01]  /*3c750*/  R2UR UR9, R5.reuse ;  /* 0x00000000050972ca */ /* 0x040fe200000e0000 */
        /* <DEDUP_REMOVED lines=29> */
[----:B------:R-:W-:Y:S01]  /*3c930*/  R2UR UR7, R5 ;  /* 0x00000000050772ca */ /* 0x000fe200000e0000 */
[----:B------:R5:W-:Y:S04]  /*3c940*/  ST.E desc[UR8][R2.64+0x34], R37 ;  /* 0x0000342502007985 */ /* 0x000be8000c101908 */
[----:B------:R5:W-:Y:S04]  /*3c950*/  ST.E desc[UR10][R2.64+0x38], R38 ;  /* 0x0000382602007985 */ /* 0x000be8000c10190a */
[----:B------:R5:W-:Y:S04]  /*3c960*/  ST.E desc[UR12][R2.64+0x3c], R39 ;  /* 0x00003c2702007985 */ /* 0x000be8000c10190c */
[----:B------:R5:W-:Y:S04]  /*3c970*/  ST.E desc[UR14][R2.64+0x40], R40 ;  /* 0x0000402802007985 */ /* 0x000be8000c10190e */
[----:B------:R5:W-:Y:S04]  /*3c980*/  ST.E desc[UR16][R2.64+0x44], R41 ;  /* 0x0000442902007985 */ /* 0x000be8000c101910 */
[----:B------:R5:W-:Y:S01]  /*3c990*/  ST.E desc[UR18][R2.64+0x48], R42 ;  /* 0x0000482a02007985 */ /* 0x000be2000c101912 */
[----:B------:R-:W-:-:S03]  /*3c9a0*/  R2UR UR8, R4 ;  /* 0x00000000040872ca */ /* 0x000fc600000e0000 */
[----:B------:R5:W-:Y:S01]  /*3c9b0*/  ST.E desc[UR20][R2.64+0x4c], R43 ;  /* 0x00004c2b02007985 */ /* 0x000be2000c101914 */
[----:B------:R-:W-:-:S03]  /*3c9c0*/  R2UR UR9, R5 ;  /* 0x00000000050972ca */ /* 0x000fc600000e0000 */
[----:B------:R5:W-:Y:S04]  /*3c9d0*/  ST.E desc[UR22][R2.64+0x50], R44 ;  /* 0x0000502c02007985 */ /* 0x000be8000c101916 */
[----:B------:R5:W-:Y:S04]  /*3c9e0*/  ST.E desc[UR24][R2.64+0x54], R45 ;  /* 0x0000542d02007985 */ /* 0x000be8000c101918 */
[----:B------:R5:W-:Y:S01]  /*3c9f0*/  ST.E desc[UR4][R2.64+0x58], R46 ;  /* 0x0000582e02007985 */ /* 0x000be2000c101904 */
[C---:B------:R-:W-:Y:S02]  /*3ca00*/  R2UR UR4, R4.reuse ;  /* 0x00000000040472ca */ /* 0x040fe400000e0000 */
[----:B------:R-:W-:Y:S01]  /*3ca10*/  R2UR UR5, R5 ;  /* 0x00000000050572ca */ /* 0x000fe200000e0000 */
[----:B------:R5:W-:Y:S01]  /*3ca20*/  ST.E desc[UR6][R2.64+0x5c], R47 ;  /* 0x00005c2f02007985 */ /* 0x000be2000c101906 */
        /* <DEDUP_REMOVED lines=14> */
[----:B------:R5:W-:Y:S01]  /*3cb10*/  ST.E desc[UR8][R2.64+0x60], R48 ;  /* 0x0000603002007985 */ /* 0x000be2000c101908 */
[C---:B------:R-:W-:Y:S02]  /*3cb20*/  R2UR UR22, R4.reuse ;  /* 0x00000000041672ca */ /* 0x040fe400000e0000 */
[C---:B------:R-:W-:Y:S01]  /*3cb30*/  R2UR UR23, R5.reuse ;  /* 0x00000000051772ca */ /* 0x040fe200000e0000 */
[----:B------:R5:W-:Y:S01]  /*3cb40*/  ST.E desc[UR4][R2.64+0x64], R49 ;  /* 0x0000643102007985 */ /* 0x000be2000c101904 */
[C---:B------:R-:W-:Y:S02]  /*3cb50*/  R2UR UR24, R4.reuse ;  /* 0x00000000041872ca */ /* 0x040fe400000e0000 */
[----:B------:R-:W-:Y:S02]  /*3cb60*/  R2UR UR25, R5 ;  /* 0x00000000051972ca */ /* 0x000fe400000e0000 */
[----:B------:R-:W-:-:S02]  /*3cb70*/  R2UR UR8, R4 ;  /* 0x00000000040872ca */ /* 0x000fc400000e0000 */
[C---:B------:R-:W-:Y:S02]  /*3cb80*/  R2UR UR9, R5.reuse ;  /* 0x00000000050972ca */ /* 0x040fe400000e0000 */
[C---:B------:R-:W-:Y:S02]  /*3cb90*/  R2UR UR4, R4.reuse ;  /* 0x00000000040472ca */ /* 0x040fe400000e0000 */
[----:B------:R-:W-:Y:S01]  /*3cba0*/  R2UR UR5, R5 ;  /* 0x00000000050572ca */ /* 0x000fe200000e0000 */
        /* <DEDUP_REMOVED lines=8> */
[----:B------:R5:W-:Y:S04]  /*3cc30*/  ST.E desc[UR20][R2.64+0x80], R56 ;  /* 0x0000803802007985 */ /* 0x000be8000c101914 */
[----:B------:R5:W-:Y:S04]  /*3cc40*/  ST.E desc[UR22][R2.64+0x84], R57 ;  /* 0x0000843902007985 */ /* 0x000be8000c101916 */
[----:B------:R5:W-:Y:S01]  /*3cc50*/  ST.E desc[UR24][R2.64+0x88], R58 ;  /* 0x0000883a02007985 */ /* 0x000be2000c101918 */
[----:B------:R-:W-:-:S03]  /*3cc60*/  R2UR UR10, R4 ;  /* 0x00000000040a72ca */ /* 0x000fc600000e0000 */
[----:B------:R5:W-:Y:S01]  /*3cc70*/  ST.E desc[UR8][R2.64+0x8c], R59 ;  /* 0x00008c3b02007985 */ /* 0x000be2000c101908 */
[C---:B------:R-:W-:Y:S02]  /*3cc80*/  R2UR UR8, R4.reuse ;  /* 0x00000000040872ca */ /* 0x040fe400000e0000 */
[C---:B------:R-:W-:Y:S01]  /*3cc90*/  R2UR UR9, R5.reuse ;  /* 0x00000000050972ca */ /* 0x040fe200000e0000 */
[----:B------:R5:W-:Y:S01]  /*3cca0*/  ST.E desc[UR4][R2.64+0x90], R60 ;  /* 0x0000903c02007985 */ /* 0x000be2000c101904 */
        /* <DEDUP_REMOVED lines=259> */
[----:B------:R5:W-:Y:S01]  /*3dce0*/  ST.E desc[UR16][R2.64+0x1e4], R145 ;  /* 0x0001e49102007985 */ /* 0x000be2000c101910 */
[----:B------:R-:W-:-:S03]  /*3dcf0*/  R2UR UR8, R4 ;  /* 0x00000000040872ca */ /* 0x000fc600000e0000 */
[----:B------:R5:W-:Y:S01]  /*3dd00*/  ST.E desc[UR18][R2.64+0x1e8], R146 ;  /* 0x0001e89202007985 */ /* 0x000be2000c101912 */
[----:B------:R-:W-:-:S03]  /*3dd10*/  R2UR UR9, R5 ;  /* 0x00000000050972ca */ /* 0x000fc600000e0000 */
[----:B------:R5:W-:Y:S01]  /*3dd20*/  ST.E desc[UR20][R2.64+0x1ec], R147 ;  /* 0x0001ec9302007985 */ /* 0x000be2000c101914 */
[C---:B------:R-:W-:Y:S02]  /*3dd30*/  R2UR UR14, R4.reuse ;  /* 0x00000000040e72ca */ /* 0x040fe400000e0000 */
[C---:B------:R-:W-:Y:S01]  /*3dd40*/  R2UR UR15, R5.reuse ;  /* 0x00000000050f72ca */ /* 0x040fe200000e0000 */
[----:B------:R5:W-:Y:S01]  /*3dd50*/  ST.E desc[UR22][R2.64+0x1f0], R148 ;  /* 0x0001f09402007985 */ /* 0x000be2000c101916 */
[C---:B------:R-:W-:Y:S02]  /*3dd60*/  R2UR UR16, R4.reuse ;  /* 0x00000000041072ca */ /* 0x040fe400000e0000 */
[C---:B------:R-:W-:Y:S01]  /*3dd70*/  R2UR UR17, R5.reuse ;  /* 0x00000000051172ca */ /* 0x040fe200000e0000 */
[----:B------:R5:W-:Y:S01]  /*3dd80*/  ST.E desc[UR24][R2.64+0x1f4], R149 ;  /* 0x0001f49502007985 */ /* 0x000be2000c101918 */
        /* <DEDUP_REMOVED lines=21> */
[----:B------:R5:W-:Y:S01]  /*3dee0*/  ST.E desc[UR6][R2.64+0x1f8], R150 ;  /* 0x0001f89602007985 */ /* 0x000be2000c101906 */
[----:B------:R-:W-:-:S03]  /*3def0*/  R2UR UR60, R4 ;  /* 0x00000000043c72ca */ /* 0x000fc600000e0000 */
[----:B------:R5:W-:Y:S01]  /*3df00*/  ST.E desc[UR8][R2.64+0x1fc], R151 ;  /* 0x0001fc9702007985 */ /* 0x000be2000c101908 */
[----:B------:R-:W-:-:S03]  /*3df10*/  R2UR UR61, R5 ;  /* 0x00000000053d72ca */ /* 0x000fc600000e0000 */
[----:B------:R-:W-:Y:S01]  /*3df20*/  ST.E desc[UR14][R8.64], R191 ;  /* 0x000000bf08007985 */ /* 0x000fe2000c10190e */
[C---:B------:R-:W-:Y:S02]  /*3df30*/  R2UR UR4, R4.reuse ;  /* 0x00000000040472ca */ /* 0x040fe400000e0000 */
[C---:B------:R-:W-:Y:S01]  /*3df40*/  R2UR UR5, R5.reuse ;  /* 0x00000000050572ca */ /* 0x040fe200000e0000 */
[----:B0-----:R-:W5:Y:S01]  /*3df50*/  LD.E R24, desc[UR16][R2.64] ;  /* 0x0000001002187980 */ /* 0x001f62000c101900 */
[C---:B------:R-:W-:Y:S02]  /*3df60*/  R2UR UR6, R4.reuse ;  /* 0x00000000040672ca */ /* 0x040fe400000e0000 */
[C---:B------:R-:W-:Y:S01]  /*3df70*/  R2UR UR7, R5.reuse ;  /* 0x00000000050772ca */ /* 0x040fe200000e0000 */
[----:B-1----:R-:W5:Y:S01]  /*3df80*/  LD.E R25, desc[UR18][R2.64+0x4] ;  /* 0x0000041202197980 */ /* 0x002f62000c101900 */
[C---:B------:R-:W-:Y:S02]  /*3df90*/  R2UR UR8, R4.reuse ;  /* 0x00000000040872ca */ /* 0x040fe400000e0000 */
[----:B------:R-:W-:Y:S01]  /*3dfa0*/  R2UR UR9, R5 ;  /* 0x00000000050972ca */ /* 0x000fe200000e0000 */
[----:B--2---:R-:W2:Y:S01]  /*3dfb0*/  LD.E R26, desc[UR20][R2.64+0x8] ;  /* 0x00000814021a7980 */ /* 0x004ea2000c101900 */
[----:B------:R-:W-:-:S02]  /*3dfc0*/  R2UR UR10, R4 ;  /* 0x00000000040a72ca */ /* 0x000fc400000e0000 */
[C---:B------:R-:W-:Y:S01]  /*3dfd0*/  R2UR UR11, R5.reuse ;  /* 0x00000000050b72ca */ /* 0x040fe200000e0000 */
[----:B---3--:R-:W2:Y:S01]  /*3dfe0*/  LD.E R27, desc[UR22][R2.64+0xc] ;  /* 0x00000c16021b7980 */ /* 0x008ea2000c101900 */
[C---:B------:R-:W-:Y:S02]  /*3dff0*/  R2UR UR12, R4.reuse ;  /* 0x00000000040c72ca */ /* 0x040fe400000e0000 */
[C---:B------:R-:W-:Y:S01]  /*3e000*/  R2UR UR13, R5.reuse ;  /* 0x00000000050d72ca */ /* 0x040fe200000e0000 */
[----:B----4-:R-:W2:Y:S01]  /*3e010*/  LD.E R28, desc[UR24][R2.64+0x10] ;  /* 0x00001018021c7980 */ /* 0x010ea2000c101900 */
[C---:B------:R-:W-:Y:S02]  /*3e020*/  R2UR UR14, R4.reuse ;  /* 0x00000000040e72ca */ /* 0x040fe400000e0000 */
[----:B------:R-:W-:Y:S01]  /*3e030*/  R2UR UR15, R5 ;  /* 0x00000000050f72ca */ /* 0x000fe200000e0000 */
[----:B-----5:R-:W2:Y:S01]  /*3e040*/  LD.E R29, desc[UR26][R2.64+0x14] ;  /* 0x0000141a021d7980 */ /* 0x020ea2000c101900 */
[----:B------:R-:W-:-:S02]  /*3e050*/  R2UR UR16, R4 ;  /* 0x00000000041072ca */ /* 0x000fc400000e0000 */
[C---:B------:R-:W-:Y:S01]  /*3e060*/  R2UR UR17, R5.reuse ;  /* 0x00000000051172ca */ /* 0x040fe200000e0000 */
[----:B------:R-:W2:Y:S01]  /*3e070*/  LD.E R30, desc[UR28][R2.64+0x18] ;  /* 0x0000181c021e7980 */ /* 0x000ea2000c101900 */
[C---:B------:R-:W-:Y:S02]  /*3e080*/  R2UR UR18, R4.reuse ;  /* 0x00000000041272ca */ /* 0x040fe400000e0000 */
[C---:B------:R-:W-:Y:S01]  /*3e090*/  R2UR UR19, R5.reuse ;  /* 0x00000000051372ca */ /* 0x040fe200000e0000 */
[----:B------:R-:W2:Y:S01]  /*3e0a0*/  LD.E R31, desc[UR30][R2.64+0x1c] ;  /* 0x00001c1e021f7980 */ /* 0x000ea2000c101900 */
[C---:B------:R-:W-:Y:S02]  /*3e0b0*/  R2UR UR20, R4.reuse ;  /* 0x00000000041472ca */ /* 0x040fe400000e0000 */
[----:B------:R-:W-:Y:S01]  /*3e0c0*/  R2UR UR21, R5 ;  /* 0x00000000051572ca */ /* 0x000fe200000e0000 */
[----:B------:R-:W2:Y:S01]  /*3e0d0*/  LD.E R32, desc[UR32][R2.64+0x20] ;  /* 0x0000202002207980 */ /* 0x000ea2000c101900 */
        /* <DEDUP_REMOVED lines=291> */
[----:B------:R-:W-:Y:S02]  /*3f310*/  R2UR UR58, R4 ;  /* 0x00000000043a72ca */ /* 0x000fe400000e0000 */
[----:B------:R-:W-:Y:S01]  /*3f320*/  R2UR UR59, R5 ;  /* 0x00000000053b72ca */ /* 0x000fe200000e0000 */
        /* <DEDUP_REMOVED lines=22> */
[----:B------:R-:W-:-:S02]  /*3f490*/  VIADD R156, R6, 0x80 ;  /* 0x00000080069c7836 */ /* 0x000fc40000000000 */
[----:B------:R-:W-:-:S03]  /*3f4a0*/  IMAD.MOV.U32 R157, RZ, RZ, R7 ;  /* 0x000000ffff9d7224 */ /* 0x000fc600078e0007 */
[----:B------:R-:W-:Y:S02]  /*3f4b0*/  R2UR UR6, R156 ;  /* 0x000000009c0672ca */ /* 0x000fe400000e0000 */
[----:B------:R-:W-:Y:S02]  /*3f4c0*/  R2UR UR7, R157 ;  /* 0x000000009d0772ca */ /* 0x000fe400000e0000 */
[----:B------:R-:W-:Y:S02]  /*3f4d0*/  F2FP.BF16.F32.PACK_AB R156, R21, R154 ;  /* 0x0000009a159c723e */ /* 0x000fe400000010ff */
[----:B------:R-:W-:Y:S02]  /*3f4e0*/  F2FP.BF16.F32.PACK_AB R158, R17, R20 ;  /* 0x00000014119e723e */ /* 0x000fe400000010ff */
[----:B------:R-:W-:Y:S02]  /*3f4f0*/  F2FP.BF16.F32.PACK_AB R157, R13, R14 ;  /* 0x0000000e0d9d723e */ /* 0x000fe400000010ff */
[----:B------:R-:W-:-:S02]  /*3f500*/  F2FP.BF16.F32.PACK_AB R159, R11, R12 ;  /* 0x0000000c0b9f723e */ /* 0x000fc400000010ff */
        /* <DEDUP_REMOVED lines=18> */
[----:B------:R-:W-:Y:S02]  /*3f630*/  R2UR UR24, R4 ;  /* 0x00000000041872ca */ /* 0x000fe400000e0000 */
[----:B------:R-:W-:Y:S01]  /*3f640*/  R2UR UR25, R5 ;  /* 0x00000000051972ca */ /* 0x000fe200000e0000 */
[----:B--2---:R-:W-:-:S06]  /*3f650*/  WARPGROUP.ARRIVE ;  /* 0x00000000000079c5 */ /* 0x004fcc0000000000 */
[----:B------:R-:W-:Y:S01]  /*3f660*/  HGMMA.64x256x16.F32.BF16 R24, R156, gdesc[UR4].tnspB, R24, gsb0 ;  /* 0x43e000049c187df0 */ /* 0x000fe20008001818 */
        /* <DEDUP_REMOVED lines=2359> */
[C---:B------:R-:W-:Y:S01]  /*489e0*/  R2UR UR39, R5.reuse ;  /* 0x00000000052772ca */ /* 0x040fe200000e0000 */
[----:B------:R-:W-:Y:S02]  /*489f0*/  WARPGROUP.DEPBAR.LE gsb0, 0x0 ;  /* 0x00008000000079c5 */ /* 0x000fe40000010000 */
        /* <DEDUP_REMOVED lines=348> */
[----:B------:R5:W-:Y:S04]  /*49fc0*/  ST.E desc[UR26][R2.64+0x1e0], R144 ;  /* 0x0001e09002007985 */ /* 0x000be8000c10191a */
[----:B------:R5:W-:Y:S04]  /*49fd0*/  ST.E desc[UR28][R2.64+0x1e4], R145 ;  /* 0x0001e49102007985 */ /* 0x000be8000c10191c */
[----:B------:R-:W-:Y:S01]  /*49fe0*/  ST.E desc[UR6][R2.64+0x1ec], R147 ;  /* 0x0001ec9302007985 */ /* 0x000fe2000c101906 */
[----:B------:R-:W-:-:S03]  /*49ff0*/  R2UR UR4, R4 ;  /* 0x00000000040472ca */ /* 0x000fc600000e0000 */
[----:B------:R-:W-:Y:S01]  /*4a000*/  ST.E desc[UR8][R2.64+0x1f0], R148 ;  /* 0x0001f09402007985 */ /* 0x000fe2000c101908 */
[----:B------:R-:W-:-:S03]  /*4a010*/  R2UR UR5, R5 ;  /* 0x00000000050572ca */ /* 0x000fc600000e0000 */
[----:B------:R-:W-:Y:S01]  /*4a020*/  ST.E desc[UR10][R2.64+0x1f4], R149 ;  /* 0x0001f49502007985 */ /* 0x000fe2000c10190a */
[----:B------:R-:W-:-:S03]  /*4a030*/  R2UR UR16, R4 ;  /* 0x00000000041072ca */ /* 0x000fc600000e0000 */
[----:B------:R-:W-:Y:S01]  /*4a040*/  ST.E desc[UR12][R2.64+0x1f8], R150 ;  /* 0x0001f89602007985 */ /* 0x000fe2000c10190c */
[----:B------:R-:W-:-:S03]  /*4a050*/  R2UR UR17, R5 ;  /* 0x00000000051172ca */ /* 0x000fc600000e0000 */
[----:B------:R-:W-:Y:S01]  /*4a060*/  ST.E desc[UR14][R2.64+0x1fc], R151 ;  /* 0x0001fc9702007985 */ /* 0x000fe2000c10190e */
        /* <DEDUP_REMOVED lines=31> */
[----:B------:R-:W-:Y:S01]  /*4a260*/  R2UR UR59, R5 ;  /* 0x00000000053b72ca */ /* 0x000fe200000e0000 */
        /* <DEDUP_REMOVED lines=322> */
[----:B------:R-:W-:Y:S01]  /*4b690*/  R2UR UR58, R4 ;  /* 0x00000000043a72ca */ /* 0x000fe200000e0000 */
[----:B------:R-:W2:Y:S01]  /*4b6a0*/  LD.E R130, desc[UR12][R2.64+0x1a8] ;  /* 0x0001a80c02827980 */ /* 0x000ea2000c101900 */
[----:B------:R-:W-:-:S03]  /*4b6b0*/  R2UR UR59, R5 ;  /* 0x00000000053b72ca */ /* 0x000fc600000e0000 */
        /* <DEDUP_REMOVED lines=21> */
[----:B------:R-:W-:Y:S01]  /*4b810*/  VIADD R6, R6, 0x280 ;  /* 0x0000028006067836 */ /* 0x000fe20000000000 */
[----:B------:R-:W-:-:S02]  /*4b820*/  R2UR UR7, R7 ;  /* 0x00000000070772ca */ /* 0x000fc400000e0000 */
[----:B------:R-:W-:Y:S02]  /*4b830*/  F2FP.BF16.F32.PACK_AB R186, R186, R187 ;  /* 0x000000bbbaba723e */ /* 0x000fe400000010ff */
[----:B------:R-:W-:Y:S02]  /*4b840*/  R2UR UR6, R6 ;  /* 0x00000000060672ca */ /* 0x000fe400000e0000 */
[----:B------:R-:W-:Y:S02]  /*4b850*/  F2FP.BF16.F32.PACK_AB R184, R188, R189 ;  /* 0x000000bdbcb8723e */ /* 0x000fe400000010ff */
[----:B------:R-:W-:Y:S02]  /*4b860*/  F2FP.BF16.F32.PACK_AB R185, R162, R163 ;  /* 0x000000a3a2b9723e */ /* 0x000fe400000010ff */
[----:B------:R-:W-:Y:S02]  /*4b870*/  F2FP.BF16.F32.PACK_AB R187, R160, R161 ;  /* 0x000000a1a0bb723e */ /* 0x000fe400000010ff */
        /* <DEDUP_REMOVED lines=27> */
[----:B------:R-:W-:Y:S01]  /*4ba30*/  R2UR UR29, R5 ;  /* 0x00000000051d72ca */ /* 0x000fe200000e0000 */
[----:B------:R-:W-:-:S02]  /*4ba40*/  WARPGROUP.DEPBAR.LE gsb0, 0x0 ;  /* 0x00008000000079c5 */ /* 0x000fc40000010000 */
[----:B------:R-:W-:Y:S01]  /*4ba50*/  ST.E desc[UR4][R2.64], R24 ;  /* 0x0000001802007985 */ /* 0x000fe2000c101904 */
[C---:B------:R-:W-:Y:S02]  /*4ba60*/  R2UR UR4, R4.reuse ;  /* 0x00000000040472ca */ /* 0x040fe400000e0000 */
[C---:B------:R-:W-:Y:S01]  /*4ba70*/  R2UR UR5, R5.reuse ;  /* 0x00000000050572ca */ /* 0x040fe200000e0000 */
[----:B------:R-:W-:Y:S01]  /*4ba80*/  ST.E desc[UR6][R2.64+0x4], R25 ;  /* 0x0000041902007985 */ /* 0x000fe2000c101906 */
[C---:B------:R-:W-:Y:S02]  /*4ba90*/  R2UR UR6, R4.reuse ;  /* 0x00000000040672ca */ /* 0x040fe400000e0000 */
[----:B------:R-:W-:Y:S01]  /*4baa0*/  R2UR UR7, R5 ;  /* 0x00000000050772ca */ /* 0x000fe200000e0000 */
[----:B------:R-:W-:Y:S04]  /*4bab0*/  ST.E desc[UR8][R2.64+0x8], R26 ;  /* 0x0000081a02007985 */ /* 0x000fe8000c101908 */
[----:B------:R-:W-:Y:S04]  /*4bac0*/  ST.E desc[UR10][R2.64+0xc], R27 ;  /* 0x00000c1b02007985 */ /* 0x000fe8000c10190a */
[----:B------:R-:W-:Y:S01]  /*4bad0*/  ST.E desc[UR12][R2.64+0x10], R28 ;  /* 0x0000101c02007985 */ /* 0x000fe2000c10190c */
[----:B------:R-:W-:-:S03]  /*4bae0*/  R2UR UR8, R4 ;  /* 0x00000000040872ca */ /* 0x000fc600000e0000 */
[----:B------:R-:W-:Y:S01]  /*4baf0*/  ST.E desc[UR14][R2.64+0x14], R29 ;  /* 0x0000141d02007985 */ /* 0x000fe2000c10190e */
[----:B------:R-:W-:-:S03]  /*4bb00*/  R2UR UR9, R5 ;  /* 0x00000000050972ca */ /* 0x000fc600000e0000 */
[----:B------:R-:W-:Y:S04]  /*4bb10*/  ST.E desc[UR16][R2.64+0x18], R30 ;  /* 0x0000181e02007985 */ /* 0x000fe8000c101910 */
[----:B------:R-:W-:Y:S04]  /*4bb20*/  ST.E desc[UR18][R2.64+0x1c], R31 ;  /* 0x00001c1f02007985 */ /* 0x000fe8000c101912 */
[----:B------:R-:W-:Y:S04]  /*4bb30*/  ST.E desc[UR20][R2.64+0x20], R32 ;  /* 0x0000202002007985 */ /* 0x000fe8000c101914 */
[----:B------:R-:W-:Y:S04]  /*4bb40*/  ST.E desc[UR22][R2.64+0x24], R33 ;  /* 0x0000242102007985 */ /* 0x000fe8000c101916 */
[----:B------:R-:W-:Y:S01]  /*4bb50*/  ST.E desc[UR24][R2.64+0x28], R34 ;  /* 0x0000282202007985 */ /* 0x000fe2000c101918 */
[----:B------:R-:W-:-:S03]  /*4bb60*/  R2UR UR10, R4 ;  /* 0x00000000040a72ca */ /* 0x000fc600000e0000 */
[----:B------:R-:W-:Y:S01]  /*4bb70*/  ST.E desc[UR4][R2.64+0x2c], R35 ;  /* 0x00002c2302007985 */ /* 0x000fe2000c101904 */
[C---:B------:R-:W-:Y:S02]  /*4bb80*/  R2UR UR4, R4.reuse ;  /* 0x00000000040472ca */ /* 0x040fe400000e0000 */
[C---:B------:R-:W-:Y:S01]  /*4bb90*/  R2UR UR5, R5.reuse ;  /* 0x00000000050572ca */ /* 0x040fe200000e0000 */
[----:B------:R-:W-:Y:S01]  /*4bba0*/  ST.E desc[UR6][R2.64+0x30], R36 ;  /* 0x0000302402007985 */ /* 0x000fe2000c101906 */
        /* <DEDUP_REMOVED lines=13> */
[----:B------:R-:W-:Y:S01]  /*4bc80*/  ST.E desc[UR8][R2.64+0x34], R37 ;  /* 0x0000342502007985 */ /* 0x000fe2000c101908 */
        /* <DEDUP_REMOVED lines=8> */
[----:B------:R-:W-:Y:S01]  /*4bd10*/  R2UR UR5, R5 ;  /* 0x00000000050572ca */ /* 0x000fe200000e0000 */
[----:B------:R-:W-:Y:S04]  /*4bd20*/  ST.E desc[UR6][R2.64+0x3c], R39 ;  /* 0x00003c2702007985 */ /* 0x000fe8000c101906 */
[----:B------:R-:W-:Y:S04]  /*4bd30*/  ST.E desc[UR10][R2.64+0x40], R40 ;  /* 0x0000402802007985 */ /* 0x000fe8000c10190a */
[----:B------:R-:W-:Y:S04]  /*4bd40*/  ST.E desc[UR12][R2.64+0x44], R41 ;  /* 0x0000442902007985 */ /* 0x000fe8000c10190c */
        /* <DEDUP_REMOVED lines=8> */
[----:B------:R-:W-:Y:S01]  /*4bdd0*/  ST.E desc[UR8][R2.64+0x60], R48 ;  /* 0x0000603002007985 */ /* 0x000fe2000c101908 */
[C---:B------:R-:W-:Y:S02]  /*4bde0*/  R2UR UR8, R4.reuse ;  /* 0x00000000040872ca */ /* 0x040fe400000e0000 */
[----:B------:R-:W-:Y:S01]  /*4bdf0*/  R2UR UR9, R5 ;  /* 0x00000000050972ca */ /* 0x000fe200000e0000 */
[----:B------:R-:W-:Y:S01]  /*4be00*/  ST.E desc[UR4][R2.64+0x64], R49 ;  /* 0x0000643102007985 */ /* 0x000fe2000c101904 */
        /* <DEDUP_REMOVED lines=14> */
[----:B------:R-:W-:Y:S01]  /*4bef0*/  ST.E desc[UR6][R2.64+0x68], R50 ;  /* 0x0000683202007985 */ /* 0x000fe2000c101906 */
        /* <DEDUP_REMOVED lines=288> */
[----:B------:R-:W2:Y:S01]  /*4d100*/  LD.E R7, desc[UR28][R2.64] ;  /* 0x0000001c02077980 */ /* 0x000ea2000c101900 */
[----:B------:R-:W-:-:S02]  /*4d110*/  R2UR UR4, R4 ;  /* 0x00000000040472ca */ /* 0x000fc400000e0000 */
[C---:B------:R-:W-:Y:S02]  /*4d120*/  R2UR UR5, R5.reuse ;  /* 0x00000000050572ca */ /* 0x040fe400000e0000 */
[----:B------:R-:W-:Y:S02]  /*4d130*/  R2UR UR6, R4 ;  /* 0x00000000040672ca */ /* 0x000fe400000e0000 */
[----:B------:R-:W-:-:S09]  /*4d140*/  R2UR UR7, R5 ;  /* 0x00000000050772ca */ /* 0x000fd200000e0000 */
[----:B--2---:R1:W-:Y:S04]  /*4d150*/  ST.E desc[UR4][R2.64], R7 ;  /* 0x0000000702007985 */ /* 0x0043e8000c101904 */
[----:B------:R-:W2:Y:S01]  /*4d160*/  LD.E R11, desc[UR6][R2.64+0x4] ;  /* 0x00000406020b7980 */ /* 0x000ea2000c101900 */
[C---:B------:R-:W-:Y:S02]  /*4d170*/  R2UR UR4, R4.reuse ;  /* 0x00000000040472ca */ /* 0x040fe400000e0000 */
[C---:B------:R-:W-:Y:S02]  /*4d180*/  R2UR UR5, R5.reuse ;  /* 0x00000000050572ca */ /* 0x040fe400000e0000 */
[----:B------:R-:W-:Y:S02]  /*4d190*/  R2UR UR6, R4 ;  /* 0x00000000040672ca */ /* 0x000fe400000e0000 */
[----:B------:R-:W-:-:S09]  /*4d1a0*/  R2UR UR7, R5 ;  /* 0x00000000050772ca */ /* 0x000fd200000e0000 */
[----:B--2---:R2:W-:Y:S04]  /*4d1b0*/  ST.E desc[UR4][R2.64+0x4], R11 ;  /* 0x0000040b02007985 */ /* 0x0045e8000c101904 */
[----:B------:R-:W3:Y:S01]  /*4d1c0*/  LD.E R13, desc[UR6][R2.64+0x8] ;  /* 0x00000806020d7980 */ /* 0x000ee2000c101900 */
[C---:B------:R-:W-:Y:S02]  /*4d1d0*/  R2UR UR4, R4.reuse ;  /* 0x00000000040472ca */ /* 0x040fe400000e0000 */
[C---:B------:R-:W-:Y:S02]  /*4d1e0*/  R2UR UR5, R5.reuse ;  /* 0x00000000050572ca */ /* 0x040fe400000e0000 */
[----:B------:R-:W-:Y:S02]  /*4d1f0*/  R2UR UR6, R4 ;  /* 0x00000000040672ca */ /* 0x000fe400000e0000 */
[----:B------:R-:W-:-:S09]  /*4d200*/  R2UR UR7, R5 ;  /* 0x00000000050772ca */ /* 0x000fd200000e0000 */
[----:B---3--:R3:W-:Y:S04]  /*4d210*/  ST.E desc[UR4][R2.64+0x8], R13 ;  /* 0x0000080d02007985 */ /* 0x0087e8000c101904 */
[----:B0-----:R-:W4:Y:S01]  /*4d220*/  LD.E R9, desc[UR6][R2.64+0xc] ;  /* 0x00000c0602097980 */ /* 0x001f22000c101900 */
[C---:B------:R-:W-:Y:S02]  /*4d230*/  R2UR UR4, R4.reuse ;  /* 0x00000000040472ca */ /* 0x040fe400000e0000 */
[C---:B------:R-:W-:Y:S02]  /*4d240*/  R2UR UR5, R5.reuse ;  /* 0x00000000050572ca */ /* 0x040fe400000e0000 */
[----:B------:R-:W-:Y:S02]  /*4d250*/  R2UR UR6, R4 ;  /* 0x00000000040672ca */ /* 0x000fe400000e0000 */
[----:B------:R-:W-:-:S09]  /*4d260*/  R2UR UR7, R5 ;  /* 0x00000000050772ca */ /* 0x000fd200000e0000 */
[----:B----4-:R0:W-:Y:S04]  /*4d270*/  ST.E desc[UR4][R2.64+0xc], R9 ;  /* 0x00000c0902007985 */ /* 0x0101e8000c101904 */
[----:B-1----:R-:W4:Y:S01]  /*4d280*/  LD.E R7, desc[UR6][R2.64+0x10] ;  /* 0x0000100602077980 */ /* 0x002f22000c101900 */
[C---:B------:R-:W-:Y:S02]  /*4d290*/  R2UR UR4, R4.reuse ;  /* 0x00000000040472ca */ /* 0x040fe400000e0000 */
[C---:B------:R-:W-:Y:S02]  /*4d2a0*/  R2UR UR5, R5.reuse ;  /* 0x00000000050572ca */ /* 0x040fe400000e0000 */
[----:B------:R-:W-:Y:S02]  /*4d2b0*/  R2UR UR6, R4 ;  /* 0x00000000040672ca */ /* 0x000fe400000e0000 */
[----:B------:R-:W-:-:S09]  /*4d2c0*/  R2UR UR7, R5 ;  /* 0x00000000050772ca */ /* 0x000fd200000e0000 */
[----:B----4-:R1:W-:Y:S04]  /*4d2d0*/  ST.E desc[UR4][R2.64+0x10], R7 ;  /* 0x0000100702007985 */ /* 0x0103e8000c101904 */
[----:B--2---:R-:W2:Y:S01]  /*4d2e0*/  LD.E R11, desc[UR6][R2.64+0x14] ;  /* 0x00001406020b7980 */ /* 0x004ea2000c101900 */
[C---:B------:R-:W-:Y:S02]  /*4d2f0*/  R2UR UR4, R4.reuse ;  /* 0x00000000040472ca */ /* 0x040fe400000e0000 */
[C---:B------:R-:W-:Y:S02]  /*4d300*/  R2UR UR5, R5.reuse ;  /* 0x00000000050572ca */ /* 0x040fe400000e0000 */
[----:B------:R-:W-:Y:S02]  /*4d310*/  R2UR UR6, R4 ;  /* 0x00000000040672ca */ /* 0x000fe400000e0000 */
[----:B------:R-:W-:-:S09]  /*4d320*/  R2UR UR7, R5 ;  /* 0x00000000050772ca */ /* 0x000fd200000e0000 */
[----:B--2---:R2:W-:Y:S04]  /*4d330*/  ST.E desc[UR4][R2.64+0x14], R11 ;  /* 0x0000140b02007985 */ /* 0x0045e8000c101904 */
[----:B---3--:R-:W3:Y:S01]  /*4d340*/  LD.E R13, desc[UR6][R2.64+0x18] ;  /* 0x00001806020d7980 */ /* 0x008ee2000c101900 */
        /* <DEDUP_REMOVED lines=719> */
[----:B---3--:R-:W2:Y:S01]  /*50040*/  LD.E R13, desc[UR6][R2.64+0x1f8] ;  /* 0x0001f806020d7980 */ /* 0x008ea2000c101900 */
[C---:B------:R-:W-:Y:S02]  /*50050*/  R2UR UR4, R4.reuse ;  /* 0x00000000040472ca */ /* 0x040fe400000e0000 */
[C---:B------:R-:W-:Y:S02]  /*50060*/  R2UR UR5, R5.reuse ;  /* 0x00000000050572ca */ /* 0x040fe400000e0000 */
[----:B------:R-:W-:Y:S02]  /*50070*/  R2UR UR6, R4 ;  /* 0x00000000040672ca */ /* 0x000fe400000e0000 */
[----:B------:R-:W-:-:S02]  /*50080*/  R2UR UR7, R5 ;  /* 0x00000000050772ca */ /* 0x000fc400000e0000 */
[----:B------:R-:W-:-:S07]  /*50090*/  LOP3.LUT P6, RZ, R193, 0x7f, RZ, 0xc0, !PT ;  /* 0x0000007fc1ff7812 */ /* 0x000fce00078cc0ff */
[----:B--2---:R1:W-:Y:S04]  /*500a0*/  ST.E desc[UR4][R2.64+0x1f8], R13 ;  /* 0x0001f80d02007985 */ /* 0x0043e8000c101904 */
[----:B0-----:R-:W2:Y:S01]  /*500b0*/  LD.E R9, desc[UR6][R2.64+0x1fc] ;  /* 0x0001fc0602097980 */ /* 0x001ea2000c101900 */
[----:B------:R-:W-:Y:S02]  /*500c0*/  R2UR UR4, R4 ;  /* 0x00000000040472ca */ /* 0x000fe400000e0000 */
[----:B------:R-:W-:-:S13]  /*500d0*/  R2UR UR5, R5 ;  /* 0x00000000050572ca */ /* 0x000fda00000e0000 */
[----:B--2---:R1:W-:Y:S01]  /*500e0*/  ST.E desc[UR4][R2.64+0x1fc], R9 ;  /* 0x0001fc0902007985 */ /* 0x0043e2000c101904 */
[----:B------:R-:W-:Y:S05]  /*500f0*/  @P6 BRA `(.L_x_2324) ;  /* 0x0000000000306947 */ /* 0x000fea0003800000 */
[----:B-1----:R-:W2:Y:S04]  /*50100*/  LDL.64 R2, [R164+0x40] ;  /* 0x00004000a4027983 */ /* 0x002ea80000100a00 */
[----:B------:R-:W3:Y:S01]  /*50110*/  LDL.64 R6, [R164] ;  /* 0x00000000a4067983 */ /* 0x000ee20000100a00 */
[C---:B------:R-:W-:Y:S02]  /*50120*/  R2UR UR4, R4.reuse ;  /* 0x00000000040472ca */ /* 0x040fe400000e0000 */
[C---:B------:R-:W-:Y:S02]  /*50130*/  R2UR UR5, R5.reuse ;  /* 0x00000000050572ca */ /* 0x040fe400000e0000 */
[----:B------:R-:W-:Y:S02]  /*50140*/  R2UR UR6, R4 ;  /* 0x00000000040672ca */ /* 0x000fe400000e0000 */
[----:B------:R-:W-:-:S09]  /*50150*/  R2UR UR7, R5 ;  /* 0x00000000050772ca */ /* 0x000fd200000e0000 */
[----:B--2---:R-:W2:Y:S04]  /*50160*/  LD.E.64 R2, desc[UR4][R2.64+0x30] ;  /* 0x0000300402027980 */ /* 0x004ea8000c101b00 */
[----:B---3--:R-:W3:Y:S01]  /*50170*/  LD.E R6, desc[UR6][R6.64] ;  /* 0x0000000606067980 */ /* 0x008ee2000c101900 */
[----:B--2---:R-:W-:-:S05]  /*50180*/  MOV R5, R2 ;  /* 0x0000000200057202 */ /* 0x004fca0000000f00 */
[----:B---3--:R-:W-:-:S05]  /*50190*/  IMAD R4, R6, 0x8, R5 ;  /* 0x0000000806047824 */ /* 0x008fca00078e0205 */
[----:B------:R-:W-:-:S04]  /*501a0*/  PRMT R4, RZ, 0x654, R4 ;  /* 0x00000654ff047816 */ /* 0x000fc80000000004 */
[----:B------:R0:W-:Y:S03]  /*501b0*/  SYNCS.ARRIVE.TRANS64.RED.A1T0 RZ, [R4+URZ], RZ ;  /* 0x000000ff04ff79a7 */ /* 0x0001e6000810043f */
.L_x_2324:
[----:B------:R-:W-:-:S04]  /*501c0*/  IMAD.MOV.U32 R195, RZ, RZ, 0x0 ;  /* 0x00000000ffc37424 */ /* 0x000fc800078e00ff */
[----:B01----:R-:W-:Y:S05]  /*501d0*/  RET.REL.NODEC R194 `(_ZN7cutlass13device_kernelIN5flash11enable_sm90INS1_16FlashAttnFwdSm90INS1_25CollectiveMainloopFwdSm90ILi2EN4cute5tupleIJNS5_1CILi1EEES8_S8_EEENS6_IJNS7_ILi128EEENS7_ILi96EEENS7_ILi64EEEEEELi256ENS_10bfloat16_tEfNS_4arch4Sm90ELb0ELb1ELb0ELb0ELb0ELb0ELb1ELb1ELb0ELb1ELb1ELb0EEENS1_21CollectiveEpilogueFwdINS6_IJSA_NS7_ILi256EEESB_EEES9_SE_SG_Li256ELb0ELb1ELb1ELb0EEENS1_19SingleTileSchedulerILb0ELb1ELb1ELi128EEEEEEEEEvNT_6ParamsE) ;  /* 0xfffffafcc2887950 */ /* 0x003fea0003c3ffff */
.L_x_2302:
[----:B0-----:R0:W1:Y:S02]  /*501e0*/  SYNCS.PHASECHK.TRANS64.TRYWAIT P1, [R10+URZ], R11 ;  /* 0x0000000b0a0075a7 */ /* 0x001064000802017f */
[----:B-1----:R-:W-:Y:S05]  /*501f0*/  @!P1 NANOSLEEP.SYNCS 0x989680 ;  /* 0x009896800000995d */ /* 0x002fea0003900000 */
[----:B------:R-:W1:Y:S02]  /*50200*/  @!P1 SYNCS.PHASECHK.TRANS64 P1, [R10+URZ], R11 ;  /* 0x0000000b0a0095a7 */ /* 0x000e64000802007f */
[----:B-1----:R-:W-:Y:S05]  /*50210*/  @!P1 BRA `(.L_x_2302) ;  /* 0xfffffffc00f09947 */ /* 0x002fea000383ffff */
[----:B------:R-:W-:Y:S05]  /*50220*/  BRA `(.L_x_2301) ;  /* 0xfffffe4c00c87947 */ /* 0x000fea000383ffff */
.L_x_2309:
[----:B0-----:R0:W1:Y:S02]  /*50230*/  SYNCS.PHASECHK.TRANS64.TRYWAIT P1, [R10+URZ], R11 ;  /* 0x0000000b0a0075a7 */ /* 0x001064000802017f */
[----:B-1----:R-:W-:Y:S05]  /*50240*/  @!P1 NANOSLEEP.SYNCS 0x989680 ;  /* 0x009896800000995d */ /* 0x002fea0003900000 */
[----:B------:R-:W1:Y:S02]  /*50250*/  @!P1 SYNCS.PHASECHK.TRANS64 P1, [R10+URZ], R11 ;  /* 0x0000000b0a0095a7 */ /* 0x000e64000802007f */
[----:B-1----:R-:W-:Y:S05]  /*50260*/  @!P1 BRA `(.L_x_2309) ;  /* 0xfffffffc00f09947 */ /* 0x002fea000383ffff */
[----:B------:R-:W-:Y:S05]  /*50270*/  BRA `(.L_x_2308) ;  /* 0xfffffe54009c7947 */ /* 0x000fea000383ffff */
.L_x_2325:
        /* <DEDUP_REMOVED lines=16> */
.L_x_6135:


//--------------------- .text._ZN7cutlass13device_kernelIN5flash11enable_sm90INS1_16FlashAttnFwdSm90INS1_25CollectiveMainloopFwdSm90ILi2EN4cute5tupleIJNS5_1CILi1EEES8_S8_EEENS6_IJNS7_ILi128EEENS7_ILi96EEENS7_ILi64EEEEEELi256ENS_10bfloat16_tEfNS_4arch4Sm90ELb0ELb1ELb0ELb1ELb0ELb0ELb0ELb1ELb0ELb1ELb1ELb0EEENS1_21CollectiveEpilogueFwdINS6_IJSA_NS7_ILi256EEESB_EEES9_SE_SG_Li256ELb1ELb1ELb1ELb0EEENS1_36VarlenDynamicPersistentTileSchedulerILi128ELi96ELi256ELi128ELb1ELb1ELb1ELb1ELb0ELb1EEEEEEEEEvNT_6ParamsE --------------------------
	.section	.text._ZN7cutlass13device_kernelIN5flash11enable_sm90INS1_16FlashAttnFwdSm90INS1_25CollectiveMainloopFwdSm90ILi2EN4cute5tupleIJNS5_1CILi1EEES8_S8_EEENS6_IJNS7_ILi128EEENS7_ILi96EEENS7_ILi64EEEEEELi256ENS_10bfloat16_tEfNS_4arch4Sm90ELb0ELb1ELb0ELb1ELb0ELb0ELb0ELb1ELb0ELb1ELb1ELb0EEENS1_21CollectiveEpilogueFwdINS6_IJSA_NS7_ILi256EEESB_EEES9_SE_SG_Li256ELb1ELb1ELb1ELb0EEENS1_36VarlenDynamicPersistentTileSchedulerILi128ELi96ELi256ELi128ELb1ELb1ELb1ELb1ELb0ELb1EEEEEEEEEvNT_6ParamsE,"ax",@progbits
	.align	128
.text._ZN7cutlass13device_kernelIN5flash11enable_sm90INS1_16FlashAttnFwdSm90INS1_25CollectiveMainloopFwdSm90ILi2EN4cute5tupleIJNS5_1CILi1EEES8_S8_EEENS6_IJNS7_ILi128EEENS7_ILi96EEENS7_ILi64EEEEEELi256ENS_10bfloat16_tEfNS_4arch4Sm90ELb0ELb1ELb0ELb1ELb0ELb0ELb0ELb1ELb0ELb1ELb1ELb0EEENS1_21CollectiveEpilogueFwdINS6_IJSA_NS7_ILi256EEESB_EEES9_SE_SG_Li256ELb1ELb1ELb1ELb0EEENS1_36VarlenDynamicPersistentTileSchedulerILi128ELi96ELi256ELi128ELb1ELb1ELb1ELb1ELb0ELb1EEEEEEEEEvNT_6ParamsE:
        .type           _ZN7cutlass13device_kernelIN5flash11enable_sm90INS1_16FlashAttnFwdSm90INS1_25CollectiveMainloopFwdSm90ILi2EN4cute5tupleIJNS5_1CILi1EEES8_S8_EEENS6_IJNS7_ILi128EEENS7_ILi96EEENS7_ILi64EEEEEELi256ENS_10bfloat16_tEfNS_4arch4Sm90ELb0ELb1ELb0ELb1ELb0ELb0ELb0ELb1ELb0ELb1ELb1ELb0EEENS1_21CollectiveEpilogueFwdINS6_IJSA_NS7_ILi256EEESB_EEES9_SE_SG_Li256ELb1ELb1ELb1ELb0EEENS1_36VarlenDynamicPersistentTileSchedulerILi128ELi96ELi256ELi128ELb1ELb1ELb1ELb1ELb0ELb1EEEEEEEEEvNT_6ParamsE,@function
        .size           _ZN7cutlass13device_kernelIN5flash11enable_sm90INS1_16FlashAttnFwdSm90INS1_25CollectiveMainloopFwdSm90ILi2EN4cute5tupleIJNS5_1CILi1EEES8_S8_EEENS6_IJNS7_ILi128EEENS7_ILi96EEENS7_ILi64EEEEEELi256ENS_10bfloat16_tEfNS_4arch4Sm90ELb0ELb1ELb0ELb1ELb0ELb0ELb0ELb1ELb0ELb1ELb1ELb0EEENS1_21CollectiveEpilogueFwdINS6_IJSA_NS7_ILi256EEESB_EEES9_SE_SG_Li256ELb1ELb1ELb1ELb0EEENS1_36VarlenDynamicPersistentTileSchedulerILi128ELi96ELi256ELi128ELb1ELb1ELb1ELb1ELb0ELb1EEEEEEEEEvNT_6ParamsE,(.L_x_6137 - _ZN7cutlass13device_kernelIN5flash11enable_sm90INS1_16FlashAttnFwdSm90INS1_25CollectiveMainloopFwdSm90ILi2EN4cute5tupleIJNS5_1CILi1EEES8_S8_EEENS6_IJNS7_ILi128EEENS7_ILi96EEENS7_ILi64EEEEEELi256ENS_10bfloat16_tEfNS_4arch4Sm90ELb0ELb1ELb0ELb1ELb0ELb0ELb0ELb1ELb0ELb1ELb1ELb0EEENS1_21CollectiveEpilogueFwdINS6_IJSA_NS7_ILi256EEESB_EEES9_SE_SG_Li256ELb1ELb1ELb1ELb0EEENS1_36VarlenDynamicPersistentTileSchedulerILi128ELi96ELi256ELi128ELb1ELb1ELb1ELb1ELb0ELb1EEEEEEEEEvNT_6ParamsE)
        .other          _ZN7cutlass13device_kernelIN5flash11enable_sm90INS1_16FlashAttnFwdSm90INS1_25CollectiveMainloopFwdSm90ILi2EN4cute5tupleIJNS5_1CILi1EEES8_S8_EEENS6_IJNS7_ILi128EEENS7_ILi96EEENS7_ILi64EEEEEELi256ENS_10bfloat16_tEfNS_4arch4Sm90ELb0ELb1ELb0ELb1ELb0ELb0ELb0ELb1ELb0ELb1ELb1ELb0EEENS1_21CollectiveEpilogueFwdINS6_IJSA_NS7_ILi256EEESB_EEES9_SE_SG_Li256ELb1ELb1ELb1ELb0EEENS1_36VarlenDynamicPersistentTileSchedulerILi128ELi96ELi256ELi128ELb1ELb1ELb1ELb1ELb0ELb1EEEEEEEEEvNT_6ParamsE,@"STO_CUDA_ENTRY STV_DEFAULT"
_ZN7cutlass13device_kernelIN5flash11enable_sm90INS1_16FlashAttnFwdSm90INS1_25CollectiveMainloopFwdSm90ILi2EN4cute5tupleIJNS5_1CILi1EEES8_S8_EEENS6_IJNS7_ILi128EEENS7_ILi96EEENS7_ILi64EEEEEELi256ENS_10bfloat16_tEfNS_4arch4Sm90ELb0ELb1ELb0ELb1ELb0ELb0ELb0ELb1ELb0ELb1ELb1ELb0EEENS1_21CollectiveEpilogueFwdINS6_IJSA_NS7_ILi256EEESB_EEES9_SE_SG_Li256ELb1ELb1ELb1ELb0EEENS1_36VarlenDynamicPersistentTileSchedulerILi128ELi96ELi256ELi128ELb1ELb1ELb1ELb1ELb0ELb1EEEEEEEEEvNT_6ParamsE:
        /* <DEDUP_REMOVED lines=18> */
.L_x_2327:
[----:B------:R-:W-:Y:S05]  /*0120*/  BSYNC B0 ;  /* 0x0000000000007941 */ /* 0x000fea0003800000 */
.L_x_2326:
        /* <DEDUP_REMOVED lines=41> */
.L_x_2328:
        /* <DEDUP_REMOVED lines=22> */
.L_x_2329:
        /* <DEDUP_REMOVED lines=18> */
.L_x_2330:
        /* <DEDUP_REMOVED lines=22> */
.L_x_2331:
        /* <DEDUP_REMOVED lines=22> */
.L_x_2332:
[----:B------:R-:W-:Y:S01]  /*0900*/  PLOP3.LUT P0, PT, PT, PT, UP0, 0x80, 0x0 ;  /* 0x000000000000781c */ /* 0x000fe20003f0f008 */
[----:B------:R-:W-:Y:S01]  /*0910*/  UMOV UR36, 0x1 ;  /* 0x0000000100247882 */ /* 0x000fe20000000000 */
[----:B------:R-:W-:Y:S01]  /*0920*/  NOP ;  /* 0x0000000000007918 */ /* 0x000fe20000000000 */
[----:B------:R-:W-:Y:S01]  /*0930*/  USEL UR36, UR36, 0x2, !UP0 ;  /* 0x0000000224247887 */ /* 0x000fe2000c000000 */
[----:B------:R-:W-:Y:S01]  /*0940*/  ULDC.64 UR40, c[0x0][0x208] ;  /* 0x0000820000287ab9 */ /* 0x000fe20000000a00 */
[----:B012-4-:R-:W-:Y:S08]  /*0950*/  BAR.SYNC.DEFER_BLOCKING 0x0 ;  /* 0x0000000000007b1d */ /* 0x017ff00000010000 */
[----:B------:R-:W-:Y:S05]  /*0960*/  @!P0 BRA `(.L_x_2333) ;  /* 0x00000114003c8947 */ /* 0x000fea0003800000 */
.L_x_2334:
        /* <DEDUP_REMOVED lines=24> */
[----:B------:R-:W-:Y:S02]  /*0af0*/  UMOV UR37, URZ ;  /* 0x0000003f00257c82 */ /* 0x000fe40008000000 */
[CC--:B------:R-:W-:Y:S02]  /*0b00*/  LEA.HI R0, R3.reuse, R6.reuse, RZ, 0x7 ;  /* 0x0000000603007211 */ /* 0x0c0fe400078f38ff */
[----:B------:R-:W-:-:S02]  /*0b10*/  LEA.HI R2, R3, R6, RZ, 0x4 ;  /* 0x0000000603027211 */ /* 0x000fc400078f20ff */
[----:B------:R-:W-:Y:S02]  /*0b20*/  LOP3.LUT R235, R0, 0xffffff80, RZ, 0xc0, !PT ;  /* 0xffffff8000eb7812 */ /* 0x000fe400078ec0ff */
[CC--:B------:R-:W-:Y:S02]  /*0b30*/  LEA.HI R4, R3.reuse, R6.reuse, RZ, 0x5 ;  /* 0x0000000603047211 */ /* 0x0c0fe400078f28ff */
[----:B------:R-:W-:Y:S01]  /*0b40*/  LEA.HI R5, R3, R6, RZ, 0x2 ;  /* 0x0000000603057211 */ /* 0x000fe200078f10ff */
[----:B------:R-:W-:Y:S01]  /*0b50*/  IMAD.IADD R235, R6, 0x1, -R235 ;  /* 0x0000000106eb7824 */ /* 0x000fe200078e0aeb */
[----:B------:R-:W-:Y:S01]  /*0b60*/  LOP3.LUT R3, R2, 0x3fffff0, RZ, 0xc0, !PT ;  /* 0x03fffff002037812 */ /* 0x000fe200078ec0ff */
[----:B------:R-:W-:Y:S01]  /*0b70*/  IMAD.SHL.U32 R7, R4, 0x20, RZ ;  /* 0x0000002004077824 */ /* 0x000fe200078e00ff */
[----:B------:R-:W-:Y:S02]  /*0b80*/  LOP3.LUT R11, R5, 0xfffffffc, RZ, 0xc0, !PT ;  /* 0xfffffffc050b7812 */ /* 0x000fe400078ec0ff */
[----:B------:R-:W-:Y:S01]  /*0b90*/  SHF.R.S32.HI R8, RZ, 0x1f, R235 ;  /* 0x0000001fff087819 */ /* 0x000fe200000114eb */
[C---:B------:R-:W-:Y:S01]  /*0ba0*/  IMAD.IADD R4, R6.reuse, 0x1, -R3 ;  /* 0x0000000106047824 */ /* 0x040fe200078e0a03 */
[----:B------:R-:W-:Y:S01]  /*0bb0*/  SHF.R.S32.HI R5, RZ, 0x4, R2 ;  /* 0x00000004ff057819 */ /* 0x000fe20000011402 */
[----:B------:R-:W-:Y:S01]  /*0bc0*/  IMAD.IADD R12, R6, 0x1, -R11 ;  /* 0x00000001060c7824 */ /* 0x000fe200078e0a0b */
[----:B------:R-:W-:-:S02]  /*0bd0*/  LEA.HI R9, R8, R235, RZ, 0x2 ;  /* 0x000000eb08097211 */ /* 0x000fc400078f10ff */
[----:B------:R-:W-:Y:S02]  /*0be0*/  LEA.HI R2, R2, R5, RZ, 0x1 ;  /* 0x0000000502027211 */ /* 0x000fe400078f08ff */
[--C-:B------:R-:W-:Y:S02]  /*0bf0*/  SHF.R.S32.HI R10, RZ, 0x2, R9.reuse ;  /* 0x00000002ff0a7819 */ /* 0x100fe40000011409 */
[----:B------:R-:W-:Y:S02]  /*0c00*/  SHF.R.S32.HI R3, RZ, 0x1f, R9 ;  /* 0x0000001fff037819 */ /* 0x000fe40000011409 */
[----:B------:R-:W-:Y:S02]  /*0c10*/  LEA.HI R8, R8, R235, RZ, 0x5 ;  /* 0x000000eb08087211 */ /* 0x000fe400078f28ff */
[----:B------:R-:W-:Y:S02]  /*0c20*/  LEA.HI R6, R3, R10, RZ, 0x3 ;  /* 0x0000000a03067211 */ /* 0x000fe400078f18ff */
[----:B------:R-:W-:-:S02]  /*0c30*/  SHF.R.S32.HI R3, RZ, 0x7, R0 ;  /* 0x00000007ff037819 */ /* 0x000fc40000011400 */
[----:B------:R-:W-:Y:S02]  /*0c40*/  LOP3.LUT R11, R6, 0xfffffff8, RZ, 0xc0, !PT ;  /* 0xfffffff8060b7812 */ /* 0x000fe400078ec0ff */
[----:B------:R-:W-:Y:S02]  /*0c50*/  LEA.HI R0, R0, R3, RZ, 0x1 ;  /* 0x0000000300007211 */ /* 0x000fe400078f08ff */
[----:B------:R-:W-:Y:S01]  /*0c60*/  LOP3.LUT R7, R7, 0xfffffc00, RZ, 0xc0, !PT ;  /* 0xfffffc0007077812 */ /* 0x000fe200078ec0ff */
[----:B------:R-:W-:Y:S01]  /*0c70*/  IMAD.IADD R11, R10, 0x1, -R11 ;  /* 0x000000010a0b7824 */ /* 0x000fe200078e0a0b */
[----:B------:R-:W-:Y:S01]  /*0c80*/  LOP3.LUT R2, R2, 0x1ffffffe, RZ, 0xc0, !PT ;  /* 0x1ffffffe02027812 */ /* 0x000fe200078ec0ff */
[----:B------:R-:W-:Y:S01]  /*0c90*/  IMAD.MOV.U32 R10, RZ, RZ, R14 ;  /* 0x000000ffff0a7224 */ /* 0x000fe200078e000e */
[----:B------:R-:W-:Y:S01]  /*0ca0*/  LOP3.LUT R0, R0, 0x3fffffe, RZ, 0xc0, !PT ;  /* 0x03fffffe00007812 */ /* 0x000fe200078ec0ff */
[----:B------:R-:W-:Y:S01]  /*0cb0*/  IMAD R7, R4, 0x40, R7 ;  /* 0x0000004004077824 */ /* 0x000fe200078e0207 */
[----:B------:R-:W-:Y:S01]  /*0cc0*/  SHF.R.S32.HI R8, RZ, 0x5, R8 ;  /* 0x00000005ff087819 */ /* 0x000fe20000011408 */
[----:B------:R-:W-:Y:S01]  /*0cd0*/  IMAD.IADD R2, R5, 0x1, -R2 ;  /* 0x0000000105027824 */ /* 0x000fe200078e0a02 */
[----:B------:R-:W-:Y:S01]  /*0ce0*/  LOP3.LUT R6, R9, 0x7ffffffc, RZ, 0xc0, !PT ;  /* 0x7ffffffc09067812 */ /* 0x000fe200078ec0ff */
[----:B------:R-:W-:Y:S01]  /*0cf0*/  IMAD.IADD R0, R3, 0x1, -R0 ;  /* 0x0000000103007824 */ /* 0x000fe200078e0a00 */
[----:B------:R-:W-:Y:S01]  /*0d00*/  LEA.HI R4, R12, R12, RZ, 0x1 ;  /* 0x0000000c0c047211 */ /* 0x000fe200078f08ff */
[----:B------:R-:W-:-:S02]  /*0d10*/  IMAD R11, R8, 0x10, R11 ;  /* 0x00000010080b7824 */ /* 0x000fc400078e020b */
[----:B------:R-:W-:Y:S01]  /*0d20*/  IMAD R2, R2, 0x8, R7 ;  /* 0x0000000802027824 */ /* 0x000fe200078e0207 */
[----:B------:R-:W-:Y:S01]  /*0d30*/  LOP3.LUT R3, R4, 0x1ffffffe, RZ, 0xc0, !PT ;  /* 0x1ffffffe04037812 */ /* 0x000fe200078ec0ff */
[----:B------:R-:W-:Y:S02]  /*0d40*/  IMAD R0, R0, 0x40, R11 ;  /* 0x0000004000007824 */ /* 0x000fe400078e020b */
[----:B------:R-:W-:Y:S01]  /*0d50*/  IMAD.IADD R6, R235, 0x1, -R6 ;  /* 0x00000001eb067824 */ /* 0x000fe200078e0a06 */
[----:B------:R0:W-:Y:S01]  /*0d60*/  STL [R1+0x60], R2 ;  /* 0x0000600201007387 */ /* 0x0001e20000100800 */
[----:B------:R-:W-:Y:S02]  /*0d70*/  IMAD.IADD R3, R12, 0x1, -R3 ;  /* 0x000000010c037824 */ /* 0x000fe400078e0a03 */
[----:B------:R-:W-:Y:S01]  /*0d80*/  IMAD.SHL.U32 R19, R6, 0x2, RZ ;  /* 0x0000000206137824 */ /* 0x000fe200078e00ff */
[----:B------:R1:W-:Y:S01]  /*0d90*/  STL [R1+0x5c], R0 ;  /* 0x00005c0001007387 */ /* 0x0003e20000100800 */
[----:B------:R-:W-:-:S02]  /*0da0*/  IMAD R22, R3, 0x8, R0 ;  /* 0x0000000803167824 */ /* 0x000fc400078e0200 */
[C---:B------:R-:W-:Y:S02]  /*0db0*/  VIADD R233, R19.reuse, 0x8 ;  /* 0x0000000813e97836 */ /* 0x040fe40000000000 */
[C---:B------:R-:W-:Y:S02]  /*0dc0*/  VIADD R232, R19.reuse, 0x10 ;  /* 0x0000001013e87836 */ /* 0x040fe40000000000 */
        /* <DEDUP_REMOVED lines=52> */
[----:B-1----:R-:W-:-:S07]  /*1110*/  SHF.R.S32.HI R236, RZ, 0x1f, R207 ;  /* 0x0000001fffec7819 */ /* 0x002fce00000114cf */
.L_x_2438:
[----:B------:R-:W-:Y:S01]  /*1120*/  ULDC.64 UR6, c[0x0][0xa28] ;  /* 0x00028a0000067ab9 */ /* 0x000fe20000000a00 */
[----:B0--3--:R-:W0:Y:S01]  /*1130*/  LDC R16, c[0x0][0x288] ;  /* 0x0000a200ff107b82 */ /* 0x009e220000000800 */
[----:B------:R-:W-:Y:S01]  /*1140*/  UISETP.NE.U32.AND UP0, UPT, UR6, URZ, UPT ;  /* 0x0000003f0600728c */ /* 0x000fe2000bf05070 */
[----:B------:R-:W-:-:S03]  /*1150*/  IMAD.MOV.U32 R8, RZ, RZ, RZ ;  /* 0x000000ffff087224 */ /* 0x000fc600078e00ff */
[----:B------:R-:W-:-:S03]  /*1160*/  UISETP.NE.AND.EX UP0, UPT, UR7, URZ, UPT, UP0 ;  /* 0x0000003f0700728c */ /* 0x000fc6000bf05300 */
[----:B------:R-:W-:Y:S01]  /*1170*/  ULDC.64 UR6, c[0x0][0xa18] ;  /* 0x0002860000067ab9 */ /* 0x000fe20000000a00 */
[----:B-1----:R-:W1:Y:S01]  /*1180*/  LDC.64 R12, c[0x0][0x418] ;  /* 0x00010600ff0c7b82 */ /* 0x002e620000000a00 */
[----:B------:R-:W-:Y:S01]  /*1190*/  UISETP.NE.U32.AND UP1, UPT, UR6, URZ, UPT ;  /* 0x0000003f0600728c */ /* 0x000fe2000bf25070 */
[----:B------:R-:W-:-:S03]  /*11a0*/  PLOP3.LUT P0, PT, PT, PT, UP0, 0x80, 0x0 ;  /* 0x000000000000781c */ /* 0x000fc60003f0f008 */
[----:B------:R-:W-:-:S03]  /*11b0*/  UISETP.NE.AND.EX UP1, UPT, UR7, URZ, UPT, UP1 ;  /* 0x0000003f0700728c */ /* 0x000fc6000bf25310 */
[----:B------:R-:W-:Y:S01]  /*11c0*/  @UP0 ULDC.64 UR6, c[0x0][0xa28] ;  /* 0x00028a0000060ab9 */ /* 0x000fe20000000a00 */
[----:B--2---:R-:W2:Y:S01]  /*11d0*/  LDC R7, c[0x0][0x424] ;  /* 0x00010900ff077b82 */ /* 0x004ea20000000800 */
[----:B------:R-:W-:Y:S01]  /*11e0*/  @UP0 UIMAD.WIDE UR6, UR5, 0x4, UR6 ;  /* 0x00000004050608a5 */ /* 0x000fe2000f8e0206 */
[----:B------:R-:W-:-:S05]  /*11f0*/  PLOP3.LUT P2, PT, PT, PT, UP1, 0x80, 0x0 ;  /* 0x000000000000781c */ /* 0x000fca0003f4f018 */
[----:B------:R-:W-:Y:S01]  /*1200*/  @UP1 ULDC.64 UR8, c[0x0][0xa18] ;  /* 0x0002860000081ab9 */ /* 0x000fe20000000a00 */
[----:B------:R-:W-:Y:S01]  /*1210*/  IMAD.U32 R2, RZ, RZ, UR6 ;  /* 0x00000006ff027e24 */ /* 0x000fe2000f8e00ff */
[----:B------:R-:W3:Y:S01]  /*1220*/  LDC R17, c[0x0][0x2f0] ;  /* 0x0000bc00ff117b82 */ /* 0x000ee20000000800 */
[----:B------:R-:W-:Y:S01]  /*1230*/  IMAD.U32 R3, RZ, RZ, UR7 ;  /* 0x00000007ff037e24 */ /* 0x000fe2000f8e00ff */
[----:B------:R-:W-:Y:S01]  /*1240*/  @UP1 UIMAD.WIDE UR6, UR5, 0x4, UR8 ;  /* 0x00000004050618a5 */ /* 0x000fe2000f8e0208 */
[----:B------:R-:W-:-:S03]  /*1250*/  LOP3.LUT R6, R10, 0xff000000, RZ, 0xc0, !PT ;  /* 0xff0000000a067812 */ /* 0x000fc600078ec0ff */
[----:B----4-:R4:W5:Y:S02]  /*1260*/  @P0 LDG.E R8, desc[UR40][R2.64] ;  /* 0x0000002802080981 */ /* 0x010964000c1e1900 */
[----:B------:R-:W-:Y:S02]  /*1270*/  IMAD.U32 R4, RZ, RZ, UR6 ;  /* 0x00000006ff047e24 */ /* 0x000fe4000f8e00ff */
[----:B------:R-:W-:Y:S01]  /*1280*/  IMAD.U32 R5, RZ, RZ, UR7 ;  /* 0x00000007ff057e24 */ /* 0x000fe2000f8e00ff */
[----:B------:R-:W-:-:S04]  /*1290*/  ULDC.64 UR6, c[0x0][0xa20] ;  /* 0x0002880000067ab9 */ /* 0x000fc80000000a00 */
[----:B0-----:R0:W5:Y:S01]  /*12a0*/  @P2 LDG.E R16, desc[UR40][R4.64] ;  /* 0x0000002804102981 */ /* 0x001162000c1e1900 */
[----:B-1----:R-:W-:Y:S02]  /*12b0*/  ISETP.NE.U32.AND P0, PT, R12, RZ, PT ;  /* 0x000000ff0c00720c */ /* 0x002fe40003f05070 */
[----:B------:R-:W-:Y:S02]  /*12c0*/  ISETP.NE.U32.AND P1, PT, RZ, UR6, PT ;  /* 0x00000006ff007c0c */ /* 0x000fe4000bf25070 */
[----:B------:R-:W-:Y:S02]  /*12d0*/  LOP3.LUT R0, R10, 0xff0000, RZ, 0xc0, !PT ;  /* 0x00ff00000a007812 */ /* 0x000fe400078ec0ff */
[----:B----4-:R-:W-:Y:S02]  /*12e0*/  SHF.R.U32.HI R3, RZ, 0x8, R6 ;  /* 0x00000008ff037819 */ /* 0x010fe40000011606 */
[----:B------:R-:W-:Y:S02]  /*12f0*/  ISETP.NE.AND.EX P0, PT, R13, RZ, PT, P0 ;  /* 0x000000ff0d00720c */ /* 0x000fe40003f05300 */
[----:B------:R-:W-:-:S02]  /*1300*/  ISETP.NE.AND.EX P1, PT, RZ, UR7, PT, P1 ;  /* 0x00000007ff007c0c */ /* 0x000fc4000bf25310 */
[----:B------:R-:W-:Y:S02]  /*1310*/  LEA.HI R204, R0, R3, RZ, 0x10 ;  /* 0x0000000300cc7211 */ /* 0x000fe400078f80ff */
[----:B------:R-:W-:Y:S02]  /*1320*/  LOP3.LUT R23, R10, 0xffff, RZ, 0xc0, !PT ;  /* 0x0000ffff0a177812 */ /* 0x000fe400078ec0ff */
[----:B--2---:R-:W-:Y:S01]  /*1330*/  SEL R0, R7, 0x1, P0 ;  /* 0x0000000107007807 */ /* 0x004fe20000000000 */
[----:B0-----:R-:W-:Y:S06]  /*1340*/  @P2 BRA `(.L_x_2335) ;  /* 0x00000000002c2947 */ /* 0x001fec0003800000 */
        /* <DEDUP_REMOVED lines=8> */
[----:B-----5:R-:W2:Y:S04]  /*13d0*/  LDG.E R16, desc[UR40][R2.64] ;  /* 0x0000002802107981 */ /* 0x020ea8000c1e1900 */
[----:B------:R-:W2:Y:S02]  /*13e0*/  LDG.E R5, desc[UR40][R2.64+0x4] ;  /* 0x0000042802057981 */ /* 0x000ea4000c1e1900 */
[----:B--2---:R-:W-:-:S07]  /*13f0*/  IMAD.IADD R16, R5, 0x1, -R16 ;  /* 0x0000000105107824 */ /* 0x004fce00078e0a10 */
.L_x_2335:
[----:B---3--:R-:W-:Y:S02]  /*1400*/  IMAD R17, R0, R17, RZ ;  /* 0x0000001100117224 */ /* 0x008fe400078e02ff */
[----:B------:R-:W-:Y:S01]  /*1410*/  IMAD.U32 R205, RZ, RZ, UR5 ;  /* 0x00000005ffcd7e24 */ /* 0x000fe2000f8e00ff */
[----:B------:R-:W-:Y:S06]  /*1420*/  @!P1 BRA `(.L_x_2336) ;  /* 0x0000000000189947 */ /* 0x000fec0003800000 */
[----:B------:R-:W-:Y:S02]  /*1430*/  ULDC.64 UR6, c[0x0][0xa20] ;  /* 0x0002880000067ab9 */ /* 0x000fe40000000a00 */
[----:B------:R-:W-:-:S06]  /*1440*/  UIMAD.WIDE UR6, UR5, 0x4, UR6 ;  /* 0x00000004050678a5 */ /* 0x000fcc000f8e0206 */
[----:B------:R-:W-:Y:S02]  /*1450*/  IMAD.U32 R2, RZ, RZ, UR6 ;  /* 0x00000006ff027e24 */ /* 0x000fe4000f8e00ff */
[----:B------:R-:W-:-:S05]  /*1460*/  IMAD.U32 R3, RZ, RZ, UR7 ;  /* 0x00000007ff037e24 */ /* 0x000fca000f8e00ff */
[----:B------:R0:W5:Y:S01]  /*1470*/  LDG.E R17, desc[UR40][R2.64] ;  /* 0x0000002802117981 */ /* 0x000162000c1e1900 */
[----:B------:R-:W-:Y:S05]  /*1480*/  BRA `(.L_x_2337) ;  /* 0x00000000002c7947 */ /* 0x000fea0003800000 */
.L_x_2336:
        /* <DEDUP_REMOVED lines=9> */
[----:B------:R-:W2:Y:S02]  /*1520*/  LDG.E R0, desc[UR40][R2.64+0x4] ;  /* 0x0000042802007981 */ /* 0x000ea4000c1e1900 */
[----:B--2---:R-:W-:-:S07]  /*1530*/  IMAD.IADD R17, R0, 0x1, -R17 ;  /* 0x0000000100117824 */ /* 0x004fce00078e0a11 */
.L_x_2337:
[----:B------:R-:W1:Y:S01]  /*1540*/  LDC R0, c[0x0][0x448] ;  /* 0x00011200ff007b82 */ /* 0x000e620000000800 */
[----:B------:R-:W-:Y:S01]  /*1550*/  USHF.L.U32 UR42, UR4, 0x7, URZ ;  /* 0x00000007042a7899 */ /* 0x000fe2000800063f */
[----:B-----5:R-:W-:-:S03]  /*1560*/  IMAD.IADD R17, R17, 0x1, -R8 ;  /* 0x0000000111117824 */ /* 0x020fc600078e0a08 */
[----:B------:R-:W-:Y:S02]  /*1570*/  UIADD3 UR4, UR42, 0x7f, URZ ;  /* 0x0000007f2a047890 */ /* 0x000fe4000fffe03f */
[----:B0-----:R-:W-:Y:S01]  /*1580*/  IADD3 R3, R17, 0x1, -R16 ;  /* 0x0000000111037810 */ /* 0x001fe20007ffe810 */
[----:B------:R-:W0:Y:S01]  /*1590*/  LDC.64 R6, c[0x0][0x9e0] ;  /* 0x00027800ff067b82 */ /* 0x000e220000000a00 */
[----:B-1----:R-:W-:Y:S02]  /*15a0*/  ISETP.NE.AND P1, PT, R0, 0x1, PT ;  /* 0x000000010000780c */ /* 0x002fe40003f25270 */
[----:B------:R-:W-:Y:S01]  /*15b0*/  IMAD.U32 R0, RZ, RZ, UR4 ;  /* 0x00000004ff007e24 */ /* 0x000fe2000f8e00ff */
[----:B0-----:R-:W-:-:S10]  /*15c0*/  ISETP.GE.AND P2, PT, R7, 0x1, PT ;  /* 0x000000010700780c */ /* 0x001fd40003f46270 */
[----:B------:R-:W0:Y:S08]  /*15d0*/  @P1 LDC R2, c[0x0][0x44c] ;  /* 0x00011300ff021b82 */ /* 0x000e300000000800 */
[----:B------:R-:W1:Y:S01]  /*15e0*/  @P1 LDC R5, c[0x0][0x450] ;  /* 0x00011400ff051b82 */ /* 0x000e620000000800 */
[----:B0-----:R-:W-:-:S05]  /*15f0*/  @P1 IMAD.HI.U32 R2, R2, UR4, RZ ;  /* 0x0000000402021c27 */ /* 0x001fca000f8e00ff */
[----:B-1----:R-:W-:-:S05]  /*1600*/  @P1 SHF.R.U32.HI R0, RZ, R5, R2 ;  /* 0x00000005ff001219 */ /* 0x002fca0000011602 */
[----:B------:R-:W-:-:S04]  /*1610*/  IMAD.IADD R3, R3, 0x1, R0 ;  /* 0x0000000103037824 */ /* 0x000fc800078e0200 */
        /* <DEDUP_REMOVED lines=12> */
.L_x_2339:
[----:B------:R-:W-:-:S13]  /*16e0*/  ISETP.NE.AND P0, PT, R7, 0x1, PT ;  /* 0x000000010700780c */ /* 0x000fda0003f05270 */
[----:B------:R-:W0:Y:S02]  /*16f0*/  @P0 LDC.64 R4, c[0x0][0x9e8] ;  /* 0x00027a00ff040b82 */ /* 0x000e240000000a00 */
[----:B0-----:R-:W-:-:S05]  /*1700*/  @P0 IMAD.HI.U32 R4, R2, R4, RZ ;  /* 0x0000000402040227 */ /* 0x001fca00078e00ff */
[----:B------:R-:W-:-:S07]  /*1710*/  @P0 SHF.R.U32.HI R2, RZ, R5, R4 ;  /* 0x00000005ff020219 */ /* 0x000fce0000011604 */
.L_x_2340:
[----:B------:R-:W-:-:S05]  /*1720*/  IMAD R3, R2, R7, R7 ;  /* 0x0000000702037224 */ /* 0x000fca00078e0207 */
[----:B------:R-:W-:-:S07]  /*1730*/  VIMNMX R0, R0, R3, PT ;  /* 0x0000000300007248 */ /* 0x000fce0003fe0100 */
.L_x_2338:
[----:B------:R-:W0:Y:S01]  /*1740*/  @P1 LDC R4, c[0x0][0x44c] ;  /* 0x00011300ff041b82 */ /* 0x000e220000000800 */
[----:B------:R-:W-:Y:S01]  /*1750*/  IMAD.U32 R3, RZ, RZ, UR42 ;  /* 0x0000002aff037e24 */ /* 0x000fe2000f8e00ff */
[----:B------:R-:W-:Y:S01]  /*1760*/  ULDC UR4, c[0x0][0x9dc] ;  /* 0x0002770000047ab9 */ /* 0x000fe20000000800 */
[----:B------:R-:W-:Y:S02]  /*1770*/  VIADD R2, R0, 0x5f ;  /* 0x0000005f00027836 */ /* 0x000fe40000000000 */
[----:B------:R-:W-:Y:S02]  /*1780*/  VIADD R0, R17, 0x5f ;  /* 0x0000005f11007836 */ /* 0x000fe40000000000 */
[----:B------:R-:W-:Y:S01]  /*1790*/  IMAD.HI R2, R2, 0x2aaaaaab, RZ ;  /* 0x2aaaaaab02027827 */ /* 0x000fe200078e02ff */
[----:B------:R-:W1:Y:S03]  /*17a0*/  @P1 LDC R5, c[0x0][0x450] ;  /* 0x00011400ff051b82 */ /* 0x000e660000000800 */
[----:B------:R-:W-:-:S04]  /*17b0*/  IMAD.HI R0, R0, 0x2aaaaaab, RZ ;  /* 0x2aaaaaab00007827 */ /* 0x000fc800078e02ff */
[----:B0-----:R-:W-:-:S05]  /*17c0*/  @P1 IMAD.HI.U32 R4, R4, UR42, RZ ;  /* 0x0000002a04041c27 */ /* 0x001fca000f8e00ff */
[----:B-1----:R-:W-:Y:S02]  /*17d0*/  @P1 SHF.R.U32.HI R3, RZ, R5, R4 ;  /* 0x00000005ff031219 */ /* 0x002fe40000011604 */
[----:B------:R-:W-:Y:S02]  /*17e0*/  SHF.R.U32.HI R5, RZ, 0x1f, R2 ;  /* 0x0000001fff057819 */ /* 0x000fe40000011602 */
[----:B------:R-:W-:Y:S02]  /*17f0*/  IADD3 R4, R3, R17, -R16 ;  /* 0x0000001103047210 */ /* 0x000fe40007ffe810 */
[----:B------:R-:W-:Y:S02]  /*1800*/  SHF.R.U32.HI R3, RZ, 0x1f, R0 ;  /* 0x0000001fff037819 */ /* 0x000fe40000011600 */
[----:B------:R-:W-:Y:S01]  /*1810*/  LEA.HI.SX32 R2, R2, R5, 0x1c ;  /* 0x0000000502027211 */ /* 0x000fe200078fe2ff */
[----:B------:R-:W-:Y:S01]  /*1820*/  VIADD R6, R4, -UR4 ;  /* 0x8000000404067c36 */ /* 0x000fe20008000000 */
[----:B------:R-:W-:-:S04]  /*1830*/  LEA.HI.SX32 R3, R0, R3, 0x1c ;  /* 0x0000000300037211 */ /* 0x000fc800078fe2ff */
[----:B------:R-:W-:Y:S02]  /*1840*/  R2UR UR4, R6 ;  /* 0x00000000060472ca */ /* 0x000fe400000e0000 */
[----:B------:R-:W-:Y:S01]  /*1850*/  VIMNMX R176, R3, R2, PT ;  /* 0x0000000203b07248 */ /* 0x000fe20003fe0100 */
[----:B------:R-:W-:-:S12]  /*1860*/  @!P2 BRA `(.L_x_2341) ;  /* 0x000000000044a947 */ /* 0x000fd80003800000 */
        /* <DEDUP_REMOVED lines=9> */
.L_x_2342:
[----:B------:R-:W-:-:S13]  /*1900*/  ISETP.NE.AND P0, PT, R7, 0x1, PT ;  /* 0x000000010700780c */ /* 0x000fda0003f05270 */
[----:B------:R-:W0:Y:S02]  /*1910*/  @P0 LDC.64 R2, c[0x0][0x9e8] ;  /* 0x00027a00ff020b82 */ /* 0x000e240000000a00 */
[----:B0-----:R-:W-:-:S05]  /*1920*/  @P0 IMAD.HI.U32 R0, R4, R2, RZ ;  /* 0x0000000204000227 */ /* 0x001fca00078e00ff */
[----:B------:R-:W-:-:S07]  /*1930*/  @P0 SHF.R.U32.HI R4, RZ, R3, R0 ;  /* 0x00000003ff040219 */ /* 0x000fce0000011600 */
.L_x_2343:
[----:B------:R-:W-:-:S05]  /*1940*/  IMAD R4, R4, R7, RZ ;  /* 0x0000000704047224 */ /* 0x000fca00078e02ff */
[----:B------:R-:W-:-:S13]  /*1950*/  R2UR UR5, R4 ;  /* 0x00000000040572ca */ /* 0x000fda00000e0000 */
[----:B------:R-:W-:-:S04]  /*1960*/  UISETP.LT.AND UP0, UPT, UR4, UR5, UPT ;  /* 0x000000050400728c */ /* 0x000fc8000bf01270 */
[----:B------:R-:W-:-:S12]  /*1970*/  USEL UR4, UR4, UR5, !UP0 ;  /* 0x0000000504047287 */ /* 0x000fd8000c000000 */
.L_x_2341:
[----:B------:R-:W-:Y:S01]  /*1980*/  UIMAD.WIDE UR4, UR4, 0x2aaaaaab, URZ ;  /* 0x2aaaaaab040478a5 */ /* 0x000fe2000f8e023f */
[----:B------:R-:W-:Y:S02]  /*1990*/  LOP3.LUT R234, R204, 0xff, RZ, 0xc0, !PT ;  /* 0x000000ffccea7812 */ /* 0x000fe400078ec0ff */
[----:B------:R-:W-:Y:S01]  /*19a0*/  SHF.R.U32.HI R204, RZ, 0x10, R204 ;  /* 0x00000010ffcc7819 */ /* 0x000fe200000116cc */
[----:B------:R-:W-:Y:S01]  /*19b0*/  USHF.R.U32.HI UR4, URZ, 0x1f, UR5 ;  /* 0x0000001f3f047899 */ /* 0x000fe20008011605 */
[----:B------:R-:W-:-:S03]  /*19c0*/  R2UR UR8, R234 ;  /* 0x00000000ea0872ca */ /* 0x000fc600000e0000 */
[----:B------:R-:W-:-:S04]  /*19d0*/  ULEA.HI.SX32 UR4, UR5, UR4, 0x1c ;  /* 0x0000000405047291 */ /* 0x000fc8000f8fe23f */
[----:B------:R-:W-:-:S04]  /*19e0*/  UISETP.LT.AND UP0, UPT, URZ, UR4, UPT ;  /* 0x000000043f00728c */ /* 0x000fc8000bf01270 */
[----:B------:R-:W-:-:S03]  /*19f0*/  USEL UR43, URZ, UR4, !UP0 ;  /* 0x000000043f2b7287 */ /* 0x000fc6000c000000 */
[----:B------:R-:W-:-:S03]  /*1a00*/  UMOV UR4, URZ ;  /* 0x0000003f00047c82 */ /* 0x000fc60008000000 */
[----:B------:R-:W-:-:S13]  /*1a10*/  ISETP.GT.AND P0, PT, R176, UR43, PT ;  /* 0x0000002bb0007c0c */ /* 0x000fda000bf04270 */
[----:B------:R-:W-:Y:S05]  /*1a20*/  @!P0 BRA `(.L_x_2344) ;  /* 0x0000000000948947 */ /* 0x000fea0003800000 */
[----:B------:R-:W0:Y:S01]  /*1a30*/  LDC R3, c[0x0][0x9f0] ;  /* 0x00027c00ff037b82 */ /* 0x000e220000000800 */
[----:B------:R-:W-:Y:S01]  /*1a40*/  ISETP.NE.AND P0, PT, R204, RZ, PT ;  /* 0x000000ffcc00720c */ /* 0x000fe20003f05270 */
[----:B------:R-:W-:-:S03]  /*1a50*/  UMOV UR4, URZ ;  /* 0x0000003f00047c82 */ /* 0x000fc60008000000 */
[----:B0-----:R-:W-:-:S04]  /*1a60*/  SEL R5, R204, R3, P0 ;  /* 0x00000003cc057207 */ /* 0x001fc80000000000 */
[-C--:B------:R-:W-:Y:S02]  /*1a70*/  IABS R0, R5.reuse ;  /* 0x0000000500007213 */ /* 0x080fe40000000000 */
[----:B------:R-:W-:Y:S02]  /*1a80*/  IABS R6, R5 ;  /* 0x0000000500067213 */ /* 0x000fe40000000000 */
[----:B------:R-:W-:Y:S02]  /*1a90*/  R2UR UR9, R0 ;  /* 0x00000000000972ca */ /* 0x000fe400000e0000 */
[----:B------:R-:W-:-:S05]  /*1aa0*/  IADD3 R0, R5, -0x1, R176 ;  /* 0xffffffff05007810 */ /* 0x000fca0007ffe0b0 */
[----:B------:R-:W-:-:S05]  /*1ab0*/  VIADD R0, R0, -UR43 ;  /* 0x8000002b00007c36 */ /* 0x000fca0008000000 */
[----:B------:R-:W-:Y:S01]  /*1ac0*/  IABS R4, R0 ;  /* 0x0000000000047213 */ /* 0x000fe20000000000 */
[----:B------:R-:W0:Y:S01]  /*1ad0*/  I2F.RP R2, UR9 ;  /* 0x0000000900027d06 */ /* 0x000e220008209400 */
[----:B------:R-:W-:Y:S02]  /*1ae0*/  LOP3.LUT R0, R0, R5, RZ, 0x3c, !PT ;  /* 0x0000000500007212 */ /* 0x000fe400078e3cff */
[----:B------:R-:W-:-:S05]  /*1af0*/  R2UR UR7, R4 ;  /* 0x00000000040772ca */ /* 0x000fca00000e0000 */
[----:B0-----:R-:W0:Y:S02]  /*1b00*/  MUFU.RCP R2, R2 ;  /* 0x0000000200027308 */ /* 0x001e240000001000 */
[----:B0-----:R-:W-:Y:S02]  /*1b10*/  VIADD R3, R2, 0xffffffe ;  /* 0x0ffffffe02037836 */ /* 0x001fe40000000000 */
        /* <DEDUP_REMOVED lines=8> */
[----:B------:R-:W-:Y:S01]  /*1ba0*/  UIMAD UR4, UR5, UR6, UR7 ;  /* 0x00000006050472a4 */ /* 0x000fe2000f8e0207 */
[----:B------:R-:W-:Y:S02]  /*1bb0*/  R2UR UR6, R0 ;  /* 0x00000000000672ca */ /* 0x000fe400000e0000 */
[----:B------:R-:W-:Y:S01]  /*1bc0*/  R2UR UR7, R5 ;  /* 0x00000000050772ca */ /* 0x000fe200000e0000 */
[----:B------:R-:W-:-:S11]  /*1bd0*/  UISETP.GT.U32.AND UP1, UPT, UR9, UR4, UPT ;  /* 0x000000040900728c */ /* 0x000fd6000bf24070 */
[----:B------:R-:W-:Y:S02]  /*1be0*/  @!UP1 UIADD3 UR4, UR4, -UR9, URZ ;  /* 0x8000000904049290 */ /* 0x000fe4000fffe03f */
[----:B------:R-:W-:Y:S02]  /*1bf0*/  @!UP1 UIADD3 UR5, UR5, 0x1, URZ ;  /* 0x0000000105059890 */ /* 0x000fe4000fffe03f */
[----:B------:R-:W-:Y:S02]  /*1c00*/  UISETP.GE.U32.AND UP0, UPT, UR4, UR9, UPT ;  /* 0x000000090400728c */ /* 0x000fe4000bf06070 */
[----:B------:R-:W-:Y:S01]  /*1c10*/  UISETP.GE.AND UP1, UPT, UR6, URZ, UPT ;  /* 0x0000003f0600728c */ /* 0x000fe2000bf26270 */
[----:B------:R-:W-:-:S08]  /*1c20*/  R2UR UR6, R5 ;  /* 0x00000000050672ca */ /* 0x000fd000000e0000 */
[----:B------:R-:W-:Y:S02]  /*1c30*/  @UP0 UIADD3 UR5, UR5, 0x1, URZ ;  /* 0x0000000105050890 */ /* 0x000fe4000fffe03f */
[----:B------:R-:W-:-:S05]  /*1c40*/  UISETP.NE.AND UP0, UPT, UR7, URZ, UPT ;  /* 0x0000003f0700728c */ /* 0x000fca000bf05270 */
[----:B------:R-:W-:Y:S02]  /*1c50*/  UMOV UR4, UR5 ;  /* 0x0000000500047c82 */ /* 0x000fe40008000000 */
[----:B------:R-:W-:-:S04]  /*1c60*/  @!UP1 UIADD3 UR4, -UR4, URZ, URZ ;  /* 0x0000003f04049290 */ /* 0x000fc8000fffe13f */
[----:B------:R-:W-:-:S12]  /*1c70*/  @!UP0 ULOP3.LUT UR4, URZ, UR6, URZ, 0x33, !UPT ;  /* 0x000000063f048292 */ /* 0x000fd8000f8e333f */
.L_x_2344:
[----:B------:R-:W-:Y:S02]  /*1c80*/  UIMAD UR43, UR8, UR4, UR43 ;  /* 0x00000004082b72a4 */ /* 0x000fe4000f8e022b */
[----:B------:R-:W-:Y:S01]  /*1c90*/  IMAD.U32 R3, RZ, RZ, UR4 ;  /* 0x00000004ff037e24 */ /* 0x000fe2000f8e00ff */
[----:B------:R-:W-:Y:S01]  /*1ca0*/  PLOP3.LUT P0, PT, PT, PT, PT, 0x80, 0x0 ;  /* 0x000000000000781c */ /* 0x000fe20003f0f070 */
[----:B------:R-:W-:Y:S01]  /*1cb0*/  IMAD.MOV.U32 R4, RZ, RZ, RZ ;  /* 0x000000ffff047224 */ /* 0x000fe200078e00ff */
[----:B------:R-:W-:Y:S02]  /*1cc0*/  CS2R R150, SRZ ;  /* 0x0000000000967805 */ /* 0x000fe4000001ff00 */
[----:B------:R-:W-:Y:S02]  /*1cd0*/  CS2R R148, SRZ ;  /* 0x0000000000947805 */ /* 0x000fe4000001ff00 */
[----:B------:R-:W-:Y:S01]  /*1ce0*/  VIADDMNMX R176, R3, UR43, R176, PT ;  /* 0x0000002b03b07c46 */ /* 0x000fe2000b8001b0 */
[----:B------:R-:W-:Y:S01]  /*1cf0*/  IMAD.MOV.U32 R3, RZ, RZ, RZ ;  /* 0x000000ffff037224 */ /* 0x000fe200078e00ff */
        /* <DEDUP_REMOVED lines=100> */
.L_x_2346:
        /* <DEDUP_REMOVED lines=13> */
.L_x_2573:
[----:B0-----:R-:W-:Y:S01]  /*2410*/  IMAD.U32 R0, RZ, RZ, UR44 ;  /* 0x0000002cff007e24 */ /* 0x001fe2000f8e00ff */
[----:B------:R-:W-:Y:S05]  /*2420*/  WARPSYNC.ALL ;  /* 0x0000000000007948 */ /* 0x000fea0003800000 */
[----:B------:R0:W-:Y:S01]  /*2430*/  BAR.SYNC.DEFER_BLOCKING R7, 0x100 ;  /* 0x000400070000751d */ /* 0x0001e20000010000 */
[----:B------:R-:W-:-:S13]  /*2440*/  ISETP.NE.AND P0, PT, R0, 0x3, PT ;  /* 0x000000030000780c */ /* 0x000fda0003f05270 */
[----:B0-----:R-:W-:Y:S05]  /*2450*/  @!P0 BRA `(.L_x_2348) ;  /* 0x0000000000048947 */ /* 0x001fea0003800000 */
[----:B------:R-:W-:Y:S01]  /*2460*/  BPT.TRAP 0x1 ;  /* 0x000000040000795c */ /* 0x000fe20000300000 */
.L_x_2348:
[----:B------:R-:W-:Y:S01]  /*2470*/  R2UR UR21, R5 ;  /* 0x00000000051572ca */ /* 0x000fe200000e0000 */
[----:B------:R-:W-:-:S05]  /*2480*/  IMAD.U32 R8, RZ, RZ, UR38 ;  /* 0x00000026ff087e24 */ /* 0x000fca000f8e00ff */
[----:B------:R-:W-:-:S07]  /*2490*/  SHF.L.U32 R8, R8, 0x1f, RZ ;  /* 0x0000001f08087819 */ /* 0x000fce00000006ff */
[----:B------:R-:W-:-:S09]  /*24a0*/  ULEA UR21, UR37, UR21, 0x3 ;  /* 0x0000001525157291 */ /* 0x000fd2000f8e183f */
[----:B------:R0:W1:Y:S01]  /*24b0*/  SYNCS.PHASECHK.TRANS64.TRYWAIT P1, [UR21+0x22830], R8 ;  /* 0x02283008ff0075a7 */ /* 0x0000620008020155 */
[----:B------:R-:W-:Y:S05]  /*24c0*/  @!P0 BRA `(.L_x_2349) ;  /* 0x0000000000048947 */ /* 0x000fea0003800000 */
[----:B------:R-:W-:Y:S01]  /*24d0*/  BPT.TRAP 0x1 ;  /* 0x000000040000795c */ /* 0x000fe20000300000 */
.L_x_2349:
[----:B-1----:R-:W-:Y:S05]  /*24e0*/  @P1 BRA `(.L_x_2350) ;  /* 0x0000000000081947 */ /* 0x002fea0003800000 */
[----:B------:R-:W1:Y:S02]  /*24f0*/  SYNCS.PHASECHK.TRANS64.TRYWAIT P1, [UR21+0x22830], R8 ;  /* 0x02283008ff0075a7 */ /* 0x000e640008020155 */
[----:B-1----:R-:W-:Y:S05]  /*2500*/  @!P1 BRA `(.L_x_2351) ;  /* 0x0000016800e09947 */ /* 0x002fea0003800000 */
.L_x_2350:
        /* <DEDUP_REMOVED lines=8> */
[----:B------:R-:W2:Y:S01]  /*2590*/  LDC R201, c[0x0][0x448] ;  /* 0x00011200ffc97b82 */ /* 0x000ea20000000800 */
[----:B------:R-:W-:Y:S01]  /*25a0*/  UMOV UR9, 0x40000040 ;  /* 0x4000004000097882 */ /* 0x000fe20000000000 */
[----:B------:R-:W-:Y:S01]  /*25b0*/  UMOV UR11, 0x40000040 ;  /* 0x40000040000b7882 */ /* 0x000fe20000000000 */
[----:B------:R-:W-:Y:S01]  /*25c0*/  UIADD3 UR12, UR16, 0x6, URZ ;  /* 0x00000006100c7890 */ /* 0x000fe2000fffe03f */
[----:B------:R-:W3:Y:S01]  /*25d0*/  S2R R0, SR_TID.X ;  /* 0x0000000000007919 */ /* 0x000ee20000002100 */
[----:B------:R-:W-:Y:S01]  /*25e0*/  UIADD3 UR4, UR4, 0x1c400, URZ ;  /* 0x0001c40004047890 */ /* 0x000fe2000fffe03f */
[----:B------:R-:W-:Y:S01]  /*25f0*/  LOP3.LUT R18, R18, 0xffefffff, RZ, 0xc0, !PT ;  /* 0xffefffff12127812 */ /* 0x000fe200078ec0ff */
[----:B------:R-:W-:Y:S01]  /*2600*/  UMOV UR13, 0x40000040 ;  /* 0x40000040000d7882 */ /* 0x000fe20000000000 */
[----:B------:R-:W-:Y:S01]  /*2610*/  UMOV UR15, 0x40000040 ;  /* 0x40000040000f7882 */ /* 0x000fe20000000000 */
[----:B------:R-:W-:Y:S01]  /*2620*/  USHF.R.U32.HI UR4, URZ, 0x4, UR4 ;  /* 0x000000043f047899 */ /* 0x000fe20008011604 */
[----:B------:R-:W4:Y:S01]  /*2630*/  S2R R4, SR_TID.X ;  /* 0x0000000000047919 */ /* 0x000f220000002100 */
[----:B------:R-:W-:-:S02]  /*2640*/  IMAD.MOV.U32 R11, RZ, RZ, -0x60 ;  /* 0xffffffa0ff0b7424 */ /* 0x000fc400078e00ff */
[----:B------:R-:W-:Y:S02]  /*2650*/  ULOP3.LUT UR4, UR4, 0x3fff, URZ, 0xc0, !UPT ;  /* 0x00003fff04047892 */ /* 0x000fe4000f8ec03f */
[----:B------:R-:W-:Y:S02]  /*2660*/  IMAD R14, R176, R11, 0x60 ;  /* 0x00000060b00e7424 */ /* 0x000fe400078e020b */
[----:B------:R-:W-:Y:S02]  /*2670*/  ULOP3.LUT UR20, UR4, 0x10000, URZ, 0xfc, !UPT ;  /* 0x0001000004147892 */ /* 0x000fe4000f8efc3f */
[----:B------:R-:W-:Y:S01]  /*2680*/  UIADD3 UR4, UR16, 0x2, URZ ;  /* 0x0000000210047890 */ /* 0x000fe2000fffe03f */
[----:B------:R-:W-:Y:S01]  /*2690*/  IMAD.IADD R13, R14, 0x1, -R19 ;  /* 0x000000010e0d7824 */ /* 0x000fe200078e0a13 */
[----:B------:R-:W-:Y:S01]  /*26a0*/  UIMAD UR18, UR37, 0x300, UR20 ;  /* 0x00000300251278a4 */ /* 0x000fe2000f8e0214 */
[----:B--2---:R-:W-:-:S03]  /*26b0*/  ISETP.NE.AND P2, PT, R201, 0x1, PT ;  /* 0x00000001c900780c */ /* 0x004fc60003f45270 */
[----:B------:R-:W-:Y:S02]  /*26c0*/  UIADD3 UR6, UR18, 0x2, URZ ;  /* 0x0000000212067890 */ /* 0x000fe4000fffe03f */
[----:B------:R-:W-:Y:S02]  /*26d0*/  UIADD3 UR10, UR18, 0x4, URZ ;  /* 0x00000004120a7890 */ /* 0x000fe4000fffe03f */
[----:B------:R-:W-:Y:S02]  /*26e0*/  UIADD3 UR14, UR18, 0x6, URZ ;  /* 0x00000006120e7890 */ /* 0x000fe4000fffe03f */
[----:B------:R-:W-:Y:S01]  /*26f0*/  HGMMA.64x96x16.F32.BF16 R24, gdesc[UR16], RZ, !UPT, gsb0 ;  /* 0x01600000101879f0 */ /* 0x000fe2000c0018ff */
[----:B---3--:R-:W-:-:S03]  /*2700*/  LOP3.LUT R0, R0, 0x7f, RZ, 0xc0, !PT ;  /* 0x0000007f00007812 */ /* 0x008fc600078ec0ff */
[----:B-1----:R-:W1:Y:S01]  /*2710*/  @P2 LDC R3, c[0x0][0x44c] ;  /* 0x00011300ff032b82 */ /* 0x002e620000000800 */
[----:B------:R-:W-:Y:S02]  /*2720*/  @P2 LOP3.LUT R18, R18, 0x100000, RZ, 0xfc, !PT ;  /* 0x0010000012122812 */ /* 0x000fe400078efcff */
[----:B------:R-:W-:Y:S01]  /*2730*/  ISETP.NE.AND P1, PT, R0, RZ, PT ;  /* 0x000000ff0000720c */ /* 0x000fe20003f25270 */
[----:B------:R-:W-:Y:S01]  /*2740*/  VIADD R0, R22, UR42 ;  /* 0x0000002a16007c36 */ /* 0x000fe20008000000 */
[----:B----4-:R-:W-:-:S03]  /*2750*/  SHF.R.U32.HI R4, RZ, 0x7, R4 ;  /* 0x00000007ff047819 */ /* 0x010fc60000011604 */
[----:B------:R-:W2:Y:S01]  /*2760*/  @P2 LDC R9, c[0x0][0x450] ;  /* 0x00011400ff092b82 */ /* 0x000ea20000000800 */
[----:B------:R-:W-:Y:S01]  /*2770*/  IADD3 R4, -R4, 0xb, RZ ;  /* 0x0000000b04047810 */ /* 0x000fe20007ffe1ff */
[----:B-1----:R-:W-:-:S04]  /*2780*/  @P2 IMAD.HI.U32 R2, R0, R3, RZ ;  /* 0x0000000300022227 */ /* 0x002fc800078e00ff */
[----:B------:R-:W-:Y:S02]  /*2790*/  IMAD.MOV.U32 R3, RZ, RZ, R0 ;  /* 0x000000ffff037224 */ /* 0x000fe400078e0000 */
[----:B------:R-:W-:Y:S01]  /*27a0*/  IMAD.U32 R0, RZ, RZ, UR21 ;  /* 0x00000015ff007e24 */ /* 0x000fe2000f8e00ff */
[----:B--2---:R-:W-:Y:S01]  /*27b0*/  @P2 SHF.R.U32.HI R3, RZ, R9, R2 ;  /* 0x00000009ff032219 */ /* 0x004fe20000011602 */
[----:B------:R-:W-:Y:S02]  /*27c0*/  IMAD R2, R176, -0x60, R17 ;  /* 0xffffffa0b0027824 */ /* 0x000fe400078e0211 */
[----:B------:R-:W-:Y:S02]  /*27d0*/  @!P1 VIADD R0, R0, 0x22840 ;  /* 0x0002284000009836 */ /* 0x000fe40000000000 */
[----:B------:R-:W1:Y:S01]  /*27e0*/  SHFL.IDX PT, R15, R3, RZ, 0x1c1f ;  /* 0x001c1fff030f7589 */ /* 0x000e6200000e0000 */
[----:B------:R-:W-:Y:S02]  /*27f0*/  IADD3 R9, -R19, 0x61, R2 ;  /* 0x0000006113097810 */ /* 0x000fe40007ffe102 */
[----:B------:R-:W-:-:S02]  /*2800*/  @!P1 PRMT R0, RZ, 0x654, R0 ;  /* 0x00000654ff009816 */ /* 0x000fc40000000000 */
[----:B------:R-:W-:Y:S01]  /*2810*/  IADD3 R10, -R19, 0x60, R2 ;  /* 0x00000060130a7810 */ /* 0x000fe20007ffe102 */
[----:B------:R-:W-:Y:S01]  /*2820*/  IMAD.IADD R9, R9, 0x1, -R16 ;  /* 0x0000000109097824 */ /* 0x000fe200078e0a10 */
[----:B------:R-:W-:Y:S02]  /*2830*/  WARPGROUP.DEPBAR.LE gsb0, 0x0 ;  /* 0x00008000000079c5 */ /* 0x000fe40000010000 */
[----:B------:R-:W-:-:S06]  /*2840*/  WARPGROUP.ARRIVE ;  /* 0x00000000000079c5 */ /* 0x000fcc0000000000 */
[----:B------:R-:W-:Y:S03]  /*2850*/  HGMMA.64x96x16.F32.BF16 R24, gdesc[UR4], R24, gsb0 ;  /* 0x01600000041879f0 */ /* 0x000fe60008001818 */
[----:B------:R-:W-:Y:S02]  /*2860*/  WARPGROUP.DEPBAR.LE gsb0, 0x0 ;  /* 0x00008000000079c5 */ /* 0x000fe40000010000 */
[----:B------:R-:W-:-:S06]  /*2870*/  WARPGROUP.ARRIVE ;  /* 0x00000000000079c5 */ /* 0x000fcc0000000000 */
[----:B------:R-:W-:Y:S01]  /*2880*/  HGMMA.64x96x16.F32.BF16 R24, gdesc[UR8], R24, gsb0 ;  /* 0x01600000081879f0 */ /* 0x000fe20008001818 */
[----:B------:R-:W-:Y:S02]  /*2890*/  ULDC UR10, c[0x0][0x9dc] ;  /* 0x00027700000a7ab9 */ /* 0x000fe40000000800 */
[----:B------:R-:W-:-:S06]  /*28a0*/  ULOP3.LUT UR6, URZ, UR10, URZ, 0x33, !UPT ;  /* 0x0000000a3f067292 */ /* 0x000fcc000f8e333f */
[----:B------:R-:W-:-:S04]  /*28b0*/  VIADD R12, R9, UR6 ;  /* 0x00000006090c7c36 */ /* 0x000fc80008000000 */
[----:B-1----:R-:W-:Y:S01]  /*28c0*/  IMAD.IADD R2, R12, 0x1, R15 ;  /* 0x000000010c027824 */ /* 0x002fe200078e020f */
[----:B------:R-:W-:Y:S02]  /*28d0*/  WARPGROUP.DEPBAR.LE gsb0, 0x0 ;  /* 0x00008000000079c5 */ /* 0x000fe40000010000 */
[----:B------:R-:W-:-:S06]  /*28e0*/  WARPGROUP.ARRIVE ;  /* 0x00000000000079c5 */ /* 0x000fcc0000000000 */
[----:B------:R-:W-:Y:S01]  /*28f0*/  HGMMA.64x96x16.F32.BF16 R24, gdesc[UR12], R24, gsb0 ;  /* 0x016000000c1879f0 */ /* 0x000fe20008001818 */
[----:B------:R-:W-:Y:S02]  /*2900*/  ULDC.64 UR14, c[0x0][0x9e0] ;  /* 0x00027800000e7ab9 */ /* 0x000fe40000000a00 */
[----:B------:R-:W-:Y:S01]  /*2910*/  UISETP.GE.AND UP0, UPT, UR15, 0x1, UPT ;  /* 0x000000010f00788c */ /* 0x000fe2000bf06270 */
[----:B------:R-:W-:-:S05]  /*2920*/  VIADD R11, R9, UR14 ;  /* 0x0000000e090b7c36 */ /* 0x000fca0008000000 */
[----:B------:R-:W-:Y:S01]  /*2930*/  PLOP3.LUT P2, PT, PT, PT, UP0, 0x40, 0x0 ;  /* 0x000000000000781c */ /* 0x000fe20003f4e808 */
[----:B------:R-:W-:Y:S02]  /*2940*/  WARPGROUP.DEPBAR.LE gsb0, 0x0 ;  /* 0x00008000000079c5 */ /* 0x000fe40000010000 */
[----:B------:R1:W-:Y:S06]  /*2950*/  BAR.ARV R4, 0x100 ;  /* 0x000400040000751d */ /* 0x0003ec0000002000 */
[----:B------:R2:W-:Y:S02]  /*2960*/  @!P1 SYNCS.ARRIVE.TRANS64.RED.A1T0 RZ, [R0+URZ], RZ ;  /* 0x000000ff00ff99a7 */ /* 0x0005e4000810043f */
[----:B--2---:R-:W-:-:S02]  /*2970*/  VIADDMNMX R0, R15, R11, R10, PT ;  /* 0x0000000b0f007246 */ /* 0x004fc4000380010a */
[----:B-1----:R-:W-:Y:S05]  /*2980*/  @P2 BRA `(.L_x_2352) ;  /* 0x0000000000542947 */ /* 0x002fea0003800000 */
[----:B------:R-:W-:Y:S01]  /*2990*/  IADD3 R6, -R16, R17, R15 ;  /* 0x0000001110067210 */ /* 0x000fe20007ffe10f */
        /* <DEDUP_REMOVED lines=11> */
.L_x_2354:
[----:B------:R-:W-:-:S06]  /*2a50*/  UISETP.NE.AND UP1, UPT, UR15, 0x1, UPT ;  /* 0x000000010f00788c */ /* 0x000fcc000bf25270 */
[----:B------:R-:W-:-:S05]  /*2a60*/  PLOP3.LUT P2, PT, PT, PT, UP1, 0x80, 0x0 ;  /* 0x000000000000781c */ /* 0x000fca0003f4f018 */
[----:B------:R-:W-:-:S08]  /*2a70*/  @UP1 ULDC.64 UR6, c[0x0][0x9e8] ;  /* 0x00027a0000061ab9 */ /* 0x000fd00000000a00 */
[----:B------:R-:W-:-:S05]  /*2a80*/  @P2 IMAD.HI.U32 R9, R6, UR6, RZ ;  /* 0x0000000606092c27 */ /* 0x000fca000f8e00ff */
[----:B------:R-:W-:-:S07]  /*2a90*/  @P2 SHF.R.U32.HI R6, RZ, UR7, R9 ;  /* 0x00000007ff062c19 */ /* 0x000fce0008011609 */
.L_x_2355:
[----:B------:R-:W-:Y:S05]  /*2aa0*/  BSYNC B0 ;  /* 0x0000000000007941 */ /* 0x000fea0003800000 */
.L_x_2353:
[----:B------:R-:W-:-:S05]  /*2ab0*/  IMAD R9, R6, UR15, R13 ;  /* 0x0000000f06097c24 */ /* 0x000fca000f8e020d */
[----:B------:R-:W-:Y:S02]  /*2ac0*/  VIMNMX R2, R2, R9, !PT ;  /* 0x0000000902027248 */ /* 0x000fe40007fe0100 */
[----:B------:R-:W-:-:S07]  /*2ad0*/  VIADDMNMX R0, R9, UR15, R0, PT ;  /* 0x0000000f09007c46 */ /* 0x000fce000b800100 */
.L_x_2352:
[C---:B------:R-:W-:Y:S01]  /*2ae0*/  ISETP.GE.AND P3, PT, R14.reuse, 0x9, PT ;  /* 0x000000090e00780c */ /* 0x040fe20003f66270 */
[----:B------:R-:W1:Y:S01]  /*2af0*/  SHFL.IDX PT, R3, R3, 0x1, 0x1c1f ;  /* 0x003c1f0003037f89 */ /* 0x000e6200000e0000 */
[----:B------:R-:W-:Y:S02]  /*2b00*/  ISETP.GE.AND P2, PT, R14, 0x2, PT ;  /* 0x000000020e00780c */ /* 0x000fe40003f46270 */
[----:B------:R-:W-:Y:S02]  /*2b10*/  P2R R9, PR, RZ, 0x8 ;  /* 0x00000008ff097803 */ /* 0x000fe40000000000 */
[C---:B------:R-:W-:Y:S02]  /*2b20*/  ISETP.GT.AND P3, PT, R2.reuse, 0x8, !P3 ;  /* 0x000000080200780c */ /* 0x040fe40005f64270 */
[----:B------:R-:W-:Y:S02]  /*2b30*/  ISETP.GT.AND P4, PT, R2, 0x1, !P2 ;  /* 0x000000010200780c */ /* 0x000fe40005784270 */
[----:B------:R-:W-:-:S02]  /*2b40*/  ISETP.LT.OR P3, PT, R0, 0x9, P3 ;  /* 0x000000090000780c */ /* 0x000fc40001f61670 */
[----:B------:R-:W-:Y:S02]  /*2b50*/  ISETP.GE.AND P5, PT, R14, 0xa, PT ;  /* 0x0000000a0e00780c */ /* 0x000fe40003fa6270 */
[----:B------:R-:W-:Y:S02]  /*2b60*/  FSEL R28, R28, -INF , !P3 ;  /* 0xff8000001c1c7808 */ /* 0x000fe40005800000 */
[----:B------:R-:W-:Y:S02]  /*2b70*/  ISETP.LT.OR P4, PT, R0, 0x2, P4 ;  /* 0x000000020000780c */ /* 0x000fe40002781670 */
[----:B------:R-:W-:Y:S02]  /*2b80*/  ISETP.GT.AND P3, PT, R2, 0x9, !P5 ;  /* 0x000000090200780c */ /* 0x000fe40006f64270 */
[----:B------:R-:W-:Y:S02]  /*2b90*/  FSEL R25, R25, -INF , !P4 ;  /* 0xff80000019197808 */ /* 0x000fe40006000000 */
[----:B------:R-:W-:-:S02]  /*2ba0*/  ISETP.LT.OR P3, PT, R0, 0xa, P3 ;  /* 0x0000000a0000780c */ /* 0x000fc40001f61670 */
[----:B------:R-:W-:Y:S01]  /*2bb0*/  ISETP.GE.AND P4, PT, R14, 0x11, PT ;  /* 0x000000110e00780c */ /* 0x000fe20003f86270 */
[----:B-1----:R-:W-:Y:S01]  /*2bc0*/  IMAD.IADD R6, R12, 0x1, R3 ;  /* 0x000000010c067824 */ /* 0x002fe200078e0203 */
        /* <DEDUP_REMOVED lines=119> */
.L_x_2358:
[----:B------:R-:W-:-:S06]  /*3340*/  UISETP.NE.AND UP1, UPT, UR15, 0x1, UPT ;  /* 0x000000010f00788c */ /* 0x000fcc000bf25270 */
[----:B------:R-:W-:-:S05]  /*3350*/  PLOP3.LUT P5, PT, PT, PT, UP1, 0x80, 0x0 ;  /* 0x000000000000781c */ /* 0x000fca0003faf018 */
[----:B------:R-:W-:-:S08]  /*3360*/  @UP1 ULDC.64 UR6, c[0x0][0x9e8] ;  /* 0x00027a0000061ab9 */ /* 0x000fd00000000a00 */
[----:B------:R-:W-:Y:S01]  /*3370*/  @P5 IMAD.HI.U32 R3, R0, UR6, RZ ;  /* 0x0000000600035c27 */ /* 0x000fe2000f8e00ff */
[----:B------:R-:W-:-:S13]  /*3380*/  PLOP3.LUT P5, PT, PT, PT, UP1, 0x80, 0x0 ;  /* 0x000000000000781c */ /* 0x000fda0003faf018 */
[----:B------:R-:W-:-:S07]  /*3390*/  @P5 SHF.R.U32.HI R0, RZ, UR7, R3 ;  /* 0x00000007ff005c19 */ /* 0x000fce0008011603 */
.L_x_2359:
[----:B------:R-:W-:Y:S05]  /*33a0*/  BSYNC B0 ;  /* 0x0000000000007941 */ /* 0x000fea0003800000 */
.L_x_2357:
[----:B------:R-:W-:-:S05]  /*33b0*/  IMAD R3, R0, UR15, R13 ;  /* 0x0000000f00037c24 */ /* 0x000fca000f8e020d */
[----:B------:R-:W-:Y:S02]  /*33c0*/  VIMNMX R6, R6, R3, !PT ;  /* 0x0000000306067248 */ /* 0x000fe40007fe0100 */
[----:B------:R-:W-:-:S07]  /*33d0*/  VIADDMNMX R2, R3, UR15, R2, PT ;  /* 0x0000000f03027c46 */ /* 0x000fce000b800102 */
.L_x_2356:
[----:B------:R-:W-:Y:S01]  /*33e0*/  ISETP.GT.AND P2, PT, R6, 0x1, !P2 ;  /* 0x000000010600780c */ /* 0x000fe20005744270 */
[----:B------:R-:W-:Y:S01]  /*33f0*/  ULDC UR7, c[0x0][0x988] ;  /* 0x0002620000077ab9 */ /* 0x000fe20000000800 */
[----:B------:R-:W-:Y:S02]  /*3400*/  ISETP.NE.AND P5, PT, R74, RZ, PT ;  /* 0x000000ff4a00720c */ /* 0x000fe40003fa5270 */
        /* <DEDUP_REMOVED lines=53> */
[----:B------:R-:W-:Y:S02]  /*3760*/  FMNMX.FTZ R3, R69, R0, !PT ;  /* 0x0000000045037209 */ /* 0x000fe40007810000 */
[----:B------:R-:W-:Y:S02]  /*3770*/  ISETP.LT.OR P2, PT, R2, 0x22, P2 ;  /* 0x000000220200780c */ /* 0x000fe40001741670 */
[----:B------:R-:W-:Y:S01]  /*3780*/  ISETP.NE.AND P5, PT, R85, RZ, PT ;  /* 0x000000ff5500720c */ /* 0x000fe20003fa5270 */
[----:B------:R-:W1:Y:S01]  /*3790*/  SHFL.BFLY PT, R0, R3, 0x2, 0x1f ;  /* 0x0c401f0003007f89 */ /* 0x000e6200000e0000 */
        /* <DEDUP_REMOVED lines=11> */
[----:B------:R-:W-:Y:S02]  /*3850*/  ISETP.GT.AND P3, PT, R6, 0x51, !P3 ;  /* 0x000000510600780c */ /* 0x000fe40005f64270 */
[----:B------:R-:W-:Y:S02]  /*3860*/  ISETP.LT.OR P2, PT, R2, 0x2a, P2 ;  /* 0x0000002a0200780c */ /* 0x000fe40001741670 */
[----:B-1----:R-:W-:-:S02]  /*3870*/  FMNMX.FTZ R9, R3, R0, !PT ;  /* 0x0000000003097209 */ /* 0x002fc40007810000 */
[----:B------:R-:W-:Y:S02]  /*3880*/  FSEL R47, R47, -INF , !P2 ;  /* 0xff8000002f2f7808 */ /* 0x000fe40005000000 */
[----:B------:R-:W-:Y:S01]  /*3890*/  ISETP.NE.AND P2, PT, R79, RZ, PT ;  /* 0x000000ff4f00720c */ /* 0x000fe20003f45270 */
[----:B------:R-:W1:Y:S01]  /*38a0*/  SHFL.BFLY PT, R0, R9, 0x1, 0x1f ;  /* 0x0c201f0009007f89 */ /* 0x000e6200000e0000 */
[----:B------:R-:W-:Y:S02]  /*38b0*/  FMNMX.FTZ R3, R26, R27, !PT ;  /* 0x0000001b1a037209 */ /* 0x000fe40007810000 */
[C---:B------:R-:W-:Y:S02]  /*38c0*/  ISETP.GT.AND P2, PT, R6.reuse, 0x30, !P2 ;  /* 0x000000300600780c */ /* 0x040fe40005744270 */
[----:B------:R-:W-:Y:S02]  /*38d0*/  ISETP.GT.AND P4, PT, R6, 0x58, !P4 ;  /* 0x000000580600780c */ /* 0x000fe40006784270 */
[----:B------:R-:W-:-:S02]  /*38e0*/  ISETP.LT.OR P2, PT, R2, 0x31, P2 ;  /* 0x000000310200780c */ /* 0x000fc40001741670 */
[----:B------:R-:W-:Y:S02]  /*38f0*/  ISETP.LT.OR P3, PT, R2, 0x52, P3 ;  /* 0x000000520200780c */ /* 0x000fe40001f61670 */
[----:B------:R-:W-:Y:S02]  /*3900*/  FSEL R50, R50, -INF , !P2 ;  /* 0xff80000032327808 */ /* 0x000fe40005000000 */
[----:B------:R-:W-:Y:S02]  /*3910*/  ISETP.NE.AND P2, PT, R80, RZ, PT ;  /* 0x000000ff5000720c */ /* 0x000fe40003f45270 */
[----:B------:R-:W-:Y:S02]  /*3920*/  ISETP.LT.OR P4, PT, R2, 0x59, P4 ;  /* 0x000000590200780c */ /* 0x000fe40002781670 */
[----:B------:R-:W-:Y:S02]  /*3930*/  ISETP.GT.AND P2, PT, R6, 0x31, !P2 ;  /* 0x000000310600780c */ /* 0x000fe40005744270 */
[----:B------:R-:W-:-:S02]  /*3940*/  FSEL R67, R67, -INF , !P3 ;  /* 0xff80000043437808 */ /* 0x000fc40005800000 */
[----:B------:R-:W-:Y:S02]  /*3950*/  ISETP.LT.OR P2, PT, R2, 0x32, P2 ;  /* 0x000000320200780c */ /* 0x000fe40001741670 */
[----:B------:R-:W-:Y:S02]  /*3960*/  FSEL R70, R70, -INF , !P4 ;  /* 0xff80000046467808 */ /* 0x000fe40006000000 */
[----:B------:R-:W-:Y:S02]  /*3970*/  FSEL R51, R51, -INF , !P2 ;  /* 0xff80000033337808 */ /* 0x000fe40005000000 */
[----:B------:R-:W-:Y:S02]  /*3980*/  ISETP.NE.AND P2, PT, R81, RZ, PT ;  /* 0x000000ff5100720c */ /* 0x000fe40003f45270 */
[----:B-1----:R-:W-:Y:S02]  /*3990*/  FMNMX.FTZ R0, R9, R0, !PT ;  /* 0x0000000009007209 */ /* 0x002fe40007810000 */
[----:B------:R-:W-:-:S03]  /*39a0*/  ISETP.GT.AND P2, PT, R6, 0x38, !P2 ;  /* 0x000000380600780c */ /* 0x000fc60005744270 */
[----:B------:R-:W-:Y:S01]  /*39b0*/  FMUL.FTZ R10, R0, UR7 ;  /* 0x00000007000a7c20 */ /* 0x000fe20008410000 */
        /* <DEDUP_REMOVED lines=18> */
[----:B------:R-:W-:-:S04]  /*3ae0*/  FSETP.NEU.FTZ.AND P2, PT, R0, -INF , PT ;  /* 0xff8000000000780b */ /* 0x000fc80003f5d000 */
        /* <DEDUP_REMOVED lines=9> */
[--C-:B------:R-:W-:Y:S01]  /*3b80*/  FFMA.FTZ R154, R28, UR7, -R12.reuse ;  /* 0x000000071c9a7c23 */ /* 0x100fe2000801080c */
[----:B------:R1:W-:Y:S01]  /*3b90*/  MUFU.EX2 R3, R13 ;  /* 0x0000000d00037308 */ /* 0x0003e20000000800 */
[----:B------:R-:W-:Y:S01]  /*3ba0*/  ISETP.NE.AND P5, PT, R14, RZ, PT ;  /* 0x000000ff0e00720c */ /* 0x000fe20003fa5270 */
[--C-:B------:R-:W-:Y:S01]  /*3bb0*/  FFMA.FTZ R156, R32, UR7, -R12.reuse ;  /* 0x00000007209c7c23 */ /* 0x100fe2000801080c */
[----:B------:R-:W-:Y:S01]  /*3bc0*/  FMNMX.FTZ R9, R35, R10, !PT ;  /* 0x0000000a23097209 */ /* 0x000fe20007810000 */
[--C-:B------:R-:W-:Y:S01]  /*3bd0*/  FFMA.FTZ R33, R33, UR7, -R12.reuse ;  /* 0x0000000721217c23 */ /* 0x100fe2000801080c */
[----:B------:R-:W-:Y:S01]  /*3be0*/  FSEL R63, R63, -INF , !P2 ;  /* 0xff8000003f3f7808 */ /* 0x000fe20005000000 */
[--C-:B------:R-:W-:Y:S01]  /*3bf0*/  FFMA.FTZ R158, R36, UR7, -R12.reuse ;  /* 0x00000007249e7c23 */ /* 0x100fe2000801080c */
[----:B------:R-:W-:Y:S01]  /*3c00*/  FMNMX.FTZ R10, R38, R9, !PT ;  /* 0x00000009260a7209 */ /* 0x000fe20007810000 */
[----:B------:R-:W2:Y:S01]  /*3c10*/  MUFU.EX2 R152, R152 ;  /* 0x0000009800987308 */ /* 0x000ea20000000800 */
[----:B------:R-:W-:Y:S01]  /*3c20*/  ISETP.GT.AND P2, PT, R6, 0x50, !P6 ;  /* 0x000000500600780c */ /* 0x000fe20007744270 */
[--C-:B------:R-:W-:Y:S01]  /*3c30*/  FFMA.FTZ R37, R37, UR7, -R12.reuse ;  /* 0x0000000725257c23 */ /* 0x100fe2000801080c */
[----:B------:R-:W-:Y:S01]  /*3c40*/  FMNMX.FTZ R9, R39, R10, !PT ;  /* 0x0000000a27097209 */ /* 0x000fe20007810000 */
[--C-:B------:R-:W-:Y:S01]  /*3c50*/  FFMA.FTZ R160, R40, UR7, -R12.reuse ;  /* 0x0000000728a07c23 */ /* 0x100fe2000801080c */
[----:B------:R-:W-:Y:S01]  /*3c60*/  ISETP.GT.AND P5, PT, R6, 0x59, !P5 ;  /* 0x000000590600780c */ /* 0x000fe20006fa4270 */
[--C-:B------:R-:W-:Y:S01]  /*3c70*/  FFMA.FTZ R41, R41, UR7, -R12.reuse ;  /* 0x0000000729297c23 */ /* 0x100fe2000801080c */
[----:B------:R-:W-:Y:S01]  /*3c80*/  FMNMX.FTZ R10, R42, R9, !PT ;  /* 0x000000092a0a7209 */ /* 0x000fe20007810000 */
[----:B------:R-:W3:Y:S01]  /*3c90*/  MUFU.EX2 R154, R154 ;  /* 0x0000009a009a7308 */ /* 0x000ee20000000800 */
[----:B------:R-:W-:Y:S01]  /*3ca0*/  ISETP.LT.OR P2, PT, R2, 0x51, P2 ;  /* 0x000000510200780c */ /* 0x000fe20001741670 */
[--C-:B------:R-:W-:Y:S01]  /*3cb0*/  FFMA.FTZ R162, R44, UR7, -R12.reuse ;  /* 0x000000072ca27c23 */ /* 0x100fe2000801080c */
[----:B------:R-:W-:Y:S01]  /*3cc0*/  FMNMX.FTZ R11, R43, R10, !PT ;  /* 0x0000000a2b0b7209 */ /* 0x000fe20007810000 */
[--C-:B------:R-:W-:Y:S01]  /*3cd0*/  FFMA.FTZ R164, R48, UR7, -R12.reuse ;  /* 0x0000000730a47c23 */ /* 0x100fe2000801080c */
[----:B------:R-:W-:Y:S01]  /*3ce0*/  FSEL R66, R66, -INF , !P2 ;  /* 0xff80000042427808 */ /* 0x000fe20005000000 */
[--C-:B------:R-:W-:Y:S01]  /*3cf0*/  FFMA.FTZ R25, R49, UR7, -R12.reuse ;  /* 0x0000000731197c23 */ /* 0x100fe2000801080c */
[----:B------:R-:W-:Y:S01]  /*3d00*/  FMNMX.FTZ R10, R46, R11, !PT ;  /* 0x0000000b2e0a7209 */ /* 0x000fe20007810000 */
[----:B------:R-:W4:Y:S01]  /*3d10*/  MUFU.EX2 R9, R29 ;  /* 0x0000001d00097308 */ /* 0x000f220000000800 */
[----:B------:R-:W-:Y:S01]  /*3d20*/  ISETP.LT.OR P5, PT, R2, 0x5a, P5 ;  /* 0x0000005a0200780c */ /* 0x000fe20002fa1670 */
[--C-:B------:R-:W-:Y:S01]  /*3d30*/  FFMA.FTZ R166, R52, UR7, -R12.reuse ;  /* 0x0000000734a67c23 */ /* 0x100fe2000801080c */
[----:B------:R-:W-:Y:S01]  /*3d40*/  FMNMX.FTZ R11, R47, R10, !PT ;  /* 0x0000000a2f0b7209 */ /* 0x000fe20007810000 */
[--C-:B------:R-:W-:Y:S01]  /*3d50*/  FFMA.FTZ R53, R53, UR7, -R12.reuse ;  /* 0x0000000735357c23 */ /* 0x100fe2000801080c */
[----:B------:R-:W-:Y:S01]  /*3d60*/  FSEL R71, R71, -INF , !P5 ;  /* 0xff80000047477808 */ /* 0x000fe20006800000 */
[--C-:B------:R-:W-:Y:S01]  /*3d70*/  FFMA.FTZ R56, R56, UR7, -R12.reuse ;  /* 0x0000000738387c23 */ /* 0x100fe2000801080c */
[----:B------:R-:W-:Y:S01]  /*3d80*/  FMNMX.FTZ R10, R50, R11, !PT ;  /* 0x0000000b320a7209 */ /* 0x000fe20007810000 */
[----:B------:R-:W5:Y:S01]  /*3d90*/  MUFU.EX2 R156, R156 ;  /* 0x0000009c009c7308 */ /* 0x000f620000000800 */
[--C-:B------:R-:W-:Y:S01]  /*3da0*/  FFMA.FTZ R57, R57, UR7, -R12.reuse ;  /* 0x0000000739397c23 */ /* 0x100fe2000801080c */
[--C-:B------:R-:W-:Y:S01]  /*3db0*/  FFMA.FTZ R60, R60, UR7, -R12.reuse ;  /* 0x000000073c3c7c23 */ /* 0x100fe2000801080c */
[----:B-1----:R-:W-:Y:S01]  /*3dc0*/  FMNMX.FTZ R13, R51, R10, !PT ;  /* 0x0000000a330d7209 */ /* 0x002fe20007810000 */
[--C-:B------:R-:W-:Y:S01]  /*3dd0*/  FFMA.FTZ R61, R61, UR7, -R12.reuse ;  /* 0x000000073d3d7c23 */ /* 0x100fe2000801080c */
[--C-:B------:R-:W-:Y:S01]  /*3de0*/  FFMA.FTZ R64, R64, UR7, -R12.reuse ;  /* 0x0000000740407c23 */ /* 0x100fe2000801080c */
[--C-:B------:R-:W-:Y:S01]  /*3df0*/  FFMA.FTZ R65, R65, UR7, -R12.reuse ;  /* 0x0000000741417c23 */ /* 0x100fe2000801080c */
[----:B------:R-:W-:Y:S01]  /*3e00*/  FMNMX.FTZ R10, R54, R13, !PT ;  /* 0x0000000d360a7209 */ /* 0x000fe20007810000 */
[----:B------:R2:W1:Y:S01]  /*3e10*/  MUFU.EX2 R11, R33 ;  /* 0x00000021000b7308 */ /* 0x0004620000000800 */
[----:B------:R-:W-:-:S02]  /*3e20*/  FFMA.FTZ R68, R68, UR7, -R12 ;  /* 0x0000000744447c23 */ /* 0x000fc4000801080c */
[----:B------:R-:W-:-:S04]  /*3e30*/  FMNMX.FTZ R13, R55, R10, !PT ;  /* 0x0000000a370d7209 */ /* 0x000fc80007810000 */
[----:B------:R-:W-:Y:S01]  /*3e40*/  FMNMX.FTZ R10, R58, R13, !PT ;  /* 0x0000000d3a0a7209 */ /* 0x000fe20007810000 */
[----:B------:R-:W0:Y:S01]  /*3e50*/  MUFU.EX2 R158, R158 ;  /* 0x0000009e009e7308 */ /* 0x000e220000000800 */
[----:B--2---:R-:W-:Y:S01]  /*3e60*/  FADD.FTZ R33, R152, R3 ;  /* 0x0000000398217221 */ /* 0x004fe20000010000 */
[----:B------:R-:W-:Y:S02]  /*3e70*/  F2FP.BF16.F32.PACK_AB R152, R3, R152 ;  /* 0x000000980398723e */ /* 0x000fe400000010ff */
[----:B------:R-:W-:Y:S01]  /*3e80*/  FMNMX.FTZ R15, R59, R10, !PT ;  /* 0x0000000a3b0f7209 */ /* 0x000fe20007810000 */
[----:B---3--:R-:W-:Y:S01]  /*3e90*/  FADD.FTZ R10, R154, R33 ;  /* 0x000000219a0a7221 */ /* 0x008fe20000010000 */
[C---:B----4-:R-:W-:Y:S02]  /*3ea0*/  F2FP.BF16.F32.PACK_AB R154, R9.reuse, R154 ;  /* 0x0000009a099a723e */ /* 0x050fe400000010ff */
[----:B------:R-:W-:Y:S01]  /*3eb0*/  FMNMX.FTZ R6, R62, R15, !PT ;  /* 0x0000000f3e067209 */ /* 0x000fe20007810000 */
[----:B------:R2:W3:Y:S01]  /*3ec0*/  MUFU.EX2 R13, R37 ;  /* 0x00000025000d7308 */ /* 0x0004e20000000800 */
[----:B------:R-:W-:-:S02]  /*3ed0*/  FADD.FTZ R33, R9, R10 ;  /* 0x0000000a09217221 */ /* 0x000fc40000010000 */
[----:B------:R-:W-:Y:S02]  /*3ee0*/  FMNMX.FTZ R15, R63, R6, !PT ;  /* 0x000000063f0f7209 */ /* 0x000fe40007810000 */
[----:B-----5:R-:W-:Y:S01]  /*3ef0*/  FADD.FTZ R10, R156, R33 ;  /* 0x000000219c0a7221 */ /* 0x020fe20000010000 */
[C---:B-1----:R-:W-:Y:S02]  /*3f00*/  F2FP.BF16.F32.PACK_AB R156, R11.reuse, R156 ;  /* 0x0000009c0b9c723e */ /* 0x042fe400000010ff */
[----:B------:R-:W-:Y:S01]  /*3f10*/  FMNMX.FTZ R6, R66, R15, !PT ;  /* 0x0000000f42067209 */ /* 0x000fe20007810000 */
[----:B------:R-:W1:Y:S01]  /*3f20*/  MUFU.EX2 R160, R160 ;  /* 0x000000a000a07308 */ /* 0x000e620000000800 */
[----:B--2---:R-:W-:Y:S02]  /*3f30*/  FADD.FTZ R37, R11, R10 ;  /* 0x0000000a0b257221 */ /* 0x004fe40000010000 */
[----:B------:R-:W-:-:S04]  /*3f40*/  FMNMX.FTZ R21, R67, R6, !PT ;  /* 0x0000000643157209 */ /* 0x000fc80007810000 */
[----:B------:R-:W-:Y:S01]  /*3f50*/  FMNMX.FTZ R2, R70, R21, !PT ;  /* 0x0000001546027209 */ /* 0x000fe20007810000 */
[--C-:B------:R-:W-:Y:S01]  /*3f60*/  FFMA.FTZ R21, R45, UR7, -R12.reuse ;  /* 0x000000072d157c23 */ /* 0x100fe2000801080c */
[----:B------:R-:W2:Y:S01]  /*3f70*/  MUFU.EX2 R15, R41 ;  /* 0x00000029000f7308 */ /* 0x000ea20000000800 */
[----:B------:R-:W-:Y:S01]  /*3f80*/  FFMA.FTZ R12, R69, UR7, -R12 ;  /* 0x00000007450c7c23 */ /* 0x000fe2000801080c */
[----:B------:R-:W-:-:S05]  /*3f90*/  FMNMX.FTZ R2, R71, R2, !PT ;  /* 0x0000000247027209 */ /* 0x000fca0007810000 */
[----:B------:R-:W4:Y:S01]  /*3fa0*/  SHFL.BFLY PT, R29, R2, 0x2, 0x1f ;  /* 0x0c401f00021d7f89 */ /* 0x000f2200000e0000 */
[----:B------:R-:W5:Y:S08]  /*3fb0*/  MUFU.EX2 R162, R162 ;  /* 0x000000a200a27308 */ /* 0x000f700000000800 */
[----:B------:R-:W5:Y:S08]  /*3fc0*/  MUFU.EX2 R21, R21 ;  /* 0x0000001500157308 */ /* 0x000f700000000800 */
[----:B------:R-:W-:Y:S01]  /*3fd0*/  MUFU.EX2 R164, R164 ;  /* 0x000000a400a47308 */ /* 0x000fe20000000800 */
[----:B----4-:R-:W-:-:S07]  /*3fe0*/  FMNMX.FTZ R29, R2, R29, !PT ;  /* 0x0000001d021d7209 */ /* 0x010fce0007810000 */
[----:B------:R-:W-:Y:S01]  /*3ff0*/  MUFU.EX2 R25, R25 ;  /* 0x0000001900197308 */ /* 0x000fe20000000800 */
[----:B------:R-:W4:Y:S07]  /*4000*/  SHFL.BFLY PT, R6, R29, 0x1, 0x1f ;  /* 0x0c201f001d067f89 */ /* 0x000f2e00000e0000 */
[----:B------:R-:W-:Y:S08]  /*4010*/  MUFU.EX2 R166, R166 ;  /* 0x000000a600a67308 */ /* 0x000ff00000000800 */
[----:B------:R-:W-:Y:S08]  /*4020*/  MUFU.EX2 R53, R53 ;  /* 0x0000003500357308 */ /* 0x000ff00000000800 */
[----:B------:R-:W-:Y:S01]  /*4030*/  MUFU.EX2 R56, R56 ;  /* 0x0000003800387308 */ /* 0x000fe20000000800 */
[----:B----4-:R-:W-:-:S04]  /*4040*/  FMNMX.FTZ R6, R29, R6, !PT ;  /* 0x000000061d067209 */ /* 0x010fc80007810000 */
[C---:B------:R-:W-:Y:S01]  /*4050*/  FSETP.NEU.FTZ.AND P2, PT, R6.reuse, -INF , PT ;  /* 0xff8000000600780b */ /* 0x040fe20003f5d000 */
[----:B------:R-:W-:Y:S02]  /*4060*/  FMUL.FTZ R2, R6, UR7 ;  /* 0x0000000706027c20 */ /* 0x000fe40008410000 */
[----:B------:R0:W-:Y:S03]  /*4070*/  MUFU.EX2 R29, R12 ;  /* 0x0000000c001d7308 */ /* 0x0001e60000000800 */
[----:B------:R-:W-:-:S05]  /*4080*/  FSEL R2, R2, RZ, P2 ;  /* 0x000000ff02027208 */ /* 0x000fca0001000000 */
        /* <DEDUP_REMOVED lines=11> */
[----:B0-----:R-:W-:Y:S01]  /*4140*/  FADD.FTZ R12, R158, R37 ;  /* 0x000000259e0c7221 */ /* 0x001fe20000010000 */
[--C-:B------:R-:W-:Y:S01]  /*4150*/  FFMA.FTZ R43, R43, UR7, -R2.reuse ;  /* 0x000000072b2b7c23 */ /* 0x100fe20008010802 */
[--C-:B------:R-:W-:Y:S01]  /*4160*/  FFMA.FTZ R46, R46, UR7, -R2.reuse ;  /* 0x000000072e2e7c23 */ /* 0x100fe20008010802 */
[----:B------:R-:W-:Y:S01]  /*4170*/  FFMA.FTZ R47, R47, UR7, -R2 ;  /* 0x000000072f2f7c23 */ /* 0x000fe20008010802 */
[----:B---3--:R-:W-:Y:S01]  /*4180*/  FADD.FTZ R37, R13, R12 ;  /* 0x0000000c0d257221 */ /* 0x008fe20000010000 */
[----:B------:R-:W0:Y:S01]  /*4190*/  MUFU.EX2 R27, R27 ;  /* 0x0000001b001b7308 */ /* 0x000e220000000800 */
[--C-:B------:R-:W-:Y:S01]  /*41a0*/  FFMA.FTZ R50, R50, UR7, -R2.reuse ;  /* 0x0000000732327c23 */ /* 0x100fe20008010802 */
[--C-:B------:R-:W-:Y:S01]  /*41b0*/  FFMA.FTZ R51, R51, UR7, -R2.reuse ;  /* 0x0000000733337c23 */ /* 0x100fe20008010802 */
        /* <DEDUP_REMOVED lines=8> */
[----:B-----5:R-:W-:Y:S01]  /*4240*/  FADD.FTZ R12, R162, R37 ;  /* 0x00000025a20c7221 */ /* 0x020fe20000010000 */
[--C-:B------:R-:W-:Y:S01]  /*4250*/  FFMA.FTZ R63, R63, UR7, -R2.reuse ;  /* 0x000000073f3f7c23 */ /* 0x100fe20008010802 */
[--C-:B------:R-:W-:Y:S01]  /*4260*/  FFMA.FTZ R66, R66, UR7, -R2.reuse ;  /* 0x0000000742427c23 */ /* 0x100fe20008010802 */
[----:B------:R-:W-:Y:S01]  /*4270*/  FFMA.FTZ R67, R67, UR7, -R2 ;  /* 0x0000000743437c23 */ /* 0x000fe20008010802 */
[----:B------:R-:W-:Y:S01]  /*4280*/  FADD.FTZ R37, R21, R12 ;  /* 0x0000000c15257221 */ /* 0x000fe20000010000 */
[----:B------:R-:W2:Y:S01]  /*4290*/  MUFU.EX2 R31, R31 ;  /* 0x0000001f001f7308 */ /* 0x000ea20000000800 */
[----:B0-----:R-:W-:Y:S01]  /*42a0*/  FADD.FTZ R33, R26, R27 ;  /* 0x0000001b1a217221 */ /* 0x001fe20000010000 */
[--C-:B------:R-:W-:Y:S01]  /*42b0*/  FFMA.FTZ R70, R70, UR7, -R2.reuse ;  /* 0x0000000746467c23 */ /* 0x100fe20008010802 */
[----:B------:R-:W-:Y:S01]  /*42c0*/  FADD.FTZ R12, R164, R37 ;  /* 0x00000025a40c7221 */ /* 0x000fe20000010000 */
[----:B------:R-:W-:Y:S01]  /*42d0*/  FFMA.FTZ R2, R71, UR7, -R2 ;  /* 0x0000000747027c23 */ /* 0x000fe20008010802 */
[----:B------:R-:W-:-:S02]  /*42e0*/  F2FP.BF16.F32.PACK_AB R158, R13, R158 ;  /* 0x0000009e0d9e723e */ /* 0x000fc400000010ff */
[----:B------:R-:W-:Y:S01]  /*42f0*/  FADD.FTZ R37, R25, R12 ;  /* 0x0000000c19257221 */ /* 0x000fe20000010000 */
[----:B------:R-:W0:Y:S01]  /*4300*/  MUFU.EX2 R34, R34 ;  /* 0x0000002200227308 */ /* 0x000e220000000800 */
[----:B-1----:R-:W-:Y:S01]  /*4310*/  FADD.FTZ R10, R30, R33 ;  /* 0x000000211e0a7221 */ /* 0x002fe20000010000 */
[----:B------:R-:W-:Y:S01]  /*4320*/  F2FP.BF16.F32.PACK_AB R160, R15, R160 ;  /* 0x000000a00fa0723e */ /* 0x000fe200000010ff */
[----:B------:R-:W-:Y:S01]  /*4330*/  FADD.FTZ R12, R166, R37 ;  /* 0x00000025a60c7221 */ /* 0x000fe20000010000 */
[----:B------:R-:W-:Y:S02]  /*4340*/  F2FP.BF16.F32.PACK_AB R162, R21, R162 ;  /* 0x000000a215a2723e */ /* 0x000fe400000010ff */
[----:B------:R-:W-:Y:S01]  /*4350*/  F2FP.BF16.F32.PACK_AB R164, R25, R164 ;  /* 0x000000a419a4723e */ /* 0x000fe200000010ff */
[----:B------:R-:W-:Y:S01]  /*4360*/  FADD.FTZ R37, R53, R12 ;  /* 0x0000000c35257221 */ /* 0x000fe20000010000 */
[----:B------:R-:W1:Y:S01]  /*4370*/  MUFU.EX2 R35, R35 ;  /* 0x0000002300237308 */ /* 0x000e620000000800 */
[----:B--2---:R-:W-:Y:S01]  /*4380*/  FADD.FTZ R33, R31, R10 ;  /* 0x0000000a1f217221 */ /* 0x004fe20000010000 */
[----:B------:R-:W-:Y:S01]  /*4390*/  F2FP.BF16.F32.PACK_AB R166, R53, R166 ;  /* 0x000000a635a6723e */ /* 0x000fe200000010ff */
[----:B------:R-:W-:Y:S01]  /*43a0*/  FADD.FTZ R12, R56, R37 ;  /* 0x00000025380c7221 */ /* 0x000fe20000010000 */
[----:B------:R-:W-:-:S02]  /*43b0*/  F2FP.BF16.F32.PACK_AB R168, R57, R56 ;  /* 0x0000003839a8723e */ /* 0x000fc400000010ff */
[----:B------:R-:W-:Y:S01]  /*43c0*/  F2FP.BF16.F32.PACK_AB R153, R27, R26 ;  /* 0x0000001a1b99723e */ /* 0x000fe200000010ff */
[----:B------:R-:W-:Y:S01]  /*43d0*/  FADD.FTZ R9, R57, R12 ;  /* 0x0000000c39097221 */ /* 0x000fe20000010000 */
[----:B------:R-:W2:Y:S01]  /*43e0*/  MUFU.EX2 R38, R38 ;  /* 0x0000002600267308 */ /* 0x000ea20000000800 */
[----:B0-----:R-:W-:Y:S01]  /*43f0*/  FADD.FTZ R10, R34, R33 ;  /* 0x00000021220a7221 */ /* 0x001fe20000010000 */
[----:B------:R-:W-:-:S06]  /*4400*/  F2FP.BF16.F32.PACK_AB R155, R31, R30 ;  /* 0x0000001e1f9b723e */ /* 0x000fcc00000010ff */
[----:B------:R-:W0:Y:S01]  /*4410*/  MUFU.EX2 R39, R39 ;  /* 0x0000002700277308 */ /* 0x000e220000000800 */
[C---:B-1----:R-:W-:Y:S01]  /*4420*/  FADD.FTZ R33, R35.reuse, R10 ;  /* 0x0000000a23217221 */ /* 0x042fe20000010000 */
[----:B------:R-:W-:-:S06]  /*4430*/  F2FP.BF16.F32.PACK_AB R157, R35, R34 ;  /* 0x00000022239d723e */ /* 0x000fcc00000010ff */
[----:B------:R-:W1:Y:S01]  /*4440*/  MUFU.EX2 R42, R42 ;  /* 0x0000002a002a7308 */ /* 0x000e620000000800 */
[----:B--2---:R-:W-:-:S07]  /*4450*/  FADD.FTZ R10, R38, R33 ;  /* 0x00000021260a7221 */ /* 0x004fce0000010000 */
[----:B------:R-:W2:Y:S01]  /*4460*/  MUFU.EX2 R43, R43 ;  /* 0x0000002b002b7308 */ /* 0x000ea20000000800 */
[C---:B0-----:R-:W-:Y:S01]  /*4470*/  FADD.FTZ R33, R39.reuse, R10 ;  /* 0x0000000a27217221 */ /* 0x041fe20000010000 */
[----:B------:R-:W-:-:S06]  /*4480*/  F2FP.BF16.F32.PACK_AB R159, R39, R38 ;  /* 0x00000026279f723e */ /* 0x000fcc00000010ff */
[----:B------:R-:W0:Y:S01]  /*4490*/  MUFU.EX2 R46, R46 ;  /* 0x0000002e002e7308 */ /* 0x000e220000000800 */
[----:B-1----:R-:W-:-:S07]  /*44a0*/  FADD.FTZ R10, R42, R33 ;  /* 0x000000212a0a7221 */ /* 0x002fce0000010000 */
[----:B------:R-:W1:Y:S01]  /*44b0*/  MUFU.EX2 R47, R47 ;  /* 0x0000002f002f7308 */ /* 0x000e620000000800 */
[C---:B--2---:R-:W-:Y:S01]  /*44c0*/  FADD.FTZ R33, R43.reuse, R10 ;  /* 0x0000000a2b217221 */ /* 0x044fe20000010000 */
[----:B------:R-:W-:-:S06]  /*44d0*/  F2FP.BF16.F32.PACK_AB R161, R43, R42 ;  /* 0x0000002a2ba1723e */ /* 0x000fcc00000010ff */
[----:B------:R-:W2:Y:S01]  /*44e0*/  MUFU.EX2 R50, R50 ;  /* 0x0000003200327308 */ /* 0x000ea20000000800 */
[----:B0-----:R-:W-:-:S07]  /*44f0*/  FADD.FTZ R10, R46, R33 ;  /* 0x000000212e0a7221 */ /* 0x001fce0000010000 */
        /* <DEDUP_REMOVED lines=31> */
[----:B-1----:R-:W-:Y:S01]  /*46f0*/  FADD.FTZ R12, R68, R9 ;  /* 0x00000009440c7221 */ /* 0x002fe20000010000 */
[----:B------:R-:W-:-:S03]  /*4700*/  F2FP.BF16.F32.PACK_AB R174, R29, R68 ;  /* 0x000000441dae723e */ /* 0x000fc600000010ff */
[----:B------:R-:W-:-:S03]  /*4710*/  FADD.FTZ R3, R29, R12 ;  /* 0x0000000c1d037221 */ /* 0x000fc60000010000 */
[----:B------:R-:W1:Y:S01]  /*4720*/  MUFU.EX2 R67, R67 ;  /* 0x0000004300437308 */ /* 0x000e620000000800 */
[C---:B--2---:R-:W-:Y:S01]  /*4730*/  FADD.FTZ R9, R63.reuse, R10 ;  /* 0x0000000a3f097221 */ /* 0x044fe20000010000 */
[----:B------:R-:W-:-:S06]  /*4740*/  F2FP.BF16.F32.PACK_AB R171, R63, R62 ;  /* 0x0000003e3fab723e */ /* 0x000fcc00000010ff */
[----:B------:R-:W2:Y:S01]  /*4750*/  MUFU.EX2 R70, R70 ;  /* 0x0000004600467308 */ /* 0x000ea20000000800 */
[----:B0-----:R-:W-:-:S07]  /*4760*/  FADD.FTZ R10, R66, R9 ;  /* 0x00000009420a7221 */ /* 0x001fce0000010000 */
[----:B------:R2:W0:Y:S01]  /*4770*/  MUFU.EX2 R175, R2 ;  /* 0x0000000200af7308 */ /* 0x0004220000000800 */
[C---:B-1----:R-:W-:Y:S01]  /*4780*/  FADD.FTZ R9, R67.reuse, R10 ;  /* 0x0000000a43097221 */ /* 0x042fe20000010000 */
[----:B------:R-:W-:-:S03]  /*4790*/  F2FP.BF16.F32.PACK_AB R173, R67, R66 ;  /* 0x0000004243ad723e */ /* 0x000fc600000010ff */
[----:B--2---:R-:W-:-:S04]  /*47a0*/  FADD.FTZ R2, R70, R9 ;  /* 0x0000000946027221 */ /* 0x004fc80000010000 */
[C---:B0-----:R-:W-:Y:S01]  /*47b0*/  FADD.FTZ R2, R175.reuse, R2 ;  /* 0x00000002af027221 */ /* 0x041fe20000010000 */
[----:B------:R-:W-:Y:S01]  /*47c0*/  F2FP.BF16.F32.PACK_AB R175, R175, R70 ;  /* 0x00000046afaf723e */ /* 0x000fe200000010ff */
[----:B------:R-:W-:Y:S06]  /*47d0*/  @!P0 BRA `(.L_x_2360) ;  /* 0x0000000000048947 */ /* 0x000fec0003800000 */
[----:B------:R-:W-:Y:S01]  /*47e0*/  BPT.TRAP 0x1 ;  /* 0x000000040000795c */ /* 0x000fe20000300000 */
.L_x_2360:
[----:B------:R0:W1:Y:S01]  /*47f0*/  SYNCS.PHASECHK.TRANS64.TRYWAIT P2, [UR21+0x22850], R8 ;  /* 0x02285008ff0075a7 */ /* 0x0000620008040155 */
[----:B------:R-:W-:Y:S05]  /*4800*/  @!P0 BRA `(.L_x_2361) ;  /* 0x0000000000048947 */ /* 0x000fea0003800000 */
[----:B------:R-:W-:Y:S01]  /*4810*/  BPT.TRAP 0x1 ;  /* 0x000000040000795c */ /* 0x000fe20000300000 */
.L_x_2361:
[----:B-1----:R-:W-:Y:S05]  /*4820*/  @P2 BRA `(.L_x_2362) ;  /* 0x0000000000082947 */ /* 0x002fea0003800000 */
[----:B------:R-:W1:Y:S02]  /*4830*/  SYNCS.PHASECHK.TRANS64.TRYWAIT P2, [UR21+0x22850], R8 ;  /* 0x02285008ff0075a7 */ /* 0x000e640008040155 */
[----:B-1----:R-:W-:Y:S05]  /*4840*/  @!P2 BRA `(.L_x_2363) ;  /* 0x000001480028a947 */ /* 0x002fea0003800000 */
.L_x_2362:
[----:B------:R-:W-:Y:S01]  /*4850*/  R2UR UR6, R5 ;  /* 0x00000000050672ca */ /* 0x000fe200000e0000 */
[----:B------:R2:W-:Y:S01]  /*4860*/  BAR.SYNC.DEFER_BLOCKING R7, 0x100 ;  /* 0x000400070000751d */ /* 0x0005e20000010000 */
[----:B------:R-:W-:-:S05]  /*4870*/  ISETP.NE.AND P2, PT, R201, 0x1, PT ;  /* 0x00000001c900780c */ /* 0x000fca0003f45270 */
[----:B------:R-:W-:Y:S01]  /*4880*/  UMOV UR19, 0x40000040 ;  /* 0x4000004000137882 */ /* 0x000fe20000000000 */
[----:B------:R-:W-:-:S05]  /*4890*/  VOTEU.ALL UP1, P1 ;  /* 0x00000000003f7886 */ /* 0x000fca0000820000 */
[----:B------:R-:W-:Y:S02]  /*48a0*/  UIADD3 UR6, UR6, 0x400, URZ ;  /* 0x0000040006067890 */ /* 0x000fe4000fffe03f */
[----:B------:R-:W2:Y:S01]  /*48b0*/  @P2 LDC R5, c[0x0][0x44c] ;  /* 0x00011300ff052b82 */ /* 0x000ea20000000800 */
[----:B------:R-:W-:Y:S02]  /*48c0*/  @!UP1 UIADD3 UR21, UR21, 0x22860, URZ ;  /* 0x0002286015159890 */ /* 0x000fe4000fffe03f */
[----:B------:R-:W-:Y:S02]  /*48d0*/  USHF.R.U32.HI UR6, URZ, 0x4, UR6 ;  /* 0x000000043f067899 */ /* 0x000fe40008011606 */
[----:B------:R-:W-:Y:S02]  /*48e0*/  @!UP1 UPRMT UR21, URZ, 0x654, UR21 ;  /* 0x000006543f159896 */ /* 0x000fe40008000015 */
[----:B------:R-:W-:Y:S01]  /*48f0*/  ULOP3.LUT UR6, UR6, 0x3fff, URZ, 0xc0, !UPT ;  /* 0x00003fff06067892 */ /* 0x000fe2000f8ec03f */
[----:B01----:R-:W0:Y:S01]  /*4900*/  @P2 LDC R8, c[0x0][0x450] ;  /* 0x00011400ff082b82 */ /* 0x003e220000000800 */
[----:B------:R-:W-:-:S02]  /*4910*/  WARPGROUP.ARRIVE ;  /* 0x00000000000079c5 */ /* 0x000fc40000000000 */
[----:B------:R-:W-:-:S04]  /*4920*/  ULOP3.LUT UR6, UR6, 0x3000000, URZ, 0xfc, !UPT ;  /* 0x0300000006067892 */ /* 0x000fc8000f8efc3f */
[----:B------:R-:W-:-:S07]  /*4930*/  UIMAD UR11, UR37, 0xc00, UR6 ;  /* 0x00000c00250b78a4 */ /* 0x000fce000f8e0206 */
[----:B------:R-:W-:Y:S02]  /*4940*/  UMOV UR18, UR11 ;  /* 0x0000000b00127c82 */ /* 0x000fe40008000000 */
[----:B------:R-:W-:Y:S01]  /*4950*/  HGMMA.64x256x16.F32.BF16 R24, R152, gdesc[UR16].tnspB, RZ, !UPT, gsb0 ;  /* 0x43e0001098187df0 */ /* 0x000fe2000c0018ff */
[----:B------:R-:W-:Y:S01]  /*4960*/  UIADD3 UR18, UR11, 0x80, URZ ;  /* 0x000000800b127890 */ /* 0x000fe2000fffe03f */
[----:B--2---:R-:W-:Y:S01]  /*4970*/  @P2 IMAD.HI.U32 R7, R5, UR42, RZ ;  /* 0x0000002a05072c27 */ /* 0x004fe2000f8e00ff */
[----:B------:R-:W-:-:S03]  /*4980*/  UMOV UR19, 0x40000040 ;  /* 0x4000004000137882 */ /* 0x000fc60000000000 */
[----:B------:R-:W-:Y:S01]  /*4990*/  IMAD.U32 R5, RZ, RZ, UR42 ;  /* 0x0000002aff057e24 */ /* 0x000fe2000f8e00ff */
[----:B0-----:R-:W-:Y:S02]  /*49a0*/  @P2 SHF.R.U32.HI R5, RZ, R8, R7 ;  /* 0x00000008ff052219 */ /* 0x001fe40000011607 */
[----:B------:R-:W-:Y:S02]  /*49b0*/  PLOP3.LUT P2, PT, PT, PT, UP0, 0x40, 0x0 ;  /* 0x000000000000781c */ /* 0x000fe40003f4e808 */
[----:B------:R-:W-:Y:S01]  /*49c0*/  IADD3 R7, R5, R17, -R16 ;  /* 0x0000001105077210 */ /* 0x000fe20007ffe810 */
[----:B------:R-:W-:Y:S01]  /*49d0*/  VIADD R5, R176, 0xfffffffe ;  /* 0xfffffffeb0057836 */ /* 0x000fe20000000000 */
[----:B------:R-:W-:Y:S02]  /*49e0*/  WARPGROUP.DEPBAR.LE gsb0, 0x0 ;  /* 0x00008000000079c5 */ /* 0x000fe40000010000 */
[----:B------:R-:W-:-:S13]  /*49f0*/  WARPGROUP.ARRIVE ;  /* 0x00000000000079c5 */ /* 0x000fda0000000000 */
        /* <DEDUP_REMOVED lines=28> */
[----:B------:R-:W-:Y:S01]  /*4bc0*/  @!P1 SYNCS.ARRIVE.TRANS64.RED.A1T0 RZ, [UR21], RZ ;  /* 0x000000ffffff99a7 */ /* 0x000fe20008100415 */
[----:B------:R-:W-:Y:S08]  /*4bd0*/  @P2 BRA `(.L_x_2364) ;  /* 0x0000000000482947 */ /* 0x000ff00003800000 */
        /* <DEDUP_REMOVED lines=11> */
.L_x_2365:
[----:B------:R-:W-:-:S11]  /*4c90*/  UISETP.NE.AND UP1, UPT, UR15, 0x1, UPT ;  /* 0x000000010f00788c */ /* 0x000fd6000bf25270 */
[----:B------:R-:W-:Y:S02]  /*4ca0*/  @UP1 ULDC.64 UR22, c[0x0][0x9e8] ;  /* 0x00027a0000161ab9 */ /* 0x000fe40000000a00 */
[----:B------:R-:W-:-:S04]  /*4cb0*/  UIMAD.WIDE.U32 UR18, UR11, UR22, URZ ;  /* 0x000000160b1272a5 */ /* 0x000fc8000f8e003f */
[----:B------:R-:W-:-:S12]  /*4cc0*/  @UP1 USHF.R.U32.HI UR11, URZ, UR23, UR19 ;  /* 0x000000173f0b1299 */ /* 0x000fd80008011613 */
.L_x_2366:
[----:B------:R-:W-:-:S04]  /*4cd0*/  UIMAD UR11, UR11, UR15, UR15 ;  /* 0x0000000f0b0b72a4 */ /* 0x000fc8000f8e020f */
[----:B------:R-:W-:-:S04]  /*4ce0*/  UISETP.LT.AND UP1, UPT, UR14, UR11, UPT ;  /* 0x0000000b0e00728c */ /* 0x000fc8000bf21270 */
[----:B------:R-:W-:-:S12]  /*4cf0*/  USEL UR14, UR14, UR11, UP1 ;  /* 0x0000000b0e0e7287 */ /* 0x000fd80008800000 */
.L_x_2364:
[----:B------:R-:W-:Y:S01]  /*4d00*/  UIMAD.WIDE UR14, UR14, 0x2aaaaaab, URZ ;  /* 0x2aaaaaab0e0e78a5 */ /* 0x000fe2000f8e023f */
[----:B------:R-:W-:Y:S01]  /*4d10*/  ULDC UR29, c[0x0][0x9e4] ;  /* 0x00027900001d7ab9 */ /* 0x000fe20000000800 */
[----:B------:R-:W-:Y:S02]  /*4d20*/  ULDC UR22, c[0x0][0x9dc] ;  /* 0x0002770000167ab9 */ /* 0x000fe40000000800 */
[----:B------:R-:W-:Y:S01]  /*4d30*/  USHF.R.U32.HI UR11, URZ, 0x1f, UR15 ;  /* 0x0000001f3f0b7899 */ /* 0x000fe2000801160f */
[----:B------:R-:W-:Y:S01]  /*4d40*/  ULDC UR21, c[0x0][0x988] ;  /* 0x0002620000157ab9 */ /* 0x000fe20000000800 */
[----:B------:R-:W-:Y:S02]  /*4d50*/  ULDC UR28, c[0x0][0x9e0] ;  /* 0x00027800001c7ab9 */ /* 0x000fe40000000800 */
[----:B------:R-:W-:-:S04]  /*4d60*/  ULEA.HI.SX32 UR11, UR15, UR11, 0x1c ;  /* 0x0000000b0f0b7291 */ /* 0x000fc8000f8fe23f */
[----:B------:R-:W-:-:S04]  /*4d70*/  UISETP.LT.AND UP1, UPT, UR43, UR11, UPT ;  /* 0x0000000b2b00728c */ /* 0x000fc8000bf21270 */
[----:B------:R-:W-:-:S06]  /*4d80*/  USEL UR23, UR43, UR11, !UP1 ;  /* 0x0000000b2b177287 */ /* 0x000fcc000c800000 */
[----:B------:R-:W-:-:S13]  /*4d90*/  ISETP.GE.AND P2, PT, R5, UR23, PT ;  /* 0x0000001705007c0c */ /* 0x000fda000bf46270 */
[----:B------:R-:W-:Y:S05]  /*4da0*/  @!P2 BRA `(.L_x_2367) ;  /* 0x000000300004a947 */ /* 0x000fea0003800000 */
.L_x_2384:
[----:B------:R-:W-:-:S04]  /*4db0*/  UIADD3 UR37, UR37, 0x1, URZ ;  /* 0x0000000125257890 */ /* 0x000fc8000fffe03f */
[----:B------:R-:W-:-:S04]  /*4dc0*/  UISETP.NE.AND UP1, UPT, UR37, 0x2, UPT ;  /* 0x000000022500788c */ /* 0x000fc8000bf25270 */
[----:B------:R-:W-:Y:S02]  /*4dd0*/  USEL UR7, URZ, 0x1, UP1 ;  /* 0x000000013f077887 */ /* 0x000fe40008800000 */
[----:B------:R-:W-:Y:S02]  /*4de0*/  USEL UR37, UR37, URZ, UP1 ;  /* 0x0000003f25257287 */ /* 0x000fe40008800000 */
[----:B------:R-:W-:Y:S01]  /*4df0*/  ULOP3.LUT UR38, UR38, UR7, URZ, 0x3c, !UPT ;  /* 0x0000000726267292 */ /* 0x000fe2000f8e3c3f */
[----:B012---:R-:W-:Y:S11]  /*4e00*/  @!P0 BRA `(.L_x_2368) ;  /* 0x0000000000048947 */ /* 0x007ff60003800000 */
[----:B------:R-:W-:Y:S01]  /*4e10*/  BPT.TRAP 0x1 ;  /* 0x000000040000795c */ /* 0x000fe20000300000 */
.L_x_2368:
        /* <DEDUP_REMOVED lines=9> */
.L_x_2369:
[----:B-1----:R-:W-:Y:S05]  /*4eb0*/  @P2 BRA `(.L_x_2370) ;  /* 0x0000000000082947 */ /* 0x002fea0003800000 */
[----:B------:R-:W1:Y:S02]  /*4ec0*/  SYNCS.PHASECHK.TRANS64.TRYWAIT P2, [UR30+0x22830], R7 ;  /* 0x02283007ff0075a7 */ /* 0x000e64000804015e */
[----:B-1----:R-:W-:Y:S05]  /*4ed0*/  @!P2 BRA `(.L_x_2371) ;  /* 0x00000140009ca947 */ /* 0x002fea0003800000 */
.L_x_2370:
[----:B------:R-:W-:Y:S01]  /*4ee0*/  UIMAD UR18, UR37, 0x300, UR20 ;  /* 0x00000300251278a4 */ /* 0x000fe2000f8e0214 */
[----:B------:R-:W-:Y:S01]  /*4ef0*/  WARPGROUP.ARRIVE ;  /* 0x00000000000079c5 */ /* 0x000fe20000000000 */
[----:B------:R-:W-:Y:S01]  /*4f00*/  UMOV UR19, 0x40000040 ;  /* 0x4000004000137882 */ /* 0x000fe20000000000 */
[----:B------:R-:W-:Y:S01]  /*4f10*/  UMOV UR24, UR4 ;  /* 0x0000000400187c82 */ /* 0x000fe20008000000 */
[----:B------:R-:W-:Y:S01]  /*4f20*/  UIADD3 UR26, UR18, 0x2, URZ ;  /* 0x00000002121a7890 */ /* 0x000fe2000fffe03f */
[----:B------:R-:W-:Y:S01]  /*4f30*/  ISETP.NE.AND P2, PT, R201, 0x1, PT ;  /* 0x00000001c900780c */ /* 0x000fe20003f45270 */
[----:B------:R-:W-:Y:S01]  /*4f40*/  UMOV UR25, UR5 ;  /* 0x0000000500197c82 */ /* 0x000fe20008000000 */
[----:B------:R-:W-:Y:S01]  /*4f50*/  UMOV UR27, 0x40000040 ;  /* 0x40000040001b7882 */ /* 0x000fe20000000000 */
[----:B------:R-:W-:Y:S02]  /*4f60*/  UIADD3 UR10, UR18, 0x4, URZ ;  /* 0x00000004120a7890 */ /* 0x000fe4000fffe03f */
[----:B------:R-:W-:Y:S01]  /*4f70*/  HGMMA.64x96x16.F32.BF16 R152, gdesc[UR16], RZ, !UPT, gsb0 ;  /* 0x01600000109879f0 */ /* 0x000fe2000c0018ff */
[----:B------:R-:W-:Y:S01]  /*4f80*/  UMOV UR11, 0x40000040 ;  /* 0x40000040000b7882 */ /* 0x000fe20000000000 */
[----:B------:R-:W-:Y:S01]  /*4f90*/  UIADD3 UR14, UR18, 0x6, URZ ;  /* 0x00000006120e7890 */ /* 0x000fe2000fffe03f */
[----:B------:R-:W2:Y:S01]  /*4fa0*/  S2R R9, SR_TID.X ;  /* 0x0000000000097919 */ /* 0x000ea20000002100 */
[----:B------:R-:W-:Y:S01]  /*4fb0*/  UMOV UR15, 0x40000040 ;  /* 0x40000040000f7882 */ /* 0x000fe20000000000 */
[----:B------:R-:W-:-:S02]  /*4fc0*/  VIADD R20, R22, UR42 ;  /* 0x0000002a16147c36 */ /* 0x000fc40008000000 */
[----:B------:R-:W-:Y:S01]  /*4fd0*/  IMAD R11, R5, -0x60, RZ ;  /* 0xffffffa0050b7824 */ /* 0x000fe200078e02ff */
[----:B------:R-:W3:Y:S01]  /*4fe0*/  @P2 LDC R8, c[0x0][0x44c] ;  /* 0x00011300ff082b82 */ /* 0x000ee20000000800 */
[----:B------:R-:W-:-:S03]  /*4ff0*/  IMAD.U32 R10, RZ, RZ, UR30 ;  /* 0x0000001eff0a7e24 */ /* 0x000fc6000f8e00ff */
[----:B------:R-:W-:-:S04]  /*5000*/  IADD3 R14, -R19, 0x1, R11 ;  /* 0x00000001130e7810 */ /* 0x000fc80007ffe10b */
[----:B------:R-:W-:Y:S01]  /*5010*/  IADD3 R14, -R16, R14, R17 ;  /* 0x0000000e100e7210 */ /* 0x000fe20007ffe111 */
[----:B-1----:R-:W1:Y:S04]  /*5020*/  @P2 LDC R4, c[0x0][0x450] ;  /* 0x00011400ff042b82 */ /* 0x002e680000000800 */
[----:B------:R-:W-:Y:S02]  /*5030*/  VIADD R15, R14, UR28 ;  /* 0x0000001c0e0f7c36 */ /* 0x000fe40008000000 */
[----:B---3--:R-:W-:Y:S01]  /*5040*/  @P2 IMAD.HI.U32 R8, R20, R8, RZ ;  /* 0x0000000814082227 */ /* 0x008fe200078e00ff */
[----:B--2---:R-:W-:-:S04]  /*5050*/  SHF.R.U32.HI R9, RZ, 0x7, R9 ;  /* 0x00000007ff097819 */ /* 0x004fc80000011609 */
[----:B-1----:R-:W-:Y:S01]  /*5060*/  @P2 SHF.R.U32.HI R20, RZ, R4, R8 ;  /* 0x00000004ff142219 */ /* 0x002fe20000011608 */
[----:B------:R-:W-:Y:S01]  /*5070*/  @!P1 VIADD R8, R10, 0x22840 ;  /* 0x000228400a089836 */ /* 0x000fe20000000000 */
[----:B------:R-:W-:Y:S02]  /*5080*/  PLOP3.LUT P2, PT, PT, PT, UP0, 0x40, 0x0 ;  /* 0x000000000000781c */ /* 0x000fe40003f4e808 */
[----:B------:R-:W-:Y:S01]  /*5090*/  IADD3 R4, -R9, 0xb, RZ ;  /* 0x0000000b09047810 */ /* 0x000fe20007ffe1ff */
[----:B------:R-:W1:Y:S01]  /*50a0*/  SHFL.IDX PT, R21, R20, RZ, 0x1c1f ;  /* 0x001c1fff14157589 */ /* 0x000e6200000e0000 */
[----:B------:R-:W-:Y:S01]  /*50b0*/  @!P1 PRMT R8, RZ, 0x654, R8 ;  /* 0x00000654ff089816 */ /* 0x000fe20000000008 */
[----:B-1----:R-:W-:Y:S01]  /*50c0*/  IMAD.IADD R13, R21, 0x1, R15 ;  /* 0x00000001150d7824 */ /* 0x002fe200078e020f */
[----:B------:R-:W-:Y:S02]  /*50d0*/  WARPGROUP.DEPBAR.LE gsb0, 0x0 ;  /* 0x00008000000079c5 */ /* 0x000fe40000010000 */
[----:B------:R-:W-:-:S06]  /*50e0*/  WARPGROUP.ARRIVE ;  /* 0x00000000000079c5 */ /* 0x000fcc0000000000 */
[----:B------:R-:W-:Y:S03]  /*50f0*/  HGMMA.64x96x16.F32.BF16 R152, gdesc[UR24], R152, gsb0 ;  /* 0x01600000189879f0 */ /* 0x000fe60008001898 */
[----:B------:R-:W-:Y:S02]  /*5100*/  WARPGROUP.DEPBAR.LE gsb0, 0x0 ;  /* 0x00008000000079c5 */ /* 0x000fe40000010000 */
[----:B------:R-:W-:-:S06]  /*5110*/  WARPGROUP.ARRIVE ;  /* 0x00000000000079c5 */ /* 0x000fcc0000000000 */
[----:B------:R-:W-:Y:S01]  /*5120*/  HGMMA.64x96x16.F32.BF16 R152, gdesc[UR8], R152, gsb0 ;  /* 0x01600000089879f0 */ /* 0x000fe20008001898 */
[----:B------:R-:W-:Y:S02]  /*5130*/  UMOV UR10, UR22 ;  /* 0x00000016000a7c82 */ /* 0x000fe40008000000 */
[----:B------:R-:W-:-:S06]  /*5140*/  ULOP3.LUT UR7, URZ, UR10, URZ, 0x33, !UPT ;  /* 0x0000000a3f077292 */ /* 0x000fcc000f8e333f */
[----:B------:R-:W-:-:S04]  /*5150*/  VIADD R14, R14, UR7 ;  /* 0x000000070e0e7c36 */ /* 0x000fc80008000000 */
[----:B------:R-:W-:Y:S01]  /*5160*/  IMAD.IADD R12, R21, 0x1, R14 ;  /* 0x00000001150c7824 */ /* 0x000fe200078e020e */
[----:B------:R-:W-:Y:S02]  /*5170*/  WARPGROUP.DEPBAR.LE gsb0, 0x0 ;  /* 0x00008000000079c5 */ /* 0x000fe40000010000 */
[----:B------:R-:W-:-:S06]  /*5180*/  WARPGROUP.ARRIVE ;  /* 0x00000000000079c5 */ /* 0x000fcc0000000000 */
[----:B------:R-:W-:Y:S03]  /*5190*/  HGMMA.64x96x16.F32.BF16 R152, gdesc[UR12], R152, gsb0 ;  /* 0x016000000c9879f0 */ /* 0x000fe60008001898 */
[----:B------:R-:W-:Y:S02]  /*51a0*/  WARPGROUP.DEPBAR.LE gsb0, 0x0 ;  /* 0x00008000000079c5 */ /* 0x000fe40000010000 */
[----:B------:R1:W-:Y:S06]  /*51b0*/  BAR.ARV R4, 0x100 ;  /* 0x000400040000751d */ /* 0x0003ec0000002000 */
[----:B------:R1:W-:Y:S01]  /*51c0*/  @!P1 SYNCS.ARRIVE.TRANS64.RED.A1T0 RZ, [R8+URZ], RZ ;  /* 0x000000ff08ff99a7 */ /* 0x0003e2000810043f */
[----:B------:R-:W-:Y:S05]  /*51d0*/  @P2 BRA `(.L_x_2372) ;  /* 0x0000000000582947 */ /* 0x000fea0003800000 */
[----:B------:R-:W-:Y:S01]  /*51e0*/  IADD3 R21, -R16, R17, R21 ;  /* 0x0000001110157210 */ /* 0x000fe20007ffe115 */
[----:B------:R-:W-:Y:S03]  /*51f0*/  BSSY B0, `(.L_x_2373) ;  /* 0x0000010000007945 */ /* 0x000fe60003800000 */
[----:B------:R-:W-:-:S13]  /*5200*/  ISETP.GT.AND P2, PT, R21, -0x1, PT ;  /* 0xffffffff1500780c */ /* 0x000fda0003f44270 */
[----:B------:R-:W-:Y:S05]  /*5210*/  @P2 BRA `(.L_x_2374) ;  /* 0x0000000000202947 */ /* 0x000fea0003800000 */
[----:B------:R-:W-:Y:S01]  /*5220*/  IMAD.U32 R200, RZ, RZ, UR29 ;  /* 0x0000001dffc87e24 */ /* 0x000fe2000f8e00ff */
[----:B------:R-:W-:-:S04]  /*5230*/  LOP3.LUT R21, RZ, R21, RZ, 0x33, !PT ;  /* 0x00000015ff157212 */ /* 0x000fc800078e33ff */
[----:B------:R-:W-:-:S13]  /*5240*/  ISETP.NE.AND P2, PT, R200, 0x1, PT ;  /* 0x00000001c800780c */ /* 0x000fda0003f45270 */
[----:B-1----:R-:W1:Y:S02]  /*5250*/  @P2 LDC.64 R8, c[0x0][0x9e8] ;  /* 0x00027a00ff082b82 */ /* 0x002e640000000a00 */
[----:B-1----:R-:W-:-:S05]  /*5260*/  @P2 IMAD.HI.U32 R8, R21, R8, RZ ;  /* 0x0000000815082227 */ /* 0x002fca00078e00ff */
[----:B------:R-:W-:-:S04]  /*5270*/  @P2 SHF.R.U32.HI R21, RZ, R9, R8 ;  /* 0x00000009ff152219 */ /* 0x000fc80000011608 */
[----:B------:R-:W-:Y:S01]  /*5280*/  LOP3.LUT R21, RZ, R21, RZ, 0x33, !PT ;  /* 0x00000015ff157212 */ /* 0x000fe200078e33ff */
[----:B------:R-:W-:Y:S06]  /*5290*/  BRA `(.L_x_2375) ;  /* 0x0000000000147947 */ /* 0x000fec0003800000 */
.L_x_2374:
[----:B------:R-:W-:-:S05]  /*52a0*/  IMAD.U32 R200, RZ, RZ, UR29 ;  /* 0x0000001dffc87e24 */ /* 0x000fca000f8e00ff */
[----:B------:R-:W-:-:S13]  /*52b0*/  ISETP.NE.AND P2, PT, R200, 0x1, PT ;  /* 0x00000001c800780c */ /* 0x000fda0003f45270 */
[----:B-1----:R-:W1:Y:S02]  /*52c0*/  @P2 LDC.64 R8, c[0x0][0x9e8] ;  /* 0x00027a00ff082b82 */ /* 0x002e640000000a00 */
[----:B-1----:R-:W-:-:S05]  /*52d0*/  @P2 IMAD.HI.U32 R8, R21, R8, RZ ;  /* 0x0000000815082227 */ /* 0x002fca00078e00ff */
[----:B------:R-:W-:-:S07]  /*52e0*/  @P2 SHF.R.U32.HI R21, RZ, R9, R8 ;  /* 0x00000009ff152219 */ /* 0x000fce0000011608 */
.L_x_2375:
[----:B------:R-:W-:Y:S05]  /*52f0*/  BSYNC B0 ;  /* 0x0000000000007941 */ /* 0x000fea0003800000 */
.L_x_2373:
[----:B------:R-:W-:-:S04]  /*5300*/  IMAD.IADD R8, R11, 0x1, -R19 ;  /* 0x000000010b087824 */ /* 0x000fc800078e0a13 */
[----:B------:R-:W-:-:S05]  /*5310*/  IMAD R8, R21, R200, R8 ;  /* 0x000000c815087224 */ /* 0x000fca00078e0208 */
[----:B------:R-:W-:Y:S02]  /*5320*/  VIMNMX R12, R12, R8, !PT ;  /* 0x000000080c0c7248 */ /* 0x000fe40007fe0100 */
[----:B------:R-:W-:-:S07]  /*5330*/  VIADDMNMX R13, R8, R200, R13, PT ;  /* 0x000000c8080d7246 */ /* 0x000fce000380010d */
.L_x_2372:
[C---:B------:R-:W-:Y:S02]  /*5340*/  ISETP.GE.AND P3, PT, R11.reuse, 0x1, PT ;  /* 0x000000010b00780c */ /* 0x040fe40003f66270 */
[----:B------:R-:W-:Y:S02]  /*5350*/  LOP3.LUT R18, R18, 0xfff7ffff, RZ, 0xc0, !PT ;  /* 0xfff7ffff12127812 */ /* 0x000fe400078ec0ff */
[C---:B------:R-:W-:Y:S02]  /*5360*/  ISETP.GE.AND P2, PT, R11.reuse, 0x2, PT ;  /* 0x000000020b00780c */ /* 0x040fe40003f46270 */
[----:B------:R-:W-:Y:S02]  /*5370*/  ISETP.GT.AND P4, PT, R12, RZ, !P3 ;  /* 0x000000ff0c00720c */ /* 0x000fe40005f84270 */
[----:B------:R-:W-:Y:S02]  /*5380*/  ISETP.GE.AND P5, PT, R11, 0x9, PT ;  /* 0x000000090b00780c */ /* 0x000fe40003fa6270 */
[----:B------:R-:W-:-:S03]  /*5390*/  ISETP.LT.OR P4, PT, R13, 0x1, P4 ;  /* 0x000000010d00780c */ /* 0x000fc60002781670 */
[----:B------:R-:W-:Y:S02]  /*53a0*/  @P3 LOP3.LUT R18, R18, 0x80000, RZ, 0xfc, !PT ;  /* 0x0008000012123812 */ /* 0x000fe400078efcff */
[----:B------:R-:W-:Y:S02]  /*53b0*/  ISETP.GT.AND P3, PT, R12, 0x1, !P2 ;  /* 0x000000010c00780c */ /* 0x000fe40005764270 */
[----:B------:R-:W-:Y:S02]  /*53c0*/  FSEL R152, R152, -INF , !P4 ;  /* 0xff80000098987808 */ /* 0x000fe40006000000 */
[----:B------:R-:W-:Y:S02]  /*53d0*/  ISETP.LT.OR P3, PT, R13, 0x2, P3 ;  /* 0x000000020d00780c */ /* 0x000fe40001f61670 */
[----:B------:R-:W-:Y:S02]  /*53e0*/  ISETP.GE.AND P4, PT, R11, 0xa, PT ;  /* 0x0000000a0b00780c */ /* 0x000fe40003f86270 */
[----:B------:R-:W-:-:S02]  /*53f0*/  LOP3.LUT R18, R18, 0xfffffffd, RZ, 0xc0, !PT ;  /* 0xfffffffd12127812 */ /* 0x000fc400078ec0ff */
[----:B------:R-:W-:Y:S02]  /*5400*/  FSEL R153, R153, -INF , !P3 ;  /* 0xff80000099997808 */ /* 0x000fe40005800000 */
[----:B------:R-:W-:Y:S02]  /*5410*/  ISETP.GT.AND P3, PT, R12, 0x8, !P5 ;  /* 0x000000080c00780c */ /* 0x000fe40006f64270 */
[----:B------:R-:W-:Y:S02]  /*5420*/  @P5 LOP3.LUT R18, R18, 0x2, RZ, 0xfc, !PT ;  /* 0x0000000212125812 */ /* 0x000fe400078efcff */
[----:B------:R-:W-:Y:S02]  /*5430*/  ISETP.LT.OR P3, PT, R13, 0x9, P3 ;  /* 0x000000090d00780c */ /* 0x000fe40001f61670 */
[----:B------:R-:W-:Y:S02]  /*5440*/  LOP3.LUT R18, R18, 0xfffffffb, RZ, 0xc0, !PT ;  /* 0xfffffffb12127812 */ /* 0x000fe400078ec0ff */
[----:B------:R-:W-:-:S02]  /*5450*/  FSEL R156, R156, -INF , !P3 ;  /* 0xff8000009c9c7808 */ /* 0x000fc40005800000 */
[----:B------:R-:W-:Y:S02]  /*5460*/  @P4 LOP3.LUT R18, R18, 0x4, RZ, 0xfc, !PT ;  /* 0x0000000412124812 */ /* 0x000fe400078efcff */
[----:B------:R-:W-:Y:S02]  /*5470*/  ISETP.GT.AND P3, PT, R12, 0x9, !P4 ;  /* 0x000000090c00780c */ /* 0x000fe40006764270 */
[----:B------:R-:W-:Y:S02]  /*5480*/  ISETP.GE.AND P4, PT, R11, 0x11, PT ;  /* 0x000000110b00780c */ /* 0x000fe40003f86270 */
[----:B------:R-:W-:Y:S02]  /*5490*/  ISETP.LT.OR P3, PT, R13, 0xa, P3 ;  /* 0x0000000a0d00780c */ /* 0x000fe40001f61670 */
[----:B------:R-:W-:Y:S02]  /*54a0*/  LOP3.LUT R18, R18, 0xfffffff7, RZ, 0xc0, !PT ;  /* 0xfffffff712127812 */ /* 0x000fe400078ec0ff */
[----:B------:R-:W-:-:S02]  /*54b0*/  FSEL R157, R157, -INF , !P3 ;  /* 0xff8000009d9d7808 */ /* 0x000fc40005800000 */
        /* <DEDUP_REMOVED lines=109> */
[----:B------:R-:W-:Y:S02]  /*5b90*/  ISETP.GT.AND P6, PT, R12, 0x59, !P6 ;  /* 0x000000590c00780c */ /* 0x000fe400077c4270 */
[----:B------:R-:W2:Y:S02]  /*5ba0*/  SHFL.IDX PT, R12, R20, 0x1, 0x1c1f ;  /* 0x003c1f00140c7f89 */ /* 0x000ea400000e0000 */
[----:B------:R-:W-:-:S04]  /*5bb0*/  ISETP.LT.OR P6, PT, R13, 0x5a, P6 ;  /* 0x0000005a0d00780c */ /* 0x000fc800037c1670 */
[----:B------:R-:W-:Y:S02]  /*5bc0*/  FSEL R197, R197, -INF , !P6 ;  /* 0xff800000c5c57808 */ /* 0x000fe40007000000 */
[----:B------:R-:W-:Y:S01]  /*5bd0*/  PLOP3.LUT P6, PT, PT, PT, UP0, 0x40, 0x0 ;  /* 0x000000000000781c */ /* 0x000fe20003fce808 */
[--C-:B--2---:R-:W-:Y:S02]  /*5be0*/  IMAD.IADD R15, R15, 0x1, R12.reuse ;  /* 0x000000010f0f7824 */ /* 0x104fe400078e020c */
[----:B------:R-:W-:-:S10]  /*5bf0*/  IMAD.IADD R14, R14, 0x1, R12 ;  /* 0x000000010e0e7824 */ /* 0x000fd400078e020c */
        /* <DEDUP_REMOVED lines=13> */
.L_x_2378:
[----:B------:R-:W-:-:S05]  /*5cd0*/  IMAD.U32 R13, RZ, RZ, UR29 ;  /* 0x0000001dff0d7e24 */ /* 0x000fca000f8e00ff */
[----:B------:R-:W-:-:S13]  /*5ce0*/  ISETP.NE.AND P6, PT, R13, 0x1, PT ;  /* 0x000000010d00780c */ /* 0x000fda0003fc5270 */
[----:B-1----:R-:W1:Y:S02]  /*5cf0*/  @P6 LDC.64 R8, c[0x0][0x9e8] ;  /* 0x00027a00ff086b82 */ /* 0x002e640000000a00 */
[----:B-1----:R-:W-:-:S05]  /*5d00*/  @P6 IMAD.HI.U32 R8, R12, R8, RZ ;  /* 0x000000080c086227 */ /* 0x002fca00078e00ff */
[----:B------:R-:W-:-:S07]  /*5d10*/  @P6 SHF.R.U32.HI R12, RZ, R9, R8 ;  /* 0x00000009ff0c6219 */ /* 0x000fce0000011608 */
.L_x_2379:
[----:B------:R-:W-:Y:S05]  /*5d20*/  BSYNC B0 ;  /* 0x0000000000007941 */ /* 0x000fea0003800000 */
.L_x_2377:
[----:B------:R-:W-:-:S04]  /*5d30*/  IMAD.IADD R11, R11, 0x1, -R19 ;  /* 0x000000010b0b7824 */ /* 0x000fc800078e0a13 */
[----:B------:R-:W-:-:S05]  /*5d40*/  IMAD R11, R12, R13, R11 ;  /* 0x0000000d0c0b7224 */ /* 0x000fca00078e020b */
[----:B------:R-:W-:Y:S02]  /*5d50*/  VIMNMX R14, R14, R11, !PT ;  /* 0x0000000b0e0e7248 */ /* 0x000fe40007fe0100 */
[----:B------:R-:W-:-:S07]  /*5d60*/  VIADDMNMX R15, R11, R13, R15, PT ;  /* 0x0000000d0b0f7246 */ /* 0x000fce000380010f */
.L_x_2376:
[----:B------:R-:W-:Y:S01]  /*5d70*/  ISETP.GT.AND P2, PT, R14, 0x1, !P2 ;  /* 0x000000010e00780c */ /* 0x000fe20005744270 */
[----:B------:R-:W-:Y:S01]  /*5d80*/  UMOV UR7, UR21 ;  /* 0x0000001500077c82 */ /* 0x000fe20008000000 */
[----:B-1----:R-:W-:Y:S02]  /*5d90*/  FMNMX.FTZ R8, R152, R0, !PT ;  /* 0x0000000098087209 */ /* 0x002fe40007810000 */
[----:B------:R-:W-:Y:S02]  /*5da0*/  ISETP.LT.OR P2, PT, R15, 0x2, P2 ;  /* 0x000000020f00780c */ /* 0x000fe40001741670 */
[C---:B------:R-:W-:Y:S02]  /*5db0*/  LOP3.LUT P6, RZ, R18.reuse, 0x8000, RZ, 0xc0, !PT ;  /* 0x0000800012ff7812 */ /* 0x040fe400078cc0ff */
        /* <DEDUP_REMOVED lines=59> */
[C---:B------:R-:W-:Y:S02]  /*6170*/  ISETP.GT.AND P3, PT, R14.reuse, 0x50, !P3 ;  /* 0x000000500e00780c */ /* 0x040fe40005f64270 */
[----:B------:R-:W-:Y:S02]  /*6180*/  ISETP.LT.OR P2, PT, R15, 0x29, P2 ;  /* 0x000000290f00780c */ /* 0x000fe40001741670 */
[----:B------:R-:W-:Y:S02]  /*6190*/  ISETP.GT.AND P4, PT, R14, 0x51, !P4 ;  /* 0x000000510e00780c */ /* 0x000fe40006784270 */
[----:B------:R-:W-:Y:S02]  /*61a0*/  FSEL R174, R174, -INF , !P2 ;  /* 0xff800000aeae7808 */ /* 0x000fe40005000000 */
[----:B------:R-:W-:-:S02]  /*61b0*/  LOP3.LUT P2, RZ, R18, 0x800, RZ, 0xc0, !PT ;  /* 0x0000080012ff7812 */ /* 0x000fc4000784c0ff */
[C---:B------:R-:W-:Y:S02]  /*61c0*/  ISETP.LT.OR P3, PT, R15.reuse, 0x51, P3 ;  /* 0x000000510f00780c */ /* 0x040fe40001f61670 */
[C---:B------:R-:W-:Y:S02]  /*61d0*/  ISETP.GT.AND P2, PT, R14.reuse, 0x29, !P2 ;  /* 0x000000290e00780c */ /* 0x040fe40005744270 */
[----:B------:R-:W-:Y:S02]  /*61e0*/  ISETP.GT.AND P5, PT, R14, 0x58, !P5 ;  /* 0x000000580e00780c */ /* 0x000fe40006fa4270 */
[C---:B------:R-:W-:Y:S02]  /*61f0*/  ISETP.LT.OR P2, PT, R15.reuse, 0x2a, P2 ;  /* 0x0000002a0f00780c */ /* 0x040fe40001741670 */
[----:B------:R-:W-:Y:S02]  /*6200*/  ISETP.LT.OR P4, PT, R15, 0x52, P4 ;  /* 0x000000520f00780c */ /* 0x000fe40002781670 */
[----:B------:R-:W-:-:S02]  /*6210*/  FSEL R175, R175, -INF , !P2 ;  /* 0xff800000afaf7808 */ /* 0x000fc40005000000 */
[----:B------:R-:W-:Y:S02]  /*6220*/  LOP3.LUT P2, RZ, R18, 0x400, RZ, 0xc0, !PT ;  /* 0x0000040012ff7812 */ /* 0x000fe4000784c0ff */
[----:B-1----:R-:W-:Y:S02]  /*6230*/  FMNMX.FTZ R8, R8, R9, !PT ;  /* 0x0000000908087209 */ /* 0x002fe40007810000 */
[----:B------:R-:W-:Y:S02]  /*6240*/  ISETP.GT.AND P2, PT, R14, 0x30, !P2 ;  /* 0x000000300e00780c */ /* 0x000fe40005744270 */
[----:B------:R-:W-:Y:S01]  /*6250*/  FSEL R194, R194, -INF , !P3 ;  /* 0xff800000c2c27808 */ /* 0x000fe20005800000 */
[----:B------:R-:W1:Y:S01]  /*6260*/  SHFL.BFLY PT, R9, R8, 0x1, 0x1f ;  /* 0x0c201f0008097f89 */ /* 0x000e6200000e0000 */
[C---:B------:R-:W-:Y:S02]  /*6270*/  ISETP.LT.OR P2, PT, R15.reuse, 0x31, P2 ;  /* 0x000000310f00780c */ /* 0x040fe40001741670 */
[----:B------:R-:W-:-:S02]  /*6280*/  ISETP.LT.OR P5, PT, R15, 0x59, P5 ;  /* 0x000000590f00780c */ /* 0x000fc40002fa1670 */
[----:B------:R-:W-:Y:S02]  /*6290*/  FSEL R178, R178, -INF , !P2 ;  /* 0xff800000b2b27808 */ /* 0x000fe40005000000 */
[----:B------:R-:W-:Y:S02]  /*62a0*/  LOP3.LUT P2, RZ, R18, 0x200, RZ, 0xc0, !PT ;  /* 0x0000020012ff7812 */ /* 0x000fe4000784c0ff */
[----:B------:R-:W-:Y:S02]  /*62b0*/  FSEL R195, R195, -INF , !P4 ;  /* 0xff800000c3c37808 */ /* 0x000fe40006000000 */
[----:B------:R-:W-:Y:S02]  /*62c0*/  ISETP.GT.AND P2, PT, R14, 0x31, !P2 ;  /* 0x000000310e00780c */ /* 0x000fe40005744270 */
[----:B------:R-:W-:Y:S02]  /*62d0*/  FSEL R198, R198, -INF , !P5 ;  /* 0xff800000c6c67808 */ /* 0x000fe40006800000 */
[----:B------:R-:W-:-:S04]  /*62e0*/  ISETP.LT.OR P2, PT, R15, 0x32, P2 ;  /* 0x000000320f00780c */ /* 0x000fc80001741670 */
[----:B------:R-:W-:Y:S02]  /*62f0*/  FSEL R179, R179, -INF , !P2 ;  /* 0xff800000b3b37808 */ /* 0x000fe40005000000 */
[----:B------:R-:W-:Y:S02]  /*6300*/  LOP3.LUT P2, RZ, R18, 0x100, RZ, 0xc0, !PT ;  /* 0x0000010012ff7812 */ /* 0x000fe4000784c0ff */
[----:B-1----:R-:W-:Y:S02]  /*6310*/  FMNMX.FTZ R8, R8, R9, !PT ;  /* 0x0000000908087209 */ /* 0x002fe40007810000 */
        /* <DEDUP_REMOVED lines=19> */
[----:B------:R-:W-:-:S04]  /*6450*/  FSETP.NEU.FTZ.AND P2, PT, R8, -INF , PT ;  /* 0xff8000000800780b */ /* 0x000fc80003f5d000 */
[----:B------:R-:W-:-:S05]  /*6460*/  FSEL R9, R8, RZ, P2 ;  /* 0x000000ff08097208 */ /* 0x000fca0001000000 */
[----:B------:R-:W-:Y:S01]  /*6470*/  FADD.FTZ R9, -R9, R0 ;  /* 0x0000000009097221 */ /* 0x000fe20000010100 */
[----:B------:R-:W-:-:S05]  /*6480*/  FMUL.FTZ R0, R8, UR7 ;  /* 0x0000000708007c20 */ /* 0x000fca0008410000 */
[----:B------:R-:W-:Y:S02]  /*6490*/  FSEL R0, R0, RZ, P2 ;  /* 0x000000ff00007208 */ /* 0x000fe40001000000 */
[----:B------:R-:W-:Y:S02]  /*64a0*/  ISETP.GT.AND P2, PT, R14, 0x49, !P6 ;  /* 0x000000490e00780c */ /* 0x000fe40007744270 */
[----:B------:R-:W-:Y:S01]  /*64b0*/  LOP3.LUT P6, RZ, R18, 0x1, RZ, 0xc0, !PT ;  /* 0x0000000112ff7812 */ /* 0x000fe200078cc0ff */
[--C-:B------:R-:W-:Y:S01]  /*64c0*/  FFMA.FTZ R152, R152, UR7, -R0.reuse ;  /* 0x0000000798987c23 */ /* 0x100fe20008010800 */
[----:B------:R-:W-:Y:S01]  /*64d0*/  ISETP.LT.OR P2, PT, R15, 0x4a, P2 ;  /* 0x0000004a0f00780c */ /* 0x000fe20001741670 */
[--C-:B------:R-:W-:Y:S01]  /*64e0*/  FFMA.FTZ R153, R153, UR7, -R0.reuse ;  /* 0x0000000799997c23 */ /* 0x100fe20008010800 */
[--C-:B------:R-:W-:Y:S01]  /*64f0*/  FFMA.FTZ R156, R156, UR7, -R0.reuse ;  /* 0x000000079c9c7c23 */ /* 0x100fe20008010800 */
[--C-:B------:R-:W-:Y:S01]  /*6500*/  FFMA.FTZ R157, R157, UR7, -R0.reuse ;  /* 0x000000079d9d7c23 */ /* 0x100fe20008010800 */
[----:B------:R-:W-:Y:S01]  /*6510*/  FSEL R191, R191, -INF , !P2 ;  /* 0xff800000bfbf7808 */ /* 0x000fe20005000000 */
[--C-:B------:R-:W-:Y:S01]  /*6520*/  FFMA.FTZ R160, R160, UR7, -R0.reuse ;  /* 0x00000007a0a07c23 */ /* 0x100fe20008010800 */
[----:B------:R-:W-:Y:S01]  /*6530*/  LOP3.LUT P2, RZ, R18, 0x80000, RZ, 0xc0, !PT ;  /* 0x0008000012ff7812 */ /* 0x000fe2000784c0ff */
[--C-:B------:R-:W-:Y:S01]  /*6540*/  FFMA.FTZ R161, R161, UR7, -R0.reuse ;  /* 0x00000007a1a17c23 */ /* 0x100fe20008010800 */
[--C-:B------:R-:W-:Y:S01]  /*6550*/  FFMA.FTZ R164, R164, UR7, -R0.reuse ;  /* 0x00000007a4a47c23 */ /* 0x100fe20008010800 */
[--C-:B------:R-:W-:Y:S01]  /*6560*/  FFMA.FTZ R165, R165, UR7, -R0.reuse ;  /* 0x00000007a5a57c23 */ /* 0x100fe20008010800 */
[----:B------:R-:W-:Y:S01]  /*6570*/  ISETP.GT.AND P2, PT, R14, RZ, !P2 ;  /* 0x000000ff0e00720c */ /* 0x000fe20005744270 */
[--C-:B------:R-:W-:Y:S01]  /*6580*/  FFMA.FTZ R168, R168, UR7, -R0.reuse ;  /* 0x00000007a8a87c23 */ /* 0x100fe20008010800 */
[--C-:B------:R-:W-:Y:S01]  /*6590*/  FFMA.FTZ R169, R169, UR7, -R0.reuse ;  /* 0x00000007a9a97c23 */ /* 0x100fe20008010800 */
[--C-:B------:R-:W-:Y:S01]  /*65a0*/  FFMA.FTZ R172, R172, UR7, -R0.reuse ;  /* 0x00000007acac7c23 */ /* 0x100fe20008010800 */
[----:B------:R-:W-:Y:S01]  /*65b0*/  ISETP.LT.OR P2, PT, R15, 0x1, P2 ;  /* 0x000000010f00780c */ /* 0x000fe20001741670 */
[--C-:B------:R-:W-:Y:S01]  /*65c0*/  FFMA.FTZ R173, R173, UR7, -R0.reuse ;  /* 0x00000007adad7c23 */ /* 0x100fe20008010800 */
[--C-:B------:R-:W-:Y:S01]  /*65d0*/  FFMA.FTZ R176, R176, UR7, -R0.reuse ;  /* 0x00000007b0b07c23 */ /* 0x100fe20008010800 */
[--C-:B------:R-:W-:Y:S01]  /*65e0*/  FFMA.FTZ R177, R177, UR7, -R0.reuse ;  /* 0x00000007b1b17c23 */ /* 0x100fe20008010800 */
[----:B------:R-:W-:Y:S01]  /*65f0*/  FSEL R154, R154, -INF , !P2 ;  /* 0xff8000009a9a7808 */ /* 0x000fe20005000000 */
        /* <DEDUP_REMOVED lines=10> */
[----:B------:R-:W-:Y:S01]  /*66a0*/  FMUL.FTZ R0, R9, UR7 ;  /* 0x0000000709007c20 */ /* 0x000fe20008410000 */
[----:B------:R-:W-:Y:S01]  /*66b0*/  FMNMX.FTZ R9, R154, R6, !PT ;  /* 0x000000069a097209 */ /* 0x000fe20007810000 */
[----:B------:R-:W-:Y:S01]  /*66c0*/  MUFU.EX2 R152, R152 ;  /* 0x0000009800987308 */ /* 0x000fe20000000800 */
[----:B------:R-:W-:-:S02]  /*66d0*/  ISETP.GT.AND P2, PT, R14, 0x59, !P6 ;  /* 0x000000590e00780c */ /* 0x000fc40007744270 */
[----:B------:R-:W-:Y:S02]  /*66e0*/  FMNMX.FTZ R9, R155, R9, !PT ;  /* 0x000000099b097209 */ /* 0x000fe40007810000 */
[----:B------:R-:W-:Y:S02]  /*66f0*/  ISETP.LT.OR P2, PT, R15, 0x5a, P2 ;  /* 0x0000005a0f00780c */ /* 0x000fe40001741670 */
[----:B------:R-:W-:Y:S01]  /*6700*/  FMNMX.FTZ R9, R158, R9, !PT ;  /* 0x000000099e097209 */ /* 0x000fe20007810000 */
[----:B------:R-:W1:Y:S01]  /*6710*/  MUFU.EX2 R0, R0 ;  /* 0x0000000000007308 */ /* 0x000e620000000800 */
[----:B------:R-:W-:Y:S02]  /*6720*/  FSEL R199, R199, -INF , !P2 ;  /* 0xff800000c7c77808 */ /* 0x000fe40005000000 */
[----:B------:R-:W-:-:S04]  /*6730*/  FMNMX.FTZ R9, R159, R9, !PT ;  /* 0x000000099f097209 */ /* 0x000fc80007810000 */
[----:B------:R-:W-:Y:S01]  /*6740*/  FMNMX.FTZ R9, R162, R9, !PT ;  /* 0x00000009a2097209 */ /* 0x000fe20007810000 */
[----:B------:R-:W2:Y:S03]  /*6750*/  MUFU.EX2 R153, R153 ;  /* 0x0000009900997308 */ /* 0x000ea60000000800 */
[----:B------:R-:W-:-:S04]  /*6760*/  FMNMX.FTZ R9, R163, R9, !PT ;  /* 0x00000009a3097209 */ /* 0x000fc80007810000 */
[----:B------:R-:W-:Y:S01]  /*6770*/  FMNMX.FTZ R9, R166, R9, !PT ;  /* 0x00000009a6097209 */ /* 0x000fe20007810000 */
[----:B------:R-:W3:Y:S01]  /*6780*/  MUFU.EX2 R156, R156 ;  /* 0x0000009c009c7308 */ /* 0x000ee20000000800 */
[----:B-1----:R-:W-:Y:S01]  /*6790*/  FFMA.FTZ R3, R0, R3, R152 ;  /* 0x0000000300037223 */ /* 0x002fe20000010098 */
[-C--:B------:R-:W-:Y:S01]  /*67a0*/  FMUL.FTZ R24, R24, R0.reuse ;  /* 0x0000000018187220 */ /* 0x080fe20000410000 */
[----:B------:R-:W-:Y:S01]  /*67b0*/  FMNMX.FTZ R9, R167, R9, !PT ;  /* 0x00000009a7097209 */ /* 0x000fe20007810000 */
[-C--:B------:R-:W-:Y:S01]  /*67c0*/  FMUL.FTZ R25, R25, R0.reuse ;  /* 0x0000000019197220 */ /* 0x080fe20000410000 */
[-C--:B------:R-:W-:Y:S01]  /*67d0*/  FMUL.FTZ R28, R28, R0.reuse ;  /* 0x000000001c1c7220 */ /* 0x080fe20000410000 */
[----:B------:R-:W-:Y:S01]  /*67e0*/  FMUL.FTZ R29, R29, R0 ;  /* 0x000000001d1d7220 */ /* 0x000fe20000410000 */
[----:B------:R-:W-:Y:S01]  /*67f0*/  FMNMX.FTZ R9, R170, R9, !PT ;  /* 0x00000009aa097209 */ /* 0x000fe20007810000 */
[----:B------:R-:W1:Y:S01]  /*6800*/  MUFU.EX2 R157, R157 ;  /* 0x0000009d009d7308 */ /* 0x000e620000000800 */
[C---:B--2---:R-:W-:Y:S01]  /*6810*/  FADD.FTZ R3, R153.reuse, R3 ;  /* 0x0000000399037221 */ /* 0x044fe20000010000 */
[----:B------:R-:W-:Y:S01]  /*6820*/  F2FP.BF16.F32.PACK_AB R152, R153, R152 ;  /* 0x000000989998723e */ /* 0x000fe200000010ff */
[-C--:B------:R-:W-:Y:S01]  /*6830*/  FMUL.FTZ R32, R32, R0.reuse ;  /* 0x0000000020207220 */ /* 0x080fe20000410000 */
[----:B------:R-:W-:Y:S01]  /*6840*/  FMNMX.FTZ R9, R171, R9, !PT ;  /* 0x00000009ab097209 */ /* 0x000fe20007810000 */
[-C--:B------:R-:W-:Y:S01]  /*6850*/  FMUL.FTZ R33, R33, R0.reuse ;  /* 0x0000000021217220 */ /* 0x080fe20000410000 */
[-C--:B------:R-:W-:Y:S01]  /*6860*/  FMUL.FTZ R36, R36, R0.reuse ;  /* 0x0000000024247220 */ /* 0x080fe20000410000 */
[-C--:B------:R-:W-:Y:S01]  /*6870*/  FMUL.FTZ R37, R37, R0.reuse ;  /* 0x0000000025257220 */ /* 0x080fe20000410000 */
[----:B------:R-:W-:Y:S01]  /*6880*/  FMNMX.FTZ R9, R174, R9, !PT ;  /* 0x00000009ae097209 */ /* 0x000fe20007810000 */
[----:B---3--:R-:W-:Y:S01]  /*6890*/  FADD.FTZ R3, R156, R3 ;  /* 0x000000039c037221 */ /* 0x008fe20000010000 */
[----:B------:R-:W2:Y:S01]  /*68a0*/  MUFU.EX2 R160, R160 ;  /* 0x000000a000a07308 */ /* 0x000ea20000000800 */
[-C--:B------:R-:W-:Y:S01]  /*68b0*/  FMUL.FTZ R40, R40, R0.reuse ;  /* 0x0000000028287220 */ /* 0x080fe20000410000 */
[----:B------:R-:W-:Y:S01]  /*68c0*/  FMNMX.FTZ R9, R175, R9, !PT ;  /* 0x00000009af097209 */ /* 0x000fe20007810000 */
[-C--:B------:R-:W-:Y:S01]  /*68d0*/  FMUL.FTZ R41, R41, R0.reuse ;  /* 0x0000000029297220 */ /* 0x080fe20000410000 */
[-C--:B------:R-:W-:Y:S01]  /*68e0*/  FMUL.FTZ R44, R44, R0.reuse ;  /* 0x000000002c2c7220 */ /* 0x080fe20000410000 */
[-C--:B------:R-:W-:Y:S01]  /*68f0*/  FMUL.FTZ R45, R45, R0.reuse ;  /* 0x000000002d2d7220 */ /* 0x080fe20000410000 */
[----:B------:R-:W-:Y:S01]  /*6900*/  FMNMX.FTZ R9, R178, R9, !PT ;  /* 0x00000009b2097209 */ /* 0x000fe20007810000 */
[----:B-1----:R-:W-:Y:S01]  /*6910*/  FADD.FTZ R3, R157, R3 ;  /* 0x000000039d037221 */ /* 0x002fe20000010000 */
[----:B------:R-:W1:Y:S01]  /*6920*/  MUFU.EX2 R161, R161 ;  /* 0x000000a100a17308 */ /* 0x000e620000000800 */
[-C--:B------:R-:W-:Y:S01]  /*6930*/  FMUL.FTZ R48, R48, R0.reuse ;  /* 0x0000000030307220 */ /* 0x080fe20000410000 */
[----:B------:R-:W-:Y:S01]  /*6940*/  FMNMX.FTZ R9, R179, R9, !PT ;  /* 0x00000009b3097209 */ /* 0x000fe20007810000 */
[-C--:B------:R-:W-:Y:S01]  /*6950*/  FMUL.FTZ R49, R49, R0.reuse ;  /* 0x0000000031317220 */ /* 0x080fe20000410000 */
[-C--:B------:R-:W-:Y:S01]  /*6960*/  FMUL.FTZ R52, R52, R0.reuse ;  /* 0x0000000034347220 */ /* 0x080fe20000410000 */
[-C--:B------:R-:W-:Y:S01]  /*6970*/  FMUL.FTZ R53, R53, R0.reuse ;  /* 0x0000000035357220 */ /* 0x080fe20000410000 */
[----:B------:R-:W-:Y:S01]  /*6980*/  FMNMX.FTZ R9, R182, R9, !PT ;  /* 0x00000009b6097209 */ /* 0x000fe20007810000 */
[-C--:B------:R-:W-:Y:S01]  /*6990*/  FMUL.FTZ R56, R56, R0.reuse ;  /* 0x0000000038387220 */ /* 0x080fe20000410000 */
[----:B------:R-:W3:Y:S01]  /*69a0*/  MUFU.EX2 R164, R164 ;  /* 0x000000a400a47308 */ /* 0x000ee20000000800 */
[----:B--2---:R-:W-:Y:S01]  /*69b0*/  FADD.FTZ R3, R160, R3 ;  /* 0x00000003a0037221 */ /* 0x004fe20000010000 */
[----:B------:R-:W-:Y:S01]  /*69c0*/  FMNMX.FTZ R9, R183, R9, !PT ;  /* 0x00000009b7097209 */ /* 0x000fe20007810000 */
[-C--:B------:R-:W-:Y:S01]  /*69d0*/  FMUL.FTZ R57, R57, R0.reuse ;  /* 0x0000000039397220 */ /* 0x080fe20000410000 */
[-C--:B------:R-:W-:Y:S01]  /*69e0*/  FMUL.FTZ R60, R60, R0.reuse ;  /* 0x000000003c3c7220 */ /* 0x080fe20000410000 */
[-C--:B------:R-:W-:Y:S01]  /*69f0*/  FMUL.FTZ R61, R61, R0.reuse ;  /* 0x000000003d3d7220 */ /* 0x080fe20000410000 */
[----:B------:R-:W-:Y:S01]  /*6a00*/  FMNMX.FTZ R9, R186, R9, !PT ;  /* 0x00000009ba097209 */ /* 0x000fe20007810000 */
[-C--:B------:R-:W-:Y:S01]  /*6a10*/  FMUL.FTZ R64, R64, R0.reuse ;  /* 0x0000000040407220 */ /* 0x080fe20000410000 */
[----:B------:R-:W2:Y:S01]  /*6a20*/  MUFU.EX2 R165, R165 ;  /* 0x000000a500a57308 */ /* 0x000ea20000000800 */
[----:B-1----:R-:W-:Y:S01]  /*6a30*/  FADD.FTZ R3, R161, R3 ;  /* 0x00000003a1037221 */ /* 0x002fe20000010000 */
[----:B------:R-:W-:Y:S01]  /*6a40*/  FMNMX.FTZ R9, R187, R9, !PT ;  /* 0x00000009bb097209 */ /* 0x000fe20007810000 */
[-C--:B------:R-:W-:Y:S01]  /*6a50*/  FMUL.FTZ R65, R65, R0.reuse ;  /* 0x0000000041417220 */ /* 0x080fe20000410000 */
[-C--:B------:R-:W-:Y:S01]  /*6a60*/  FMUL.FTZ R68, R68, R0.reuse ;  /* 0x0000000044447220 */ /* 0x080fe20000410000 */
[-C--:B------:R-:W-:Y:S01]  /*6a70*/  FMUL.FTZ R69, R69, R0.reuse ;  /* 0x0000000045457220 */ /* 0x080fe20000410000 */
[----:B------:R-:W-:Y:S01]  /*6a80*/  FMNMX.FTZ R9, R190, R9, !PT ;  /* 0x00000009be097209 */ /* 0x000fe20007810000 */
[-C--:B------:R-:W-:Y:S01]  /*6a90*/  FMUL.FTZ R72, R72, R0.reuse ;  /* 0x0000000048487220 */ /* 0x080fe20000410000 */
[----:B------:R-:W1:Y:S01]  /*6aa0*/  MUFU.EX2 R168, R168 ;  /* 0x000000a800a87308 */ /* 0x000e620000000800 */
[----:B---3--:R-:W-:Y:S01]  /*6ab0*/  FADD.FTZ R3, R164, R3 ;  /* 0x00000003a4037221 */ /* 0x008fe20000010000 */
        /* <DEDUP_REMOVED lines=20> */
[-C--:B------:R-:W-:Y:S01]  /*6c00*/  FMUL.FTZ R96, R96, R0.reuse ;  /* 0x0000000060607220 */ /* 0x080fe20000410000 */
[----:B------:R-:W1:Y:S01]  /*6c10*/  SHFL.BFLY PT, R11, R9, 0x2, 0x1f ;  /* 0x0c401f00090b7f89 */ /* 0x000e6200000e0000 */
[----:B------:R-:W4:Y:S01]  /*6c20*/  MUFU.EX2 R173, R173 ;  /* 0x000000ad00ad7308 */ /* 0x000f220000000800 */
        /* <DEDUP_REMOVED lines=22> */
[----:B-1----:R-:W-:Y:S01]  /*6d90*/  FMNMX.FTZ R9, R9, R11, !PT ;  /* 0x0000000b09097209 */ /* 0x002fe20007810000 */
[----:B------:R-:W1:Y:S01]  /*6da0*/  MUFU.EX2 R180, R180 ;  /* 0x000000b400b47308 */ /* 0x000e620000000800 */
[----:B---3--:R-:W-:Y:S01]  /*6db0*/  FADD.FTZ R3, R176, R3 ;  /* 0x00000003b0037221 */ /* 0x008fe20000010000 */
[-C--:B------:R-:W-:Y:S01]  /*6dc0*/  FMUL.FTZ R132, R132, R0.reuse ;  /* 0x0000000084847220 */ /* 0x080fe20000410000 */
[-C--:B------:R-:W-:Y:S01]  /*6dd0*/  FMUL.FTZ R133, R133, R0.reuse ;  /* 0x0000000085857220 */ /* 0x080fe20000410000 */
[----:B------:R-:W3:Y:S01]  /*6de0*/  SHFL.BFLY PT, R11, R9, 0x1, 0x1f ;  /* 0x0c201f00090b7f89 */ /* 0x000ee200000e0000 */
[-C--:B------:R-:W-:Y:S01]  /*6df0*/  FMUL.FTZ R136, R136, R0.reuse ;  /* 0x0000000088887220 */ /* 0x080fe20000410000 */
[-C--:B------:R-:W-:Y:S01]  /*6e00*/  FMUL.FTZ R137, R137, R0.reuse ;  /* 0x0000000089897220 */ /* 0x080fe20000410000 */
[-C--:B------:R-:W-:Y:S01]  /*6e10*/  FMUL.FTZ R140, R140, R0.reuse ;  /* 0x000000008c8c7220 */ /* 0x080fe20000410000 */
[----:B------:R-:W4:Y:S01]  /*6e20*/  MUFU.EX2 R181, R181 ;  /* 0x000000b500b57308 */ /* 0x000f220000000800 */
[----:B--2---:R-:W-:Y:S01]  /*6e30*/  FADD.FTZ R3, R177, R3 ;  /* 0x00000003b1037221 */ /* 0x004fe20000010000 */
[-C--:B------:R-:W-:Y:S01]  /*6e40*/  FMUL.FTZ R141, R141, R0.reuse ;  /* 0x000000008d8d7220 */ /* 0x080fe20000410000 */
[-C--:B------:R-:W-:Y:S01]  /*6e50*/  FMUL.FTZ R144, R144, R0.reuse ;  /* 0x0000000090907220 */ /* 0x080fe20000410000 */
[-C--:B------:R-:W-:Y:S01]  /*6e60*/  FMUL.FTZ R145, R145, R0.reuse ;  /* 0x0000000091917220 */ /* 0x080fe20000410000 */
[-C--:B------:R-:W-:Y:S01]  /*6e70*/  FMUL.FTZ R148, R148, R0.reuse ;  /* 0x0000000094947220 */ /* 0x080fe20000410000 */
[----:B------:R-:W-:-:S02]  /*6e80*/  FMUL.FTZ R149, R149, R0 ;  /* 0x0000000095957220 */ /* 0x000fc40000410000 */
[----:B------:R-:W2:Y:S01]  /*6e90*/  MUFU.EX2 R184, R184 ;  /* 0x000000b800b87308 */ /* 0x000ea20000000800 */
[----:B-1----:R-:W-:-:S07]  /*6ea0*/  FADD.FTZ R3, R180, R3 ;  /* 0x00000003b4037221 */ /* 0x002fce0000010000 */
[----:B------:R-:W1:Y:S01]  /*6eb0*/  MUFU.EX2 R185, R185 ;  /* 0x000000b900b97308 */ /* 0x000e620000000800 */
[----:B----4-:R-:W-:Y:S01]  /*6ec0*/  FADD.FTZ R3, R181, R3 ;  /* 0x00000003b5037221 */ /* 0x010fe20000010000 */
[----:B---3--:R-:W-:-:S04]  /*6ed0*/  FMNMX.FTZ R9, R9, R11, !PT ;  /* 0x0000000b09097209 */ /* 0x008fc80007810000 */
[C---:B------:R-:W-:Y:S01]  /*6ee0*/  FSETP.NEU.FTZ.AND P2, PT, R9.reuse, -INF , PT ;  /* 0xff8000000900780b */ /* 0x040fe20003f5d000 */
[----:B------:R-:W-:Y:S01]  /*6ef0*/  FMUL.FTZ R12, R9, UR7 ;  /* 0x00000007090c7c20 */ /* 0x000fe20008410000 */
[----:B------:R-:W3:Y:S01]  /*6f00*/  MUFU.EX2 R188, R188 ;  /* 0x000000bc00bc7308 */ /* 0x000ee20000000800 */
[----:B--2---:R-:W-:-:S03]  /*6f10*/  FADD.FTZ R3, R184, R3 ;  /* 0x00000003b8037221 */ /* 0x004fc60000010000 */
[----:B------:R-:W-:Y:S01]  /*6f20*/  FSEL R12, R12, RZ, P2 ;  /* 0x000000ff0c0c7208 */ /* 0x000fe20001000000 */
[----:B-1----:R-:W-:-:S03]  /*6f30*/  FADD.FTZ R3, R185, R3 ;  /* 0x00000003b9037221 */ /* 0x002fc60000010000 */
[----:B------:R-:W1:Y:S01]  /*6f40*/  MUFU.EX2 R189, R189 ;  /* 0x000000bd00bd7308 */ /* 0x000e620000000800 */
[--C-:B------:R-:W-:Y:S01]  /*6f50*/  FFMA.FTZ R163, R163, UR7, -R12.reuse ;  /* 0x00000007a3a37c23 */ /* 0x100fe2000801080c */
[--C-:B------:R-:W-:Y:S01]  /*6f60*/  FFMA.FTZ R21, R154, UR7, -R12.reuse ;  /* 0x000000079a157c23 */ /* 0x100fe2000801080c */
[----:B------:R-:W-:Y:S01]  /*6f70*/  F2FP.BF16.F32.PACK_AB R154, R157, R156 ;  /* 0x0000009c9d9a723e */ /* 0x000fe200000010ff */
        /* <DEDUP_REMOVED lines=10> */
[----:B------:R-:W-:Y:S01]  /*7020*/  F2FP.BF16.F32.PACK_AB R156, R161, R160 ;  /* 0x000000a0a19c723e */ /* 0x000fe200000010ff */
[--C-:B------:R-:W-:Y:S01]  /*7030*/  FFMA.FTZ R175, R175, UR7, -R12.reuse ;  /* 0x00000007afaf7c23 */ /* 0x100fe2000801080c */
[----:B------:R-:W-:Y:S01]  /*7040*/  MUFU.EX2 R21, R21 ;  /* 0x0000001500157308 */ /* 0x000fe20000000800 */
[----:B--2---:R-:W-:Y:S01]  /*7050*/  FSEL R163, R9, RZ, P2 ;  /* 0x000000ff09a37208 */ /* 0x004fe20001000000 */
[--C-:B------:R-:W-:Y:S01]  /*7060*/  FFMA.FTZ R178, R178, UR7, -R12.reuse ;  /* 0x00000007b2b27c23 */ /* 0x100fe2000801080c */
[--C-:B------:R-:W-:Y:S01]  /*7070*/  FFMA.FTZ R179, R179, UR7, -R12.reuse ;  /* 0x00000007b3b37c23 */ /* 0x100fe2000801080c */
[----:B------:R-:W-:Y:S01]  /*7080*/  F2FP.BF16.F32.PACK_AB R158, R165, R164 ;  /* 0x000000a4a59e723e */ /* 0x000fe200000010ff */
[----:B------:R-:W-:Y:S01]  /*7090*/  FFMA.FTZ R182, R182, UR7, -R12 ;  /* 0x00000007b6b67c23 */ /* 0x000fe2000801080c */
[----:B------:R-:W-:Y:S01]  /*70a0*/  FADD.FTZ R6, -R163, R6 ;  /* 0x00000006a3067221 */ /* 0x000fe20000010100 */
[--C-:B------:R-:W-:Y:S01]  /*70b0*/  FFMA.FTZ R183, R183, UR7, -R12.reuse ;  /* 0x00000007b7b77c23 */ /* 0x100fe2000801080c */
[----:B------:R-:W-:Y:S01]  /*70c0*/  MUFU.EX2 R153, R155 ;  /* 0x0000009b00997308 */ /* 0x000fe20000000800 */
[--C-:B------:R-:W-:Y:S01]  /*70d0*/  FFMA.FTZ R186, R186, UR7, -R12.reuse ;  /* 0x00000007baba7c23 */ /* 0x100fe2000801080c */
[----:B------:R-:W-:Y:S01]  /*70e0*/  FMUL.FTZ R6, R6, UR7 ;  /* 0x0000000706067c20 */ /* 0x000fe20008410000 */
[--C-:B------:R-:W-:Y:S01]  /*70f0*/  FFMA.FTZ R187, R187, UR7, -R12.reuse ;  /* 0x00000007bbbb7c23 */ /* 0x100fe2000801080c */
[----:B------:R-:W-:Y:S01]  /*7100*/  F2FP.BF16.F32.PACK_AB R160, R169, R168 ;  /* 0x000000a8a9a0723e */ /* 0x000fe200000010ff */
[--C-:B------:R-:W-:Y:S01]  /*7110*/  FFMA.FTZ R190, R190, UR7, -R12.reuse ;  /* 0x00000007bebe7c23 */ /* 0x100fe2000801080c */
[--C-:B------:R-:W-:Y:S01]  /*7120*/  FFMA.FTZ R191, R191, UR7, -R12.reuse ;  /* 0x00000007bfbf7c23 */ /* 0x100fe2000801080c */
[--C-:B------:R-:W-:Y:S01]  /*7130*/  FFMA.FTZ R194, R194, UR7, -R12.reuse ;  /* 0x00000007c2c27c23 */ /* 0x100fe2000801080c */
[----:B------:R-:W2:Y:S01]  /*7140*/  MUFU.EX2 R6, R6 ;  /* 0x0000000600067308 */ /* 0x000ea20000000800 */
[--C-:B------:R-:W-:Y:S01]  /*7150*/  FFMA.FTZ R195, R195, UR7, -R12.reuse ;  /* 0x00000007c3c37c23 */ /* 0x100fe2000801080c */
[----:B------:R-:W-:Y:S01]  /*7160*/  F2FP.BF16.F32.PACK_AB R162, R173, R172 ;  /* 0x000000acada2723e */ /* 0x000fe200000010ff */
[--C-:B------:R-:W-:Y:S01]  /*7170*/  FFMA.FTZ R198, R198, UR7, -R12.reuse ;  /* 0x00000007c6c67c23 */ /* 0x100fe2000801080c */
[----:B------:R-:W-:Y:S01]  /*7180*/  FFMA.FTZ R12, R199, UR7, -R12 ;  /* 0x00000007c70c7c23 */ /* 0x000fe2000801080c */
[----:B---3--:R-:W-:Y:S01]  /*7190*/  FADD.FTZ R3, R188, R3 ;  /* 0x00000003bc037221 */ /* 0x008fe20000010000 */
[----:B------:R-:W-:-:S02]  /*71a0*/  F2FP.BF16.F32.PACK_AB R164, R177, R176 ;  /* 0x000000b0b1a4723e */ /* 0x000fc400000010ff */
[----:B------:R-:W3:Y:S01]  /*71b0*/  MUFU.EX2 R20, R20 ;  /* 0x0000001400147308 */ /* 0x000ee20000000800 */
[----:B-1----:R-:W-:Y:S01]  /*71c0*/  FADD.FTZ R3, R189, R3 ;  /* 0x00000003bd037221 */ /* 0x002fe20000010000 */
[----:B------:R-:W-:Y:S02]  /*71d0*/  F2FP.BF16.F32.PACK_AB R166, R181, R180 ;  /* 0x000000b4b5a6723e */ /* 0x000fe400000010ff */
[----:B------:R-:W-:Y:S02]  /*71e0*/  F2FP.BF16.F32.PACK_AB R168, R185, R184 ;  /* 0x000000b8b9a8723e */ /* 0x000fe400000010ff */
[----:B------:R-:W-:Y:S02]  /*71f0*/  F2FP.BF16.F32.PACK_AB R170, R189, R188 ;  /* 0x000000bcbdaa723e */ /* 0x000fe400000010ff */
[----:B------:R-:W1:Y:S01]  /*7200*/  MUFU.EX2 R155, R159 ;  /* 0x0000009f009b7308 */ /* 0x000e620000000800 */
[----:B--2---:R-:W-:Y:S01]  /*7210*/  FFMA.FTZ R2, R6, R2, R21 ;  /* 0x0000000206027223 */ /* 0x004fe20000010015 */
[-C--:B------:R-:W-:Y:S01]  /*7220*/  FMUL.FTZ R26, R26, R6.reuse ;  /* 0x000000061a1a7220 */ /* 0x080fe20000410000 */
[-C--:B------:R-:W-:Y:S01]  /*7230*/  FMUL.FTZ R27, R27, R6.reuse ;  /* 0x000000061b1b7220 */ /* 0x080fe20000410000 */
[-C--:B------:R-:W-:Y:S01]  /*7240*/  FMUL.FTZ R30, R30, R6.reuse ;  /* 0x000000061e1e7220 */ /* 0x080fe20000410000 */
[C---:B------:R-:W-:Y:S01]  /*7250*/  FADD.FTZ R2, R153.reuse, R2 ;  /* 0x0000000299027221 */ /* 0x040fe20000010000 */
[----:B------:R-:W-:Y:S01]  /*7260*/  F2FP.BF16.F32.PACK_AB R153, R153, R21 ;  /* 0x000000159999723e */ /* 0x000fe200000010ff */
        /* <DEDUP_REMOVED lines=91> */
[----:B------:R-:W-:-:S06]  /*7820*/  FMUL.FTZ R151, R151, R6 ;  /* 0x0000000697977220 */ /* 0x000fcc0000410000 */
[----:B------:R-:W2:Y:S01]  /*7830*/  MUFU.EX2 R187, R187 ;  /* 0x000000bb00bb7308 */ /* 0x000ea20000000800 */
[C---:B---3--:R-:W-:Y:S01]  /*7840*/  FADD.FTZ R2, R183.reuse, R2 ;  /* 0x00000002b7027221 */ /* 0x048fe20000010000 */
[----:B------:R-:W-:-:S06]  /*7850*/  F2FP.BF16.F32.PACK_AB R167, R183, R167 ;  /* 0x000000a7b7a7723e */ /* 0x000fcc00000010ff */
[----:B------:R-:W3:Y:S01]  /*7860*/  MUFU.EX2 R171, R190 ;  /* 0x000000be00ab7308 */ /* 0x000ee20000000800 */
[----:B-1----:R-:W-:-:S07]  /*7870*/  FADD.FTZ R2, R169, R2 ;  /* 0x00000002a9027221 */ /* 0x002fce0000010000 */
[----:B------:R-:W1:Y:S01]  /*7880*/  MUFU.EX2 R191, R191 ;  /* 0x000000bf00bf7308 */ /* 0x000e620000000800 */
[C---:B--2---:R-:W-:Y:S01]  /*7890*/  FADD.FTZ R2, R187.reuse, R2 ;  /* 0x00000002bb027221 */ /* 0x044fe20000010000 */
[----:B------:R-:W-:-:S06]  /*78a0*/  F2FP.BF16.F32.PACK_AB R169, R187, R169 ;  /* 0x000000a9bba9723e */ /* 0x000fcc00000010ff */
[----:B------:R-:W2:Y:S01]  /*78b0*/  MUFU.EX2 R192, R192 ;  /* 0x000000c000c07308 */ /* 0x000ea20000000800 */
[----:B---3--:R-:W-:-:S07]  /*78c0*/  FADD.FTZ R2, R171, R2 ;  /* 0x00000002ab027221 */ /* 0x008fce0000010000 */
[----:B------:R-:W3:Y:S01]  /*78d0*/  MUFU.EX2 R173, R194 ;  /* 0x000000c200ad7308 */ /* 0x000ee20000000800 */
[C---:B-1----:R-:W-:Y:S01]  /*78e0*/  FADD.FTZ R2, R191.reuse, R2 ;  /* 0x00000002bf027221 */ /* 0x042fe20000010000 */
[----:B------:R-:W-:-:S06]  /*78f0*/  F2FP.BF16.F32.PACK_AB R171, R191, R171 ;  /* 0x000000abbfab723e */ /* 0x000fcc00000010ff */
[----:B------:R-:W1:Y:S01]  /*7900*/  MUFU.EX2 R193, R193 ;  /* 0x000000c100c17308 */ /* 0x000e620000000800 */
[----:B--2---:R-:W-:-:S07]  /*7910*/  FADD.FTZ R3, R192, R3 ;  /* 0x00000003c0037221 */ /* 0x004fce0000010000 */
[----:B------:R-:W2:Y:S01]  /*7920*/  MUFU.EX2 R195, R195 ;  /* 0x000000c300c37308 */ /* 0x000ea20000000800 */
[----:B---3--:R-:W-:-:S07]  /*7930*/  FADD.FTZ R0, R173, R2 ;  /* 0x00000002ad007221 */ /* 0x008fce0000010000 */
[----:B------:R-:W3:Y:S01]  /*7940*/  MUFU.EX2 R196, R196 ;  /* 0x000000c400c47308 */ /* 0x000ee20000000800 */
[C---:B-1----:R-:W-:Y:S01]  /*7950*/  FADD.FTZ R3, R193.reuse, R3 ;  /* 0x00000003c1037221 */ /* 0x042fe20000010000 */
[----:B------:R-:W-:-:S06]  /*7960*/  F2FP.BF16.F32.PACK_AB R172, R193, R192 ;  /* 0x000000c0c1ac723e */ /* 0x000fcc00000010ff */
[----:B------:R-:W1:Y:S01]  /*7970*/  MUFU.EX2 R175, R198 ;  /* 0x000000c600af7308 */ /* 0x000e620000000800 */
[C---:B--2---:R-:W-:Y:S01]  /*7980*/  FADD.FTZ R0, R195.reuse, R0 ;  /* 0x00000000c3007221 */ /* 0x044fe20000010000 */
[----:B------:R-:W-:-:S06]  /*7990*/  F2FP.BF16.F32.PACK_AB R173, R195, R173 ;  /* 0x000000adc3ad723e */ /* 0x000fcc00000010ff */
[----:B------:R-:W2:Y:S01]  /*79a0*/  MUFU.EX2 R174, R197 ;  /* 0x000000c500ae7308 */ /* 0x000ea20000000800 */
[----:B---3--:R-:W-:-:S07]  /*79b0*/  FADD.FTZ R3, R196, R3 ;  /* 0x00000003c4037221 */ /* 0x008fce0000010000 */
[----:B------:R-:W3:Y:S01]  /*79c0*/  MUFU.EX2 R12, R12 ;  /* 0x0000000c000c7308 */ /* 0x000ee20000000800 */
[----:B-1----:R-:W-:Y:S01]  /*79d0*/  FADD.FTZ R0, R175, R0 ;  /* 0x00000000af007221 */ /* 0x002fe20000010000 */
[C---:B--2---:R-:W-:Y:S01]  /*79e0*/  FADD.FTZ R3, R174.reuse, R3 ;  /* 0x00000003ae037221 */ /* 0x044fe20000010000 */
[----:B------:R-:W-:Y:S02]  /*79f0*/  F2FP.BF16.F32.PACK_AB R174, R174, R196 ;  /* 0x000000c4aeae723e */ /* 0x000fe400000010ff */
[C---:B---3--:R-:W-:Y:S01]  /*7a00*/  FADD.FTZ R2, R12.reuse, R0 ;  /* 0x000000000c027221 */ /* 0x048fe20000010000 */
[----:B------:R-:W-:Y:S01]  /*7a10*/  F2FP.BF16.F32.PACK_AB R175, R12, R175 ;  /* 0x000000af0caf723e */ /* 0x000fe200000010ff */
[----:B------:R-:W-:Y:S06]  /*7a20*/  @!P0 BRA `(.L_x_2380) ;  /* 0x0000000000048947 */ /* 0x000fec0003800000 */
[----:B------:R-:W-:Y:S01]  /*7a30*/  BPT.TRAP 0x1 ;  /* 0x000000040000795c */ /* 0x000fe20000300000 */
.L_x_2380:
[----:B------:R1:W2:Y:S01]  /*7a40*/  SYNCS.PHASECHK.TRANS64.TRYWAIT P2, [UR30+0x22850], R7 ;  /* 0x02285007ff0075a7 */ /* 0x0002a2000804015e */
[----:B------:R-:W-:Y:S05]  /*7a50*/  @!P0 BRA `(.L_x_2381) ;  /* 0x0000000000048947 */ /* 0x000fea0003800000 */
[----:B------:R-:W-:Y:S01]  /*7a60*/  BPT.TRAP 0x1 ;  /* 0x000000040000795c */ /* 0x000fe20000300000 */
.L_x_2381:
[----:B--2---:R-:W-:Y:S05]  /*7a70*/  @P2 BRA `(.L_x_2382) ;  /* 0x0000000000082947 */ /* 0x004fea0003800000 */
[----:B------:R-:W2:Y:S02]  /*7a80*/  SYNCS.PHASECHK.TRANS64.TRYWAIT P2, [UR30+0x22850], R7 ;  /* 0x02285007ff0075a7 */ /* 0x000ea4000804015e */
[----:B--2---:R-:W-:Y:S05]  /*7a90*/  @!P2 BRA `(.L_x_2383) ;  /* 0x0000011400c4a947 */ /* 0x004fea0003800000 */
.L_x_2382:
[----:B------:R-:W3:Y:S01]  /*7aa0*/  S2R R0, SR_TID.X ;  /* 0x0000000000007919 */ /* 0x000ee20000002100 */
[----:B------:R-:W-:Y:S01]  /*7ab0*/  UIMAD UR11, UR37, 0xc00, UR6 ;  /* 0x00000c00250b78a4 */ /* 0x000fe2000f8e0206 */
[C---:B------:R-:W-:Y:S01]  /*7ac0*/  ISETP.GT.AND P2, PT, R5.reuse, UR23, PT ;  /* 0x0000001705007c0c */ /* 0x040fe2000bf44270 */
[----:B------:R-:W-:Y:S01]  /*7ad0*/  UMOV UR15, 0x40000040 ;  /* 0x40000040000f7882 */ /* 0x000fe20000000000 */
[----:B--2---:R-:W-:Y:S02]  /*7ae0*/  @!P1 VIADD R10, R10, 0x22860 ;  /* 0x000228600a0a9836 */ /* 0x004fe40000000000 */
[----:B------:R-:W-:Y:S02]  /*7af0*/  VIADD R5, R5, 0xffffffff ;  /* 0xffffffff05057836 */ /* 0x000fe40000000000 */
[----:B------:R-:W-:Y:S01]  /*7b00*/  UMOV UR14, UR11 ;  /* 0x0000000b000e7c82 */ /* 0x000fe20008000000 */
[----:B------:R-:W-:Y:S01]  /*7b10*/  @!P1 PRMT R10, RZ, 0x654, R10 ;  /* 0x00000654ff0a9816 */ /* 0x000fe2000000000a */
[----:B------:R-:W-:Y:S01]  /*7b20*/  IMAD.MOV.U32 R6, RZ, RZ, R9 ;  /* 0x000000ffff067224 */ /* 0x000fe200078e0009 */
[----:B---3--:R-:W-:-:S05]  /*7b30*/  SHF.R.U32.HI R0, RZ, 0x7, R0 ;  /* 0x00000007ff007819 */ /* 0x008fca0000011600 */
[----:B------:R-:W-:-:S05]  /*7b40*/  VIADD R0, R0, 0x8 ;  /* 0x0000000800007836 */ /* 0x000fca0000000000 */
[----:B------:R2:W-:Y:S02]  /*7b50*/  BAR.SYNC.DEFER_BLOCKING R0, 0x100 ;  /* 0x000400000000751d */ /* 0x0005e40000010000 */
[----:B--2---:R-:W-:-:S04]  /*7b60*/  IMAD.MOV.U32 R0, RZ, RZ, R8 ;  /* 0x000000ffff007224 */ /* 0x004fc800078e0008 */
        /* <DEDUP_REMOVED lines=37> */
.L_x_2367:
[----:B------:R-:W-:Y:S01]  /*7dc0*/  ULDC UR11, c[0x0][0x448] ;  /* 0x00011200000b7ab9 */ /* 0x000fe20000000800 */
[----:B01----:R-:W-:Y:S01]  /*7dd0*/  IADD3 R7, R17, 0x1, -R16 ;  /* 0x0000000111077810 */ /* 0x003fe20007ffe810 */
[----:B------:R-:W-:Y:S01]  /*7de0*/  UISETP.NE.AND UP0, UPT, UR11, 0x1, UPT ;  /* 0x000000010b00788c */ /* 0x000fe2000bf05270 */
[----:B------:R-:W-:Y:S02]  /*7df0*/  ULDC UR18, c[0x0][0x9e4] ;  /* 0x0002790000127ab9 */ /* 0x000fe40000000800 */
[----:B------:R-:W-:Y:S01]  /*7e00*/  R2UR UR19, R7 ;  /* 0x00000000071372ca */ /* 0x000fe200000e0000 */
[----:B------:R-:W-:Y:S02]  /*7e10*/  UISETP.GE.AND UP1, UPT, UR18, 0x1, UPT ;  /* 0x000000011200788c */ /* 0x000fe4000bf26270 */
[----:B------:R-:W-:-:S04]  /*7e20*/  UIADD3 UR11, UR42, 0x7f, URZ ;  /* 0x0000007f2a0b7890 */ /* 0x000fc8000fffe03f */
[----:B------:R-:W-:Y:S01]  /*7e30*/  PLOP3.LUT P2, PT, PT, PT, UP1, 0x40, 0x0 ;  /* 0x000000000000781c */ /* 0x000fe20003f4e818 */
[----:B------:R-:W-:Y:S01]  /*7e40*/  @UP0 ULDC UR14, c[0x0][0x44c] ;  /* 0x00011300000e0ab9 */ /* 0x000fe20000000800 */
[----:B------:R-:W-:Y:S01]  /*7e50*/  @UP0 ULDC UR21, c[0x0][0x450] ;  /* 0x0001140000150ab9 */ /* 0x000fe20000000800 */
[----:B------:R-:W-:-:S04]  /*7e60*/  UIMAD.WIDE.U32 UR14, UR11, UR14, URZ ;  /* 0x0000000e0b0e72a5 */ /* 0x000fc8000f8e003f */
[----:B------:R-:W-:-:S04]  /*7e70*/  @UP0 USHF.R.U32.HI UR11, URZ, UR21, UR15 ;  /* 0x000000153f0b0299 */ /* 0x000fc8000801160f */
[----:B------:R-:W-:-:S04]  /*7e80*/  UIADD3 UR11, UR19, UR11, URZ ;  /* 0x0000000b130b7290 */ /* 0x000fc8000fffe03f */
[----:B------:R-:W-:Y:S01]  /*7e90*/  UIADD3 UR15, UR11, -UR10, URZ ;  /* 0x8000000a0b0f7290 */ /* 0x000fe2000fffe03f */
[----:B------:R-:W-:Y:S11]  /*7ea0*/  @P2 BRA `(.L_x_2385) ;  /* 0x0000000000482947 */ /* 0x000ff60003800000 */
        /* <DEDUP_REMOVED lines=11> */
.L_x_2386:
[----:B------:R-:W-:-:S11]  /*7f60*/  UISETP.NE.AND UP2, UPT, UR18, 0x1, UPT ;  /* 0x000000011200788c */ /* 0x000fd6000bf45270 */
[----:B------:R-:W-:Y:S02]  /*7f70*/  @UP2 ULDC.64 UR22, c[0x0][0x9e8] ;  /* 0x00027a0000162ab9 */ /* 0x000fe40000000a00 */
[----:B------:R-:W-:-:S04]  /*7f80*/  UIMAD.WIDE.U32 UR10, UR14, UR22, URZ ;  /* 0x000000160e0a72a5 */ /* 0x000fc8000f8e003f */
[----:B------:R-:W-:-:S12]  /*7f90*/  @UP2 USHF.R.U32.HI UR14, URZ, UR23, UR11 ;  /* 0x000000173f0e2299 */ /* 0x000fd8000801160b */
.L_x_2387:
[----:B------:R-:W-:-:S04]  /*7fa0*/  UIMAD UR14, UR14, UR18, URZ ;  /* 0x000000120e0e72a4 */ /* 0x000fc8000f8e023f */
[----:B------:R-:W-:-:S04]  /*7fb0*/  UISETP.LT.AND UP2, UPT, UR15, UR14, UPT ;  /* 0x0000000e0f00728c */ /* 0x000fc8000bf41270 */
[----:B------:R-:W-:-:S12]  /*7fc0*/  USEL UR15, UR15, UR14, !UP2 ;  /* 0x0000000e0f0f7287 */ /* 0x000fd8000d000000 */
.L_x_2385:
        /* <DEDUP_REMOVED lines=10> */
[----:B------:R-:W-:Y:S02]  /*8070*/  IMAD.MOV.U32 R9, RZ, RZ, R0 ;  /* 0x000000ffff097224 */ /* 0x000fe400078e0000 */
[----:B------:R-:W-:-:S07]  /*8080*/  IMAD.MOV.U32 R7, RZ, RZ, R5 ;  /* 0x000000ffff077224 */ /* 0x000fce00078e0005 */
.L_x_2397:
[----:B------:R-:W-:Y:S01]  /*8090*/  UIADD3 UR37, UR37, 0x1, URZ ;  /* 0x0000000125257890 */ /* 0x000fe2000fffe03f */
[C---:B------:R-:W-:Y:S01]  /*80a0*/  ISETP.GT.AND P2, PT, R7.reuse, UR21, PT ;  /* 0x0000001507007c0c */ /* 0x040fe2000bf44270 */
[----:B------:R-:W-:Y:S02]  /*80b0*/  VIADD R7, R7, 0xffffffff ;  /* 0xffffffff07077836 */ /* 0x000fe40000000000 */
[----:B------:R-:W-:-:S04]  /*80c0*/  UISETP.NE.AND UP2, UPT, UR37, 0x2, UPT ;  /* 0x000000022500788c */ /* 0x000fc8000bf45270 */
[----:B------:R-:W-:Y:S02]  /*80d0*/  USEL UR10, URZ, 0x1, UP2 ;  /* 0x000000013f0a7887 */ /* 0x000fe40009000000 */
[----:B------:R-:W-:Y:S02]  /*80e0*/  USEL UR37, UR37, URZ, UP2 ;  /* 0x0000003f25257287 */ /* 0x000fe40009000000 */
[----:B------:R-:W-:Y:S01]  /*80f0*/  ULOP3.LUT UR38, UR38, UR10, URZ, 0x3c, !UPT ;  /* 0x0000000a26267292 */ /* 0x000fe2000f8e3c3f */
[----:B0-----:R-:W-:Y:S11]  /*8100*/  @!P0 BRA `(.L_x_2389) ;  /* 0x0000000000048947 */ /* 0x001ff60003800000 */
[----:B------:R-:W-:Y:S01]  /*8110*/  BPT.TRAP 0x1 ;  /* 0x000000040000795c */ /* 0x000fe20000300000 */
.L_x_2389:
        /* <DEDUP_REMOVED lines=9> */
.L_x_2390:
[----:B-1----:R-:W-:Y:S05]  /*81b0*/  @P3 BRA `(.L_x_2391) ;  /* 0x0000000000083947 */ /* 0x002fea0003800000 */
[----:B------:R-:W1:Y:S02]  /*81c0*/  SYNCS.PHASECHK.TRANS64.TRYWAIT P3, [UR22+0x22830], R5 ;  /* 0x02283005ff0075a7 */ /* 0x000e640008060156 */
[----:B-1----:R-:W-:Y:S05]  /*81d0*/  @!P3 BRA `(.L_x_2392) ;  /* 0x000001100008b947 */ /* 0x002fea0003800000 */
.L_x_2391:
[----:B------:R-:W-:Y:S01]  /*81e0*/  UIMAD UR18, UR37, 0x300, UR20 ;  /* 0x00000300251278a4 */ /* 0x000fe2000f8e0214 */
[----:B------:R-:W-:Y:S01]  /*81f0*/  WARPGROUP.ARRIVE ;  /* 0x00000000000079c5 */ /* 0x000fe20000000000 */
[----:B------:R-:W-:Y:S01]  /*8200*/  UMOV UR19, 0x40000040 ;  /* 0x4000004000137882 */ /* 0x000fe20000000000 */
[----:B------:R-:W-:Y:S01]  /*8210*/  UMOV UR24, UR4 ;  /* 0x0000000400187c82 */ /* 0x000fe20008000000 */
[----:B------:R-:W-:-:S03]  /*8220*/  UIADD3 UR26, UR18, 0x2, URZ ;  /* 0x00000002121a7890 */ /* 0x000fc6000fffe03f */
[----:B------:R-:W3:Y:S01]  /*8230*/  S2R R13, SR_TID.X ;  /* 0x00000000000d7919 */ /* 0x000ee20000002100 */
[----:B------:R-:W-:Y:S01]  /*8240*/  UMOV UR25, UR5 ;  /* 0x0000000500197c82 */ /* 0x000fe20008000000 */
[----:B------:R-:W-:Y:S01]  /*8250*/  UMOV UR27, 0x40000040 ;  /* 0x40000040001b7882 */ /* 0x000fe20000000000 */
[----:B------:R-:W-:Y:S02]  /*8260*/  UIADD3 UR10, UR18, 0x4, URZ ;  /* 0x00000004120a7890 */ /* 0x000fe4000fffe03f */
[----:B------:R-:W-:Y:S01]  /*8270*/  HGMMA.64x96x16.F32.BF16 R152, gdesc[UR16], RZ, !UPT, gsb0 ;  /* 0x01600000109879f0 */ /* 0x000fe2000c0018ff */
[----:B------:R-:W-:Y:S01]  /*8280*/  UMOV UR11, 0x40000040 ;  /* 0x40000040000b7882 */ /* 0x000fe20000000000 */
[----:B------:R-:W-:Y:S01]  /*8290*/  UIADD3 UR14, UR18, 0x6, URZ ;  /* 0x00000006120e7890 */ /* 0x000fe2000fffe03f */
[----:B------:R-:W-:Y:S01]  /*82a0*/  UMOV UR15, 0x40000040 ;  /* 0x40000040000f7882 */ /* 0x000fe20000000000 */
[----:B---3--:R-:W-:Y:S01]  /*82b0*/  SHF.R.U32.HI R13, RZ, 0x7, R13 ;  /* 0x00000007ff0d7819 */ /* 0x008fe2000001160d */
        /* <DEDUP_REMOVED lines=63> */
[--C-:B------:R-:W-:Y:S01]  /*86b0*/  FFMA.FTZ R189, R189, UR7, -R4.reuse ;  /* 0x00000007bdbd7c23 */ /* 0x100fe20008010804 */
[--C-:B------:R-:W-:Y:S01]  /*86c0*/  FFMA.FTZ R192, R192, UR7, -R4.reuse ;  /* 0x00000007c0c07c23 */ /* 0x100fe20008010804 */
[--C-:B------:R-:W-:Y:S01]  /*86d0*/  FFMA.FTZ R193, R193, UR7, -R4.reuse ;  /* 0x00000007c1c17c23 */ /* 0x100fe20008010804 */
[--C-:B------:R-:W-:Y:S01]  /*86e0*/  FFMA.FTZ R196, R196, UR7, -R4.reuse ;  /* 0x00000007c4c47c23 */ /* 0x100fe20008010804 */
[----:B------:R-:W-:-:S03]  /*86f0*/  FFMA.FTZ R4, R197, UR7, -R4 ;  /* 0x00000007c5047c23 */ /* 0x000fc60008010804 */
[----:B------:R-:W4:Y:S01]  /*8700*/  MUFU.EX2 R156, R156 ;  /* 0x0000009c009c7308 */ /* 0x000f220000000800 */
[-C--:B-1----:R-:W-:Y:S01]  /*8710*/  FMUL.FTZ R24, R24, R6.reuse ;  /* 0x0000000618187220 */ /* 0x082fe20000410000 */
        /* <DEDUP_REMOVED lines=64> */
[----:B------:R-:W-:Y:S01]  /*8b20*/  FMNMX.FTZ R6, R154, R8, !PT ;  /* 0x000000089a067209 */ /* 0x000fe20007810000 */
[----:B------:R-:W1:Y:S01]  /*8b30*/  MUFU.EX2 R157, R157 ;  /* 0x0000009d009d7308 */ /* 0x000e620000000800 */
[C---:B---3--:R-:W-:Y:S01]  /*8b40*/  F2FP.BF16.F32.PACK_AB R200, R153.reuse, R152 ;  /* 0x0000009899c8723e */ /* 0x048fe200000010ff */
[----:B------:R-:W-:Y:S01]  /*8b50*/  FADD.FTZ R3, R153, R3 ;  /* 0x0000000399037221 */ /* 0x000fe20000010000 */
[----:B------:R-:W-:-:S03]  /*8b60*/  FMNMX.FTZ R6, R155, R6, !PT ;  /* 0x000000069b067209 */ /* 0x000fc60007810000 */
[----:B----4-:R-:W-:Y:S01]  /*8b70*/  FADD.FTZ R3, R156, R3 ;  /* 0x000000039c037221 */ /* 0x010fe20000010000 */
[----:B------:R-:W-:Y:S01]  /*8b80*/  FMNMX.FTZ R6, R158, R6, !PT ;  /* 0x000000069e067209 */ /* 0x000fe20007810000 */
[----:B------:R-:W3:Y:S03]  /*8b90*/  MUFU.EX2 R152, R160 ;  /* 0x000000a000987308 */ /* 0x000ee60000000800 */
[----:B------:R-:W-:-:S04]  /*8ba0*/  FMNMX.FTZ R6, R159, R6, !PT ;  /* 0x000000069f067209 */ /* 0x000fc80007810000 */
[----:B------:R-:W-:Y:S01]  /*8bb0*/  FMNMX.FTZ R6, R162, R6, !PT ;  /* 0x00000006a2067209 */ /* 0x000fe20007810000 */
[----:B------:R-:W4:Y:S01]  /*8bc0*/  MUFU.EX2 R161, R161 ;  /* 0x000000a100a17308 */ /* 0x000f220000000800 */
[C---:B-1----:R-:W-:Y:S01]  /*8bd0*/  FADD.FTZ R3, R157.reuse, R3 ;  /* 0x000000039d037221 */ /* 0x042fe20000010000 */
[----:B------:R-:W-:Y:S02]  /*8be0*/  F2FP.BF16.F32.PACK_AB R202, R157, R156 ;  /* 0x0000009c9dca723e */ /* 0x000fe400000010ff */
[----:B------:R-:W-:-:S04]  /*8bf0*/  FMNMX.FTZ R6, R163, R6, !PT ;  /* 0x00000006a3067209 */ /* 0x000fc80007810000 */
[----:B------:R-:W-:Y:S01]  /*8c00*/  FMNMX.FTZ R6, R166, R6, !PT ;  /* 0x00000006a6067209 */ /* 0x000fe20007810000 */
[----:B------:R-:W1:Y:S01]  /*8c10*/  MUFU.EX2 R164, R164 ;  /* 0x000000a400a47308 */ /* 0x000e620000000800 */
[----:B---3--:R-:W-:Y:S02]  /*8c20*/  FADD.FTZ R3, R152, R3 ;  /* 0x0000000398037221 */ /* 0x008fe40000010000 */
[----:B------:R-:W-:-:S04]  /*8c30*/  FMNMX.FTZ R6, R167, R6, !PT ;  /* 0x00000006a7067209 */ /* 0x000fc80007810000 */
[----:B------:R-:W-:Y:S01]  /*8c40*/  FMNMX.FTZ R6, R170, R6, !PT ;  /* 0x00000006aa067209 */ /* 0x000fe20007810000 */
[----:B------:R-:W3:Y:S01]  /*8c50*/  MUFU.EX2 R165, R165 ;  /* 0x000000a500a57308 */ /* 0x000ee20000000800 */
[C---:B----4-:R-:W-:Y:S01]  /*8c60*/  FADD.FTZ R3, R161.reuse, R3 ;  /* 0x00000003a1037221 */ /* 0x050fe20000010000 */
[----:B------:R-:W-:Y:S02]  /*8c70*/  F2FP.BF16.F32.PACK_AB R152, R161, R152 ;  /* 0x00000098a198723e */ /* 0x000fe400000010ff */
[----:B------:R-:W-:-:S04]  /*8c80*/  FMNMX.FTZ R6, R171, R6, !PT ;  /* 0x00000006ab067209 */ /* 0x000fc80007810000 */
[----:B------:R-:W-:Y:S01]  /*8c90*/  FMNMX.FTZ R6, R174, R6, !PT ;  /* 0x00000006ae067209 */ /* 0x000fe20007810000 */
[----:B------:R-:W4:Y:S01]  /*8ca0*/  MUFU.EX2 R156, R168 ;  /* 0x000000a8009c7308 */ /* 0x000f220000000800 */
[----:B-1----:R-:W-:Y:S02]  /*8cb0*/  FADD.FTZ R3, R164, R3 ;  /* 0x00000003a4037221 */ /* 0x002fe40000010000 */
[----:B------:R-:W-:-:S04]  /*8cc0*/  FMNMX.FTZ R6, R175, R6, !PT ;  /* 0x00000006af067209 */ /* 0x000fc80007810000 */
[----:B------:R-:W-:Y:S01]  /*8cd0*/  FMNMX.FTZ R6, R178, R6, !PT ;  /* 0x00000006b2067209 */ /* 0x000fe20007810000 */
[----:B------:R-:W1:Y:S01]  /*8ce0*/  MUFU.EX2 R169, R169 ;  /* 0x000000a900a97308 */ /* 0x000e620000000800 */
[----:B---3--:R-:W-:Y:S02]  /*8cf0*/  FADD.FTZ R3, R165, R3 ;  /* 0x00000003a5037221 */ /* 0x008fe40000010000 */
[----:B------:R-:W-:-:S04]  /*8d00*/  FMNMX.FTZ R6, R179, R6, !PT ;  /* 0x00000006b3067209 */ /* 0x000fc80007810000 */
[----:B------:R-:W-:Y:S01]  /*8d10*/  FMNMX.FTZ R6, R182, R6, !PT ;  /* 0x00000006b6067209 */ /* 0x000fe20007810000 */
[----:B------:R-:W3:Y:S01]  /*8d20*/  MUFU.EX2 R172, R172 ;  /* 0x000000ac00ac7308 */ /* 0x000ee20000000800 */
[----:B----4-:R-:W-:Y:S02]  /*8d30*/  FADD.FTZ R3, R156, R3 ;  /* 0x000000039c037221 */ /* 0x010fe40000010000 */
        /* <DEDUP_REMOVED lines=16> */
[----:B-1----:R-:W-:Y:S02]  /*8e40*/  FADD.FTZ R3, R160, R3 ;  /* 0x00000003a0037221 */ /* 0x002fe40000010000 */
[----:B------:R-:W-:-:S05]  /*8e50*/  FMNMX.FTZ R6, R199, R6, !PT ;  /* 0x00000006c7067209 */ /* 0x000fca0007810000 */
[----:B------:R-:W1:Y:S01]  /*8e60*/  SHFL.BFLY PT, R9, R6, 0x2, 0x1f ;  /* 0x0c401f0006097f89 */ /* 0x000e6200000e0000 */
[----:B------:R-:W5:Y:S01]  /*8e70*/  MUFU.EX2 R181, R181 ;  /* 0x000000b500b57308 */ /* 0x000f620000000800 */
[C---:B---3--:R-:W-:Y:S01]  /*8e80*/  FADD.FTZ R3, R177.reuse, R3 ;  /* 0x00000003b1037221 */ /* 0x048fe20000010000 */
[----:B------:R-:W-:-:S06]  /*8e90*/  F2FP.BF16.F32.PACK_AB R160, R177, R160 ;  /* 0x000000a0b1a0723e */ /* 0x000fcc00000010ff */
[----:B------:R-:W3:Y:S01]  /*8ea0*/  MUFU.EX2 R184, R184 ;  /* 0x000000b800b87308 */ /* 0x000ee20000000800 */
[----:B----4-:R-:W-:-:S07]  /*8eb0*/  FADD.FTZ R3, R180, R3 ;  /* 0x00000003b4037221 */ /* 0x010fce0000010000 */
[----:B------:R-:W4:Y:S01]  /*8ec0*/  MUFU.EX2 R185, R185 ;  /* 0x000000b900b97308 */ /* 0x000f220000000800 */
[----:B-----5:R-:W-:Y:S01]  /*8ed0*/  FADD.FTZ R3, R181, R3 ;  /* 0x00000003b5037221 */ /* 0x020fe20000010000 */
[----:B-1----:R-:W-:-:S06]  /*8ee0*/  FMNMX.FTZ R6, R6, R9, !PT ;  /* 0x0000000906067209 */ /* 0x002fcc0007810000 */
[----:B------:R-:W1:Y:S01]  /*8ef0*/  MUFU.EX2 R188, R188 ;  /* 0x000000bc00bc7308 */ /* 0x000e620000000800 */
[----:B---3--:R-:W-:Y:S01]  /*8f00*/  FADD.FTZ R3, R184, R3 ;  /* 0x00000003b8037221 */ /* 0x008fe20000010000 */
[----:B------:R-:W3:Y:S06]  /*8f10*/  SHFL.BFLY PT, R9, R6, 0x1, 0x1f ;  /* 0x0c201f0006097f89 */ /* 0x000eec00000e0000 */
[----:B------:R-:W5:Y:S01]  /*8f20*/  MUFU.EX2 R189, R189 ;  /* 0x000000bd00bd7308 */ /* 0x000f620000000800 */
[----:B----4-:R-:W-:-:S07]  /*8f30*/  FADD.FTZ R3, R185, R3 ;  /* 0x00000003b9037221 */ /* 0x010fce0000010000 */
[----:B------:R-:W4:Y:S01]  /*8f40*/  MUFU.EX2 R168, R192 ;  /* 0x000000c000a87308 */ /* 0x000f220000000800 */
[----:B-1----:R-:W-:-:S07]  /*8f50*/  FADD.FTZ R3, R188, R3 ;  /* 0x00000003bc037221 */ /* 0x002fce0000010000 */
[----:B------:R-:W-:Y:S01]  /*8f60*/  MUFU.EX2 R193, R193 ;  /* 0x000000c100c17308 */ /* 0x000fe20000000800 */
[----:B-----5:R-:W-:Y:S01]  /*8f70*/  FADD.FTZ R3, R189, R3 ;  /* 0x00000003bd037221 */ /* 0x020fe20000010000 */
[----:B---3--:R-:W-:-:S06]  /*8f80*/  FMNMX.FTZ R6, R6, R9, !PT ;  /* 0x0000000906067209 */ /* 0x008fcc0007810000 */
[----:B------:R-:W-:Y:S01]  /*8f90*/  MUFU.EX2 R196, R196 ;  /* 0x000000c400c47308 */ /* 0x000fe20000000800 */
[C---:B------:R-:W-:Y:S01]  /*8fa0*/  FADD.FTZ R8, -R6.reuse, R8 ;  /* 0x0000000806087221 */ /* 0x040fe20000010100 */
[----:B------:R-:W-:Y:S01]  /*8fb0*/  FMUL.FTZ R9, R6, UR7 ;  /* 0x0000000706097c20 */ /* 0x000fe20008410000 */
[----:B----4-:R-:W-:Y:S02]  /*8fc0*/  FADD.FTZ R3, R168, R3 ;  /* 0x00000003a8037221 */ /* 0x010fe40000010000 */
        /* <DEDUP_REMOVED lines=10> */
[--C-:B--2---:R-:W-:Y:S01]  /*9070*/  FFMA.FTZ R10, R170, UR7, -R9.reuse ;  /* 0x00000007aa0a7c23 */ /* 0x104fe20008010809 */
[--C-:B------:R-:W-:Y:S01]  /*9080*/  FFMA.FTZ R171, R171, UR7, -R9.reuse ;  /* 0x00000007abab7c23 */ /* 0x100fe20008010809 */
[--C-:B------:R-:W-:Y:S01]  /*9090*/  FFMA.FTZ R174, R174, UR7, -R9.reuse ;  /* 0x00000007aeae7c23 */ /* 0x100fe20008010809 */
[----:B------:R-:W2:Y:S01]  /*90a0*/  MUFU.EX2 R8, R8 ;  /* 0x0000000800087308 */ /* 0x000ea20000000800 */
        /* <DEDUP_REMOVED lines=8> */
[----:B-1----:R-:W-:Y:S01]  /*9130*/  F2FP.BF16.F32.PACK_AB R154, R165, R164 ;  /* 0x000000a4a59a723e */ /* 0x002fe200000010ff */
[--C-:B------:R-:W-:Y:S01]  /*9140*/  FFMA.FTZ R190, R190, UR7, -R9.reuse ;  /* 0x00000007bebe7c23 */ /* 0x100fe20008010809 */
[--C-:B------:R-:W-:Y:S01]  /*9150*/  FFMA.FTZ R191, R191, UR7, -R9.reuse ;  /* 0x00000007bfbf7c23 */ /* 0x100fe20008010809 */
[--C-:B------:R-:W-:Y:S01]  /*9160*/  FFMA.FTZ R194, R194, UR7, -R9.reuse ;  /* 0x00000007c2c27c23 */ /* 0x100fe20008010809 */
[--C-:B------:R-:W-:Y:S01]  /*9170*/  FFMA.FTZ R195, R195, UR7, -R9.reuse ;  /* 0x00000007c3c37c23 */ /* 0x100fe20008010809 */
[--C-:B------:R-:W-:Y:S01]  /*9180*/  FFMA.FTZ R198, R198, UR7, -R9.reuse ;  /* 0x00000007c6c67c23 */ /* 0x100fe20008010809 */
[----:B------:R-:W-:Y:S01]  /*9190*/  FFMA.FTZ R9, R199, UR7, -R9 ;  /* 0x00000007c7097c23 */ /* 0x000fe20008010809 */
[----:B------:R1:W4:Y:S01]  /*91a0*/  MUFU.EX2 R203, R158 ;  /* 0x0000009e00cb7308 */ /* 0x0003220000000800 */
[----:B--2---:R-:W-:Y:S01]  /*91b0*/  FFMA.FTZ R2, R8, R2, R201 ;  /* 0x0000000208027223 */ /* 0x004fe200000100c9 */
[----:B------:R-:W-:Y:S01]  /*91c0*/  FADD.FTZ R3, R193, R3 ;  /* 0x00000003c1037221 */ /* 0x000fe20000010000 */
[----:B------:R-:W-:Y:S01]  /*91d0*/  F2FP.BF16.F32.PACK_AB R164, R185, R184 ;  /* 0x000000b8b9a4723e */ /* 0x000fe200000010ff */
[----:B------:R-:W-:Y:S01]  /*91e0*/  FMUL.FTZ R26, R26, R8 ;  /* 0x000000081a1a7220 */ /* 0x000fe20000410000 */
[----:B------:R-:W-:Y:S01]  /*91f0*/  F2FP.BF16.F32.PACK_AB R168, R193, R168 ;  /* 0x000000a8c1a8723e */ /* 0x000fe200000010ff */
[----:B------:R-:W-:Y:S01]  /*9200*/  FADD.FTZ R3, R196, R3 ;  /* 0x00000003c4037221 */ /* 0x000fe20000010000 */
[-C--:B------:R-:W-:Y:S01]  /*9210*/  FMUL.FTZ R27, R27, R8.reuse ;  /* 0x000000081b1b7220 */ /* 0x080fe20000410000 */
[----:B------:R-:W2:Y:S01]  /*9220*/  MUFU.EX2 R159, R159 ;  /* 0x0000009f009f7308 */ /* 0x000ea20000000800 */
[C---:B---3--:R-:W-:Y:S01]  /*9230*/  FADD.FTZ R2, R155.reuse, R2 ;  /* 0x000000029b027221 */ /* 0x048fe20000010000 */
[----:B------:R-:W-:Y:S01]  /*9240*/  F2FP.BF16.F32.PACK_AB R201, R155, R201 ;  /* 0x000000c99bc9723e */ /* 0x000fe200000010ff */
[----:B------:R-:W-:Y:S01]  /*9250*/  FMUL.FTZ R30, R30, R8 ;  /* 0x000000081e1e7220 */ /* 0x000fe20000410000 */
[----:B-1----:R-:W-:Y:S01]  /*9260*/  F2FP.BF16.F32.PACK_AB R158, R173, R172 ;  /* 0x000000acad9e723e */ /* 0x002fe200000010ff */
[-C--:B------:R-:W-:Y:S01]  /*9270*/  FMUL.FTZ R31, R31, R8.reuse ;  /* 0x000000081f1f7220 */ /* 0x080fe20000410000 */
[-C--:B------:R-:W-:Y:S01]  /*9280*/  FMUL.FTZ R34, R34, R8.reuse ;  /* 0x0000000822227220 */ /* 0x080fe20000410000 */
[-C--:B------:R-:W-:Y:S01]  /*9290*/  FMUL.FTZ R35, R35, R8.reuse ;  /* 0x0000000823237220 */ /* 0x080fe20000410000 */
[----:B------:R1:W3:Y:S01]  /*92a0*/  MUFU.EX2 R153, R162 ;  /* 0x000000a200997308 */ /* 0x0002e20000000800 */
[----:B----4-:R-:W-:Y:S01]  /*92b0*/  FADD.FTZ R2, R203, R2 ;  /* 0x00000002cb027221 */ /* 0x010fe20000010000 */
[-C--:B------:R-:W-:Y:S01]  /*92c0*/  FMUL.FTZ R38, R38, R8.reuse ;  /* 0x0000000826267220 */ /* 0x080fe20000410000 */
[-C--:B------:R-:W-:Y:S01]  /*92d0*/  FMUL.FTZ R39, R39, R8.reuse ;  /* 0x0000000827277220 */ /* 0x080fe20000410000 */
[-C--:B------:R-:W-:Y:S01]  /*92e0*/  FMUL.FTZ R42, R42, R8.reuse ;  /* 0x000000082a2a7220 */ /* 0x080fe20000410000 */
[-C--:B------:R-:W-:Y:S01]  /*92f0*/  FMUL.FTZ R43, R43, R8.reuse ;  /* 0x000000082b2b7220 */ /* 0x080fe20000410000 */
[-C--:B------:R-:W-:Y:S01]  /*9300*/  FMUL.FTZ R46, R46, R8.reuse ;  /* 0x000000082e2e7220 */ /* 0x080fe20000410000 */
[-C--:B------:R-:W-:Y:S01]  /*9310*/  FMUL.FTZ R47, R47, R8.reuse ;  /* 0x000000082f2f7220 */ /* 0x080fe20000410000 */
[----:B------:R-:W4:Y:S01]  /*9320*/  MUFU.EX2 R163, R163 ;  /* 0x000000a300a37308 */ /* 0x000f220000000800 */
[C---:B--2---:R-:W-:Y:S01]  /*9330*/  FADD.FTZ R2, R159.reuse, R2 ;  /* 0x000000029f027221 */ /* 0x044fe20000010000 */
[----:B------:R-:W-:Y:S01]  /*9340*/  F2FP.BF16.F32.PACK_AB R203, R159, R203 ;  /* 0x000000cb9fcb723e */ /* 0x000fe200000010ff */
[----:B------:R-:W-:Y:S01]  /*9350*/  FMUL.FTZ R50, R50, R8 ;  /* 0x0000000832327220 */ /* 0x000fe20000410000 */
[----:B-1----:R-:W-:Y:S01]  /*9360*/  F2FP.BF16.F32.PACK_AB R162, R181, R180 ;  /* 0x000000b4b5a2723e */ /* 0x002fe200000010ff */
[-C--:B------:R-:W-:Y:S01]  /*9370*/  FMUL.FTZ R51, R51, R8.reuse ;  /* 0x0000000833337220 */ /* 0x080fe20000410000 */
[-C--:B------:R-:W-:Y:S01]  /*9380*/  FMUL.FTZ R54, R54, R8.reuse ;  /* 0x0000000836367220 */ /* 0x080fe20000410000 */
[-C--:B------:R-:W-:Y:S01]  /*9390*/  FMUL.FTZ R55, R55, R8.reuse ;  /* 0x0000000837377220 */ /* 0x080fe20000410000 */
[----:B------:R1:W2:Y:S01]  /*93a0*/  MUFU.EX2 R11, R166 ;  /* 0x000000a6000b7308 */ /* 0x0002a20000000800 */
        /* <DEDUP_REMOVED lines=8> */
[C---:B----4-:R-:W-:Y:S01]  /*9430*/  FADD.FTZ R2, R163.reuse, R2 ;  /* 0x00000002a3027221 */ /* 0x050fe20000010000 */
[----:B------:R-:W-:Y:S01]  /*9440*/  F2FP.BF16.F32.PACK_AB R153, R163, R153 ;  /* 0x00000099a399723e */ /* 0x000fe200000010ff */
[----:B------:R-:W-:Y:S01]  /*9450*/  FMUL.FTZ R70, R70, R8 ;  /* 0x0000000846467220 */ /* 0x000fe20000410000 */
[----:B-1----:R-:W-:Y:S01]  /*9460*/  F2FP.BF16.F32.PACK_AB R166, R189, R188 ;  /* 0x000000bcbda6723e */ /* 0x002fe200000010ff */
[-C--:B------:R-:W-:Y:S01]  /*9470*/  FMUL.FTZ R71, R71, R8.reuse ;  /* 0x0000000847477220 */ /* 0x080fe20000410000 */
[-C--:B------:R-:W-:Y:S01]  /*9480*/  FMUL.FTZ R74, R74, R8.reuse ;  /* 0x000000084a4a7220 */ /* 0x080fe20000410000 */
[-C--:B------:R-:W-:Y:S01]  /*9490*/  FMUL.FTZ R75, R75, R8.reuse ;  /* 0x000000084b4b7220 */ /* 0x080fe20000410000 */
[----:B------:R1:W4:Y:S01]  /*94a0*/  MUFU.EX2 R157, R10 ;  /* 0x0000000a009d7308 */ /* 0x0003220000000800 */
        /* <DEDUP_REMOVED lines=9> */
[----:B-1----:R-:W-:Y:S01]  /*9540*/  IMAD.U32 R10, RZ, RZ, UR22 ;  /* 0x00000016ff0a7e24 */ /* 0x002fe2000f8e00ff */
[----:B------:R-:W-:Y:S01]  /*9550*/  F2FP.BF16.F32.PACK_AB R155, R167, R11 ;  /* 0x0000000ba79b723e */ /* 0x000fe200000010ff */
[-C--:B------:R-:W-:Y:S01]  /*9560*/  FMUL.FTZ R90, R90, R8.reuse ;  /* 0x000000085a5a7220 */ /* 0x080fe20000410000 */
[----:B------:R-:W-:Y:S01]  /*9570*/  FMUL.FTZ R91, R91, R8 ;  /* 0x000000085b5b7220 */ /* 0x000fe20000410000 */
[----:B------:R-:W-:-:S02]  /*9580*/  @!P1 VIADD R12, R10, 0x22840 ;  /* 0x000228400a0c9836 */ /* 0x000fc40000000000 */
[-C--:B------:R-:W-:Y:S01]  /*9590*/  FMUL.FTZ R94, R94, R8.reuse ;  /* 0x000000085e5e7220 */ /* 0x080fe20000410000 */
[----:B------:R-:W1:Y:S01]  /*95a0*/  MUFU.EX2 R174, R174 ;  /* 0x000000ae00ae7308 */ /* 0x000e620000000800 */
[----:B----4-:R-:W-:Y:S01]  /*95b0*/  FADD.FTZ R2, R157, R2 ;  /* 0x000000029d027221 */ /* 0x010fe20000010000 */
[-C--:B------:R-:W-:Y:S01]  /*95c0*/  FMUL.FTZ R95, R95, R8.reuse ;  /* 0x000000085f5f7220 */ /* 0x080fe20000410000 */
[----:B------:R-:W-:Y:S01]  /*95d0*/  @!P1 PRMT R12, RZ, 0x654, R12 ;  /* 0x00000654ff0c9816 */ /* 0x000fe2000000000c */
        /* <DEDUP_REMOVED lines=38> */
[----:B------:R-:W-:Y:S01]  /*9840*/  FMUL.FTZ R151, R151, R8 ;  /* 0x0000000897977220 */ /* 0x000fe20000410000 */
[----:B------:R-:W-:-:S02]  /*9850*/  F2FP.BF16.F32.PACK_AB R159, R175, R174 ;  /* 0x000000aeaf9f723e */ /* 0x000fc400000010ff */
[----:B------:R-:W-:-:S03]  /*9860*/  F2FP.BF16.F32.PACK_AB R161, R179, R161 ;  /* 0x000000a1b3a1723e */ /* 0x000fc600000010ff */
[----:B------:R-:W1:Y:S01]  /*9870*/  MUFU.EX2 R165, R186 ;  /* 0x000000ba00a57308 */ /* 0x000e620000000800 */
[----:B---3--:R-:W-:-:S07]  /*9880*/  FADD.FTZ R2, R182, R2 ;  /* 0x00000002b6027221 */ /* 0x008fce0000010000 */
[----:B------:R-:W3:Y:S01]  /*9890*/  MUFU.EX2 R187, R187 ;  /* 0x000000bb00bb7308 */ /* 0x000ee20000000800 */
[C---:B--2---:R-:W-:Y:S01]  /*98a0*/  FADD.FTZ R2, R183.reuse, R2 ;  /* 0x00000002b7027221 */ /* 0x044fe20000010000 */
[----:B------:R-:W-:-:S06]  /*98b0*/  F2FP.BF16.F32.PACK_AB R163, R183, R182 ;  /* 0x000000b6b7a3723e */ /* 0x000fcc00000010ff */
        /* <DEDUP_REMOVED lines=11> */
[----:B---3--:R-:W-:-:S07]  /*9970*/  FADD.FTZ R2, R169, R2 ;  /* 0x00000002a9027221 */ /* 0x008fce0000010000 */
[----:B------:R3:W4:Y:S01]  /*9980*/  MUFU.EX2 R170, R4 ;  /* 0x0000000400aa7308 */ /* 0x0007220000000800 */
[C---:B--2---:R-:W-:Y:S01]  /*9990*/  FADD.FTZ R2, R195.reuse, R2 ;  /* 0x00000002c3027221 */ /* 0x044fe20000010000 */
[----:B------:R-:W-:-:S06]  /*99a0*/  F2FP.BF16.F32.PACK_AB R169, R195, R169 ;  /* 0x000000a9c3a9723e */ /* 0x000fcc00000010ff */
[----:B------:R-:W2:Y:S01]  /*99b0*/  MUFU.EX2 R9, R9 ;  /* 0x0000000900097308 */ /* 0x000ea20000000800 */
[----:B---3--:R-:W-:Y:S01]  /*99c0*/  IADD3 R4, -R13, 0xb, RZ ;  /* 0x0000000b0d047810 */ /* 0x008fe20007ffe1ff */
[----:B-1----:R-:W-:-:S04]  /*99d0*/  FADD.FTZ R2, R198, R2 ;  /* 0x00000002c6027221 */ /* 0x002fc80000010000 */
[----:B------:R1:W-:Y:S06]  /*99e0*/  BAR.ARV R4, 0x100 ;  /* 0x000400040000751d */ /* 0x0003ec0000002000 */
[----:B------:R1:W-:Y:S01]  /*99f0*/  @!P1 SYNCS.ARRIVE.TRANS64.RED.A1T0 RZ, [R12+URZ], RZ ;  /* 0x000000ff0cff99a7 */ /* 0x0003e2000810043f */
[C---:B----4-:R-:W-:Y:S01]  /*9a00*/  FADD.FTZ R3, R170.reuse, R3 ;  /* 0x00000003aa037221 */ /* 0x050fe20000010000 */
[----:B------:R-:W-:Y:S01]  /*9a10*/  F2FP.BF16.F32.PACK_AB R170, R170, R196 ;  /* 0x000000c4aaaa723e */ /* 0x000fe200000010ff */
[C---:B--2---:R-:W-:Y:S01]  /*9a20*/  FADD.FTZ R2, R9.reuse, R2 ;  /* 0x0000000209027221 */ /* 0x044fe20000010000 */
[----:B------:R-:W-:Y:S01]  /*9a30*/  F2FP.BF16.F32.PACK_AB R171, R9, R198 ;  /* 0x000000c609ab723e */ /* 0x000fe200000010ff */
[----:B-1----:R-:W-:Y:S06]  /*9a40*/  @!P0 BRA `(.L_x_2393) ;  /* 0x0000000000048947 */ /* 0x002fec0003800000 */
[----:B------:R-:W-:Y:S01]  /*9a50*/  BPT.TRAP 0x1 ;  /* 0x000000040000795c */ /* 0x000fe20000300000 */
.L_x_2393:
[----:B------:R1:W2:Y:S01]  /*9a60*/  SYNCS.PHASECHK.TRANS64.TRYWAIT P3, [UR22+0x22850], R5 ;  /* 0x02285005ff0075a7 */ /* 0x0002a20008060156 */
[----:B------:R-:W-:Y:S05]  /*9a70*/  @!P0 BRA `(.L_x_2394) ;  /* 0x0000000000048947 */ /* 0x000fea0003800000 */
[----:B------:R-:W-:Y:S01]  /*9a80*/  BPT.TRAP 0x1 ;  /* 0x000000040000795c */ /* 0x000fe20000300000 */
.L_x_2394:
[----:B--2---:R-:W-:Y:S05]  /*9a90*/  @P3 BRA `(.L_x_2395) ;  /* 0x0000000000083947 */ /* 0x004fea0003800000 */
[----:B------:R-:W2:Y:S02]  /*9aa0*/  SYNCS.PHASECHK.TRANS64.TRYWAIT P3, [UR22+0x22850], R5 ;  /* 0x02285005ff0075a7 */ /* 0x000ea40008060156 */
[----:B--2---:R-:W-:Y:S05]  /*9ab0*/  @!P3 BRA `(.L_x_2396) ;  /* 0x000000f400e8b947 */ /* 0x004fea0003800000 */
.L_x_2395:
[----:B------:R-:W3:Y:S01]  /*9ac0*/  S2R R8, SR_TID.X ;  /* 0x0000000000087919 */ /* 0x000ee20000002100 */
[----:B------:R-:W-:Y:S01]  /*9ad0*/  UIMAD UR14, UR37, 0xc00, UR6 ;  /* 0x00000c00250e78a4 */ /* 0x000fe2000f8e0206 */
[----:B--2---:R-:W-:Y:S01]  /*9ae0*/  @!P1 VIADD R10, R10, 0x22860 ;  /* 0x000228600a0a9836 */ /* 0x004fe20000000000 */
[----:B------:R-:W-:Y:S01]  /*9af0*/  UMOV UR11, 0x40000040 ;  /* 0x40000040000b7882 */ /* 0x000fe20000000000 */
[----:B------:R-:W-:Y:S01]  /*9b00*/  UMOV UR15, 0x40000040 ;  /* 0x40000040000f7882 */ /* 0x000fe20000000000 */
[----:B------:R-:W-:Y:S02]  /*9b10*/  IMAD.MOV.U32 R9, RZ, RZ, R0 ;  /* 0x000000ffff097224 */ /* 0x000fe400078e0000 */
[----:B------:R-:W-:Y:S01]  /*9b20*/  @!P1 PRMT R10, RZ, 0x654, R10 ;  /* 0x00000654ff0a9816 */ /* 0x000fe2000000000a */
[----:B------:R-:W-:Y:S01]  /*9b30*/  UMOV UR10, UR14 ;  /* 0x0000000e000a7c82 */ /* 0x000fe20008000000 */
[----:B---3--:R-:W-:-:S05]  /*9b40*/  SHF.R.U32.HI R8, RZ, 0x7, R8 ;  /* 0x00000007ff087819 */ /* 0x008fca0000011608 */
[----:B01----:R-:W-:Y:S02]  /*9b50*/  VIADD R5, R8, 0x8 ;  /* 0x0000000808057836 */ /* 0x003fe40000000000 */
        /* <DEDUP_REMOVED lines=36> */
[----:B0-----:R-:W-:-:S07]  /*9da0*/  IMAD.MOV.U32 R5, RZ, RZ, R7 ;  /* 0x000000ffff057224 */ /* 0x001fce00078e0007 */
.L_x_2388:
[----:B------:R-:W-:-:S13]  /*9db0*/  ISETP.GE.AND P2, PT, R5, UR43, PT ;  /* 0x0000002b05007c0c */ /* 0x000fda000bf46270 */
[----:B------:R-:W-:Y:S05]  /*9dc0*/  @!P2 BRA `(.L_x_2398) ;  /* 0x00000030000ca947 */ /* 0x000fea0003800000 */
[----:B--2---:R-:W-:Y:S01]  /*9dd0*/  IMAD.MOV.U32 R10, RZ, RZ, R6 ;  /* 0x000000ffff0a7224 */ /* 0x004fe200078e0006 */
[----:B------:R-:W-:Y:S01]  /*9de0*/  ULDC UR22, c[0x0][0x9e4] ;  /* 0x0002790000167ab9 */ /* 0x000fe20000000800 */
[----:B------:R-:W-:Y:S01]  /*9df0*/  IMAD.MOV.U32 R11, RZ, RZ, R0 ;  /* 0x000000ffff0b7224 */ /* 0x000fe200078e0000 */
[----:B------:R-:W-:Y:S01]  /*9e00*/  ULDC UR23, c[0x0][0x9dc] ;  /* 0x0002770000177ab9 */ /* 0x000fe20000000800 */
[----:B------:R-:W-:Y:S01]  /*9e10*/  ULDC UR7, c[0x0][0x988] ;  /* 0x0002620000077ab9 */ /* 0x000fe20000000800 */
[----:B------:R-:W-:-:S05]  /*9e20*/  ULDC UR28, c[0x0][0x9e0] ;  /* 0x00027800001c7ab9 */ /* 0x000fca0000000800 */
.L_x_2415:
[----:B------:R-:W-:-:S04]  /*9e30*/  UIADD3 UR37, UR37, 0x1, URZ ;  /* 0x0000000125257890 */ /* 0x000fc8000fffe03f */
[----:B------:R-:W-:-:S04]  /*9e40*/  UISETP.NE.AND UP2, UPT, UR37, 0x2, UPT ;  /* 0x000000022500788c */ /* 0x000fc8000bf45270 */
[----:B------:R-:W-:Y:S02]  /*9e50*/  USEL UR10, URZ, 0x1, UP2 ;  /* 0x000000013f0a7887 */ /* 0x000fe40009000000 */
[----:B------:R-:W-:Y:S02]  /*9e60*/  USEL UR37, UR37, URZ, UP2 ;  /* 0x0000003f25257287 */ /* 0x000fe40009000000 */
[----:B------:R-:W-:Y:S01]  /*9e70*/  ULOP3.LUT UR38, UR38, UR10, URZ, 0x3c, !UPT ;  /* 0x0000000a26267292 */ /* 0x000fe2000f8e3c3f */
[----:B01-3--:R-:W-:Y:S11]  /*9e80*/  @!P0 BRA `(.L_x_2399) ;  /* 0x0000000000048947 */ /* 0x00bff60003800000 */
[----:B------:R-:W-:Y:S01]  /*9e90*/  BPT.TRAP 0x1 ;  /* 0x000000040000795c */ /* 0x000fe20000300000 */
.L_x_2399:
        /* <DEDUP_REMOVED lines=9> */
.L_x_2400:
[----:B-1----:R-:W-:Y:S05]  /*9f30*/  @P2 BRA `(.L_x_2401) ;  /* 0x0000000000082947 */ /* 0x002fea0003800000 */
[----:B------:R-:W1:Y:S02]  /*9f40*/  SYNCS.PHASECHK.TRANS64.TRYWAIT P2, [UR21+0x22830], R8 ;  /* 0x02283008ff0075a7 */ /* 0x000e640008040155 */
[----:B-1----:R-:W-:Y:S05]  /*9f50*/  @!P2 BRA `(.L_x_2402) ;  /* 0x000000f000d4a947 */ /* 0x002fea0003800000 */
.L_x_2401:
[----:B------:R-:W-:Y:S01]  /*9f60*/  UIMAD UR18, UR37, 0x300, UR20 ;  /* 0x00000300251278a4 */ /* 0x000fe2000f8e0214 */
[----:B------:R-:W-:Y:S01]  /*9f70*/  WARPGROUP.ARRIVE ;  /* 0x00000000000079c5 */ /* 0x000fe20000000000 */
[----:B------:R-:W-:Y:S01]  /*9f80*/  UMOV UR19, 0x40000040 ;  /* 0x4000004000137882 */ /* 0x000fe20000000000 */
[----:B------:R-:W-:Y:S01]  /*9f90*/  UMOV UR24, UR4 ;  /* 0x0000000400187c82 */ /* 0x000fe20008000000 */
[----:B------:R-:W-:Y:S01]  /*9fa0*/  UIADD3 UR26, UR18, 0x2, URZ ;  /* 0x00000002121a7890 */ /* 0x000fe2000fffe03f */
[----:B------:R-:W-:Y:S01]  /*9fb0*/  PLOP3.LUT P2, PT, PT, PT, UP0, 0x80, 0x0 ;  /* 0x000000000000781c */ /* 0x000fe20003f4f008 */
        /* <DEDUP_REMOVED lines=8> */
[----:B------:R-:W-:Y:S01]  /*a040*/  PLOP3.LUT P3, PT, PT, PT, UP0, 0x80, 0x0 ;  /* 0x000000000000781c */ /* 0x000fe20003f6f008 */
[----:B------:R-:W-:-:S02]  /*a050*/  VIADD R21, R22, UR42 ;  /* 0x0000002a16157c36 */ /* 0x000fc40008000000 */
[----:B------:R-:W-:Y:S02]  /*a060*/  IMAD R20, R5, -0x60, RZ ;  /* 0xffffffa005147824 */ /* 0x000fe400078e02ff */
[----:B------:R-:W-:-:S03]  /*a070*/  IMAD.U32 R9, RZ, RZ, UR21 ;  /* 0x00000015ff097e24 */ /* 0x000fc6000f8e00ff */
[----:B------:R-:W-:-:S04]  /*a080*/  IADD3 R14, -R19, 0x1, R20 ;  /* 0x00000001130e7810 */ /* 0x000fc80007ffe114 */
[----:B------:R-:W-:-:S05]  /*a090*/  IADD3 R14, -R16, R14, R17 ;  /* 0x0000000e100e7210 */ /* 0x000fca0007ffe111 */
[----:B------:R-:W-:Y:S01]  /*a0a0*/  VIADD R15, R14, UR28 ;  /* 0x0000001c0e0f7c36 */ /* 0x000fe20008000000 */
        /* <DEDUP_REMOVED lines=8> */
[----:B------:R-:W-:Y:S02]  /*a130*/  @UP0 ULDC UR10, c[0x0][0x44c] ;  /* 0x00011300000a0ab9 */ /* 0x000fe40000000800 */
[----:B------:R-:W-:Y:S01]  /*a140*/  @P2 IMAD.HI.U32 R0, R21, UR10, RZ ;  /* 0x0000000a15002c27 */ /* 0x000fe2000f8e00ff */
[----:B------:R-:W-:Y:S01]  /*a150*/  @UP0 ULDC UR10, c[0x0][0x450] ;  /* 0x00011400000a0ab9 */ /* 0x000fe20000000800 */
[----:B------:R-:W-:-:S03]  /*a160*/  PLOP3.LUT P2, PT, PT, PT, UP1, 0x40, 0x0 ;  /* 0x000000000000781c */ /* 0x000fc60003f4e818 */
[----:B------:R-:W-:Y:S01]  /*a170*/  @P3 SHF.R.U32.HI R21, RZ, UR10, R0 ;  /* 0x0000000aff153c19 */ /* 0x000fe20008011600 */
[----:B------:R-:W-:Y:S01]  /*a180*/  @!P1 VIADD R0, R9, 0x22840 ;  /* 0x0002284009009836 */ /* 0x000fe20000000000 */
[----:B------:R-:W-:-:S03]  /*a190*/  ULOP3.LUT UR10, URZ, UR23, URZ, 0x33, !UPT ;  /* 0x000000173f0a7292 */ /* 0x000fc6000f8e333f */
[----:B------:R-:W2:Y:S01]  /*a1a0*/  SHFL.IDX PT, R200, R21, RZ, 0x1c1f ;  /* 0x001c1fff15c87589 */ /* 0x000ea200000e0000 */
[----:B------:R-:W-:Y:S02]  /*a1b0*/  @!P1 PRMT R0, RZ, 0x654, R0 ;  /* 0x00000654ff009816 */ /* 0x000fe40000000000 */
[----:B------:R-:W-:Y:S02]  /*a1c0*/  VIADD R14, R14, UR10 ;  /* 0x0000000a0e0e7c36 */ /* 0x000fe40008000000 */
[C---:B--2---:R-:W-:Y:S02]  /*a1d0*/  IMAD.IADD R13, R200.reuse, 0x1, R15 ;  /* 0x00000001c80d7824 */ /* 0x044fe400078e020f */
[----:B------:R-:W-:Y:S01]  /*a1e0*/  IMAD.IADD R12, R200, 0x1, R14 ;  /* 0x00000001c80c7824 */ /* 0x000fe200078e020e */
[----:B------:R-:W-:Y:S02]  /*a1f0*/  WARPGROUP.DEPBAR.LE gsb0, 0x0 ;  /* 0x00008000000079c5 */ /* 0x000fe40000010000 */
[----:B------:R-:W-:-:S06]  /*a200*/  WARPGROUP.ARRIVE ;  /* 0x00000000000079c5 */ /* 0x000fcc0000000000 */
[----:B------:R-:W-:Y:S03]  /*a210*/  HGMMA.64x96x16.F32.BF16 R152, gdesc[UR12], R152, gsb0 ;  /* 0x016000000c9879f0 */ /* 0x000fe60008001898 */
[----:B------:R-:W-:Y:S02]  /*a220*/  WARPGROUP.DEPBAR.LE gsb0, 0x0 ;  /* 0x00008000000079c5 */ /* 0x000fe40000010000 */
[----:B------:R2:W-:Y:S06]  /*a230*/  BAR.ARV R4, 0x100 ;  /* 0x000400040000751d */ /* 0x0005ec0000002000 */
[----:B------:R3:W-:Y:S02]  /*a240*/  @!P1 SYNCS.ARRIVE.TRANS64.RED.A1T0 RZ, [R0+URZ], RZ ;  /* 0x000000ff00ff99a7 */ /* 0x0007e4000810043f */
[----:B---3--:R-:W-:Y:S01]  /*a250*/  IMAD.IADD R0, R20, 0x1, -R19 ;  /* 0x0000000114007824 */ /* 0x008fe200078e0a13 */
[----:B--2---:R-:W-:Y:S06]  /*a260*/  @P2 BRA `(.L_x_2403) ;  /* 0x0000000000542947 */ /* 0x004fec0003800000 */
        /* <DEDUP_REMOVED lines=12> */
.L_x_2405:
[----:B------:R-:W-:-:S05]  /*a330*/  IMAD.U32 R201, RZ, RZ, UR22 ;  /* 0x00000016ffc97e24 */ /* 0x000fca000f8e00ff */
[----:B------:R-:W-:-:S13]  /*a340*/  ISETP.NE.AND P2, PT, R201, 0x1, PT ;  /* 0x00000001c900780c */ /* 0x000fda0003f45270 */
[----:B-1----:R-:W1:Y:S02]  /*a350*/  @P2 LDC.64 R6, c[0x0][0x9e8] ;  /* 0x00027a00ff062b82 */ /* 0x002e640000000a00 */
[----:B-1----:R-:W-:-:S05]  /*a360*/  @P2 IMAD.HI.U32 R6, R200, R6, RZ ;  /* 0x00000006c8062227 */ /* 0x002fca00078e00ff */
[----:B------:R-:W-:-:S07]  /*a370*/  @P2 SHF.R.U32.HI R200, RZ, R7, R6 ;  /* 0x00000007ffc82219 */ /* 0x000fce0000011606 */
.L_x_2406:
[----:B------:R-:W-:Y:S05]  /*a380*/  BSYNC B0 ;  /* 0x0000000000007941 */ /* 0x000fea0003800000 */
.L_x_2404:
[----:B------:R-:W-:-:S05]  /*a390*/  IMAD R200, R200, R201, R0 ;  /* 0x000000c9c8c87224 */ /* 0x000fca00078e0200 */
[----:B------:R-:W-:Y:S02]  /*a3a0*/  VIMNMX R12, R12, R200, !PT ;  /* 0x000000c80c0c7248 */ /* 0x000fe40007fe0100 */
[----:B------:R-:W-:-:S07]  /*a3b0*/  VIADDMNMX R13, R200, R201, R13, PT ;  /* 0x000000c9c80d7246 */ /* 0x000fce000380010d */
.L_x_2403:
[C---:B------:R-:W-:Y:S02]  /*a3c0*/  ISETP.GE.AND P2, PT, R20.reuse, 0x2, PT ;  /* 0x000000021400780c */ /* 0x040fe40003f46270 */
[----:B------:R-:W-:Y:S02]  /*a3d0*/  ISETP.GE.AND P6, PT, R20, 0xa, PT ;  /* 0x0000000a1400780c */ /* 0x000fe40003fc6270 */
[----:B------:R-:W-:Y:S02]  /*a3e0*/  ISETP.GT.AND P4, PT, R12, 0x1, !P2 ;  /* 0x000000010c00780c */ /* 0x000fe40005784270 */
[----:B------:R-:W-:Y:S02]  /*a3f0*/  ISETP.GE.AND P3, PT, R20, 0x9, PT ;  /* 0x000000091400780c */ /* 0x000fe40003f66270 */
[----:B------:R-:W-:Y:S02]  /*a400*/  ISETP.LT.OR P4, PT, R13, 0x2, P4 ;  /* 0x000000020d00780c */ /* 0x000fe40002781670 */
[----:B------:R-:W-:-:S02]  /*a410*/  LOP3.LUT R18, R18, 0xfffffffb, RZ, 0xc0, !PT ;  /* 0xfffffffb12127812 */ /* 0x000fc400078ec0ff */
        /* <DEDUP_REMOVED lines=147> */
.L_x_2409:
[----:B------:R-:W-:-:S05]  /*ad50*/  IMAD.U32 R13, RZ, RZ, UR22 ;  /* 0x00000016ff0d7e24 */ /* 0x000fca000f8e00ff */
[----:B------:R-:W-:-:S13]  /*ad60*/  ISETP.NE.AND P6, PT, R13, 0x1, PT ;  /* 0x000000010d00780c */ /* 0x000fda0003fc5270 */
[----:B-1----:R-:W1:Y:S02]  /*ad70*/  @P6 LDC.64 R6, c[0x0][0x9e8] ;  /* 0x00027a00ff066b82 */ /* 0x002e640000000a00 */
[----:B-1----:R-:W-:-:S05]  /*ad80*/  @P6 IMAD.HI.U32 R6, R12, R6, RZ ;  /* 0x000000060c066227 */ /* 0x002fca00078e00ff */
[----:B------:R-:W-:-:S07]  /*ad90*/  @P6 SHF.R.U32.HI R12, RZ, R7, R6 ;  /* 0x00000007ff0c6219 */ /* 0x000fce0000011606 */
.L_x_2410:
[----:B------:R-:W-:Y:S05]  /*ada0*/  BSYNC B0 ;  /* 0x0000000000007941 */ /* 0x000fea0003800000 */
.L_x_2408:
[----:B------:R-:W-:-:S05]  /*adb0*/  IMAD R0, R12, R13, R0 ;  /* 0x0000000d0c007224 */ /* 0x000fca00078e0200 */
[----:B------:R-:W-:Y:S02]  /*adc0*/  VIMNMX R14, R14, R0, !PT ;  /* 0x000000000e0e7248 */ /* 0x000fe40007fe0100 */
[----:B------:R-:W-:-:S07]  /*add0*/  VIADDMNMX R15, R0, R13, R15, PT ;  /* 0x0000000d000f7246 */ /* 0x000fce000380010f */
.L_x_2407:
[C---:B------:R-:W-:Y:S02]  /*ade0*/  ISETP.GT.AND P2, PT, R14.reuse, 0x1, !P2 ;  /* 0x000000010e00780c */ /* 0x040fe40005744270 */
[----:B------:R-:W-:Y:S02]  /*adf0*/  ISETP.GT.AND P3, PT, R14, 0x8, !P3 ;  /* 0x000000080e00780c */ /* 0x000fe40005f64270 */
[C---:B------:R-:W-:Y:S02]  /*ae00*/  ISETP.LT.OR P2, PT, R15.reuse, 0x2, P2 ;  /* 0x000000020f00780c */ /* 0x040fe40001741670 */
[----:B------:R-:W-:Y:S02]  /*ae10*/  ISETP.LT.OR P3, PT, R15, 0x9, P3 ;  /* 0x000000090f00780c */ /* 0x000fe40001f61670 */
[----:B------:R-:W-:Y:S02]  /*ae20*/  FSEL R155, R155, -INF , !P2 ;  /* 0xff8000009b9b7808 */ /* 0x000fe40005000000 */
[----:B------:R-:W-:-:S02]  /*ae30*/  LOP3.LUT P2, RZ, R18, 0x4, RZ, 0xc0, !PT ;  /* 0x0000000412ff7812 */ /* 0x000fc4000784c0ff */
[----:B------:R-:W-:Y:S02]  /*ae40*/  FSEL R158, R158, -INF , !P3 ;  /* 0xff8000009e9e7808 */ /* 0x000fe40005800000 */
[----:B------:R-:W-:Y:S02]  /*ae50*/  ISETP.GT.AND P2, PT, R14, 0x9, !P2 ;  /* 0x000000090e00780c */ /* 0x000fe40005744270 */
[----:B------:R-:W-:Y:S02]  /*ae60*/  LOP3.LUT P3, RZ, R18, 0x20000, RZ, 0xc0, !PT ;  /* 0x0002000012ff7812 */ /* 0x000fe4000786c0ff */
[----:B------:R-:W-:Y:S02]  /*ae70*/  ISETP.LT.OR P2, PT, R15, 0xa, P2 ;  /* 0x0000000a0f00780c */ /* 0x000fe40001741670 */
[----:B------:R-:W-:Y:S02]  /*ae80*/  FMNMX.FTZ R0, R152, R11, !PT ;  /* 0x0000000b98007209 */ /* 0x000fe40007810000 */
[----:B------:R-:W-:-:S02]  /*ae90*/  FSEL R159, R159, -INF , !P2 ;  /* 0xff8000009f9f7808 */ /* 0x000fc40005000000 */
[----:B------:R-:W-:Y:S02]  /*aea0*/  LOP3.LUT P2, RZ, R18, 0x8, RZ, 0xc0, !PT ;  /* 0x0000000812ff7812 */ /* 0x000fe4000784c0ff */
[----:B------:R-:W-:Y:S02]  /*aeb0*/  FMNMX.FTZ R0, R153, R0, !PT ;  /* 0x0000000099007209 */ /* 0x000fe40007810000 */
[----:B------:R-:W-:Y:S02]  /*aec0*/  ISETP.GT.AND P2, PT, R14, 0x10, !P2 ;  /* 0x000000100e00780c */ /* 0x000fe40005744270 */
[----:B------:R-:W-:Y:S02]  /*aed0*/  LOP3.LUT P6, RZ, R18, 0x10000, RZ, 0xc0, !PT ;  /* 0x0001000012ff7812 */ /* 0x000fe400078cc0ff */
        /* <DEDUP_REMOVED lines=53> */
[----:B------:R-:W-:Y:S01]  /*b230*/  LOP3.LUT P3, RZ, R18, 0x40, RZ, 0xc0, !PT ;  /* 0x0000004012ff7812 */ /* 0x000fe2000786c0ff */
[----:B------:R-:W2:Y:S01]  /*b240*/  SHFL.BFLY PT, R6, R0, 0x2, 0x1f ;  /* 0x0c401f0000067f89 */ /* 0x000ea200000e0000 */
[----:B------:R-:W-:Y:S02]  /*b250*/  FSEL R178, R178, -INF , !P2 ;  /* 0xff800000b2b27808 */ /* 0x000fe40005000000 */
[----:B------:R-:W-:-:S02]  /*b260*/  LOP3.LUT P2, RZ, R18, 0x200, RZ, 0xc0, !PT ;  /* 0x0000020012ff7812 */ /* 0x000fc4000784c0ff */
[----:B------:R-:W-:Y:S02]  /*b270*/  LOP3.LUT P6, RZ, R18, 0x20, RZ, 0xc0, !PT ;  /* 0x0000002012ff7812 */ /* 0x000fe400078cc0ff */
[C---:B------:R-:W-:Y:S02]  /*b280*/  ISETP.GT.AND P2, PT, R14.reuse, 0x31, !P2 ;  /* 0x000000310e00780c */ /* 0x040fe40005744270 */
[C---:B------:R-:W-:Y:S02]  /*b290*/  ISETP.GT.AND P4, PT, R14.reuse, 0x51, !P4 ;  /* 0x000000510e00780c */ /* 0x040fe40006784270 */
[----:B------:R-:W-:Y:S02]  /*b2a0*/  ISETP.LT.OR P2, PT, R15, 0x32, P2 ;  /* 0x000000320f00780c */ /* 0x000fe40001741670 */
[----:B------:R-:W-:Y:S02]  /*b2b0*/  ISETP.GT.AND P5, PT, R14, 0x58, !P5 ;  /* 0x000000580e00780c */ /* 0x000fe40006fa4270 */
[----:B------:R-:W-:-:S02]  /*b2c0*/  FSEL R179, R179, -INF , !P2 ;  /* 0xff800000b3b37808 */ /* 0x000fc40005000000 */
[----:B------:R-:W-:Y:S02]  /*b2d0*/  LOP3.LUT P2, RZ, R18, 0x100, RZ, 0xc0, !PT ;  /* 0x0000010012ff7812 */ /* 0x000fe4000784c0ff */
[C---:B------:R-:W-:Y:S02]  /*b2e0*/  ISETP.LT.OR P4, PT, R15.reuse, 0x52, P4 ;  /* 0x000000520f00780c */ /* 0x040fe40002781670 */
[----:B------:R-:W-:Y:S02]  /*b2f0*/  ISETP.GT.AND P2, PT, R14, 0x38, !P2 ;  /* 0x000000380e00780c */ /* 0x000fe40005744270 */
[C---:B------:R-:W-:Y:S02]  /*b300*/  ISETP.LT.OR P5, PT, R15.reuse, 0x59, P5 ;  /* 0x000000590f00780c */ /* 0x040fe40002fa1670 */
[----:B------:R-:W-:Y:S02]  /*b310*/  ISETP.LT.OR P2, PT, R15, 0x39, P2 ;  /* 0x000000390f00780c */ /* 0x000fe40001741670 */
[----:B--2---:R-:W-:-:S02]  /*b320*/  FMNMX.FTZ R0, R0, R6, !PT ;  /* 0x0000000600007209 */ /* 0x004fc40007810000 */
[----:B------:R-:W-:Y:S02]  /*b330*/  FSEL R182, R182, -INF , !P2 ;  /* 0xff800000b6b67808 */ /* 0x000fe40005000000 */
[----:B------:R-:W-:Y:S01]  /*b340*/  LOP3.LUT P2, RZ, R18, 0x80, RZ, 0xc0, !PT ;  /* 0x0000008012ff7812 */ /* 0x000fe2000784c0ff */
[----:B------:R-:W2:Y:S01]  /*b350*/  SHFL.BFLY PT, R6, R0, 0x1, 0x1f ;  /* 0x0c201f0000067f89 */ /* 0x000ea200000e0000 */
[----:B------:R-:W-:Y:S02]  /*b360*/  FSEL R195, R195, -INF , !P4 ;  /* 0xff800000c3c37808 */ /* 0x000fe40006000000 */
[----:B------:R-:W-:Y:S02]  /*b370*/  ISETP.GT.AND P2, PT, R14, 0x39, !P2 ;  /* 0x000000390e00780c */ /* 0x000fe40005744270 */
[----:B------:R-:W-:Y:S02]  /*b380*/  FSEL R198, R198, -INF , !P5 ;  /* 0xff800000c6c67808 */ /* 0x000fe40006800000 */
[----:B------:R-:W-:-:S04]  /*b390*/  ISETP.LT.OR P2, PT, R15, 0x3a, P2 ;  /* 0x0000003a0f00780c */ /* 0x000fc80001741670 */
[----:B------:R-:W-:Y:S02]  /*b3a0*/  FSEL R183, R183, -INF , !P2 ;  /* 0xff800000b7b77808 */ /* 0x000fe40005000000 */
[----:B------:R-:W-:Y:S02]  /*b3b0*/  ISETP.GT.AND P2, PT, R14, 0x40, !P3 ;  /* 0x000000400e00780c */ /* 0x000fe40005f44270 */
[----:B------:R-:W-:Y:S02]  /*b3c0*/  LOP3.LUT P3, RZ, R18, 0x10, RZ, 0xc0, !PT ;  /* 0x0000001012ff7812 */ /* 0x000fe4000786c0ff */
[----:B------:R-:W-:Y:S02]  /*b3d0*/  ISETP.LT.OR P2, PT, R15, 0x41, P2 ;  /* 0x000000410f00780c */ /* 0x000fe40001741670 */
[----:B------:R-:W-:Y:S02]  /*b3e0*/  ISETP.GT.AND P3, PT, R14, 0x50, !P3 ;  /* 0x000000500e00780c */ /* 0x000fe40005f64270 */
[----:B------:R-:W-:-:S02]  /*b3f0*/  FSEL R186, R186, -INF , !P2 ;  /* 0xff800000baba7808 */ /* 0x000fc40005000000 */
[----:B------:R-:W-:Y:S02]  /*b400*/  ISETP.GT.AND P2, PT, R14, 0x41, !P6 ;  /* 0x000000410e00780c */ /* 0x000fe40007744270 */
[----:B--2---:R-:W-:Y:S02]  /*b410*/  FMNMX.FTZ R0, R0, R6, !PT ;  /* 0x0000000600007209 */ /* 0x004fe40007810000 */
[----:B------:R-:W-:Y:S02]  /*b420*/  ISETP.LT.OR P2, PT, R15, 0x42, P2 ;  /* 0x000000420f00780c */ /* 0x000fe40001741670 */
[----:B------:R-:W-:Y:S01]  /*b430*/  LOP3.LUT P6, RZ, R18, 0x40000, RZ, 0xc0, !PT ;  /* 0x0004000012ff7812 */ /* 0x000fe200078cc0ff */
[C---:B------:R-:W-:Y:S01]  /*b440*/  FMUL.FTZ R6, R0.reuse, UR7 ;  /* 0x0000000700067c20 */ /* 0x040fe20008410000 */
[----:B------:R-:W-:Y:S02]  /*b450*/  FSEL R187, R187, -INF , !P2 ;  /* 0xff800000bbbb7808 */ /* 0x000fe40005000000 */
[----:B------:R-:W-:-:S02]  /*b460*/  FSETP.NEU.FTZ.AND P2, PT, R0, -INF , PT ;  /* 0xff8000000000780b */ /* 0x000fc40003f5d000 */
[----:B------:R-:W-:Y:S02]  /*b470*/  ISETP.LT.OR P3, PT, R15, 0x51, P3 ;  /* 0x000000510f00780c */ /* 0x000fe40001f61670 */
[----:B-1----:R-:W-:Y:S02]  /*b480*/  FSEL R7, R0, RZ, P2 ;  /* 0x000000ff00077208 */ /* 0x002fe40001000000 */
[----:B------:R-:W-:Y:S02]  /*b490*/  FSEL R6, R6, RZ, P2 ;  /* 0x000000ff06067208 */ /* 0x000fe40001000000 */
[----:B------:R-:W-:Y:S01]  /*b4a0*/  ISETP.GT.AND P2, PT, R14, 0x48, !P6 ;  /* 0x000000480e00780c */ /* 0x000fe20007744270 */
[----:B------:R-:W-:Y:S01]  /*b4b0*/  FADD.FTZ R7, -R7, R11 ;  /* 0x0000000b07077221 */ /* 0x000fe20000010100 */
        /* <DEDUP_REMOVED lines=33> */
[----:B------:R-:W-:Y:S01]  /*b6d0*/  LOP3.LUT P2, RZ, R18, 0x80000, RZ, 0xc0, !PT ;  /* 0x0008000012ff7812 */ /* 0x000fe2000784c0ff */
[----:B------:R-:W-:Y:S01]  /*b6e0*/  MUFU.EX2 R152, R152 ;  /* 0x0000009800987308 */ /* 0x000fe20000000800 */
[----:B------:R-:W-:-:S02]  /*b6f0*/  FMNMX.FTZ R6, R155, R6, !PT ;  /* 0x000000069b067209 */ /* 0x000fc40007810000 */
[----:B------:R-:W-:Y:S02]  /*b700*/  ISETP.GT.AND P2, PT, R14, 0x49, !P2 ;  /* 0x000000490e00780c */ /* 0x000fe40005744270 */
[----:B------:R-:W-:Y:S02]  /*b710*/  FMNMX.FTZ R6, R158, R6, !PT ;  /* 0x000000069e067209 */ /* 0x000fe40007810000 */
[----:B------:R-:W-:Y:S01]  /*b720*/  ISETP.LT.OR P2, PT, R15, 0x4a, P2 ;  /* 0x0000004a0f00780c */ /* 0x000fe20001741670 */
[----:B------:R-:W1:Y:S01]  /*b730*/  MUFU.EX2 R7, R7 ;  /* 0x0000000700077308 */ /* 0x000e620000000800 */
[----:B------:R-:W-:Y:S02]  /*b740*/  FMNMX.FTZ R6, R159, R6, !PT ;  /* 0x000000069f067209 */ /* 0x000fe40007810000 */
[----:B------:R-:W-:Y:S02]  /*b750*/  FSEL R191, R191, -INF , !P2 ;  /* 0xff800000bfbf7808 */ /* 0x000fe40005000000 */
[----:B------:R-:W-:-:S02]  /*b760*/  FMNMX.FTZ R6, R162, R6, !PT ;  /* 0x00000006a2067209 */ /* 0x000fc40007810000 */
[----:B------:R-:W-:Y:S01]  /*b770*/  FSEL R194, R194, -INF , !P3 ;  /* 0xff800000c2c27808 */ /* 0x000fe20005800000 */
[----:B------:R-:W2:Y:S01]  /*b780*/  MUFU.EX2 R153, R153 ;  /* 0x0000009900997308 */ /* 0x000ea20000000800 */
[----:B------:R-:W-:Y:S02]  /*b790*/  FMNMX.FTZ R6, R163, R6, !PT ;  /* 0x00000006a3067209 */ /* 0x000fe40007810000 */
[----:B------:R-:W-:Y:S02]  /*b7a0*/  ISETP.GT.AND P6, PT, R14, 0x59, !P6 ;  /* 0x000000590e00780c */ /* 0x000fe400077c4270 */
[----:B------:R-:W-:Y:S02]  /*b7b0*/  FMNMX.FTZ R6, R166, R6, !PT ;  /* 0x00000006a6067209 */ /* 0x000fe40007810000 */
[----:B------:R-:W-:Y:S01]  /*b7c0*/  ISETP.LT.OR P6, PT, R15, 0x5a, P6 ;  /* 0x0000005a0f00780c */ /* 0x000fe200037c1670 */
[----:B------:R-:W3:Y:S01]  /*b7d0*/  MUFU.EX2 R156, R156 ;  /* 0x0000009c009c7308 */ /* 0x000ee20000000800 */
[----:B------:R-:W-:Y:S01]  /*b7e0*/  FMNMX.FTZ R6, R167, R6, !PT ;  /* 0x00000006a7067209 */ /* 0x000fe20007810000 */
[----:B-1----:R-:W-:Y:S01]  /*b7f0*/  FFMA.FTZ R3, R7, R3, R152 ;  /* 0x0000000307037223 */ /* 0x002fe20000010098 */
[----:B------:R-:W-:Y:S01]  /*b800*/  FSEL R199, R199, -INF , !P6 ;  /* 0xff800000c7c77808 */ /* 0x000fe20007000000 */
[-C--:B------:R-:W-:Y:S01]  /*b810*/  FMUL.FTZ R24, R24, R7.reuse ;  /* 0x0000000718187220 */ /* 0x080fe20000410000 */
[----:B------:R-:W-:Y:S01]  /*b820*/  FMNMX.FTZ R6, R170, R6, !PT ;  /* 0x00000006aa067209 */ /* 0x000fe20007810000 */
[-C--:B------:R-:W-:Y:S01]  /*b830*/  FMUL.FTZ R25, R25, R7.reuse ;  /* 0x0000000719197220 */ /* 0x080fe20000410000 */
[-C--:B------:R-:W-:Y:S01]  /*b840*/  FMUL.FTZ R28, R28, R7.reuse ;  /* 0x000000071c1c7220 */ /* 0x080fe20000410000 */
[----:B------:R-:W1:Y:S01]  /*b850*/  MUFU.EX2 R157, R157 ;  /* 0x0000009d009d7308 */ /* 0x000e620000000800 */
[----:B------:R-:W-:Y:S01]  /*b860*/  FMNMX.FTZ R6, R171, R6, !PT ;  /* 0x00000006ab067209 */ /* 0x000fe20007810000 */
[C---:B--2---:R-:W-:Y:S01]  /*b870*/  FADD.FTZ R3, R153.reuse, R3 ;  /* 0x0000000399037221 */ /* 0x044fe20000010000 */
[----:B------:R-:W-:Y:S01]  /*b880*/  F2FP.BF16.F32.PACK_AB R152, R153, R152 ;  /* 0x000000989998723e */ /* 0x000fe200000010ff */
[-C--:B------:R-:W-:Y:S01]  /*b890*/  FMUL.FTZ R29, R29, R7.reuse ;  /* 0x000000071d1d7220 */ /* 0x080fe20000410000 */
[----:B------:R-:W-:Y:S01]  /*b8a0*/  FMNMX.FTZ R6, R174, R6, !PT ;  /* 0x00000006ae067209 */ /* 0x000fe20007810000 */
[-C--:B------:R-:W-:Y:S01]  /*b8b0*/  FMUL.FTZ R32, R32, R7.reuse ;  /* 0x0000000720207220 */ /* 0x080fe20000410000 */
[-C--:B------:R-:W-:Y:S01]  /*b8c0*/  FMUL.FTZ R33, R33, R7.reuse ;  /* 0x0000000721217220 */ /* 0x080fe20000410000 */
[----:B------:R-:W2:Y:S01]  /*b8d0*/  MUFU.EX2 R160, R160 ;  /* 0x000000a000a07308 */ /* 0x000ea20000000800 */
[----:B------:R-:W-:Y:S01]  /*b8e0*/  FMNMX.FTZ R6, R175, R6, !PT ;  /* 0x00000006af067209 */ /* 0x000fe20007810000 */
[----:B---3--:R-:W-:Y:S01]  /*b8f0*/  FADD.FTZ R3, R156, R3 ;  /* 0x000000039c037221 */ /* 0x008fe20000010000 */
[-C--:B------:R-:W-:Y:S01]  /*b900*/  FMUL.FTZ R36, R36, R7.reuse ;  /* 0x0000000724247220 */ /* 0x080fe20000410000 */
[-C--:B------:R-:W-:Y:S01]  /*b910*/  FMUL.FTZ R37, R37, R7.reuse ;  /* 0x0000000725257220 */ /* 0x080fe20000410000 */
[----:B------:R-:W-:Y:S01]  /*b920*/  FMNMX.FTZ R6, R178, R6, !PT ;  /* 0x00000006b2067209 */ /* 0x000fe20007810000 */
[-C--:B------:R-:W-:Y:S01]  /*b930*/  FMUL.FTZ R40, R40, R7.reuse ;  /* 0x0000000728287220 */ /* 0x080fe20000410000 */
[-C--:B------:R-:W-:Y:S01]  /*b940*/  FMUL.FTZ R41, R41, R7.reuse ;  /* 0x0000000729297220 */ /* 0x080fe20000410000 */
[----:B------:R-:W3:Y:S01]  /*b950*/  MUFU.EX2 R161, R161 ;  /* 0x000000a100a17308 */ /* 0x000ee20000000800 */
[----:B------:R-:W-:Y:S01]  /*b960*/  FMNMX.FTZ R6, R179, R6, !PT ;  /* 0x00000006b3067209 */ /* 0x000fe20007810000 */
[----:B-1----:R-:W-:Y:S01]  /*b970*/  FADD.FTZ R3, R157, R3 ;  /* 0x000000039d037221 */ /* 0x002fe20000010000 */
[-C--:B------:R-:W-:Y:S01]  /*b980*/  FMUL.FTZ R44, R44, R7.reuse ;  /* 0x000000072c2c7220 */ /* 0x080fe20000410000 */
[-C--:B------:R-:W-:Y:S01]  /*b990*/  FMUL.FTZ R45, R45, R7.reuse ;  /* 0x000000072d2d7220 */ /* 0x080fe20000410000 */
[----:B------:R-:W-:Y:S01]  /*b9a0*/  FMNMX.FTZ R6, R182, R6, !PT ;  /* 0x00000006b6067209 */ /* 0x000fe20007810000 */
[-C--:B------:R-:W-:Y:S01]  /*b9b0*/  FMUL.FTZ R48, R48, R7.reuse ;  /* 0x0000000730307220 */ /* 0x080fe20000410000 */
[-C--:B------:R-:W-:Y:S01]  /*b9c0*/  FMUL.FTZ R49, R49, R7.reuse ;  /* 0x0000000731317220 */ /* 0x080fe20000410000 */
[----:B------:R-:W1:Y:S01]  /*b9d0*/  MUFU.EX2 R164, R164 ;  /* 0x000000a400a47308 */ /* 0x000e620000000800 */
[----:B------:R-:W-:Y:S01]  /*b9e0*/  FMNMX.FTZ R6, R183, R6, !PT ;  /* 0x00000006b7067209 */ /* 0x000fe20007810000 */
[----:B--2---:R-:W-:Y:S01]  /*b9f0*/  FADD.FTZ R3, R160, R3 ;  /* 0x00000003a0037221 */ /* 0x004fe20000010000 */
[-C--:B------:R-:W-:Y:S01]  /*ba00*/  FMUL.FTZ R52, R52, R7.reuse ;  /* 0x0000000734347220 */ /* 0x080fe20000410000 */
        /* <DEDUP_REMOVED lines=33> */
[-C--:B------:R-:W-:Y:S01]  /*bc20*/  FMUL.FTZ R88, R88, R7.reuse ;  /* 0x0000000758587220 */ /* 0x080fe20000410000 */
[----:B------:R-:W3:Y:S01]  /*bc30*/  SHFL.BFLY PT, R11, R6, 0x2, 0x1f ;  /* 0x0c401f00060b7f89 */ /* 0x000ee200000e0000 */
[-C--:B------:R-:W-:Y:S01]  /*bc40*/  FMUL.FTZ R89, R89, R7.reuse ;  /* 0x0000000759597220 */ /* 0x080fe20000410000 */
[----:B------:R-:W4:Y:S01]  /*bc50*/  MUFU.EX2 R173, R173 ;  /* 0x000000ad00ad7308 */ /* 0x000f220000000800 */
        /* <DEDUP_REMOVED lines=20> */
[----:B------:R-:W-:Y:S01]  /*bda0*/  FMUL.FTZ R121, R121, R7 ;  /* 0x0000000779797220 */ /* 0x000fe20000410000 */
[----:B---3--:R-:W-:Y:S01]  /*bdb0*/  FMNMX.FTZ R6, R6, R11, !PT ;  /* 0x0000000b06067209 */ /* 0x008fe20007810000 */
[-C--:B------:R-:W-:Y:S01]  /*bdc0*/  FMUL.FTZ R124, R124, R7.reuse ;  /* 0x000000077c7c7220 */ /* 0x080fe20000410000 */
[----:B------:R-:W3:Y:S01]  /*bdd0*/  MUFU.EX2 R180, R180 ;  /* 0x000000b400b47308 */ /* 0x000ee20000000800 */
[----:B-1----:R-:W-:Y:S01]  /*bde0*/  FADD.FTZ R3, R176, R3 ;  /* 0x00000003b0037221 */ /* 0x002fe20000010000 */
[-C--:B------:R-:W-:Y:S01]  /*bdf0*/  FMUL.FTZ R125, R125, R7.reuse ;  /* 0x000000077d7d7220 */ /* 0x080fe20000410000 */
[----:B------:R-:W1:Y:S01]  /*be00*/  SHFL.BFLY PT, R11, R6, 0x1, 0x1f ;  /* 0x0c201f00060b7f89 */ /* 0x000e6200000e0000 */
[-C--:B------:R-:W-:Y:S01]  /*be10*/  FMUL.FTZ R128, R128, R7.reuse ;  /* 0x0000000780807220 */ /* 0x080fe20000410000 */
        /* <DEDUP_REMOVED lines=14> */
[----:B------:R-:W-:-:S05]  /*bf00*/  FMUL.FTZ R149, R149, R7 ;  /* 0x0000000795957220 */ /* 0x000fca0000410000 */
[----:B------:R-:W3:Y:S01]  /*bf10*/  MUFU.EX2 R185, R185 ;  /* 0x000000b900b97308 */ /* 0x000ee20000000800 */
[----:B----4-:R-:W-:Y:S01]  /*bf20*/  FADD.FTZ R3, R181, R3 ;  /* 0x00000003b5037221 */ /* 0x010fe20000010000 */
[----:B-1----:R-:W-:-:S04]  /*bf30*/  FMNMX.FTZ R6, R6, R11, !PT ;  /* 0x0000000b06067209 */ /* 0x002fc80007810000 */
[C---:B------:R-:W-:Y:S01]  /*bf40*/  FSETP.NEU.FTZ.AND P2, PT, R6.reuse, -INF , PT ;  /* 0xff8000000600780b */ /* 0x040fe20003f5d000 */
[----:B------:R-:W-:Y:S01]  /*bf50*/  FMUL.FTZ R12, R6, UR7 ;  /* 0x00000007060c7c20 */ /* 0x000fe20008410000 */
[----:B------:R-:W1:Y:S01]  /*bf60*/  MUFU.EX2 R188, R188 ;  /* 0x000000bc00bc7308 */ /* 0x000e620000000800 */
[----:B--2---:R-:W-:-:S03]  /*bf70*/  FADD.FTZ R3, R184, R3 ;  /* 0x00000003b8037221 */ /* 0x004fc60000010000 */
[----:B------:R-:W-:-:S04]  /*bf80*/  FSEL R12, R12, RZ, P2 ;  /* 0x000000ff0c0c7208 */ /* 0x000fc80001000000 */
[----:B------:R-:W2:Y:S01]  /*bf90*/  MUFU.EX2 R189, R189 ;  /* 0x000000bd00bd7308 */ /* 0x000ea20000000800 */
        /* <DEDUP_REMOVED lines=16> */
[----:B----4-:R-:W-:Y:S01]  /*c0a0*/  FSEL R163, R6, RZ, P2 ;  /* 0x000000ff06a37208 */ /* 0x010fe20001000000 */
        /* <DEDUP_REMOVED lines=14> */
[----:B------:R-:W4:Y:S01]  /*c190*/  MUFU.EX2 R10, R10 ;  /* 0x0000000a000a7308 */ /* 0x000f220000000800 */
[--C-:B------:R-:W-:Y:S01]  /*c1a0*/  FFMA.FTZ R195, R195, UR7, -R12.reuse ;  /* 0x00000007c3c37c23 */ /* 0x100fe2000801080c */
[----:B------:R-:W-:Y:S01]  /*c1b0*/  F2FP.BF16.F32.PACK_AB R162, R173, R172 ;  /* 0x000000acada2723e */ /* 0x000fe200000010ff */
[--C-:B------:R-:W-:Y:S01]  /*c1c0*/  FFMA.FTZ R198, R198, UR7, -R12.reuse ;  /* 0x00000007c6c67c23 */ /* 0x100fe2000801080c */
[----:B---3--:R-:W-:Y:S01]  /*c1d0*/  FADD.FTZ R3, R185, R3 ;  /* 0x00000003b9037221 */ /* 0x008fe20000010000 */
[----:B------:R-:W-:Y:S01]  /*c1e0*/  FFMA.FTZ R12, R199, UR7, -R12 ;  /* 0x00000007c70c7c23 */ /* 0x000fe2000801080c */
[----:B------:R-:W-:-:S02]  /*c1f0*/  F2FP.BF16.F32.PACK_AB R164, R177, R176 ;  /* 0x000000b0b1a4723e */ /* 0x000fc400000010ff */
[----:B------:R-:W3:Y:S01]  /*c200*/  MUFU.EX2 R20, R20 ;  /* 0x0000001400147308 */ /* 0x000ee20000000800 */
[----:B-1----:R-:W-:Y:S01]  /*c210*/  FADD.FTZ R3, R188, R3 ;  /* 0x00000003bc037221 */ /* 0x002fe20000010000 */
[----:B------:R-:W-:Y:S02]  /*c220*/  F2FP.BF16.F32.PACK_AB R166, R181, R180 ;  /* 0x000000b4b5a6723e */ /* 0x000fe400000010ff */
[----:B------:R-:W-:Y:S01]  /*c230*/  F2FP.BF16.F32.PACK_AB R168, R185, R184 ;  /* 0x000000b8b9a8723e */ /* 0x000fe200000010ff */
[C---:B--2---:R-:W-:Y:S01]  /*c240*/  FADD.FTZ R3, R189.reuse, R3 ;  /* 0x00000003bd037221 */ /* 0x044fe20000010000 */
[----:B------:R-:W-:Y:S02]  /*c250*/  F2FP.BF16.F32.PACK_AB R170, R189, R188 ;  /* 0x000000bcbdaa723e */ /* 0x000fe400000010ff */
[----:B------:R-:W1:Y:S01]  /*c260*/  MUFU.EX2 R155, R159 ;  /* 0x0000009f009b7308 */ /* 0x000e620000000800 */
[----:B----4-:R-:W-:Y:S01]  /*c270*/  FFMA.FTZ R2, R10, R2, R21 ;  /* 0x000000020a027223 */ /* 0x010fe20000010015 */
        /* <DEDUP_REMOVED lines=130> */
.L_x_2411:
[----:B------:R1:W2:Y:S01]  /*caa0*/  SYNCS.PHASECHK.TRANS64.TRYWAIT P2, [UR21+0x22850], R8 ;  /* 0x02285008ff0075a7 */ /* 0x0002a20008040155 */
[----:B------:R-:W-:Y:S05]  /*cab0*/  @!P0 BRA `(.L_x_2412) ;  /* 0x0000000000048947 */ /* 0x000fea0003800000 */
[----:B------:R-:W-:Y:S01]  /*cac0*/  BPT.TRAP 0x1 ;  /* 0x000000040000795c */ /* 0x000fe20000300000 */
.L_x_2412:
[----:B--2---:R-:W-:Y:S05]  /*cad0*/  @P2 BRA `(.L_x_2413) ;  /* 0x0000000000082947 */ /* 0x004fea0003800000 */
[----:B------:R-:W2:Y:S02]  /*cae0*/  SYNCS.PHASECHK.TRANS64.TRYWAIT P2, [UR21+0x22850], R8 ;  /* 0x02285008ff0075a7 */ /* 0x000ea40008040155 */
[----:B--2---:R-:W-:Y:S05]  /*caf0*/  @!P2 BRA `(.L_x_2414) ;  /* 0x000000c80004a947 */ /* 0x004fea0003800000 */
.L_x_2413:
[----:B------:R-:W3:Y:S01]  /*cb00*/  S2R R7, SR_TID.X ;  /* 0x0000000000077919 */ /* 0x000ee20000002100 */
[----:B------:R-:W-:Y:S01]  /*cb10*/  UIMAD UR14, UR37, 0xc00, UR6 ;  /* 0x00000c00250e78a4 */ /* 0x000fe2000f8e0206 */
[----:B------:R-:W-:Y:S01]  /*cb20*/  ISETP.GT.AND P2, PT, R5, UR43, PT ;  /* 0x0000002b05007c0c */ /* 0x000fe2000bf44270 */
[----:B------:R-:W-:Y:S01]  /*cb30*/  UMOV UR11, 0x40000040 ;  /* 0x40000040000b7882 */ /* 0x000fe20000000000 */
[----:B--2---:R-:W-:Y:S02]  /*cb40*/  @!P1 VIADD R9, R9, 0x22860 ;  /* 0x0002286009099836 */ /* 0x004fe40000000000 */
[----:B------:R-:W-:Y:S02]  /*cb50*/  VIADD R5, R5, 0xffffffff ;  /* 0xffffffff05057836 */ /* 0x000fe40000000000 */
[----:B------:R-:W-:Y:S01]  /*cb60*/  UMOV UR10, UR14 ;  /* 0x0000000e000a7c82 */ /* 0x000fe20008000000 */
[----:B------:R-:W-:Y:S01]  /*cb70*/  @!P1 PRMT R9, RZ, 0x654, R9 ;  /* 0x00000654ff099816 */ /* 0x000fe20000000009 */
[----:B------:R-:W-:-:S02]  /*cb80*/  IMAD.MOV.U32 R10, RZ, RZ, R6 ;  /* 0x000000ffff0a7224 */ /* 0x000fc400078e0006 */
[----:B------:R-:W-:Y:S01]  /*cb90*/  IMAD.MOV.U32 R11, RZ, RZ, R0 ;  /* 0x000000ffff0b7224 */ /* 0x000fe200078e0000 */
[----:B---3--:R-:W-:-:S05]  /*cba0*/  SHF.R.U32.HI R7, RZ, 0x7, R7 ;  /* 0x00000007ff077819 */ /* 0x008fca0000011607 */
[----:B------:R-:W-:-:S05]  /*cbb0*/  VIADD R7, R7, 0x8 ;  /* 0x0000000807077836 */ /* 0x000fca0000000000 */
        /* <DEDUP_REMOVED lines=36> */
.L_x_2398:
[----:B01----:R-:W0:Y:S01]  /*ce00*/  SHFL.BFLY PT, R8, R3, 0x2, 0x1f ;  /* 0x0c401f0003087f89 */ /* 0x003e2200000e0000 */
[----:B------:R-:W-:Y:S01]  /*ce10*/  UIADD3 UR37, UR37, 0x1, URZ ;  /* 0x0000000125257890 */ /* 0x000fe2000fffe03f */
[----:B------:R1:W-:Y:S06]  /*ce20*/  BAR.ARV R4, 0x100 ;  /* 0x000400040000751d */ /* 0x0003ec0000002000 */
[----:B------:R-:W-:Y:S02]  /*ce30*/  UISETP.NE.AND UP0, UPT, UR37, 0x2, UPT ;  /* 0x000000022500788c */ /* 0x000fe4000bf05270 */
[----:B------:R-:W-:Y:S06]  /*ce40*/  BAR.ARV 0x8, 0x180 ;  /* 0x0206000000007b1d */ /* 0x000fec0000002000 */
[----:B-1----:R-:W-:Y:S01]  /*ce50*/  IMAD.MOV.U32 R4, RZ, RZ, -0x800000 ;  /* 0xff800000ff047424 */ /* 0x002fe200078e00ff */
[----:B------:R-:W-:Y:S01]  /*ce60*/  USEL UR4, URZ, 0x1, UP0 ;  /* 0x000000013f047887 */ /* 0x000fe20008000000 */
[----:B---3--:R-:W1:Y:S01]  /*ce70*/  SHFL.BFLY PT, R7, R2, 0x2, 0x1f ;  /* 0x0c401f0002077f89 */ /* 0x008e6200000e0000 */
[----:B------:R-:W-:Y:S01]  /*ce80*/  PLOP3.LUT P0, PT, PT, PT, PT, 0x8, 0x0 ;  /* 0x000000000000781c */ /* 0x000fe20003f0e170 */
[----:B------:R-:W-:Y:S01]  /*ce90*/  UIADD3 UR39, UR39, 0x1, URZ ;  /* 0x0000000127277890 */ /* 0x000fe2000fffe03f */
[----:B0-----:R-:W-:Y:S01]  /*cea0*/  FADD.FTZ R8, R8, R3 ;  /* 0x0000000308087221 */ /* 0x001fe20000010000 */
[----:B------:R-:W-:-:S02]  /*ceb0*/  USEL UR37, UR37, URZ, UP0 ;  /* 0x0000003f25257287 */ /* 0x000fc40008000000 */
[----:B------:R-:W-:Y:S02]  /*cec0*/  ULOP3.LUT UR38, UR38, UR4, URZ, 0x3c, !UPT ;  /* 0x0000000426267292 */ /* 0x000fe4000f8e3c3f */
[----:B------:R-:W0:Y:S01]  /*ced0*/  SHFL.BFLY PT, R5, R8, 0x1, 0x1f ;  /* 0x0c201f0008057f89 */ /* 0x000e2200000e0000 */
[----:B-1----:R-:W-:Y:S01]  /*cee0*/  FADD.FTZ R9, R7, R2 ;  /* 0x0000000207097221 */ /* 0x002fe20000010000 */
[----:B------:R-:W-:Y:S02]  /*cef0*/  IMAD.MOV.U32 R7, RZ, RZ, RZ ;  /* 0x000000ffff077224 */ /* 0x000fe400078e00ff */
[----:B------:R-:W-:Y:S02]  /*cf00*/  IMAD.MOV.U32 R2, RZ, RZ, RZ ;  /* 0x000000ffff027224 */ /* 0x000fe400078e00ff */
[----:B--2---:R-:W1:Y:S01]  /*cf10*/  SHFL.BFLY PT, R10, R9, 0x1, 0x1f ;  /* 0x0c201f00090a7f89 */ /* 0x004e6200000e0000 */
[----:B0-----:R-:W-:Y:S01]  /*cf20*/  FADD.FTZ R11, R8, R5 ;  /* 0x00000005080b7221 */ /* 0x001fe20000010000 */
[----:B------:R-:W-:-:S04]  /*cf30*/  IMAD.U32 R8, RZ, RZ, UR7 ;  /* 0x00000007ff087e24 */ /* 0x000fc8000f8e00ff */
[----:B------:R-:W-:-:S13]  /*cf40*/  FSETP.NE.FTZ.AND P1, PT, R11, RZ, PT ;  /* 0x000000ff0b00720b */ /* 0x000fda0003f35000 */
[----:B------:R-:W0:Y:S01]  /*cf50*/  @P1 MUFU.RCP R7, R11 ;  /* 0x0000000b00071308 */ /* 0x000e220000001000 */
[----:B------:R-:W-:Y:S01]  /*cf60*/  @P1 FMUL.FTZ R8, R8, 0.69314718246459960938 ;  /* 0x3f31721808081820 */ /* 0x000fe20000410000 */
[----:B-1----:R-:W-:-:S05]  /*cf70*/  FADD.FTZ R3, R9, R10 ;  /* 0x0000000a09037221 */ /* 0x002fca0000010000 */
[----:B------:R-:W-:Y:S01]  /*cf80*/  FSETP.NE.FTZ.AND P2, PT, R3, RZ, PT ;  /* 0x000000ff0300720b */ /* 0x000fe20003f55000 */
[----:B------:R-:W1:Y:S01]  /*cf90*/  @P1 MUFU.LG2 R5, R11 ;  /* 0x0000000b00051308 */ /* 0x000e620000000c00 */
[-C--:B0-----:R-:W-:Y:S01]  /*cfa0*/  FMUL.FTZ R24, R24, R7.reuse ;  /* 0x0000000718187220 */ /* 0x081fe20000410000 */
        /* <DEDUP_REMOVED lines=10> */
[----:B------:R2:W3:Y:S01]  /*d050*/  @P2 MUFU.RCP R2, R3 ;  /* 0x0000000300022308 */ /* 0x0004e20000001000 */
        /* <DEDUP_REMOVED lines=57> */
[----:B--2---:R-:W-:Y:S02]  /*d3f0*/  IMAD.MOV.U32 R3, RZ, RZ, -0x800000 ;  /* 0xff800000ff037424 */ /* 0x004fe400078e00ff */
[----:B------:R-:W-:Y:S01]  /*d400*/  @P2 FMUL.FTZ R7, R7, 0.69314718246459960938 ;  /* 0x3f31721807072820 */ /* 0x000fe20000410000 */
        /* <DEDUP_REMOVED lines=66> */
.L_x_2345:
[----:B------:R-:W0:Y:S08]  /*d830*/  S2UR UR5, SR_CgaCtaId ;  /* 0x00000000000579c3 */ /* 0x000e300000008800 */
[----:B------:R-:W-:Y:S06]  /*d840*/  BAR.SYNC.DEFER_BLOCKING 0x5, 0x180 ;  /* 0x0146000000007b1d */ /* 0x000fec0000010000 */
[----:B------:R-:W-:Y:S01]  /*d850*/  UMOV UR4, 0x400 ;  /* 0x0000040000047882 */ /* 0x000fe20000000000 */
[----:B------:R-:W-:Y:S01]  /*d860*/  BSSY B0, `(.L_x_2416) ;  /* 0x000045a000007945 */ /* 0x000fe20003800000 */
[----:B0-----:R-:W-:-:S09]  /*d870*/  ULEA UR9, UR5, UR4, 0x18 ;  /* 0x0000000405097291 */ /* 0x001fd2000f8ec03f */
[----:B------:R-:W0:Y:S02]  /*d880*/  LDS.128 R8, [UR9+0x228d0] ;  /* 0x0228d009ff087984 */ /* 0x000e240008000c00 */
[----:B0-----:R-:W-:Y:S02]  /*d890*/  R2UR UR4, R9 ;  /* 0x00000000090472ca */ /* 0x001fe400000e0000 */
[----:B------:R-:W-:Y:S01]  /*d8a0*/  R2UR UR5, R11 ;  /* 0x000000000b0572ca */ /* 0x000fe200000e0000 */
[----:B------:R-:W-:Y:S06]  /*d8b0*/  BAR.ARV 0x4, 0x180 ;  /* 0x0106000000007b1d */ /* 0x000fec0000002000 */
[----:B------:R-:W-:Y:S08]  /*d8c0*/  @P0 BRA `(.L_x_2417) ;  /* 0x0000003400b00947 */ /* 0x000ff00003800000 */
[----:B------:R-:W2:Y:S01]  /*d8d0*/  LDL R0, [R1+0x60] ;  /* 0x0000600001007983 */ /* 0x000ea20000100800 */
[----:B------:R-:W0:Y:S01]  /*d8e0*/  S2UR UR8, SR_SWINHI ;  /* 0x00000000000879c3 */ /* 0x000e220000002f00 */
[----:B------:R-:W-:Y:S01]  /*d8f0*/  IMAD.MOV.U32 R160, RZ, RZ, 0x2 ;  /* 0x00000002ffa07424 */ /* 0x000fe200078e00ff */
[----:B------:R-:W-:Y:S01]  /*d900*/  F2FP.BF16.F32.PACK_AB R156, R25, R24 ;  /* 0x00000018199c723e */ /* 0x000fe200000010ff */
[----:B------:R-:W-:Y:S01]  /*d910*/  ULDC UR11, c[0x0][0xbe8] ;  /* 0x0002fa00000b7ab9 */ /* 0x000fe20000000800 */
[----:B------:R-:W-:Y:S02]  /*d920*/  F2FP.BF16.F32.PACK_AB R157, R27, R26 ;  /* 0x0000001a1b9d723e */ /* 0x000fe400000010ff */
[----:B------:R-:W-:Y:S02]  /*d930*/  F2FP.BF16.F32.PACK_AB R158, R29, R28 ;  /* 0x0000001c1d9e723e */ /* 0x000fe400000010ff */
[----:B------:R-:W-:Y:S02]  /*d940*/  F2FP.BF16.F32.PACK_AB R159, R31, R30 ;  /* 0x0000001e1f9f723e */ /* 0x000fe400000010ff */
[----:B------:R-:W-:-:S02]  /*d950*/  F2FP.BF16.F32.PACK_AB R14, R37, R36 ;  /* 0x00000024250e723e */ /* 0x000fc400000010ff */
[----:B------:R-:W-:Y:S02]  /*d960*/  F2FP.BF16.F32.PACK_AB R15, R39, R38 ;  /* 0x00000026270f723e */ /* 0x000fe400000010ff */
[----:B------:R-:W-:Y:S02]  /*d970*/  F2FP.BF16.F32.PACK_AB R152, R41, R40 ;  /* 0x000000282998723e */ /* 0x000fe400000010ff */
[----:B------:R-:W-:Y:S02]  /*d980*/  F2FP.BF16.F32.PACK_AB R153, R43, R42 ;  /* 0x0000002a2b99723e */ /* 0x000fe400000010ff */
[----:B------:R-:W-:Y:S02]  /*d990*/  F2FP.BF16.F32.PACK_AB R154, R45, R44 ;  /* 0x0000002c2d9a723e */ /* 0x000fe400000010ff */
[----:B------:R-:W-:Y:S01]  /*d9a0*/  F2FP.BF16.F32.PACK_AB R155, R47, R46 ;  /* 0x0000002e2f9b723e */ /* 0x000fe200000010ff */
[----:B------:R-:W-:Y:S01]  /*d9b0*/  UMOV UR6, UR9 ;  /* 0x0000000900067c82 */ /* 0x000fe20008000000 */
[----:B0-----:R-:W-:Y:S01]  /*d9c0*/  UMOV UR7, UR8 ;  /* 0x0000000800077c82 */ /* 0x001fe20008000000 */
[----:B------:R-:W-:Y:S01]  /*d9d0*/  BAR.SYNC.DEFER_BLOCKING 0x1, 0x100 ;  /* 0x0044000000007b1d */ /* 0x000fe20000010000 */
[----:B--2---:R-:W-:-:S03]  /*d9e0*/  IMAD.WIDE R160, R0, R160, UR6 ;  /* 0x0000000600a07e25 */ /* 0x004fc6000f8e02a0 */
[C---:B------:R-:W-:Y:S02]  /*d9f0*/  LOP3.LUT R13, R160.reuse, 0x380, RZ, 0xc0, !PT ;  /* 0x00000380a00d7812 */ /* 0x040fe400078ec0ff */
[C---:B------:R-:W-:Y:S02]  /*da00*/  IADD3 R9, P2, R160.reuse, 0x20, RZ ;  /* 0x00000020a0097810 */ /* 0x040fe40007f5e0ff */
[----:B------:R-:W-:Y:S02]  /*da10*/  SHF.R.U64 R13, R13, 0x3, RZ ;  /* 0x000000030d0d7819 */ /* 0x000fe400000012ff */
[C---:B------:R-:W-:Y:S02]  /*da20*/  IADD3 R7, P0, R160.reuse, 0xc020, RZ ;  /* 0x0000c020a0077810 */ /* 0x040fe40007f1e0ff */
[----:B------:R-:W-:Y:S02]  /*da30*/  IADD3 R5, P1, R160, 0x40, RZ ;  /* 0x00000040a0057810 */ /* 0x000fe40007f3e0ff */
[----:B------:R-:W-:-:S02]  /*da40*/  LOP3.LUT R8, R9, 0x380, RZ, 0xc0, !PT ;  /* 0x0000038009087812 */ /* 0x000fc400078ec0ff */
[----:B------:R-:W-:Y:S01]  /*da50*/  LOP3.LUT R12, R13, R160, RZ, 0x3c, !PT ;  /* 0x000000a00d0c7212 */ /* 0x000fe200078e3cff */
[----:B------:R-:W-:Y:S01]  /*da60*/  IMAD.MOV.U32 R13, RZ, RZ, R161 ;  /* 0x000000ffff0d7224 */ /* 0x000fe200078e00a1 */
[----:B------:R-:W-:Y:S02]  /*da70*/  IADD3 R163, P5, R160, 0xc040, RZ ;  /* 0x0000c040a0a37810 */ /* 0x000fe40007fbe0ff */
[----:B------:R-:W-:Y:S02]  /*da80*/  LOP3.LUT R6, R7, 0x380, RZ, 0xc0, !PT ;  /* 0x0000038007067812 */ /* 0x000fe400078ec0ff */
[----:B------:R-:W-:Y:S02]  /*da90*/  LOP3.LUT R2, R5, 0x380, RZ, 0xc0, !PT ;  /* 0x0000038005027812 */ /* 0x000fe400078ec0ff */
[----:B------:R-:W-:Y:S02]  /*daa0*/  SHF.R.U64 R8, R8, 0x3, RZ ;  /* 0x0000000308087819 */ /* 0x000fe400000012ff */
[----:B------:R-:W-:-:S02]  /*dab0*/  LOP3.LUT R162, R163, 0x380, RZ, 0xc0, !PT ;  /* 0x00000380a3a27812 */ /* 0x000fc400078ec0ff */
[----:B------:R-:W-:Y:S02]  /*dac0*/  SHF.R.U64 R6, R6, 0x3, RZ ;  /* 0x0000000306067819 */ /* 0x000fe400000012ff */
[----:B------:R-:W-:Y:S01]  /*dad0*/  MOV R0, R12 ;  /* 0x0000000c00007202 */ /* 0x000fe20000000f00 */
[--C-:B------:R-:W-:Y:S01]  /*dae0*/  IMAD.X R13, RZ, RZ, R161.reuse, P1 ;  /* 0x000000ffff0d7224 */ /* 0x100fe200008e06a1 */
[----:B------:R-:W-:Y:S02]  /*daf0*/  SHF.R.U64 R12, R2, 0x3, RZ ;  /* 0x00000003020c7819 */ /* 0x000fe400000012ff */
[----:B------:R-:W-:Y:S01]  /*db00*/  LOP3.LUT R8, R8, R9, RZ, 0x3c, !PT ;  /* 0x0000000908087212 */ /* 0x000fe200078e3cff */
[----:B------:R-:W-:Y:S01]  /*db10*/  IMAD.X R9, RZ, RZ, R161, P2 ;  /* 0x000000ffff097224 */ /* 0x000fe200010e06a1 */
[----:B------:R-:W-:Y:S01]  /*db20*/  SHF.R.U64 R162, R162, 0x3, RZ ;  /* 0x00000003a2a27819 */ /* 0x000fe200000012ff */
[----:B------:R0:W-:Y:S01]  /*db30*/  STSM.16.M88.4 [R0], R156 ;  /* 0x0000009c00007844 */ /* 0x0001e20000000200 */
[----:B------:R-:W-:-:S02]  /*db40*/  LOP3.LUT R6, R6, R7, RZ, 0x3c, !PT ;  /* 0x0000000706067212 */ /* 0x000fc400078e3cff */
[----:B------:R-:W-:Y:S02]  /*db50*/  LOP3.LUT R12, R12, R5, RZ, 0x3c, !PT ;  /* 0x000000050c0c7212 */ /* 0x000fe400078e3cff */
[----:B------:R-:W-:Y:S02]  /*db60*/  IADD3 R7, P3, R160, 0xc000, RZ ;  /* 0x0000c000a0077810 */ /* 0x000fe40007f7e0ff */
[----:B------:R-:W-:Y:S01]  /*db70*/  LOP3.LUT R162, R162, R163, RZ, 0x3c, !PT ;  /* 0x000000a3a2a27212 */ /* 0x000fe200078e3cff */
[----:B------:R-:W-:Y:S01]  /*db80*/  IMAD.X R163, RZ, RZ, R161, P5 ;  /* 0x000000ffffa37224 */ /* 0x000fe200028e06a1 */
[----:B------:R-:W-:Y:S02]  /*db90*/  MOV R5, R8 ;  /* 0x0000000800057202 */ /* 0x000fe40000000f00 */
[----:B------:R-:W-:Y:S02]  /*dba0*/  MOV R9, R12 ;  /* 0x0000000c00097202 */ /* 0x000fe40000000f00 */
[----:B------:R-:W-:-:S02]  /*dbb0*/  LOP3.LUT R8, R7, 0x380, RZ, 0xc0, !PT ;  /* 0x0000038007087812 */ /* 0x000fc400078ec0ff */
[----:B------:R-:W-:Y:S02]  /*dbc0*/  F2FP.BF16.F32.PACK_AB R12, R33, R32 ;  /* 0x00000020210c723e */ /* 0x000fe400000010ff */
[----:B------:R-:W-:Y:S02]  /*dbd0*/  F2FP.BF16.F32.PACK_AB R13, R35, R34 ;  /* 0x00000022230d723e */ /* 0x000fe400000010ff */
[----:B0-----:R-:W-:Y:S02]  /*dbe0*/  IADD3 R0, P5, R160, 0x4020, RZ ;  /* 0x00004020a0007810 */ /* 0x001fe40007fbe0ff */
[----:B------:R-:W-:Y:S01]  /*dbf0*/  SHF.R.U64 R8, R8, 0x3, RZ ;  /* 0x0000000308087819 */ /* 0x000fe200000012ff */
[----:B------:R0:W-:Y:S01]  /*dc00*/  STSM.16.M88.4 [R5], R12 ;  /* 0x0000000c05007844 */ /* 0x0001e20000000200 */
[----:B------:R-:W-:Y:S01]  /*dc10*/  IADD3 R171, P4, R160, 0xc060, RZ ;  /* 0x0000c060a0ab7810 */ /* 0x000fe20007f9e0ff */
[----:B------:R-:W-:Y:S01]  /*dc20*/  IMAD.X R159, RZ, RZ, R161, P5 ;  /* 0x000000ffff9f7224 */ /* 0x000fe200028e06a1 */
[----:B------:R-:W-:Y:S01]  /*dc30*/  LOP3.LUT R8, R8, R7, RZ, 0x3c, !PT ;  /* 0x0000000708087212 */ /* 0x000fe200078e3cff */
[----:B------:R1:W-:Y:S01]  /*dc40*/  STSM.16.M88.4 [R9], R152 ;  /* 0x0000009809007844 */ /* 0x0003e20000000200 */
[----:B------:R-:W-:-:S02]  /*dc50*/  IADD3 R7, P6, R160, 0x4040, RZ ;  /* 0x00004040a0077810 */ /* 0x000fc40007fde0ff */
[----:B------:R-:W-:Y:S02]  /*dc60*/  LOP3.LUT R170, R171, 0x380, RZ, 0xc0, !PT ;  /* 0x00000380abaa7812 */ /* 0x000fe400078ec0ff */
[C---:B------:R-:W-:Y:S01]  /*dc70*/  IADD3 R17, P2, R160.reuse, 0x8060, RZ ;  /* 0x00008060a0117810 */ /* 0x040fe20007f5e0ff */
[----:B------:R-:W-:Y:S01]  /*dc80*/  IMAD.X R157, RZ, RZ, R161, P6 ;  /* 0x000000ffff9d7224 */ /* 0x000fe200030e06a1 */
[----:B------:R-:W-:Y:S02]  /*dc90*/  IADD3 R2, P6, R160, 0x4000, RZ ;  /* 0x00004000a0027810 */ /* 0x000fe40007fde0ff */
[----:B------:R-:W-:Y:S02]  /*dca0*/  SHF.R.U64 R170, R170, 0x3, RZ ;  /* 0x00000003aaaa7819 */ /* 0x000fe400000012ff */
[C---:B------:R-:W-:Y:S02]  /*dcb0*/  IADD3 R21, P1, R160.reuse, 0x8040, RZ ;  /* 0x00008040a0157810 */ /* 0x040fe40007f3e0ff */
[----:B0-----:R-:W-:-:S02]  /*dcc0*/  IADD3 R5, P5, R160, 0x60, RZ ;  /* 0x00000060a0057810 */ /* 0x001fc40007fbe0ff */
[----:B------:R-:W-:Y:S01]  /*dcd0*/  LOP3.LUT R14, R7, 0x380, RZ, 0xc0, !PT ;  /* 0x00000380070e7812 */ /* 0x000fe200078ec0ff */
[--C-:B-1----:R-:W-:Y:S01]  /*dce0*/  IMAD.X R153, RZ, RZ, R161.reuse, P6 ;  /* 0x000000ffff997224 */ /* 0x102fe200030e06a1 */
[----:B------:R-:W-:Y:S01]  /*dcf0*/  LOP3.LUT R12, R5, 0x380, RZ, 0xc0, !PT ;  /* 0x00000380050c7812 */ /* 0x000fe200078ec0ff */
[--C-:B------:R-:W-:Y:S01]  /*dd00*/  IMAD.X R13, RZ, RZ, R161.reuse, P5 ;  /* 0x000000ffff0d7224 */ /* 0x100fe200028e06a1 */
[----:B------:R-:W-:Y:S01]  /*dd10*/  SHF.R.U64 R14, R14, 0x3, RZ ;  /* 0x000000030e0e7819 */ /* 0x000fe200000012ff */
[----:B------:R-:W-:Y:S01]  /*dd20*/  IMAD.X R9, RZ, RZ, R161, P3 ;  /* 0x000000ffff097224 */ /* 0x000fe200018e06a1 */
[----:B------:R-:W-:Y:S02]  /*dd30*/  SHF.R.U64 R12, R12, 0x3, RZ ;  /* 0x000000030c0c7819 */ /* 0x000fe400000012ff */
[----:B------:R-:W-:Y:S02]  /*dd40*/  LOP3.LUT R156, R14, R7, RZ, 0x3c, !PT ;  /* 0x000000070e9c7212 */ /* 0x000fe400078e3cff */
[----:B------:R-:W-:-:S02]  /*dd50*/  LOP3.LUT R12, R12, R5, RZ, 0x3c, !PT ;  /* 0x000000050c0c7212 */ /* 0x000fc400078e3cff */
[----:B------:R-:W-:Y:S02]  /*dd60*/  LOP3.LUT R5, R2, 0x380, RZ, 0xc0, !PT ;  /* 0x0000038002057812 */ /* 0x000fe400078ec0ff */
[----:B------:R-:W-:Y:S02]  /*dd70*/  IADD3 R169, P5, R160, 0x4060, RZ ;  /* 0x00004060a0a97810 */ /* 0x000fe40007fbe0ff */
[----:B------:R-:W-:Y:S02]  /*dd80*/  LOP3.LUT R7, R0, 0x380, RZ, 0xc0, !PT ;  /* 0x0000038000077812 */ /* 0x000fe400078ec0ff */
[----:B------:R-:W-:Y:S01]  /*dd90*/  LOP3.LUT R170, R170, R171, RZ, 0x3c, !PT ;  /* 0x000000abaaaa7212 */ /* 0x000fe200078e3cff */
[----:B------:R-:W-:Y:S01]  /*dda0*/  IMAD.X R171, RZ, RZ, R161, P4 ;  /* 0x000000ffffab7224 */ /* 0x000fe200020e06a1 */
[----:B------:R-:W-:Y:S02]  /*ddb0*/  SHF.R.U64 R5, R5, 0x3, RZ ;  /* 0x0000000305057819 */ /* 0x000fe400000012ff */
[----:B------:R-:W-:-:S02]  /*ddc0*/  IADD3 R165, P4, R160, 0x8020, RZ ;  /* 0x00008020a0a57810 */ /* 0x000fc40007f9e0ff */
[----:B------:R-:W-:Y:S02]  /*ddd0*/  IADD3 R167, P6, R160, 0x8000, RZ ;  /* 0x00008000a0a77810 */ /* 0x000fe40007fde0ff */
[----:B------:R-:W-:Y:S02]  /*dde0*/  LOP3.LUT R168, R169, 0x380, RZ, 0xc0, !PT ;  /* 0x00000380a9a87812 */ /* 0x000fe400078ec0ff */
[----:B------:R-:W-:Y:S02]  /*ddf0*/  SHF.R.U64 R7, R7, 0x3, RZ ;  /* 0x0000000307077819 */ /* 0x000fe400000012ff */
[----:B------:R-:W-:Y:S02]  /*de00*/  LOP3.LUT R152, R5, R2, RZ, 0x3c, !PT ;  /* 0x0000000205987212 */ /* 0x000fe400078e3cff */
[----:B------:R-:W-:Y:S02]  /*de10*/  LOP3.LUT R16, R17, 0x380, RZ, 0xc0, !PT ;  /* 0x0000038011107812 */ /* 0x000fe400078ec0ff */
[----:B------:R-:W-:-:S02]  /*de20*/  LOP3.LUT R20, R21, 0x380, RZ, 0xc0, !PT ;  /* 0x0000038015147812 */ /* 0x000fc400078ec0ff */
[----:B------:R-:W-:Y:S02]  /*de30*/  LOP3.LUT R164, R165, 0x380, RZ, 0xc0, !PT ;  /* 0x00000380a5a47812 */ /* 0x000fe400078ec0ff */
[----:B------:R-:W-:Y:S02]  /*de40*/  LOP3.LUT R166, R167, 0x380, RZ, 0xc0, !PT ;  /* 0x00000380a7a67812 */ /* 0x000fe400078ec0ff */
[----:B------:R-:W-:Y:S02]  /*de50*/  SHF.R.U64 R168, R168, 0x3, RZ ;  /* 0x00000003a8a87819 */ /* 0x000fe400000012ff */
[----:B------:R-:W-:Y:S02]  /*de60*/  LOP3.LUT R158, R7, R0, RZ, 0x3c, !PT ;  /* 0x00000000079e7212 */ /* 0x000fe400078e3cff */
[----:B------:R-:W-:Y:S02]  /*de70*/  MOV R7, R12 ;  /* 0x0000000c00077202 */ /* 0x000fe40000000f00 */
[----:B------:R-:W-:-:S02]  /*de80*/  F2FP.BF16.F32.PACK_AB R12, R49, R48 ;  /* 0x00000030310c723e */ /* 0x000fc400000010ff */
[----:B------:R-:W-:Y:S02]  /*de90*/  F2FP.BF16.F32.PACK_AB R13, R51, R50 ;  /* 0x00000032330d723e */ /* 0x000fe400000010ff */
[----:B------:R-:W-:Y:S02]  /*dea0*/  F2FP.BF16.F32.PACK_AB R14, R53, R52 ;  /* 0x00000034350e723e */ /* 0x000fe400000010ff */
[----:B------:R-:W-:Y:S02]  /*deb0*/  F2FP.BF16.F32.PACK_AB R15, R55, R54 ;  /* 0x00000036370f723e */ /* 0x000fe400000010ff */
[----:B------:R-:W-:Y:S02]  /*dec0*/  MOV R160, R152 ;  /* 0x0000009800a07202 */ /* 0x000fe40000000f00 */
[----:B------:R-:W-:Y:S01]  /*ded0*/  SHF.R.U64 R16, R16, 0x3, RZ ;  /* 0x0000000310107819 */ /* 0x000fe200000012ff */
[----:B------:R0:W-:Y:S01]  /*dee0*/  STSM.16.M88.4 [R7], R12 ;  /* 0x0000000c07007844 */ /* 0x0001e20000000200 */
[----:B------:R-:W-:-:S02]  /*def0*/  SHF.R.U64 R20, R20, 0x3, RZ ;  /* 0x0000000314147819 */ /* 0x000fc400000012ff */
[----:B------:R-:W-:Y:S02]  /*df00*/  SHF.R.U64 R164, R164, 0x3, RZ ;  /* 0x00000003a4a47819 */ /* 0x000fe400000012ff */
[----:B------:R-:W-:Y:S02]  /*df10*/  SHF.R.U64 R166, R166, 0x3, RZ ;  /* 0x00000003a6a67819 */ /* 0x000fe400000012ff */
[----:B------:R-:W-:Y:S02]  /*df20*/  F2FP.BF16.F32.PACK_AB R152, R57, R56 ;  /* 0x000000383998723e */ /* 0x000fe400000010ff */
[----:B------:R-:W-:Y:S02]  /*df30*/  F2FP.BF16.F32.PACK_AB R153, R59, R58 ;  /* 0x0000003a3b99723e */ /* 0x000fe400000010ff */
[----:B------:R-:W-:Y:S02]  /*df40*/  F2FP.BF16.F32.PACK_AB R154, R61, R60 ;  /* 0x0000003c3d9a723e */ /* 0x000fe400000010ff */
[----:B------:R-:W-:-:S02]  /*df50*/  F2FP.BF16.F32.PACK_AB R155, R63, R62 ;  /* 0x0000003e3f9b723e */ /* 0x000fc400000010ff */
[----:B------:R-:W-:Y:S01]  /*df60*/  LOP3.LUT R168, R168, R169, RZ, 0x3c, !PT ;  /* 0x000000a9a8a87212 */ /* 0x000fe200078e3cff */
[--C-:B------:R-:W-:Y:S01]  /*df70*/  IMAD.X R169, RZ, RZ, R161.reuse, P5 ;  /* 0x000000ffffa97224 */ /* 0x100fe200028e06a1 */
[----:B------:R-:W-:Y:S01]  /*df80*/  LOP3.LUT R16, R16, R17, RZ, 0x3c, !PT ;  /* 0x0000001110107212 */ /* 0x000fe200078e3cff */
[----:B------:R1:W-:Y:S01]  /*df90*/  STSM.16.M88.4 [R160], R152 ;  /* 0x00000098a0007844 */ /* 0x0003e20000000200 */
[----:B------:R-:W-:Y:S01]  /*dfa0*/  LOP3.LUT R20, R20, R21, RZ, 0x3c, !PT ;  /* 0x0000001514147212 */ /* 0x000fe200078e3cff */
[--C-:B0-----:R-:W-:Y:S01]  /*dfb0*/  IMAD.X R7, RZ, RZ, R161.reuse, P0 ;  /* 0x000000ffff077224 */ /* 0x101fe200000e06a1 */
[----:B------:R-:W-:Y:S01]  /*dfc0*/  LOP3.LUT R164, R164, R165, RZ, 0x3c, !PT ;  /* 0x000000a5a4a47212 */ /* 0x000fe200078e3cff */
[--C-:B------:R-:W-:Y:S01]  /*dfd0*/  IMAD.X R17, RZ, RZ, R161.reuse, P2 ;  /* 0x000000ffff117224 */ /* 0x100fe200010e06a1 */
[----:B------:R-:W-:Y:S01]  /*dfe0*/  LOP3.LUT R166, R166, R167, RZ, 0x3c, !PT ;  /* 0x000000a7a6a67212 */ /* 0x000fe200078e3cff */
[--C-:B------:R-:W-:Y:S01]  /*dff0*/  IMAD.X R21, RZ, RZ, R161.reuse, P1 ;  /* 0x000000ffff157224 */ /* 0x100fe200008e06a1 */
[----:B------:R-:W-:Y:S01]  /*e000*/  MOV R5, R156 ;  /* 0x0000009c00057202 */ /* 0x000fe20000000f00 */
[--C-:B------:R-:W-:Y:S01]  /*e010*/  IMAD.X R165, RZ, RZ, R161.reuse, P4 ;  /* 0x000000ffffa57224 */ /* 0x100fe200020e06a1 */
[----:B------:R-:W-:Y:S01]  /*e020*/  MOV R11, R158 ;  /* 0x0000009e000b7202 */ /* 0x000fe20000000f00 */
[----:B------:R-:W-:Y:S01]  /*e030*/  IMAD.X R167, RZ, RZ, R161, P6 ;  /* 0x000000ffffa77224 */ /* 0x000fe200030e06a1 */
[----:B------:R-:W-:-:S02]  /*e040*/  MOV R0, R162 ;  /* 0x000000a200007202 */ /* 0x000fc40000000f00 */
[----:B------:R-:W-:Y:S02]  /*e050*/  F2FP.BF16.F32.PACK_AB R156, R65, R64 ;  /* 0x00000040419c723e */ /* 0x000fe400000010ff */
[----:B------:R-:W-:Y:S02]  /*e060*/  F2FP.BF16.F32.PACK_AB R157, R67, R66 ;  /* 0x00000042439d723e */ /* 0x000fe400000010ff */
[----:B------:R-:W-:Y:S02]  /*e070*/  F2FP.BF16.F32.PACK_AB R158, R69, R68 ;  /* 0x00000044459e723e */ /* 0x000fe400000010ff */
[----:B------:R-:W-:Y:S02]  /*e080*/  F2FP.BF16.F32.PACK_AB R159, R71, R70 ;  /* 0x00000046479f723e */ /* 0x000fe400000010ff */
[----:B-1----:R-:W-:Y:S02]  /*e090*/  F2FP.BF16.F32.PACK_AB R160, R73, R72 ;  /* 0x0000004849a0723e */ /* 0x002fe400000010ff */
[----:B------:R-:W-:Y:S01]  /*e0a0*/  F2FP.BF16.F32.PACK_AB R161, R75, R74 ;  /* 0x0000004a4ba1723e */ /* 0x000fe200000010ff */
[----:B------:R0:W-:Y:S01]  /*e0b0*/  STSM.16.M88.4 [R11], R156 ;  /* 0x0000009c0b007844 */ /* 0x0001e20000000200 */
[----:B------:R-:W-:-:S02]  /*e0c0*/  F2FP.BF16.F32.PACK_AB R162, R77, R76 ;  /* 0x0000004c4da2723e */ /* 0x000fc400000010ff */
[----:B------:R-:W-:Y:S02]  /*e0d0*/  F2FP.BF16.F32.PACK_AB R163, R79, R78 ;  /* 0x0000004e4fa3723e */ /* 0x000fe400000010ff */
[----:B------:R-:W-:Y:S02]  /*e0e0*/  MOV R168, R168 ;  /* 0x000000a800a87202 */ /* 0x000fe40000000f00 */
[----:B------:R-:W-:Y:S01]  /*e0f0*/  F2FP.BF16.F32.PACK_AB R12, R81, R80 ;  /* 0x00000050510c723e */ /* 0x000fe200000010ff */
[----:B------:R-:W-:Y:S01]  /*e100*/  STSM.16.M88.4 [R5], R160 ;  /* 0x000000a005007844 */ /* 0x000fe20000000200 */
[----:B------:R-:W-:Y:S02]  /*e110*/  F2FP.BF16.F32.PACK_AB R13, R83, R82 ;  /* 0x00000052530d723e */ /* 0x000fe400000010ff */
[----:B------:R-:W-:Y:S02]  /*e120*/  F2FP.BF16.F32.PACK_AB R14, R85, R84 ;  /* 0x00000054550e723e */ /* 0x000fe400000010ff */
[----:B------:R-:W-:-:S02]  /*e130*/  F2FP.BF16.F32.PACK_AB R15, R87, R86 ;  /* 0x00000056570f723e */ /* 0x000fc400000010ff */
[----:B------:R-:W-:Y:S02]  /*e140*/  MOV R166, R166 ;  /* 0x000000a600a67202 */ /* 0x000fe40000000f00 */
[----:B0-----:R-:W-:Y:S01]  /*e150*/  MOV R11, R20 ;  /* 0x00000014000b7202 */ /* 0x001fe20000000f00 */
[----:B------:R0:W-:Y:S01]  /*e160*/  STSM.16.M88.4 [R168], R12 ;  /* 0x0000000ca8007844 */ /* 0x0001e20000000200 */
[----:B------:R-:W1:Y:S01]  /*e170*/  LDC.64 R20, c[0x0][0xc00] ;  /* 0x00030000ff147b82 */ /* 0x000e620000000a00 */
[----:B------:R-:W-:Y:S02]  /*e180*/  F2FP.BF16.F32.PACK_AB R152, R89, R88 ;  /* 0x000000585998723e */ /* 0x000fe400000010ff */
[----:B------:R-:W-:Y:S02]  /*e190*/  F2FP.BF16.F32.PACK_AB R153, R91, R90 ;  /* 0x0000005a5b99723e */ /* 0x000fe400000010ff */
[----:B------:R-:W-:Y:S02]  /*e1a0*/  F2FP.BF16.F32.PACK_AB R154, R93, R92 ;  /* 0x0000005c5d9a723e */ /* 0x000fe400000010ff */
[----:B------:R-:W-:-:S02]  /*e1b0*/  F2FP.BF16.F32.PACK_AB R155, R95, R94 ;  /* 0x0000005e5f9b723e */ /* 0x000fc400000010ff */
[----:B------:R-:W-:Y:S02]  /*e1c0*/  MOV R172, R164 ;  /* 0x000000a400ac7202 */ /* 0x000fe40000000f00 */
[----:B------:R-:W-:Y:S01]  /*e1d0*/  F2FP.BF16.F32.PACK_AB R156, R97, R96 ;  /* 0x00000060619c723e */ /* 0x000fe200000010ff */
[----:B------:R2:W-:Y:S01]  /*e1e0*/  STSM.16.M88.4 [R166], R152 ;  /* 0x00000098a6007844 */ /* 0x0005e20000000200 */
[----:B------:R-:W-:Y:S01]  /*e1f0*/  F2FP.BF16.F32.PACK_AB R157, R99, R98 ;  /* 0x00000062639d723e */ /* 0x000fe200000010ff */
[----:B0-----:R-:W0:Y:S01]  /*e200*/  LDC.64 R12, c[0x0][0xc08] ;  /* 0x00030200ff0c7b82 */ /* 0x001e220000000a00 */
[----:B------:R-:W-:Y:S02]  /*e210*/  F2FP.BF16.F32.PACK_AB R158, R101, R100 ;  /* 0x00000064659e723e */ /* 0x000fe400000010ff */
[----:B------:R-:W-:Y:S02]  /*e220*/  F2FP.BF16.F32.PACK_AB R159, R103, R102 ;  /* 0x00000066679f723e */ /* 0x000fe400000010ff */
[----:B------:R-:W-:-:S02]  /*e230*/  F2FP.BF16.F32.PACK_AB R160, R105, R104 ;  /* 0x0000006869a0723e */ /* 0x000fc400000010ff */
[----:B------:R-:W-:Y:S01]  /*e240*/  F2FP.BF16.F32.PACK_AB R161, R107, R106 ;  /* 0x0000006a6ba1723e */ /* 0x000fe200000010ff */
[----:B------:R-:W-:Y:S01]  /*e250*/  STSM.16.M88.4 [R172], R156 ;  /* 0x0000009cac007844 */ /* 0x000fe20000000200 */
[----:B------:R-:W-:Y:S02]  /*e260*/  F2FP.BF16.F32.PACK_AB R162, R109, R108 ;  /* 0x0000006c6da2723e */ /* 0x000fe400000010ff */
[----:B------:R-:W-:Y:S02]  /*e270*/  F2FP.BF16.F32.PACK_AB R163, R111, R110 ;  /* 0x0000006e6fa3723e */ /* 0x000fe400000010ff */
[----:B------:R-:W-:Y:S02]  /*e280*/  MOV R2, R170 ;  /* 0x000000aa00027202 */ /* 0x000fe40000000f00 */
[----:B------:R-:W-:Y:S01]  /*e290*/  MOV R5, R8 ;  /* 0x0000000800057202 */ /* 0x000fe20000000f00 */
[----:B------:R-:W-:Y:S01]  /*e2a0*/  STSM.16.M88.4 [R11], R160 ;  /* 0x000000a00b007844 */ /* 0x000fe20000000200 */
[----:B------:R-:W-:Y:S01]  /*e2b0*/  MOV R17, R16 ;  /* 0x0000001000117202 */ /* 0x000fe20000000f00 */
[----:B------:R-:W3:Y:S01]  /*e2c0*/  LDC.64 R8, c[0x0][0xc00] ;  /* 0x00030000ff087b82 */ /* 0x000ee20000000a00 */
[----:B------:R-:W-:-:S02]  /*e2d0*/  F2FP.BF16.F32.PACK_AB R164, R113, R112 ;  /* 0x0000007071a4723e */ /* 0x000fc400000010ff */
[----:B------:R-:W-:Y:S02]  /*e2e0*/  F2FP.BF16.F32.PACK_AB R165, R115, R114 ;  /* 0x0000007273a5723e */ /* 0x000fe400000010ff */
[----:B--2---:R-:W-:Y:S02]  /*e2f0*/  F2FP.BF16.F32.PACK_AB R166, R117, R116 ;  /* 0x0000007475a6723e */ /* 0x004fe400000010ff */
[----:B0-----:R-:W-:Y:S02]  /*e300*/  ISETP.NE.U32.AND P0, PT, R12, RZ, PT ;  /* 0x000000ff0c00720c */ /* 0x001fe40003f05070 */
[----:B------:R-:W-:Y:S02]  /*e310*/  F2FP.BF16.F32.PACK_AB R167, R119, R118 ;  /* 0x0000007677a7723e */ /* 0x000fe400000010ff */
[----:B------:R-:W-:Y:S02]  /*e320*/  F2FP.BF16.F32.PACK_AB R168, R121, R120 ;  /* 0x0000007879a8723e */ /* 0x000fe400000010ff */
[----:B------:R-:W-:Y:S01]  /*e330*/  F2FP.BF16.F32.PACK_AB R169, R123, R122 ;  /* 0x0000007a7ba9723e */ /* 0x000fe200000010ff */
[----:B------:R0:W-:Y:S01]  /*e340*/  STSM.16.M88.4 [R17], R164 ;  /* 0x000000a411007844 */ /* 0x0001e20000000200 */
[----:B------:R-:W-:-:S02]  /*e350*/  F2FP.BF16.F32.PACK_AB R170, R125, R124 ;  /* 0x0000007c7daa723e */ /* 0x000fc400000010ff */
[----:B------:R-:W-:Y:S02]  /*e360*/  F2FP.BF16.F32.PACK_AB R171, R127, R126 ;  /* 0x0000007e7fab723e */ /* 0x000fe400000010ff */
[----:B------:R-:W-:Y:S02]  /*e370*/  ISETP.NE.AND.EX P0, PT, R13, RZ, PT, P0 ;  /* 0x000000ff0d00720c */ /* 0x000fe40003f05300 */
[----:B------:R-:W-:Y:S01]  /*e380*/  MOV R16, R6 ;  /* 0x0000000600107202 */ /* 0x000fe20000000f00 */
[----:B------:R2:W-:Y:S01]  /*e390*/  STSM.16.M88.4 [R5], R168 ;  /* 0x000000a805007844 */ /* 0x0005e20000000200 */
[----:B------:R-:W-:Y:S01]  /*e3a0*/  F2FP.BF16.F32.PACK_AB R12, R129, R128 ;  /* 0x00000080810c723e */ /* 0x000fe200000010ff */
[----:B---3--:R-:W-:Y:S01]  /*e3b0*/  IMAD.WIDE R6, R205, 0x4, R8 ;  /* 0x00000004cd067825 */ /* 0x008fe200078e0208 */
[----:B------:R-:W-:Y:S02]  /*e3c0*/  F2FP.BF16.F32.PACK_AB R13, R131, R130 ;  /* 0x00000082830d723e */ /* 0x000fe400000010ff */
[----:B------:R-:W-:-:S02]  /*e3d0*/  F2FP.BF16.F32.PACK_AB R14, R133, R132 ;  /* 0x00000084850e723e */ /* 0x000fc400000010ff */
[----:B------:R-:W-:Y:S01]  /*e3e0*/  F2FP.BF16.F32.PACK_AB R15, R135, R134 ;  /* 0x00000086870f723e */ /* 0x000fe200000010ff */
[----:B0-----:R-:W0:Y:S01]  /*e3f0*/  LDC R17, c[0x0][0xad4] ;  /* 0x0002b500ff117b82 */ /* 0x001e220000000800 */
[----:B------:R-:W-:Y:S02]  /*e400*/  F2FP.BF16.F32.PACK_AB R152, R137, R136 ;  /* 0x000000888998723e */ /* 0x000fe400000010ff */
[----:B------:R-:W-:Y:S01]  /*e410*/  F2FP.BF16.F32.PACK_AB R153, R139, R138 ;  /* 0x0000008a8b99723e */ /* 0x000fe200000010ff */
[----:B------:R-:W-:Y:S01]  /*e420*/  STSM.16.M88.4 [R16], R12 ;  /* 0x0000000c10007844 */ /* 0x000fe20000000200 */
[----:B------:R-:W-:Y:S02]  /*e430*/  F2FP.BF16.F32.PACK_AB R154, R141, R140 ;  /* 0x0000008c8d9a723e */ /* 0x000fe400000010ff */
[----:B------:R-:W-:Y:S01]  /*e440*/  F2FP.BF16.F32.PACK_AB R155, R143, R142 ;  /* 0x0000008e8f9b723e */ /* 0x000fe200000010ff */
[----:B------:R-:W3:Y:S01]  /*e450*/  @P0 LDC.64 R8, c[0x0][0xc08] ;  /* 0x00030200ff080b82 */ /* 0x000ee20000000a00 */
[----:B------:R-:W-:Y:S01]  /*e460*/  F2FP.BF16.F32.PACK_AB R156, R145, R144 ;  /* 0x00000090919c723e */ /* 0x000fe200000010ff */
[----:B--2---:R-:W-:Y:S01]  /*e470*/  IMAD.MOV.U32 R5, RZ, RZ, RZ ;  /* 0x000000ffff057224 */ /* 0x004fe200078e00ff */
[----:B------:R-:W-:Y:S01]  /*e480*/  F2FP.BF16.F32.PACK_AB R157, R147, R146 ;  /* 0x00000092939d723e */ /* 0x000fe200000010ff */
[----:B------:R2:W-:Y:S01]  /*e490*/  STSM.16.M88.4 [R0], R152 ;  /* 0x0000009800007844 */ /* 0x0005e20000000200 */
[----:B------:R-:W-:-:S02]  /*e4a0*/  F2FP.BF16.F32.PACK_AB R158, R149, R148 ;  /* 0x00000094959e723e */ /* 0x000fc400000010ff */
[----:B------:R-:W-:Y:S02]  /*e4b0*/  F2FP.BF16.F32.PACK_AB R159, R151, R150 ;  /* 0x00000096979f723e */ /* 0x000fe400000010ff */
[----:B-1----:R-:W-:-:S03]  /*e4c0*/  ISETP.NE.U32.AND P1, PT, R20, RZ, PT ;  /* 0x000000ff1400720c */ /* 0x002fc60003f25070 */
[----:B------:R1:W-:Y:S01]  /*e4d0*/  STSM.16.M88.4 [R2], R156 ;  /* 0x0000009c02007844 */ /* 0x0003e20000000200 */
[----:B------:R-:W-:Y:S01]  /*e4e0*/  BAR.SYNC.DEFER_BLOCKING 0x1, 0x100 ;  /* 0x0044000000007b1d */ /* 0x000fe20000010000 */
[----:B------:R-:W-:Y:S01]  /*e4f0*/  ISETP.NE.AND.EX P1, PT, R21, RZ, PT, P1 ;  /* 0x000000ff1500720c */ /* 0x000fe20003f25310 */
[----:B---3--:R-:W-:-:S12]  /*e500*/  @P0 IMAD.WIDE R8, R205, 0x4, R8 ;  /* 0x00000004cd080825 */ /* 0x008fd800078e0208 */
[----:B------:R-:W3:Y:S04]  /*e510*/  @P1 LDG.E R5, desc[UR40][R6.64] ;  /* 0x0000002806051981 */ /* 0x000ee8000c1e1900 */
[----:B------:R4:W5:Y:S01]  /*e520*/  @P0 LDG.E R11, desc[UR40][R8.64] ;  /* 0x00000028080b0981 */ /* 0x000962000c1e1900 */
[----:B------:R-:W-:Y:S01]  /*e530*/  ISETP.NE.AND P2, PT, R204, RZ, PT ;  /* 0x000000ffcc00720c */ /* 0x000fe20003f45270 */
[----:B--2---:R-:W-:Y:S01]  /*e540*/  IMAD.MOV.U32 R0, RZ, RZ, 0x9b8 ;  /* 0x000009b8ff007424 */ /* 0x004fe200078e00ff */
[----:B------:R-:W-:Y:S01]  /*e550*/  UISETP.NE.AND UP0, UPT, UR11, 0x1, UPT ;  /* 0x000000010b00788c */ /* 0x000fe2000bf05270 */
[----:B------:R-:W-:Y:S01]  /*e560*/  VIADD R152, R22, UR42 ;  /* 0x0000002a16987c36 */ /* 0x000fe20008000000 */
[----:B0-----:R-:W-:Y:S02]  /*e570*/  SEL R17, R204, R17, P2 ;  /* 0x00000011cc117207 */ /* 0x001fe40001000000 */
[----:B------:R-:W-:Y:S01]  /*e580*/  ISETP.NE.U32.AND P2, PT, R20, RZ, PT ;  /* 0x000000ff1400720c */ /* 0x000fe20003f45070 */
[----:B------:R-:W-:Y:S01]  /*e590*/  IMAD.MOV.U32 R155, RZ, RZ, R152 ;  /* 0x000000ffff9b7224 */ /* 0x000fe200078e0098 */
[----:B------:R-:W-:-:S02]  /*e5a0*/  ISETP.GT.AND P3, PT, R17, 0x1, PT ;  /* 0x000000011100780c */ /* 0x000fc40003f64270 */
[----:B------:R-:W0:Y:S01]  /*e5b0*/  LDC.64 R16, c[0x0][0xba8] ;  /* 0x0002ea00ff107b82 */ /* 0x000e220000000a00 */
[----:B------:R-:W-:Y:S02]  /*e5c0*/  ISETP.NE.AND.EX P2, PT, R21, RZ, PT, P2 ;  /* 0x000000ff1500720c */ /* 0x000fe40003f45320 */
[----:B-1----:R-:W-:Y:S01]  /*e5d0*/  SEL R2, R0, 0x978, P3 ;  /* 0x0000097800027807 */ /* 0x002fe20001800000 */
[----:B------:R-:W-:Y:S01]  /*e5e0*/  @UP0 ULDC UR8, c[0x0][0xbec] ;  /* 0x0002fb0000080ab9 */ /* 0x000fe20000000800 */
[----:B------:R-:W-:Y:S01]  /*e5f0*/  SHF.R.S32.HI R0, RZ, 0x1f, R205 ;  /* 0x0000001fff007819 */ /* 0x000fe200000114cd */
[----:B------:R-:W-:Y:S01]  /*e600*/  @UP0 ULDC UR10, c[0x0][0xbf0] ;  /* 0x0002fc00000a0ab9 */ /* 0x000fe20000000800 */
[----:B------:R-:W-:Y:S01]  /*e610*/  SEL R205, R205, RZ, !P2 ;  /* 0x000000ffcdcd7207 */ /* 0x000fe20005000000 */
[----:B------:R-:W1:Y:S01]  /*e620*/  LDC.64 R12, c[0x0][R2+0x220] ;  /* 0x00008800020c7b82 */ /* 0x000e620000000a00 */
[----:B------:R-:W-:Y:S02]  /*e630*/  PLOP3.LUT P4, PT, PT, PT, UP0, 0x80, 0x0 ;  /* 0x000000000000781c */ /* 0x000fe40003f8f008 */
[----:B------:R-:W-:-:S02]  /*e640*/  SEL R21, R0, RZ, !P2 ;  /* 0x000000ff00157207 */ /* 0x000fc40005000000 */
[----:B------:R-:W-:-:S03]  /*e650*/  SEL R153, R234, RZ, P3 ;  /* 0x000000ffea997207 */ /* 0x000fc60001800000 */
[----:B----4-:R-:W2:Y:S08]  /*e660*/  LDC.64 R8, c[0x0][R2+0x218] ;  /* 0x0000860002087b82 */ /* 0x010eb00000000a00 */
[----:B------:R4:W4:Y:S01]  /*e670*/  LDC.64 R14, c[0x0][R2+0x228] ;  /* 0x00008a00020e7b82 */ /* 0x0009220000000a00 */
[----:B-1----:R-:W-:-:S07]  /*e680*/  IMAD R0, R13, R205, RZ ;  /* 0x000000cd0d007224 */ /* 0x002fce00078e02ff */
[----:B0-----:R-:W0:Y:S01]  /*e690*/  @!P3 LDC R16, c[0x0][0xb50] ;  /* 0x0002d400ff10bb82 */ /* 0x001e220000000800 */
[----:B------:R-:W-:Y:S02]  /*e6a0*/  IMAD R159, R12, R21, R0 ;  /* 0x000000150c9f7224 */ /* 0x000fe400078e0200 */
[----:B------:R-:W-:Y:S01]  /*e6b0*/  @P4 IMAD.HI.U32 R0, R152, UR8, RZ ;  /* 0x0000000898004c27 */ /* 0x000fe2000f8e00ff */
[----:B------:R-:W-:-:S04]  /*e6c0*/  ULDC UR8, c[0x0][0xa88] ;  /* 0x0002a20000087ab9 */ /* 0x000fc80000000800 */
[----:B------:R4:W1:Y:S01]  /*e6d0*/  LDC.64 R20, c[0x0][R2+0x210] ;  /* 0x0000840002147b82 */ /* 0x0008620000000a00 */
[-C--:B--2---:R-:W-:Y:S01]  /*e6e0*/  IMAD R157, R9, R23.reuse, RZ ;  /* 0x00000017099d7224 */ /* 0x084fe200078e02ff */
[----:B------:R-:W-:Y:S01]  /*e6f0*/  @P4 SHF.R.U32.HI R155, RZ, UR10, R0 ;  /* 0x0000000aff9b4c19 */ /* 0x000fe20008011600 */
[----:B------:R-:W-:-:S04]  /*e700*/  IMAD.WIDE.U32 R8, R8, R23, RZ ;  /* 0x0000001708087225 */ /* 0x000fc800078e00ff */
[----:B------:R-:W-:Y:S01]  /*e710*/  IMAD.WIDE.U32 R12, R12, R205, RZ ;  /* 0x000000cd0c0c7225 */ /* 0x000fe200078e00ff */
[----:B------:R-:W2:Y:S01]  /*e720*/  @!P3 LDC R17, c[0x0][0xb54] ;  /* 0x0002d500ff11bb82 */ /* 0x000ea20000000800 */
[----:B----4-:R-:W-:Y:S02]  /*e730*/  SHF.R.S32.HI R2, RZ, 0x1f, R155 ;  /* 0x0000001fff027819 */ /* 0x010fe4000001149b */
[----:B------:R-:W-:Y:S02]  /*e740*/  IMAD.IADD R157, R9, 0x1, R157 ;  /* 0x00000001099d7824 */ /* 0x000fe400078e029d */
[----:B------:R-:W-:Y:S02]  /*e750*/  IMAD.IADD R13, R13, 0x1, R159 ;  /* 0x000000010d0d7824 */ /* 0x000fe400078e029f */
[-C--:B------:R-:W-:Y:S02]  /*e760*/  IMAD R9, R15, R153.reuse, RZ ;  /* 0x000000990f097224 */ /* 0x080fe400078e02ff */
[----:B------:R-:W-:-:S04]  /*e770*/  IMAD.WIDE.U32 R14, R14, R153, RZ ;  /* 0x000000990e0e7225 */ /* 0x000fc800078e00ff */
[----:B------:R-:W-:Y:S01]  /*e780*/  IMAD.MOV R153, RZ, RZ, -R155 ;  /* 0x000000ffff997224 */ /* 0x000fe200078e0a9b */
[----:B---3--:R-:W-:Y:S01]  /*e790*/  IADD3 R8, P2, P5, R12, R8, R5 ;  /* 0x000000080c087210 */ /* 0x008fe20007d5e005 */
[----:B------:R-:W-:Y:S01]  /*e7a0*/  IMAD.IADD R12, R15, 0x1, R9 ;  /* 0x000000010f0c7824 */ /* 0x000fe200078e0209 */
[----:B------:R-:W-:Y:S01]  /*e7b0*/  SHF.R.S32.HI R0, RZ, 0x1f, R5 ;  /* 0x0000001fff007819 */ /* 0x000fe20000011405 */
[----:B------:R-:W-:Y:S01]  /*e7c0*/  IMAD R9, R153, UR11, R152 ;  /* 0x0000000b99097c24 */ /* 0x000fe2000f8e0298 */
[----:B-----5:R-:W-:Y:S02]  /*e7d0*/  @P0 R2UR UR8, R11 ;  /* 0x000000000b0802ca */ /* 0x020fe400000e0000 */
[----:B------:R-:W-:Y:S02]  /*e7e0*/  IADD3.X R13, R13, R157, R0, P2, P5 ;  /* 0x0000009d0d0d7210 */ /* 0x000fe400017ea400 */
[----:B------:R-:W-:-:S04]  /*e7f0*/  IADD3 R14, P2, P5, R155, R8, R14 ;  /* 0x000000089b0e7210 */ /* 0x000fc80007d5e00e */
[----:B------:R-:W-:Y:S01]  /*e800*/  IADD3.X R15, R2, R13, R12, P2, P5 ;  /* 0x0000000d020f7210 */ /* 0x000fe200017ea40c */
[-C--:B-1----:R-:W-:Y:S01]  /*e810*/  IMAD R2, R21, R9.reuse, RZ ;  /* 0x0000000915027224 */ /* 0x082fe200078e02ff */
[----:B------:R-:W-:Y:S01]  /*e820*/  SHF.R.S32.HI R13, RZ, 0x1f, R9 ;  /* 0x0000001fff0d7819 */ /* 0x000fe20000011409 */
[----:B------:R-:W-:-:S04]  /*e830*/  IMAD.WIDE.U32 R14, R20, R9, R14 ;  /* 0x00000009140e7225 */ /* 0x000fc800078e000e */
[----:B------:R-:W-:Y:S01]  /*e840*/  IMAD R13, R20, R13, R2 ;  /* 0x0000000d140d7224 */ /* 0x000fe200078e0202 */
[----:B0-----:R-:W-:-:S03]  /*e850*/  LEA R16, P2, R14, R16, 0x2 ;  /* 0x000000100e107211 */ /* 0x001fc600078410ff */
[----:B------:R-:W-:-:S05]  /*e860*/  IMAD.IADD R2, R15, 0x1, R13 ;  /* 0x000000010f027824 */ /* 0x000fca00078e020d */
[----:B--2---:R-:W-:Y:S01]  /*e870*/  LEA.HI.X R2, R14, R17, R2, 0x2, P2 ;  /* 0x000000110e027211 */ /* 0x004fe200010f1402 */
[----:B------:R-:W-:Y:S06]  /*e880*/  @P0 BRA `(.L_x_2418) ;  /* 0x0000000000180947 */ /* 0x000fec0003800000 */
[----:B------:R-:W-:Y:S05]  /*e890*/  @!P1 BRA `(.L_x_2418) ;  /* 0x0000000000149947 */ /* 0x000fea0003800000 */
[----:B------:R-:W2:Y:S04]  /*e8a0*/  LDG.E R9, desc[UR40][R6.64] ;  /* 0x0000002806097981 */ /* 0x000ea8000c1e1900 */
[----:B------:R-:W3:Y:S01]  /*e8b0*/  LDG.E R8, desc[UR40][R6.64+0x4] ;  /* 0x0000042806087981 */ /* 0x000ee2000c1e1900 */
[----:B--2---:R-:W-:Y:S02]  /*e8c0*/  R2UR UR10, R9 ;  /* 0x00000000090a72ca */ /* 0x004fe400000e0000 */
[----:B---3--:R-:W-:-:S13]  /*e8d0*/  R2UR UR8, R8 ;  /* 0x00000000080872ca */ /* 0x008fda00000e0000 */
[----:B------:R-:W-:-:S12]  /*e8e0*/  UIADD3 UR8, -UR10, UR8, URZ ;  /* 0x000000080a087290 */ /* 0x000fd8000fffe13f */
.L_x_2418:
[----:B------:R-:W2:Y:S01]  /*e8f0*/  LDL R11, [R1+0x5c] ;  /* 0x00005c00010b7983 */ /* 0x000ea20000100800 */
[----:B------:R-:W-:Y:S01]  /*e900*/  UIMAD UR8, UR8, UR11, URZ ;  /* 0x0000000b080872a4 */ /* 0x000fe2000f8e023f */
[----:B------:R-:W-:Y:S02]  /*e910*/  LOP3.LUT P0, RZ, R235, 0x3, RZ, 0xc0, !PT ;  /* 0x00000003ebff7812 */ /* 0x000fe4000780c0ff */
[----:B------:R-:W-:Y:S04]  /*e920*/  SHFL.IDX PT, R6, R16, RZ, 0x1c1f ;  /* 0x001c1fff10067589 */ /* 0x000fe800000e0000 */
[----:B------:R-:W0:Y:S04]  /*e930*/  SHFL.IDX PT, R7, R2, RZ, 0x1c1f ;  /* 0x001c1fff02077589 */ /* 0x000e2800000e0000 */
[----:B------:R-:W-:Y:S04]  /*e940*/  SHFL.IDX PT, R8, R16, 0x1, 0x1c1f ;  /* 0x003c1f0010087f89 */ /* 0x000fe800000e0000 */
[----:B------:R-:W1:Y:S01]  /*e950*/  SHFL.IDX PT, R9, R2, 0x1, 0x1c1f ;  /* 0x003c1f0002097f89 */ /* 0x000e6200000e0000 */
[----:B--2---:R-:W-:-:S04]  /*e960*/  VIADD R12, R11, UR42 ;  /* 0x0000002a0b0c7c36 */ /* 0x004fc80008000000 */
[C---:B------:R-:W-:Y:S01]  /*e970*/  VIADD R11, R12.reuse, 0x8 ;  /* 0x000000080c0b7836 */ /* 0x040fe20000000000 */
[----:B------:R-:W-:-:S04]  /*e980*/  ISETP.GE.OR P1, PT, R12, UR8, P0 ;  /* 0x000000080c007c0c */ /* 0x000fc80008726670 */
[----:B------:R-:W-:-:S09]  /*e990*/  ISETP.GE.OR P0, PT, R11, UR8, P0 ;  /* 0x000000080b007c0c */ /* 0x000fd20008706670 */
[----:B0-----:R0:W-:Y:S04]  /*e9a0*/  @!P1 ST.E desc[UR40][R6.64], R3 ;  /* 0x0000000306009985 */ /* 0x0011e8000c101928 */
[----:B-1----:R0:W-:Y:S01]  /*e9b0*/  @!P0 ST.E desc[UR40][R8.64], R4 ;  /* 0x0000000408008985 */ /* 0x0021e2000c101928 */
[----:B------:R-:W-:Y:S05]  /*e9c0*/  @P3 BRA `(.L_x_2419) ;  /* 0x0000000c00fc3947 */ /* 0x000fea0003800000 */
[----:B------:R-:W1:Y:S01]  /*e9d0*/  S2R R2, SR_TID.X ;  /* 0x0000000000027919 */ /* 0x000e620000002100 */
[----:B------:R-:W-:Y:S01]  /*e9e0*/  @UP0 ULDC UR10, c[0x0][0xbec] ;  /* 0x0002fb00000a0ab9 */ /* 0x000fe20000000800 */
[----:B-1----:R-:W-:-:S05]  /*e9f0*/  VIADD R2, R2, 0xffffff80 ;  /* 0xffffff8002027836 */ /* 0x002fca0000000000 */
[----:B0-----:R-:W-:-:S04]  /*ea00*/  SHF.R.S32.HI R3, RZ, 0x1f, R2 ;  /* 0x0000001fff037819 */ /* 0x001fc80000011402 */
[----:B------:R-:W-:-:S04]  /*ea10*/  LEA.HI R3, R3, R2, RZ, 0x3 ;  /* 0x0000000203037211 */ /* 0x000fc800078f18ff */
[----:B------:R-:W-:Y:S02]  /*ea20*/  LOP3.LUT R7, R3, 0xfffffff8, RZ, 0xc0, !PT ;  /* 0xfffffff803077812 */ /* 0x000fe400078ec0ff */
[----:B------:R-:W-:-:S03]  /*ea30*/  SHF.R.S32.HI R3, RZ, 0x3, R3 ;  /* 0x00000003ff037819 */ /* 0x000fc60000011403 */
[----:B------:R-:W-:Y:S02]  /*ea40*/  IMAD.IADD R8, R2, 0x1, -R7 ;  /* 0x0000000102087824 */ /* 0x000fe400078e0a07 */
[----:B------:R-:W-:Y:S02]  /*ea50*/  IMAD.MOV.U32 R7, RZ, RZ, 0x2 ;  /* 0x00000002ff077424 */ /* 0x000fe400078e00ff */
[----:B------:R-:W-:-:S04]  /*ea60*/  IMAD.SHL.U32 R2, R8, 0x8, RZ ;  /* 0x0000000808027824 */ /* 0x000fc800078e00ff */
[----:B------:R-:W-:-:S04]  /*ea70*/  IMAD R6, R3, 0x40, R2 ;  /* 0x0000004003067824 */ /* 0x000fc800078e0202 */
[----:B------:R-:W-:Y:S01]  /*ea80*/  IMAD.WIDE R6, R6, R7, UR6 ;  /* 0x0000000606067e25 */ /* 0x000fe2000f8e0207 */
[----:B------:R-:W-:Y:S02]  /*ea90*/  ULDC.64 UR6, c[0x0][0xaa0] ;  /* 0x0002a80000067ab9 */ /* 0x000fe40000000a00 */
[C---:B------:R-:W-:Y:S02]  /*eaa0*/  IADD3 R25, P3, R6.reuse, 0x1000, RZ ;  /* 0x0000100006197810 */ /* 0x040fe40007f7e0ff */
[C---:B------:R-:W-:Y:S02]  /*eab0*/  IADD3 R29, P2, R6.reuse, 0x2000, RZ ;  /* 0x00002000061d7810 */ /* 0x040fe40007f5e0ff */
[----:B------:R-:W-:Y:S02]  /*eac0*/  IADD3 R33, P1, R6, 0x3000, RZ ;  /* 0x0000300006217810 */ /* 0x000fe40007f3e0ff */
[----:B------:R-:W-:Y:S02]  /*ead0*/  LOP3.LUT R24, R25, 0x380, RZ, 0xc0, !PT ;  /* 0x0000038019187812 */ /* 0x000fe400078ec0ff */
[----:B------:R-:W-:-:S02]  /*eae0*/  LOP3.LUT R28, R29, 0x380, RZ, 0xc0, !PT ;  /* 0x000003801d1c7812 */ /* 0x000fc400078ec0ff */
[----:B------:R-:W-:Y:S02]  /*eaf0*/  LOP3.LUT R32, R33, 0x380, RZ, 0xc0, !PT ;  /* 0x0000038021207812 */ /* 0x000fe400078ec0ff */
[----:B------:R-:W-:Y:S02]  /*eb00*/  SHF.R.U64 R24, R24, 0x3, RZ ;  /* 0x0000000318187819 */ /* 0x000fe400000012ff */
[----:B------:R-:W-:Y:S02]  /*eb10*/  SHF.R.U64 R28, R28, 0x3, RZ ;  /* 0x000000031c1c7819 */ /* 0x000fe400000012ff */
[----:B------:R-:W-:Y:S02]  /*eb20*/  SHF.R.U64 R32, R32, 0x3, RZ ;  /* 0x0000000320207819 */ /* 0x000fe400000012ff */
[----:B------:R-:W-:Y:S01]  /*eb30*/  LOP3.LUT R24, R24, R25, RZ, 0x3c, !PT ;  /* 0x0000001918187212 */ /* 0x000fe200078e3cff */
[--C-:B------:R-:W-:Y:S01]  /*eb40*/  IMAD.X R25, RZ, RZ, R7.reuse, P3 ;  /* 0x000000ffff197224 */ /* 0x100fe200018e0607 */
[----:B------:R-:W-:Y:S01]  /*eb50*/  LOP3.LUT R28, R28, R29, RZ, 0x3c, !PT ;  /* 0x0000001d1c1c7212 */ /* 0x000fe200078e3cff */
[----:B------:R-:W-:Y:S01]  /*eb60*/  IMAD.X R29, RZ, RZ, R7, P2 ;  /* 0x000000ffff1d7224 */ /* 0x000fe200010e0607 */
[----:B------:R-:W-:-:S02]  /*eb70*/  IADD3 R37, P0, R6, 0x4000, RZ ;  /* 0x0000400006257810 */ /* 0x000fc40007f1e0ff */
[C---:B------:R-:W-:Y:S02]  /*eb80*/  IADD3 R41, P6, R6.reuse, 0x5000, RZ ;  /* 0x0000500006297810 */ /* 0x040fe40007fde0ff */
[C---:B------:R-:W-:Y:S02]  /*eb90*/  IADD3 R45, P5, R6.reuse, 0x6000, RZ ;  /* 0x00006000062d7810 */ /* 0x040fe40007fbe0ff */
[----:B------:R-:W-:Y:S01]  /*eba0*/  LOP3.LUT R11, R6, 0x380, RZ, 0xc0, !PT ;  /* 0x00000380060b7812 */ /* 0x000fe200078ec0ff */
[----:B------:R-:W-:Y:S01]  /*ebb0*/  IMAD R0, R0, UR6, RZ ;  /* 0x0000000600007c24 */ /* 0x000fe2000f8e02ff */
[----:B------:R-:W-:Y:S01]  /*ebc0*/  LOP3.LUT R32, R32, R33, RZ, 0x3c, !PT ;  /* 0x0000002120207212 */ /* 0x000fe200078e3cff */
[----:B------:R-:W-:Y:S01]  /*ebd0*/  IMAD.X R33, RZ, RZ, R7, P1 ;  /* 0x000000ffff217224 */ /* 0x000fe200008e0607 */
        /* <DEDUP_REMOVED lines=9> */
[----:B------:R-:W-:Y:S02]  /*ec70*/  LOP3.LUT R48, R49, 0x380, RZ, 0xc0, !PT ;  /* 0x0000038031307812 */ /* 0x000fe400078ec0ff */
[----:B------:R-:W-:-:S02]  /*ec80*/  LOP3.LUT R52, R53, 0x380, RZ, 0xc0, !PT ;  /* 0x0000038035347812 */ /* 0x000fc400078ec0ff */
[----:B------:R-:W-:Y:S02]  /*ec90*/  LOP3.LUT R56, R57, 0x380, RZ, 0xc0, !PT ;  /* 0x0000038039387812 */ /* 0x000fe400078ec0ff */
[----:B------:R-:W-:Y:S02]  /*eca0*/  SHF.R.U64 R36, R36, 0x3, RZ ;  /* 0x0000000324247819 */ /* 0x000fe400000012ff */
[----:B------:R-:W-:Y:S02]  /*ecb0*/  SHF.R.U64 R40, R40, 0x3, RZ ;  /* 0x0000000328287819 */ /* 0x000fe400000012ff */
[----:B------:R-:W-:Y:S02]  /*ecc0*/  SHF.R.U64 R44, R44, 0x3, RZ ;  /* 0x000000032c2c7819 */ /* 0x000fe400000012ff */
[----:B------:R-:W-:Y:S02]  /*ecd0*/  SHF.R.U64 R48, R48, 0x3, RZ ;  /* 0x0000000330307819 */ /* 0x000fe400000012ff */
[----:B------:R-:W-:-:S02]  /*ece0*/  SHF.R.U64 R52, R52, 0x3, RZ ;  /* 0x0000000334347819 */ /* 0x000fc400000012ff */
        /* <DEDUP_REMOVED lines=11> */
[----:B------:R-:W-:Y:S01]  /*eda0*/  IADD3 R61, P0, R6, 0xa000, RZ ;  /* 0x0000a000063d7810 */ /* 0x000fe20007f1e0ff */
[----:B------:R-:W5:Y:S01]  /*edb0*/  LD.E.128 R36, desc[UR40][R36.64] ;  /* 0x0000002824247980 */ /* 0x000f62000c101d00 */
[----:B------:R-:W-:Y:S01]  /*edc0*/  LOP3.LUT R56, R56, R57, RZ, 0x3c, !PT ;  /* 0x0000003938387212 */ /* 0x000fe200078e3cff */
[----:B------:R-:W-:Y:S01]  /*edd0*/  IMAD.X R57, RZ, RZ, R7, P1 ;  /* 0x000000ffff397224 */ /* 0x000fe200008e0607 */
[C---:B------:R-:W-:Y:S01]  /*ede0*/  IADD3 R65, P6, R6.reuse, 0xb000, RZ ;  /* 0x0000b00006417810 */ /* 0x040fe20007fde0ff */
[----:B------:R-:W5:Y:S01]  /*edf0*/  LD.E.128 R40, desc[UR40][R40.64] ;  /* 0x0000002828287980 */ /* 0x000f62000c101d00 */
[----:B------:R-:W-:-:S02]  /*ee00*/  IADD3 R69, P5, R6, 0xc000, RZ ;  /* 0x0000c00006457810 */ /* 0x000fc40007fbe0ff */
[C---:B------:R-:W-:Y:S01]  /*ee10*/  IADD3 R73, P3, R6.reuse, 0xd000, RZ ;  /* 0x0000d00006497810 */ /* 0x040fe20007f7e0ff */
[----:B------:R-:W5:Y:S01]  /*ee20*/  LD.E.128 R44, desc[UR40][R44.64] ;  /* 0x000000282c2c7980 */ /* 0x000f62000c101d00 */
[C---:B------:R-:W-:Y:S02]  /*ee30*/  IADD3 R77, P2, R6.reuse, 0xe000, RZ ;  /* 0x0000e000064d7810 */ /* 0x040fe40007f5e0ff */
[----:B------:R-:W-:Y:S01]  /*ee40*/  IADD3 R9, P1, R6, 0xf000, RZ ;  /* 0x0000f00006097810 */ /* 0x000fe20007f3e0ff */
[----:B------:R-:W5:Y:S01]  /*ee50*/  LD.E.128 R48, desc[UR40][R48.64] ;  /* 0x0000002830307980 */ /* 0x000f62000c101d00 */
[----:B------:R-:W-:Y:S02]  /*ee60*/  LOP3.LUT R60, R61, 0x380, RZ, 0xc0, !PT ;  /* 0x000003803d3c7812 */ /* 0x000fe400078ec0ff */
[----:B------:R-:W-:Y:S01]  /*ee70*/  LOP3.LUT R64, R65, 0x380, RZ, 0xc0, !PT ;  /* 0x0000038041407812 */ /* 0x000fe200078ec0ff */
[----:B------:R-:W-:Y:S01]  /*ee80*/  IMAD.X R81, RZ, RZ, R7, P1 ;  /* 0x000000ffff517224 */ /* 0x000fe200008e0607 */
[----:B------:R-:W-:Y:S01]  /*ee90*/  LOP3.LUT R68, R69, 0x380, RZ, 0xc0, !PT ;  /* 0x0000038045447812 */ /* 0x000fe200078ec0ff */
[----:B------:R-:W5:Y:S01]  /*eea0*/  LD.E.128 R52, desc[UR40][R52.64] ;  /* 0x0000002834347980 */ /* 0x000f62000c101d00 */
[----:B------:R-:W-:-:S02]  /*eeb0*/  LOP3.LUT R72, R73, 0x380, RZ, 0xc0, !PT ;  /* 0x0000038049487812 */ /* 0x000fc400078ec0ff */
[----:B------:R-:W-:Y:S01]  /*eec0*/  LOP3.LUT R76, R77, 0x380, RZ, 0xc0, !PT ;  /* 0x000003804d4c7812 */ /* 0x000fe200078ec0ff */
[----:B------:R-:W5:Y:S01]  /*eed0*/  LD.E.128 R56, desc[UR40][R56.64] ;  /* 0x0000002838387980 */ /* 0x000f62000c101d00 */
[----:B------:R-:W-:Y:S02]  /*eee0*/  SHF.R.U64 R11, R11, 0x3, RZ ;  /* 0x000000030b0b7819 */ /* 0x000fe400000012ff */
[----:B------:R-:W-:Y:S02]  /*eef0*/  LOP3.LUT R4, R9, 0x380, RZ, 0xc0, !PT ;  /* 0x0000038009047812 */ /* 0x000fe400078ec0ff */
[----:B------:R-:W-:Y:S02]  /*ef00*/  SHF.R.U64 R60, R60, 0x3, RZ ;  /* 0x000000033c3c7819 */ /* 0x000fe400000012ff */
[----:B------:R-:W-:Y:S02]  /*ef10*/  SHF.R.U64 R64, R64, 0x3, RZ ;  /* 0x0000000340407819 */ /* 0x000fe400000012ff */
[----:B------:R-:W-:-:S02]  /*ef20*/  SHF.R.U64 R68, R68, 0x3, RZ ;  /* 0x0000000344447819 */ /* 0x000fc400000012ff */
[----:B------:R-:W-:Y:S02]  /*ef30*/  SHF.R.U64 R72, R72, 0x3, RZ ;  /* 0x0000000348487819 */ /* 0x000fe400000012ff */
[----:B------:R-:W-:Y:S02]  /*ef40*/  SHF.R.U64 R76, R76, 0x3, RZ ;  /* 0x000000034c4c7819 */ /* 0x000fe400000012ff */
[----:B------:R-:W-:Y:S02]  /*ef50*/  LOP3.LUT R6, R11, R6, RZ, 0x3c, !PT ;  /* 0x000000060b067212 */ /* 0x000fe400078e3cff */
        /* <DEDUP_REMOVED lines=11> */
[----:B------:R0:W5:Y:S01]  /*f010*/  LD.E.128 R12, desc[UR40][R6.64] ;  /* 0x00000028060c7980 */ /* 0x000162000c101d00 */
[----:B------:R-:W-:Y:S01]  /*f020*/  LOP3.LUT R80, R4, R9, RZ, 0x3c, !PT ;  /* 0x0000000904507212 */ /* 0x000fe200078e3cff */
[----:B------:R-:W-:-:S02]  /*f030*/  VIADD R20, R3, UR42 ;  /* 0x0000002a03147c36 */ /* 0x000fc40008000000 */
[----:B------:R-:W5:Y:S04]  /*f040*/  LD.E.128 R60, desc[UR40][R60.64] ;  /* 0x000000283c3c7980 */ /* 0x000f68000c101d00 */
[----:B------:R-:W5:Y:S01]  /*f050*/  LD.E.128 R64, desc[UR40][R64.64] ;  /* 0x0000002840407980 */ /* 0x000f62000c101d00 */
[C---:B0-----:R-:W-:Y:S02]  /*f060*/  IMAD R7, R5.reuse, UR7, R0 ;  /* 0x0000000705077c24 */ /* 0x041fe4000f8e0200 */
[----:B------:R-:W-:Y:S01]  /*f070*/  IMAD.WIDE.U32 R4, R5, UR6, RZ ;  /* 0x0000000605047c25 */ /* 0x000fe2000f8e00ff */
[----:B------:R-:W-:Y:S01]  /*f080*/  ULDC.64 UR6, c[0x0][0xae8] ;  /* 0x0002ba0000067ab9 */ /* 0x000fe20000000a00 */
[----:B------:R-:W-:Y:S01]  /*f090*/  SHF.R.S32.HI R6, RZ, 0x1f, R205 ;  /* 0x0000001fff067819 */ /* 0x000fe200000114cd */
[----:B------:R-:W5:Y:S01]  /*f0a0*/  LD.E.128 R68, desc[UR40][R68.64] ;  /* 0x0000002844447980 */ /* 0x000f62000c101d00 */
[----:B------:R-:W-:-:S02]  /*f0b0*/  IMAD.IADD R5, R5, 0x1, R7 ;  /* 0x0000000105057824 */ /* 0x000fc400078e0207 */
[----:B------:R-:W-:Y:S01]  /*f0c0*/  IMAD R0, R8, 0x20, R3 ;  /* 0x0000002008007824 */ /* 0x000fe200078e0203 */
[----:B------:R-:W5:Y:S01]  /*f0d0*/  LD.E.128 R72, desc[UR40][R72.64] ;  /* 0x0000002848487980 */ /* 0x000f62000c101d00 */
[----:B------:R-:W-:-:S03]  /*f0e0*/  IMAD.WIDE.U32 R4, R23, UR6, R4 ;  /* 0x0000000617047c25 */ /* 0x000fc6000f8e0004 */
[----:B------:R-:W5:Y:S01]  /*f0f0*/  LD.E.128 R76, desc[UR40][R76.64] ;  /* 0x000000284c4c7980 */ /* 0x000f62000c101d00 */
[----:B------:R-:W-:Y:S01]  /*f100*/  IMAD R5, R23, UR7, R5 ;  /* 0x0000000717057c24 */ /* 0x000fe2000f8e0205 */
[----:B------:R-:W-:Y:S01]  /*f110*/  ULDC.64 UR6, c[0x0][0xaf0] ;  /* 0x0002bc0000067ab9 */ /* 0x000fe20000000a00 */
[----:B------:R-:W-:Y:S01]  /*f120*/  VIADD R8, R0, UR42 ;  /* 0x0000002a00087c36 */ /* 0x000fe20008000000 */
[----:B------:R-:W5:Y:S01]  /*f130*/  LD.E.128 R80, desc[UR40][R80.64] ;  /* 0x0000002850507980 */ /* 0x000f62000c101d00 */
[----:B------:R-:W-:Y:S02]  /*f140*/  IMAD R0, R6, UR6, RZ ;  /* 0x0000000606007c24 */ /* 0x000fe4000f8e02ff */
[----:B------:R-:W-:Y:S01]  /*f150*/  @P4 IMAD.HI.U32 R6, R8, UR10, RZ ;  /* 0x0000000a08064c27 */ /* 0x000fe2000f8e00ff */
[----:B------:R-:W-:Y:S01]  /*f160*/  @UP0 ULDC UR10, c[0x0][0xbf0] ;  /* 0x0002fc00000a0ab9 */ /* 0x000fe20000000800 */
[----:B------:R-:W-:Y:S01]  /*f170*/  @!PT LDS RZ, [RZ] ;  /* 0x00000000fffff984 */ /* 0x000fe20000000800 */
[----:B------:R-:W-:Y:S01]  /*f180*/  @!PT LDS RZ, [RZ] ;  /* 0x00000000fffff984 */ /* 0x000fe20000000800 */
[----:B------:R-:W-:Y:S01]  /*f190*/  @!PT LDS RZ, [RZ] ;  /* 0x00000000fffff984 */ /* 0x000fe20000000800 */
[----:B------:R-:W-:Y:S01]  /*f1a0*/  @!PT LDS RZ, [RZ] ;  /* 0x00000000fffff984 */ /* 0x000fe20000000800 */
[----:B------:R0:W-:Y:S06]  /*f1b0*/  MEMBAR.ALL.CTA ;  /* 0x0000000000007992 */ /* 0x0001ec0000008000 */
[----:B0-----:R-:W0:Y:S01]  /*f1c0*/  FENCE.VIEW.ASYNC.S ;  /* 0x00000000000073c6 */ /* 0x001e220000000000 */
[----:B------:R-:W-:Y:S01]  /*f1d0*/  IMAD.MOV.U32 R7, RZ, RZ, R8 ;  /* 0x000000ffff077224 */ /* 0x000fe200078e0008 */
[----:B------:R-:W-:Y:S01]  /*f1e0*/  @P4 SHF.R.U32.HI R7, RZ, UR10, R6 ;  /* 0x0000000aff074c19 */ /* 0x000fe20008011606 */
[----:B------:R-:W-:-:S02]  /*f1f0*/  IMAD R9, R205, UR7, R0 ;  /* 0x00000007cd097c24 */ /* 0x000fc4000f8e0200 */
[----:B------:R-:W-:Y:S01]  /*f200*/  IMAD.WIDE.U32 R4, R205, UR6, R4 ;  /* 0x00000006cd047c25 */ /* 0x000fe2000f8e0004 */
[----:B------:R-:W-:Y:S01]  /*f210*/  SHF.R.S32.HI R0, RZ, 0x1f, R7 ;  /* 0x0000001fff007819 */ /* 0x000fe20000011407 */
[----:B------:R-:W-:Y:S02]  /*f220*/  ULDC.64 UR6, c[0x0][0xae0] ;  /* 0x0002b80000067ab9 */ /* 0x000fe40000000a00 */
[----:B------:R-:W-:Y:S02]  /*f230*/  IMAD.IADD R5, R5, 0x1, R9 ;  /* 0x0000000105057824 */ /* 0x000fe400078e0209 */
[----:B------:R-:W-:Y:S02]  /*f240*/  IMAD.MOV R9, RZ, RZ, -R7 ;  /* 0x000000ffff097224 */ /* 0x000fe400078e0a07 */
[----:B------:R-:W-:Y:S02]  /*f250*/  IMAD R0, R0, UR6, RZ ;  /* 0x0000000600007c24 */ /* 0x000fe4000f8e02ff */
[----:B------:R-:W-:-:S02]  /*f260*/  IMAD R9, R9, UR11, R8 ;  /* 0x0000000b09097c24 */ /* 0x000fc4000f8e0208 */
        /* <DEDUP_REMOVED lines=8> */
[----:B------:R-:W-:Y:S02]  /*f2f0*/  ULDC.64 UR6, c[0x0][0xa80] ;  /* 0x0002a00000067ab9 */ /* 0x000fe40000000a00 */
[----:B------:R-:W-:Y:S01]  /*f300*/  LEA R11, P2, R4, UR6, 0x1 ;  /* 0x00000006040b7c11 */ /* 0x000fe2000f8408ff */
[----:B------:R-:W-:Y:S01]  /*f310*/  IMAD.IADD R3, R5, 0x1, R3 ;  /* 0x0000000105037824 */ /* 0x000fe200078e0203 */
[----:B------:R-:W-:-:S04]  /*f320*/  UIADD3 UR6, UR9, 0x22820, URZ ;  /* 0x0002282009067890 */ /* 0x000fc8000fffe03f */
        /* <DEDUP_REMOVED lines=8> */
[----:B0-----:R-:W-:Y:S01]  /*f3b0*/  SYNCS.ARRIVE.TRANS64.RED.A1T0 RZ, [UR6], RZ ;  /* 0x000000ffffff79a7 */ /* 0x001fe20008100406 */
[----:B------:R0:W1:Y:S01]  /*f3c0*/  SHFL.IDX PT, R21, R11, RZ, 0x181f ;  /* 0x00181fff0b157589 */ /* 0x00006200000e0000 */
[----:B------:R-:W-:Y:S03]  /*f3d0*/  BSSY B1, `(.L_x_2420) ;  /* 0x000001a000017945 */ /* 0x000fe60003800000 */
[----:B------:R0:W2:Y:S01]  /*f3e0*/  SHFL.IDX PT, R17, R3, RZ, 0x181f ;  /* 0x00181fff03117589 */ /* 0x0000a200000e0000 */
        /* <DEDUP_REMOVED lines=24> */
.L_x_2421:
[----:B------:R-:W-:Y:S05]  /*f570*/  BSYNC B1 ;  /* 0x0000000000017941 */ /* 0x000fea0003800000 */
.L_x_2420:
[----:B0----5:R0:W3:Y:S01]  /*f580*/  SHFL.IDX PT, R13, R3, 0x1, 0x181f ;  /* 0x00381f00030d7f89 */ /* 0x0210e200000e0000 */
[----:B------:R-:W-:Y:S03]  /*f590*/  BSSY B1, `(.L_x_2422) ;  /* 0x0000014000017945 */ /* 0x000fe60003800000 */
[----:B------:R0:W4:Y:S01]  /*f5a0*/  SHFL.IDX PT, R9, R11, 0x1, 0x181f ;  /* 0x00381f000b097f89 */ /* 0x00012200000e0000 */
[----:B------:R-:W-:Y:S05]  /*f5b0*/  @P1 BRA `(.L_x_2423) ;  /* 0x0000000000441947 */ /* 0x000fea0003800000 */
[----:B------:R-:W-:Y:S02]  /*f5c0*/  ULDC UR6, c[0x0][0xac8] ;  /* 0x0002b20000067ab9 */ /* 0x000fe40000000800 */
[----:B------:R-:W-:Y:S02]  /*f5d0*/  ISETP.GE.AND P4, PT, R2, UR6, PT ;  /* 0x0000000602007c0c */ /* 0x000fe4000bf86270 */
[----:B------:R-:W-:Y:S02]  /*f5e0*/  ISETP.GE.AND P3, PT, R84, UR6, PT ;  /* 0x0000000654007c0c */ /* 0x000fe4000bf66270 */
[----:B------:R-:W-:Y:S02]  /*f5f0*/  ISETP.GE.AND P2, PT, R86, UR6, PT ;  /* 0x0000000656007c0c */ /* 0x000fe4000bf46270 */
[----:B------:R-:W-:-:S07]  /*f600*/  ISETP.GE.AND P1, PT, R88, UR6, PT ;  /* 0x0000000658007c0c */ /* 0x000fce000bf26270 */
[-C--:B----4-:R-:W-:Y:S02]  /*f610*/  @!P4 LEA R4, P6, R2, R9.reuse, 0x1 ;  /* 0x000000090204c211 */ /* 0x090fe400078c08ff */
        /* <DEDUP_REMOVED lines=11> */
.L_x_2423:
[----:B------:R-:W-:Y:S05]  /*f6d0*/  BSYNC B1 ;  /* 0x0000000000017941 */ /* 0x000fea0003800000 */
.L_x_2422:
[----:B---3--:R3:W0:Y:S01]  /*f6e0*/  SHFL.IDX PT, R13, R3, 0x2, 0x181f ;  /* 0x00581f00030d7f89 */ /* 0x00862200000e0000 */
[----:B------:R-:W-:Y:S03]  /*f6f0*/  BSSY B1, `(.L_x_2424) ;  /* 0x0000014000017945 */ /* 0x000fe60003800000 */
[----:B------:R3:W0:Y:S01]  /*f700*/  SHFL.IDX PT, R7, R11, 0x2, 0x181f ;  /* 0x00581f000b077f89 */ /* 0x00062200000e0000 */
[----:B------:R-:W-:Y:S05]  /*f710*/  @P0 BRA `(.L_x_2425) ;  /* 0x0000000000440947 */ /* 0x000fea0003800000 */
[----:B------:R-:W-:Y:S02]  /*f720*/  ULDC UR6, c[0x0][0xac8] ;  /* 0x0002b20000067ab9 */ /* 0x000fe40000000800 */
[----:B------:R-:W-:Y:S02]  /*f730*/  ISETP.GE.AND P3, PT, R2, UR6, PT ;  /* 0x0000000602007c0c */ /* 0x000fe4000bf66270 */
[----:B------:R-:W-:Y:S02]  /*f740*/  ISETP.GE.AND P2, PT, R84, UR6, PT ;  /* 0x0000000654007c0c */ /* 0x000fe4000bf46270 */
[----:B------:R-:W-:Y:S02]  /*f750*/  ISETP.GE.AND P1, PT, R86, UR6, PT ;  /* 0x0000000656007c0c */ /* 0x000fe4000bf26270 */
[----:B------:R-:W-:-:S07]  /*f760*/  ISETP.GE.AND P0, PT, R88, UR6, PT ;  /* 0x0000000658007c0c */ /* 0x000fce000bf06270 */
[-C--:B0-----:R-:W-:Y:S02]  /*f770*/  @!P3 LEA R4, P6, R2, R7.reuse, 0x1 ;  /* 0x000000070204b211 */ /* 0x081fe400078c08ff */
[-C--:B------:R-:W-:Y:S02]  /*f780*/  @!P2 LEA R6, P5, R84, R7.reuse, 0x1 ;  /* 0x000000075406a211 */ /* 0x080fe400078a08ff */
[----:B------:R-:W-:Y:S02]  /*f790*/  @!P1 LEA R8, P4, R86, R7, 0x1 ;  /* 0x0000000756089211 */ /* 0x000fe400078808ff */
[----:B------:R-:W-:Y:S02]  /*f7a0*/  @!P3 LEA.HI.X R5, R2, R13, R89, 0x1, P6 ;  /* 0x0000000d0205b211 */ /* 0x000fe400030f0c59 */
[----:B------:R-:W-:Y:S02]  /*f7b0*/  @!P0 LEA R12, P6, R88, R7, 0x1 ;  /* 0x00000007580c8211 */ /* 0x000fe400078c08ff */
[-C--:B------:R-:W-:Y:S01]  /*f7c0*/  @!P2 LEA.HI.X R7, R84, R13.reuse, R23, 0x1, P5 ;  /* 0x0000000d5407a211 */ /* 0x080fe200028f0c17 */
[----:B------:R0:W-:Y:S01]  /*f7d0*/  @!P3 ST.E.128 desc[UR40][R4.64], R28 ;  /* 0x0000001c0400b985 */ /* 0x0001e2000c101d28 */
[----:B----4-:R-:W-:-:S02]  /*f7e0*/  @!P1 LEA.HI.X R9, R86, R13, R85, 0x1, P4 ;  /* 0x0000000d56099211 */ /* 0x010fc400020f0c55 */
[----:B------:R-:W-:Y:S01]  /*f7f0*/  @!P0 LEA.HI.X R13, R88, R13, R87, 0x1, P6 ;  /* 0x0000000d580d8211 */ /* 0x000fe200030f0c57 */
[----:B------:R0:W-:Y:S04]  /*f800*/  @!P2 ST.E.128 desc[UR40][R6.64], R44 ;  /* 0x0000002c0600a985 */ /* 0x0001e8000c101d28 */
[----:B------:R0:W-:Y:S04]  /*f810*/  @!P1 ST.E.128 desc[UR40][R8.64], R60 ;  /* 0x0000003c08009985 */ /* 0x0001e8000c101d28 */
[----:B------:R0:W-:Y:S02]  /*f820*/  @!P0 ST.E.128 desc[UR40][R12.64], R76 ;  /* 0x0000004c0c008985 */ /* 0x0001e4000c101d28 */
.L_x_2425:
[----:B------:R-:W-:Y:S05]  /*f830*/  BSYNC B1 ;  /* 0x0000000000017941 */ /* 0x000fea0003800000 */
.L_x_2424:
[----:B------:R-:W-:Y:S01]  /*f840*/  VIADD R0, R20, 0x60 ;  /* 0x0000006014007836 */ /* 0x000fe20000000000 */
[----:B0--3--:R-:W0:Y:S04]  /*f850*/  SHFL.IDX PT, R3, R3, 0x3, 0x181f ;  /* 0x00781f0003037f89 */ /* 0x009e2800000e0000 */
[----:B------:R-:W-:Y:S01]  /*f860*/  ISETP.GE.AND P0, PT, R0, UR8, PT ;  /* 0x0000000800007c0c */ /* 0x000fe2000bf06270 */
[----:B------:R-:W3:-:S12]  /*f870*/  SHFL.IDX PT, R11, R11, 0x3, 0x181f ;  /* 0x00781f000b0b7f89 */ /* 0x000ed800000e0000 */
[----:B------:R-:W-:Y:S05]  /*f880*/  @P0 BRA `(.L_x_2426) ;  /* 0x00000024005c0947 */ /* 0x000fea0003800000 */
        /* <DEDUP_REMOVED lines=9> */
[----:B----4-:R-:W-:Y:S01]  /*f920*/  @!P5 LEA.HI.X R9, R86, R3, R85, 0x1, P2 ;  /* 0x000000035609d211 */ /* 0x010fe200010f0c55 */
        /* <DEDUP_REMOVED lines=9> */
.L_x_2419:
[----:B------:R-:W-:Y:S01]  /*f9c0*/  ULDC.64 UR6, c[0x0][0xb08] ;  /* 0x0002c20000067ab9 */ /* 0x000fe20000000a00 */
[----:B------:R-:W-:Y:S01]  /*f9d0*/  ULDC.64 UR12, c[0x0][0xb40] ;  /* 0x0002d000000c7ab9 */ /* 0x000fe20000000a00 */
[----:B------:R-:W-:Y:S01]  /*f9e0*/  IMAD R0, R0, UR6, RZ ;  /* 0x0000000600007c24 */ /* 0x000fe2000f8e02ff */
[----:B------:R-:W-:Y:S01]  /*f9f0*/  UIADD3 UR9, UR9, 0x22820, URZ ;  /* 0x0002282009097890 */ /* 0x000fe2000fffe03f */
[C---:B0-----:R-:W-:Y:S01]  /*fa00*/  IMAD.WIDE.U32 R2, R5.reuse, UR6, RZ ;  /* 0x0000000605027c25 */ /* 0x041fe2000f8e00ff */
[----:B------:R-:W-:Y:S01]  /*fa10*/  ISETP.GE.AND P0, PT, R12, UR8, PT ;  /* 0x000000080c007c0c */ /* 0x000fe2000bf06270 */
[----:B------:R-:W-:Y:S01]  /*fa20*/  BSSY B1, `(.L_x_2427) ;  /* 0x00000c9000017945 */ /* 0x000fe20003800000 */
[----:B------:R-:W-:Y:S01]  /*fa30*/  UPRMT UR9, URZ, 0x654, UR9 ;  /* 0x000006543f097896 */ /* 0x000fe20008000009 */
[----:B------:R-:W-:Y:S01]  /*fa40*/  IMAD R5, R5, UR7, R0 ;  /* 0x0000000705057c24 */ /* 0x000fe2000f8e0200 */
[----:B------:R-:W-:Y:S01]  /*fa50*/  ULDC.64 UR6, c[0x0][0xb38] ;  /* 0x0002ce0000067ab9 */ /* 0x000fe20000000a00 */
[----:B------:R-:W-:-:S02]  /*fa60*/  SHF.R.S32.HI R0, RZ, 0x1f, R205 ;  /* 0x0000001fff007819 */ /* 0x000fc400000114cd */
[----:B------:R-:W-:Y:S01]  /*fa70*/  IMAD.IADD R3, R3, 0x1, R5 ;  /* 0x0000000103037824 */ /* 0x000fe200078e0205 */
[----:B------:R-:W-:Y:S01]  /*fa80*/  SHF.R.S32.HI R153, RZ, 0x1f, R209 ;  /* 0x0000001fff997819 */ /* 0x000fe200000114d1 */
[----:B------:R-:W-:Y:S01]  /*fa90*/  IMAD.MOV.U32 R5, RZ, RZ, R152 ;  /* 0x000000ffff057224 */ /* 0x000fe200078e0098 */
[----:B------:R-:W-:Y:S01]  /*faa0*/  SHF.R.S32.HI R154, RZ, 0x1f, R210 ;  /* 0x0000001fff9a7819 */ /* 0x000fe200000114d2 */
[C---:B------:R-:W-:Y:S01]  /*fab0*/  IMAD.WIDE.U32 R2, R23.reuse, UR6, R2 ;  /* 0x0000000617027c25 */ /* 0x040fe2000f8e0002 */
[----:B------:R-:W-:Y:S01]  /*fac0*/  @UP0 ULDC UR6, c[0x0][0xbec] ;  /* 0x0002fb0000060ab9 */ /* 0x000fe20000000800 */
[----:B------:R-:W-:Y:S01]  /*fad0*/  SYNCS.ARRIVE.TRANS64.RED.A1T0 RZ, [UR9], RZ ;  /* 0x000000ffffff79a7 */ /* 0x000fe20008100409 */
[----:B------:R-:W-:Y:S01]  /*fae0*/  SHF.R.S32.HI R155, RZ, 0x1f, R211 ;  /* 0x0000001fff9b7819 */ /* 0x000fe200000114d3 */
[----:B------:R-:W-:Y:S01]  /*faf0*/  IMAD R0, R0, UR12, RZ ;  /* 0x0000000c00007c24 */ /* 0x000fe2000f8e02ff */
[----:B------:R-:W-:Y:S01]  /*fb00*/  SHF.R.S32.HI R156, RZ, 0x1f, R212 ;  /* 0x0000001fff9c7819 */ /* 0x000fe200000114d4 */
[----:B------:R-:W-:Y:S01]  /*fb10*/  IMAD R3, R23, UR7, R3 ;  /* 0x0000000717037c24 */ /* 0x000fe2000f8e0203 */
[----:B------:R-:W-:Y:S01]  /*fb20*/  SHF.R.S32.HI R157, RZ, 0x1f, R213 ;  /* 0x0000001fff9d7819 */ /* 0x000fe200000114d5 */
[----:B------:R-:W-:Y:S01]  /*fb30*/  @P4 IMAD.HI.U32 R4, R152, UR6, RZ ;  /* 0x0000000698044c27 */ /* 0x000fe2000f8e00ff */
[----:B------:R-:W-:Y:S01]  /*fb40*/  @UP0 ULDC UR6, c[0x0][0xbf0] ;  /* 0x0002fc0000060ab9 */ /* 0x000fe20000000800 */
[----:B------:R-:W-:-:S02]  /*fb50*/  SHF.R.S32.HI R158, RZ, 0x1f, R214 ;  /* 0x0000001fff9e7819 */ /* 0x000fc400000114d6 */
[C---:B------:R-:W-:Y:S01]  /*fb60*/  IMAD R7, R205.reuse, UR13, R0 ;  /* 0x0000000dcd077c24 */ /* 0x040fe2000f8e0200 */
[----:B------:R-:W-:Y:S01]  /*fb70*/  @P4 SHF.R.U32.HI R5, RZ, UR6, R4 ;  /* 0x00000006ff054c19 */ /* 0x000fe20008011604 */
[----:B------:R-:W-:Y:S01]  /*fb80*/  IMAD.WIDE.U32 R2, R205, UR12, R2 ;  /* 0x0000000ccd027c25 */ /* 0x000fe2000f8e0002 */
[----:B------:R-:W-:Y:S01]  /*fb90*/  ULDC.64 UR6, c[0x0][0xb48] ;  /* 0x0002d20000067ab9 */ /* 0x000fe20000000a00 */
[----:B------:R-:W-:Y:S01]  /*fba0*/  ULDC.64 UR12, c[0x0][0xb30] ;  /* 0x0002cc00000c7ab9 */ /* 0x000fe20000000a00 */
[----:B------:R-:W-:Y:S01]  /*fbb0*/  SHF.R.S32.HI R0, RZ, 0x1f, R5 ;  /* 0x0000001fff007819 */ /* 0x000fe20000011405 */
[----:B------:R-:W-:Y:S01]  /*fbc0*/  IMAD.IADD R3, R3, 0x1, R7 ;  /* 0x0000000103037824 */ /* 0x000fe200078e0207 */
[----:B------:R-:W-:Y:S01]  /*fbd0*/  SHF.R.S32.HI R159, RZ, 0x1f, R215 ;  /* 0x0000001fff9f7819 */ /* 0x000fe200000114d7 */
[----:B------:R-:W-:Y:S01]  /*fbe0*/  IMAD.MOV R7, RZ, RZ, -R5 ;  /* 0x000000ffff077224 */ /* 0x000fe200078e0a05 */
[----:B------:R-:W-:Y:S01]  /*fbf0*/  SHF.R.S32.HI R160, RZ, 0x1f, R216 ;  /* 0x0000001fffa07819 */ /* 0x000fe200000114d8 */
[----:B------:R-:W-:Y:S01]  /*fc00*/  IMAD.WIDE.U32 R2, R234, UR6, R2 ;  /* 0x00000006ea027c25 */ /* 0x000fe2000f8e0002 */
[----:B------:R-:W-:-:S02]  /*fc10*/  SHF.R.S32.HI R161, RZ, 0x1f, R217 ;  /* 0x0000001fffa17819 */ /* 0x000fc400000114d9 */
[----:B------:R-:W-:Y:S01]  /*fc20*/  SHF.R.S32.HI R162, RZ, 0x1f, R218 ;  /* 0x0000001fffa27819 */ /* 0x000fe200000114da */
[----:B------:R-:W-:Y:S01]  /*fc30*/  IMAD R7, R7, UR11, R152 ;  /* 0x0000000b07077c24 */ /* 0x000fe2000f8e0298 */
        /* <DEDUP_REMOVED lines=19> */
[----:B------:R-:W-:Y:S01]  /*fd70*/  IMAD.IADD R3, R3, 0x1, R5 ;  /* 0x0000000103037824 */ /* 0x000fe200078e0205 */
[----:B------:R-:W-:-:S02]  /*fd80*/  LEA R0, P1, R2, UR6, 0x2 ;  /* 0x0000000602007c11 */ /* 0x000fc4000f8210ff */
[----:B------:R-:W-:Y:S02]  /*fd90*/  SHF.R.S32.HI R171, RZ, 0x1f, R227 ;  /* 0x0000001fffab7819 */ /* 0x000fe400000114e3 */
[----:B------:R-:W-:Y:S02]  /*fda0*/  LEA.HI.X R20, R2, UR7, R3, 0x2, P1 ;  /* 0x0000000702147c11 */ /* 0x000fe400088f1403 */
[----:B------:R0:W1:Y:S01]  /*fdb0*/  SHFL.IDX PT, R2, R0, RZ, 0x1c1f ;  /* 0x001c1fff00027589 */ /* 0x00006200000e0000 */
[----:B------:R-:W-:Y:S02]  /*fdc0*/  SHF.R.S32.HI R172, RZ, 0x1f, R228 ;  /* 0x0000001fffac7819 */ /* 0x000fe400000114e4 */
[----:B------:R-:W-:Y:S01]  /*fdd0*/  SHF.R.S32.HI R173, RZ, 0x1f, R229 ;  /* 0x0000001fffad7819 */ /* 0x000fe200000114e5 */
[----:B------:R0:W2:Y:S01]  /*fde0*/  SHFL.IDX PT, R3, R20, RZ, 0x1c1f ;  /* 0x001c1fff14037589 */ /* 0x0000a200000e0000 */
[----:B------:R-:W-:Y:S02]  /*fdf0*/  SHF.R.S32.HI R174, RZ, 0x1f, R230 ;  /* 0x0000001fffae7819 */ /* 0x000fe400000114e6 */
[----:B------:R-:W-:-:S02]  /*fe00*/  SHF.R.S32.HI R175, RZ, 0x1f, R231 ;  /* 0x0000001fffaf7819 */ /* 0x000fc400000114e7 */
[----:B------:R-:W-:Y:S02]  /*fe10*/  SHF.R.S32.HI R176, RZ, 0x1f, R232 ;  /* 0x0000001fffb07819 */ /* 0x000fe400000114e8 */
[----:B------:R-:W-:Y:S01]  /*fe20*/  SHF.R.S32.HI R177, RZ, 0x1f, R233 ;  /* 0x0000001fffb17819 */ /* 0x000fe200000114e9 */
[----:B0-----:R-:W-:Y:S06]  /*fe30*/  @P0 BRA `(.L_x_2428) ;  /* 0x00000008001c0947 */ /* 0x001fec0003800000 */
[----:B------:R-:W-:Y:S01]  /*fe40*/  ULDC UR6, c[0x0][0xac8] ;  /* 0x0002b20000067ab9 */ /* 0x000fe20000000800 */
[----:B------:R-:W-:Y:S01]  /*fe50*/  VIADD R21, R19, 0xe8 ;  /* 0x000000e813157836 */ /* 0x000fe20000000000 */
[----:B------:R-:W-:Y:S02]  /*fe60*/  ISETP.GE.AND P4, PT, R233, UR6, PT ;  /* 0x00000006e9007c0c */ /* 0x000fe4000bf86270 */
[----:B------:R-:W-:Y:S02]  /*fe70*/  ISETP.GE.AND P3, PT, R232, UR6, PT ;  /* 0x00000006e8007c0c */ /* 0x000fe4000bf66270 */
[----:B------:R-:W-:Y:S02]  /*fe80*/  ISETP.GE.AND P5, PT, R19, UR6, PT ;  /* 0x0000000613007c0c */ /* 0x000fe4000bfa6270 */
[----:B------:R-:W-:Y:S02]  /*fe90*/  ISETP.GE.AND P1, PT, R230, UR6, PT ;  /* 0x00000006e6007c0c */ /* 0x000fe4000bf26270 */
[----:B------:R-:W-:-:S05]  /*fea0*/  ISETP.GE.AND P0, PT, R231, UR6, PT ;  /* 0x00000006e7007c0c */ /* 0x000fca000bf06270 */
[-C--:B-1----:R-:W-:Y:S02]  /*feb0*/  @!P4 LEA R4, P2, R233, R2.reuse, 0x2 ;  /* 0x00000002e904c211 */ /* 0x082fe400078410ff */
[C---:B------:R-:W-:Y:S02]  /*fec0*/  @!P3 LEA R6, P6, R232.reuse, R2, 0x2 ;  /* 0x00000002e806b211 */ /* 0x040fe400078c10ff */
        /* <DEDUP_REMOVED lines=9> */
[CC--:B0-----:R-:W-:Y:S02]  /*ff60*/  @!P0 LEA R4, P6, R231.reuse, R2.reuse, 0x2 ;  /* 0x00000002e7048211 */ /* 0x0c1fe400078c10ff */
[CC--:B-1----:R-:W-:Y:S02]  /*ff70*/  @!P1 LEA R6, P5, R230.reuse, R2.reuse, 0x2 ;  /* 0x00000002e6069211 */ /* 0x0c2fe400078a10ff */
        /* <DEDUP_REMOVED lines=11> */
[CC--:B-1----:R-:W-:Y:S02]  /*10030*/  @!P4 LEA R6, P2, R227.reuse, R2.reuse, 0x2 ;  /* 0x00000002e306c211 */ /* 0x0c2fe400078410ff */
[-C--:B------:R-:W-:Y:S02]  /*10040*/  @!P3 LEA.HI.X R5, R228, R3.reuse, R172, 0x2, P6 ;  /* 0x00000003e405b211 */ /* 0x080fe400030f14ac */
[----:B------:R-:W-:Y:S02]  /*10050*/  @!P4 LEA.HI.X R7, R227, R3, R171, 0x2, P2 ;  /* 0x00000003e307c211 */ /* 0x000fe400010f14ab */
[----:B--2---:R-:W-:Y:S01]  /*10060*/  @!P5 LEA R8, P6, R226, R2, 0x2 ;  /* 0x00000002e208d211 */ /* 0x004fe200078c10ff */
[----:B------:R0:W-:Y:S01]  /*10070*/  @!P3 ST.E.64 desc[UR40][R4.64], R48 ;  /* 0x000000300400b985 */ /* 0x0001e2000c101b28 */
[----:B------:R-:W-:-:S02]  /*10080*/  ISETP.GE.AND P2, PT, R223, UR6, PT ;  /* 0x00000006df007c0c */ /* 0x000fc4000bf46270 */
[----:B------:R-:W-:Y:S01]  /*10090*/  @!P5 LEA.HI.X R9, R226, R3, R170, 0x2, P6 ;  /* 0x00000003e209d211 */ /* 0x000fe200030f14aa */
[----:B------:R1:W-:Y:S01]  /*100a0*/  @!P4 ST.E.64 desc[UR40][R6.64], R52 ;  /* 0x000000340600c985 */ /* 0x0003e2000c101b28 */
[----:B------:R-:W-:-:S03]  /*100b0*/  ISETP.GE.AND P3, PT, R222, UR6, PT ;  /* 0x00000006de007c0c */ /* 0x000fc6000bf66270 */
[----:B------:R2:W-:Y:S01]  /*100c0*/  @!P5 ST.E.64 desc[UR40][R8.64], R56 ;  /* 0x000000380800d985 */ /* 0x0005e2000c101b28 */
[CC--:B0-----:R-:W-:Y:S02]  /*100d0*/  @!P0 LEA R4, P4, R225.reuse, R2.reuse, 0x2 ;  /* 0x00000002e1048211 */ /* 0x0c1fe400078810ff */
[C---:B-1----:R-:W-:Y:S02]  /*100e0*/  @!P1 LEA R6, P5, R224.reuse, R2, 0x2 ;  /* 0x00000002e0069211 */ /* 0x042fe400078a10ff */
[-C--:B------:R-:W-:Y:S02]  /*100f0*/  @!P0 LEA.HI.X R5, R225, R3.reuse, R169, 0x2, P4 ;  /* 0x00000003e1058211 */ /* 0x080fe400020f14a9 */
[----:B------:R-:W-:Y:S02]  /*10100*/  ISETP.GE.AND P4, PT, R221, UR6, PT ;  /* 0x00000006dd007c0c */ /* 0x000fe4000bf86270 */
[----:B------:R-:W-:Y:S01]  /*10110*/  @!P1 LEA.HI.X R7, R224, R3, R168, 0x2, P5 ;  /* 0x00000003e0079211 */ /* 0x000fe200028f14a8 */
[----:B------:R0:W-:Y:S01]  /*10120*/  @!P0 ST.E.64 desc[UR40][R4.64], R60 ;  /* 0x0000003c04008985 */ /* 0x0001e2000c101b28 */
[----:B------:R-:W-:-:S02]  /*10130*/  ISETP.GE.AND P5, PT, R220, UR6, PT ;  /* 0x00000006dc007c0c */ /* 0x000fc4000bfa6270 */
[C---:B--2---:R-:W-:Y:S01]  /*10140*/  @!P2 LEA R8, P6, R223.reuse, R2, 0x2 ;  /* 0x00000002df08a211 */ /* 0x044fe200078c10ff */
[----:B------:R1:W-:Y:S01]  /*10150*/  @!P1 ST.E.64 desc[UR40][R6.64], R64 ;  /* 0x0000004006009985 */ /* 0x0003e2000c101b28 */
[----:B------:R-:W-:Y:S02]  /*10160*/  ISETP.GE.AND P1, PT, R218, UR6, PT ;  /* 0x00000006da007c0c */ /* 0x000fe4000bf26270 */
[----:B------:R-:W-:Y:S02]  /*10170*/  @!P2 LEA.HI.X R9, R223, R3, R167, 0x2, P6 ;  /* 0x00000003df09a211 */ /* 0x000fe400030f14a7 */
[----:B------:R-:W-:-:S03]  /*10180*/  ISETP.GE.AND P0, PT, R219, UR6, PT ;  /* 0x00000006db007c0c */ /* 0x000fc6000bf06270 */
[----:B------:R2:W-:Y:S01]  /*10190*/  @!P2 ST.E.64 desc[UR40][R8.64], R68 ;  /* 0x000000440800a985 */ /* 0x0005e2000c101b28 */
[CC--:B0-----:R-:W-:Y:S02]  /*101a0*/  @!P3 LEA R4, P6, R222.reuse, R2.reuse, 0x2 ;  /* 0x00000002de04b211 */ /* 0x0c1fe400078c10ff */
[CC--:B-1----:R-:W-:Y:S02]  /*101b0*/  @!P4 LEA R6, P2, R221.reuse, R2.reuse, 0x2 ;  /* 0x00000002dd06c211 */ /* 0x0c2fe400078410ff */
[-C--:B------:R-:W-:Y:S02]  /*101c0*/  @!P3 LEA.HI.X R5, R222, R3.reuse, R166, 0x2, P6 ;  /* 0x00000003de05b211 */ /* 0x080fe400030f14a6 */
[----:B------:R-:W-:Y:S02]  /*101d0*/  @!P4 LEA.HI.X R7, R221, R3, R165, 0x2, P2 ;  /* 0x00000003dd07c211 */ /* 0x000fe400010f14a5 */
[----:B------:R-:W-:Y:S01]  /*101e0*/  ISETP.GE.AND P2, PT, R217, UR6, PT ;  /* 0x00000006d9007c0c */ /* 0x000fe2000bf46270 */
[----:B------:R-:W-:Y:S01]  /*101f0*/  @!P3 ST.E.64 desc[UR40][R4.64], R72 ;  /* 0x000000480400b985 */ /* 0x000fe2000c101b28 */
[----:B--2---:R-:W-:-:S02]  /*10200*/  @!P5 LEA R8, P6, R220, R2, 0x2 ;  /* 0x00000002dc08d211 */ /* 0x004fc400078c10ff */
        /* <DEDUP_REMOVED lines=13> */
[-C--:B0-----:R-:W-:Y:S01]  /*102e0*/  @!P4 LEA R6, P0, R215, R2.reuse, 0x2 ;  /* 0x00000002d706c211 */ /* 0x081fe200078010ff */
[----:B------:R0:W-:Y:S01]  /*102f0*/  @!P1 ST.E.64 desc[UR40][R14.64], R88 ;  /* 0x000000580e009985 */ /* 0x0001e2000c101b28 */
[-C--:B------:R-:W-:Y:S02]  /*10300*/  @!P5 LEA R4, P1, R216, R2.reuse, 0x2 ;  /* 0x00000002d804d211 */ /* 0x080fe400078210ff */
[----:B-1----:R-:W-:Y:S01]  /*10310*/  @!P3 LEA R8, P6, R214, R2, 0x2 ;  /* 0x00000002d608b211 */ /* 0x002fe200078c10ff */
[----:B------:R1:W-:Y:S01]  /*10320*/  @!P2 ST.E.64 desc[UR40][R16.64], R92 ;  /* 0x0000005c1000a985 */ /* 0x0003e2000c101b28 */
[----:B------:R-:W-:Y:S02]  /*10330*/  ISETP.GE.AND P2, PT, R213, UR6, PT ;  /* 0x00000006d5007c0c */ /* 0x000fe4000bf46270 */
[----:B------:R-:W-:-:S02]  /*10340*/  @!P5 LEA.HI.X R5, R216, R3, R160, 0x2, P1 ;  /* 0x00000003d805d211 */ /* 0x000fc400008f14a0 */
[----:B------:R-:W-:Y:S02]  /*10350*/  ISETP.GE.AND P1, PT, R212, UR6, PT ;  /* 0x00000006d4007c0c */ /* 0x000fe4000bf26270 */
[-C--:B------:R-:W-:Y:S01]  /*10360*/  @!P4 LEA.HI.X R7, R215, R3.reuse, R159, 0x2, P0 ;  /* 0x00000003d707c211 */ /* 0x080fe200000f149f */
[----:B------:R3:W-:Y:S01]  /*10370*/  @!P5 ST.E.64 desc[UR40][R4.64], R96 ;  /* 0x000000600400d985 */ /* 0x0007e2000c101b28 */
[----:B------:R-:W-:Y:S02]  /*10380*/  @!P3 LEA.HI.X R9, R214, R3, R158, 0x2, P6 ;  /* 0x00000003d609b211 */ /* 0x000fe400030f149e */
[----:B------:R-:W-:Y:S01]  /*10390*/  ISETP.GE.AND P0, PT, R211, UR6, PT ;  /* 0x00000006d3007c0c */ /* 0x000fe2000bf06270 */
[----:B------:R-:W-:Y:S01]  /*103a0*/  @!P4 ST.E.64 desc[UR40][R6.64], R100 ;  /* 0x000000640600c985 */ /* 0x000fe2000c101b28 */
[----:B------:R-:W-:Y:S02]  /*103b0*/  ISETP.GE.AND P4, PT, R209, UR6, PT ;  /* 0x00000006d1007c0c */ /* 0x000fe4000bf86270 */
[----:B--2---:R-:W-:Y:S01]  /*103c0*/  @!P2 LEA R12, P6, R213, R2, 0x2 ;  /* 0x00000002d50ca211 */ /* 0x004fe200078c10ff */
[----:B------:R-:W-:Y:S01]  /*103d0*/  @!P3 ST.E.64 desc[UR40][R8.64], R104 ;  /* 0x000000680800b985 */ /* 0x000fe2000c101b28 */
[----:B------:R-:W-:-:S02]  /*103e0*/  ISETP.GE.AND P3, PT, R210, UR6, PT ;  /* 0x00000006d2007c0c */ /* 0x000fc4000bf66270 */
[CC--:B0-----:R-:W-:Y:S02]  /*103f0*/  @!P1 LEA R14, P5, R212.reuse, R2.reuse, 0x2 ;  /* 0x00000002d40e9211 */ /* 0x0c1fe400078a10ff */
[-C--:B------:R-:W-:Y:S02]  /*10400*/  @!P2 LEA.HI.X R13, R213, R3.reuse, R157, 0x2, P6 ;  /* 0x00000003d50da211 */ /* 0x080fe400030f149d */
[-C--:B------:R-:W-:Y:S02]  /*10410*/  @!P1 LEA.HI.X R15, R212, R3.reuse, R156, 0x2, P5 ;  /* 0x00000003d40f9211 */ /* 0x080fe400028f149c */
[-C--:B-1----:R-:W-:Y:S01]  /*10420*/  @!P0 LEA R16, P6, R211, R2.reuse, 0x2 ;  /* 0x00000002d3108211 */ /* 0x082fe200078c10ff */
[----:B------:R-:W-:Y:S01]  /*10430*/  @!P2 ST.E.64 desc[UR40][R12.64], R108 ;  /* 0x0000006c0c00a985 */ /* 0x000fe2000c101b28 */
[-C--:B------:R-:W-:Y:S02]  /*10440*/  @!P4 LEA R28, P5, R209, R2.reuse, 0x2 ;  /* 0x00000002d11cc211 */ /* 0x080fe400078a10ff */
[----:B------:R-:W-:Y:S01]  /*10450*/  @!P0 LEA.HI.X R17, R211, R3, R155, 0x2, P6 ;  /* 0x00000003d3118211 */ /* 0x000fe200030f149b */
[----:B------:R0:W-:Y:S01]  /*10460*/  @!P1 ST.E.64 desc[UR40][R14.64], R112 ;  /* 0x000000700e009985 */ /* 0x0001e2000c101b28 */
[----:B------:R-:W-:-:S02]  /*10470*/  @!P3 LEA R24, P1, R210, R2, 0x2 ;  /* 0x00000002d218b211 */ /* 0x000fc400078210ff */
[----:B------:R-:W-:Y:S01]  /*10480*/  ISETP.GE.AND P2, PT, R208, UR6, PT ;  /* 0x00000006d0007c0c */ /* 0x000fe2000bf46270 */
[----:B------:R1:W-:Y:S01]  /*10490*/  @!P0 ST.E.64 desc[UR40][R16.64], R116 ;  /* 0x0000007410008985 */ /* 0x0003e2000c101b28 */
[-C--:B------:R-:W-:Y:S02]  /*104a0*/  @!P3 LEA.HI.X R25, R210, R3.reuse, R154, 0x2, P1 ;  /* 0x00000003d219b211 */ /* 0x080fe400008f149a */
[----:B------:R-:W-:Y:S02]  /*104b0*/  ISETP.GE.AND P1, PT, R207, UR6, PT ;  /* 0x00000006cf007c0c */ /* 0x000fe4000bf26270 */
[----:B------:R-:W-:Y:S01]  /*104c0*/  @!P4 LEA.HI.X R29, R209, R3, R153, 0x2, P5 ;  /* 0x00000003d11dc211 */ /* 0x000fe200028f1499 */
[----:B------:R4:W-:Y:S01]  /*104d0*/  @!P3 ST.E.64 desc[UR40][R24.64], R120 ;  /* 0x000000781800b985 */ /* 0x0009e2000c101b28 */
[----:B------:R-:W-:Y:S02]  /*104e0*/  ISETP.GE.AND P0, PT, R206, UR6, PT ;  /* 0x00000006ce007c0c */ /* 0x000fe4000bf06270 */
[----:B---3--:R-:W-:Y:S01]  /*104f0*/  SHF.R.S32.HI R5, RZ, 0x1f, R206 ;  /* 0x0000001fff057819 */ /* 0x008fe200000114ce */
[----:B------:R4:W-:Y:S01]  /*10500*/  @!P4 ST.E.64 desc[UR40][R28.64], R124 ;  /* 0x0000007c1c00c985 */ /* 0x0009e2000c101b28 */
[----:B------:R-:W-:Y:S01]  /*10510*/  ISETP.GE.AND P4, PT, R21, UR6, PT ;  /* 0x0000000615007c0c */ /* 0x000fe2000bf86270 */
[C---:B0-----:R-:W-:Y:S01]  /*10520*/  VIADD R15, R19.reuse, 0xf0 ;  /* 0x000000f0130f7836 */ /* 0x041fe20000000000 */
[----:B------:R-:W-:Y:S01]  /*10530*/  @!P2 LEA R8, P5, R208, R2, 0x2 ;  /* 0x00000002d008a211 */ /* 0x000fe200078a10ff */
[----:B-1----:R-:W-:Y:S01]  /*10540*/  VIADD R17, R19, 0xf8 ;  /* 0x000000f813117836 */ /* 0x002fe20000000000 */
[----:B------:R-:W-:-:S02]  /*10550*/  SHF.R.S32.HI R13, RZ, 0x1f, R21 ;  /* 0x0000001fff0d7819 */ /* 0x000fc40000011415 */
[-C--:B------:R-:W-:Y:S02]  /*10560*/  @!P1 LEA R6, P6, R207, R2.reuse, 0x2 ;  /* 0x00000002cf069211 */ /* 0x080fe400078c10ff */
[----:B------:R-:W-:Y:S02]  /*10570*/  ISETP.GE.AND P3, PT, R15, UR6, PT ;  /* 0x000000060f007c0c */ /* 0x000fe4000bf66270 */
[-C--:B------:R-:W-:Y:S02]  /*10580*/  @!P2 LEA.HI.X R9, R208, R3.reuse, R237, 0x2, P5 ;  /* 0x00000003d009a211 */ /* 0x080fe400028f14ed */
[----:B------:R-:W-:Y:S02]  /*10590*/  @!P0 LEA R4, P5, R206, R2, 0x2 ;  /* 0x00000002ce048211 */ /* 0x000fe400078a10ff */
[----:B------:R-:W-:Y:S01]  /*105a0*/  @!P1 LEA.HI.X R7, R207, R3, R236, 0x2, P6 ;  /* 0x00000003cf079211 */ /* 0x000fe200030f14ec */
[----:B------:R4:W-:Y:S01]  /*105b0*/  @!P2 ST.E.64 desc[UR40][R8.64], R128 ;  /* 0x000000800800a985 */ /* 0x0009e2000c101b28 */
[----:B------:R-:W-:-:S02]  /*105c0*/  ISETP.GE.AND P6, PT, R17, UR6, PT ;  /* 0x0000000611007c0c */ /* 0x000fc4000bfc6270 */
[-C--:B------:R-:W-:Y:S01]  /*105d0*/  @!P0 LEA.HI.X R5, R206, R3.reuse, R5, 0x2, P5 ;  /* 0x00000003ce058211 */ /* 0x080fe200028f1405 */
[----:B------:R4:W-:Y:S01]  /*105e0*/  @!P1 ST.E.64 desc[UR40][R6.64], R132 ;  /* 0x0000008406009985 */ /* 0x0009e2000c101b28 */
[CC--:B------:R-:W-:Y:S02]  /*105f0*/  @!P4 LEA R12, P5, R21.reuse, R2.reuse, 0x2 ;  /* 0x00000002150cc211 */ /* 0x0c0fe400078a10ff */
[----:B------:R-:W-:Y:S01]  /*10600*/  SHF.R.S32.HI R16, RZ, 0x1f, R15 ;  /* 0x0000001fff107819 */ /* 0x000fe2000001140f */
[----:B------:R4:W-:Y:S01]  /*10610*/  @!P0 ST.E.64 desc[UR40][R4.64], R136 ;  /* 0x0000008804008985 */ /* 0x0009e2000c101b28 */
        /* <DEDUP_REMOVED lines=9> */
.L_x_2428:
[----:B------:R-:W-:Y:S05]  /*106b0*/  BSYNC B1 ;  /* 0x0000000000017941 */ /* 0x000fea0003800000 */
.L_x_2427:
[----:B------:R-:W-:Y:S01]  /*106c0*/  ISETP.GE.AND P0, PT, R11, UR8, PT ;  /* 0x000000080b007c0c */ /* 0x000fe2000bf06270 */
[----:B--2-4-:R0:W2:Y:S04]  /*106d0*/  SHFL.IDX PT, R3, R20, 0x1, 0x1c1f ;  /* 0x003c1f0014037f89 */ /* 0x0140a800000e0000 */
[----:B-1----:R0:W1:Y:S08]  /*106e0*/  SHFL.IDX PT, R2, R0, 0x1, 0x1c1f ;  /* 0x003c1f0000027f89 */ /* 0x00207000000e0000 */
[----:B0-----:R-:W-:Y:S05]  /*106f0*/  @P0 BRA `(.L_x_2426) ;  /* 0x0000001400c00947 */ /* 0x001fea0003800000 */
        /* <DEDUP_REMOVED lines=8> */
[----:B------:R-:W-:-:S03]  /*10780*/  SHF.R.S32.HI R0, RZ, 0x1f, R21 ;  /* 0x0000001fff007819 */ /* 0x000fc60000011415 */
[-C--:B-1----:R-:W-:Y:S02]  /*10790*/  @!P5 LEA R6, P3, R233, R2.reuse, 0x2 ;  /* 0x00000002e906d211 */ /* 0x082fe400078610ff */
[----:B--2---:R-:W-:Y:S02]  /*107a0*/  @!P4 IMAD.WIDE R4, R19, 0x4, R2 ;  /* 0x000000041304c825 */ /* 0x004fe400078e0202 */
        /* <DEDUP_REMOVED lines=126> */
.L_x_2417:
[----:B------:R-:W0:Y:S01]  /*10f90*/  LDC.64 R6, c[0x0][0xc08] ;  /* 0x00030200ff067b82 */ /* 0x000e220000000a00 */
[----:B------:R-:W-:-:S07]  /*10fa0*/  IMAD.MOV.U32 R11, RZ, RZ, RZ ;  /* 0x000000ffff0b7224 */ /* 0x000fce00078e00ff */
[----:B------:R-:W1:Y:S08]  /*10fb0*/  LDC.64 R4, c[0x0][0xc00] ;  /* 0x00030000ff047b82 */ /* 0x000e700000000a00 */
[----:B------:R-:W2:Y:S01]  /*10fc0*/  LDC.64 R2, c[0x0][0xc00] ;  /* 0x00030000ff027b82 */ /* 0x000ea20000000a00 */
[----:B0-----:R-:W-:-:S04]  /*10fd0*/  ISETP.NE.U32.AND P0, PT, R6, RZ, PT ;  /* 0x000000ff0600720c */ /* 0x001fc80003f05070 */
[----:B------:R-:W-:Y:S02]  /*10fe0*/  ISETP.NE.AND.EX P1, PT, R7, RZ, PT, P0 ;  /* 0x000000ff0700720c */ /* 0x000fe40003f25300 */
[----:B-1----:R-:W-:-:S04]  /*10ff0*/  ISETP.NE.U32.AND P0, PT, R4, RZ, PT ;  /* 0x000000ff0400720c */ /* 0x002fc80003f05070 */
[----:B------:R-:W-:Y:S01]  /*11000*/  ISETP.NE.AND.EX P0, PT, R5, RZ, PT, P0 ;  /* 0x000000ff0500720c */ /* 0x000fe20003f05300 */
[----:B------:R-:W-:Y:S01]  /*11010*/  ULDC UR6, c[0x0][0xa88] ;  /* 0x0002a20000067ab9 */ /* 0x000fe20000000800 */
[----:B--2---:R-:W-:-:S05]  /*11020*/  IMAD.WIDE R2, R205, 0x4, R2 ;  /* 0x00000004cd027825 */ /* 0x004fca00078e0202 */
[----:B------:R-:W0:Y:S01]  /*11030*/  @P1 LDC.64 R4, c[0x0][0xc08] ;  /* 0x00030200ff041b82 */ /* 0x000e220000000a00 */
[----:B------:R-:W-:-:S05]  /*11040*/  IMAD.U32 R0, RZ, RZ, UR6 ;  /* 0x00000006ff007e24 */ /* 0x000fca000f8e00ff */
[----:B------:R1:W5:Y:S01]  /*11050*/  @P0 LDG.E R11, desc[UR40][R2.64] ;  /* 0x00000028020b0981 */ /* 0x000362000c1e1900 */
[----:B0-----:R-:W-:-:S05]  /*11060*/  @P1 IMAD.WIDE R4, R205, 0x4, R4 ;  /* 0x00000004cd041825 */ /* 0x001fca00078e0204 */
[----:B------:R1:W5:Y:S01]  /*11070*/  @P1 LDG.E R0, desc[UR40][R4.64] ;  /* 0x0000002804001981 */ /* 0x000362000c1e1900 */
[----:B------:R-:W-:Y:S02]  /*11080*/  ISETP.NE.AND P2, PT, R204, RZ, PT ;  /* 0x000000ffcc00720c */ /* 0x000fe40003f45270 */
[----:B------:R-:W-:Y:S01]  /*11090*/  SHF.R.S32.HI R24, RZ, 0x1f, R205 ;  /* 0x0000001fff187819 */ /* 0x000fe200000114cd */
[----:B------:R-:W0:Y:S10]  /*110a0*/  S2R R6, SR_TID.X ;  /* 0x0000000000067919 */ /* 0x000e340000002100 */
[----:B------:R-:W2:Y:S01]  /*110b0*/  @!P2 LDC R204, c[0x0][0xad4] ;  /* 0x0002b500ffccab82 */ /* 0x000ea20000000800 */
[----:B0-----:R-:W-:Y:S01]  /*110c0*/  VIADD R28, R6, 0xffffff80 ;  /* 0xffffff80061c7836 */ /* 0x001fe20000000000 */
[----:B--2---:R-:W-:-:S04]  /*110d0*/  ISETP.GT.AND P2, PT, R204, 0x1, PT ;  /* 0x00000001cc00780c */ /* 0x004fc80003f44270 */
[----:B------:R-:W-:Y:S01]  /*110e0*/  ISETP.GT.AND P3, PT, R28, 0x7f, PT ;  /* 0x0000007f1c00780c */ /* 0x000fe20003f64270 */
[----:B-1----:R-:W-:-:S12]  /*110f0*/  @P1 BRA `(.L_x_2429) ;  /* 0x0000000000101947 */ /* 0x002fd80003800000 */
[----:B------:R-:W-:Y:S05]  /*11100*/  @!P0 BRA `(.L_x_2429) ;  /* 0x00000000000c8947 */ /* 0x000fea0003800000 */
[----:B------:R-:W2:Y:S04]  /*11110*/  LDG.E R5, desc[UR40][R2.64] ;  /* 0x0000002802057981 */ /* 0x000ea8000c1e1900 */
[----:B-----5:R-:W2:Y:S02]  /*11120*/  LDG.E R0, desc[UR40][R2.64+0x4] ;  /* 0x0000042802007981 */ /* 0x020ea4000c1e1900 */
[----:B--2---:R-:W-:-:S07]  /*11130*/  IMAD.IADD R0, R0, 0x1, -R5 ;  /* 0x0000000100007824 */ /* 0x004fce00078e0a05 */
.L_x_2429:
[----:B------:R-:W-:Y:S01]  /*11140*/  BSSY B1, `(.L_x_2430) ;  /* 0x0000037000017945 */ /* 0x000fe20003800000 */
[----:B------:R-:W-:Y:S02]  /*11150*/  SEL R205, R205, RZ, !P0 ;  /* 0x000000ffcdcd7207 */ /* 0x000fe40004000000 */
[----:B------:R-:W-:Y:S02]  /*11160*/  SEL R24, R24, RZ, !P0 ;  /* 0x000000ff18187207 */ /* 0x000fe40004000000 */
[----:B-----5:R-:W-:Y:S01]  /*11170*/  SHF.R.S32.HI R20, RZ, 0x1f, R11 ;  /* 0x0000001fff147819 */ /* 0x020fe2000001140b */
[----:B------:R-:W-:Y:S06]  /*11180*/  @P3 BRA `(.L_x_2431) ;  /* 0x0000000000c83947 */ /* 0x000fec0003800000 */
[----:B------:R-:W0:Y:S01]  /*11190*/  S2R R25, SR_TID.X ;  /* 0x0000000000197919 */ /* 0x000e220000002100 */
[----:B------:R-:W1:Y:S01]  /*111a0*/  LDC R29, c[0x0][0xbe8] ;  /* 0x0002fa00ff1d7b82 */ /* 0x000e620000000800 */
[----:B------:R-:W-:Y:S02]  /*111b0*/  IMAD.U32 R4, RZ, RZ, UR42 ;  /* 0x0000002aff047e24 */ /* 0x000fe4000f8e00ff */
[----:B-1----:R-:W-:-:S03]  /*111c0*/  IMAD R2, R0, R29, RZ ;  /* 0x0000001d00027224 */ /* 0x002fc600078e02ff */
[----:B0-----:R-:W-:-:S04]  /*111d0*/  IADD3 R25, R4, -0x80, R25 ;  /* 0xffffff8004197810 */ /* 0x001fc80007ffe019 */
[----:B------:R-:W-:-:S13]  /*111e0*/  ISETP.GE.AND P0, PT, R25, R2, PT ;  /* 0x000000021900720c */ /* 0x000fda0003f06270 */
[----:B------:R-:W-:Y:S05]  /*111f0*/  @P0 BRA `(.L_x_2431) ;  /* 0x0000000000ac0947 */ /* 0x000fea0003800000 */
[----:B------:R-:W-:Y:S01]  /*11200*/  ISETP.NE.AND P1, PT, R29, 0x1, PT ;  /* 0x000000011d00780c */ /* 0x000fe20003f25270 */
[----:B------:R-:W-:Y:S01]  /*11210*/  IMAD.MOV.U32 R16, RZ, RZ, 0x9b8 ;  /* 0x000009b8ff107424 */ /* 0x000fe200078e00ff */
[----:B------:R-:W-:Y:S01]  /*11220*/  ISETP.GT.AND P0, PT, R204, 0x1, PT ;  /* 0x00000001cc00780c */ /* 0x000fe20003f04270 */
[----:B------:R-:W0:Y:S01]  /*11230*/  LDC.64 R26, c[0x0][0xba8] ;  /* 0x0002ea00ff1a7b82 */ /* 0x000e220000000a00 */
[----:B------:R-:W-:Y:S02]  /*11240*/  IMAD.MOV.U32 R15, RZ, RZ, R25 ;  /* 0x000000ffff0f7224 */ /* 0x000fe400078e0019 */
[----:B------:R-:W-:-:S05]  /*11250*/  SEL R16, R16, 0x978, P0 ;  /* 0x0000097810107807 */ /* 0x000fca0000000000 */
[----:B------:R-:W1:Y:S08]  /*11260*/  LDC.64 R4, c[0x0][R16+0x220] ;  /* 0x0000880010047b82 */ /* 0x000e700000000a00 */
[----:B------:R-:W2:Y:S08]  /*11270*/  @P1 LDC R14, c[0x0][0xbec] ;  /* 0x0002fb00ff0e1b82 */ /* 0x000eb00000000800 */
[----:B------:R-:W3:Y:S08]  /*11280*/  LDC.64 R2, c[0x0][R16+0x218] ;  /* 0x0000860010027b82 */ /* 0x000ef00000000a00 */
[----:B------:R-:W4:Y:S01]  /*11290*/  @P1 LDC R21, c[0x0][0xbf0] ;  /* 0x0002fc00ff151b82 */ /* 0x000f220000000800 */
[----:B-1----:R-:W-:-:S02]  /*112a0*/  IMAD R5, R5, R205, RZ ;  /* 0x000000cd05057224 */ /* 0x002fc400078e02ff */
[----:B------:R-:W-:-:S05]  /*112b0*/  IMAD.WIDE.U32 R12, R4, R205, RZ ;  /* 0x000000cd040c7225 */ /* 0x000fca00078e00ff */
[----:B------:R-:W1:Y:S01]  /*112c0*/  LDC.64 R6, c[0x0][R16+0x228] ;  /* 0x00008a0010067b82 */ /* 0x000e620000000a00 */
[----:B--2---:R-:W-:-:S07]  /*112d0*/  @P1 IMAD.HI.U32 R14, R25, R14, RZ ;  /* 0x0000000e190e1227 */ /* 0x004fce00078e00ff */
[----:B------:R-:W2:Y:S01]  /*112e0*/  LDC.64 R8, c[0x0][R16+0x210] ;  /* 0x0000840010087b82 */ /* 0x000ea20000000a00 */
[-C--:B---3--:R-:W-:Y:S02]  /*112f0*/  IMAD R17, R3, R23.reuse, RZ ;  /* 0x0000001703117224 */ /* 0x088fe400078e02ff */
[----:B------:R-:W-:-:S04]  /*11300*/  IMAD.WIDE.U32 R2, R2, R23, RZ ;  /* 0x0000001702027225 */ /* 0x000fc800078e00ff */
[----:B------:R-:W-:Y:S01]  /*11310*/  IMAD.IADD R17, R3, 0x1, R17 ;  /* 0x0000000103117824 */ /* 0x000fe200078e0211 */
[----:B----4-:R-:W-:Y:S01]  /*11320*/  @P1 SHF.R.U32.HI R15, RZ, R21, R14 ;  /* 0x00000015ff0f1219 */ /* 0x010fe2000001160e */
[----:B------:R-:W-:Y:S01]  /*11330*/  IMAD R21, R4, R24, R5 ;  /* 0x0000001804157224 */ /* 0x000fe200078e0205 */
[----:B------:R-:W-:Y:S01]  /*11340*/  SEL R5, R234, RZ, P0 ;  /* 0x000000ffea057207 */ /* 0x000fe20000000000 */
[----:B0-----:R-:W0:Y:S01]  /*11350*/  @!P0 LDC R26, c[0x0][0xb50] ;  /* 0x0002d400ff1a8b82 */ /* 0x001e220000000800 */
[----:B------:R-:W-:Y:S01]  /*11360*/  IADD3 R4, P1, P3, R12, R2, R11 ;  /* 0x000000020c047210 */ /* 0x000fe20007b3e00b */
[----:B------:R-:W-:Y:S02]  /*11370*/  IMAD.IADD R21, R13, 0x1, R21 ;  /* 0x000000010d157824 */ /* 0x000fe400078e0215 */
[----:B------:R-:W-:Y:S02]  /*11380*/  IMAD.MOV R12, RZ, RZ, -R15 ;  /* 0x000000ffff0c7224 */ /* 0x000fe400078e0a0f */
[----:B-1----:R-:W-:Y:S01]  /*11390*/  IMAD.WIDE.U32 R2, R6, R5, RZ ;  /* 0x0000000506027225 */ /* 0x002fe200078e00ff */
[----:B------:R-:W-:Y:S01]  /*113a0*/  IADD3.X R6, R21, R17, R20, P1, P3 ;  /* 0x0000001115067210 */ /* 0x000fe20000fe6414 */
[----:B------:R-:W1:Y:S02]  /*113b0*/  @!P0 LDC R27, c[0x0][0xb54] ;  /* 0x0002d500ff1b8b82 */ /* 0x000e640000000800 */
[----:B------:R-:W-:Y:S01]  /*113c0*/  IMAD R7, R7, R5, RZ ;  /* 0x0000000507077224 */ /* 0x000fe200078e02ff */
[----:B------:R-:W-:Y:S01]  /*113d0*/  IADD3 R2, P0, P1, R15, R4, R2 ;  /* 0x000000040f027210 */ /* 0x000fe2000791e002 */
[----:B------:R-:W-:Y:S01]  /*113e0*/  IMAD R5, R29, R12, R25 ;  /* 0x0000000c1d057224 */ /* 0x000fe200078e0219 */
[----:B------:R-:W-:Y:S01]  /*113f0*/  SHF.R.S32.HI R15, RZ, 0x1f, R15 ;  /* 0x0000001fff0f7819 */ /* 0x000fe2000001140f */
[----:B------:R-:W-:-:S02]  /*11400*/  IMAD.IADD R7, R3, 0x1, R7 ;  /* 0x0000000103077824 */ /* 0x000fc400078e0207 */
[----:B--2---:R-:W-:-:S03]  /*11410*/  IMAD R4, R9, R5, RZ ;  /* 0x0000000509047224 */ /* 0x004fc600078e02ff */
        /* <DEDUP_REMOVED lines=9> */
.L_x_2431:
[----:B------:R-:W-:Y:S05]  /*114b0*/  BSYNC B1 ;  /* 0x0000000000017941 */ /* 0x000fea0003800000 */
.L_x_2430:
[----:B------:R-:W-:Y:S05]  /*114c0*/  @P2 BRA `(.L_x_2426) ;  /* 0x00000008004c2947 */ /* 0x000fea0003800000 */
[----:B------:R-:W1:Y:S01]  /*114d0*/  LDC R13, c[0x0][0xbe8] ;  /* 0x0002fa00ff0d7b82 */ /* 0x000e620000000800 */
        /* <DEDUP_REMOVED lines=14> */
[----:B-1----:R-:W-:-:S03]  /*115c0*/  ISETP.NE.AND P0, PT, R13, 0x1, PT ;  /* 0x000000010d00780c */ /* 0x002fc60003f05270 */
[----:B------:R-:W-:Y:S02]  /*115d0*/  VIADD R9, R4, UR42 ;  /* 0x0000002a04097c36 */ /* 0x000fe40008000000 */
[----:B------:R-:W-:Y:S01]  /*115e0*/  IMAD R3, R23, UR7, R3 ;  /* 0x0000000717037c24 */ /* 0x000fe2000f8e0203 */
[----:B------:R-:W-:Y:S01]  /*115f0*/  ULDC.64 UR6, c[0x0][0xaf0] ;  /* 0x0002bc0000067ab9 */ /* 0x000fe20000000a00 */
[----:B------:R-:W-:Y:S02]  /*11600*/  IMAD.MOV.U32 R5, RZ, RZ, R9 ;  /* 0x000000ffff057224 */ /* 0x000fe400078e0009 */
[----:B------:R-:W-:-:S04]  /*11610*/  IMAD.WIDE.U32 R2, R205, UR6, R2 ;  /* 0x00000006cd027c25 */ /* 0x000fc8000f8e0002 */
[----:B------:R-:W0:Y:S08]  /*11620*/  @P0 LDC R6, c[0x0][0xbec] ;  /* 0x0002fb00ff060b82 */ /* 0x000e300000000800 */
[----:B------:R-:W1:Y:S01]  /*11630*/  @P0 LDC R7, c[0x0][0xbf0] ;  /* 0x0002fc00ff070b82 */ /* 0x000e620000000800 */
[----:B0-----:R-:W-:-:S04]  /*11640*/  @P0 IMAD.HI.U32 R4, R9, R6, RZ ;  /* 0x0000000609040227 */ /* 0x001fc800078e00ff */
[----:B------:R-:W-:Y:S01]  /*11650*/  IMAD R6, R24, UR6, RZ ;  /* 0x0000000618067c24 */ /* 0x000fe2000f8e02ff */
[----:B-1----:R-:W-:-:S03]  /*11660*/  @P0 SHF.R.U32.HI R5, RZ, R7, R4 ;  /* 0x00000007ff050219 */ /* 0x002fc60000011604 */
        /* <DEDUP_REMOVED lines=10> */
[----:B------:R-:W-:Y:S01]  /*11710*/  ULDC.64 UR6, c[0x0][0xad8] ;  /* 0x0002b60000067ab9 */ /* 0x000fe20000000a00 */
[----:B------:R-:W-:Y:S02]  /*11720*/  VIADD R6, R11, UR42 ;  /* 0x0000002a0b067c36 */ /* 0x000fe40008000000 */
        /* <DEDUP_REMOVED lines=42> */
.L_x_2433:
[----:B------:R-:W-:Y:S05]  /*119d0*/  BSYNC B1 ;  /* 0x0000000000017941 */ /* 0x000fea0003800000 */
.L_x_2432:
        /* <DEDUP_REMOVED lines=21> */
.L_x_2435:
[----:B------:R-:W-:Y:S05]  /*11b30*/  BSYNC B1 ;  /* 0x0000000000017941 */ /* 0x000fea0003800000 */
.L_x_2434:
        /* <DEDUP_REMOVED lines=21> */
.L_x_2437:
[----:B------:R-:W-:Y:S05]  /*11c90*/  BSYNC B1 ;  /* 0x0000000000017941 */ /* 0x000fea0003800000 */
.L_x_2436:
[----:B0-----:R-:W-:Y:S01]  /*11ca0*/  VIADD R0, R6, 0x60 ;  /* 0x0000006006007836 */ /* 0x001fe20000000000 */
[----:B--2-4-:R-:W2:Y:S04]  /*11cb0*/  SHFL.IDX PT, R4, R4, 0x3, 0x181f ;  /* 0x00781f0004047f89 */ /* 0x014ea800000e0000 */
[----:B------:R-:W-:Y:S01]  /*11cc0*/  ISETP.GE.AND P0, PT, R0, R13, PT ;  /* 0x0000000d0000720c */ /* 0x000fe20003f06270 */
[----:B-1-3--:R1:W3:-:S12]  /*11cd0*/  SHFL.IDX PT, R2, R5, 0x3, 0x181f ;  /* 0x00781f0005027f89 */ /* 0x00a2d800000e0000 */
[----:B-1----:R-:W-:Y:S05]  /*11ce0*/  @P0 BRA `(.L_x_2426) ;  /* 0x0000000000440947 */ /* 0x002fea0003800000 */
[----:B------:R-:W-:Y:S02]  /*11cf0*/  ULDC UR6, c[0x0][0xac8] ;  /* 0x0002b20000067ab9 */ /* 0x000fe40000000800 */
[----:B------:R-:W-:Y:S02]  /*11d00*/  ISETP.GE.AND P3, PT, R7, UR6, PT ;  /* 0x0000000607007c0c */ /* 0x000fe4000bf66270 */
[----:B------:R-:W-:Y:S02]  /*11d10*/  ISETP.GE.AND P2, PT, R9, UR6, PT ;  /* 0x0000000609007c0c */ /* 0x000fe4000bf46270 */
[----:B------:R-:W-:Y:S02]  /*11d20*/  ISETP.GE.AND P1, PT, R11, UR6, PT ;  /* 0x000000060b007c0c */ /* 0x000fe4000bf26270 */
[----:B------:R-:W-:-:S07]  /*11d30*/  ISETP.GE.AND P0, PT, R15, UR6, PT ;  /* 0x000000060f007c0c */ /* 0x000fce000bf06270 */
[----:B---3--:R-:W-:-:S04]  /*11d40*/  @!P3 LEA R6, P4, R7, R2, 0x1 ;  /* 0x000000020706b211 */ /* 0x008fc800078808ff */
[----:B--2---:R-:W-:Y:S02]  /*11d50*/  @!P3 LEA.HI.X R7, R7, R4, R12, 0x1, P4 ;  /* 0x000000040707b211 */ /* 0x004fe400020f0c0c */
        /* <DEDUP_REMOVED lines=10> */
.L_x_2426:
[----:B------:R-:W-:Y:S05]  /*11e00*/  BSYNC B0 ;  /* 0x0000000000007941 */ /* 0x000fea0003800000 */
.L_x_2416:
[----:B------:R-:W-:Y:S02]  /*11e10*/  ULDC UR6, c[0x0][0xc3c] ;  /* 0x00030f0000067ab9 */ /* 0x000fe40000000800 */
[----:B------:R-:W-:-:S06]  /*11e20*/  UISETP.GE.AND UP0, UPT, UR5, UR6, UPT ;  /* 0x000000060500728c */ /* 0x000fcc000bf06270 */
[----:B------:R-:W-:-:S13]  /*11e30*/  PLOP3.LUT P0, PT, PT, PT, UP0, 0x80, 0x0 ;  /* 0x000000000000781c */ /* 0x000fda0003f0f008 */
[----:B------:R-:W-:Y:S05]  /*11e40*/  @!P0 BRA `(.L_x_2438) ;  /* 0xfffffef000b48947 */ /* 0x000fea000383ffff */
[----:B------:R-:W-:Y:S05]  /*11e50*/  EXIT ;  /* 0x000000000000794d */ /* 0x000fea0003800000 */
.L_x_2333:
[----:B------:R-:W-:-:S08]  /*11e60*/  NOP ;  /* 0x0000000000007918 */ /* 0x000fd00000000000 */
[----:B------:R-:W0:-:S00]  /*11e70*/  USETMAXREG.DEALLOC.CTAPOOL 0x18 ;  /* 0x00000018000079c8 */ /* 0x000e0000080e0500 */
[----:B0-----:R-:W-:Y:S01]  /*11e80*/  LOP3.LUT R0, R0, 0x3, RZ, 0xc0, !PT ;  /* 0x0000000300007812 */ /* 0x001fe200078ec0ff */
[----:B------:R-:W-:Y:S01]  /*11e90*/  IMAD.MOV.U32 R7, RZ, RZ, RZ ;  /* 0x000000ffff077224 */ /* 0x000fe200078e00ff */
[----:B------:R-:W-:-:S04]  /*11ea0*/  LOP3.LUT R18, R18, 0xfffffffd, RZ, 0xc0, !PT ;  /* 0xfffffffd12127812 */ /* 0x000fc800078ec0ff */
[----:B------:R-:W0:Y:S02]  /*11eb0*/  SHFL.IDX PT, R0, R0, RZ, 0x1f ;  /* 0x00001fff00007589 */ /* 0x000e2400000e0000 */
[----:B0-----:R-:W-:-:S13]  /*11ec0*/  ISETP.NE.AND P0, PT, R0, RZ, PT ;  /* 0x000000ff0000720c */ /* 0x001fda0003f05270 */
[----:B------:R-:W-:Y:S01]  /*11ed0*/  @P0 LOP3.LUT R18, R18, 0x2, RZ, 0xfc, !PT ;  /* 0x0000000212120812 */ /* 0x000fe200078efcff */
[----:B------:R-:W-:Y:S06]  /*11ee0*/  @!P0 BRA `(.L_x_2439) ;  /* 0x0000000000248947 */ /* 0x000fec0003800000 */
[----:B------:R-:W0:Y:S08]  /*11ef0*/  S2UR UR5, SR_CgaCtaId ;  /* 0x00000000000579c3 */ /* 0x000e300000008800 */
[----:B------:R-:W-:Y:S06]  /*11f00*/  BAR.SYNC.DEFER_BLOCKING 0x5, 0x180 ;  /* 0x0146000000007b1d */ /* 0x000fec0000010000 */
[----:B------:R-:W-:-:S02]  /*11f10*/  UMOV UR4, 0x400 ;  /* 0x0000040000047882 */ /* 0x000fc40000000000 */
[----:B0-----:R-:W-:-:S09]  /*11f20*/  ULEA UR4, UR5, UR4, 0x18 ;  /* 0x0000000405047291 */ /* 0x001fd2000f8ec03f */
[----:B------:R-:W0:Y:S04]  /*11f30*/  LDS.128 R8, [UR4+0x228d0] ;  /* 0x0228d004ff087984 */ /* 0x000e280008000c00 */
[----:B0-----:R3:W-:Y:S04]  /*11f40*/  STL.64 [R1], R8 ;  /* 0x0000000801007387 */ /* 0x0017e80000100a00 */
[----:B------:R3:W-:Y:S01]  /*11f50*/  STL.64 [R1+0x8], R10 ;  /* 0x0000080a01007387 */ /* 0x0007e20000100a00 */
[----:B------:R-:W-:Y:S06]  /*11f60*/  BAR.ARV 0x4, 0x180 ;  /* 0x0106000000007b1d */ /* 0x000fec0000002000 */
[----:B------:R-:W-:Y:S05]  /*11f70*/  BRA `(.L_x_2440) ;  /* 0x0000000c00b07947 */ /* 0x000fea0003800000 */
.L_x_2439:
[----:B------:R-:W-:Y:S01]  /*11f80*/  LOP3.LUT R0, R6, 0x1f, RZ, 0xc0, !PT ;  /* 0x0000001f06007812 */ /* 0x000fe200078ec0ff */
        /* <DEDUP_REMOVED lines=42> */
.L_x_2443:
        /* <DEDUP_REMOVED lines=38> */
[----:B------:R-:W-:-:S07]  /*12490*/  IMAD.MOV.U32 R5, RZ, RZ, R2 ;  /* 0x000000ffff057224 */ /* 0x000fce00078e0002 */
.L_x_2441:
[----:B------:R-:W-:Y:S02]  /*124a0*/  IMAD.IADD R10, R9, 0x1, -R4 ;  /* 0x00000001090a7824 */ /* 0x000fe400078e0a04 */
[----:B------:R-:W-:Y:S02]  /*124b0*/  IMAD.MOV.U32 R3, RZ, RZ, RZ ;  /* 0x000000ffff037224 */ /* 0x000fe400078e00ff */
[----:B------:R-:W-:-:S05]  /*124c0*/  IMAD R2, R5, UR5, R10 ;  /* 0x0000000505027c24 */ /* 0x000fca000f8e020a */
[----:B------:R-:W-:-:S13]  /*124d0*/  ISETP.GT.AND P0, PT, R2, UR6, PT ;  /* 0x0000000602007c0c */ /* 0x000fda000bf04270 */
[----:B------:R-:W-:-:S04]  /*124e0*/  VOTE.ANY R2, PT, !P0 ;  /* 0x0000000000027806 */ /* 0x000fc800040e0100 */
[----:B------:R-:W0:Y:S01]  /*124f0*/  POPC R9, R2 ;  /* 0x0000000200097309 */ /* 0x000e220000000000 */
[----:B------:R-:W-:Y:S01]  /*12500*/  ISETP.NE.AND P0, PT, R2, RZ, PT ;  /* 0x000000ff0200720c */ /* 0x000fe20003f05270 */
[----:B0-----:R0:W1:Y:S04]  /*12510*/  SHFL.IDX PT, R8, R8, R9, 0x1f ;  /* 0x00001f0908087589 */ /* 0x00106800000e0000 */
[----:B------:R0:W2:Y:S08]  /*12520*/  SHFL.IDX PT, R4, R7, R9, 0x1f ;  /* 0x00001f0907047589 */ /* 0x0000b000000e0000 */
[----:B------:R-:W-:Y:S05]  /*12530*/  @!P0 BRA `(.L_x_2444) ;  /* 0x0000000000088947 */ /* 0x000fea0003800000 */
[----:B------:R-:W-:-:S05]  /*12540*/  VIADD R2, R9, 0xffffffff ;  /* 0xffffffff09027836 */ /* 0x000fca0000000000 */
[----:B------:R3:W4:Y:S02]  /*12550*/  SHFL.IDX PT, R3, R5, R2, 0x1f ;  /* 0x00001f0205037589 */ /* 0x00072400000e0000 */
.L_x_2444:
[----:B---34-:R-:W-:Y:S01]  /*12560*/  IMAD R2, R3, UR5, R10 ;  /* 0x0000000503027c24 */ /* 0x018fe2000f8e020a */
[----:B-1----:R-:W-:Y:S01]  /*12570*/  ISETP.NE.AND P0, PT, R8, 0x1, PT ;  /* 0x000000010800780c */ /* 0x002fe20003f05270 */
[----:B------:R-:W-:-:S03]  /*12580*/  VIADD R14, R9, UR4 ;  /* 0x00000004090e7c36 */ /* 0x000fc60008000000 */
[----:B------:R1:W-:Y:S01]  /*12590*/  STL [R1], R2 ;  /* 0x0000000201007387 */ /* 0x0003e20000100800 */
[----:B------:R-:W-:-:S03]  /*125a0*/  IADD3 R5, -R2, UR6, RZ ;  /* 0x0000000602057c10 */ /* 0x000fc6000fffe1ff */
[----:B------:R1:W-:Y:S05]  /*125b0*/  STL [R1+0xc], R14 ;  /* 0x00000c0e01007387 */ /* 0x0003ea0000100800 */
[----:B------:R-:W-:Y:S05]  /*125c0*/  @!P0 BRA `(.L_x_2445) ;  /* 0x0000000000e08947 */ /* 0x000fea0003800000 */
[----:B0-2---:R-:W-:Y:S02]  /*125d0*/  IABS R7, R4 ;  /* 0x0000000400077213 */ /* 0x005fe40000000000 */
[----:B------:R-:W-:Y:S02]  /*125e0*/  IABS R9, R8 ;  /* 0x0000000800097213 */ /* 0x000fe40000000000 */
[----:B------:R-:W0:Y:S08]  /*125f0*/  I2F.RP R10, R7 ;  /* 0x00000007000a7306 */ /* 0x000e300000209400 */
[----:B------:R-:W2:Y:S08]  /*12600*/  I2F.RP R11, R9 ;  /* 0x00000009000b7306 */ /* 0x000eb00000209400 */
[----:B0-----:R-:W1:Y:S08]  /*12610*/  MUFU.RCP R10, R10 ;  /* 0x0000000a000a7308 */ /* 0x001e700000001000 */
[----:B--2---:R-:W-:Y:S01]  /*12620*/  MUFU.RCP R11, R11 ;  /* 0x0000000b000b7308 */ /* 0x004fe20000001000 */
[----:B-1----:R-:W-:Y:S01]  /*12630*/  VIADD R2, R10, 0xffffffe ;  /* 0x0ffffffe0a027836 */ /* 0x002fe20000000000 */
[----:B------:R-:W-:-:S06]  /*12640*/  IABS R10, R4 ;  /* 0x00000004000a7213 */ /* 0x000fcc0000000000 */
[----:B------:R0:W1:Y:S02]  /*12650*/  F2I.FTZ.U32.TRUNC.NTZ R3, R2 ;  /* 0x0000000200037305 */ /* 0x000064000021f000 */
[----:B0-----:R-:W-:Y:S02]  /*12660*/  IMAD.MOV.U32 R2, RZ, RZ, RZ ;  /* 0x000000ffff027224 */ /* 0x001fe400078e00ff */
[----:B-1----:R-:W-:-:S04]  /*12670*/  IMAD.MOV R12, RZ, RZ, -R3 ;  /* 0x000000ffff0c7224 */ /* 0x002fc800078e0a03 */
[----:B------:R-:W-:-:S04]  /*12680*/  IMAD R13, R12, R7, RZ ;  /* 0x000000070c0d7224 */ /* 0x000fc800078e02ff */
[----:B------:R-:W-:Y:S01]  /*12690*/  IMAD.HI.U32 R3, R3, R13, R2 ;  /* 0x0000000d03037227 */ /* 0x000fe200078e0002 */
[----:B------:R-:W-:-:S03]  /*126a0*/  IABS R2, R5 ;  /* 0x0000000500027213 */ /* 0x000fc60000000000 */
[----:B------:R-:W-:Y:S02]  /*126b0*/  IMAD.MOV R13, RZ, RZ, -R10 ;  /* 0x000000ffff0d7224 */ /* 0x000fe400078e0a0a */
[----:B------:R-:W-:-:S04]  /*126c0*/  IMAD.HI.U32 R10, R3, R2, RZ ;  /* 0x00000002030a7227 */ /* 0x000fc800078e00ff */
[----:B------:R-:W-:Y:S02]  /*126d0*/  IMAD R2, R10, R13, R2 ;  /* 0x0000000d0a027224 */ /* 0x000fe400078e0202 */
[----:B------:R-:W-:-:S03]  /*126e0*/  VIADD R3, R11, 0xffffffe ;  /* 0x0ffffffe0b037836 */ /* 0x000fc60000000000 */
[----:B------:R-:W-:-:S03]  /*126f0*/  ISETP.GT.U32.AND P1, PT, R7, R2, PT ;  /* 0x000000020700720c */ /* 0x000fc60003f24070 */
[----:B------:R-:W0:Y:S10]  /*12700*/  F2I.FTZ.U32.TRUNC.NTZ R3, R3 ;  /* 0x0000000300037305 */ /* 0x000e34000021f000 */
[----:B------:R-:W-:-:S02]  /*12710*/  @!P1 IMAD.IADD R2, R2, 0x1, -R7 ;  /* 0x0000000102029824 */ /* 0x000fc400078e0a07 */
[----:B------:R-:W-:Y:S01]  /*12720*/  @!P1 VIADD R10, R10, 0x1 ;  /* 0x000000010a0a9836 */ /* 0x000fe20000000000 */
[----:B------:R-:W-:Y:S02]  /*12730*/  ISETP.NE.AND P1, PT, R4, RZ, PT ;  /* 0x000000ff0400720c */ /* 0x000fe40003f25270 */
[----:B------:R-:W-:Y:S01]  /*12740*/  ISETP.GE.U32.AND P0, PT, R2, R7, PT ;  /* 0x000000070200720c */ /* 0x000fe20003f06070 */
[----:B0-----:R-:W-:-:S04]  /*12750*/  IMAD.MOV R2, RZ, RZ, -R3 ;  /* 0x000000ffff027224 */ /* 0x001fc800078e0a03 */
[----:B------:R-:W-:Y:S02]  /*12760*/  IMAD R7, R2, R9, RZ ;  /* 0x0000000902077224 */ /* 0x000fe400078e02ff */
[----:B------:R-:W-:-:S04]  /*12770*/  IMAD.MOV.U32 R2, RZ, RZ, RZ ;  /* 0x000000ffff027224 */ /* 0x000fc800078e00ff */
        /* <DEDUP_REMOVED lines=17> */
[----:B------:R-:W-:Y:S01]  /*12890*/  ISETP.GE.AND P2, PT, R2, RZ, PT ;  /* 0x000000ff0200720c */ /* 0x000fe20003f46270 */
[----:B------:R-:W-:-:S04]  /*128a0*/  IMAD.MOV R2, RZ, RZ, -R10 ;  /* 0x000000ffff027224 */ /* 0x000fc800078e0a0a */
[----:B------:R-:W-:Y:S02]  /*128b0*/  IMAD R2, R4, R2, R5 ;  /* 0x0000000204027224 */ /* 0x000fe400078e0205 */
[----:B------:R-:W-:-:S06]  /*128c0*/  @P0 VIADD R7, R7, 0x1 ;  /* 0x0000000107070836 */ /* 0x000fcc0000000000 */
[----:B------:R-:W-:Y:S01]  /*128d0*/  @!P2 IMAD.MOV R7, RZ, RZ, -R7 ;  /* 0x000000ffff07a224 */ /* 0x000fe200078e0a07 */
[----:B------:R-:W-:-:S05]  /*128e0*/  @!P1 LOP3.LUT R7, RZ, R8, RZ, 0x33, !PT ;  /* 0x00000008ff079212 */ /* 0x000fca00078e33ff */
[--C-:B------:R-:W-:Y:S02]  /*128f0*/  IMAD.MOV R3, RZ, RZ, -R7.reuse ;  /* 0x000000ffff037224 */ /* 0x100fe400078e0a07 */
[C---:B------:R-:W-:Y:S02]  /*12900*/  IMAD R7, R8.reuse, 0x1000000, R7 ;  /* 0x0100000008077824 */ /* 0x040fe400078e0207 */
[----:B------:R-:W-:-:S04]  /*12910*/  IMAD R8, R8, R3, R10 ;  /* 0x0000000308087224 */ /* 0x000fc800078e020a */
[----:B------:R-:W-:-:S05]  /*12920*/  IMAD R3, R8, 0x10000, R7 ;  /* 0x0001000008037824 */ /* 0x000fca00078e0207 */
[----:B------:R0:W-:Y:S01]  /*12930*/  STL [R1+0x8], R3 ;  /* 0x0000080301007387 */ /* 0x0001e20000100800 */
[----:B------:R-:W-:Y:S05]  /*12940*/  BRA `(.L_x_2446) ;  /* 0x0000000000f47947 */ /* 0x000fea0003800000 */
.L_x_2445:
[----:B-1----:R-:W1:Y:S02]  /*12950*/  LDC.64 R2, c[0x0][0xc90] ;  /* 0x00032400ff027b82 */ /* 0x002e640000000a00 */
[----:B-1----:R-:W-:-:S05]  /*12960*/  IMAD.WIDE R2, R14, 0x4, R2 ;  /* 0x000000040e027825 */ /* 0x002fca00078e0202 */
[----:B0-----:R0:W2:Y:S02]  /*12970*/  LDG.E R7, desc[UR40][R2.64] ;  /* 0x0000002802077981 */ /* 0x0010a4000c1e1900 */
[----:B0-----:R-:W-:Y:S02]  /*12980*/  IMAD.MOV.U32 R2, RZ, RZ, RZ ;  /* 0x000000ffff027224 */ /* 0x001fe400078e00ff */
[----:B--2---:R-:W-:-:S05]  /*12990*/  IMAD R8, R4, R7, RZ ;  /* 0x0000000704087224 */ /* 0x004fca00078e02ff */
[----:B------:R-:W-:-:S04]  /*129a0*/  IABS R9, R8 ;  /* 0x0000000800097213 */ /* 0x000fc80000000000 */
[----:B------:R-:W0:Y:S08]  /*129b0*/  I2F.RP R10, R9 ;  /* 0x00000009000a7306 */ /* 0x000e300000209400 */
[----:B0-----:R-:W0:Y:S02]  /*129c0*/  MUFU.RCP R10, R10 ;  /* 0x0000000a000a7308 */ /* 0x001e240000001000 */
[----:B0-----:R-:W-:-:S06]  /*129d0*/  VIADD R11, R10, 0xffffffe ;  /* 0x0ffffffe0a0b7836 */ /* 0x001fcc0000000000 */
[----:B------:R-:W0:Y:S02]  /*129e0*/  F2I.FTZ.U32.TRUNC.NTZ R3, R11 ;  /* 0x0000000b00037305 */ /* 0x000e24000021f000 */
[----:B0-----:R-:W-:-:S04]  /*129f0*/  IMAD.MOV R12, RZ, RZ, -R3 ;  /* 0x000000ffff0c7224 */ /* 0x001fc800078e0a03 */
[----:B------:R-:W-:-:S04]  /*12a00*/  IMAD R13, R12, R9, RZ ;  /* 0x000000090c0d7224 */ /* 0x000fc800078e02ff */
[----:B------:R-:W-:Y:S01]  /*12a10*/  IMAD.HI.U32 R2, R3, R13, R2 ;  /* 0x0000000d03027227 */ /* 0x000fe200078e0002 */
[----:B------:R-:W-:Y:S02]  /*12a20*/  IABS R13, R5 ;  /* 0x00000005000d7213 */ /* 0x000fe40000000000 */
[----:B------:R-:W-:-:S03]  /*12a30*/  IABS R3, R8 ;  /* 0x0000000800037213 */ /* 0x000fc60000000000 */
[----:B------:R-:W-:-:S04]  /*12a40*/  IMAD.HI.U32 R2, R2, R13, RZ ;  /* 0x0000000d02027227 */ /* 0x000fc800078e00ff */
[----:B------:R-:W-:-:S04]  /*12a50*/  IMAD.MOV R3, RZ, RZ, -R3 ;  /* 0x000000ffff037224 */ /* 0x000fc800078e0a03 */
        /* <DEDUP_REMOVED lines=11> */
[----:B------:R-:W-:Y:S02]  /*12b10*/  IMAD R9, R7, R2, RZ ;  /* 0x0000000207097224 */ /* 0x000fe400078e02ff */
[----:B------:R-:W-:Y:S02]  /*12b20*/  IMAD.MOV R2, RZ, RZ, -R2 ;  /* 0x000000ffff027224 */ /* 0x000fe400078e0a02 */
[----:B------:R-:W-:Y:S02]  /*12b30*/  IMAD.MOV R10, RZ, RZ, -R9 ;  /* 0x000000ffff0a7224 */ /* 0x000fe400078e0a09 */
[----:B------:R-:W-:Y:S02]  /*12b40*/  IMAD R8, R8, R2, R5 ;  /* 0x0000000208087224 */ /* 0x000fe400078e0205 */
[----:B------:R-:W-:Y:S01]  /*12b50*/  IMAD.MOV.U32 R2, RZ, RZ, RZ ;  /* 0x000000ffff027224 */ /* 0x000fe200078e00ff */
[----:B------:R-:W-:Y:S02]  /*12b60*/  VIADDMNMX R7, R10, UR5, R7, PT ;  /* 0x000000050a077c46 */ /* 0x000fe4000b800107 */
[----:B------:R-:W-:-:S02]  /*12b70*/  IADD3 R9, R9, 0x1000000, R8 ;  /* 0x0100000009097810 */ /* 0x000fc40007ffe008 */
[----:B------:R-:W-:-:S04]  /*12b80*/  IABS R10, R7 ;  /* 0x00000007000a7213 */ /* 0x000fc80000000000 */
[----:B------:R-:W0:Y:S08]  /*12b90*/  I2F.RP R11, R10 ;  /* 0x0000000a000b7306 */ /* 0x000e300000209400 */
[----:B0-----:R-:W0:Y:S02]  /*12ba0*/  MUFU.RCP R11, R11 ;  /* 0x0000000b000b7308 */ /* 0x001e240000001000 */
[----:B0-----:R-:W-:Y:S01]  /*12bb0*/  VIADD R3, R11, 0xffffffe ;  /* 0x0ffffffe0b037836 */ /* 0x001fe20000000000 */
[----:B------:R-:W-:-:S05]  /*12bc0*/  IABS R11, R7 ;  /* 0x00000007000b7213 */ /* 0x000fca0000000000 */
[----:B------:R-:W0:Y:S02]  /*12bd0*/  F2I.FTZ.U32.TRUNC.NTZ R3, R3 ;  /* 0x0000000300037305 */ /* 0x000e24000021f000 */
[----:B0-----:R-:W-:-:S04]  /*12be0*/  IMAD.MOV R5, RZ, RZ, -R3 ;  /* 0x000000ffff057224 */ /* 0x001fc800078e0a03 */
[----:B------:R-:W-:-:S04]  /*12bf0*/  IMAD R5, R5, R10, RZ ;  /* 0x0000000a05057224 */ /* 0x000fc800078e02ff */
[----:B------:R-:W-:Y:S01]  /*12c00*/  IMAD.HI.U32 R2, R3, R5, R2 ;  /* 0x0000000503027227 */ /* 0x000fe200078e0002 */
[----:B------:R-:W-:-:S03]  /*12c10*/  IABS R5, R8 ;  /* 0x0000000800057213 */ /* 0x000fc60000000000 */
[----:B------:R-:W-:Y:S02]  /*12c20*/  IMAD.MOV R3, RZ, RZ, -R11 ;  /* 0x000000ffff037224 */ /* 0x000fe400078e0a0b */
        /* <DEDUP_REMOVED lines=11> */
[----:B------:R-:W-:Y:S01]  /*12ce0*/  @!P1 LOP3.LUT R2, RZ, R7, RZ, 0x33, !PT ;  /* 0x00000007ff029212 */ /* 0x000fe200078e33ff */
[----:B------:R-:W-:-:S04]  /*12cf0*/  IMAD.MOV R7, RZ, RZ, -R7 ;  /* 0x000000ffff077224 */ /* 0x000fc800078e0a07 */
[----:B------:R-:W-:-:S05]  /*12d00*/  IMAD R3, R2, R7, R9 ;  /* 0x0000000702037224 */ /* 0x000fca00078e0209 */
[----:B------:R1:W-:Y:S02]  /*12d10*/  STL [R1+0x8], R3 ;  /* 0x0000080301007387 */ /* 0x0003e40000100800 */
.L_x_2446:
[----:B01----:R-:W-:-:S05]  /*12d20*/  LOP3.LUT R3, RZ, R2, RZ, 0x33, !PT ;  /* 0x00000002ff037212 */ /* 0x003fca00078e33ff */
[----:B------:R-:W-:-:S05]  /*12d30*/  IMAD.IADD R2, R4, 0x1, R3 ;  /* 0x0000000104027824 */ /* 0x000fca00078e0203 */
[----:B------:R1:W-:Y:S01]  /*12d40*/  STL [R1+0x4], R2 ;  /* 0x0000040201007387 */ /* 0x0003e20000100800 */
[----:B------:R-:W-:Y:S05]  /*12d50*/  BRA `(.L_x_2447) ;  /* 0x0000000000107947 */ /* 0x000fea0003800000 */
.L_x_2442:
[----:B------:R-:W-:Y:S01]  /*12d60*/  IMAD.U32 R2, RZ, RZ, UR6 ;  /* 0x00000006ff027e24 */ /* 0x000fe2000f8e00ff */
[----:B------:R0:W-:Y:S04]  /*12d70*/  STL [R1+0x4], RZ ;  /* 0x000004ff01007387 */ /* 0x0001e80000100800 */
[----:B------:R0:W-:Y:S04]  /*12d80*/  STL [R1+0x8], RZ ;  /* 0x000008ff01007387 */ /* 0x0001e80000100800 */
[----:B------:R0:W-:Y:S02]  /*12d90*/  STL [R1], R2 ;  /* 0x0000000201007387 */ /* 0x0001e40000100800 */
.L_x_2447:
[----:B------:R-:W2:Y:S04]  /*12da0*/  LDL R8, [R1] ;  /* 0x0000000001087983 */ /* 0x000ea80000100800 */
[----:B------:R-:W2:Y:S04]  /*12db0*/  LDL R9, [R1+0x4] ;  /* 0x0000040001097983 */ /* 0x000ea80000100800 */
[----:B------:R-:W2:Y:S04]  /*12dc0*/  LDL R10, [R1+0x8] ;  /* 0x00000800010a7983 */ /* 0x000ea80000100800 */
[----:B------:R-:W2:Y:S01]  /*12dd0*/  LDL R11, [R1+0xc] ;  /* 0x00000c00010b7983 */ /* 0x000ea20000100800 */
[----:B------:R-:W-:-:S13]  /*12de0*/  ISETP.NE.AND P0, PT, R0, RZ, PT ;  /* 0x000000ff0000720c */ /* 0x000fda0003f05270 */
[----:B------:R-:W3:Y:S01]  /*12df0*/  @!P0 S2R R3, SR_CgaCtaId ;  /* 0x0000000000038919 */ /* 0x000ee20000008800 */
[----:B------:R-:W-:-:S04]  /*12e00*/  @!P0 MOV R0, 0x400 ;  /* 0x0000040000008802 */ /* 0x000fc80000000f00 */
[----:B---3--:R-:W-:-:S05]  /*12e10*/  @!P0 LEA R0, R3, R0, 0x18 ;  /* 0x0000000003008211 */ /* 0x008fca00078ec0ff */
[----:B--2---:R2:W-:Y:S01]  /*12e20*/  @!P0 STS.128 [R0+0x228d0], R8 ;  /* 0x0228d00800008388 */ /* 0x0045e20000000c00 */
[----:B------:R-:W-:Y:S06]  /*12e30*/  BAR.ARV 0x5, 0x180 ;  /* 0x0146000000007b1d */ /* 0x000fec0000002000 */
.L_x_2440:
[----:B--2---:R-:W2:Y:S01]  /*12e40*/  LDL R0, [R1+0xc] ;  /* 0x00000c0001007983 */ /* 0x004ea20000100800 */
[----:B------:R-:W-:-:S03]  /*12e50*/  ULDC UR4, c[0x0][0xc3c] ;  /* 0x00030f0000047ab9 */ /* 0x000fc60000000800 */
[----:B------:R4:W-:Y:S01]  /*12e60*/  STL [R1+0x10], RZ ;  /* 0x000010ff01007387 */ /* 0x0009e20000100800 */
[----:B--2---:R-:W-:Y:S01]  /*12e70*/  ISETP.GE.AND P0, PT, R0, UR4, PT ;  /* 0x0000000400007c0c */ /* 0x004fe2000bf06270 */
[----:B------:R-:W-:-:S05]  /*12e80*/  IMAD.MOV.U32 R0, RZ, RZ, 0x1 ;  /* 0x00000001ff007424 */ /* 0x000fca00078e00ff */
[----:B------:R4:W-:Y:S04]  /*12e90*/  STL [R1+0x14], R0 ;  /* 0x0000140001007387 */ /* 0x0009e80000100800 */
[----:B------:R4:W-:Y:S03]  /*12ea0*/  STL [R1+0x48], RZ ;  /* 0x000048ff01007387 */ /* 0x0009e60000100800 */
[----:B------:R-:W-:Y:S05]  /*12eb0*/  @P0 BRA `(.L_x_2448) ;  /* 0x0000005c006c0947 */ /* 0x000fea0003800000 */
[----:B------:R-:W2:Y:S01]  /*12ec0*/  S2UR UR5, SR_CgaCtaId ;  /* 0x00000000000579c3 */ /* 0x000ea20000008800 */
[C---:B----4-:R-:W-:Y:S01]  /*12ed0*/  IMAD.SHL.U32 R0, R6.reuse, 0x8, RZ ;  /* 0x0000000806007824 */ /* 0x050fe200078e00ff */
[----:B------:R-:W-:Y:S01]  /*12ee0*/  LOP3.LUT R4, R6, 0x7f, RZ, 0xc0, !PT ;  /* 0x0000007f06047812 */ /* 0x000fe200078ec0ff */
[----:B------:R-:W-:Y:S01]  /*12ef0*/  UMOV UR4, 0x400 ;  /* 0x0000040000047882 */ /* 0x000fe20000000000 */
[----:B------:R-:W-:Y:S01]  /*12f00*/  BSSY B8, `(.L_x_2448) ;  /* 0x00005d6000087945 */ /* 0x000fe20003800000 */
[----:B------:R-:W-:Y:S01]  /*12f10*/  ULDC UR37, c[0x0][0xc] ;  /* 0x0000030000257ab9 */ /* 0x000fe20000000800 */
[----:B------:R-:W-:Y:S01]  /*12f20*/  LOP3.LUT R3, R0, 0x1f8, RZ, 0xc0, !PT ;  /* 0x000001f800037812 */ /* 0x000fe200078ec0ff */
[----:B01----:R-:W-:Y:S01]  /*12f30*/  IMAD.SHL.U32 R2, R4, 0x8, RZ ;  /* 0x0000000804027824 */ /* 0x003fe200078e00ff */
[----:B------:R-:W-:Y:S01]  /*12f40*/  ULDC.64 UR38, c[0x0][0x198] ;  /* 0x0000660000267ab9 */ /* 0x000fe20000000a00 */
[----:B------:R-:W-:Y:S01]  /*12f50*/  IMAD.MOV.U32 R0, RZ, RZ, 0x1 ;  /* 0x00000001ff007424 */ /* 0x000fe200078e00ff */
[----:B------:R-:W-:Y:S01]  /*12f60*/  LOP3.LUT R3, R3, 0x38, R6, 0x78, !PT ;  /* 0x0000003803037812 */ /* 0x000fe200078e7806 */
[----:B------:R-:W-:-:S03]  /*12f70*/  IMAD.SHL.U32 R6, R6, 0x10, RZ ;  /* 0x0000001006067824 */ /* 0x000fc600078e00ff */
[----:B------:R-:W-:Y:S02]  /*12f80*/  LOP3.LUT R2, R3, 0x200, R2, 0xf8, !PT ;  /* 0x0000020003027812 */ /* 0x000fe400078ef802 */
[----:B------:R-:W-:-:S04]  /*12f90*/  SHF.R.U32.HI R3, RZ, 0x3, R4 ;  /* 0x00000003ff037819 */ /* 0x000fc80000011604 */
[----:B------:R-:W-:Y:S01]  /*12fa0*/  LOP3.LUT R3, R3, 0x70, R6, 0xf8, !PT ;  /* 0x0000007003037812 */ /* 0x000fe200078ef806 */
[----:B--2---:R-:W-:-:S06]  /*12fb0*/  ULEA UR4, UR5, UR4, 0x18 ;  /* 0x0000000405047291 */ /* 0x004fcc000f8ec03f */
[----:B------:R-:W-:-:S04]  /*12fc0*/  IMAD.U32 R19, RZ, RZ, UR4 ;  /* 0x00000004ff137e24 */ /* 0x000fc8000f8e00ff */
[----:B------:R-:W-:-:S05]  /*12fd0*/  IMAD R2, R2, 0x2, R19 ;  /* 0x0000000202027824 */ /* 0x000fca00078e0213 */
[----:B------:R0:W-:Y:S04]  /*12fe0*/  STL [R1+0x24], R2 ;  /* 0x0000240201007387 */ /* 0x0001e80000100800 */
[----:B------:R0:W-:Y:S04]  /*12ff0*/  STL [R1+0x48], RZ ;  /* 0x000048ff01007387 */ /* 0x0001e80000100800 */
[----:B------:R0:W-:Y:S04]  /*13000*/  STL [R1+0x14], R0 ;  /* 0x0000140001007387 */ /* 0x0001e80000100800 */
[----:B------:R0:W-:Y:S02]  /*13010*/  STL [R1+0x10], RZ ;  /* 0x000010ff01007387 */ /* 0x0001e40000100800 */
.L_x_2560:
[----:B--23--:R-:W2:Y:S01]  /*13020*/  LDL R9, [R1+0xc] ;  /* 0x00000c0001097983 */ /* 0x00cea20000100800 */
[----:B------:R-:W-:Y:S05]  /*13030*/  YIELD ;  /* 0x0000000000007946 */ /* 0x000fea0003800000 */
[----:B------:R-:W-:Y:S01]  /*13040*/  ULDC.64 UR4, c[0x0][0xa28] ;  /* 0x00028a0000047ab9 */ /* 0x000fe20000000a00 */
[----:B0-----:R-:W-:Y:S01]  /*13050*/  IMAD.MOV.U32 R0, RZ, RZ, RZ ;  /* 0x000000ffff007224 */ /* 0x001fe200078e00ff */
[----:B------:R-:W-:Y:S01]  /*13060*/  ISETP.NE.U32.AND P0, PT, RZ, UR4, PT ;  /* 0x00000004ff007c0c */ /* 0x000fe2000bf05070 */
[----:B-1----:R-:W0:Y:S01]  /*13070*/  LDC.64 R4, c[0x0][0xa00] ;  /* 0x00028000ff047b82 */ /* 0x002e220000000a00 */
[----:B------:R-:W-:Y:S01]  /*13080*/  IMAD.MOV.U32 R10, RZ, RZ, RZ ;  /* 0x000000ffff0a7224 */ /* 0x000fe200078e00ff */
[----:B------:R-:W-:Y:S01]  /*13090*/  ULDC.64 UR6, c[0x0][0xa08] ;  /* 0x0002820000067ab9 */ /* 0x000fe20000000a00 */
[----:B------:R-:W-:Y:S01]  /*130a0*/  ISETP.NE.AND.EX P0, PT, RZ, UR5, PT, P0 ;  /* 0x00000005ff007c0c */ /* 0x000fe2000bf05300 */
[----:B------:R-:W-:-:S12]  /*130b0*/  ULDC.64 UR4, c[0x0][0xa18] ;  /* 0x0002860000047ab9 */ /* 0x000fd80000000a00 */
[----:B------:R-:W2:Y:S02]  /*130c0*/  @P0 LDC.64 R2, c[0x0][0xa28] ;  /* 0x00028a00ff020b82 */ /* 0x000ea40000000a00 */
[----:B--2---:R-:W-:-:S05]  /*130d0*/  @P0 IMAD.WIDE R2, R9, 0x4, R2 ;  /* 0x0000000409020825 */ /* 0x004fca00078e0202 */
[----:B------:R1:W5:Y:S01]  /*130e0*/  @P0 LDG.E R0, desc[UR40][R2.64] ;  /* 0x0000002802000981 */ /* 0x000362000c1e1900 */
[----:B------:R-:W-:Y:S01]  /*130f0*/  ISETP.NE.U32.AND P0, PT, RZ, UR4, PT ;  /* 0x00000004ff007c0c */ /* 0x000fe2000bf05070 */
[----:B0-----:R-:W-:Y:S01]  /*13100*/  IMAD.WIDE R4, R9, 0x4, R4 ;  /* 0x0000000409047825 */ /* 0x001fe200078e0204 */
[----:B------:R-:W-:Y:S02]  /*13110*/  ISETP.NE.U32.AND P1, PT, RZ, UR6, PT ;  /* 0x00000006ff007c0c */ /* 0x000fe4000bf25070 */
[----:B------:R-:W-:Y:S01]  /*13120*/  ISETP.NE.AND.EX P2, PT, RZ, UR5, PT, P0 ;  /* 0x00000005ff007c0c */ /* 0x000fe2000bf45300 */
[----:B------:R-:W-:Y:S01]  /*13130*/  ULDC.64 UR4, c[0x0][0xa00] ;  /* 0x0002800000047ab9 */ /* 0x000fe20000000a00 */
[----:B------:R-:W-:Y:S01]  /*13140*/  ISETP.NE.AND.EX P1, PT, RZ, UR7, PT, P1 ;  /* 0x00000007ff007c0c */ /* 0x000fe2000bf25310 */
[----:B------:R-:W-:Y:S01]  /*13150*/  IMAD.MOV.U32 R8, RZ, RZ, RZ ;  /* 0x000000ffff087224 */ /* 0x000fe200078e00ff */
[----:B------:R-:W-:Y:S01]  /*13160*/  ISETP.NE.U32.AND P0, PT, RZ, UR4, PT ;  /* 0x00000004ff007c0c */ /* 0x000fe2000bf05070 */
[----:B-1----:R-:W0:Y:S03]  /*13170*/  LDC.64 R2, c[0x0][0xa08] ;  /* 0x00028200ff027b82 */ /* 0x002e260000000a00 */
[----:B------:R-:W-:-:S05]  /*13180*/  ISETP.NE.AND.EX P0, PT, RZ, UR5, PT, P0 ;  /* 0x00000005ff007c0c */ /* 0x000fca000bf05300 */
[----:B------:R-:W1:Y:S08]  /*13190*/  @P2 LDC.64 R6, c[0x0][0xa18] ;  /* 0x00028600ff062b82 */ /* 0x000e700000000a00 */
[----:B------:R-:W2:Y:S01]  /*131a0*/  @P0 LDG.E R10, desc[UR40][R4.64] ;  /* 0x00000028040a0981 */ /* 0x000ea2000c1e1900 */
[----:B------:R-:W-:Y:S01]  /*131b0*/  ULDC UR4, c[0x0][0x288] ;  /* 0x0000a20000047ab9 */ /* 0x000fe20000000800 */
[----:B0-----:R-:W-:-:S05]  /*131c0*/  IMAD.WIDE R2, R9, 0x4, R2 ;  /* 0x0000000409027825 */ /* 0x001fca00078e0202 */
[----:B------:R-:W5:Y:S01]  /*131d0*/  @P1 LDG.E R8, desc[UR40][R2.64] ;  /* 0x0000002802081981 */ /* 0x000f62000c1e1900 */
[----:B-1----:R-:W-:-:S03]  /*131e0*/  @P2 IMAD.WIDE R6, R9, 0x4, R6 ;  /* 0x0000000409062825 */ /* 0x002fc600078e0206 */
        /* <DEDUP_REMOVED lines=14> */
[----:B------:R-:W0:Y:S04]  /*132d0*/  LDG.E R7, desc[UR40][R4.64] ;  /* 0x0000002804077981 */ /* 0x000e28000c1e1900 */
[----:B------:R-:W0:Y:S02]  /*132e0*/  LDG.E R4, desc[UR40][R4.64+0x4] ;  /* 0x0000042804047981 */ /* 0x000e24000c1e1900 */
[----:B0-----:R-:W-:-:S05]  /*132f0*/  IMAD.IADD R10, R4, 0x1, -R7 ;  /* 0x00000001040a7824 */ /* 0x001fca00078e0a07 */
[----:B------:R1:W-:Y:S02]  /*13300*/  STL [R1+0x2c], R10 ;  /* 0x00002c0a01007387 */ /* 0x0003e40000100800 */
.L_x_2449:
[----:B------:R-:W2:Y:S01]  /*13310*/  LDL.LU R5, [R1+0x8] ;  /* 0x0000080001057983 */ /* 0x000ea20000300800 */
[----:B------:R-:W-:Y:S02]  /*13320*/  ULDC.64 UR4, c[0x0][0xa20] ;  /* 0x0002880000047ab9 */ /* 0x000fe40000000a00 */
[----:B------:R-:W-:-:S04]  /*13330*/  ISETP.NE.U32.AND P0, PT, RZ, UR4, PT ;  /* 0x00000004ff007c0c */ /* 0x000fc8000bf05070 */
[----:B------:R-:W-:Y:S02]  /*13340*/  ISETP.NE.AND.EX P0, PT, RZ, UR5, PT, P0 ;  /* 0x00000005ff007c0c */ /* 0x000fe4000bf05300 */
[C---:B--2---:R-:W-:Y:S02]  /*13350*/  LOP3.LUT R7, R5.reuse, 0xff000000, RZ, 0xc0, !PT ;  /* 0xff00000005077812 */ /* 0x044fe400078ec0ff */
[C---:B------:R-:W-:Y:S02]  /*13360*/  LOP3.LUT R4, R5.reuse, 0xff0000, RZ, 0xc0, !PT ;  /* 0x00ff000005047812 */ /* 0x040fe400078ec0ff */
[----:B------:R-:W-:Y:S02]  /*13370*/  SHF.R.U32.HI R7, RZ, 0x8, R7 ;  /* 0x00000008ff077819 */ /* 0x000fe40000011607 */
[----:B------:R-:W-:Y:S02]  /*13380*/  LOP3.LUT R17, R5, 0xffff, RZ, 0xc0, !PT ;  /* 0x0000ffff05117812 */ /* 0x000fe400078ec0ff */
[----:B------:R-:W-:Y:S01]  /*13390*/  LEA.HI R7, R4, R7, RZ, 0x10 ;  /* 0x0000000704077211 */ /* 0x000fe200078f80ff */
[----:B-----5:R-:W-:-:S05]  /*133a0*/  IMAD.IADD R4, R8, 0x1, R0 ;  /* 0x0000000108047824 */ /* 0x020fca00078e0200 */
[----:B------:R2:W-:Y:S01]  /*133b0*/  STL [R1+0x18], R4 ;  /* 0x0000180401007387 */ /* 0x0005e20000100800 */
[----:B------:R-:W-:Y:S05]  /*133c0*/  @!P0 BRA `(.L_x_2450) ;  /* 0x0000000000108947 */ /* 0x000fea0003800000 */
[----:B------:R-:W3:Y:S02]  /*133d0*/  LDC.64 R2, c[0x0][0xa20] ;  /* 0x00028800ff027b82 */ /* 0x000ee40000000a00 */
[----:B---3--:R-:W-:-:S05]  /*133e0*/  IMAD.WIDE R2, R9, 0x4, R2 ;  /* 0x0000000409027825 */ /* 0x008fca00078e0202 */
[----:B------:R3:W5:Y:S01]  /*133f0*/  LDG.E R6, desc[UR40][R2.64] ;  /* 0x0000002802067981 */ /* 0x000762000c1e1900 */
[----:B------:R-:W-:Y:S05]  /*13400*/  BRA `(.L_x_2451) ;  /* 0x0000000000107947 */ /* 0x000fea0003800000 */
.L_x_2450:
[----:B------:R-:W-:Y:S05]  /*13410*/  @!P1 BRA `(.L_x_2451) ;  /* 0x00000000000c9947 */ /* 0x000fea0003800000 */
[----:B------:R-:W3:Y:S04]  /*13420*/  LDG.E R6, desc[UR40][R2.64] ;  /* 0x0000002802067981 */ /* 0x000ee8000c1e1900 */
[----:B------:R-:W3:Y:S02]  /*13430*/  LDG.E R2, desc[UR40][R2.64+0x4] ;  /* 0x0000042802027981 */ /* 0x000ee4000c1e1900 */
[----:B---3--:R-:W-:-:S07]  /*13440*/  IMAD.IADD R6, R2, 0x1, -R6 ;  /* 0x0000000102067824 */ /* 0x008fce00078e0a06 */
.L_x_2451:
[----:B--2---:R-:W2:Y:S01]  /*13450*/  LDL.LU R4, [R1+0x4] ;  /* 0x0000040001047983 */ /* 0x004ea20000300800 */
[----:B---3--:R-:W3:Y:S01]  /*13460*/  LDC R2, c[0x0][0x448] ;  /* 0x00011200ff027b82 */ /* 0x008ee20000000800 */
[----:B-----5:R-:W-:Y:S01]  /*13470*/  IMAD.IADD R0, R6, 0x1, -R0 ;  /* 0x0000000106007824 */ /* 0x020fe200078e0a00 */
[----:B---3--:R-:W-:-:S13]  /*13480*/  ISETP.NE.AND P1, PT, R2, 0x1, PT ;  /* 0x000000010200780c */ /* 0x008fda0003f25270 */
[----:B------:R-:W3:Y:S08]  /*13490*/  @P1 LDC R3, c[0x0][0x44c] ;  /* 0x00011300ff031b82 */ /* 0x000ef00000000800 */
[----:B------:R-:W4:Y:S01]  /*134a0*/  @P1 LDC R2, c[0x0][0x450] ;  /* 0x00011400ff021b82 */ /* 0x000f220000000800 */
[----:B--2---:R-:W-:-:S04]  /*134b0*/  IMAD.SHL.U32 R11, R4, 0x80, RZ ;  /* 0x00000080040b7824 */ /* 0x004fc800078e00ff */
[----:B------:R-:W-:Y:S01]  /*134c0*/  VIADD R4, R11, 0x7f ;  /* 0x0000007f0b047836 */ /* 0x000fe20000000000 */
[----:B------:R2:W-:Y:S03]  /*134d0*/  STL [R1+0x28], R11 ;  /* 0x0000280b01007387 */ /* 0x0005e60000100800 */
[----:B---3--:R-:W-:-:S04]  /*134e0*/  @P1 IMAD.HI.U32 R3, R4, R3, RZ ;  /* 0x0000000304031227 */ /* 0x008fc800078e00ff */
[----:B------:R-:W-:Y:S01]  /*134f0*/  IMAD.MOV.U32 R6, RZ, RZ, R4 ;  /* 0x000000ffff067224 */ /* 0x000fe200078e0004 */
[----:B----4-:R-:W-:Y:S01]  /*13500*/  @P1 SHF.R.U32.HI R6, RZ, R2, R3 ;  /* 0x00000002ff061219 */ /* 0x010fe20000011603 */
[----:B------:R-:W-:-:S04]  /*13510*/  VIADD R2, R0, 0x5f ;  /* 0x0000005f00027836 */ /* 0x000fc80000000000 */
[----:B------:R-:W-:-:S05]  /*13520*/  IMAD.HI R2, R2, 0x2aaaaaab, RZ ;  /* 0x2aaaaaab02027827 */ /* 0x000fca00078e02ff */
[----:B------:R-:W-:-:S04]  /*13530*/  SHF.R.U32.HI R3, RZ, 0x1f, R2 ;  /* 0x0000001fff037819 */ /* 0x000fc80000011602 */
[----:B------:R-:W-:Y:S02]  /*13540*/  LEA.HI.SX32 R9, R2, R3, 0x1c ;  /* 0x0000000302097211 */ /* 0x000fe400078fe2ff */
[----:B------:R-:W-:-:S03]  /*13550*/  IADD3 R2, R0, 0x1, -R10 ;  /* 0x0000000100027810 */ /* 0x000fc60007ffe80a */
[----:B------:R2:W-:Y:S02]  /*13560*/  STL [R1+0x58], R9 ;  /* 0x0000580901007387 */ /* 0x0005e40000100800 */
[----:B------:R-:W-:Y:S02]  /*13570*/  IMAD.IADD R6, R2, 0x1, R6 ;  /* 0x0000000102067824 */ /* 0x000fe400078e0206 */
[----:B------:R-:W3:Y:S02]  /*13580*/  LDC.64 R2, c[0x0][0x9e0] ;  /* 0x00027800ff027b82 */ /* 0x000ee40000000a00 */
[----:B---3--:R-:W-:Y:S01]  /*13590*/  ISETP.GE.AND P2, PT, R3, 0x1, PT ;  /* 0x000000010300780c */ /* 0x008fe20003f46270 */
[----:B------:R-:W-:-:S12]  /*135a0*/  IMAD.IADD R2, R6, 0x1, R2 ;  /* 0x0000000106027824 */ /* 0x000fd800078e0202 */
[----:B--2---:R-:W-:Y:S05]  /*135b0*/  @!P2 BRA `(.L_x_2452) ;  /* 0x000000000048a947 */ /* 0x004fea0003800000 */
[C---:B------:R-:W-:Y:S01]  /*135c0*/  ISETP.GT.AND P0, PT, R6.reuse, RZ, PT ;  /* 0x000000ff0600720c */ /* 0x040fe20003f04270 */
[----:B------:R-:W-:Y:S01]  /*135d0*/  BSSY B0, `(.L_x_2453) ;  /* 0x000000e000007945 */ /* 0x000fe20003800000 */
[----:B------:R-:W-:-:S11]  /*135e0*/  VIADD R8, R6, 0xffffffff ;  /* 0xffffffff06087836 */ /* 0x000fd60000000000 */
[----:B------:R-:W-:Y:S05]  /*135f0*/  @P0 BRA `(.L_x_2454) ;  /* 0x00000000001c0947 */ /* 0x000fea0003800000 */
[----:B------:R-:W-:Y:S01]  /*13600*/  ISETP.NE.AND P0, PT, R3, 0x1, PT ;  /* 0x000000010300780c */ /* 0x000fe20003f05270 */
[----:B------:R-:W-:-:S12]  /*13610*/  IMAD.MOV R6, RZ, RZ, -R6 ;  /* 0x000000ffff067224 */ /* 0x000fd800078e0a06 */
[----:B------:R-:W2:Y:S02]  /*13620*/  @P0 LDC.64 R4, c[0x0][0x9e8] ;  /* 0x00027a00ff040b82 */ /* 0x000ea40000000a00 */
[----:B--2---:R-:W-:-:S05]  /*13630*/  @P0 IMAD.HI.U32 R4, R6, R4, RZ ;  /* 0x0000000406040227 */ /* 0x004fca00078e00ff */
[----:B------:R-:W-:-:S04]  /*13640*/  @P0 SHF.R.U32.HI R6, RZ, R5, R4 ;  /* 0x00000005ff060219 */ /* 0x000fc80000011604 */
[----:B------:R-:W-:Y:S01]  /*13650*/  LOP3.LUT R8, RZ, R6, RZ, 0x33, !PT ;  /* 0x00000006ff087212 */ /* 0x000fe200078e33ff */
[----:B------:R-:W-:Y:S06]  /*13660*/  BRA `(.L_x_2455) ;  /* 0x0000000000107947 */ /* 0x000fec0003800000 */
.L_x_2454:
[----:B------:R-:W-:-:S13]  /*13670*/  ISETP.NE.AND P0, PT, R3, 0x1, PT ;  /* 0x000000010300780c */ /* 0x000fda0003f05270 */
[----:B------:R-:W2:Y:S02]  /*13680*/  @P0 LDC.64 R4, c[0x0][0x9e8] ;  /* 0x00027a00ff040b82 */ /* 0x000ea40000000a00 */
[----:B--2---:R-:W-:-:S05]  /*13690*/  @P0 IMAD.HI.U32 R4, R8, R4, RZ ;  /* 0x0000000408040227 */ /* 0x004fca00078e00ff */
[----:B------:R-:W-:-:S07]  /*136a0*/  @P0 SHF.R.U32.HI R8, RZ, R5, R4 ;  /* 0x00000005ff080219 */ /* 0x000fce0000011604 */
.L_x_2455:
[----:B------:R-:W-:Y:S05]  /*136b0*/  BSYNC B0 ;  /* 0x0000000000007941 */ /* 0x000fea0003800000 */
.L_x_2453:
[----:B------:R-:W-:-:S05]  /*136c0*/  IMAD R8, R8, R3, R3 ;  /* 0x0000000308087224 */ /* 0x000fca00078e0203 */
[----:B------:R-:W-:-:S07]  /*136d0*/  VIMNMX R2, R2, R8, PT ;  /* 0x0000000802027248 */ /* 0x000fce0003fe0100 */
.L_x_2452:
[----:B------:R-:W2:Y:S01]  /*136e0*/  @P1 LDC R4, c[0x0][0x44c] ;  /* 0x00011300ff041b82 */ /* 0x000ea20000000800 */
[----:B------:R-:W-:Y:S01]  /*136f0*/  VIADD R2, R2, 0x5f ;  /* 0x0000005f02027836 */ /* 0x000fe20000000000 */
[----:B------:R-:W-:Y:S01]  /*13700*/  ULDC UR4, c[0x0][0x9dc] ;  /* 0x0002770000047ab9 */ /* 0x000fe20000000800 */
[----:B------:R-:W-:Y:S02]  /*13710*/  IMAD.MOV.U32 R5, RZ, RZ, R11 ;  /* 0x000000ffff057224 */ /* 0x000fe400078e000b */
[----:B------:R-:W-:-:S03]  /*13720*/  IMAD.HI R2, R2, 0x2aaaaaab, RZ ;  /* 0x2aaaaaab02027827 */ /* 0x000fc600078e02ff */
[----:B------:R-:W3:Y:S01]  /*13730*/  @P1 LDC R6, c[0x0][0x450] ;  /* 0x00011400ff061b82 */ /* 0x000ee20000000800 */
[----:B--2---:R-:W-:-:S05]  /*13740*/  @P1 IMAD.HI.U32 R4, R11, R4, RZ ;  /* 0x000000040b041227 */ /* 0x004fca00078e00ff */
[----:B---3--:R-:W-:-:S04]  /*13750*/  @P1 SHF.R.U32.HI R5, RZ, R6, R4 ;  /* 0x00000006ff051219 */ /* 0x008fc80000011604 */
[----:B------:R-:W-:Y:S02]  /*13760*/  IADD3 R6, R5, R0, -R10 ;  /* 0x0000000005067210 */ /* 0x000fe40007ffe80a */
[----:B------:R-:W-:-:S04]  /*13770*/  SHF.R.U32.HI R0, RZ, 0x1f, R2 ;  /* 0x0000001fff007819 */ /* 0x000fc80000011602 */
[----:B------:R-:W-:Y:S01]  /*13780*/  LEA.HI.SX32 R4, R2, R0, 0x1c ;  /* 0x0000000002047211 */ /* 0x000fe200078fe2ff */
[----:B------:R-:W-:-:S03]  /*13790*/  VIADD R2, R6, -UR4 ;  /* 0x8000000406027c36 */ /* 0x000fc60008000000 */
[----:B------:R-:W-:Y:S01]  /*137a0*/  VIMNMX R0, R9, R4, PT ;  /* 0x0000000409007248 */ /* 0x000fe20003fe0100 */
[----:B------:R2:W-:Y:S01]  /*137b0*/  STL [R1+0x54], R4 ;  /* 0x0000540401007387 */ /* 0x0005e20000100800 */
[----:B------:R-:W-:Y:S05]  /*137c0*/  @!P2 BRA `(.L_x_2456) ;  /* 0x000000000044a947 */ /* 0x000fea0003800000 */
[----:B------:R-:W-:Y:S01]  /*137d0*/  ISETP.GT.AND P0, PT, R6, -0x1, PT ;  /* 0xffffffff0600780c */ /* 0x000fe20003f04270 */
[----:B------:R-:W-:-:S12]  /*137e0*/  BSSY B0, `(.L_x_2457) ;  /* 0x000000d000007945 */ /* 0x000fd80003800000 */
[----:B------:R-:W-:Y:S05]  /*137f0*/  @P0 BRA `(.L_x_2458) ;  /* 0x00000000001c0947 */ /* 0x000fea0003800000 */
[----:B------:R-:W-:Y:S02]  /*13800*/  ISETP.NE.AND P0, PT, R3, 0x1, PT ;  /* 0x000000010300780c */ /* 0x000fe40003f05270 */
[----:B------:R-:W-:-:S11]  /*13810*/  LOP3.LUT R6, RZ, R6, RZ, 0x33, !PT ;  /* 0x00000006ff067212 */ /* 0x000fd600078e33ff */
[----:B--2---:R-:W2:Y:S02]  /*13820*/  @P0 LDC.64 R4, c[0x0][0x9e8] ;  /* 0x00027a00ff040b82 */ /* 0x004ea40000000a00 */
[----:B--2---:R-:W-:-:S05]  /*13830*/  @P0 IMAD.HI.U32 R4, R6, R4, RZ ;  /* 0x0000000406040227 */ /* 0x004fca00078e00ff */
[----:B------:R-:W-:-:S04]  /*13840*/  @P0 SHF.R.U32.HI R6, RZ, R5, R4 ;  /* 0x00000005ff060219 */ /* 0x000fc80000011604 */
[----:B------:R-:W-:Y:S01]  /*13850*/  LOP3.LUT R6, RZ, R6, RZ, 0x33, !PT ;  /* 0x00000006ff067212 */ /* 0x000fe200078e33ff */
[----:B------:R-:W-:Y:S06]  /*13860*/  BRA `(.L_x_2459) ;  /* 0x0000000000107947 */ /* 0x000fec0003800000 */
.L_x_2458:
[----:B------:R-:W-:-:S13]  /*13870*/  ISETP.NE.AND P0, PT, R3, 0x1, PT ;  /* 0x000000010300780c */ /* 0x000fda0003f05270 */
[----:B--2---:R-:W2:Y:S02]  /*13880*/  @P0 LDC.64 R4, c[0x0][0x9e8] ;  /* 0x00027a00ff040b82 */ /* 0x004ea40000000a00 */
[----:B--2---:R-:W-:-:S05]  /*13890*/  @P0 IMAD.HI.U32 R4, R6, R4, RZ ;  /* 0x0000000406040227 */ /* 0x004fca00078e00ff */
[----:B------:R-:W-:-:S07]  /*138a0*/  @P0 SHF.R.U32.HI R6, RZ, R5, R4 ;  /* 0x00000005ff060219 */ /* 0x000fce0000011604 */
.L_x_2459:
[----:B------:R-:W-:Y:S05]  /*138b0*/  BSYNC B0 ;  /* 0x0000000000007941 */ /* 0x000fea0003800000 */
.L_x_2457:
[----:B------:R-:W-:-:S05]  /*138c0*/  IMAD R3, R6, R3, RZ ;  /* 0x0000000306037224 */ /* 0x000fca00078e02ff */
[----:B------:R-:W-:-:S07]  /*138d0*/  VIMNMX R2, R2, R3, !PT ;  /* 0x0000000302027248 */ /* 0x000fce0007fe0100 */
.L_x_2456:
[----:B------:R-:W-:Y:S01]  /*138e0*/  IMAD.HI R2, R2, 0x2aaaaaab, RZ ;  /* 0x2aaaaaab02027827 */ /* 0x000fe200078e02ff */
[----:B--2---:R-:W-:Y:S01]  /*138f0*/  SHF.R.U32.HI R4, RZ, 0x10, R7 ;  /* 0x00000010ff047819 */ /* 0x004fe20000011607 */
[----:B------:R-:W-:Y:S01]  /*13900*/  BSSY B0, `(.L_x_2460) ;  /* 0x000002a000007945 */ /* 0x000fe20003800000 */
[----:B------:R-:W-:Y:S01]  /*13910*/  LOP3.LUT R8, R7, 0xff, RZ, 0xc0, !PT ;  /* 0x000000ff07087812 */ /* 0x000fe200078ec0ff */
[----:B------:R-:W-:Y:S01]  /*13920*/  IMAD.MOV.U32 R5, RZ, RZ, RZ ;  /* 0x000000ffff057224 */ /* 0x000fe200078e00ff */
[----:B------:R-:W-:Y:S02]  /*13930*/  SHF.R.U32.HI R3, RZ, 0x1f, R2 ;  /* 0x0000001fff037819 */ /* 0x000fe40000011602 */
[----:B------:R-:W-:Y:S01]  /*13940*/  ISETP.NE.AND P0, PT, R4, RZ, PT ;  /* 0x000000ff0400720c */ /* 0x000fe20003f05270 */
[----:B01----:R-:W-:Y:S01]  /*13950*/  IMAD.MOV.U32 R10, RZ, RZ, R5 ;  /* 0x000000ffff0a7224 */ /* 0x003fe200078e0005 */
[----:B------:R-:W-:-:S04]  /*13960*/  LEA.HI.SX32 R3, R2, R3, 0x1c ;  /* 0x0000000302037211 */ /* 0x000fc800078fe2ff */
[----:B------:R-:W-:-:S04]  /*13970*/  VIMNMX R9, RZ, R3, !PT ;  /* 0x00000003ff097248 */ /* 0x000fc80007fe0100 */
[----:B------:R-:W-:Y:S01]  /*13980*/  ISETP.GT.AND P1, PT, R0, R9, PT ;  /* 0x000000090000720c */ /* 0x000fe20003f24270 */
[----:B------:R0:W-:Y:S02]  /*13990*/  STL [R1+0x34], R9 ;  /* 0x0000340901007387 */ /* 0x0001e40000100800 */
[----:B------:R-:W1:Y:S02]  /*139a0*/  @!P0 LDC R4, c[0x0][0x9f0] ;  /* 0x00027c00ff048b82 */ /* 0x000e640000000800 */
[----:B------:R0:W-:Y:S04]  /*139b0*/  STL [R1+0x38], R5 ;  /* 0x0000380501007387 */ /* 0x0001e80000100800 */
[----:B------:R0:W-:Y:S04]  /*139c0*/  STL [R1+0x50], R8 ;  /* 0x0000500801007387 */ /* 0x0001e80000100800 */
[----:B------:R-:W-:Y:S05]  /*139d0*/  @!P1 BRA `(.L_x_2461) ;  /* 0x0000000000709947 */ /* 0x000fea0003800000 */
[-C--:B01----:R-:W-:Y:S02]  /*139e0*/  IABS R5, R4.reuse ;  /* 0x0000000400057213 */ /* 0x083fe40000000000 */
[----:B------:R-:W-:Y:S02]  /*139f0*/  IABS R7, R4 ;  /* 0x0000000400077213 */ /* 0x000fe40000000000 */
[----:B------:R-:W0:Y:S03]  /*13a00*/  I2F.RP R2, R5 ;  /* 0x0000000500027306 */ /* 0x000e260000209400 */
[----:B------:R-:W-:-:S05]  /*13a10*/  IMAD.MOV R7, RZ, RZ, -R7 ;  /* 0x000000ffff077224 */ /* 0x000fca00078e0a07 */
[----:B0-----:R-:W0:Y:S02]  /*13a20*/  MUFU.RCP R2, R2 ;  /* 0x0000000200027308 */ /* 0x001e240000001000 */
[----:B0-----:R-:W-:-:S06]  /*13a30*/  VIADD R2, R2, 0xffffffe ;  /* 0x0ffffffe02027836 */ /* 0x001fcc0000000000 */
[----:B------:R-:W0:Y:S02]  /*13a40*/  F2I.FTZ.U32.TRUNC.NTZ R3, R2 ;  /* 0x0000000200037305 */ /* 0x000e24000021f000 */
[----:B0-----:R-:W-:-:S04]  /*13a50*/  IMAD.MOV R2, RZ, RZ, -R3 ;  /* 0x000000ffff027224 */ /* 0x001fc800078e0a03 */
[----:B------:R-:W-:Y:S02]  /*13a60*/  IMAD R6, R2, R5, RZ ;  /* 0x0000000502067224 */ /* 0x000fe400078e02ff */
[----:B------:R-:W-:-:S04]  /*13a70*/  IMAD.MOV.U32 R2, RZ, RZ, RZ ;  /* 0x000000ffff027224 */ /* 0x000fc800078e00ff */
[----:B------:R-:W-:Y:S01]  /*13a80*/  IMAD.HI.U32 R6, R3, R6, R2 ;  /* 0x0000000603067227 */ /* 0x000fe200078e0002 */
[----:B------:R-:W-:-:S05]  /*13a90*/  IADD3 R3, R4, -0x1, R0 ;  /* 0xffffffff04037810 */ /* 0x000fca0007ffe000 */
[----:B------:R-:W-:-:S05]  /*13aa0*/  IMAD.IADD R3, R3, 0x1, -R9 ;  /* 0x0000000103037824 */ /* 0x000fca00078e0a09 */
[----:B------:R-:W-:Y:S02]  /*13ab0*/  IABS R2, R3 ;  /* 0x0000000300027213 */ /* 0x000fe40000000000 */
[----:B------:R-:W-:-:S03]  /*13ac0*/  LOP3.LUT R3, R3, R4, RZ, 0x3c, !PT ;  /* 0x0000000403037212 */ /* 0x000fc600078e3cff */
        /* <DEDUP_REMOVED lines=13> */
.L_x_2461:
[----:B------:R-:W-:Y:S05]  /*13ba0*/  BSYNC B0 ;  /* 0x0000000000007941 */ /* 0x000fea0003800000 */
.L_x_2460:
[----:B------:R-:W-:Y:S01]  /*13bb0*/  IMAD.MOV.U32 R3, RZ, RZ, R10 ;  /* 0x000000ffff037224 */ /* 0x000fe200078e000a */
[----:B------:R-:W-:Y:S03]  /*13bc0*/  BSSY B7, `(.L_x_2462) ;  /* 0x00003ec000077945 */ /* 0x000fe60003800000 */
[----:B------:R-:W-:-:S05]  /*13bd0*/  IMAD R2, R8, R3, R9 ;  /* 0x0000000308027224 */ /* 0x000fca00078e0209 */
        /* <DEDUP_REMOVED lines=9> */
[----:B0-----:R-:W0:Y:S01]  /*13c70*/  S2R R5, SR_LANEID ;  /* 0x0000000000057919 */ /* 0x001e220000000000 */
[----:B------:R-:W-:Y:S01]  /*13c80*/  VOTEU.ANY UR4, UPT, PT ;  /* 0x0000000000047886 */ /* 0x000fe200038e0100 */
[----:B------:R-:W3:Y:S01]  /*13c90*/  LDC.64 R2, c[0x0][0xc60] ;  /* 0x00031800ff027b82 */ /* 0x000ee20000000a00 */
[----:B------:R-:W0:Y:S02]  /*13ca0*/  FLO.U32 R0, UR4 ;  /* 0x0000000400007d00 */ /* 0x000e2400080e0000 */
[----:B0-----:R-:W-:-:S06]  /*13cb0*/  ISETP.EQ.U32.AND P0, PT, R0, R5, PT ;  /* 0x000000050000720c */ /* 0x001fcc0003f02070 */
[----:B------:R-:W3:Y:S07]  /*13cc0*/  POPC R5, UR4 ;  /* 0x0000000400057d09 */ /* 0x000eee0008000000 */
[----:B---3--:R-:W3:Y:S01]  /*13cd0*/  @P0 ATOMG.E.ADD.STRONG.GPU PT, R3, desc[UR40][R2.64], R5 ;  /* 0x00000005020309a8 */ /* 0x008ee200081ee1e8 */
[----:B-1----:R-:W0:Y:S02]  /*13ce0*/  S2R R4, SR_LTMASK ;  /* 0x0000000000047919 */ /* 0x002e240000003900 */
[----:B0-----:R-:W-:-:S04]  /*13cf0*/  LOP3.LUT R4, R4, UR4, RZ, 0xc0, !PT ;  /* 0x0000000404047c12 */ /* 0x001fc8000f8ec0ff */
[----:B------:R-:W0:Y:S01]  /*13d00*/  POPC R7, R4 ;  /* 0x0000000400077309 */ /* 0x000e220000000000 */
[----:B---3--:R-:W0:Y:S02]  /*13d10*/  SHFL.IDX PT, R0, R3, R0, 0x1f ;  /* 0x00001f0003007589 */ /* 0x008e2400000e0000 */
[----:B0-----:R-:W-:-:S05]  /*13d20*/  IADD3 R0, R0, UR37, R7 ;  /* 0x0000002500007c10 */ /* 0x001fca000fffe007 */
[----:B------:R4:W-:Y:S01]  /*13d30*/  STL [R1], R0 ;  /* 0x0000000001007387 */ /* 0x0009e20000100800 */
[----:B------:R-:W-:Y:S05]  /*13d40*/  BRA `(.L_x_2464) ;  /* 0x0000003c004c7947 */ /* 0x000fea0003800000 */
.L_x_2463:
        /* <DEDUP_REMOVED lines=13> */
[----:B--2---:R-:W-:Y:S02]  /*13e20*/  IMAD.U32 R10, RZ, RZ, UR4 ;  /* 0x00000004ff0a7e24 */ /* 0x004fe4000f8e00ff */
[----:B------:R-:W-:Y:S02]  /*13e30*/  IMAD.U32 R11, RZ, RZ, UR5 ;  /* 0x00000005ff0b7e24 */ /* 0x000fe4000f8e00ff */
[----:B------:R-:W-:Y:S02]  /*13e40*/  IMAD.MOV.U32 R8, RZ, RZ, 0x70 ;  /* 0x00000070ff087424 */ /* 0x000fe400078e00ff */
[----:B------:R-:W-:Y:S02]  /*13e50*/  IMAD.MOV.U32 R12, RZ, RZ, 0x1 ;  /* 0x00000001ff0c7424 */ /* 0x000fe400078e00ff */
[----:B------:R-:W-:-:S07]  /*13e60*/  IMAD.MOV.U32 R13, RZ, RZ, RZ ;  /* 0x000000ffff0d7224 */ /* 0x000fce00078e00ff */
[----:B------:R-:W-:-:S07]  /*13e70*/  LEPC R20, `(.L_x_2466) ;  /* 0x000000001014794e */ /* 0x000fce0000000000 */
[----:B-1----:R-:W-:Y:S05]  /*13e80*/  CALL.ABS.NOINC R2 ;  /* 0x0000000002007343 */ /* 0x002fea0003c00000 */
.L_x_2466:
[----:B------:R-:W-:Y:S05]  /*13e90*/  BSYNC B6 ;  /* 0x0000000000067941 */ /* 0x000fea0003800000 */
.L_x_2465:
        /* <DEDUP_REMOVED lines=9> */
[----:B-1----:R-:W-:Y:S02]  /*13f30*/  IMAD.U32 R4, RZ, RZ, UR6 ;  /* 0x00000006ff047e24 */ /* 0x002fe4000f8e00ff */
[----:B0-----:R-:W-:Y:S02]  /*13f40*/  IMAD.U32 R5, RZ, RZ, UR7 ;  /* 0x00000007ff057e24 */ /* 0x001fe4000f8e00ff */
[----:B------:R-:W-:Y:S02]  /*13f50*/  IMAD.U32 R6, RZ, RZ, UR8 ;  /* 0x00000008ff067e24 */ /* 0x000fe4000f8e00ff */
[----:B------:R-:W-:-:S02]  /*13f60*/  IMAD.U32 R7, RZ, RZ, UR9 ;  /* 0x00000009ff077e24 */ /* 0x000fc4000f8e00ff */
[----:B--2---:R-:W-:Y:S02]  /*13f70*/  IMAD.U32 R10, RZ, RZ, UR4 ;  /* 0x00000004ff0a7e24 */ /* 0x004fe4000f8e00ff */
[----:B------:R-:W-:Y:S02]  /*13f80*/  IMAD.U32 R11, RZ, RZ, UR5 ;  /* 0x00000005ff0b7e24 */ /* 0x000fe4000f8e00ff */
[----:B------:R-:W-:Y:S02]  /*13f90*/  IMAD.MOV.U32 R8, RZ, RZ, 0x70 ;  /* 0x00000070ff087424 */ /* 0x000fe400078e00ff */
[----:B------:R-:W-:Y:S02]  /*13fa0*/  IMAD.MOV.U32 R12, RZ, RZ, 0x1 ;  /* 0x00000001ff0c7424 */ /* 0x000fe400078e00ff */
[----:B---3--:R-:W-:-:S07]  /*13fb0*/  IMAD.MOV.U32 R13, RZ, RZ, RZ ;  /* 0x000000ffff0d7224 */ /* 0x008fce00078e00ff */
[----:B------:R-:W-:-:S07]  /*13fc0*/  LEPC R20, `(.L_x_2469) ;  /* 0x000000001014794e */ /* 0x000fce0000000000 */
[----:B----4-:R-:W-:Y:S05]  /*13fd0*/  CALL.ABS.NOINC R2 ;  /* 0x0000000002007343 */ /* 0x010fea0003c00000 */
.L_x_2469:
        /* <DEDUP_REMOVED lines=15> */
.L_x_2468:
[----:B------:R-:W-:Y:S05]  /*140d0*/  BSYNC B6 ;  /* 0x0000000000067941 */ /* 0x000fea0003800000 */
.L_x_2467:
[----:B------:R-:W3:Y:S01]  /*140e0*/  LDL R0, [R1+0xc] ;  /* 0x00000c0001007983 */ /* 0x000ee20000100800 */
[----:B------:R-:W-:Y:S02]  /*140f0*/  ULDC.64 UR4, c[0x0][0x9f8] ;  /* 0x00027e0000047ab9 */ /* 0x000fe40000000a00 */
[----:B------:R-:W-:Y:S01]  /*14100*/  ISETP.NE.U32.AND P0, PT, RZ, UR4, PT ;  /* 0x00000004ff007c0c */ /* 0x000fe2000bf05070 */
[----:B------:R-:W4:Y:S03]  /*14110*/  LDL R16, [R1+0x30] ;  /* 0x0000300001107983 */ /* 0x000f260000100800 */
[----:B------:R-:W-:Y:S01]  /*14120*/  ISETP.NE.AND.EX P0, PT, RZ, UR5, PT, P0 ;  /* 0x00000005ff007c0c */ /* 0x000fe2000bf05300 */
[----:B------:R-:W-:-:S12]  /*14130*/  ULDC.64 UR4, c[0x0][0xa08] ;  /* 0x0002820000047ab9 */ /* 0x000fd80000000a00 */
[----:B------:R-:W5:Y:S01]  /*14140*/  @P0 LDC.64 R2, c[0x0][0x9f8] ;  /* 0x00027e00ff020b82 */ /* 0x000f620000000a00 */
[----:B---3--:R-:W-:Y:S02]  /*14150*/  IMAD.MOV.U32 R7, RZ, RZ, R0 ;  /* 0x000000ffff077224 */ /* 0x008fe400078e0000 */
[----:B-----5:R-:W-:-:S05]  /*14160*/  @P0 IMAD.WIDE R2, R0, 0x4, R2 ;  /* 0x0000000400020825 */ /* 0x020fca00078e0202 */
[----:B------:R3:W0:Y:S01]  /*14170*/  @P0 LDG.E R7, desc[UR40][R2.64] ;  /* 0x0000002802070981 */ /* 0x000622000c1e1900 */
[----:B----4-:R-:W-:Y:S01]  /*14180*/  VIADD R0, R16, 0xffffffff ;  /* 0xffffffff10007836 */ /* 0x010fe20000000000 */
[----:B---3--:R-:W3:Y:S02]  /*14190*/  LDC.64 R2, c[0x0][0x418] ;  /* 0x00010600ff027b82 */ /* 0x008ee40000000a00 */
[----:B---3--:R-:W-:Y:S01]  /*141a0*/  LOP3.LUT P0, RZ, R2, UR4, RZ, 0xfc, !PT ;  /* 0x0000000402ff7c12 */ /* 0x008fe2000f80fcff */
[----:B------:R-:W-:-:S03]  /*141b0*/  UMOV UR4, 0xffffffff ;  /* 0xffffffff00047882 */ /* 0x000fc60000000000 */
[----:B------:R-:W-:Y:S02]  /*141c0*/  LOP3.LUT P0, RZ, R3, UR5, RZ, 0xfc, P0 ;  /* 0x0000000503ff7c12 */ /* 0x000fe4000800fcff */
[----:B0-----:R-:W-:Y:S01]  /*141d0*/  SHF.R.S32.HI R8, RZ, 0x1f, R7 ;  /* 0x0000001fff087819 */ /* 0x001fe20000011407 */
[----:B------:R0:W-:Y:S01]  /*141e0*/  STL [R1+0x4], R7 ;  /* 0x0000040701007387 */ /* 0x0001e20000100800 */
[----:B------:R-:W-:-:S03]  /*141f0*/  SEL R16, R7, RZ, !P0 ;  /* 0x000000ff07107207 */ /* 0x000fc60004000000 */
[----:B------:R0:W-:Y:S01]  /*14200*/  STL [R1+0x8], R8 ;  /* 0x0000080801007387 */ /* 0x0001e20000100800 */
[----:B------:R-:W-:Y:S05]  /*14210*/  BRA.DIV UR4, `(.L_x_2470) ;  /* 0x0000005204507947 */ /* 0x000fea000b800000 */
[----:B-1----:R-:W1:Y:S02]  /*14220*/  S2R R4, SR_TID.X ;  /* 0x0000000000047919 */ /* 0x002e640000002100 */
[----:B-1----:R-:W-:-:S04]  /*14230*/  SHF.R.U32.HI R4, RZ, 0x5, R4 ;  /* 0x00000005ff047819 */ /* 0x002fc80000011604 */
[----:B------:R-:W-:-:S05]  /*14240*/  LOP3.LUT R4, R4, 0x3, RZ, 0xc0, !PT ;  /* 0x0000000304047812 */ /* 0x000fca00078ec0ff */
[----:B------:R1:W3:Y:S02]  /*14250*/  SHFL.IDX PT, R14, R4, RZ, 0x1f ;  /* 0x00001fff040e7589 */ /* 0x0002e400000e0000 */
.L_x_2576:
[----:B------:R4:W-:Y:S01]  /*14260*/  STL [R1+0x20], R0 ;  /* 0x0000200001007387 */ /* 0x0009e20000100800 */
[----:B---3--:R-:W-:Y:S02]  /*14270*/  ISETP.NE.AND P0, PT, R14, RZ, PT ;  /* 0x000000ff0e00720c */ /* 0x008fe40003f05270 */
[----:B------:R-:W-:Y:S02]  /*14280*/  PLOP3.LUT P1, PT, PT, PT, PT, 0x8, 0x0 ;  /* 0x000000000000781c */ /* 0x000fe40003f2e170 */
[----:B------:R-:W-:-:S11]  /*14290*/  LOP3.LUT R18, R18, 0xfffffffe, RZ, 0xc0, !PT ;  /* 0xfffffffe12127812 */ /* 0x000fd600078ec0ff */
[----:B------:R-:W-:Y:S01]  /*142a0*/  @P1 LOP3.LUT R18, R18, 0x1, RZ, 0xfc, !PT ;  /* 0x0000000112121812 */ /* 0x000fe200078efcff */
[----:B----4-:R-:W-:Y:S06]  /*142b0*/  @P0 BRA `(.L_x_2471) ;  /* 0x00000004000c0947 */ /* 0x010fec0003800000 */
[----:B------:R-:W-:-:S03]  /*142c0*/  UMOV UR4, 0xffffffff ;  /* 0xffffffff00047882 */ /* 0x000fc60000000000 */
[----:B------:R-:W-:Y:S05]  /*142d0*/  BRA.DIV UR4, `(.L_x_2472) ;  /* 0x0000005204547947 */ /* 0x000fea000b800000 */
[----:B------:R-:W-:-:S13]  /*142e0*/  ELECT P6, URZ, PT ;  /* 0x00000000003f782f */ /* 0x000fda00038c0000 */
.L_x_2579:
[----:B------:R-:W-:Y:S05]  /*142f0*/  @!P6 BRA `(.L_x_2471) ;  /* 0x0000000000fce947 */ /* 0x000fea0003800000 */
[----:B------:R-:W-:-:S04]  /*14300*/  ISETP.NE.U32.AND P0, PT, R2, RZ, PT ;  /* 0x000000ff0200720c */ /* 0x000fc80003f05070 */
[----:B------:R-:W-:-:S13]  /*14310*/  ISETP.NE.AND.EX P0, PT, R3, RZ, PT, P0 ;  /* 0x000000ff0300720c */ /* 0x000fda0003f05300 */
[----:B------:R-:W-:Y:S05]  /*14320*/  @!P0 BRA `(.L_x_2473) ;  /* 0x0000000000508947 */ /* 0x000fea0003800000 */
[----:B------:R-:W3:Y:S01]  /*14330*/  LDC R6, c[0x0][0x43c] ;  /* 0x00010f00ff067b82 */ /* 0x000ee20000000800 */
[----:B------:R-:W-:Y:S01]  /*14340*/  IMAD.MOV.U32 R9, RZ, RZ, R0 ;  /* 0x000000ffff097224 */ /* 0x000fe200078e0000 */
[----:B------:R-:W-:-:S03]  /*14350*/  ULDC.64 UR4, c[0x0][0x428] ;  /* 0x00010a0000047ab9 */ /* 0x000fc60000000a00 */
[----:B------:R-:W-:Y:S01]  /*14360*/  IMAD.MOV.U32 R0, RZ, RZ, R9 ;  /* 0x000000ffff007224 */ /* 0x000fe200078e0009 */
[----:B---3--:R-:W-:-:S13]  /*14370*/  ISETP.NE.AND P0, PT, R6, 0x1, PT ;  /* 0x000000010600780c */ /* 0x008fda0003f05270 */
[----:B-1----:R-:W1:Y:S02]  /*14380*/  @P0 LDC.64 R4, c[0x0][0x440] ;  /* 0x00011000ff040b82 */ /* 0x002e640000000a00 */
[----:B-1----:R-:W-:-:S05]  /*14390*/  @P0 IMAD.HI.U32 R4, R9, R4, RZ ;  /* 0x0000000409040227 */ /* 0x002fca00078e00ff */
        /* <DEDUP_REMOVED lines=13> */
.L_x_2473:
[----:B------:R-:W4:Y:S04]  /*14470*/  LDL R0, [R1+0x10] ;  /* 0x0000100001007983 */ /* 0x000f280000100800 */
[----:B---3--:R-:W3:Y:S01]  /*14480*/  LDL R2, [R1+0x14] ;  /* 0x0000140001027983 */ /* 0x008ee20000100800 */
[----:B----4-:R-:W-:Y:S01]  /*14490*/  IMAD R0, R0, 0x8, R19 ;  /* 0x0000000800007824 */ /* 0x010fe200078e0213 */
[----:B---3--:R-:W-:-:S04]  /*144a0*/  SHF.L.U32 R2, R2, 0x1f, RZ ;  /* 0x0000001f02027819 */ /* 0x008fc800000006ff */
[----:B------:R-:W3:Y:S02]  /*144b0*/  SYNCS.PHASECHK.TRANS64.TRYWAIT P0, [R0+URZ+0x22840], R2 ;  /* 0x02284002000075a7 */ /* 0x000ee4000800017f */
[----:B---3--:R-:W-:Y:S05]  /*144c0*/  @!P0 BRA `(.L_x_2474) ;  /* 0x0000004c00f88947 */ /* 0x008fea0003800000 */
.L_x_2580:
[----:B------:R-:W4:Y:S02]  /*144d0*/  S2R R3, SR_TID.X ;  /* 0x0000000000037919 */ /* 0x000f240000002100 */
[----:B----4-:R-:W-:-:S04]  /*144e0*/  LOP3.LUT R3, R3, 0x7f, RZ, 0xc0, !PT ;  /* 0x0000007f03037812 */ /* 0x010fc800078ec0ff */
[----:B------:R-:W-:-:S13]  /*144f0*/  ISETP.NE.AND P0, PT, R3, RZ, PT ;  /* 0x000000ff0300720c */ /* 0x000fda0003f05270 */
[----:B------:R-:W-:Y:S05]  /*14500*/  @P0 BRA `(.L_x_2475) ;  /* 0x00000000001c0947 */ /* 0x000fea0003800000 */
[----:B------:R-:W4:Y:S01]  /*14510*/  S2R R3, SR_TID.X ;  /* 0x0000000000037919 */ /* 0x000f220000002100 */
[----:B---3--:R-:W-:-:S04]  /*14520*/  IMAD.MOV.U32 R2, RZ, RZ, 0x3000 ;  /* 0x00003000ff027424 */ /* 0x008fc800078e00ff */
[----:B------:R3:W-:Y:S01]  /*14530*/  SYNCS.ARRIVE.TRANS64 RZ, [R0+URZ+0x22830], R2 ;  /* 0x0228300200ff79a7 */ /* 0x0007e2000800003f */
[----:B----4-:R-:W-:-:S04]  /*14540*/  LOP3.LUT R3, R3, 0x1f, RZ, 0xc0, !PT ;  /* 0x0000001f03037812 */ /* 0x010fc800078ec0ff */
[----:B------:R-:W-:-:S13]  /*14550*/  ISETP.NE.AND P0, PT, R3, RZ, PT ;  /* 0x000000ff0300720c */ /* 0x000fda0003f05270 */
[----:B---3--:R-:W-:Y:S05]  /*14560*/  @!P0 BRA `(.L_x_2475) ;  /* 0x0000000000048947 */ /* 0x008fea0003800000 */
[----:B------:R-:W-:Y:S01]  /*14570*/  BPT.TRAP 0x1 ;  /* 0x000000040000795c */ /* 0x000fe20000300000 */
.L_x_2475:
[----:B-1----:R-:W4:Y:S04]  /*14580*/  LDL R4, [R1+0x10] ;  /* 0x0000100001047983 */ /* 0x002f280000100800 */
[----:B------:R-:W2:Y:S04]  /*14590*/  LDL R3, [R1+0x20] ;  /* 0x0000200001037983 */ /* 0x000ea80000100800 */
[----:B---3--:R-:W3:Y:S01]  /*145a0*/  LDL R2, [R1+0x18] ;  /* 0x0000180001027983 */ /* 0x008ee20000100800 */
[----:B------:R-:W-:Y:S01]  /*145b0*/  R2UR UR9, R0 ;  /* 0x00000000000972ca */ /* 0x000fe200000e0000 */
[----:B------:R-:W-:Y:S01]  /*145c0*/  UIADD3 UR6, UP0, UR38, 0x370, URZ ;  /* 0x0000037026067890 */ /* 0x000fe2000ff1e03f */
[----:B------:R-:W-:Y:S01]  /*145d0*/  R2UR UR12, R17 ;  /* 0x00000000110c72ca */ /* 0x000fe200000e0000 */
[----:B------:R-:W-:Y:S01]  /*145e0*/  UMOV UR5, 0x14f00000 ;  /* 0x14f0000000057882 */ /* 0x000fe20000000000 */
[----:B-----5:R-:W-:Y:S01]  /*145f0*/  R2UR UR13, R16 ;  /* 0x00000000100d72ca */ /* 0x020fe200000e0000 */
[----:B------:R-:W-:Y:S01]  /*14600*/  UIADD3.X UR7, URZ, UR39, URZ, UP0, !UPT ;  /* 0x000000273f077290 */ /* 0x000fe200087fe43f */
[----:B------:R-:W-:Y:S01]  /*14610*/  PLOP3.LUT P0, PT, PT, PT, PT, 0x80, 0x0 ;  /* 0x000000000000781c */ /* 0x000fe20003f0f070 */
[----:B------:R-:W-:Y:S01]  /*14620*/  UMOV UR10, URZ ;  /* 0x0000003f000a7c82 */ /* 0x000fe20008000000 */
[----:B------:R-:W-:-:S05]  /*14630*/  LOP3.LUT R18, R18, 0xfffffffe, RZ, 0xc0, !PT ;  /* 0xfffffffe12127812 */ /* 0x000fca00078ec0ff */
[----:B------:R-:W-:-:S06]  /*14640*/  UIADD3 UR9, UR9, 0x22830, URZ ;  /* 0x0002283009097890 */ /* 0x000fcc000fffe03f */
[----:B------:R-:W-:Y:S01]  /*14650*/  @P0 LOP3.LUT R18, R18, 0x1, RZ, 0xfc, !PT ;  /* 0x0000000112120812 */ /* 0x000fe200078efcff */
[----:B----4-:R-:W-:Y:S01]  /*14660*/  IMAD R0, R4, 0x3000, R19 ;  /* 0x0000300004007824 */ /* 0x010fe200078e0213 */
[----:B--2---:R-:W-:-:S04]  /*14670*/  R2UR UR11, R3 ;  /* 0x00000000030b72ca */ /* 0x004fc800000e0000 */
[----:B------:R-:W-:Y:S02]  /*14680*/  R2UR UR8, R0 ;  /* 0x00000000000872ca */ /* 0x000fe400000e0000 */
[----:B---3--:R-:W-:-:S11]  /*14690*/  R2UR UR4, R2 ;  /* 0x00000000020472ca */ /* 0x008fd600000e0000 */
[----:B------:R-:W-:Y:S02]  /*146a0*/  UIADD3 UR8, UR8, 0x1c400, URZ ;  /* 0x0001c40008087890 */ /* 0x000fe4000fffe03f */
[----:B------:R-:W-:-:S03]  /*146b0*/  UIMAD UR11, UR11, 0x60, UR4 ;  /* 0x000000600b0b78a4 */ /* 0x000fc6000f8e0204 */
[----:B------:R-:W-:-:S06]  /*146c0*/  UMOV UR4, 0x0 ;  /* 0x0000000000047882 */ /* 0x000fcc0000000000 */
[----:B------:R3:W-:Y:S02]  /*146d0*/  UTMALDG.4D [UR8], [UR6], desc[UR4] ;  /* 0x00000408060075b4 */ /* 0x0007e40008019000 */
[----:B---3--:R-:W-:Y:S01]  /*146e0*/  NOP ;  /* 0x0000000000007918 */ /* 0x008fe20000000000 */
.L_x_2471:
[----:B------:R-:W3:Y:S01]  /*146f0*/  LDL.LU R3, [R1+0x40] ;  /* 0x0000400001037983 */ /* 0x000ee20000300800 */
[----:B------:R-:W-:Y:S05]  /*14700*/  WARPSYNC.ALL ;  /* 0x0000000000007948 */ /* 0x000fea0003800000 */
[----:B------:R-:W-:Y:S01]  /*14710*/  ULDC.64 UR4, c[0x0][0x298] ;  /* 0x0000a60000047ab9 */ /* 0x000fe20000000a00 */
[----:B------:R-:W-:Y:S01]  /*14720*/  BSSY B6, `(.L_x_2476) ;  /* 0x000001c000067945 */ /* 0x000fe20003800000 */
[----:B------:R-:W-:Y:S01]  /*14730*/  BAR.SYNC.DEFER_BLOCKING 0x8, 0x180 ;  /* 0x0206000000007b1d */ /* 0x000fe20000010000 */
[----:B---3--:R-:W-:Y:S01]  /*14740*/  SHF.R.S32.HI R0, RZ, 0x1f, R3 ;  /* 0x0000001fff007819 */ /* 0x008fe20000011403 */
[----:B-1----:R-:W-:-:S04]  /*14750*/  IMAD.WIDE.U32 R4, R3, UR4, RZ ;  /* 0x0000000403047c25 */ /* 0x002fc8000f8e00ff */
[----:B------:R-:W-:Y:S01]  /*14760*/  IMAD R2, R0, UR4, RZ ;  /* 0x0000000400027c24 */ /* 0x000fe2000f8e02ff */
[----:B------:R1:W-:Y:S01]  /*14770*/  STL.64 [R1+0x40], R4 ;  /* 0x0000400401007387 */ /* 0x0003e20000100a00 */
[----:B------:R-:W-:Y:S02]  /*14780*/  VIADD R0, R19, 0x18400 ;  /* 0x0001840013007836 */ /* 0x000fe40000000000 */
[----:B------:R-:W-:-:S03]  /*14790*/  IMAD R2, R3, UR5, R2 ;  /* 0x0000000503027c24 */ /* 0x000fc6000f8e0202 */
[----:B------:R-:W-:Y:S01]  /*147a0*/  LOP3.LUT P0, RZ, R0, 0x3ff, RZ, 0xc0, !PT ;  /* 0x000003ff00ff7812 */ /* 0x000fe2000780c0ff */
[----:B------:R-:W-:-:S05]  /*147b0*/  IMAD.IADD R0, R5, 0x1, R2 ;  /* 0x0000000105007824 */ /* 0x000fca00078e0202 */
[----:B------:R1:W-:Y:S07]  /*147c0*/  STL [R1+0x4c], R0 ;  /* 0x00004c0001007387 */ /* 0x0003ee0000100800 */
        /* <DEDUP_REMOVED lines=9> */
[----:B0-----:R-:W-:-:S02]  /*14860*/  IMAD.U32 R7, RZ, RZ, UR9 ;  /* 0x00000009ff077e24 */ /* 0x001fc4000f8e00ff */
[----:B--2---:R-:W-:Y:S02]  /*14870*/  IMAD.U32 R10, RZ, RZ, UR4 ;  /* 0x00000004ff0a7e24 */ /* 0x004fe4000f8e00ff */
[----:B------:R-:W-:Y:S02]  /*14880*/  IMAD.U32 R11, RZ, RZ, UR5 ;  /* 0x00000005ff0b7e24 */ /* 0x000fe4000f8e00ff */
[----:B------:R-:W-:Y:S02]  /*14890*/  IMAD.MOV.U32 R8, RZ, RZ, 0x70 ;  /* 0x00000070ff087424 */ /* 0x000fe400078e00ff */
[----:B------:R-:W-:Y:S02]  /*148a0*/  IMAD.MOV.U32 R12, RZ, RZ, 0x1 ;  /* 0x00000001ff0c7424 */ /* 0x000fe400078e00ff */
[----:B------:R-:W-:-:S07]  /*148b0*/  IMAD.MOV.U32 R13, RZ, RZ, RZ ;  /* 0x000000ffff0d7224 */ /* 0x000fce00078e00ff */
[----:B------:R-:W-:-:S07]  /*148c0*/  LEPC R20, `(.L_x_2477) ;  /* 0x000000001014794e */ /* 0x000fce0000000000 */
[----:B-1----:R-:W-:Y:S05]  /*148d0*/  CALL.ABS.NOINC R2 ;  /* 0x0000000002007343 */ /* 0x002fea0003c00000 */
.L_x_2477:
[----:B------:R-:W-:Y:S05]  /*148e0*/  BSYNC B6 ;  /* 0x0000000000067941 */ /* 0x000fea0003800000 */
.L_x_2476:
[----:B-1----:R-:W3:Y:S01]  /*148f0*/  LDL.LU R0, [R1+0x4c] ;  /* 0x00004c0001007983 */ /* 0x002ee20000300800 */
[----:B------:R-:W-:Y:S01]  /*14900*/  ULDC.64 UR6, c[0x0][0xa00] ;  /* 0x0002800000067ab9 */ /* 0x000fe20000000a00 */
[----:B------:R-:W-:Y:S01]  /*14910*/  ULDC.64 UR4, c[0x0][0x2d8] ;  /* 0x0000b60000047ab9 */ /* 0x000fe20000000a00 */
[----:B0-----:R-:W0:Y:S01]  /*14920*/  LDC R7, c[0x0][0x448] ;  /* 0x00011200ff077b82 */ /* 0x001e220000000800 */
[----:B------:R-:W3:Y:S04]  /*14930*/  LDL.LU.64 R2, [R1+0x40] ;  /* 0x0000400001027983 */ /* 0x000ee80000300a00 */
[----:B------:R-:W4:Y:S04]  /*14940*/  LDL R5, [R1+0xc] ;  /* 0x00000c0001057983 */ /* 0x000f280000100800 */
[----:B------:R-:W2:Y:S01]  /*14950*/  LDL R12, [R1+0x28] ;  /* 0x00002800010c7983 */ /* 0x000ea20000100800 */
[----:B------:R-:W-:Y:S01]  /*14960*/  ISETP.NE.U32.AND P0, PT, RZ, UR6, PT ;  /* 0x00000006ff007c0c */ /* 0x000fe2000bf05070 */
[----:B------:R-:W-:-:S03]  /*14970*/  ULDC UR6, c[0x0][0x2b8] ;  /* 0x0000ae0000067ab9 */ /* 0x000fc60000000800 */
[----:B------:R-:W-:Y:S01]  /*14980*/  ISETP.NE.AND.EX P0, PT, RZ, UR7, PT, P0 ;  /* 0x00000007ff007c0c */ /* 0x000fe2000bf05300 */
[----:B------:R-:W1:Y:S02]  /*14990*/  S2R R8, SR_TID.X ;  /* 0x0000000000087919 */ /* 0x000e640000002100 */
[----:B-1----:R-:W-:Y:S02]  /*149a0*/  IMAD.SHL.U32 R8, R8, 0x10, RZ ;  /* 0x0000001008087824 */ /* 0x002fe400078e00ff */
[----:B---3--:R-:W-:Y:S01]  /*149b0*/  IMAD.MOV.U32 R3, RZ, RZ, R0 ;  /* 0x000000ffff037224 */ /* 0x008fe200078e0000 */
[----:B----4-:R-:W-:-:S04]  /*149c0*/  SHF.R.S32.HI R0, RZ, 0x1f, R5 ;  /* 0x0000001fff007819 */ /* 0x010fc80000011405 */
[----:B------:R-:W-:Y:S02]  /*149d0*/  SEL R4, R0, RZ, !P0 ;  /* 0x000000ff00047207 */ /* 0x000fe40004000000 */
[----:B------:R-:W-:Y:S02]  /*149e0*/  SEL R0, R5, RZ, !P0 ;  /* 0x000000ff05007207 */ /* 0x000fe40004000000 */
[----:B------:R-:W1:Y:S01]  /*149f0*/  S2R R5, SR_TID.X ;  /* 0x0000000000057919 */ /* 0x000e620000002100 */
[----:B------:R-:W-:-:S04]  /*14a00*/  IMAD.WIDE.U32 R2, R17, UR4, R2 ;  /* 0x0000000411027c25 */ /* 0x000fc8000f8e0002 */
[----:B------:R-:W-:Y:S01]  /*14a10*/  IMAD R3, R17, UR5, R3 ;  /* 0x0000000511037c24 */ /* 0x000fe2000f8e0203 */
[----:B------:R-:W-:Y:S02]  /*14a20*/  ULDC.64 UR4, c[0x0][0x2e0] ;  /* 0x0000b80000047ab9 */ /* 0x000fe40000000a00 */
[----:B------:R-:W-:Y:S02]  /*14a30*/  IMAD R4, R4, UR4, RZ ;  /* 0x0000000404047c24 */ /* 0x000fe4000f8e02ff */
[----:B------:R-:W-:-:S04]  /*14a40*/  IMAD.WIDE.U32 R2, R0, UR4, R2 ;  /* 0x0000000400027c25 */ /* 0x000fc8000f8e0002 */
[----:B------:R-:W-:Y:S01]  /*14a50*/  IMAD R0, R0, UR5, R4 ;  /* 0x0000000500007c24 */ /* 0x000fe2000f8e0204 */
[----:B0-----:R-:W-:Y:S01]  /*14a60*/  ISETP.NE.AND P0, PT, R7, 0x1, PT ;  /* 0x000000010700780c */ /* 0x001fe20003f05270 */
[----:B------:R-:W0:Y:S01]  /*14a70*/  S2R R9, SR_TID.X ;  /* 0x0000000000097919 */ /* 0x000e220000002100 */
[----:B------:R-:W-:-:S11]  /*14a80*/  ULDC.64 UR4, c[0x0][0x2d0] ;  /* 0x0000b40000047ab9 */ /* 0x000fd60000000a00 */
[----:B------:R-:W3:Y:S01]  /*14a90*/  @P0 LDC R6, c[0x0][0x450] ;  /* 0x00011400ff060b82 */ /* 0x000ee20000000800 */
[----:B-1----:R-:W-:-:S04]  /*14aa0*/  LOP3.LUT R5, R5, 0x7f, RZ, 0xc0, !PT ;  /* 0x0000007f05057812 */ /* 0x002fc800078ec0ff */
[----:B------:R-:W-:-:S04]  /*14ab0*/  SHF.R.U32.HI R5, RZ, 0x3, R5 ;  /* 0x00000003ff057819 */ /* 0x000fc80000011605 */
[----:B------:R-:W-:Y:S02]  /*14ac0*/  LOP3.LUT R8, R5, 0x70, R8, 0xf8, !PT ;  /* 0x0000007005087812 */ /* 0x000fe400078ef808 */
[----:B------:R-:W1:Y:S03]  /*14ad0*/  @P0 LDC R5, c[0x0][0x44c] ;  /* 0x00011300ff050b82 */ /* 0x000e660000000800 */
[----:B--2---:R-:W-:Y:S02]  /*14ae0*/  IMAD.IADD R4, R8, 0x1, R12 ;  /* 0x0000000108047824 */ /* 0x004fe400078e020c */
[----:B------:R2:W5:Y:S01]  /*14af0*/  LDL R8, [R1+0x24] ;  /* 0x0000240001087983 */ /* 0x0005620000100800 */
[----:B------:R-:W-:Y:S02]  /*14b00*/  IMAD.IADD R3, R3, 0x1, R0 ;  /* 0x0000000103037824 */ /* 0x000fe400078e0200 */
[----:B------:R-:W-:Y:S01]  /*14b10*/  IMAD.MOV.U32 R0, RZ, RZ, R4 ;  /* 0x000000ffff007224 */ /* 0x000fe200078e0004 */
[----:B------:R-:W4:Y:S01]  /*14b20*/  S2R R10, SR_TID.X ;  /* 0x00000000000a7919 */ /* 0x000f220000002100 */
[----:B-1----:R-:W-:-:S05]  /*14b30*/  @P0 IMAD.HI.U32 R5, R4, R5, RZ ;  /* 0x0000000504050227 */ /* 0x002fca00078e00ff */
        /* <DEDUP_REMOVED lines=9> */
[----:B------:R-:W-:Y:S01]  /*14bd0*/  SHF.R.S32.HI R0, RZ, 0x1f, R4 ;  /* 0x0000001fff007819 */ /* 0x000fe20000011404 */
[----:B0-----:R-:W-:-:S04]  /*14be0*/  IMAD.SHL.U32 R9, R9, 0x8, RZ ;  /* 0x0000000809097824 */ /* 0x001fc800078e00ff */
[----:B------:R-:W-:Y:S02]  /*14bf0*/  IMAD R0, R0, UR4, RZ ;  /* 0x0000000400007c24 */ /* 0x000fe4000f8e02ff */
[----:B------:R-:W-:-:S04]  /*14c00*/  IMAD.WIDE.U32 R2, R4, UR4, R2 ;  /* 0x0000000404027c25 */ /* 0x000fc8000f8e0002 */
[----:B------:R-:W-:Y:S01]  /*14c10*/  IMAD R4, R4, UR5, R0 ;  /* 0x0000000504047c24 */ /* 0x000fe2000f8e0200 */
[----:B------:R-:W-:Y:S01]  /*14c20*/  ULDC.64 UR4, c[0x0][0x280] ;  /* 0x0000a00000047ab9 */ /* 0x000fe20000000a00 */
[----:B------:R-:W-:Y:S02]  /*14c30*/  LOP3.LUT R9, R9, 0x38, RZ, 0xc0, !PT ;  /* 0x0000003809097812 */ /* 0x000fe400078ec0ff */
[----:B------:R-:W-:Y:S01]  /*14c40*/  IMAD.IADD R4, R3, 0x1, R4 ;  /* 0x0000000103047824 */ /* 0x000fe200078e0204 */
[----:B------:R-:W-:Y:S01]  /*14c50*/  LEA R0, P1, R2, UR4, 0x1 ;  /* 0x0000000402007c11 */ /* 0x000fe2000f8208ff */
[----:B------:R-:W-:Y:S01]  /*14c60*/  UMOV UR4, 0xffffffff ;  /* 0xffffffff00047882 */ /* 0x000fe20000000000 */
[----:B----4-:R-:W-:Y:S02]  /*14c70*/  LOP3.LUT R10, R10, 0x7f, RZ, 0xc0, !PT ;  /* 0x0000007f0a0a7812 */ /* 0x010fe400078ec0ff */
[----:B------:R-:W-:Y:S02]  /*14c80*/  ISETP.GE.AND P0, PT, R9, UR6, PT ;  /* 0x0000000609007c0c */ /* 0x000fe4000bf06270 */
[----:B------:R-:W-:-:S02]  /*14c90*/  LEA.HI.X R2, R2, UR5, R4, 0x1, P1 ;  /* 0x0000000502027c11 */ /* 0x000fc400088f0c04 */
[----:B------:R-:W-:Y:S01]  /*14ca0*/  SHF.R.U32.HI R10, RZ, 0x3, R10 ;  /* 0x00000003ff0a7819 */ /* 0x000fe2000001160a */
[----:B--2---:R-:W-:Y:S08]  /*14cb0*/  BRA.DIV UR4, `(.L_x_2478) ;  /* 0x0000004a04107947 */ /* 0x004ff0000b800000 */
[----:B------:R-:W2:Y:S04]  /*14cc0*/  LDL.LU R6, [R1+0x2c] ;  /* 0x00002c0001067983 */ /* 0x000ea80000300800 */
[----:B------:R-:W3:Y:S01]  /*14cd0*/  LDL.LU R11, [R1+0x28] ;  /* 0x00002800010b7983 */ /* 0x000ee20000300800 */
[----:B--2---:R-:W-:-:S03]  /*14ce0*/  IMAD R4, R6, R7, RZ ;  /* 0x0000000706047224 */ /* 0x004fc600078e02ff */
[----:B------:R-:W0:Y:S01]  /*14cf0*/  SHFL.IDX PT, R7, R0, RZ, 0x181f ;  /* 0x00181fff00077589 */ /* 0x000e2200000e0000 */
[----:B---3--:R-:W-:-:S03]  /*14d00*/  IMAD.IADD R3, R10, 0x1, R11 ;  /* 0x000000010a037824 */ /* 0x008fc600078e020b */
[----:B------:R-:W1:Y:S01]  /*14d10*/  SHFL.IDX PT, R6, R2, RZ, 0x181f ;  /* 0x00181fff02067589 */ /* 0x000e6200000e0000 */
[C---:B------:R-:W-:Y:S01]  /*14d20*/  VIADD R5, R3.reuse, 0x10 ;  /* 0x0000001003057836 */ /* 0x040fe20000000000 */
        /* <DEDUP_REMOVED lines=55> */
[----:B------:R-:W-:Y:S04]  /*150a0*/  SHFL.IDX PT, R0, R0, 0x7, 0x181f ;  /* 0x00f81f0000007f89 */ /* 0x000fe800000e0000 */
[----:B0-----:R-:W0:Y:S03]  /*150b0*/  SHFL.IDX PT, R6, R2, 0x6, 0x181f ;  /* 0x00d81f0002067f89 */ /* 0x001e2600000e0000 */
[----:B-1----:R-:W-:-:S05]  /*150c0*/  @!P1 LEA R5, P2, R9, R5, 0x1 ;  /* 0x0000000509059211 */ /* 0x002fca00078408ff */
[----:B0-----:R-:W-:-:S04]  /*150d0*/  @!P1 IMAD.X R6, RZ, RZ, R6, P2 ;  /* 0x000000ffff069224 */ /* 0x001fc800010e0606 */
[----:B------:R-:W-:Y:S02]  /*150e0*/  @!P1 IMAD.MOV.U32 R7, RZ, RZ, R6 ;  /* 0x000000ffff079224 */ /* 0x000fe400078e0006 */
[----:B------:R-:W-:Y:S02]  /*150f0*/  @!P1 IMAD.MOV.U32 R6, RZ, RZ, R5 ;  /* 0x000000ffff069224 */ /* 0x000fe400078e0005 */
[----:B------:R0:W1:Y:S04]  /*15100*/  SHFL.IDX PT, R5, R2, 0x7, 0x181f ;  /* 0x00f81f0002057f89 */ /* 0x00006800000e0000 */
[----:B------:R0:W-:Y:S02]  /*15110*/  @!P1 LDGSTS.E.BYPASS.LTC128B.128 [R8+0x1b400], desc[UR40][R6.64], !P0 ;  /* 0x1b40000006089fae */ /* 0x0001e4000c101d68 */
.L_x_2597:
[----:B------:R-:W-:-:S05]  /*15120*/  VIADD R3, R3, 0x70 ;  /* 0x0000007003037836 */ /* 0x000fca0000000000 */
[----:B------:R-:W-:-:S13]  /*15130*/  ISETP.GE.AND P1, PT, R3, R4, PT ;  /* 0x000000040300720c */ /* 0x000fda0003f26270 */
[----:B0-----:R-:W-:-:S05]  /*15140*/  @!P1 LEA R2, P2, R9, R0, 0x1 ;  /* 0x0000000009029211 */ /* 0x001fca00078408ff */
[----:B-1----:R-:W-:-:S05]  /*15150*/  @!P1 IMAD.X R3, RZ, RZ, R5, P2 ;  /* 0x000000ffff039224 */ /* 0x002fca00010e0605 */
[----:B------:R-:W-:Y:S01]  /*15160*/  @!PT LDS RZ, [RZ] ;  /* 0x00000000fffff984 */ /* 0x000fe20000000800 */
[----:B------:R-:W-:Y:S01]  /*15170*/  @!PT LDS RZ, [RZ] ;  /* 0x00000000fffff984 */ /* 0x000fe20000000800 */
[----:B------:R-:W-:Y:S01]  /*15180*/  @!PT LDS RZ, [RZ] ;  /* 0x00000000fffff984 */ /* 0x000fe20000000800 */
[----:B------:R0:W-:Y:S01]  /*15190*/  @!P1 LDGSTS.E.BYPASS.LTC128B.128 [R8+0x1bc00], desc[UR40][R2.64], !P0 ;  /* 0x1bc0000002089fae */ /* 0x0001e2000c101d68 */
[----:B------:R-:W-:Y:S01]  /*151a0*/  PLOP3.LUT P0, PT, PT, PT, PT, 0x80, 0x0 ;  /* 0x000000000000781c */ /* 0x000fe20003f0f070 */
[----:B------:R-:W-:-:S12]  /*151b0*/  NOP ;  /* 0x0000000000007918 */ /* 0x000fd80000000000 */
.L_x_2479:
        /* <DEDUP_REMOVED lines=18> */
.L_x_2598:
[----:B------:R-:W-:Y:S05]  /*152e0*/  BSYNC B0 ;  /* 0x0000000000007941 */ /* 0x000fea0003800000 */
.L_x_2480:
[----:B------:R-:W-:Y:S01]  /*152f0*/  LOP3.LUT P0, RZ, R18, 0x1, RZ, 0xc0, !PT ;  /* 0x0000000112ff7812 */ /* 0x000fe2000780c0ff */
[----:B------:R-:W-:-:S12]  /*15300*/  BSSY B0, `(.L_x_2482) ;  /* 0x000005b000007945 */ /* 0x000fd80003800000 */
[----:B------:R-:W-:Y:S05]  /*15310*/  @!P0 BRA `(.L_x_2483) ;  /* 0x0000000400648947 */ /* 0x000fea0003800000 */
[----:B------:R-:W2:Y:S04]  /*15320*/  LDL R2, [R1+0x10] ;  /* 0x0000100001027983 */ /* 0x000ea80000100800 */
[----:B------:R-:W0:Y:S01]  /*15330*/  LDL R4, [R1+0x14] ;  /* 0x0000140001047983 */ /* 0x000e220000100800 */
[----:B------:R-:W-:Y:S01]  /*15340*/  BSSY B1, `(.L_x_2484) ;  /* 0x0000008000017945 */ /* 0x000fe20003800000 */
[----:B------:R-:W1:Y:S02]  /*15350*/  S2R R3, SR_TID.X ;  /* 0x0000000000037919 */ /* 0x000e640000002100 */
[----:B-1----:R-:W-:-:S04]  /*15360*/  LOP3.LUT R3, R3, 0x7f, RZ, 0xc0, !PT ;  /* 0x0000007f03037812 */ /* 0x002fc800078ec0ff */
[----:B------:R-:W-:Y:S01]  /*15370*/  ISETP.NE.AND P1, PT, R3, RZ, PT ;  /* 0x000000ff0300720c */ /* 0x000fe20003f25270 */
[----:B--2---:R-:W-:Y:S01]  /*15380*/  IMAD R2, R2, 0x8, R19 ;  /* 0x0000000802027824 */ /* 0x004fe200078e0213 */
[----:B0-----:R-:W-:-:S04]  /*15390*/  SHF.L.U32 R0, R4, 0x1f, RZ ;  /* 0x0000001f04007819 */ /* 0x001fc800000006ff */
[----:B------:R-:W0:Y:S02]  /*153a0*/  SYNCS.PHASECHK.TRANS64.TRYWAIT P0, [R2+URZ+0x22860], R0 ;  /* 0x02286000020075a7 */ /* 0x000e24000800017f */
[----:B0-----:R-:W-:Y:S05]  /*153b0*/  @!P0 BRA `(.L_x_2485) ;  /* 0x0000004800f88947 */ /* 0x001fea0003800000 */
.L_x_2599:
[----:B------:R-:W-:Y:S05]  /*153c0*/  BSYNC B1 ;  /* 0x0000000000017941 */ /* 0x000fea0003800000 */
.L_x_2484:
        /* <DEDUP_REMOVED lines=9> */
.L_x_2487:
[----:B------:R-:W-:Y:S05]  /*15460*/  BSYNC B1 ;  /* 0x0000000000017941 */ /* 0x000fea0003800000 */
.L_x_2486:
[----:B0-----:R-:W2:Y:S04]  /*15470*/  LDL R0, [R1+0x10] ;  /* 0x0000100001007983 */ /* 0x001ea80000100800 */
[----:B------:R-:W3:Y:S04]  /*15480*/  LDL R4, [R1+0x18] ;  /* 0x0000180001047983 */ /* 0x000ee80000100800 */
[----:B------:R-:W3:Y:S01]  /*15490*/  LDL.LU R3, [R1+0x20] ;  /* 0x0000200001037983 */ /* 0x000ee20000300800 */
        /* <DEDUP_REMOVED lines=8> */
[----:B---3--:R-:W-:Y:S02]  /*15520*/  IMAD R3, R3, 0x60, R4 ;  /* 0x0000006003037824 */ /* 0x008fe400078e0204 */
[----:B------:R-:W-:-:S07]  /*15530*/  VIADD R4, R0, 0x400 ;  /* 0x0000040000047836 */ /* 0x000fce0000000000 */
.L_x_2488:
        /* <DEDUP_REMOVED lines=15> */
.L_x_2489:
        /* <DEDUP_REMOVED lines=15> */
.L_x_2490:
        /* <DEDUP_REMOVED lines=15> */
.L_x_2491:
        /* <DEDUP_REMOVED lines=10> */
.L_x_2483:
[----:B------:R-:W-:Y:S05]  /*158b0*/  BSYNC B0 ;  /* 0x0000000000007941 */ /* 0x000fea0003800000 */
.L_x_2482:
        /* <DEDUP_REMOVED lines=8> */
[----:B------:R-:W4:Y:S04]  /*15940*/  LDL.LU R7, [R1+0x54] ;  /* 0x0000540001077983 */ /* 0x000f280000300800 */
[----:B------:R-:W5:Y:S04]  /*15950*/  LDL.LU R6, [R1+0x34] ;  /* 0x0000340001067983 */ /* 0x000f680000300800 */
[----:B------:R-:W5:Y:S01]  /*15960*/  LDL.LU R4, [R1+0x58] ;  /* 0x0000580001047983 */ /* 0x000f620000300800 */
[----:B------:R-:W-:Y:S01]  /*15970*/  BSSY B2, `(.L_x_2494) ;  /* 0x00000b0000027945 */ /* 0x000fe20003800000 */
[----:B--2---:R-:W-:-:S04]  /*15980*/  VIADD R2, R9, 0x1 ;  /* 0x0000000109027836 */ /* 0x004fc80000000000 */
[----:B---3--:R-:W-:Y:S01]  /*15990*/  IMAD R2, R2, R8, RZ ;  /* 0x0000000802027224 */ /* 0x008fe200078e02ff */
[----:B------:R-:W-:Y:S02]  /*159a0*/  LOP3.LUT R8, RZ, R5, RZ, 0x33, !PT ;  /* 0x00000005ff087212 */ /* 0x000fe400078e33ff */
[----:B----4-:R-:W-:Y:S02]  /*159b0*/  LOP3.LUT R3, RZ, R7, RZ, 0x33, !PT ;  /* 0x00000007ff037212 */ /* 0x010fe400078e33ff */
[----:B------:R-:W-:-:S04]  /*159c0*/  LOP3.LUT R2, RZ, R2, RZ, 0x33, !PT ;  /* 0x00000002ff027212 */ /* 0x000fc800078e33ff */
[----:B-----5:R-:W-:Y:S02]  /*159d0*/  VIADDMNMX R2, R2, -R6, R3, !PT ;  /* 0x8000000602027246 */ /* 0x020fe40007800103 */
[----:B------:R-:W-:-:S04]  /*159e0*/  LOP3.LUT R4, RZ, R4, RZ, 0x33, !PT ;  /* 0x00000004ff047212 */ /* 0x000fc800078e33ff */
[----:B------:R-:W-:-:S04]  /*159f0*/  VIMNMX R4, R2, R4, !PT ;  /* 0x0000000402047248 */ /* 0x000fc80007fe0100 */
[----:B------:R-:W-:Y:S02]  /*15a00*/  VIADDMNMX R8, R4, 0x2, R8, !PT ;  /* 0x0000000204087846 */ /* 0x000fe40007800108 */
[----:B------:R-:W-:-:S05]  /*15a10*/  LOP3.LUT R2, RZ, R4, RZ, 0x33, !PT ;  /* 0x00000004ff027212 */ /* 0x000fca00078e33ff */
[----:B------:R-:W-:-:S05]  /*15a20*/  IMAD.IADD R2, R8, 0x1, R2 ;  /* 0x0000000108027824 */ /* 0x000fca00078e0202 */
[----:B------:R-:W-:-:S04]  /*15a30*/  LOP3.LUT R2, R2, 0x1, RZ, 0xc0, !PT ;  /* 0x0000000102027812 */ /* 0x000fc800078ec0ff */
[----:B------:R-:W-:-:S13]  /*15a40*/  ISETP.NE.U32.AND P0, PT, R2, 0x1, PT ;  /* 0x000000010200780c */ /* 0x000fda0003f05070 */
[----:B------:R-:W-:Y:S05]  /*15a50*/  @P0 BRA `(.L_x_2495) ;  /* 0x0000000800840947 */ /* 0x000fea0003800000 */
[----:B------:R-:W2:Y:S04]  /*15a60*/  LDL.LU R5, [R1+0x10] ;  /* 0x0000100001057983 */ /* 0x000ea80000300800 */
[----:B------:R-:W3:Y:S01]  /*15a70*/  LDL.LU R9, [R1+0x14] ;  /* 0x0000140001097983 */ /* 0x000ee20000300800 */
[----:B------:R-:W-:Y:S01]  /*15a80*/  LOP3.LUT P2, RZ, R18, 0x1, RZ, 0xc0, !PT ;  /* 0x0000000112ff7812 */ /* 0x000fe2000784c0ff */
[----:B------:R-:W-:Y:S01]  /*15a90*/  BSSY B1, `(.L_x_2496) ;  /* 0x000009b000017945 */ /* 0x000fe20003800000 */
[----:B--2---:R-:W-:-:S05]  /*15aa0*/  VIADD R2, R5, 0x1 ;  /* 0x0000000105027836 */ /* 0x004fca0000000000 */
[----:B------:R-:W-:-:S04]  /*15ab0*/  ISETP.NE.AND P0, PT, R2, 0x2, PT ;  /* 0x000000020200780c */ /* 0x000fc80003f05270 */
[----:B------:R-:W-:Y:S02]  /*15ac0*/  SEL R3, RZ, 0x1, P0 ;  /* 0x00000001ff037807 */ /* 0x000fe40000000000 */
[----:B------:R-:W-:Y:S02]  /*15ad0*/  SEL R10, R2, RZ, P0 ;  /* 0x000000ff020a7207 */ /* 0x000fe40000000000 */
[----:B---3--:R-:W-:-:S05]  /*15ae0*/  LOP3.LUT R9, R9, R3, RZ, 0x3c, !PT ;  /* 0x0000000309097212 */ /* 0x008fca00078e3cff */
[----:B------:R0:W-:Y:S04]  /*15af0*/  STL [R1+0x14], R9 ;  /* 0x0000140901007387 */ /* 0x0001e80000100800 */
[----:B------:R0:W-:Y:S01]  /*15b00*/  STL [R1+0x10], R10 ;  /* 0x0000100a01007387 */ /* 0x0001e20000100800 */
        /* <DEDUP_REMOVED lines=24> */
.L_x_2498:
        /* <DEDUP_REMOVED lines=8> */
.L_x_2600:
[----:B------:R-:W-:Y:S05]  /*15d10*/  BSYNC B3 ;  /* 0x0000000000037941 */ /* 0x000fea0003800000 */
.L_x_2499:
        /* <DEDUP_REMOVED lines=9> */
.L_x_2502:
[----:B------:R-:W-:Y:S05]  /*15db0*/  BSYNC B3 ;  /* 0x0000000000037941 */ /* 0x000fea0003800000 */
.L_x_2501:
[----:B------:R-:W3:Y:S04]  /*15dc0*/  LDL R5, [R1+0x10] ;  /* 0x0000100001057983 */ /* 0x000ee80000100800 */
[----:B-1----:R-:W4:Y:S01]  /*15dd0*/  LDL R6, [R1+0x18] ;  /* 0x0000180001067983 */ /* 0x002f220000100800 */
[----:B0-----:R-:W-:Y:S01]  /*15de0*/  IMAD.MOV.U32 R9, RZ, RZ, RZ ;  /* 0x000000ffff097224 */ /* 0x001fe200078e00ff */
[----:B------:R-:W-:Y:S01]  /*15df0*/  UIADD3 UR4, UP0, UR38, 0x370, URZ ;  /* 0x0000037026047890 */ /* 0x000fe2000ff1e03f */
[----:B------:R-:W-:Y:S01]  /*15e00*/  PLOP3.LUT P0, PT, PT, PT, PT, 0x80, 0x0 ;  /* 0x000000000000781c */ /* 0x000fe20003f0f070 */
[----:B------:R-:W-:Y:S01]  /*15e10*/  UMOV UR6, 0x0 ;  /* 0x0000000000067882 */ /* 0x000fe20000000000 */
[----:B------:R-:W-:Y:S01]  /*15e20*/  UMOV UR7, 0x14f00000 ;  /* 0x14f0000000077882 */ /* 0x000fe20000000000 */
[----:B------:R-:W-:Y:S01]  /*15e30*/  R2UR UR10, R9 ;  /* 0x00000000090a72ca */ /* 0x000fe200000e0000 */
[----:B------:R-:W-:Y:S01]  /*15e40*/  UIADD3.X UR5, URZ, UR39, URZ, UP0, !UPT ;  /* 0x000000273f057290 */ /* 0x000fe200087fe43f */
[----:B---3--:R-:W-:-:S02]  /*15e50*/  IMAD R5, R5, 0x3000, R19 ;  /* 0x0000300005057824 */ /* 0x008fc400078e0213 */
[----:B----4-:R-:W-:Y:S02]  /*15e60*/  IMAD R0, R0, 0x60, R6 ;  /* 0x0000006000007824 */ /* 0x010fe400078e0206 */
[----:B------:R-:W-:Y:S02]  /*15e70*/  VIADD R5, R5, 0x1c400 ;  /* 0x0001c40005057836 */ /* 0x000fe40000000000 */
[----:B------:R-:W-:-:S07]  /*15e80*/  VIADD R6, R3, 0x22830 ;  /* 0x0002283003067836 */ /* 0x000fce0000000000 */
.L_x_2503:
        /* <DEDUP_REMOVED lines=13> */
.L_x_2601:
[----:B------:R-:W-:Y:S05]  /*15f60*/  BSYNC B3 ;  /* 0x0000000000037941 */ /* 0x000fea0003800000 */
.L_x_2504:
        /* <DEDUP_REMOVED lines=11> */
.L_x_2507:
[----:B------:R-:W-:Y:S05]  /*16020*/  BSYNC B3 ;  /* 0x0000000000037941 */ /* 0x000fea0003800000 */
.L_x_2506:
[----:B0-2---:R-:W2:Y:S01]  /*16030*/  LDL R2, [R1+0x10] ;  /* 0x0000100001027983 */ /* 0x005ea20000100800 */
        /* <DEDUP_REMOVED lines=9> */
.L_x_2508:
        /* <DEDUP_REMOVED lines=15> */
.L_x_2509:
        /* <DEDUP_REMOVED lines=15> */
.L_x_2510:
        /* <DEDUP_REMOVED lines=15> */
.L_x_2511:
        /* <DEDUP_REMOVED lines=10> */
.L_x_2497:
[----:B------:R-:W-:Y:S05]  /*16440*/  BSYNC B1 ;  /* 0x0000000000017941 */ /* 0x000fea0003800000 */
.L_x_2496:
[----:B------:R-:W2:Y:S02]  /*16450*/  LDL.LU R5, [R1+0x30] ;  /* 0x0000300001057983 */ /* 0x000ea40000300800 */
[----:B--2---:R-:W-:-:S07]  /*16460*/  VIADD R0, R5, 0xfffffffd ;  /* 0xfffffffd05007836 */ /* 0x004fce0000000000 */
.L_x_2495:
[----:B------:R-:W-:Y:S05]  /*16470*/  BSYNC B2 ;  /* 0x0000000000027941 */ /* 0x000fea0003800000 */
.L_x_2494:
[----:B------:R-:W-:-:S05]  /*16480*/  VIADD R8, R8, 0xfffffffe ;  /* 0xfffffffe08087836 */ /* 0x000fca0000000000 */
[----:B------:R-:W-:-:S13]  /*16490*/  ISETP.NE.AND P0, PT, R8, R4, PT ;  /* 0x000000040800720c */ /* 0x000fda0003f05270 */
[----:B------:R-:W-:Y:S05]  /*164a0*/  @!P0 BRA `(.L_x_2493) ;  /* 0x0000001400008947 */ /* 0x000fea0003800000 */
.L_x_2544:
[----:B------:R-:W2:Y:S04]  /*164b0*/  LDL.LU R3, [R1+0x10] ;  /* 0x0000100001037983 */ /* 0x000ea80000300800 */
[----:B------:R-:W3:Y:S01]  /*164c0*/  LDL.LU R2, [R1+0x14] ;  /* 0x0000140001027983 */ /* 0x000ee20000300800 */
[----:B------:R-:W-:Y:S01]  /*164d0*/  LOP3.LUT P1, RZ, R18, 0x1, RZ, 0xc0, !PT ;  /* 0x0000000112ff7812 */ /* 0x000fe2000782c0ff */
[----:B------:R-:W-:Y:S05]  /*164e0*/  YIELD ;  /* 0x0000000000007946 */ /* 0x000fea0003800000 */
[----:B------:R-:W-:Y:S01]  /*164f0*/  BSSY B1, `(.L_x_2512) ;  /* 0x0000098000017945 */ /* 0x000fe20003800000 */
[----:B--2---:R-:W-:-:S05]  /*16500*/  VIADD R7, R3, 0x1 ;  /* 0x0000000103077836 */ /* 0x004fca0000000000 */
[----:B------:R-:W-:-:S04]  /*16510*/  ISETP.NE.AND P0, PT, R7, 0x2, PT ;  /* 0x000000020700780c */ /* 0x000fc80003f05270 */
[----:B------:R-:W-:Y:S02]  /*16520*/  SEL R6, RZ, 0x1, P0 ;  /* 0x00000001ff067807 */ /* 0x000fe40000000000 */
[----:B------:R-:W-:Y:S02]  /*16530*/  SEL R7, R7, RZ, P0 ;  /* 0x000000ff07077207 */ /* 0x000fe40000000000 */
[----:B---3--:R-:W-:Y:S01]  /*16540*/  LOP3.LUT R6, R2, R6, RZ, 0x3c, !PT ;  /* 0x0000000602067212 */ /* 0x008fe200078e3cff */
[----:B0-----:R-:W-:Y:S06]  /*16550*/  @!P1 BRA `(.L_x_2513) ;  /* 0x0000000800449947 */ /* 0x001fec0003800000 */
        /* <DEDUP_REMOVED lines=24> */
.L_x_2514:
        /* <DEDUP_REMOVED lines=8> */
.L_x_2602:
[----:B------:R-:W-:Y:S05]  /*16760*/  BSYNC B2 ;  /* 0x0000000000027941 */ /* 0x000fea0003800000 */
.L_x_2515:
        /* <DEDUP_REMOVED lines=9> */
.L_x_2518:
[----:B------:R-:W-:Y:S05]  /*16800*/  BSYNC B2 ;  /* 0x0000000000027941 */ /* 0x000fea0003800000 */
.L_x_2517:
        /* <DEDUP_REMOVED lines=12> */
.L_x_2519:
        /* <DEDUP_REMOVED lines=13> */
.L_x_2603:
[----:B------:R-:W-:Y:S05]  /*169a0*/  BSYNC B2 ;  /* 0x0000000000027941 */ /* 0x000fea0003800000 */
.L_x_2520:
        /* <DEDUP_REMOVED lines=11> */
.L_x_2523:
[----:B------:R-:W-:Y:S05]  /*16a60*/  BSYNC B2 ;  /* 0x0000000000027941 */ /* 0x000fea0003800000 */
.L_x_2522:
        /* <DEDUP_REMOVED lines=9> */
.L_x_2524:
        /* <DEDUP_REMOVED lines=15> */
.L_x_2525:
        /* <DEDUP_REMOVED lines=15> */
.L_x_2526:
        /* <DEDUP_REMOVED lines=15> */
.L_x_2527:
        /* <DEDUP_REMOVED lines=10> */
.L_x_2513:
[----:B------:R-:W-:Y:S05]  /*16e70*/  BSYNC B1 ;  /* 0x0000000000017941 */ /* 0x000fea0003800000 */
.L_x_2512:
[----:B------:R-:W-:Y:S01]  /*16e80*/  VIADD R7, R7, 0x1 ;  /* 0x0000000107077836 */ /* 0x000fe20000000000 */
[----:B------:R-:W-:Y:S01]  /*16e90*/  LOP3.LUT P2, RZ, R18, 0x1, RZ, 0xc0, !PT ;  /* 0x0000000112ff7812 */ /* 0x000fe2000784c0ff */
[----:B------:R-:W-:Y:S03]  /*16ea0*/  BSSY B1, `(.L_x_2528) ;  /* 0x000009c000017945 */ /* 0x000fe60003800000 */
[----:B------:R-:W-:-:S04]  /*16eb0*/  ISETP.NE.AND P0, PT, R7, 0x2, PT ;  /* 0x000000020700780c */ /* 0x000fc80003f05270 */
[----:B------:R-:W-:Y:S02]  /*16ec0*/  SEL R2, RZ, 0x1, P0 ;  /* 0x00000001ff027807 */ /* 0x000fe40000000000 */
[----:B0-----:R-:W-:Y:S02]  /*16ed0*/  SEL R9, R7, RZ, P0 ;  /* 0x000000ff07097207 */ /* 0x001fe40000000000 */
[----:B------:R-:W-:Y:S01]  /*16ee0*/  LOP3.LUT R8, R6, R2, RZ, 0x3c, !PT ;  /* 0x0000000206087212 */ /* 0x000fe200078e3cff */
[----:B------:R-:W-:-:S04]  /*16ef0*/  VIADD R6, R0, 0xffffffff ;  /* 0xffffffff00067836 */ /* 0x000fc80000000000 */
[----:B------:R0:W-:Y:S04]  /*16f00*/  STL [R1+0x14], R8 ;  /* 0x0000140801007387 */ /* 0x0001e80000100800 */
[----:B------:R0:W-:Y:S01]  /*16f10*/  STL [R1+0x10], R9 ;  /* 0x0000100901007387 */ /* 0x0001e20000100800 */
[----:B------:R-:W-:Y:S05]  /*16f20*/  @!P2 BRA `(.L_x_2529) ;  /* 0x00000008004ca947 */ /* 0x000fea0003800000 */
        /* <DEDUP_REMOVED lines=24> */
.L_x_2530:
        /* <DEDUP_REMOVED lines=8> */
.L_x_2604:
[----:B------:R-:W-:Y:S05]  /*17130*/  BSYNC B2 ;  /* 0x0000000000027941 */ /* 0x000fea0003800000 */
.L_x_2531:
        /* <DEDUP_REMOVED lines=9> */
.L_x_2534:
[----:B------:R-:W-:Y:S05]  /*171d0*/  BSYNC B2 ;  /* 0x0000000000027941 */ /* 0x000fea0003800000 */
.L_x_2533:
[----:B------:R-:W2:Y:S04]  /*171e0*/  LDL R5, [R1+0x10] ;  /* 0x0000100001057983 */ /* 0x000ea80000100800 */
[----:B------:R-:W3:Y:S01]  /*171f0*/  LDL R4, [R1+0x18] ;  /* 0x0000180001047983 */ /* 0x000ee20000100800 */
[----:B------:R-:W-:Y:S01]  /*17200*/  IMAD.MOV.U32 R10, RZ, RZ, RZ ;  /* 0x000000ffff0a7224 */ /* 0x000fe200078e00ff */
[----:B------:R-:W-:Y:S01]  /*17210*/  UIADD3 UR4, UP0, UR38, 0x370, URZ ;  /* 0x0000037026047890 */ /* 0x000fe2000ff1e03f */
[----:B------:R-:W-:Y:S01]  /*17220*/  PLOP3.LUT P0, PT, PT, PT, PT, 0x80, 0x0 ;  /* 0x000000000000781c */ /* 0x000fe20003f0f070 */
[----:B------:R-:W-:Y:S01]  /*17230*/  UMOV UR6, 0x0 ;  /* 0x0000000000067882 */ /* 0x000fe20000000000 */
[----:B------:R-:W-:Y:S01]  /*17240*/  UMOV UR7, 0x14f00000 ;  /* 0x14f0000000077882 */ /* 0x000fe20000000000 */
[----:B------:R-:W-:Y:S01]  /*17250*/  R2UR UR10, R10 ;  /* 0x000000000a0a72ca */ /* 0x000fe200000e0000 */
[----:B------:R-:W-:Y:S01]  /*17260*/  UIADD3.X UR5, URZ, UR39, URZ, UP0, !UPT ;  /* 0x000000273f057290 */ /* 0x000fe200087fe43f */
[----:B--2---:R-:W-:-:S02]  /*17270*/  IMAD R5, R5, 0x3000, R19 ;  /* 0x0000300005057824 */ /* 0x004fc400078e0213 */
[----:B---3--:R-:W-:Y:S02]  /*17280*/  IMAD R4, R7, 0x60, R4 ;  /* 0x0000006007047824 */ /* 0x008fe400078e0204 */
[----:B------:R-:W-:Y:S02]  /*17290*/  VIADD R5, R5, 0x1c400 ;  /* 0x0001c40005057836 */ /* 0x000fe40000000000 */
[----:B------:R-:W-:-:S07]  /*172a0*/  VIADD R7, R2, 0x22830 ;  /* 0x0002283002077836 */ /* 0x000fce0000000000 */
.L_x_2535:
        /* <DEDUP_REMOVED lines=13> */
.L_x_2605:
[----:B------:R-:W-:Y:S05]  /*17380*/  BSYNC B2 ;  /* 0x0000000000027941 */ /* 0x000fea0003800000 */
.L_x_2536:
[----:B------:R-:W-:Y:S01]  /*17390*/  BSSY B2, `(.L_x_2538) ;  /* 0x000000b000027945 */ /* 0x000fe20003800000 */
[----:B0-----:R-:W-:Y:S02]  /*173a0*/  IMAD.MOV.U32 R8, RZ, RZ, 0x0 ;  /* 0x00000000ff087424 */ /* 0x001fe400078e00ff */
[----:B------:R-:W-:Y:S01]  /*173b0*/  IMAD.MOV.U32 R9, RZ, RZ, 0x14f00000 ;  /* 0x14f00000ff097424 */ /* 0x000fe200078e00ff */
        /* <DEDUP_REMOVED lines=8> */
.L_x_2539:
[----:B------:R-:W-:Y:S05]  /*17440*/  BSYNC B2 ;  /* 0x0000000000027941 */ /* 0x000fea0003800000 */
.L_x_2538:
[----:B-12---:R-:W2:Y:S01]  /*17450*/  LDL R3, [R1+0x10] ;  /* 0x0000100001037983 */ /* 0x006ea20000100800 */
        /* <DEDUP_REMOVED lines=9> */
.L_x_2540:
        /* <DEDUP_REMOVED lines=15> */
.L_x_2541:
        /* <DEDUP_REMOVED lines=15> */
.L_x_2542:
        /* <DEDUP_REMOVED lines=15> */
.L_x_2543:
        /* <DEDUP_REMOVED lines=10> */
.L_x_2529:
[----:B------:R-:W-:Y:S05]  /*17860*/  BSYNC B1 ;  /* 0x0000000000017941 */ /* 0x000fea0003800000 */
.L_x_2528:
[----:B------:R-:W2:Y:S01]  /*17870*/  LDL R5, [R1+0x1c] ;  /* 0x00001c0001057983 */ /* 0x000ea20000100800 */
[----:B------:R-:W-:Y:S01]  /*17880*/  VIADD R0, R0, 0xfffffffe ;  /* 0xfffffffe00007836 */ /* 0x000fe20000000000 */
[----:B--2---:R-:W-:-:S13]  /*17890*/  ISETP.GT.AND P0, PT, R6, R5, PT ;  /* 0x000000050600720c */ /* 0x004fda0003f04270 */
[----:B------:R-:W-:Y:S05]  /*178a0*/  @P0 BRA `(.L_x_2544) ;  /* 0xffffffec00000947 */ /* 0x000fea000383ffff */
.L_x_2493:
[----:B------:R-:W-:Y:S05]  /*178b0*/  BSYNC B0 ;  /* 0x0000000000007941 */ /* 0x000fea0003800000 */
.L_x_2492:
[----:B------:R-:W2:Y:S04]  /*178c0*/  LDL.LU R4, [R1+0x10] ;  /* 0x0000100001047983 */ /* 0x000ea80000300800 */
[----:B------:R-:W3:Y:S01]  /*178d0*/  LDL.LU R3, [R1+0x14] ;  /* 0x0000140001037983 */ /* 0x000ee20000300800 */
[----:B------:R-:W1:Y:S01]  /*178e0*/  S2R R2, SR_TID.X ;  /* 0x0000000000027919 */ /* 0x000e620000002100 */
[----:B------:R-:W-:Y:S01]  /*178f0*/  BSSY B0, `(.L_x_2545) ;  /* 0x0000016000007945 */ /* 0x000fe20003800000 */
[----:B-1----:R-:W-:-:S04]  /*17900*/  LOP3.LUT R2, R2, 0x7f, RZ, 0xc0, !PT ;  /* 0x0000007f02027812 */ /* 0x002fc800078ec0ff */
[----:B------:R-:W-:Y:S01]  /*17910*/  ISETP.NE.AND P1, PT, R2, RZ, PT ;  /* 0x000000ff0200720c */ /* 0x000fe20003f25270 */
[----:B--2---:R-:W-:-:S05]  /*17920*/  VIADD R0, R4, 0x1 ;  /* 0x0000000104007836 */ /* 0x004fca0000000000 */
[----:B------:R-:W-:-:S04]  /*17930*/  ISETP.NE.AND P0, PT, R0, 0x2, PT ;  /* 0x000000020000780c */ /* 0x000fc80003f05270 */
[----:B------:R-:W-:-:S04]  /*17940*/  SEL R2, RZ, 0x1, P0 ;  /* 0x00000001ff027807 */ /* 0x000fc80000000000 */
[----:B---3--:R-:W-:-:S05]  /*17950*/  LOP3.LUT R3, R3, R2, RZ, 0x3c, !PT ;  /* 0x0000000203037212 */ /* 0x008fca00078e3cff */
[----:B------:R1:W-:Y:S01]  /*17960*/  STL [R1+0x14], R3 ;  /* 0x0000140301007387 */ /* 0x0003e20000100800 */
        /* <DEDUP_REMOVED lines=14> */
.L_x_2546:
[----:B------:R-:W-:Y:S05]  /*17a50*/  BSYNC B0 ;  /* 0x0000000000007941 */ /* 0x000fea0003800000 */
.L_x_2545:
[----:B------:R-:W-:-:S05]  /*17a60*/  SEL R0, R0, RZ, P0 ;  /* 0x000000ff00007207 */ /* 0x000fca0000000000 */
[----:B------:R3:W-:Y:S02]  /*17a70*/  STL [R1+0x10], R0 ;  /* 0x0000100001007387 */ /* 0x0007e40000100800 */
.L_x_2464:
[----:B------:R-:W-:Y:S05]  /*17a80*/  BSYNC B7 ;  /* 0x0000000000077941 */ /* 0x000fea0003800000 */
.L_x_2462:
[----:B------:R-:W-:-:S13]  /*17a90*/  LOP3.LUT P0, RZ, R18, 0x2, RZ, 0xc0, !PT ;  /* 0x0000000212ff7812 */ /* 0x000fda000780c0ff */
[----:B------:R-:W-:Y:S05]  /*17aa0*/  @!P0 BRA `(.L_x_2547) ;  /* 0x00000000002c8947 */ /* 0x000fea0003800000 */
[----:B------:R-:W-:Y:S05]  /*17ab0*/  WARPSYNC.ALL ;  /* 0x0000000000007948 */ /* 0x000fea0003800000 */
[----:B------:R-:W5:Y:S08]  /*17ac0*/  S2UR UR5, SR_CgaCtaId ;  /* 0x00000000000579c3 */ /* 0x000f700000008800 */
[----:B------:R-:W-:Y:S06]  /*17ad0*/  BAR.SYNC.DEFER_BLOCKING 0x5, 0x180 ;  /* 0x0146000000007b1d */ /* 0x000fec0000010000 */
[----:B------:R-:W-:-:S02]  /*17ae0*/  UMOV UR4, 0x400 ;  /* 0x0000040000047882 */ /* 0x000fc40000000000 */
[----:B-----5:R-:W-:-:S06]  /*17af0*/  ULEA UR4, UR5, UR4, 0x18 ;  /* 0x0000000405047291 */ /* 0x020fcc000f8ec03f */
[----:B------:R-:W-:-:S05]  /*17b00*/  IMAD.U32 R19, RZ, RZ, UR4 ;  /* 0x00000004ff137e24 */ /* 0x000fca000f8e00ff */
[----:B01----:R-:W0:Y:S04]  /*17b10*/  LDS.128 R4, [R19+0x228d0] ;  /* 0x0228d00013047984 */ /* 0x003e280000000c00 */
[----:B0-----:R0:W-:Y:S04]  /*17b20*/  STL.64 [R1], R4 ;  /* 0x0000000401007387 */ /* 0x0011e80000100a00 */
[----:B------:R0:W-:Y:S01]  /*17b30*/  STL.64 [R1+0x8], R6 ;  /* 0x0000080601007387 */ /* 0x0001e20000100a00 */
[----:B------:R-:W-:Y:S06]  /*17b40*/  BAR.ARV 0x4, 0x180 ;  /* 0x0106000000007b1d */ /* 0x000fec0000002000 */
[----:B------:R-:W-:Y:S05]  /*17b50*/  BRA `(.L_x_2548) ;  /* 0x0000001000307947 */ /* 0x000fea0003800000 */
.L_x_2547:
[----:B------:R-:W5:Y:S01]  /*17b60*/  S2R R16, SR_TID.X ;  /* 0x0000000000107919 */ /* 0x000f620000002100 */
[----:B------:R-:W-:Y:S01]  /*17b70*/  UMOV UR4, 0xffffffff ;  /* 0xffffffff00047882 */ /* 0x000fe20000000000 */
[----:B-----5:R-:W-:-:S04]  /*17b80*/  LOP3.LUT R16, R16, 0x1f, RZ, 0xc0, !PT ;  /* 0x0000001f10107812 */ /* 0x020fc800078ec0ff */
[----:B------:R-:W-:Y:S01]  /*17b90*/  ISETP.NE.AND P0, PT, R16, 0x1f, PT ;  /* 0x0000001f1000780c */ /* 0x000fe20003f05270 */
[----:B------:R-:W-:-:S12]  /*17ba0*/  BRA.DIV UR4, `(.L_x_2549) ;  /* 0x0000002604887947 */ /* 0x000fd8000b800000 */
[----:B-1----:R-:W0:Y:S01]  /*17bb0*/  LDL.LU R3, [R1] ;  /* 0x0000000001037983 */ /* 0x002e220000300800 */
[----:B------:R-:W-:-:S03]  /*17bc0*/  ULDC UR4, c[0x0][0xc3c] ;  /* 0x00030f0000047ab9 */ /* 0x000fc60000000800 */
[----:B------:R-:W3:Y:S01]  /*17bd0*/  LDL R4, [R1+0xc] ;  /* 0x00000c0001047983 */ /* 0x000ee20000100800 */
[----:B0-2---:R-:W-:Y:S02]  /*17be0*/  IMAD.MOV.U32 R10, RZ, RZ, R3 ;  /* 0x000000ffff0a7224 */ /* 0x005fe400078e0003 */
[----:B---34-:R-:W-:-:S05]  /*17bf0*/  IMAD.IADD R0, R4, 0x1, R16 ;  /* 0x0000000104007824 */ /* 0x018fca00078e0210 */
        /* <DEDUP_REMOVED lines=36> */
.L_x_2615:
[----:B------:R-:W-:Y:S02]  /*17e40*/  ULDC UR4, c[0x0][0xc38] ;  /* 0x00030e0000047ab9 */ /* 0x000fe40000000800 */
[----:B------:R-:W-:-:S04]  /*17e50*/  IMAD.U32 R7, RZ, RZ, UR4 ;  /* 0x00000004ff077e24 */ /* 0x000fc8000f8e00ff */
[----:B-1----:R-:W-:-:S04]  /*17e60*/  IMAD R10, R14, R7, RZ ;  /* 0x000000070e0a7224 */ /* 0x002fc800078e02ff */
[----:B------:R-:W-:-:S05]  /*17e70*/  IMAD.IADD R4, R9, 0x1, R10 ;  /* 0x0000000109047824 */ /* 0x000fca00078e020a */
[----:B------:R-:W-:-:S13]  /*17e80*/  ISETP.GT.AND P6, PT, R4, R0, PT ;  /* 0x000000000400720c */ /* 0x000fda0003fc4270 */
[----:B------:R-:W-:Y:S05]  /*17e90*/  @P6 BRA `(.L_x_2550) ;  /* 0x0000000000ac6947 */ /* 0x000fea0003800000 */
.L_x_2553:
        /* <DEDUP_REMOVED lines=37> */
.L_x_2623:
[----:B------:R-:W-:Y:S02]  /*180f0*/  ULDC UR4, c[0x0][0xc38] ;  /* 0x00030e0000047ab9 */ /* 0x000fe40000000800 */
[----:B------:R-:W-:-:S04]  /*18100*/  IMAD.U32 R7, RZ, RZ, UR4 ;  /* 0x00000004ff077e24 */ /* 0x000fc8000f8e00ff */
[----:B-1----:R-:W-:-:S04]  /*18110*/  IMAD R10, R14, R7, RZ ;  /* 0x000000070e0a7224 */ /* 0x002fc800078e02ff */
[----:B------:R-:W-:-:S05]  /*18120*/  IMAD.IADD R4, R10, 0x1, R4 ;  /* 0x000000010a047824 */ /* 0x000fca00078e0204 */
[----:B------:R-:W-:-:S13]  /*18130*/  ISETP.GT.AND P6, PT, R4, R0, PT ;  /* 0x000000000400720c */ /* 0x000fda0003fc4270 */
[----:B------:R-:W-:Y:S05]  /*18140*/  @!P6 BRA `(.L_x_2553) ;  /* 0xfffffffc0054e947 */ /* 0x000fea000383ffff */
.L_x_2550:
[----:B------:R-:W-:Y:S01]  /*18150*/  IMAD.IADD R10, R4, 0x1, -R10 ;  /* 0x00000001040a7824 */ /* 0x000fe200078e0a0a */
[----:B------:R-:W-:-:S03]  /*18160*/  UMOV UR4, 0xffffffff ;  /* 0xffffffff00047882 */ /* 0x000fc60000000000 */
[----:B------:R-:W-:-:S05]  /*18170*/  IMAD R3, R2, R7, R10 ;  /* 0x0000000702037224 */ /* 0x000fca00078e020a */
[----:B------:R-:W-:Y:S01]  /*18180*/  ISETP.GT.AND P6, PT, R3, R0, PT ;  /* 0x000000000300720c */ /* 0x000fe20003fc4270 */
[----:B------:R-:W-:-:S12]  /*18190*/  BRA.DIV UR4, `(.L_x_2554) ;  /* 0x0000002a04147947 */ /* 0x000fd8000b800000 */
[----:B------:R-:W2:Y:S01]  /*181a0*/  LDL.LU R11, [R1+0xc] ;  /* 0x00000c00010b7983 */ /* 0x000ea20000300800 */
[----:B------:R-:W-:-:S04]  /*181b0*/  VOTE.ANY R3, PT, !P6 ;  /* 0x0000000000037806 */ /* 0x000fc800070e0100 */
[----:B------:R-:W1:Y:S02]  /*181c0*/  POPC R9, R3 ;  /* 0x0000000300097309 */ /* 0x000e640000000000 */
[----:B-1----:R2:W1:Y:S04]  /*181d0*/  SHFL.IDX PT, R4, R5, R9, 0x1f ;  /* 0x00001f0905047589 */ /* 0x00246800000e0000 */
[----:B------:R3:W4:Y:S01]  /*181e0*/  SHFL.IDX PT, R6, R6, R9, 0x1f ;  /* 0x00001f0906067589 */ /* 0x00072200000e0000 */
[----:B--2---:R-:W-:-:S05]  /*181f0*/  IMAD.IADD R5, R9, 0x1, R11 ;  /* 0x0000000109057824 */ /* 0x004fca00078e020b */
[----:B-1--4-:R3:W-:Y:S02]  /*18200*/  STL [R1+0xc], R5 ;  /* 0x00000c0501007387 */ /* 0x0127e40000100800 */
.L_x_2628:
[----:B------:R-:W-:-:S13]  /*18210*/  ISETP.NE.AND P0, PT, R3, RZ, PT ;  /* 0x000000ff0300720c */ /* 0x000fda0003f05270 */
[----:B------:R-:W-:Y:S05]  /*18220*/  @!P0 BRA `(.L_x_2555) ;  /* 0x0000000000108947 */ /* 0x000fea0003800000 */
[----:B------:R-:W-:Y:S01]  /*18230*/  UMOV UR4, 0xffffffff ;  /* 0xffffffff00047882 */ /* 0x000fe20000000000 */
[----:B------:R-:W-:Y:S02]  /*18240*/  VIADD R12, R9, 0xffffffff ;  /* 0xffffffff090c7836 */ /* 0x000fe40000000000 */
[----:B------:R-:W-:Y:S05]  /*18250*/  BRA.DIV UR4, `(.L_x_2556) ;  /* 0x0000002a044c7947 */ /* 0x000fea000b800000 */
[----:B------:R1:W2:Y:S02]  /*18260*/  SHFL.IDX PT, R8, R2, R12, 0x1f ;  /* 0x00001f0c02087589 */ /* 0x0002a400000e0000 */
.L_x_2555:
[----:B--2---:R-:W-:Y:S01]  /*18270*/  IMAD R3, R8, R7, R10 ;  /* 0x0000000708037224 */ /* 0x004fe200078e020a */
[----:B------:R-:W-:-:S03]  /*18280*/  ISETP.NE.AND P0, PT, R6, 0x1, PT ;  /* 0x000000010600780c */ /* 0x000fc60003f05270 */
[----:B------:R-:W-:Y:S01]  /*18290*/  IMAD.IADD R0, R0, 0x1, -R3 ;  /* 0x0000000100007824 */ /* 0x000fe200078e0a03 */
[----:B------:R2:W-:Y:S09]  /*182a0*/  STL [R1], R3 ;  /* 0x0000000301007387 */ /* 0x0005f20000100800 */
[----:B------:R-:W-:Y:S05]  /*182b0*/  @!P0 BRA `(.L_x_2557) ;  /* 0x0000000000e48947 */ /* 0x000fea0003800000 */
[----:B0--3--:R-:W-:-:S04]  /*182c0*/  IABS R5, R4 ;  /* 0x0000000400057213 */ /* 0x009fc80000000000 */
[----:B------:R-:W0:Y:S08]  /*182d0*/  I2F.RP R7, R5 ;  /* 0x0000000500077306 */ /* 0x000e300000209400 */
[----:B0-----:R-:W0:Y:S02]  /*182e0*/  MUFU.RCP R7, R7 ;  /* 0x0000000700077308 */ /* 0x001e240000001000 */
[----:B0-----:R-:W-:-:S06]  /*182f0*/  VIADD R9, R7, 0xffffffe ;  /* 0x0ffffffe07097836 */ /* 0x001fcc0000000000 */
[----:B--2---:R-:W1:Y:S02]  /*18300*/  F2I.FTZ.U32.TRUNC.NTZ R3, R9 ;  /* 0x0000000900037305 */ /* 0x004e64000021f000 */
[----:B-1----:R-:W-:-:S04]  /*18310*/  IMAD.MOV R2, RZ, RZ, -R3 ;  /* 0x000000ffff027224 */ /* 0x002fc800078e0a03 */
[----:B------:R-:W-:Y:S02]  /*18320*/  IMAD R11, R2, R5, RZ ;  /* 0x00000005020b7224 */ /* 0x000fe400078e02ff */
[----:B------:R-:W-:-:S04]  /*18330*/  IMAD.MOV.U32 R2, RZ, RZ, RZ ;  /* 0x000000ffff027224 */ /* 0x000fc800078e00ff */
[----:B------:R-:W-:Y:S01]  /*18340*/  IMAD.HI.U32 R8, R3, R11, R2 ;  /* 0x0000000b03087227 */ /* 0x000fe200078e0002 */
[----:B------:R-:W-:Y:S02]  /*18350*/  IABS R3, R0 ;  /* 0x0000000000037213 */ /* 0x000fe40000000000 */
[----:B------:R-:W-:-:S03]  /*18360*/  IABS R2, R4 ;  /* 0x0000000400027213 */ /* 0x000fc60000000000 */
[----:B------:R-:W-:-:S04]  /*18370*/  IMAD.HI.U32 R8, R8, R3, RZ ;  /* 0x0000000308087227 */ /* 0x000fc800078e00ff */
[----:B------:R-:W-:-:S04]  /*18380*/  IMAD.MOV R2, RZ, RZ, -R2 ;  /* 0x000000ffff027224 */ /* 0x000fc800078e0a02 */
[----:B------:R-:W-:-:S05]  /*18390*/  IMAD R2, R8, R2, R3 ;  /* 0x0000000208027224 */ /* 0x000fca00078e0203 */
[----:B------:R-:W-:-:S13]  /*183a0*/  ISETP.GT.U32.AND P1, PT, R5, R2, PT ;  /* 0x000000020500720c */ /* 0x000fda0003f24070 */
[----:B------:R-:W-:Y:S02]  /*183b0*/  @!P1 IMAD.IADD R2, R2, 0x1, -R5 ;  /* 0x0000000102029824 */ /* 0x000fe400078e0a05 */
[----:B------:R-:W-:Y:S01]  /*183c0*/  @!P1 VIADD R8, R8, 0x1 ;  /* 0x0000000108089836 */ /* 0x000fe20000000000 */
[----:B------:R-:W-:Y:S02]  /*183d0*/  ISETP.NE.AND P1, PT, R4, RZ, PT ;  /* 0x000000ff0400720c */ /* 0x000fe40003f25270 */
[----:B------:R-:W-:Y:S02]  /*183e0*/  ISETP.GE.U32.AND P0, PT, R2, R5, PT ;  /* 0x000000050200720c */ /* 0x000fe40003f06070 */
[----:B------:R-:W-:-:S04]  /*183f0*/  IABS R5, R6 ;  /* 0x0000000600057213 */ /* 0x000fc80000000000 */
        /* <DEDUP_REMOVED lines=9> */
[----:B------:R-:W-:-:S03]  /*18490*/  LOP3.LUT R2, R0, R4, RZ, 0x3c, !PT ;  /* 0x0000000400027212 */ /* 0x000fc600078e3cff */
[----:B------:R-:W-:Y:S01]  /*184a0*/  IMAD.MOV.U32 R3, RZ, RZ, R8 ;  /* 0x000000ffff037224 */ /* 0x000fe200078e0008 */
[----:B------:R-:W-:Y:S02]  /*184b0*/  ISETP.GE.AND P2, PT, R2, RZ, PT ;  /* 0x000000ff0200720c */ /* 0x000fe40003f46270 */
[----:B------:R-:W-:-:S05]  /*184c0*/  IABS R8, R6 ;  /* 0x0000000600087213 */ /* 0x000fca0000000000 */
[----:B------:R-:W-:-:S06]  /*184d0*/  IMAD.MOV R8, RZ, RZ, -R8 ;  /* 0x000000ffff087224 */ /* 0x000fcc00078e0a08 */
        /* <DEDUP_REMOVED lines=9> */
[----:B------:R-:W-:Y:S01]  /*18570*/  ISETP.GE.U32.AND P0, PT, R2, R5, PT ;  /* 0x000000050200720c */ /* 0x000fe20003f06070 */
[----:B------:R-:W-:Y:S01]  /*18580*/  IMAD.MOV R5, RZ, RZ, -R3 ;  /* 0x000000ffff057224 */ /* 0x000fe200078e0a03 */
[----:B------:R-:W-:-:S03]  /*18590*/  LOP3.LUT R2, R3, R6, RZ, 0x3c, !PT ;  /* 0x0000000603027212 */ /* 0x000fc600078e3cff */
[----:B------:R-:W-:Y:S01]  /*185a0*/  IMAD R0, R4, R5, R0 ;  /* 0x0000000504007224 */ /* 0x000fe200078e0200 */
[----:B------:R-:W-:-:S07]  /*185b0*/  ISETP.GE.AND P2, PT, R2, RZ, PT ;  /* 0x000000ff0200720c */ /* 0x000fce0003f46270 */
[----:B------:R-:W-:-:S06]  /*185c0*/  @P0 VIADD R7, R7, 0x1 ;  /* 0x0000000107070836 */ /* 0x000fcc0000000000 */
[----:B------:R-:W-:Y:S01]  /*185d0*/  @!P2 IMAD.MOV R7, RZ, RZ, -R7 ;  /* 0x000000ffff07a224 */ /* 0x000fe200078e0a07 */
[----:B------:R-:W-:-:S05]  /*185e0*/  @!P1 LOP3.LUT R7, RZ, R6, RZ, 0x33, !PT ;  /* 0x00000006ff079212 */ /* 0x000fca00078e33ff */
[----:B------:R-:W-:-:S04]  /*185f0*/  IMAD.MOV R2, RZ, RZ, -R7 ;  /* 0x000000ffff027224 */ /* 0x000fc800078e0a07 */
[C---:B------:R-:W-:Y:S02]  /*18600*/  IMAD R3, R6.reuse, R2, R3 ;  /* 0x0000000206037224 */ /* 0x040fe400078e0203 */
[----:B------:R-:W-:-:S04]  /*18610*/  IMAD R6, R6, 0x1000000, R7 ;  /* 0x0100000006067824 */ /* 0x000fc800078e0207 */
[----:B------:R-:W-:-:S05]  /*18620*/  IMAD R2, R3, 0x10000, R6 ;  /* 0x0001000003027824 */ /* 0x000fca00078e0206 */
[----:B------:R1:W-:Y:S01]  /*18630*/  STL [R1+0x8], R2 ;  /* 0x0000080201007387 */ /* 0x0003e20000100800 */
[----:B------:R-:W-:Y:S05]  /*18640*/  BRA `(.L_x_2558) ;  /* 0x0000000000fc7947 */ /* 0x000fea0003800000 */
.L_x_2557:
[----:B0--3--:R-:W3:Y:S01]  /*18650*/  LDL R5, [R1+0xc] ;  /* 0x00000c0001057983 */ /* 0x009ee20000100800 */
[----:B-12---:R-:W3:Y:S02]  /*18660*/  LDC.64 R2, c[0x0][0xc90] ;  /* 0x00032400ff027b82 */ /* 0x006ee40000000a00 */
[----:B---3--:R-:W-:-:S05]  /*18670*/  IMAD.WIDE R2, R5, 0x4, R2 ;  /* 0x0000000405027825 */ /* 0x008fca00078e0202 */
[----:B------:R-:W2:Y:S02]  /*18680*/  LDG.E R6, desc[UR40][R2.64] ;  /* 0x0000002802067981 */ /* 0x000ea4000c1e1900 */
[----:B--2---:R-:W-:-:S05]  /*18690*/  IMAD R5, R4, R6, RZ ;  /* 0x0000000604057224 */ /* 0x004fca00078e02ff */
[----:B------:R-:W-:-:S04]  /*186a0*/  IABS R8, R5 ;  /* 0x0000000500087213 */ /* 0x000fc80000000000 */
[----:B------:R-:W0:Y:S08]  /*186b0*/  I2F.RP R10, R8 ;  /* 0x00000008000a7306 */ /* 0x000e300000209400 */
[----:B0-----:R-:W0:Y:S02]  /*186c0*/  MUFU.RCP R10, R10 ;  /* 0x0000000a000a7308 */ /* 0x001e240000001000 */
[----:B0-----:R-:W-:-:S06]  /*186d0*/  VIADD R11, R10, 0xffffffe ;  /* 0x0ffffffe0a0b7836 */ /* 0x001fcc0000000000 */
[----:B------:R-:W0:Y:S02]  /*186e0*/  F2I.FTZ.U32.TRUNC.NTZ R3, R11 ;  /* 0x0000000b00037305 */ /* 0x000e24000021f000 */
[----:B0-----:R-:W-:-:S04]  /*186f0*/  IMAD.MOV R2, RZ, RZ, -R3 ;  /* 0x000000ffff027224 */ /* 0x001fc800078e0a03 */
        /* <DEDUP_REMOVED lines=18> */
[----:B------:R-:W-:Y:S02]  /*18820*/  IMAD R8, R6, R2, RZ ;  /* 0x0000000206087224 */ /* 0x000fe400078e02ff */
[----:B------:R-:W-:Y:S02]  /*18830*/  IMAD.MOV R2, RZ, RZ, -R2 ;  /* 0x000000ffff027224 */ /* 0x000fe400078e0a02 */
[----:B------:R-:W-:Y:S02]  /*18840*/  IMAD.MOV R3, RZ, RZ, -R8 ;  /* 0x000000ffff037224 */ /* 0x000fe400078e0a08 */
[----:B------:R-:W-:-:S03]  /*18850*/  IMAD R0, R5, R2, R0 ;  /* 0x0000000205007224 */ /* 0x000fc600078e0200 */
[----:B------:R-:W-:-:S04]  /*18860*/  VIADDMNMX R6, R3, R7, R6, PT ;  /* 0x0000000703067246 */ /* 0x000fc80003800106 */
        /* <DEDUP_REMOVED lines=16> */
[----:B------:R-:W-:Y:S02]  /*18970*/  ISETP.GE.AND P2, PT, R3, RZ, PT ;  /* 0x000000ff0300720c */ /* 0x000fe40003f46270 */
[----:B------:R-:W-:-:S09]  /*18980*/  IADD3 R3, R8, 0x1000000, R0 ;  /* 0x0100000008037810 */ /* 0x000fd20007ffe000 */
[----:B------:R-:W-:Y:S02]  /*18990*/  @!P1 IMAD.IADD R10, R10, 0x1, -R7 ;  /* 0x000000010a0a9824 */ /* 0x000fe400078e0a07 */
[----:B------:R-:W-:Y:S01]  /*189a0*/  @!P1 VIADD R2, R2, 0x1 ;  /* 0x0000000102029836 */ /* 0x000fe20000000000 */
[----:B------:R-:W-:Y:S02]  /*189b0*/  ISETP.NE.AND P1, PT, R6, RZ, PT ;  /* 0x000000ff0600720c */ /* 0x000fe40003f25270 */
[----:B------:R-:W-:-:S13]  /*189c0*/  ISETP.GE.U32.AND P0, PT, R10, R7, PT ;  /* 0x000000070a00720c */ /* 0x000fda0003f06070 */
[----:B------:R-:W-:-:S04]  /*189d0*/  @P0 VIADD R2, R2, 0x1 ;  /* 0x0000000102020836 */ /* 0x000fc80000000000 */
[----:B------:R-:W-:Y:S01]  /*189e0*/  @!P2 IMAD.MOV R2, RZ, RZ, -R2 ;  /* 0x000000ffff02a224 */ /* 0x000fe200078e0a02 */
[----:B------:R-:W-:Y:S01]  /*189f0*/  @!P1 LOP3.LUT R2, RZ, R6, RZ, 0x33, !PT ;  /* 0x00000006ff029212 */ /* 0x000fe200078e33ff */
[----:B------:R-:W-:-:S04]  /*18a00*/  IMAD.MOV R6, RZ, RZ, -R6 ;  /* 0x000000ffff067224 */ /* 0x000fc800078e0a06 */
[----:B------:R-:W-:Y:S02]  /*18a10*/  IMAD R3, R2, R6, R3 ;  /* 0x0000000602037224 */ /* 0x000fe400078e0203 */
[----:B------:R-:W-:-:S03]  /*18a20*/  IMAD.MOV.U32 R0, RZ, RZ, R2 ;  /* 0x000000ffff007224 */ /* 0x000fc600078e0002 */
[----:B------:R0:W-:Y:S04]  /*18a30*/  STL [R1+0x8], R3 ;  /* 0x0000080301007387 */ /* 0x0001e80000100800 */
.L_x_2558:
[----:B0-----:R-:W-:-:S05]  /*18a40*/  LOP3.LUT R3, RZ, R0, RZ, 0x33, !PT ;  /* 0x00000000ff037212 */ /* 0x001fca00078e33ff */
[----:B------:R-:W-:-:S05]  /*18a50*/  IMAD.IADD R0, R4, 0x1, R3 ;  /* 0x0000000104007824 */ /* 0x000fca00078e0203 */
[----:B------:R0:W-:Y:S01]  /*18a60*/  STL [R1+0x4], R0 ;  /* 0x0000040001007387 */ /* 0x0001e20000100800 */
[----:B------:R-:W-:Y:S05]  /*18a70*/  BRA `(.L_x_2559) ;  /* 0x0000000000287947 */ /* 0x000fea0003800000 */
.L_x_2551:
        /* <DEDUP_REMOVED lines=10> */
.L_x_2559:
[----:B--2---:R-:W2:Y:S04]  /*18b20*/  LDL R3, [R1+0x8] ;  /* 0x0000080001037983 */ /* 0x004ea80000100800 */
[----:B-1----:R-:W3:Y:S04]  /*18b30*/  LDL R2, [R1+0xc] ;  /* 0x00000c0001027983 */ /* 0x002ee80000100800 */
[----:B------:R-:W4:Y:S04]  /*18b40*/  LDL R5, [R1+0x4] ;  /* 0x0000040001057983 */ /* 0x000f280000100800 */
[----:B------:R-:W4:Y:S01]  /*18b50*/  LDL R4, [R1] ;  /* 0x0000000001047983 */ /* 0x000f220000100800 */
[----:B0-----:R-:W0:Y:S01]  /*18b60*/  S2R R0, SR_TID.X ;  /* 0x0000000000007919 */ /* 0x001e220000002100 */
        /* <DEDUP_REMOVED lines=11> */
.L_x_2548:
[----:B---34-:R-:W3:Y:S01]  /*18c20*/  LDL R0, [R1+0xc] ;  /* 0x00000c0001007983 */ /* 0x018ee20000100800 */
[----:B------:R-:W-:Y:S02]  /*18c30*/  ULDC UR4, c[0x0][0xc3c] ;  /* 0x00030f0000047ab9 */ /* 0x000fe40000000800 */
[----:B---3--:R-:W-:-:S13]  /*18c40*/  ISETP.GE.AND P0, PT, R0, UR4, PT ;  /* 0x0000000400007c0c */ /* 0x008fda000bf06270 */
[----:B------:R-:W-:Y:S05]  /*18c50*/  @!P0 BRA `(.L_x_2560) ;  /* 0xffffffa000f08947 */ /* 0x000fea000383ffff */
[----:B------:R-:W-:Y:S05]  /*18c60*/  BSYNC B8 ;  /* 0x0000000000087941 */ /* 0x000fea0003800000 */
.L_x_2448:
[----:B----4-:R-:W4:Y:S01]  /*18c70*/  LDL.LU R0, [R1+0x48] ;  /* 0x0000480001007983 */ /* 0x010f220000300800 */
[----:B------:R-:W-:Y:S01]  /*18c80*/  BSSY B0, `(.L_x_2561) ;  /* 0x000000b000007945 */ /* 0x000fe20003800000 */
[----:B01----:R-:W0:Y:S01]  /*18c90*/  S2R R5, SR_CgaCtaId ;  /* 0x0000000000057919 */ /* 0x003e220000008800 */
[----:B----4-:R-:W-:-:S05]  /*18ca0*/  VIADD R0, R0, 0x1 ;  /* 0x0000000100007836 */ /* 0x010fca0000000000 */
[----:B--2---:R-:W-:-:S04]  /*18cb0*/  LEA.HI R2, R0, R0, RZ, 0x1 ;  /* 0x0000000000027211 */ /* 0x004fc800078f08ff */
[----:B------:R-:W-:-:S05]  /*18cc0*/  LOP3.LUT R3, R2, 0xfffffffe, RZ, 0xc0, !PT ;  /* 0xfffffffe02037812 */ /* 0x000fca00078ec0ff */
[----:B------:R-:W-:Y:S01]  /*18cd0*/  IMAD.IADD R3, R0, 0x1, -R3 ;  /* 0x0000000100037824 */ /* 0x000fe200078e0a03 */
[----:B------:R-:W-:-:S04]  /*18ce0*/  MOV R0, 0x400 ;  /* 0x0000040000007802 */ /* 0x000fc80000000f00 */
[----:B0-----:R-:W-:Y:S02]  /*18cf0*/  LEA R0, R5, R0, 0x18 ;  /* 0x0000000005007211 */ /* 0x001fe400078ec0ff */
[----:B------:R-:W-:-:S04]  /*18d00*/  SHF.L.U32 R3, R3, 0x1f, RZ ;  /* 0x0000001f03037819 */ /* 0x000fc800000006ff */
[----:B------:R-:W0:Y:S02]  /*18d10*/  SYNCS.PHASECHK.TRANS64.TRYWAIT P0, [R0+URZ+0x22820], R3 ;  /* 0x02282003000075a7 */ /* 0x000e24000800017f */
[----:B0-----:R-:W-:Y:S05]  /*18d20*/  @!P0 BRA `(.L_x_2562) ;  /* 0x0000001c00c08947 */ /* 0x001fea0003800000 */
.L_x_2631:
[----:B------:R-:W-:Y:S05]  /*18d30*/  BSYNC B0 ;  /* 0x0000000000007941 */ /* 0x000fea0003800000 */
.L_x_2561:
[----:B------:R-:W-:-:S03]  /*18d40*/  UMOV UR4, 0xffffffff ;  /* 0xffffffff00047882 */ /* 0x000fc60000000000 */
[----:B------:R-:W-:Y:S05]  /*18d50*/  BRA.DIV UR4, `(.L_x_2563) ;  /* 0x0000001e04c87947 */ /* 0x000fea000b800000 */
[----:B------:R-:W1:Y:S02]  /*18d60*/  S2R R2, SR_TID.X ;  /* 0x0000000000027919 */ /* 0x000e640000002100 */
[----:B-1----:R-:W-:-:S04]  /*18d70*/  SHF.R.U32.HI R2, RZ, 0x5, R2 ;  /* 0x00000005ff027819 */ /* 0x002fc80000011602 */
[----:B------:R-:W-:-:S05]  /*18d80*/  LOP3.LUT R2, R2, 0x3, RZ, 0xc0, !PT ;  /* 0x0000000302027812 */ /* 0x000fca00078ec0ff */
[----:B------:R1:W2:Y:S02]  /*18d90*/  SHFL.IDX PT, R14, R2, RZ, 0x1f ;  /* 0x00001fff020e7589 */ /* 0x0002a400000e0000 */
.L_x_2634:
[----:B--2---:R-:W-:Y:S01]  /*18da0*/  ISETP.NE.AND P0, PT, R14, RZ, PT ;  /* 0x000000ff0e00720c */ /* 0x004fe20003f05270 */
[----:B------:R-:W-:-:S12]  /*18db0*/  BSSY B0, `(.L_x_2564) ;  /* 0x0000027000007945 */ /* 0x000fd80003800000 */
[----:B------:R-:W-:Y:S05]  /*18dc0*/  @P0 BRA `(.L_x_2565) ;  /* 0x0000000000940947 */ /* 0x000fea0003800000 */
[----:B------:R-:W-:-:S03]  /*18dd0*/  UMOV UR4, 0xffffffff ;  /* 0xffffffff00047882 */ /* 0x000fc60000000000 */
[----:B------:R-:W-:Y:S05]  /*18de0*/  BRA.DIV UR4, `(.L_x_2566) ;  /* 0x0000001e04d87947 */ /* 0x000fea000b800000 */
[----:B------:R-:W-:-:S13]  /*18df0*/  ELECT P6, URZ, PT ;  /* 0x00000000003f782f */ /* 0x000fda00038c0000 */
.L_x_2637:
[----:B------:R-:W-:Y:S05]  /*18e00*/  @!P6 BRA `(.L_x_2565) ;  /* 0x000000000084e947 */ /* 0x000fea0003800000 */
[----:B------:R-:W-:-:S06]  /*18e10*/  ULOP3.LUT UR4, UR36, 0x2, URZ, 0xfc, !UPT ;  /* 0x0000000224047892 */ /* 0x000fcc000f8efc3f */
[----:B-1----:R-:W-:-:S05]  /*18e20*/  IMAD.U32 R2, RZ, RZ, UR4 ;  /* 0x00000004ff027e24 */ /* 0x002fca000f8e00ff */
[----:B------:R-:W-:-:S13]  /*18e30*/  ISETP.NE.AND P2, PT, R2, 0x3, PT ;  /* 0x000000030200780c */ /* 0x000fda0003f45270 */
[----:B------:R-:W-:Y:S05]  /*18e40*/  @!P2 BRA `(.L_x_2567) ;  /* 0x000000000004a947 */ /* 0x000fea0003800000 */
[----:B------:R-:W-:Y:S01]  /*18e50*/  BPT.TRAP 0x1 ;  /* 0x000000040000795c */ /* 0x000fe20000300000 */
.L_x_2567:
[----:B0-----:R-:W2:Y:S04]  /*18e60*/  LDL R3, [R1+0x10] ;  /* 0x0000100001037983 */ /* 0x001ea80000100800 */
[----:B------:R-:W4:Y:S01]  /*18e70*/  LDL.LU R7, [R1+0x14] ;  /* 0x0000140001077983 */ /* 0x000f220000300800 */
[----:B------:R-:W-:-:S04]  /*18e80*/  VIADD R2, R0, 0x22840 ;  /* 0x0002284000027836 */ /* 0x000fc80000000000 */
[C---:B--2---:R-:W-:Y:S02]  /*18e90*/  IMAD R6, R3.reuse, 0x8, R2 ;  /* 0x0000000803067824 */ /* 0x044fe400078e0202 */
[----:B------:R-:W-:Y:S01]  /*18ea0*/  VIADD R3, R3, 0x1 ;  /* 0x0000000103037836 */ /* 0x000fe20000000000 */
[----:B----4-:R-:W-:-:S04]  /*18eb0*/  SHF.L.U32 R5, R7, 0x1f, RZ ;  /* 0x0000001f07057819 */ /* 0x010fc800000006ff */
        /* <DEDUP_REMOVED lines=8> */
.L_x_2638:
[----:B------:R-:W1:Y:S02]  /*18f40*/  SYNCS.PHASECHK.TRANS64.TRYWAIT P0, [R7+URZ], R2 ;  /* 0x00000002070075a7 */ /* 0x000e64000800017f */
[----:B-1----:R-:W-:Y:S05]  /*18f50*/  @!P0 BRA `(.L_x_2569) ;  /* 0x0000001c00b08947 */ /* 0x002fea0003800000 */
.L_x_2639:
[----:B------:R-:W-:Y:S05]  /*18f60*/  @!P2 BRA `(.L_x_2570) ;  /* 0x000000000004a947 */ /* 0x000fea0003800000 */
[----:B------:R-:W-:Y:S01]  /*18f70*/  BPT.TRAP 0x1 ;  /* 0x000000040000795c */ /* 0x000fe20000300000 */
.L_x_2570:
[----:B------:R-:W2:Y:S01]  /*18f80*/  LDL.LU R4, [R1+0x10] ;  /* 0x0000100001047983 */ /* 0x000ea20000300800 */
[----:B------:R-:W-:-:S04]  /*18f90*/  VIADD R0, R0, 0x22860 ;  /* 0x0002286000007836 */ /* 0x000fc80000000000 */
[----:B--2---:R-:W-:-:S04]  /*18fa0*/  IMAD R4, R4, 0x8, R0 ;  /* 0x0000000804047824 */ /* 0x004fc800078e0200 */
[----:B------:R-:W2:Y:S02]  /*18fb0*/  SYNCS.PHASECHK.TRANS64.TRYWAIT P0, [R4+URZ], R5 ;  /* 0x00000005040075a7 */ /* 0x000ea4000800017f */
[----:B--2---:R-:W-:Y:S05]  /*18fc0*/  @!P0 BRA `(.L_x_2571) ;  /* 0x0000001c00a88947 */ /* 0x004fea0003800000 */
.L_x_2640:
[----:B------:R-:W-:-:S07]  /*18fd0*/  IMAD R3, R3, 0x8, R0 ;  /* 0x0000000803037824 */ /* 0x000fce00078e0200 */
.L_x_2572:
[----:B----4-:R4:W0:Y:S02]  /*18fe0*/  SYNCS.PHASECHK.TRANS64.TRYWAIT P0, [R3+URZ], R2 ;  /* 0x00000002030075a7 */ /* 0x010824000800017f */
[----:B0-----:R-:W-:Y:S05]  /*18ff0*/  @!P0 NANOSLEEP.SYNCS 0x989680 ;  /* 0x009896800000895d */ /* 0x001fea0003900000 */
[----:B------:R-:W0:Y:S02]  /*19000*/  @!P0 SYNCS.PHASECHK.TRANS64 P0, [R3+URZ], R2 ;  /* 0x00000002030085a7 */ /* 0x000e24000800007f */
[----:B0-----:R-:W-:Y:S05]  /*19010*/  @!P0 BRA `(.L_x_2572) ;  /* 0xfffffffc00f08947 */ /* 0x001fea000383ffff */
.L_x_2565:
[----:B------:R-:W-:Y:S05]  /*19020*/  BSYNC B0 ;  /* 0x0000000000007941 */ /* 0x000fea0003800000 */
.L_x_2564:
[----:B------:R-:W-:Y:S05]  /*19030*/  EXIT ;  /* 0x000000000000794d */ /* 0x000fea0003800000 */
.L_x_2347:
[----:B0-----:R0:W1:Y:S02]  /*19040*/  SYNCS.PHASECHK.TRANS64.TRYWAIT P0, [R5+URZ+0x22800], R0 ;  /* 0x02280000050075a7 */ /* 0x001064000800017f */
[----:B-1----:R-:W-:Y:S05]  /*19050*/  @!P0 NANOSLEEP.SYNCS 0x989680 ;  /* 0x009896800000895d */ /* 0x002fea0003900000 */
[----:B------:R-:W1:Y:S02]  /*19060*/  @!P0 SYNCS.PHASECHK.TRANS64 P0, [R5+URZ+0x22800], R0 ;  /* 0x02280000050085a7 */ /* 0x000e64000800007f */
[----:B-1----:R-:W-:Y:S05]  /*19070*/  @!P0 BRA `(.L_x_2347) ;  /* 0xfffffffc00f08947 */ /* 0x002fea000383ffff */
[----:B------:R-:W-:Y:S05]  /*19080*/  BRA `(.L_x_2573) ;  /* 0xfffffe9000e07947 */ /* 0x000fea000383ffff */
.L_x_2351:
[----:B-1----:R-:W-:-:S04]  /*19090*/  IMAD.U32 R3, RZ, RZ, UR21 ;  /* 0x00000015ff037e24 */ /* 0x002fc8000f8e00ff */
[----:B------:R1:W2:Y:S03]  /*190a0*/  SYNCS.PHASECHK.TRANS64.TRYWAIT P1, [R3+URZ+0x22830], R8 ;  /* 0x02283008030075a7 */ /* 0x0002a6000802017f */
[----:B--2---:R-:W-:Y:S05]  /*190b0*/  @!P1 NANOSLEEP.SYNCS 0x989680 ;  /* 0x009896800000995d */ /* 0x004fea0003900000 */
[----:B------:R-:W2:Y:S02]  /*190c0*/  @!P1 SYNCS.PHASECHK.TRANS64 P1, [R3+URZ+0x22830], R8 ;  /* 0x02283008030095a7 */ /* 0x000ea4000802007f */
[----:B--2---:R-:W-:Y:S05]  /*190d0*/  @!P1 BRA `(.L_x_2351) ;  /* 0xfffffffc00ec9947 */ /* 0x004fea000383ffff */
[----:B------:R-:W-:Y:S05]  /*190e0*/  BRA `(.L_x_2350) ;  /* 0xfffffe9400087947 */ /* 0x000fea000383ffff */
.L_x_2363:
[----:B-1----:R-:W-:-:S04]  /*190f0*/  IMAD.U32 R9, RZ, RZ, UR21 ;  /* 0x00000015ff097e24 */ /* 0x002fc8000f8e00ff */
[----:B------:R1:W2:Y:S03]  /*19100*/  SYNCS.PHASECHK.TRANS64.TRYWAIT P2, [R9+URZ+0x22850], R8 ;  /* 0x02285008090075a7 */ /* 0x0002a6000804017f */
[----:B--2---:R-:W-:Y:S05]  /*19110*/  @!P2 NANOSLEEP.SYNCS 0x989680 ;  /* 0x009896800000a95d */ /* 0x004fea0003900000 */
[----:B------:R-:W2:Y:S02]  /*19120*/  @!P2 SYNCS.PHASECHK.TRANS64 P2, [R9+URZ+0x22850], R8 ;  /* 0x022850080900a5a7 */ /* 0x000ea4000804007f */
[----:B--2---:R-:W-:Y:S05]  /*19130*/  @!P2 BRA `(.L_x_2363) ;  /* 0xfffffffc00eca947 */ /* 0x004fea000383ffff */
[----:B------:R-:W-:Y:S05]  /*19140*/  BRA `(.L_x_2362) ;  /* 0xfffffeb400c07947 */ /* 0x000fea000383ffff */
.L_x_2371:
[----:B-1----:R-:W-:-:S04]  /*19150*/  IMAD.U32 R4, RZ, RZ, UR30 ;  /* 0x0000001eff047e24 */ /* 0x002fc8000f8e00ff */
[----:B------:R1:W2:Y:S03]  /*19160*/  SYNCS.PHASECHK.TRANS64.TRYWAIT P2, [R4+URZ+0x22830], R7 ;  /* 0x02283007040075a7 */ /* 0x0002a6000804017f */
[----:B--2---:R-:W-:Y:S05]  /*19170*/  @!P2 NANOSLEEP.SYNCS 0x989680 ;  /* 0x009896800000a95d */ /* 0x004fea0003900000 */
[----:B------:R-:W2:Y:S02]  /*19180*/  @!P2 SYNCS.PHASECHK.TRANS64 P2, [R4+URZ+0x22830], R7 ;  /* 0x022830070400a5a7 */ /* 0x000ea4000804007f */
[----:B--2---:R-:W-:Y:S05]  /*19190*/  @!P2 BRA `(.L_x_2371) ;  /* 0xfffffffc00eca947 */ /* 0x004fea000383ffff */
[----:B------:R-:W-:Y:S05]  /*191a0*/  BRA `(.L_x_2370) ;  /* 0xfffffebc004c7947 */ /* 0x000fea000383ffff */
.L_x_2383:
[----:B--2---:R2:W3:Y:S02]  /*191b0*/  SYNCS.PHASECHK.TRANS64.TRYWAIT P2, [R10+URZ+0x22850], R7 ;  /* 0x022850070a0075a7 */ /* 0x0044e4000804017f */
[----:B---3--:R-:W-:Y:S05]  /*191c0*/  @!P2 NANOSLEEP.SYNCS 0x989680 ;  /* 0x009896800000a95d */ /* 0x008fea0003900000 */
[----:B------:R-:W3:Y:S02]  /*191d0*/  @!P2 SYNCS.PHASECHK.TRANS64 P2, [R10+URZ+0x22850], R7 ;  /* 0x022850070a00a5a7 */ /* 0x000ee4000804007f */
[----:B---3--:R-:W-:Y:S05]  /*191e0*/  @!P2 BRA `(.L_x_2383) ;  /* 0xfffffffc00f0a947 */ /* 0x008fea000383ffff */
[----:B------:R-:W-:Y:S05]  /*191f0*/  BRA `(.L_x_2382) ;  /* 0xfffffee800287947 */ /* 0x000fea000383ffff */
.L_x_2392:
[----:B-1----:R-:W-:-:S04]  /*19200*/  IMAD.U32 R0, RZ, RZ, UR22 ;  /* 0x00000016ff007e24 */ /* 0x002fc8000f8e00ff */
[----:B------:R1:W3:Y:S03]  /*19210*/  SYNCS.PHASECHK.TRANS64.TRYWAIT P3, [R0+URZ+0x22830], R5 ;  /* 0x02283005000075a7 */ /* 0x0002e6000806017f */
[----:B---3--:R-:W-:Y:S05]  /*19220*/  @!P3 NANOSLEEP.SYNCS 0x989680 ;  /* 0x009896800000b95d */ /* 0x008fea0003900000 */
[----:B------:R-:W3:Y:S02]  /*19230*/  @!P3 SYNCS.PHASECHK.TRANS64 P3, [R0+URZ+0x22830], R5 ;  /* 0x022830050000b5a7 */ /* 0x000ee4000806007f */
[----:B---3--:R-:W-:Y:S05]  /*19240*/  @!P3 BRA `(.L_x_2392) ;  /* 0xfffffffc00ecb947 */ /* 0x008fea000383ffff */
[----:B------:R-:W-:Y:S05]  /*19250*/  BRA `(.L_x_2391) ;  /* 0xfffffeec00e07947 */ /* 0x000fea000383ffff */
.L_x_2396:
[----:B--2---:R2:W3:Y:S02]  /*19260*/  SYNCS.PHASECHK.TRANS64.TRYWAIT P3, [R10+URZ+0x22850], R5 ;  /* 0x022850050a0075a7 */ /* 0x0044e4000806017f */
[----:B---3--:R-:W-:Y:S05]  /*19270*/  @!P3 NANOSLEEP.SYNCS 0x989680 ;  /* 0x009896800000b95d */ /* 0x008fea0003900000 */
[----:B------:R-:W3:Y:S02]  /*19280*/  @!P3 SYNCS.PHASECHK.TRANS64 P3, [R10+URZ+0x22850], R5 ;  /* 0x022850050a00b5a7 */ /* 0x000ee4000806007f */
[----:B---3--:R-:W-:Y:S05]  /*19290*/  @!P3 BRA `(.L_x_2396) ;  /* 0xfffffffc00f0b947 */ /* 0x008fea000383ffff */
[----:B------:R-:W-:Y:S05]  /*192a0*/  BRA `(.L_x_2395) ;  /* 0xffffff0800047947 */ /* 0x000fea000383ffff */
.L_x_2402:
[----:B-1----:R-:W-:-:S04]  /*192b0*/  IMAD.U32 R7, RZ, RZ, UR21 ;  /* 0x00000015ff077e24 */ /* 0x002fc8000f8e00ff */
[----:B------:R1:W2:Y:S03]  /*192c0*/  SYNCS.PHASECHK.TRANS64.TRYWAIT P2, [R7+URZ+0x22830], R8 ;  /* 0x02283008070075a7 */ /* 0x0002a6000804017f */
[----:B--2---:R-:W-:Y:S05]  /*192d0*/  @!P2 NANOSLEEP.SYNCS 0x989680 ;  /* 0x009896800000a95d */ /* 0x004fea0003900000 */
[----:B------:R-:W2:Y:S02]  /*192e0*/  @!P2 SYNCS.PHASECHK.TRANS64 P2, [R7+URZ+0x22830], R8 ;  /* 0x022830080700a5a7 */ /* 0x000ea4000804007f */
[----:B--2---:R-:W-:Y:S05]  /*192f0*/  @!P2 BRA `(.L_x_2402) ;  /* 0xfffffffc00eca947 */ /* 0x004fea000383ffff */
[----:B------:R-:W-:Y:S05]  /*19300*/  BRA `(.L_x_2401) ;  /* 0xffffff0c00147947 */ /* 0x000fea000383ffff */
.L_x_2414:
[----:B--2---:R2:W3:Y:S02]  /*19310*/  SYNCS.PHASECHK.TRANS64.TRYWAIT P2, [R9+URZ+0x22850], R8 ;  /* 0x02285008090075a7 */ /* 0x0044e4000804017f */
[----:B---3--:R-:W-:Y:S05]  /*19320*/  @!P2 NANOSLEEP.SYNCS 0x989680 ;  /* 0x009896800000a95d */ /* 0x008fea0003900000 */
[----:B------:R-:W3:Y:S02]  /*19330*/  @!P2 SYNCS.PHASECHK.TRANS64 P2, [R9+URZ+0x22850], R8 ;  /* 0x022850080900a5a7 */ /* 0x000ee4000804007f */
[----:B---3--:R-:W-:Y:S05]  /*19340*/  @!P2 BRA `(.L_x_2414) ;  /* 0xfffffffc00f0a947 */ /* 0x008fea000383ffff */
[----:B------:R-:W-:Y:S05]  /*19350*/  BRA `(.L_x_2413) ;  /* 0xffffff3400e87947 */ /* 0x000fea000383ffff */
.L_x_2470:
[----:B-1----:R-:W1:Y:S01]  /*19360*/  S2R R4, SR_TID.X ;  /* 0x0000000000047919 */ /* 0x002e620000002100 */
        /* <DEDUP_REMOVED lines=8> */
[----:B------:R1:W3:Y:S02]  /*193f0*/  SHFL.IDX P6, R14, R13, R12, R11 ;  /* 0x0000000c0d0e7389 */ /* 0x0002e400000c000b */
[----:B0123--:R-:W-:Y:S01]  /*19400*/  ENDCOLLECTIVE ;  /* 0x000000000000791b */ /* 0x00ffe20003800000 */
.L_x_2575:
[----:B------:R-:W-:Y:S05]  /*19410*/  BSYNC B0 ;  /* 0x0000000000007941 */ /* 0x000fea0003800000 */
.L_x_2574:
[----:B------:R-:W-:Y:S05]  /*19420*/  BRA `(.L_x_2576) ;  /* 0xffffffac008c7947 */ /* 0x000fea000383ffff */
.L_x_2472:
[----:B------:R-:W-:Y:S01]  /*19430*/  BSSY B0, `(.L_x_2577) ;  /* 0x0000006000007945 */ /* 0x000fe20003800000 */
[----:B------:R-:W-:-:S07]  /*19440*/  IMAD.MOV.U32 R15, RZ, RZ, -0x1 ;  /* 0xffffffffff0f7424 */ /* 0x000fce00078e00ff */
[----:B012---:R-:W-:Y:S05]  /*19450*/  WARPSYNC.COLLECTIVE R15, `(.L_x_2578) ;  /* 0x000000000f0c7348 */ /* 0x007fea0003c00000 */
[----:B------:R-:W-:Y:S02]  /*19460*/  ELECT P6, UR62, PT ;  /* 0x00000000003e782f */ /* 0x000fe400038c0000 */
[----:B------:R-:W-:Y:S01]  /*19470*/  MOV R14, UR62 ;  /* 0x0000003e000e7c02 */ /* 0x000fe20008000f00 */
[----:B012---:R-:W-:Y:S10]  /*19480*/  ENDCOLLECTIVE ;  /* 0x000000000000791b */ /* 0x007ff40003800000 */
.L_x_2578:
[----:B------:R-:W-:Y:S05]  /*19490*/  BSYNC B0 ;  /* 0x0000000000007941 */ /* 0x000fea0003800000 */
.L_x_2577:
[----:B------:R-:W-:Y:S05]  /*194a0*/  BRA `(.L_x_2579) ;  /* 0xffffffac00907947 */ /* 0x000fea000383ffff */
.L_x_2474:
[----:B---3--:R3:W4:Y:S02]  /*194b0*/  SYNCS.PHASECHK.TRANS64.TRYWAIT P0, [R0+URZ+0x22840], R2 ;  /* 0x02284002000075a7 */ /* 0x008724000800017f */
[----:B----4-:R-:W-:Y:S05]  /*194c0*/  @!P0 NANOSLEEP.SYNCS 0x989680 ;  /* 0x009896800000895d */ /* 0x010fea0003900000 */
[----:B------:R-:W4:Y:S02]  /*194d0*/  @!P0 SYNCS.PHASECHK.TRANS64 P0, [R0+URZ+0x22840], R2 ;  /* 0x02284002000085a7 */ /* 0x000f24000800007f */
[----:B----4-:R-:W-:Y:S05]  /*194e0*/  @!P0 BRA `(.L_x_2474) ;  /* 0xfffffffc00f08947 */ /* 0x010fea000383ffff */
[----:B------:R-:W-:Y:S05]  /*194f0*/  BRA `(.L_x_2580) ;  /* 0xffffffac00f47947 */ /* 0x000fea000383ffff */
.L_x_2478:
[----:B------:R-:W2:Y:S01]  /*19500*/  LDL.LU R11, [R1+0x2c] ;  /* 0x00002c00010b7983 */ /* 0x000ea20000300800 */
[----:B------:R-:W-:Y:S02]  /*19510*/  IMAD.MOV.U32 R5, RZ, RZ, R12 ;  /* 0x000000ffff057224 */ /* 0x000fe400078e000c */
[----:B------:R-:W-:Y:S02]  /*19520*/  IMAD.MOV.U32 R13, RZ, RZ, R2 ;  /* 0x000000ffff0d7224 */ /* 0x000fe400078e0002 */
[----:B------:R-:W-:Y:S02]  /*19530*/  IMAD.MOV.U32 R12, RZ, RZ, RZ ;  /* 0x000000ffff0c7224 */ /* 0x000fe400078e00ff */
[----:B------:R-:W-:Y:S02]  /*19540*/  IMAD.MOV.U32 R15, RZ, RZ, -0x1 ;  /* 0xffffffffff0f7424 */ /* 0x000fe400078e00ff */
        /* <DEDUP_REMOVED lines=8> */
.L_x_2581:
[----:B------:R-:W-:Y:S02]  /*195d0*/  IMAD.MOV.U32 R13, RZ, RZ, R0 ;  /* 0x000000ffff0d7224 */ /* 0x000fe400078e0000 */
[----:B------:R-:W-:-:S07]  /*195e0*/  IMAD.MOV.U32 R6, RZ, RZ, R14 ;  /* 0x000000ffff067224 */ /* 0x000fce00078e000e */
[----:B------:R-:W-:Y:S05]  /*195f0*/  WARPSYNC.COLLECTIVE R15, `(.L_x_2582) ;  /* 0x000000000f087348 */ /* 0x000fea0003c00000 */
[----:B------:R0:W1:Y:S02]  /*19600*/  SHFL.IDX P6, R14, R13, R12, R11 ;  /* 0x0000000c0d0e7389 */ /* 0x00006400000c000b */
[----:B01----:R-:W-:Y:S01]  /*19610*/  ENDCOLLECTIVE ;  /* 0x000000000000791b */ /* 0x003fe20003800000 */
.L_x_2582:
[----:B------:R-:W-:Y:S02]  /*19620*/  IMAD.MOV.U32 R13, RZ, RZ, R2 ;  /* 0x000000ffff0d7224 */ /* 0x000fe400078e0002 */
[----:B------:R-:W-:Y:S02]  /*19630*/  IMAD.MOV.U32 R12, RZ, RZ, 0x1 ;  /* 0x00000001ff0c7424 */ /* 0x000fe400078e00ff */
[----:B------:R-:W-:-:S07]  /*19640*/  IMAD.MOV.U32 R7, RZ, RZ, R14 ;  /* 0x000000ffff077224 */ /* 0x000fce00078e000e */
[----:B------:R-:W-:Y:S05]  /*19650*/  WARPSYNC.COLLECTIVE R15, `(.L_x_2583) ;  /* 0x000000000f087348 */ /* 0x000fea0003c00000 */
[----:B------:R0:W1:Y:S02]  /*19660*/  SHFL.IDX P6, R14, R13, R12, R11 ;  /* 0x0000000c0d0e7389 */ /* 0x00006400000c000b */
[----:B01----:R-:W-:Y:S01]  /*19670*/  ENDCOLLECTIVE ;  /* 0x000000000000791b */ /* 0x003fe20003800000 */
.L_x_2583:
        /* <DEDUP_REMOVED lines=15> */
.L_x_2584:
[----:B------:R-:W-:Y:S02]  /*19770*/  IMAD.MOV.U32 R13, RZ, RZ, R2 ;  /* 0x000000ffff0d7224 */ /* 0x000fe400078e0002 */
[----:B------:R-:W-:Y:S02]  /*19780*/  IMAD.MOV.U32 R12, RZ, RZ, 0x2 ;  /* 0x00000002ff0c7424 */ /* 0x000fe400078e00ff */
[----:B------:R-:W-:-:S07]  /*19790*/  IMAD.MOV.U32 R5, RZ, RZ, R14 ;  /* 0x000000ffff057224 */ /* 0x000fce00078e000e */
[----:B------:R-:W-:Y:S05]  /*197a0*/  WARPSYNC.COLLECTIVE R15, `(.L_x_2585) ;  /* 0x000000000f087348 */ /* 0x000fea0003c00000 */
[----:B------:R0:W1:Y:S02]  /*197b0*/  SHFL.IDX P6, R14, R13, R12, R11 ;  /* 0x0000000c0d0e7389 */ /* 0x00006400000c000b */
[----:B01----:R-:W-:Y:S01]  /*197c0*/  ENDCOLLECTIVE ;  /* 0x000000000000791b */ /* 0x003fe20003800000 */
.L_x_2585:
        /* <DEDUP_REMOVED lines=15> */
.L_x_2586:
[----:B------:R-:W-:Y:S02]  /*198c0*/  IMAD.MOV.U32 R13, RZ, RZ, R2 ;  /* 0x000000ffff0d7224 */ /* 0x000fe400078e0002 */
[----:B------:R-:W-:Y:S02]  /*198d0*/  IMAD.MOV.U32 R12, RZ, RZ, 0x3 ;  /* 0x00000003ff0c7424 */ /* 0x000fe400078e00ff */
[----:B------:R-:W-:-:S07]  /*198e0*/  IMAD.MOV.U32 R5, RZ, RZ, R14 ;  /* 0x000000ffff057224 */ /* 0x000fce00078e000e */
[----:B------:R-:W-:Y:S05]  /*198f0*/  WARPSYNC.COLLECTIVE R15, `(.L_x_2587) ;  /* 0x000000000f087348 */ /* 0x000fea0003c00000 */
[----:B------:R0:W1:Y:S02]  /*19900*/  SHFL.IDX P6, R14, R13, R12, R11 ;  /* 0x0000000c0d0e7389 */ /* 0x00006400000c000b */
[----:B01----:R-:W-:Y:S01]  /*19910*/  ENDCOLLECTIVE ;  /* 0x000000000000791b */ /* 0x003fe20003800000 */
.L_x_2587:
        /* <DEDUP_REMOVED lines=15> */
.L_x_2588:
[----:B------:R-:W-:Y:S02]  /*19a10*/  IMAD.MOV.U32 R13, RZ, RZ, R2 ;  /* 0x000000ffff0d7224 */ /* 0x000fe400078e0002 */
[----:B------:R-:W-:Y:S02]  /*19a20*/  IMAD.MOV.U32 R12, RZ, RZ, 0x4 ;  /* 0x00000004ff0c7424 */ /* 0x000fe400078e00ff */
[----:B------:R-:W-:-:S07]  /*19a30*/  IMAD.MOV.U32 R5, RZ, RZ, R14 ;  /* 0x000000ffff057224 */ /* 0x000fce00078e000e */
[----:B------:R-:W-:Y:S05]  /*19a40*/  WARPSYNC.COLLECTIVE R15, `(.L_x_2589) ;  /* 0x000000000f087348 */ /* 0x000fea0003c00000 */
[----:B------:R0:W1:Y:S02]  /*19a50*/  SHFL.IDX P6, R14, R13, R12, R11 ;  /* 0x0000000c0d0e7389 */ /* 0x00006400000c000b */
[----:B01----:R-:W-:Y:S01]  /*19a60*/  ENDCOLLECTIVE ;  /* 0x000000000000791b */ /* 0x003fe20003800000 */
.L_x_2589:
        /* <DEDUP_REMOVED lines=15> */
.L_x_2590:
[----:B------:R-:W-:Y:S02]  /*19b60*/  IMAD.MOV.U32 R13, RZ, RZ, R2 ;  /* 0x000000ffff0d7224 */ /* 0x000fe400078e0002 */
[----:B------:R-:W-:Y:S02]  /*19b70*/  IMAD.MOV.U32 R12, RZ, RZ, 0x5 ;  /* 0x00000005ff0c7424 */ /* 0x000fe400078e00ff */
[----:B------:R-:W-:-:S07]  /*19b80*/  IMAD.MOV.U32 R5, RZ, RZ, R14 ;  /* 0x000000ffff057224 */ /* 0x000fce00078e000e */
[----:B------:R-:W-:Y:S05]  /*19b90*/  WARPSYNC.COLLECTIVE R15, `(.L_x_2591) ;  /* 0x000000000f087348 */ /* 0x000fea0003c00000 */
[----:B------:R0:W1:Y:S02]  /*19ba0*/  SHFL.IDX P6, R14, R13, R12, R11 ;  /* 0x0000000c0d0e7389 */ /* 0x00006400000c000b */
[----:B01----:R-:W-:Y:S01]  /*19bb0*/  ENDCOLLECTIVE ;  /* 0x000000000000791b */ /* 0x003fe20003800000 */
.L_x_2591:
        /* <DEDUP_REMOVED lines=15> */
.L_x_2592:
[----:B------:R-:W-:Y:S02]  /*19cb0*/  IMAD.MOV.U32 R13, RZ, RZ, R2 ;  /* 0x000000ffff0d7224 */ /* 0x000fe400078e0002 */
[----:B------:R-:W-:Y:S02]  /*19cc0*/  IMAD.MOV.U32 R12, RZ, RZ, 0x6 ;  /* 0x00000006ff0c7424 */ /* 0x000fe400078e00ff */
[----:B------:R-:W-:-:S07]  /*19cd0*/  IMAD.MOV.U32 R5, RZ, RZ, R14 ;  /* 0x000000ffff057224 */ /* 0x000fce00078e000e */
[----:B------:R-:W-:Y:S05]  /*19ce0*/  WARPSYNC.COLLECTIVE R15, `(.L_x_2593) ;  /* 0x000000000f087348 */ /* 0x000fea0003c00000 */
[----:B------:R0:W1:Y:S02]  /*19cf0*/  SHFL.IDX P6, R14, R13, R12, R11 ;  /* 0x0000000c0d0e7389 */ /* 0x00006400000c000b */
[----:B01----:R-:W-:Y:S01]  /*19d00*/  ENDCOLLECTIVE ;  /* 0x000000000000791b */ /* 0x003fe20003800000 */
.L_x_2593:
        /* <DEDUP_REMOVED lines=13> */
.L_x_2594:
        /* <DEDUP_REMOVED lines=8> */
.L_x_2595:
        /* <DEDUP_REMOVED lines=13> */
.L_x_2596:
[----:B------:R-:W-:Y:S01]  /*19f30*/  IMAD.MOV.U32 R0, RZ, RZ, R14 ;  /* 0x000000ffff007224 */ /* 0x000fe200078e000e */
[----:B------:R-:W-:Y:S06]  /*19f40*/  BRA `(.L_x_2597) ;  /* 0xffffffb000747947 */ /* 0x000fec000383ffff */
.L_x_2481:
[----:B0-----:R0:W1:Y:S02]  /*19f50*/  SYNCS.PHASECHK.TRANS64.TRYWAIT P0, [R19+URZ+0x22820], R0 ;  /* 0x02282000130075a7 */ /* 0x001064000800017f */
[----:B-1----:R-:W-:Y:S05]  /*19f60*/  @!P0 NANOSLEEP.SYNCS 0x989680 ;  /* 0x009896800000895d */ /* 0x002fea0003900000 */
[----:B------:R-:W1:Y:S02]  /*19f70*/  @!P0 SYNCS.PHASECHK.TRANS64 P0, [R19+URZ+0x22820], R0 ;  /* 0x02282000130085a7 */ /* 0x000e64000800007f */
[----:B-1----:R-:W-:Y:S05]  /*19f80*/  @!P0 BRA `(.L_x_2481) ;  /* 0xfffffffc00f08947 */ /* 0x002fea000383ffff */
[----:B------:R-:W-:Y:S05]  /*19f90*/  BRA `(.L_x_2598) ;  /* 0xffffffb000d07947 */ /* 0x000fea000383ffff */
.L_x_2485:
[----:B0-----:R0:W1:Y:S02]  /*19fa0*/  SYNCS.PHASECHK.TRANS64.TRYWAIT P0, [R2+URZ+0x22860], R0 ;  /* 0x02286000020075a7 */ /* 0x001064000800017f */
[----:B-1----:R-:W-:Y:S05]  /*19fb0*/  @!P0 NANOSLEEP.SYNCS 0x989680 ;  /* 0x009896800000895d */ /* 0x002fea0003900000 */
[----:B------:R-:W1:Y:S02]  /*19fc0*/  @!P0 SYNCS.PHASECHK.TRANS64 P0, [R2+URZ+0x22860], R0 ;  /* 0x02286000020085a7 */ /* 0x000e64000800007f */
[----:B-1----:R-:W-:Y:S05]  /*19fd0*/  @!P0 BRA `(.L_x_2485) ;  /* 0xfffffffc00f08947 */ /* 0x002fea000383ffff */
[----:B------:R-:W-:Y:S05]  /*19fe0*/  BRA `(.L_x_2599) ;  /* 0xffffffb000f47947 */ /* 0x000fea000383ffff */
.L_x_2500:
[----:B--2---:R2:W3:Y:S02]  /*19ff0*/  SYNCS.PHASECHK.TRANS64.TRYWAIT P0, [R3+URZ+0x22840], R2 ;  /* 0x02284002030075a7 */ /* 0x0044e4000800017f */
[----:B---3--:R-:W-:Y:S05]  /*1a000*/  @!P0 NANOSLEEP.SYNCS 0x989680 ;  /* 0x009896800000895d */ /* 0x008fea0003900000 */
[----:B------:R-:W3:Y:S02]  /*1a010*/  @!P0 SYNCS.PHASECHK.TRANS64 P0, [R3+URZ+0x22840], R2 ;  /* 0x02284002030085a7 */ /* 0x000ee4000800007f */
[----:B---3--:R-:W-:Y:S05]  /*1a020*/  @!P0 BRA `(.L_x_2500) ;  /* 0xfffffffc00f08947 */ /* 0x008fea000383ffff */
[----:B------:R-:W-:Y:S05]  /*1a030*/  BRA `(.L_x_2600) ;  /* 0xffffffbc00347947 */ /* 0x000fea000383ffff */
.L_x_2505:
[----:B0-----:R0:W1:Y:S02]  /*1a040*/  SYNCS.PHASECHK.TRANS64.TRYWAIT P0, [R3+URZ+0x22860], R2 ;  /* 0x02286002030075a7 */ /* 0x001064000800017f */
[----:B-1----:R-:W-:Y:S05]  /*1a050*/  @!P0 NANOSLEEP.SYNCS 0x989680 ;  /* 0x009896800000895d */ /* 0x002fea0003900000 */
[----:B------:R-:W1:Y:S02]  /*1a060*/  @!P0 SYNCS.PHASECHK.TRANS64 P0, [R3+URZ+0x22860], R2 ;  /* 0x02286002030085a7 */ /* 0x000e64000800007f */
[----:B-1----:R-:W-:Y:S05]  /*1a070*/  @!P0 BRA `(.L_x_2505) ;  /* 0xfffffffc00f08947 */ /* 0x002fea000383ffff */
[----:B------:R-:W-:Y:S05]  /*1a080*/  BRA `(.L_x_2601) ;  /* 0xffffffbc00b47947 */ /* 0x000fea000383ffff */
.L_x_2516:
[----:B-1----:R1:W2:Y:S02]  /*1a090*/  SYNCS.PHASECHK.TRANS64.TRYWAIT P0, [R4+URZ+0x22840], R2 ;  /* 0x02284002040075a7 */ /* 0x0022a4000800017f */
[----:B--2---:R-:W-:Y:S05]  /*1a0a0*/  @!P0 NANOSLEEP.SYNCS 0x989680 ;  /* 0x009896800000895d */ /* 0x004fea0003900000 */
[----:B------:R-:W2:Y:S02]  /*1a0b0*/  @!P0 SYNCS.PHASECHK.TRANS64 P0, [R4+URZ+0x22840], R2 ;  /* 0x02284002040085a7 */ /* 0x000ea4000800007f */
[----:B--2---:R-:W-:Y:S05]  /*1a0c0*/  @!P0 BRA `(.L_x_2516) ;  /* 0xfffffffc00f08947 */ /* 0x004fea000383ffff */
[----:B------:R-:W-:Y:S05]  /*1a0d0*/  BRA `(.L_x_2602) ;  /* 0xffffffc400a07947 */ /* 0x000fea000383ffff */
.L_x_2521:
[----:B0-----:R0:W2:Y:S02]  /*1a0e0*/  SYNCS.PHASECHK.TRANS64.TRYWAIT P0, [R4+URZ+0x22860], R2 ;  /* 0x02286002040075a7 */ /* 0x0010a4000800017f */
[----:B--2---:R-:W-:Y:S05]  /*1a0f0*/  @!P0 NANOSLEEP.SYNCS 0x989680 ;  /* 0x009896800000895d */ /* 0x004fea0003900000 */
[----:B------:R-:W2:Y:S02]  /*1a100*/  @!P0 SYNCS.PHASECHK.TRANS64 P0, [R4+URZ+0x22860], R2 ;  /* 0x02286002040085a7 */ /* 0x000ea4000800007f */
[----:B--2---:R-:W-:Y:S05]  /*1a110*/  @!P0 BRA `(.L_x_2521) ;  /* 0xfffffffc00f08947 */ /* 0x004fea000383ffff */
[----:B------:R-:W-:Y:S05]  /*1a120*/  BRA `(.L_x_2603) ;  /* 0xffffffc8001c7947 */ /* 0x000fea000383ffff */
.L_x_2532:
[----:B-1----:R1:W2:Y:S02]  /*1a130*/  SYNCS.PHASECHK.TRANS64.TRYWAIT P0, [R2+URZ+0x22840], R3 ;  /* 0x02284003020075a7 */ /* 0x0022a4000800017f */
[----:B--2---:R-:W-:Y:S05]  /*1a140*/  @!P0 NANOSLEEP.SYNCS 0x989680 ;  /* 0x009896800000895d */ /* 0x004fea0003900000 */
[----:B------:R-:W2:Y:S02]  /*1a150*/  @!P0 SYNCS.PHASECHK.TRANS64 P0, [R2+URZ+0x22840], R3 ;  /* 0x02284003020085a7 */ /* 0x000ea4000800007f */
[----:B--2---:R-:W-:Y:S05]  /*1a160*/  @!P0 BRA `(.L_x_2532) ;  /* 0xfffffffc00f08947 */ /* 0x004fea000383ffff */
[----:B------:R-:W-:Y:S05]  /*1a170*/  BRA `(.L_x_2604) ;  /* 0xffffffcc00ec7947 */ /* 0x000fea000383ffff */
.L_x_2537:
[----:B--2---:R2:W3:Y:S02]  /*1a180*/  SYNCS.PHASECHK.TRANS64.TRYWAIT P0, [R2+URZ+0x22860], R3 ;  /* 0x02286003020075a7 */ /* 0x0044e4000800017f */
[----:B---3--:R-:W-:Y:S05]  /*1a190*/  @!P0 NANOSLEEP.SYNCS 0x989680 ;  /* 0x009896800000895d */ /* 0x008fea0003900000 */
[----:B------:R-:W3:Y:S02]  /*1a1a0*/  @!P0 SYNCS.PHASECHK.TRANS64 P0, [R2+URZ+0x22860], R3 ;  /* 0x02286003020085a7 */ /* 0x000ee4000800007f */
[----:B---3--:R-:W-:Y:S05]  /*1a1b0*/  @!P0 BRA `(.L_x_2537) ;  /* 0xfffffffc00f08947 */ /* 0x008fea000383ffff */
[----:B------:R-:W-:Y:S05]  /*1a1c0*/  BRA `(.L_x_2605) ;  /* 0xffffffd0006c7947 */ /* 0x000fea000383ffff */
.L_x_2549:
[----:B-1----:R-:W5:Y:S01]  /*1a1d0*/  LDL R3, [R1] ;  /* 0x0000000001037983 */ /* 0x002f620000100800 */
[----:B------:R-:W-:Y:S01]  /*1a1e0*/  BSSY B0, `(.L_x_2606) ;  /* 0x0000008000007945 */ /* 0x000fe20003800000 */
[----:B------:R-:W-:Y:S02]  /*1a1f0*/  IMAD.MOV.U32 R12, RZ, RZ, RZ ;  /* 0x000000ffff0c7224 */ /* 0x000fe400078e00ff */
[----:B------:R-:W-:Y:S02]  /*1a200*/  IMAD.MOV.U32 R11, RZ, RZ, 0x1f ;  /* 0x0000001fff0b7424 */ /* 0x000fe400078e00ff */
[----:B------:R-:W-:Y:S02]  /*1a210*/  IMAD.MOV.U32 R15, RZ, RZ, -0x1 ;  /* 0xffffffffff0f7424 */ /* 0x000fe400078e00ff */
[----:B-----5:R-:W-:-:S07]  /*1a220*/  IMAD.MOV.U32 R13, RZ, RZ, R3 ;  /* 0x000000ffff0d7224 */ /* 0x020fce00078e0003 */
[----:B0-234-:R-:W-:Y:S05]  /*1a230*/  WARPSYNC.COLLECTIVE R15, `(.L_x_2607) ;  /* 0x000000000f087348 */ /* 0x01dfea0003c00000 */
[----:B------:R1:W0:Y:S02]  /*1a240*/  SHFL.IDX P6, R14, R13, R12, R11 ;  /* 0x0000000c0d0e7389 */ /* 0x00022400000c000b */
[----:B01234-:R-:W-:Y:S01]  /*1a250*/  ENDCOLLECTIVE ;  /* 0x000000000000791b */ /* 0x01ffe20003800000 */
.L_x_2607:
[----:B------:R-:W-:Y:S05]  /*1a260*/  BSYNC B0 ;  /* 0x0000000000007941 */ /* 0x000fea0003800000 */
.L_x_2606:
        /* <DEDUP_REMOVED lines=9> */
.L_x_2608:
        /* <DEDUP_REMOVED lines=26> */
.L_x_2609:
[----:B------:R-:W-:Y:S01]  /*1a4a0*/  IMAD.MOV.U32 R12, RZ, RZ, 0x2 ;  /* 0x00000002ff0c7424 */ /* 0x000fe200078e00ff */
[----:B------:R-:W-:-:S05]  /*1a4b0*/  SEL R3, R14, RZ, P1 ;  /* 0x000000ff0e037207 */ /* 0x000fca0000800000 */
[----:B------:R-:W-:-:S04]  /*1a4c0*/  IMAD.IADD R2, R2, 0x1, R3 ;  /* 0x0000000102027824 */ /* 0x000fc800078e0203 */
[----:B------:R-:W-:-:S07]  /*1a4d0*/  IMAD.MOV.U32 R13, RZ, RZ, R2 ;  /* 0x000000ffff0d7224 */ /* 0x000fce00078e0002 */
[----:B------:R-:W-:Y:S05]  /*1a4e0*/  WARPSYNC.COLLECTIVE R15, `(.L_x_2610) ;  /* 0x000000000f087348 */ /* 0x000fea0003c00000 */
[----:B------:R0:W1:Y:S02]  /*1a4f0*/  SHFL.UP P6, R14, R13, R12, R11 ;  /* 0x0400000c0d0e7389 */ /* 0x00006400000c000b */
[----:B01----:R-:W-:Y:S01]  /*1a500*/  ENDCOLLECTIVE ;  /* 0x000000000000791b */ /* 0x003fe20003800000 */
.L_x_2610:
[----:B------:R-:W-:Y:S01]  /*1a510*/  IMAD.MOV.U32 R12, RZ, RZ, 0x4 ;  /* 0x00000004ff0c7424 */ /* 0x000fe200078e00ff */
[----:B------:R-:W-:-:S05]  /*1a520*/  SEL R3, R14, RZ, P2 ;  /* 0x000000ff0e037207 */ /* 0x000fca0001000000 */
[----:B------:R-:W-:-:S04]  /*1a530*/  IMAD.IADD R2, R2, 0x1, R3 ;  /* 0x0000000102027824 */ /* 0x000fc800078e0203 */
[----:B------:R-:W-:-:S07]  /*1a540*/  IMAD.MOV.U32 R13, RZ, RZ, R2 ;  /* 0x000000ffff0d7224 */ /* 0x000fce00078e0002 */
[----:B------:R-:W-:Y:S05]  /*1a550*/  WARPSYNC.COLLECTIVE R15, `(.L_x_2611) ;  /* 0x000000000f087348 */ /* 0x000fea0003c00000 */
[----:B------:R0:W1:Y:S02]  /*1a560*/  SHFL.UP P6, R14, R13, R12, R11 ;  /* 0x0400000c0d0e7389 */ /* 0x00006400000c000b */
[----:B01----:R-:W-:Y:S01]  /*1a570*/  ENDCOLLECTIVE ;  /* 0x000000000000791b */ /* 0x003fe20003800000 */
.L_x_2611:
[----:B------:R-:W-:Y:S01]  /*1a580*/  IMAD.MOV.U32 R12, RZ, RZ, 0x8 ;  /* 0x00000008ff0c7424 */ /* 0x000fe200078e00ff */
[----:B------:R-:W-:-:S05]  /*1a590*/  SEL R3, R14, RZ, P3 ;  /* 0x000000ff0e037207 */ /* 0x000fca0001800000 */
[----:B------:R-:W-:-:S04]  /*1a5a0*/  IMAD.IADD R2, R2, 0x1, R3 ;  /* 0x0000000102027824 */ /* 0x000fc800078e0203 */
[----:B------:R-:W-:-:S07]  /*1a5b0*/  IMAD.MOV.U32 R13, RZ, RZ, R2 ;  /* 0x000000ffff0d7224 */ /* 0x000fce00078e0002 */
[----:B------:R-:W-:Y:S05]  /*1a5c0*/  WARPSYNC.COLLECTIVE R15, `(.L_x_2612) ;  /* 0x000000000f087348 */ /* 0x000fea0003c00000 */
[----:B------:R0:W1:Y:S02]  /*1a5d0*/  SHFL.UP P6, R14, R13, R12, R11 ;  /* 0x0400000c0d0e7389 */ /* 0x00006400000c000b */
[----:B01----:R-:W-:Y:S01]  /*1a5e0*/  ENDCOLLECTIVE ;  /* 0x000000000000791b */ /* 0x003fe20003800000 */
.L_x_2612:
[----:B------:R-:W-:Y:S01]  /*1a5f0*/  IMAD.MOV.U32 R12, RZ, RZ, 0x10 ;  /* 0x00000010ff0c7424 */ /* 0x000fe200078e00ff */
[----:B------:R-:W-:-:S05]  /*1a600*/  SEL R3, R14, RZ, P4 ;  /* 0x000000ff0e037207 */ /* 0x000fca0002000000 */
[----:B------:R-:W-:-:S04]  /*1a610*/  IMAD.IADD R2, R2, 0x1, R3 ;  /* 0x0000000102027824 */ /* 0x000fc800078e0203 */
[----:B------:R-:W-:-:S07]  /*1a620*/  IMAD.MOV.U32 R13, RZ, RZ, R2 ;  /* 0x000000ffff0d7224 */ /* 0x000fce00078e0002 */
[----:B------:R-:W-:Y:S05]  /*1a630*/  WARPSYNC.COLLECTIVE R15, `(.L_x_2613) ;  /* 0x000000000f087348 */ /* 0x000fea0003c00000 */
[----:B------:R0:W1:Y:S02]  /*1a640*/  SHFL.UP P6, R14, R13, R12, R11 ;  /* 0x0400000c0d0e7389 */ /* 0x00006400000c000b */
[----:B01----:R-:W-:Y:S01]  /*1a650*/  ENDCOLLECTIVE ;  /* 0x000000000000791b */ /* 0x003fe20003800000 */
.L_x_2613:
        /* <DEDUP_REMOVED lines=8> */
.L_x_2614:
[----:B------:R-:W-:Y:S05]  /*1a6e0*/  BRA `(.L_x_2615) ;  /* 0xffffffd400d47947 */ /* 0x000fea000383ffff */
.L_x_2552:
        /* <DEDUP_REMOVED lines=8> */
.L_x_2617:
[----:B------:R-:W-:Y:S05]  /*1a770*/  BSYNC B0 ;  /* 0x0000000000007941 */ /* 0x000fea0003800000 */
.L_x_2616:
        /* <DEDUP_REMOVED lines=9> */
.L_x_2618:
[----:B------:R-:W-:Y:S01]  /*1a810*/  IMAD.MOV.U32 R12, RZ, RZ, 0x4 ;  /* 0x00000004ff0c7424 */ /* 0x000fe200078e00ff */
[----:B------:R-:W-:-:S05]  /*1a820*/  SEL R3, R14, RZ, P2 ;  /* 0x000000ff0e037207 */ /* 0x000fca0001000000 */
[----:B------:R-:W-:-:S04]  /*1a830*/  IMAD.IADD R2, R2, 0x1, R3 ;  /* 0x0000000102027824 */ /* 0x000fc800078e0203 */
[----:B------:R-:W-:-:S07]  /*1a840*/  IMAD.MOV.U32 R13, RZ, RZ, R2 ;  /* 0x000000ffff0d7224 */ /* 0x000fce00078e0002 */
[----:B------:R-:W-:Y:S05]  /*1a850*/  WARPSYNC.COLLECTIVE R15, `(.L_x_2619) ;  /* 0x000000000f087348 */ /* 0x000fea0003c00000 */
[----:B------:R0:W1:Y:S02]  /*1a860*/  SHFL.UP P6, R14, R13, R12, R11 ;  /* 0x0400000c0d0e7389 */ /* 0x00006400000c000b */
[----:B01----:R-:W-:Y:S01]  /*1a870*/  ENDCOLLECTIVE ;  /* 0x000000000000791b */ /* 0x003fe20003800000 */
.L_x_2619:
[----:B------:R-:W-:Y:S01]  /*1a880*/  IMAD.MOV.U32 R12, RZ, RZ, 0x8 ;  /* 0x00000008ff0c7424 */ /* 0x000fe200078e00ff */
[----:B------:R-:W-:-:S05]  /*1a890*/  SEL R3, R14, RZ, P3 ;  /* 0x000000ff0e037207 */ /* 0x000fca0001800000 */
[----:B------:R-:W-:-:S04]  /*1a8a0*/  IMAD.IADD R2, R2, 0x1, R3 ;  /* 0x0000000102027824 */ /* 0x000fc800078e0203 */
[----:B------:R-:W-:-:S07]  /*1a8b0*/  IMAD.MOV.U32 R13, RZ, RZ, R2 ;  /* 0x000000ffff0d7224 */ /* 0x000fce00078e0002 */
[----:B------:R-:W-:Y:S05]  /*1a8c0*/  WARPSYNC.COLLECTIVE R15, `(.L_x_2620) ;  /* 0x000000000f087348 */ /* 0x000fea0003c00000 */
[----:B------:R0:W1:Y:S02]  /*1a8d0*/  SHFL.UP P6, R14, R13, R12, R11 ;  /* 0x0400000c0d0e7389 */ /* 0x00006400000c000b */
[----:B01----:R-:W-:Y:S01]  /*1a8e0*/  ENDCOLLECTIVE ;  /* 0x000000000000791b */ /* 0x003fe20003800000 */
.L_x_2620:
[----:B------:R-:W-:Y:S01]  /*1a8f0*/  IMAD.MOV.U32 R12, RZ, RZ, 0x10 ;  /* 0x00000010ff0c7424 */ /* 0x000fe200078e00ff */
[----:B------:R-:W-:-:S05]  /*1a900*/  SEL R3, R14, RZ, P4 ;  /* 0x000000ff0e037207 */ /* 0x000fca0002000000 */
[----:B------:R-:W-:-:S04]  /*1a910*/  IMAD.IADD R2, R2, 0x1, R3 ;  /* 0x0000000102027824 */ /* 0x000fc800078e0203 */
[----:B------:R-:W-:-:S07]  /*1a920*/  IMAD.MOV.U32 R13, RZ, RZ, R2 ;  /* 0x000000ffff0d7224 */ /* 0x000fce00078e0002 */
[----:B------:R-:W-:Y:S05]  /*1a930*/  WARPSYNC.COLLECTIVE R15, `(.L_x_2621) ;  /* 0x000000000f087348 */ /* 0x000fea0003c00000 */
[----:B------:R0:W1:Y:S02]  /*1a940*/  SHFL.UP P6, R14, R13, R12, R11 ;  /* 0x0400000c0d0e7389 */ /* 0x00006400000c000b */
[----:B01----:R-:W-:Y:S01]  /*1a950*/  ENDCOLLECTIVE ;  /* 0x000000000000791b */ /* 0x003fe20003800000 */
.L_x_2621:
        /* <DEDUP_REMOVED lines=8> */
.L_x_2622:
[----:B------:R-:W-:Y:S05]  /*1a9e0*/  BRA `(.L_x_2623) ;  /* 0xffffffd400c07947 */ /* 0x000fea000383ffff */
.L_x_2554:
[----:B------:R-:W-:Y:S01]  /*1a9f0*/  BSSY B0, `(.L_x_2624) ;  /* 0x0000006000007945 */ /* 0x000fe20003800000 */
[----:B------:R-:W-:Y:S01]  /*1aa00*/  PLOP3.LUT P6, PT, P6, PT, PT, 0x8, 0x0 ;  /* 0x000000000000781c */ /* 0x000fe200037ce170 */
[----:B------:R-:W-:-:S12]  /*1aa10*/  IMAD.MOV.U32 R15, RZ, RZ, -0x1 ;  /* 0xffffffffff0f7424 */ /* 0x000fd800078e00ff */
[----:B0-----:R-:W-:Y:S05]  /*1aa20*/  WARPSYNC.COLLECTIVE R15, `(.L_x_2625) ;  /* 0x000000000f087348 */ /* 0x001fea0003c00000 */
[----:B------:R-:W-:Y:S01]  /*1aa30*/  VOTE.ANY R14, PT, P6 ;  /* 0x00000000000e7806 */ /* 0x000fe200030e0100 */
[----:B0-----:R-:W-:Y:S06]  /*1aa40*/  ENDCOLLECTIVE ;  /* 0x000000000000791b */ /* 0x001fec0003800000 */
.L_x_2625:
[----:B------:R-:W-:Y:S05]  /*1aa50*/  BSYNC B0 ;  /* 0x0000000000007941 */ /* 0x000fea0003800000 */
.L_x_2624:
[----:B------:R0:W5:Y:S01]  /*1aa60*/  LDL.LU R16, [R1+0xc] ;  /* 0x00000c0001107983 */ /* 0x0001620000300800 */
[----:B------:R-:W-:Y:S02]  /*1aa70*/  IMAD.MOV.U32 R3, RZ, RZ, R14 ;  /* 0x000000ffff037224 */ /* 0x000fe400078e000e */
[----:B------:R-:W-:Y:S02]  /*1aa80*/  IMAD.MOV.U32 R13, RZ, RZ, R5 ;  /* 0x000000ffff0d7224 */ /* 0x000fe400078e0005 */
[----:B------:R-:W1:Y:S01]  /*1aa90*/  POPC R9, R3 ;  /* 0x0000000300097309 */ /* 0x000e620000000000 */
[----:B------:R-:W-:Y:S02]  /*1aaa0*/  IMAD.MOV.U32 R11, RZ, RZ, 0x1f ;  /* 0x0000001fff0b7424 */ /* 0x000fe400078e00ff */
[----:B------:R-:W-:Y:S02]  /*1aab0*/  IMAD.MOV.U32 R15, RZ, RZ, -0x1 ;  /* 0xffffffffff0f7424 */ /* 0x000fe400078e00ff */
[----:B01----:R-:W-:-:S07]  /*1aac0*/  IMAD.MOV.U32 R12, RZ, RZ, R9 ;  /* 0x000000ffff0c7224 */ /* 0x003fce00078e0009 */
[----:B-----5:R-:W-:Y:S05]  /*1aad0*/  WARPSYNC.COLLECTIVE R15, `(.L_x_2626) ;  /* 0x000000000f087348 */ /* 0x020fea0003c00000 */
[----:B------:R0:W1:Y:S02]  /*1aae0*/  SHFL.IDX P6, R14, R13, R12, R11 ;  /* 0x0000000c0d0e7389 */ /* 0x00006400000c000b */
[----:B01---5:R-:W-:Y:S01]  /*1aaf0*/  ENDCOLLECTIVE ;  /* 0x000000000000791b */ /* 0x023fe20003800000 */
.L_x_2626:
[----:B------:R-:W-:Y:S02]  /*1ab00*/  IMAD.MOV.U32 R13, RZ, RZ, R6 ;  /* 0x000000ffff0d7224 */ /* 0x000fe400078e0006 */
[----:B------:R-:W-:-:S07]  /*1ab10*/  IMAD.MOV.U32 R4, RZ, RZ, R14 ;  /* 0x000000ffff047224 */ /* 0x000fce00078e000e */
[----:B------:R-:W-:Y:S05]  /*1ab20*/  WARPSYNC.COLLECTIVE R15, `(.L_x_2627) ;  /* 0x000000000f087348 */ /* 0x000fea0003c00000 */
[----:B------:R0:W1:Y:S02]  /*1ab30*/  SHFL.IDX P6, R14, R13, R12, R11 ;  /* 0x0000000c0d0e7389 */ /* 0x00006400000c000b */
[----:B01----:R-:W-:Y:S01]  /*1ab40*/  ENDCOLLECTIVE ;  /* 0x000000000000791b */ /* 0x003fe20003800000 */
.L_x_2627:
[----:B------:R-:W-:Y:S02]  /*1ab50*/  IMAD.MOV.U32 R6, RZ, RZ, R14 ;  /* 0x000000ffff067224 */ /* 0x000fe400078e000e */
[----:B------:R-:W-:-:S05]  /*1ab60*/  IMAD.IADD R5, R9, 0x1, R16 ;  /* 0x0000000109057824 */ /* 0x000fca00078e0210 */
[----:B------:R0:W-:Y:S01]  /*1ab70*/  STL [R1+0xc], R5 ;  /* 0x00000c0501007387 */ /* 0x0001e20000100800 */
[----:B------:R-:W-:Y:S05]  /*1ab80*/  BRA `(.L_x_2628) ;  /* 0xffffffd400a07947 */ /* 0x000fea000383ffff */
.L_x_2556:
[----:B------:R-:W-:Y:S01]  /*1ab90*/  BSSY B0, `(.L_x_2629) ;  /* 0x0000007000007945 */ /* 0x000fe20003800000 */
[----:B------:R-:W-:Y:S02]  /*1aba0*/  IMAD.MOV.U32 R13, RZ, RZ, R2 ;  /* 0x000000ffff0d7224 */ /* 0x000fe400078e0002 */
[----:B------:R-:W-:Y:S02]  /*1abb0*/  IMAD.MOV.U32 R11, RZ, RZ, 0x1f ;  /* 0x0000001fff0b7424 */ /* 0x000fe400078e00ff */
[----:B------:R-:W-:-:S07]  /*1abc0*/  IMAD.MOV.U32 R15, RZ, RZ, -0x1 ;  /* 0xffffffffff0f7424 */ /* 0x000fce00078e00ff */
[----:B0--3--:R-:W-:Y:S05]  /*1abd0*/  WARPSYNC.COLLECTIVE R15, `(.L_x_2630) ;  /* 0x000000000f087348 */ /* 0x009fea0003c00000 */
[----:B------:R1:W2:Y:S02]  /*1abe0*/  SHFL.IDX P6, R14, R13, R12, R11 ;  /* 0x0000000c0d0e7389 */ /* 0x0002a400000c000b */
[----:B0123--:R-:W-:Y:S01]  /*1abf0*/  ENDCOLLECTIVE ;  /* 0x000000000000791b */ /* 0x00ffe20003800000 */
.L_x_2630:
[----:B------:R-:W-:Y:S05]  /*1ac00*/  BSYNC B0 ;  /* 0x0000000000007941 */ /* 0x000fea0003800000 */
.L_x_2629:
[----:B------:R-:W-:Y:S01]  /*1ac10*/  IMAD.MOV.U32 R8, RZ, RZ, R14 ;  /* 0x000000ffff087224 */ /* 0x000fe200078e000e */
[----:B------:R-:W-:Y:S06]  /*1ac20*/  BRA `(.L_x_2555) ;  /* 0xffffffd400907947 */ /* 0x000fec000383ffff */
.L_x_2562:
[----:B0-----:R0:W1:Y:S02]  /*1ac30*/  SYNCS.PHASECHK.TRANS64.TRYWAIT P0, [R0+URZ+0x22820], R3 ;  /* 0x02282003000075a7 */ /* 0x001064000800017f */
[----:B-1----:R-:W-:Y:S05]  /*1ac40*/  @!P0 NANOSLEEP.SYNCS 0x989680 ;  /* 0x009896800000895d */ /* 0x002fea0003900000 */
[----:B------:R-:W1:Y:S02]  /*1ac50*/  @!P0 SYNCS.PHASECHK.TRANS64 P0, [R0+URZ+0x22820], R3 ;  /* 0x02282003000085a7 */ /* 0x000e64000800007f */
[----:B-1----:R-:W-:Y:S05]  /*1ac60*/  @!P0 BRA `(.L_x_2562) ;  /* 0xfffffffc00f08947 */ /* 0x002fea000383ffff */
[----:B------:R-:W-:Y:S05]  /*1ac70*/  BRA `(.L_x_2631) ;  /* 0xffffffe0002c7947 */ /* 0x000fea000383ffff */
.L_x_2563:
[----:B------:R-:W1:Y:S01]  /*1ac80*/  S2R R2, SR_TID.X ;  /* 0x0000000000027919 */ /* 0x000e620000002100 */
[----:B------:R-:W-:Y:S01]  /*1ac90*/  BSSY B0, `(.L_x_2632) ;  /* 0x000000a000007945 */ /* 0x000fe20003800000 */
[----:B------:R-:W-:Y:S02]  /*1aca0*/  IMAD.MOV.U32 R12, RZ, RZ, RZ ;  /* 0x000000ffff0c7224 */ /* 0x000fe400078e00ff */
[----:B---3--:R-:W-:Y:S02]  /*1acb0*/  IMAD.MOV.U32 R11, RZ, RZ, 0x1f ;  /* 0x0000001fff0b7424 */ /* 0x008fe400078e00ff */
[----:B------:R-:W-:Y:S01]  /*1acc0*/  IMAD.MOV.U32 R15, RZ, RZ, -0x1 ;  /* 0xffffffffff0f7424 */ /* 0x000fe200078e00ff */
[----:B-1----:R-:W-:-:S04]  /*1acd0*/  SHF.R.U32.HI R2, RZ, 0x5, R2 ;  /* 0x00000005ff027819 */ /* 0x002fc80000011602 */
[----:B------:R-:W-:-:S05]  /*1ace0*/  LOP3.LUT R2, R2, 0x3, RZ, 0xc0, !PT ;  /* 0x0000000302027812 */ /* 0x000fca00078ec0ff */
[----:B------:R-:W-:-:S07]  /*1acf0*/  IMAD.MOV.U32 R13, RZ, RZ, R2 ;  /* 0x000000ffff0d7224 */ /* 0x000fce00078e0002 */
[----:B0-----:R-:W-:Y:S05]  /*1ad00*/  WARPSYNC.COLLECTIVE R15, `(.L_x_2633) ;  /* 0x000000000f087348 */ /* 0x001fea0003c00000 */
[----:B------:R1:W2:Y:S02]  /*1ad10*/  SHFL.IDX P6, R14, R13, R12, R11 ;  /* 0x0000000c0d0e7389 */ /* 0x0002a400000c000b */
[----:B012---:R-:W-:Y:S01]  /*1ad20*/  ENDCOLLECTIVE ;  /* 0x000000000000791b */ /* 0x007fe20003800000 */
.L_x_2633:
[----:B------:R-:W-:Y:S05]  /*1ad30*/  BSYNC B0 ;  /* 0x0000000000007941 */ /* 0x000fea0003800000 */
.L_x_2632:
[----:B------:R-:W-:Y:S05]  /*1ad40*/  BRA `(.L_x_2634) ;  /* 0xffffffe000147947 */ /* 0x000fea000383ffff */
.L_x_2566:
[----:B------:R-:W-:Y:S01]  /*1ad50*/  BSSY B1, `(.L_x_2635) ;  /* 0x0000006000017945 */ /* 0x000fe20003800000 */
[----:B------:R-:W-:-:S07]  /*1ad60*/  IMAD.MOV.U32 R15, RZ, RZ, -0x1 ;  /* 0xffffffffff0f7424 */ /* 0x000fce00078e00ff */
[----:B01-3--:R-:W-:Y:S05]  /*1ad70*/  WARPSYNC.COLLECTIVE R15, `(.L_x_2636) ;  /* 0x000000000f0c7348 */ /* 0x00bfea0003c00000 */
[----:B------:R-:W-:Y:S02]  /*1ad80*/  ELECT P6, UR62, PT ;  /* 0x00000000003e782f */ /* 0x000fe400038c0000 */
[----:B------:R-:W-:Y:S01]  /*1ad90*/  MOV R14, UR62 ;  /* 0x0000003e000e7c02 */ /* 0x000fe20008000f00 */
[----:B01-3--:R-:W-:Y:S10]  /*1ada0*/  ENDCOLLECTIVE ;  /* 0x000000000000791b */ /* 0x00bff40003800000 */
.L_x_2636:
[----:B------:R-:W-:Y:S05]  /*1adb0*/  BSYNC B1 ;  /* 0x0000000000017941 */ /* 0x000fea0003800000 */
.L_x_2635:
[----:B------:R-:W-:Y:S05]  /*1adc0*/  BRA `(.L_x_2637) ;  /* 0xffffffe0000c7947 */ /* 0x000fea000383ffff */
.L_x_2568:
[----:B0-----:R0:W1:Y:S02]  /*1add0*/  SYNCS.PHASECHK.TRANS64.TRYWAIT P0, [R6+URZ], R5 ;  /* 0x00000005060075a7 */ /* 0x001064000800017f */
[----:B-1----:R-:W-:Y:S05]  /*1ade0*/  @!P0 NANOSLEEP.SYNCS 0x989680 ;  /* 0x009896800000895d */ /* 0x002fea0003900000 */
[----:B------:R-:W1:Y:S02]  /*1adf0*/  @!P0 SYNCS.PHASECHK.TRANS64 P0, [R6+URZ], R5 ;  /* 0x00000005060085a7 */ /* 0x000e64000800007f */
[----:B-1----:R-:W-:Y:S05]  /*1ae00*/  @!P0 BRA `(.L_x_2568) ;  /* 0xfffffffc00f08947 */ /* 0x002fea000383ffff */
[----:B------:R-:W-:Y:S05]  /*1ae10*/  BRA `(.L_x_2638) ;  /* 0xffffffe000487947 */ /* 0x000fea000383ffff */
.L_x_2569:
[----:B-1----:R1:W2:Y:S02]  /*1ae20*/  SYNCS.PHASECHK.TRANS64.TRYWAIT P0, [R7+URZ], R2 ;  /* 0x00000002070075a7 */ /* 0x0022a4000800017f */
[----:B--2---:R-:W-:Y:S05]  /*1ae30*/  @!P0 NANOSLEEP.SYNCS 0x989680 ;  /* 0x009896800000895d */ /* 0x004fea0003900000 */
[----:B------:R-:W2:Y:S02]  /*1ae40*/  @!P0 SYNCS.PHASECHK.TRANS64 P0, [R7+URZ], R2 ;  /* 0x00000002070085a7 */ /* 0x000ea4000800007f */
[----:B--2---:R-:W-:Y:S05]  /*1ae50*/  @!P0 BRA `(.L_x_2569) ;  /* 0xfffffffc00f08947 */ /* 0x004fea000383ffff */
[----:B------:R-:W-:Y:S05]  /*1ae60*/  BRA `(.L_x_2639) ;  /* 0xffffffe0003c7947 */ /* 0x000fea000383ffff */
.L_x_2571:
[----:B--2---:R2:W4:Y:S02]  /*1ae70*/  SYNCS.PHASECHK.TRANS64.TRYWAIT P0, [R4+URZ], R5 ;  /* 0x00000005040075a7 */ /* 0x004524000800017f */
[----:B----4-:R-:W-:Y:S05]  /*1ae80*/  @!P0 NANOSLEEP.SYNCS 0x989680 ;  /* 0x009896800000895d */ /* 0x010fea0003900000 */
[----:B------:R-:W4:Y:S02]  /*1ae90*/  @!P0 SYNCS.PHASECHK.TRANS64 P0, [R4+URZ], R5 ;  /* 0x00000005040085a7 */ /* 0x000f24000800007f */
[----:B----4-:R-:W-:Y:S05]  /*1aea0*/  @!P0 BRA `(.L_x_2571) ;  /* 0xfffffffc00f08947 */ /* 0x010fea000383ffff */
[----:B------:R-:W-:Y:S05]  /*1aeb0*/  BRA `(.L_x_2640) ;  /* 0xffffffe000447947 */ /* 0x000fea000383ffff */
.L_x_2641:
        /* <DEDUP_REMOVED lines=12> */
.L_x_6137:


//--------------------- .text._ZN7cutlass13device_kernelIN5flash11enable_sm90INS1_16FlashAttnFwdSm90INS1_25CollectiveMainloopFwdSm90ILi2EN4cute5tupleIJNS5_1CILi1EEES8_S8_EEENS6_IJNS7_ILi128EEENS7_ILi96EEENS7_ILi64EEEEEELi256ENS_10bfloat16_tEfNS_4arch4Sm90ELb0ELb1ELb0ELb1ELb0ELb1ELb0ELb1ELb0ELb1ELb1ELb0EEENS1_21CollectiveEpilogueFwdINS6_IJSA_NS7_ILi256EEESB_EEES9_SE_SG_Li256ELb1ELb1ELb1ELb0EEENS1_36VarlenDynamicPersistentTileSchedulerILi128ELi96ELi256ELi128ELb1ELb1ELb1ELb1ELb0ELb1EEEEEEEEEvNT_6ParamsE --------------------------
	.section	.text._ZN7cutlass13device_kernelIN5flash11enable_sm90INS1_16FlashAttnFwdSm90INS1_25CollectiveMainloopFwdSm90ILi2EN4cute5tupleIJNS5_1CILi1EEES8_S8_EEENS6_IJNS7_ILi128EEENS7_ILi96EEENS7_ILi64EEEEEELi256ENS_10bfloat16_tEfNS_4arch4Sm90ELb0ELb1ELb0ELb1ELb0ELb1ELb0ELb1ELb0ELb1ELb1ELb0EEENS1_21CollectiveEpilogueFwdINS6_IJSA_NS7_ILi256EEESB_EEES9_SE_SG_Li256ELb1ELb1ELb1ELb0EEENS1_36VarlenDynamicPersistentTileSchedulerILi128ELi96ELi256ELi128ELb1ELb1ELb1ELb1ELb0ELb1EEEEEEEEEvNT_6ParamsE,"ax",@progbits
	.align	128
.text._ZN7cutlass13device_kernelIN5flash11enable_sm90INS1_16FlashAttnFwdSm90INS1_25CollectiveMainloopFwdSm90ILi2EN4cute5tupleIJNS5_1CILi1EEES8_S8_EEENS6_IJNS7_ILi128EEENS7_ILi96EEENS7_ILi64EEEEEELi256ENS_10bfloat16_tEfNS_4arch4Sm90ELb0ELb1ELb0ELb1ELb0ELb1ELb0ELb1ELb0ELb1ELb1ELb0EEENS1_21CollectiveEpilogueFwdINS6_IJSA_NS7_ILi256EEESB_EEES9_SE_SG_Li256ELb1ELb1ELb1ELb0EEENS1_36VarlenDynamicPersistentTileSchedulerILi128ELi96ELi256ELi128ELb1ELb1ELb1ELb1ELb0ELb1EEEEEEEEEvNT_6ParamsE:
        .type           _ZN7cutlass13device_kernelIN5flash11enable_sm90INS1_16FlashAttnFwdSm90INS1_25CollectiveMainloopFwdSm90ILi2EN4cute5tupleIJNS5_1CILi1EEES8_S8_EEENS6_IJNS7_ILi128EEENS7_ILi96EEENS7_ILi64EEEEEELi256ENS_10bfloat16_tEfNS_4arch4Sm90ELb0ELb1ELb0ELb1ELb0ELb1ELb0ELb1ELb0ELb1ELb1ELb0EEENS1_21CollectiveEpilogueFwdINS6_IJSA_NS7_ILi256EEESB_EEES9_SE_SG_Li256ELb1ELb1ELb1ELb0EEENS1_36VarlenDynamicPersistentTileSchedulerILi128ELi96ELi256ELi128ELb1ELb1ELb1ELb1ELb0ELb1EEEEEEEEEvNT_6ParamsE,@function
        .size           _ZN7cutlass13device_kernelIN5flash11enable_sm90INS1_16FlashAttnFwdSm90INS1_25CollectiveMainloopFwdSm90ILi2EN4cute5tupleIJNS5_1CILi1EEES8_S8_EEENS6_IJNS7_ILi128EEENS7_ILi96EEENS7_ILi64EEEEEELi256ENS_10bfloat16_tEfNS_4arch4Sm90ELb0ELb1ELb0ELb1ELb0ELb1ELb0ELb1ELb0ELb1ELb1ELb0EEENS1_21CollectiveEpilogueFwdINS6_IJSA_NS7_ILi256EEESB_EEES9_SE_SG_Li256ELb1ELb1ELb1ELb0EEENS1_36VarlenDynamicPersistentTileSchedulerILi128ELi96ELi256ELi128ELb1ELb1ELb1ELb1ELb0ELb1EEEEEEEEEvNT_6ParamsE,(.L_x_6138 - _ZN7cutlass13device_kernelIN5flash11enable_sm90INS1_16FlashAttnFwdSm90INS1_25CollectiveMainloopFwdSm90ILi2EN4cute5tupleIJNS5_1CILi1EEES8_S8_EEENS6_IJNS7_ILi128EEENS7_ILi96EEENS7_ILi64EEEEEELi256ENS_10bfloat16_tEfNS_4arch4Sm90ELb0ELb1ELb0ELb1ELb0ELb1ELb0ELb1ELb0ELb1ELb1ELb0EEENS1_21CollectiveEpilogueFwdINS6_IJSA_NS7_ILi256EEESB_EEES9_SE_SG_Li256ELb1ELb1ELb1ELb0EEENS1_36VarlenDynamicPersistentTileSchedulerILi128ELi96ELi256ELi128ELb1ELb1ELb1ELb1ELb0ELb1EEEEEEEEEvNT_6ParamsE)
        .other          _ZN7cutlass13device_kernelIN5flash11enable_sm90INS1_16FlashAttnFwdSm90INS1_25CollectiveMainloopFwdSm90ILi2EN4cute5tupleIJNS5_1CILi1EEES8_S8_EEENS6_IJNS7_ILi128EEENS7_ILi96EEENS7_ILi64EEEEEELi256ENS_10bfloat16_tEfNS_4arch4Sm90ELb0ELb1ELb0ELb1ELb0ELb1ELb0ELb1ELb0ELb1ELb1ELb0EEENS1_21CollectiveEpilogueFwdINS6_IJSA_NS7_ILi256EEESB_EEES9_SE_SG_Li256ELb1ELb1ELb1ELb0EEENS1_36VarlenDynamicPersistentTileSchedulerILi128ELi96ELi256ELi128ELb1ELb1ELb1ELb1ELb0ELb1EEEEEEEEEvNT_6ParamsE,@"STO_CUDA_ENTRY STV_DEFAULT"
_ZN7cutlass13device_kernelIN5flash11enable_sm90INS1_16FlashAttnFwdSm90INS1_25CollectiveMainloopFwdSm90ILi2EN4cute5tupleIJNS5_1CILi1EEES8_S8_EEENS6_IJNS7_ILi128EEENS7_ILi96EEENS7_ILi64EEEEEELi256ENS_10bfloat16_tEfNS_4arch4Sm90ELb0ELb1ELb0ELb1ELb0ELb1ELb0ELb1ELb0ELb1ELb1ELb0EEENS1_21CollectiveEpilogueFwdINS6_IJSA_NS7_ILi256EEESB_EEES9_SE_SG_Li256ELb1ELb1ELb1ELb0EEENS1_36VarlenDynamicPersistentTileSchedulerILi128ELi96ELi256ELi128ELb1ELb1ELb1ELb1ELb0ELb1EEEEEEEEEvNT_6ParamsE:
        /* <DEDUP_REMOVED lines=24> */
.L_x_2643:
[----:B------:R-:W-:Y:S05]  /*0180*/  BSYNC B0 ;  /* 0x0000000000007941 */ /* 0x000fea0003800000 */
.L_x_2642:
        /* <DEDUP_REMOVED lines=41> */
.L_x_2644:
        /* <DEDUP_REMOVED lines=22> */
.L_x_2645:
        /* <DEDUP_REMOVED lines=18> */
.L_x_2646:
        /* <DEDUP_REMOVED lines=22> */
.L_x_2647:
        /* <DEDUP_REMOVED lines=22> */
.L_x_2648:
        /* <DEDUP_REMOVED lines=8> */
.L_x_2651:
        /* <DEDUP_REMOVED lines=8> */
[----:B------:R-:W-:Y:S01]  /*0a60*/  UMOV UR4, 0x400 ;  /* 0x0000040000047882 */ /* 0x000fe20000000000 */
[----:B------:R-:W-:-:S11]  /*0a70*/  LOP3.LUT R18, R18, 0xffbfffff, RZ, 0xc0, !PT ;  /* 0xffbfffff12127812 */ /* 0x000fd600078ec0ff */
[----:B------:R-:W-:Y:S06]  /*0a80*/  @!P0 BAR.ARV 0x9, 0x100 ;  /* 0x0244000000008b1d */ /* 0x000fec0000002000 */
[----:B0-----:R-:W-:Y:S01]  /*0a90*/  ULEA UR4, UR5, UR4, 0x18 ;  /* 0x0000000405047291 */ /* 0x001fe2000f8ec03f */
[----:B------:R-:W-:Y:S01]  /*0aa0*/  @P0 LOP3.LUT R18, R18, 0x400000, RZ, 0xfc, !PT ;  /* 0x0040000012120812 */ /* 0x000fe200078efcff */
        /* <DEDUP_REMOVED lines=8> */
[----:B------:R-:W-:Y:S01]  /*0b30*/  ULOP3.LUT UR54, UR36, 0x1, URZ, 0xfc, !UPT ;  /* 0x0000000124367892 */ /* 0x000fe2000f8efc3f */
[----:B------:R-:W-:Y:S02]  /*0b40*/  IMAD.MOV.U32 R234, RZ, RZ, RZ ;  /* 0x000000ffffea7224 */ /* 0x000fe400078e00ff */
[----:B------:R-:W-:Y:S01]  /*0b50*/  IMAD.MOV.U32 R22, RZ, RZ, RZ ;  /* 0x000000ffff167224 */ /* 0x000fe200078e00ff */
[----:B------:R-:W-:Y:S01]  /*0b60*/  SHF.R.S32.HI R3, RZ, 0x1f, R6 ;  /* 0x0000001fff037819 */ /* 0x000fe20000011406 */
[----:B------:R-:W-:Y:S02]  /*0b70*/  IMAD.MOV.U32 R210, RZ, RZ, RZ ;  /* 0x000000ffffd27224 */ /* 0x000fe400078e00ff */
[----:B------:R-:W-:Y:S01]  /*0b80*/  IMAD.MOV.U32 R206, RZ, RZ, RZ ;  /* 0x000000ffffce7224 */ /* 0x000fe200078e00ff */
[CC--:B------:R-:W-:Y:S02]  /*0b90*/  LEA.HI R0, R3.reuse, R6.reuse, RZ, 0x7 ;  /* 0x0000000603007211 */ /* 0x0c0fe400078f38ff */
[----:B------:R-:W-:-:S02]  /*0ba0*/  LEA.HI R2, R3, R6, RZ, 0x4 ;  /* 0x0000000603027211 */ /* 0x000fc400078f20ff */
[----:B------:R-:W-:Y:S02]  /*0bb0*/  LOP3.LUT R5, R0, 0xffffff80, RZ, 0xc0, !PT ;  /* 0xffffff8000057812 */ /* 0x000fe400078ec0ff */
[----:B------:R-:W-:Y:S02]  /*0bc0*/  SHF.R.S32.HI R7, RZ, 0x4, R2 ;  /* 0x00000004ff077819 */ /* 0x000fe40000011402 */
[----:B------:R-:W-:Y:S01]  /*0bd0*/  LEA.HI R220, R3, R6, RZ, 0x5 ;  /* 0x0000000603dc7211 */ /* 0x000fe200078f28ff */
[----:B------:R-:W-:Y:S01]  /*0be0*/  IMAD.IADD R13, R6, 0x1, -R5 ;  /* 0x00000001060d7824 */ /* 0x000fe200078e0a05 */
[----:B------:R-:W-:Y:S02]  /*0bf0*/  SHF.R.S32.HI R5, RZ, 0x7, R0 ;  /* 0x00000007ff057819 */ /* 0x000fe40000011400 */
[----:B------:R-:W-:Y:S02]  /*0c00*/  LEA.HI R4, R2, R7, RZ, 0x1 ;  /* 0x0000000702047211 */ /* 0x000fe400078f08ff */
[----:B------:R-:W-:Y:S01]  /*0c10*/  SHF.R.S32.HI R8, RZ, 0x1f, R13 ;  /* 0x0000001fff087819 */ /* 0x000fe2000001140d */
[----:B------:R0:W-:Y:S01]  /*0c20*/  STL [R1+0x64], R13 ;  /* 0x0000640d01007387 */ /* 0x0001e20000100800 */
[----:B------:R-:W-:-:S02]  /*0c30*/  LEA.HI R0, R0, R5, RZ, 0x1 ;  /* 0x0000000500007211 */ /* 0x000fc400078f08ff */
[----:B------:R-:W-:Y:S02]  /*0c40*/  LEA.HI R9, R8, R13, RZ, 0x2 ;  /* 0x0000000d08097211 */ /* 0x000fe400078f10ff */
[----:B------:R-:W-:Y:S02]  /*0c50*/  LOP3.LUT R0, R0, 0x3fffffe, RZ, 0xc0, !PT ;  /* 0x03fffffe00007812 */ /* 0x000fe400078ec0ff */
[--C-:B------:R-:W-:Y:S02]  /*0c60*/  SHF.R.S32.HI R10, RZ, 0x2, R9.reuse ;  /* 0x00000002ff0a7819 */ /* 0x100fe40000011409 */
[----:B------:R-:W-:Y:S01]  /*0c70*/  SHF.R.S32.HI R11, RZ, 0x1f, R9 ;  /* 0x0000001fff0b7819 */ /* 0x000fe20000011409 */
[----:B------:R-:W-:Y:S01]  /*0c80*/  IMAD.IADD R0, R5, 0x1, -R0 ;  /* 0x0000000105007824 */ /* 0x000fe200078e0a00 */
[----:B------:R-:W-:Y:S02]  /*0c90*/  LOP3.LUT R4, R4, 0x1ffffffe, RZ, 0xc0, !PT ;  /* 0x1ffffffe04047812 */ /* 0x000fe400078ec0ff */
[----:B------:R-:W-:-:S02]  /*0ca0*/  LEA.HI R23, R3, R6, RZ, 0x2 ;  /* 0x0000000603177211 */ /* 0x000fc400078f10ff */
[----:B------:R-:W-:Y:S01]  /*0cb0*/  LEA.HI R3, R3, R6, RZ, 0x3 ;  /* 0x0000000603037211 */ /* 0x000fe200078f18ff */
[----:B------:R-:W-:Y:S01]  /*0cc0*/  IMAD.IADD R4, R7, 0x1, -R4 ;  /* 0x0000000107047824 */ /* 0x000fe200078e0a04 */
[----:B------:R-:W-:Y:S02]  /*0cd0*/  LEA.HI R11, R11, R10, RZ, 0x3 ;  /* 0x0000000a0b0b7211 */ /* 0x000fe400078f18ff */
[----:B------:R-:W-:Y:S01]  /*0ce0*/  LOP3.LUT R5, R2, 0x3fffff0, RZ, 0xc0, !PT ;  /* 0x03fffff002057812 */ /* 0x000fe200078ec0ff */
[----:B------:R-:W-:Y:S01]  /*0cf0*/  IMAD.MOV.U32 R2, RZ, RZ, RZ ;  /* 0x000000ffff027224 */ /* 0x000fe200078e00ff */
[----:B------:R-:W-:Y:S02]  /*0d00*/  LOP3.LUT R7, R3, 0xfffffff8, RZ, 0xc0, !PT ;  /* 0xfffffff803077812 */ /* 0x000fe400078ec0ff */
        /* <DEDUP_REMOVED lines=22> */
[----:B------:R-:W-:Y:S01]  /*0e70*/  IMAD.SHL.U32 R16, R3, 0x8, RZ ;  /* 0x0000000803107824 */ /* 0x000fe200078e00ff */
[----:B------:R-:W-:Y:S01]  /*0e80*/  LOP3.LUT R0, R0, 0x1ffffffe, RZ, 0xc0, !PT ;  /* 0x1ffffffe00007812 */ /* 0x000fe200078ec0ff */
[----:B------:R-:W-:Y:S01]  /*0e90*/  IMAD.IADD R9, R13, 0x1, -R9 ;  /* 0x000000010d097824 */ /* 0x000fe200078e0a09 */
[----:B------:R-:W-:Y:S01]  /*0ea0*/  LOP3.LUT R218, R218, 0x1c0, RZ, 0xc0, !PT ;  /* 0x000001c0dada7812 */ /* 0x000fe200078ec0ff */
[----:B------:R-:W-:Y:S01]  /*0eb0*/  IMAD.SHL.U32 R4, R4, 0x40, RZ ;  /* 0x0000004004047824 */ /* 0x000fe200078e00ff */
[----:B------:R-:W-:Y:S01]  /*0ec0*/  STL [R1+0x6c], R12 ;  /* 0x00006c0c01007387 */ /* 0x000fe20000100800 */
[C---:B------:R-:W-:Y:S01]  /*0ed0*/  IMAD.SHL.U32 R204, R3.reuse, 0x4, RZ ;  /* 0x0000000403cc7824 */ /* 0x040fe200078e00ff */
[----:B------:R-:W-:Y:S01]  /*0ee0*/  LOP3.LUT R6, R218, 0x38, R16, 0xf8, !PT ;  /* 0x00000038da067812 */ /* 0x000fe200078ef810 */
[----:B------:R-:W-:Y:S01]  /*0ef0*/  IMAD.IADD R0, R3, 0x1, -R0 ;  /* 0x0000000103007824 */ /* 0x000fe200078e0a00 */
[----:B------:R-:W-:Y:S01]  /*0f00*/  SHF.R.S32.HI R3, RZ, 0x1f, R212 ;  /* 0x0000001fff037819 */ /* 0x000fe200000114d4 */
[----:B------:R-:W-:Y:S01]  /*0f10*/  IMAD.SHL.U32 R209, R9, 0x2, RZ ;  /* 0x0000000209d17824 */ /* 0x000fe200078e00ff */
[----:B------:R-:W-:Y:S01]  /*0f20*/  SHF.R.U32.HI R3, RZ, 0x3, R218 ;  /* 0x00000003ff037819 */ /* 0x000fe200000116da */
[----:B------:R-:W-:Y:S01]  /*0f30*/  VIADD R223, R212, 0x40 ;  /* 0x00000040d4df7836 */ /* 0x000fe20000000000 */
[----:B------:R-:W-:Y:S01]  /*0f40*/  LOP3.LUT R221, R4, 0xfffffe00, RZ, 0xc0, !PT ;  /* 0xfffffe0004dd7812 */ /* 0x000fe200078ec0ff */
[----:B------:R-:W-:-:S02]  /*0f50*/  VIADD R39, R209, 0x10 ;  /* 0x00000010d1277836 */ /* 0x000fc40000000000 */
[----:B------:R-:W-:Y:S01]  /*0f60*/  VIADD R37, R209, 0x20 ;  /* 0x00000020d1257836 */ /* 0x000fe20000000000 */
[----:B------:R-:W-:Y:S01]  /*0f70*/  LOP3.LUT R6, R221, R6, R3, 0xf6, !PT ;  /* 0x00000006dd067212 */ /* 0x000fe200078ef603 */
[C---:B------:R-:W-:Y:S01]  /*0f80*/  VIADD R34, R209.reuse, 0x38 ;  /* 0x00000038d1227836 */ /* 0x040fe20000000000 */
[----:B------:R-:W-:Y:S01]  /*0f90*/  SHF.R.S32.HI R4, RZ, 0x1f, R223 ;  /* 0x0000001fff047819 */ /* 0x000fe200000114df */
[----:B------:R-:W-:Y:S02]  /*0fa0*/  VIADD R31, R209, 0x50 ;  /* 0x00000050d11f7836 */ /* 0x000fe40000000000 */
[----:B------:R-:W-:Y:S02]  /*0fb0*/  IMAD.SHL.U32 R4, R5, 0x8, RZ ;  /* 0x0000000805047824 */ /* 0x000fe400078e00ff */
[----:B------:R-:W-:Y:S01]  /*0fc0*/  IMAD R3, R6, 0x2, R19 ;  /* 0x0000000206037824 */ /* 0x000fe200078e0213 */
[----:B------:R-:W-:Y:S01]  /*0fd0*/  SHF.R.S32.HI R6, RZ, 0x1f, R39 ;  /* 0x0000001fff067819 */ /* 0x000fe20000011427 */
[C---:B------:R-:W-:Y:S01]  /*0fe0*/  VIADD R28, R209.reuse, 0x68 ;  /* 0x00000068d11c7836 */ /* 0x040fe20000000000 */
[----:B------:R-:W-:Y:S01]  /*0ff0*/  SHF.R.S32.HI R6, RZ, 0x1f, R37 ;  /* 0x0000001fff067819 */ /* 0x000fe20000011425 */
[C---:B------:R-:W-:Y:S01]  /*1000*/  VIADD R25, R209.reuse, 0x80 ;  /* 0x00000080d1197836 */ /* 0x040fe20000000000 */
[----:B------:R-:W-:Y:S01]  /*1010*/  SHF.R.S32.HI R6, RZ, 0x1f, R34 ;  /* 0x0000001fff067819 */ /* 0x000fe20000011422 */
[----:B------:R-:W-:Y:S01]  /*1020*/  VIADD R222, R212, 0x80 ;  /* 0x00000080d4de7836 */ /* 0x000fe20000000000 */
[----:B------:R-:W-:Y:S01]  /*1030*/  SHF.R.S32.HI R6, RZ, 0x1f, R31 ;  /* 0x0000001fff067819 */ /* 0x000fe2000001141f */
[C---:B------:R-:W-:Y:S01]  /*1040*/  VIADD R20, R209.reuse, 0x98 ;  /* 0x00000098d1147836 */ /* 0x040fe20000000000 */
[----:B------:R1:W-:Y:S01]  /*1050*/  STL [R1+0x70], R4 ;  /* 0x0000700401007387 */ /* 0x0003e20000100800 */
[C---:B0-----:R-:W-:Y:S01]  /*1060*/  VIADD R13, R209.reuse, 0xb0 ;  /* 0x000000b0d10d7836 */ /* 0x041fe20000000000 */
        /* <DEDUP_REMOVED lines=9> */
[C---:B-1----:R-:W-:Y:S01]  /*1100*/  VIADD R4, R209.reuse, 0xe8 ;  /* 0x000000e8d1047836 */ /* 0x042fe20000000000 */
[----:B------:R-:W-:Y:S01]  /*1110*/  SHF.R.S32.HI R6, RZ, 0x1f, R13 ;  /* 0x0000001fff067819 */ /* 0x000fe2000001140d */
[C---:B------:R-:W-:Y:S01]  /*1120*/  VIADD R36, R209.reuse, 0x28 ;  /* 0x00000028d1247836 */ /* 0x040fe20000000000 */
[----:B------:R-:W-:Y:S01]  /*1130*/  SHF.R.S32.HI R6, RZ, 0x1f, R9 ;  /* 0x0000001fff067819 */ /* 0x000fe20000011409 */
[C---:B0-----:R-:W-:Y:S01]  /*1140*/  VIADD R3, R209.reuse, 0xf0 ;  /* 0x000000f0d1037836 */ /* 0x041fe20000000000 */
        /* <DEDUP_REMOVED lines=32> */
[----:B------:R-:W-:Y:S01]  /*1350*/  SHF.R.S32.HI R14, RZ, 0x1f, R14 ;  /* 0x0000001fff0e7819 */ /* 0x000fe2000001140e */
[----:B------:R-:W-:Y:S01]  /*1360*/  VIADD R211, R204, 0x10 ;  /* 0x00000010ccd37836 */ /* 0x000fe20000000000 */
[----:B------:R-:W-:Y:S01]  /*1370*/  SHF.R.S32.HI R11, RZ, 0x1f, R11 ;  /* 0x0000001fff0b7819 */ /* 0x000fe2000001140b */
[----:B------:R-:W-:Y:S01]  /*1380*/  IMAD R215, R0, 0x8, R12 ;  /* 0x0000000800d77824 */ /* 0x000fe200078e020c */
[----:B------:R-:W-:-:S02]  /*1390*/  SHF.R.S32.HI R10, RZ, 0x1f, R10 ;  /* 0x0000001fff0a7819 */ /* 0x000fc4000001140a */
[----:B------:R-:W-:Y:S02]  /*13a0*/  SHF.R.S32.HI R8, RZ, 0x1f, R8 ;  /* 0x0000001fff087819 */ /* 0x000fe40000011408 */
[----:B------:R-:W-:Y:S02]  /*13b0*/  SHF.R.S32.HI R7, RZ, 0x1f, R7 ;  /* 0x0000001fff077819 */ /* 0x000fe40000011407 */
[----:B------:R-:W-:-:S07]  /*13c0*/  SHF.R.S32.HI R3, RZ, 0x1f, R237 ;  /* 0x0000001fff037819 */ /* 0x000fce00000114ed */
.L_x_2871:
[----:B------:R-:W-:Y:S05]  /*13d0*/  YIELD ;  /* 0x0000000000007946 */ /* 0x000fea0003800000 */
[----:B------:R-:W-:Y:S01]  /*13e0*/  ULDC.64 UR4, c[0x0][0xa28] ;  /* 0x00028a0000047ab9 */ /* 0x000fe20000000a00 */
[----:B01----:R-:W0:Y:S01]  /*13f0*/  LDC.64 R6, c[0x0][0xa08] ;  /* 0x00028200ff067b82 */ /* 0x003e220000000a00 */
[----:B------:R-:W-:Y:S01]  /*1400*/  ISETP.NE.U32.AND P1, PT, RZ, UR4, PT ;  /* 0x00000004ff007c0c */ /* 0x000fe2000bf25070 */
[----:B------:R-:W-:Y:S02]  /*1410*/  IMAD.MOV.U32 R12, RZ, RZ, RZ ;  /* 0x000000ffff0c7224 */ /* 0x000fe400078e00ff */
[----:B------:R-:W-:Y:S01]  /*1420*/  IMAD.MOV.U32 R30, RZ, RZ, RZ ;  /* 0x000000ffff1e7224 */ /* 0x000fe200078e00ff */
[----:B------:R-:W-:Y:S01]  /*1430*/  ISETP.NE.AND.EX P1, PT, RZ, UR5, PT, P1 ;  /* 0x00000005ff007c0c */ /* 0x000fe2000bf25310 */
[----:B------:R-:W-:-:S02]  /*1440*/  ULDC.64 UR4, c[0x0][0xa18] ;  /* 0x0002860000047ab9 */ /* 0x000fc40000000a00 */
[----:B------:R-:W-:-:S04]  /*1450*/  ISETP.NE.U32.AND P2, PT, RZ, UR4, PT ;  /* 0x00000004ff007c0c */ /* 0x000fc8000bf45070 */
[----:B------:R-:W-:Y:S01]  /*1460*/  ISETP.NE.AND.EX P2, PT, RZ, UR5, PT, P2 ;  /* 0x00000005ff007c0c */ /* 0x000fe2000bf45320 */
[----:B------:R-:W-:Y:S02]  /*1470*/  ULDC.64 UR4, c[0x0][0xa08] ;  /* 0x0002820000047ab9 */ /* 0x000fe40000000a00 */
[----:B------:R-:W-:-:S03]  /*1480*/  ISETP.NE.U32.AND P0, PT, RZ, UR4, PT ;  /* 0x00000004ff007c0c */ /* 0x000fc6000bf05070 */
[----:B---3--:R-:W1:Y:S01]  /*1490*/  @P1 LDC.64 R4, c[0x0][0xa28] ;  /* 0x00028a00ff041b82 */ /* 0x008e620000000a00 */
[----:B------:R-:W-:Y:S01]  /*14a0*/  ISETP.NE.AND.EX P0, PT, RZ, UR5, PT, P0 ;  /* 0x00000005ff007c0c */ /* 0x000fe2000bf05300 */
[----:B0---4-:R-:W-:-:S06]  /*14b0*/  IMAD.WIDE R10, R155, 0x4, R6 ;  /* 0x000000049b0a7825 */ /* 0x011fcc00078e0206 */
[----:B------:R-:W0:Y:S01]  /*14c0*/  @P2 LDC.64 R8, c[0x0][0xa18] ;  /* 0x00028600ff082b82 */ /* 0x000e220000000a00 */
[----:B------:R-:W-:Y:S02]  /*14d0*/  ULDC UR4, c[0x0][0x288] ;  /* 0x0000a20000047ab9 */ /* 0x000fe40000000800 */
[----:B------:R-:W-:Y:S01]  /*14e0*/  IMAD.U32 R207, RZ, RZ, UR4 ;  /* 0x00000004ffcf7e24 */ /* 0x000fe2000f8e00ff */
[----:B------:R-:W-:Y:S02]  /*14f0*/  ULDC.64 UR4, c[0x0][0x418] ;  /* 0x0001060000047ab9 */ /* 0x000fe40000000a00 */
[----:B------:R2:W5:Y:S01]  /*1500*/  @P0 LDG.E R30, desc[UR38][R10.64] ;  /* 0x000000260a1e0981 */ /* 0x000562000c1e1900 */
[----:B-1----:R-:W-:-:S05]  /*1510*/  @P1 IMAD.WIDE R4, R155, 0x4, R4 ;  /* 0x000000049b041825 */ /* 0x002fca00078e0204 */
[----:B------:R2:W5:Y:S01]  /*1520*/  @P1 LDG.E R12, desc[UR38][R4.64] ;  /* 0x00000026040c1981 */ /* 0x000562000c1e1900 */
[----:B0-----:R-:W-:-:S05]  /*1530*/  @P2 IMAD.WIDE R6, R155, 0x4, R8 ;  /* 0x000000049b062825 */ /* 0x001fca00078e0208 */
        /* <DEDUP_REMOVED lines=10> */
[----:B--2---:R-:W-:Y:S06]  /*15e0*/  @P2 BRA `(.L_x_2653) ;  /* 0x0000000000242947 */ /* 0x004fec0003800000 */
        /* <DEDUP_REMOVED lines=9> */
.L_x_2653:
        /* <DEDUP_REMOVED lines=10> */
[----:B------:R-:W0:Y:S02]  /*1720*/  LDC.64 R4, c[0x0][0xa20] ;  /* 0x00028800ff047b82 */ /* 0x000e240000000a00 */
[----:B0-----:R-:W-:-:S05]  /*1730*/  IMAD.WIDE R4, R155, 0x4, R4 ;  /* 0x000000049b047825 */ /* 0x001fca00078e0204 */
[----:B------:R0:W5:Y:S01]  /*1740*/  LDG.E R31, desc[UR38][R4.64] ;  /* 0x00000026041f7981 */ /* 0x000162000c1e1900 */
[----:B------:R-:W-:Y:S05]  /*1750*/  BRA `(.L_x_2655) ;  /* 0x0000000000107947 */ /* 0x000fea0003800000 */
.L_x_2654:
[----:B------:R-:W-:Y:S05]  /*1760*/  @!P0 BRA `(.L_x_2655) ;  /* 0x00000000000c8947 */ /* 0x000fea0003800000 */
[----:B------:R-:W2:Y:S04]  /*1770*/  LDG.E R0, desc[UR38][R10.64] ;  /* 0x000000260a007981 */ /* 0x000ea8000c1e1900 */
[----:B------:R-:W2:Y:S02]  /*1780*/  LDG.E R31, desc[UR38][R10.64+0x4] ;  /* 0x000004260a1f7981 */ /* 0x000ea4000c1e1900 */
[----:B--2---:R-:W-:-:S07]  /*1790*/  IMAD.IADD R31, R31, 0x1, -R0 ;  /* 0x000000011f1f7824 */ /* 0x004fce00078e0a00 */
.L_x_2655:
[----:B------:R-:W-:Y:S01]  /*17a0*/  ULDC.64 UR4, c[0x0][0xa10] ;  /* 0x0002840000047ab9 */ /* 0x000fe20000000a00 */
[----:B0-----:R-:W0:Y:S01]  /*17b0*/  LDC R4, c[0x0][0x448] ;  /* 0x00011200ff047b82 */ /* 0x001e220000000800 */
[----:B------:R-:W-:-:S04]  /*17c0*/  ISETP.NE.U32.AND P0, PT, RZ, UR4, PT ;  /* 0x00000004ff007c0c */ /* 0x000fc8000bf05070 */
[----:B------:R-:W-:Y:S01]  /*17d0*/  ISETP.NE.AND.EX P0, PT, RZ, UR5, PT, P0 ;  /* 0x00000005ff007c0c */ /* 0x000fe2000bf05300 */
[----:B------:R-:W-:Y:S02]  /*17e0*/  ULDC.64 UR4, c[0x0][0xa30] ;  /* 0x00028c0000047ab9 */ /* 0x000fe40000000a00 */
[----:B------:R-:W-:-:S04]  /*17f0*/  ISETP.NE.U32.AND P1, PT, RZ, UR4, PT ;  /* 0x00000004ff007c0c */ /* 0x000fc8000bf25070 */
[----:B------:R-:W-:-:S06]  /*1800*/  ISETP.NE.AND.EX P1, PT, RZ, UR5, PT, P1 ;  /* 0x00000005ff007c0c */ /* 0x000fcc000bf25310 */
[----:B------:R-:W1:Y:S08]  /*1810*/  @P0 LDC.64 R6, c[0x0][0xa10] ;  /* 0x00028400ff060b82 */ /* 0x000e700000000a00 */
[----:B------:R-:W2:Y:S01]  /*1820*/  @P1 LDC.64 R8, c[0x0][0xa30] ;  /* 0x00028c00ff081b82 */ /* 0x000ea20000000a00 */
[----:B-1----:R-:W-:-:S05]  /*1830*/  @P0 IMAD.WIDE R6, R155, 0x4, R6 ;  /* 0x000000049b060825 */ /* 0x002fca00078e0206 */
[----:B------:R-:W3:Y:S04]  /*1840*/  @P0 LDG.E R0, desc[UR38][R6.64] ;  /* 0x0000002606000981 */ /* 0x000ee8000c1e1900 */
[----:B------:R-:W3:Y:S01]  /*1850*/  @P0 LDG.E R3, desc[UR38][R6.64+0x4] ;  /* 0x0000042606030981 */ /* 0x000ee2000c1e1900 */
[----:B-----5:R-:W-:Y:S02]  /*1860*/  IMAD.MOV.U32 R152, RZ, RZ, R31 ;  /* 0x000000ffff987224 */ /* 0x020fe400078e001f */
[----:B--2---:R-:W-:-:S05]  /*1870*/  @P1 IMAD.WIDE R8, R155, 0x4, R8 ;  /* 0x000000049b081825 */ /* 0x004fca00078e0208 */
[----:B------:R1:W5:Y:S01]  /*1880*/  @P1 LDG.E R152, desc[UR38][R8.64] ;  /* 0x0000002608981981 */ /* 0x000362000c1e1900 */
[----:B0-----:R-:W-:Y:S01]  /*1890*/  ISETP.NE.AND P1, PT, R4, 0x1, PT ;  /* 0x000000010400780c */ /* 0x001fe20003f25270 */
[----:B------:R-:W-:Y:S01]  /*18a0*/  IMAD.SHL.U32 R213, R153, 0x80, RZ ;  /* 0x0000008099d57824 */ /* 0x000fe200078e00ff */
[----:B------:R-:W0:Y:S01]  /*18b0*/  LDC.64 R4, c[0x0][0x9e0] ;  /* 0x00027800ff047b82 */ /* 0x000e220000000a00 */
[----:B------:R-:W-:-:S10]  /*18c0*/  IMAD.IADD R13, R31, 0x1, -R12 ;  /* 0x000000011f0d7824 */ /* 0x000fd400078e0a0c */
[----:B------:R-:W2:Y:S08]  /*18d0*/  @P1 LDC R10, c[0x0][0x44c] ;  /* 0x00011300ff0a1b82 */ /* 0x000eb00000000800 */
[----:B------:R-:W4:Y:S01]  /*18e0*/  @P1 LDC R11, c[0x0][0x450] ;  /* 0x00011400ff0b1b82 */ /* 0x000f220000000800 */
[----:B0-----:R-:W-:Y:S01]  /*18f0*/  ISETP.GE.AND P2, PT, R5, 0x1, PT ;  /* 0x000000010500780c */ /* 0x001fe20003f46270 */
[----:B---3--:R-:W-:-:S02]  /*1900*/  @P0 IMAD.IADD R24, R3, 0x1, -R0 ;  /* 0x0000000103180824 */ /* 0x008fc400078e0a00 */
[----:B------:R-:W-:Y:S02]  /*1910*/  VIADD R3, R213, 0x7f ;  /* 0x0000007fd5037836 */ /* 0x000fe40000000000 */
[----:B------:R-:W-:Y:S02]  /*1920*/  IMAD.IADD R208, R13, 0x1, R24 ;  /* 0x000000010dd07824 */ /* 0x000fe400078e0218 */
[----:B--2---:R-:W-:-:S04]  /*1930*/  @P1 IMAD.HI.U32 R6, R3, R10, RZ ;  /* 0x0000000a03061227 */ /* 0x004fc800078e00ff */
[C---:B------:R-:W-:Y:S01]  /*1940*/  VIADD R0, R208.reuse, 0x5f ;  /* 0x0000005fd0007836 */ /* 0x040fe20000000000 */
[----:B----4-:R-:W-:Y:S02]  /*1950*/  @P1 SHF.R.U32.HI R3, RZ, R11, R6 ;  /* 0x0000000bff031219 */ /* 0x010fe40000011606 */
[----:B------:R-:W-:Y:S01]  /*1960*/  IADD3 R6, R208, 0x1, -R207 ;  /* 0x00000001d0067810 */ /* 0x000fe20007ffe8cf */
[----:B------:R-:W-:-:S04]  /*1970*/  IMAD.HI R0, R0, 0x2aaaaaab, RZ ;  /* 0x2aaaaaab00007827 */ /* 0x000fc800078e02ff */
[----:B------:R-:W-:Y:S01]  /*1980*/  IMAD.IADD R3, R6, 0x1, R3 ;  /* 0x0000000106037824 */ /* 0x000fe200078e0203 */
[----:B------:R-:W-:-:S03]  /*1990*/  SHF.R.U32.HI R29, RZ, 0x1f, R0 ;  /* 0x0000001fff1d7819 */ /* 0x000fc60000011600 */
[----:B------:R-:W-:Y:S01]  /*19a0*/  IMAD.IADD R4, R3, 0x1, R4 ;  /* 0x0000000103047824 */ /* 0x000fe200078e0204 */
[----:B------:R-:W-:Y:S01]  /*19b0*/  LEA.HI.SX32 R29, R0, R29, 0x1c ;  /* 0x0000001d001d7211 */ /* 0x000fe200078fe2ff */
[----:B-1----:R-:W-:Y:S06]  /*19c0*/  @!P2 BRA `(.L_x_2656) ;  /* 0x000000000048a947 */ /* 0x002fec0003800000 */
[C---:B------:R-:W-:Y:S01]  /*19d0*/  ISETP.GT.AND P0, PT, R3.reuse, RZ, PT ;  /* 0x000000ff0300720c */ /* 0x040fe20003f04270 */
[----:B------:R-:W-:Y:S01]  /*19e0*/  BSSY B0, `(.L_x_2657) ;  /* 0x000000e000007945 */ /* 0x000fe20003800000 */
[----:B------:R-:W-:-:S11]  /*19f0*/  VIADD R0, R3, 0xffffffff ;  /* 0xffffffff03007836 */ /* 0x000fd60000000000 */
        /* <DEDUP_REMOVED lines=8> */
.L_x_2658:
[----:B------:R-:W-:-:S13]  /*1a80*/  ISETP.NE.AND P0, PT, R5, 0x1, PT ;  /* 0x000000010500780c */ /* 0x000fda0003f05270 */
[----:B------:R-:W0:Y:S02]  /*1a90*/  @P0 LDC.64 R6, c[0x0][0x9e8] ;  /* 0x00027a00ff060b82 */ /* 0x000e240000000a00 */
[----:B0-----:R-:W-:-:S05]  /*1aa0*/  @P0 IMAD.HI.U32 R6, R0, R6, RZ ;  /* 0x0000000600060227 */ /* 0x001fca00078e00ff */
[----:B------:R-:W-:-:S07]  /*1ab0*/  @P0 SHF.R.U32.HI R0, RZ, R7, R6 ;  /* 0x00000007ff000219 */ /* 0x000fce0000011606 */
.L_x_2659:
[----:B------:R-:W-:Y:S05]  /*1ac0*/  BSYNC B0 ;  /* 0x0000000000007941 */ /* 0x000fea0003800000 */
.L_x_2657:
[----:B------:R-:W-:-:S05]  /*1ad0*/  IMAD R3, R0, R5, R5 ;  /* 0x0000000500037224 */ /* 0x000fca00078e0205 */
[----:B------:R-:W-:-:S07]  /*1ae0*/  VIMNMX R4, R4, R3, PT ;  /* 0x0000000304047248 */ /* 0x000fce0003fe0100 */
.L_x_2656:
[----:B------:R-:W0:Y:S01]  /*1af0*/  @P1 LDC R6, c[0x0][0x44c] ;  /* 0x00011300ff061b82 */ /* 0x000e220000000800 */
[----:B------:R-:W-:Y:S01]  /*1b00*/  VIADD R4, R4, 0x5f ;  /* 0x0000005f04047836 */ /* 0x000fe20000000000 */
[----:B------:R-:W-:Y:S01]  /*1b10*/  ULDC UR4, c[0x0][0x9dc] ;  /* 0x0002770000047ab9 */ /* 0x000fe20000000800 */
[----:B------:R-:W-:Y:S02]  /*1b20*/  IMAD.MOV.U32 R0, RZ, RZ, R213 ;  /* 0x000000ffff007224 */ /* 0x000fe400078e00d5 */
[----:B------:R-:W-:-:S03]  /*1b30*/  IMAD.HI R4, R4, 0x2aaaaaab, RZ ;  /* 0x2aaaaaab04047827 */ /* 0x000fc600078e02ff */
[----:B------:R-:W1:Y:S02]  /*1b40*/  @P1 LDC R7, c[0x0][0x450] ;  /* 0x00011400ff071b82 */ /* 0x000e640000000800 */
[----:B------:R-:W-:-:S04]  /*1b50*/  SHF.R.U32.HI R3, RZ, 0x1f, R4 ;  /* 0x0000001fff037819 */ /* 0x000fc80000011604 */
[----:B------:R-:W-:-:S04]  /*1b60*/  LEA.HI.SX32 R4, R4, R3, 0x1c ;  /* 0x0000000304047211 */ /* 0x000fc800078fe2ff */
[----:B------:R-:W-:Y:S01]  /*1b70*/  VIMNMX R8, R29, R4, PT ;  /* 0x000000041d087248 */ /* 0x000fe20003fe0100 */
[----:B0-----:R-:W-:-:S05]  /*1b80*/  @P1 IMAD.HI.U32 R6, R213, R6, RZ ;  /* 0x00000006d5061227 */ /* 0x001fca00078e00ff */
[----:B-1----:R-:W-:-:S04]  /*1b90*/  @P1 SHF.R.U32.HI R0, RZ, R7, R6 ;  /* 0x00000007ff001219 */ /* 0x002fc80000011606 */
[----:B------:R-:W-:-:S05]  /*1ba0*/  IADD3 R0, R0, R208, -R207 ;  /* 0x000000d000007210 */ /* 0x000fca0007ffe8cf */
[----:B------:R-:W-:Y:S01]  /*1bb0*/  VIADD R3, R0, -UR4 ;  /* 0x8000000400037c36 */ /* 0x000fe20008000000 */
[----:B------:R-:W-:Y:S06]  /*1bc0*/  @!P2 BRA `(.L_x_2660) ;  /* 0x000000000044a947 */ /* 0x000fec0003800000 */
        /* <DEDUP_REMOVED lines=10> */
.L_x_2662:
[----:B------:R-:W-:-:S13]  /*1c70*/  ISETP.NE.AND P0, PT, R5, 0x1, PT ;  /* 0x000000010500780c */ /* 0x000fda0003f05270 */
[----:B------:R-:W0:Y:S02]  /*1c80*/  @P0 LDC.64 R6, c[0x0][0x9e8] ;  /* 0x00027a00ff060b82 */ /* 0x000e240000000a00 */
[----:B0-----:R-:W-:-:S05]  /*1c90*/  @P0 IMAD.HI.U32 R4, R0, R6, RZ ;  /* 0x0000000600040227 */ /* 0x001fca00078e00ff */
[----:B------:R-:W-:-:S07]  /*1ca0*/  @P0 SHF.R.U32.HI R0, RZ, R7, R4 ;  /* 0x00000007ff000219 */ /* 0x000fce0000011604 */
.L_x_2663:
[----:B------:R-:W-:Y:S05]  /*1cb0*/  BSYNC B0 ;  /* 0x0000000000007941 */ /* 0x000fea0003800000 */
.L_x_2661:
[----:B------:R-:W-:-:S05]  /*1cc0*/  IMAD R0, R0, R5, RZ ;  /* 0x0000000500007224 */ /* 0x000fca00078e02ff */
[----:B------:R-:W-:-:S07]  /*1cd0*/  VIMNMX R3, R3, R0, !PT ;  /* 0x0000000003037248 */ /* 0x000fce0007fe0100 */
.L_x_2660:
[----:B------:R-:W-:Y:S01]  /*1ce0*/  IMAD.HI R3, R3, 0x2aaaaaab, RZ ;  /* 0x2aaaaaab03037827 */ /* 0x000fe200078e02ff */
[----:B------:R-:W-:Y:S01]  /*1cf0*/  BSSY B0, `(.L_x_2664) ;  /* 0x0000028000007945 */ /* 0x000fe20003800000 */
[----:B------:R-:W-:Y:S02]  /*1d00*/  LOP3.LUT R235, R231, 0xff, RZ, 0xc0, !PT ;  /* 0x000000ffe7eb7812 */ /* 0x000fe400078ec0ff */
[----:B------:R-:W-:Y:S02]  /*1d10*/  SHF.R.U32.HI R231, RZ, 0x10, R231 ;  /* 0x00000010ffe77819 */ /* 0x000fe400000116e7 */
[----:B------:R-:W-:-:S04]  /*1d20*/  SHF.R.U32.HI R0, RZ, 0x1f, R3 ;  /* 0x0000001fff007819 */ /* 0x000fc80000011603 */
[----:B------:R-:W-:-:S04]  /*1d30*/  LEA.HI.SX32 R0, R3, R0, 0x1c ;  /* 0x0000000003007211 */ /* 0x000fc800078fe2ff */
[----:B------:R-:W-:Y:S01]  /*1d40*/  VIMNMX R9, RZ, R0, !PT ;  /* 0x00000000ff097248 */ /* 0x000fe20007fe0100 */
[----:B------:R-:W-:-:S03]  /*1d50*/  IMAD.MOV.U32 R0, RZ, RZ, RZ ;  /* 0x000000ffff007224 */ /* 0x000fc600078e00ff */
[----:B------:R-:W-:-:S13]  /*1d60*/  ISETP.GT.AND P0, PT, R8, R9, PT ;  /* 0x000000090800720c */ /* 0x000fda0003f04270 */
[----:B------:R-:W-:Y:S05]  /*1d70*/  @!P0 BRA `(.L_x_2665) ;  /* 0x00000000007c8947 */ /* 0x000fea0003800000 */
[----:B------:R-:W-:Y:S01]  /*1d80*/  ISETP.NE.AND P0, PT, R231, RZ, PT ;  /* 0x000000ffe700720c */ /* 0x000fe20003f05270 */
[----:B------:R-:W-:-:S03]  /*1d90*/  ULDC UR4, c[0x0][0x9f0] ;  /* 0x00027c0000047ab9 */ /* 0x000fc60000000800 */
[----:B------:R-:W-:-:S04]  /*1da0*/  SEL R11, R231, UR4, P0 ;  /* 0x00000004e70b7c07 */ /* 0x000fc80008000000 */
[-C--:B------:R-:W-:Y:S02]  /*1db0*/  IABS R6, R11.reuse ;  /* 0x0000000b00067213 */ /* 0x080fe40000000000 */
[----:B------:R-:W-:Y:S02]  /*1dc0*/  IADD3 R0, R11, -0x1, R8 ;  /* 0xffffffff0b007810 */ /* 0x000fe40007ffe008 */
[----:B------:R-:W0:Y:S01]  /*1dd0*/  I2F.RP R3, R6 ;  /* 0x0000000600037306 */ /* 0x000e220000209400 */
[----:B------:R-:W-:Y:S02]  /*1de0*/  IABS R12, R11 ;  /* 0x0000000b000c7213 */ /* 0x000fe40000000000 */
[----:B------:R-:W-:-:S05]  /*1df0*/  IMAD.IADD R0, R0, 0x1, -R9 ;  /* 0x0000000100007824 */ /* 0x000fca00078e0a09 */
        /* <DEDUP_REMOVED lines=23> */
.L_x_2665:
[----:B------:R-:W-:Y:S05]  /*1f70*/  BSYNC B0 ;  /* 0x0000000000007941 */ /* 0x000fea0003800000 */
.L_x_2664:
[----:B------:R-:W-:-:S05]  /*1f80*/  IMAD R3, R235, R0, R9 ;  /* 0x00000000eb037224 */ /* 0x000fca00078e0209 */
        /* <DEDUP_REMOVED lines=36> */
.L_x_2668:
[----:B------:R-:W-:Y:S05]  /*21d0*/  BSYNC B6 ;  /* 0x0000000000067941 */ /* 0x000fea0003800000 */
.L_x_2667:
        /* <DEDUP_REMOVED lines=20> */
.L_x_2670:
[----:B------:R-:W-:Y:S05]  /*2320*/  BSYNC B6 ;  /* 0x0000000000067941 */ /* 0x000fea0003800000 */
.L_x_2669:
[----:B------:R-:W-:Y:S01]  /*2330*/  ULDC.64 UR4, c[0x0][0x9f8] ;  /* 0x00027e0000047ab9 */ /* 0x000fe20000000a00 */
[----:B------:R-:W0:Y:S01]  /*2340*/  LDC.64 R8, c[0x0][0x300] ;  /* 0x0000c000ff087b82 */ /* 0x000e220000000a00 */
[----:B------:R-:W-:-:S04]  /*2350*/  ISETP.NE.U32.AND P0, PT, RZ, UR4, PT ;  /* 0x00000004ff007c0c */ /* 0x000fc8000bf05070 */
[----:B------:R-:W-:Y:S01]  /*2360*/  ISETP.NE.AND.EX P0, PT, RZ, UR5, PT, P0 ;  /* 0x00000005ff007c0c */ /* 0x000fe2000bf05300 */
[----:B------:R-:W1:Y:S01]  /*2370*/  S2R R36, SR_TID.X ;  /* 0x0000000000247919 */ /* 0x000e620000002100 */
[----:B------:R-:W2:Y:S01]  /*2380*/  S2R R10, SR_TID.X ;  /* 0x00000000000a7919 */ /* 0x000ea20000002100 */
[----:B------:R-:W-:Y:S01]  /*2390*/  IMAD.IADD R58, R30, 0x1, R31 ;  /* 0x000000011e3a7824 */ /* 0x000fe200078e021f */
[----:B------:R-:W-:Y:S01]  /*23a0*/  ULDC.64 UR4, c[0x0][0xa08] ;  /* 0x0002820000047ab9 */ /* 0x000fe20000000a00 */
[----:B------:R-:W-:Y:S01]  /*23b0*/  SHF.R.S32.HI R17, RZ, 0x1f, R16 ;  /* 0x0000001fff117819 */ /* 0x000fe20000011410 */
[C---:B------:R-:W-:Y:S01]  /*23c0*/  VIADD R14, R16.reuse, 0xe0 ;  /* 0x000000e0100e7836 */ /* 0x040fe20000000000 */
[----:B------:R-:W3:Y:S08]  /*23d0*/  LDC R41, c[0x0][0x3f4] ;  /* 0x0000fd00ff297b82 */ /* 0x000ef00000000800 */
[----:B------:R-:W4:Y:S01]  /*23e0*/  @P0 LDC.64 R4, c[0x0][0x9f8] ;  /* 0x00027e00ff040b82 */ /* 0x000f220000000a00 */
[----:B------:R-:W-:-:S02]  /*23f0*/  VIADD R62, R16, 0x40 ;  /* 0x00000040103e7836 */ /* 0x000fc40000000000 */
[C---:B------:R-:W-:Y:S02]  /*2400*/  VIADD R63, R16.reuse, 0x60 ;  /* 0x00000060103f7836 */ /* 0x040fe40000000000 */
[C---:B------:R-:W-:Y:S02]  /*2410*/  VIADD R12, R16.reuse, 0xc0 ;  /* 0x000000c0100c7836 */ /* 0x040fe40000000000 */
[----:B------:R-:W-:Y:S01]  /*2420*/  VIADD R64, R16, 0x80 ;  /* 0x0000008010407836 */ /* 0x000fe20000000000 */
[----:B------:R-:W3:Y:S01]  /*2430*/  LDC.64 R56, c[0x0][0x408] ;  /* 0x00010200ff387b82 */ /* 0x000ee20000000a00 */
[----:B----4-:R-:W-:-:S05]  /*2440*/  @P0 IMAD.WIDE R4, R155, 0x4, R4 ;  /* 0x000000049b040825 */ /* 0x010fca00078e0204 */
[----:B------:R4:W3:Y:S01]  /*2450*/  @P0 LDG.E R155, desc[UR38][R4.64] ;  /* 0x00000026049b0981 */ /* 0x0008e2000c1e1900 */
[----:B------:R-:W-:Y:S01]  /*2460*/  SHF.R.S32.HI R43, RZ, 0x1f, R58 ;  /* 0x0000001fff2b7819 */ /* 0x000fe2000001143a */
[-C--:B0-----:R-:W-:Y:S01]  /*2470*/  IMAD.WIDE.U32 R6, R58, R8.reuse, RZ ;  /* 0x000000083a067225 */ /* 0x081fe200078e00ff */
[----:B------:R-:W-:Y:S02]  /*2480*/  ISETP.NE.U32.AND P0, PT, RZ, UR4, PT ;  /* 0x00000004ff007c0c */ /* 0x000fe4000bf05070 */
[----:B-1----:R-:W-:Y:S01]  /*2490*/  SHF.R.U32.HI R36, RZ, 0x7, R36 ;  /* 0x00000007ff247819 */ /* 0x002fe20000011624 */
[----:B------:R-:W-:Y:S01]  /*24a0*/  IMAD R0, R43, R8, RZ ;  /* 0x000000082b007224 */ /* 0x000fe200078e02ff */
[----:B------:R-:W-:Y:S01]  /*24b0*/  ISETP.NE.AND.EX P0, PT, RZ, UR5, PT, P0 ;  /* 0x00000005ff007c0c */ /* 0x000fe2000bf05300 */
[----:B------:R-:W-:Y:S01]  /*24c0*/  ULDC.64 UR4, c[0x0][0x308] ;  /* 0x0000c20000047ab9 */ /* 0x000fe20000000a00 */
[----:B--2---:R-:W-:Y:S01]  /*24d0*/  VIADD R10, R10, 0xffffff80 ;  /* 0xffffff800a0a7836 */ /* 0x004fe20000000000 */
[----:B------:R-:W-:Y:S01]  /*24e0*/  ISETP.NE.AND P6, PT, R36, 0x1, PT ;  /* 0x000000012400780c */ /* 0x000fe20003fc5270 */
[----:B------:R-:W-:Y:S01]  /*24f0*/  IMAD R3, R58, R9, R0 ;  /* 0x000000093a037224 */ /* 0x000fe200078e0200 */
[----:B------:R-:W-:Y:S01]  /*2500*/  SHF.R.S32.HI R205, RZ, 0x1f, R204 ;  /* 0x0000001fffcd7819 */ /* 0x000fe200000114cc */
[----:B------:R-:W-:Y:S01]  /*2510*/  VIADD R65, R16, 0xa0 ;  /* 0x000000a010417836 */ /* 0x000fe20000000000 */
[----:B------:R-:W-:Y:S01]  /*2520*/  SHF.L.U64.HI R66, R8, 0x6, R9 ;  /* 0x0000000608427819 */ /* 0x000fe20000010209 */
[----:B------:R-:W-:Y:S01]  /*2530*/  IMAD.IADD R7, R7, 0x1, R3 ;  /* 0x0000000107077824 */ /* 0x000fe200078e0203 */
[----:B------:R-:W-:Y:S01]  /*2540*/  SHF.R.S32.HI R3, RZ, 0x1f, R10 ;  /* 0x0000001fff037819 */ /* 0x000fe2000001140a */
[----:B------:R-:W-:Y:S01]  /*2550*/  VIADD R73, R36, 0x8 ;  /* 0x0000000824497836 */ /* 0x000fe20000000000 */
[----:B------:R-:W-:Y:S01]  /*2560*/  SHF.R.U32.HI R36, RZ, 0x3, R218 ;  /* 0x00000003ff247819 */ /* 0x000fe200000116da */
[----:B----4-:R-:W-:Y:S01]  /*2570*/  IMAD.WIDE.U32 R4, R224, UR4, R6 ;  /* 0x00000004e0047c25 */ /* 0x010fe2000f8e0006 */
[----:B------:R-:W-:-:S02]  /*2580*/  LEA.HI R34, R3, R10, RZ, 0x2 ;  /* 0x0000000a03227211 */ /* 0x000fc400078f10ff */
[----:B---3--:R-:W-:Y:S01]  /*2590*/  SHF.L.U64.HI R70, R56, 0x6, R57 ;  /* 0x0000000638467819 */ /* 0x008fe20000010239 */
[----:B------:R-:W-:Y:S01]  /*25a0*/  IMAD R5, R224, UR5, R5 ;  /* 0x00000005e0057c24 */ /* 0x000fe2000f8e0205 */
[----:B------:R-:W-:Y:S01]  /*25b0*/  ULDC.64 UR4, c[0x0][0x310] ;  /* 0x0000c40000047ab9 */ /* 0x000fe20000000a00 */
[-C--:B------:R-:W-:Y:S01]  /*25c0*/  IMAD R10, R236, R8.reuse, RZ ;  /* 0x00000008ec0a7224 */ /* 0x080fe200078e02ff */
[----:B------:R-:W-:Y:S01]  /*25d0*/  SHF.R.S32.HI R34, RZ, 0x1f, R34 ;  /* 0x0000001fff227819 */ /* 0x000fe20000011422 */
[C---:B------:R-:W-:Y:S01]  /*25e0*/  IMAD.WIDE.U32 R6, R23.reuse, R8, R16 ;  /* 0x0000000817067225 */ /* 0x040fe200078e0010 */
[----:B------:R-:W-:Y:S02]  /*25f0*/  SHF.R.S32.HI R72, RZ, 0x1f, R233 ;  /* 0x0000001fff487819 */ /* 0x000fe400000114e9 */
[----:B------:R-:W-:Y:S01]  /*2600*/  LEA.HI R34, R34, R23, RZ, 0x3 ;  /* 0x0000001722227211 */ /* 0x000fe200078f18ff */
[C---:B------:R-:W-:Y:S02]  /*2610*/  IMAD R61, R23.reuse, R9, R10 ;  /* 0x00000009173d7224 */ /* 0x040fe400078e020a */
[-C--:B------:R-:W-:Y:S01]  /*2620*/  IMAD R30, R236, R56.reuse, RZ ;  /* 0x00000038ec1e7224 */ /* 0x080fe200078e02ff */
[----:B------:R-:W-:Y:S01]  /*2630*/  LOP3.LUT R34, R34, 0xfffffff8, RZ, 0xc0, !PT ;  /* 0xfffffff822227812 */ /* 0x000fe200078ec0ff */
[----:B------:R-:W-:-:S04]  /*2640*/  IMAD.WIDE.U32 R20, R23, R56, R204 ;  /* 0x0000003817147225 */ /* 0x000fc800078e00cc */
[C---:B------:R-:W-:Y:S02]  /*2650*/  IMAD.IADD R34, R23.reuse, 0x1, -R34 ;  /* 0x0000000117227824 */ /* 0x040fe400078e0a22 */
[C---:B------:R-:W-:Y:S02]  /*2660*/  IMAD R37, R23.reuse, R57, R30 ;  /* 0x0000003917257224 */ /* 0x040fe400078e021e */
[----:B------:R-:W-:Y:S02]  /*2670*/  IMAD.SHL.U32 R82, R34, 0x40, RZ ;  /* 0x0000004022527824 */ /* 0x000fe400078e00ff */
[----:B------:R-:W-:-:S03]  /*2680*/  IMAD.WIDE.U32 R30, R23, R56, R16 ;  /* 0x00000038171e7225 */ /* 0x000fc600078e0010 */
[----:B------:R-:W-:Y:S01]  /*2690*/  LOP3.LUT R82, R82, 0x1c0, RZ, 0xc0, !PT ;  /* 0x000001c052527812 */ /* 0x000fe200078ec0ff */
[----:B------:R-:W-:Y:S02]  /*26a0*/  IMAD.MOV.U32 R88, RZ, RZ, 0x20 ;  /* 0x00000020ff587424 */ /* 0x000fe400078e00ff */
[----:B------:R-:W-:Y:S01]  /*26b0*/  IMAD.IADD R21, R21, 0x1, R37 ;  /* 0x0000000115157824 */ /* 0x000fe200078e0225 */
[----:B------:R-:W-:Y:S01]  /*26c0*/  SHF.R.U32.HI R85, RZ, 0x3, R82 ;  /* 0x00000003ff557819 */ /* 0x000fe20000011652 */
[----:B------:R-:W-:Y:S02]  /*26d0*/  IMAD.IADD R31, R37, 0x1, R31 ;  /* 0x00000001251f7824 */ /* 0x000fe400078e021f */
[----:B------:R-:W-:Y:S02]  /*26e0*/  IMAD R75, R9, 0x60, RZ ;  /* 0x00000060094b7824 */ /* 0x000fe400078e02ff */
[----:B------:R-:W-:Y:S02]  /*26f0*/  IMAD.SHL.U32 R67, R8, 0x40, RZ ;  /* 0x0000004008437824 */ /* 0x000fe400078e00ff */
[----:B------:R-:W-:-:S02]  /*2700*/  IMAD R77, R57, 0x60, RZ ;  /* 0x00000060394d7824 */ /* 0x000fc400078e02ff */
[----:B------:R-:W-:Y:S02]  /*2710*/  IMAD.SHL.U32 R71, R56, 0x40, RZ ;  /* 0x0000004038477824 */ /* 0x000fe400078e00ff */
[----:B-----5:R-:W-:-:S04]  /*2720*/  IMAD.WIDE.U32 R20, R152, R56, R20 ;  /* 0x0000003898147225 */ /* 0x020fc800078e0014 */
[----:B------:R-:W-:-:S04]  /*2730*/  IMAD.WIDE.U32 R30, R152, R56, R30 ;  /* 0x00000038981e7225 */ /* 0x000fc800078e001e */
[----:B------:R-:W-:-:S04]  /*2740*/  IMAD.WIDE.U32 R8, R8, 0x60, RZ ;  /* 0x0000006008087825 */ /* 0x000fc800078e00ff */
[----:B------:R-:W-:Y:S02]  /*2750*/  IMAD.SHL.U32 R74, R41, 0x2, RZ ;  /* 0x00000002294a7824 */ /* 0x000fe400078e00ff */
[----:B------:R-:W-:Y:S01]  /*2760*/  IMAD.IADD R75, R9, 0x1, R75 ;  /* 0x00000001094b7824 */ /* 0x000fe200078e024b */
[----:B------:R-:W-:Y:S02]  /*2770*/  SHF.R.S32.HI R0, RZ, 0x1f, R155 ;  /* 0x0000001fff007819 */ /* 0x000fe4000001149b */
[----:B------:R-:W-:Y:S02]  /*2780*/  SEL R155, R155, RZ, !P0 ;  /* 0x000000ff9b9b7207 */ /* 0x000fe40004000000 */
[----:B------:R-:W-:-:S03]  /*2790*/  SEL R13, R0, RZ, !P0 ;  /* 0x000000ff000d7207 */ /* 0x000fc60004000000 */
[----:B------:R-:W-:-:S04]  /*27a0*/  IMAD.WIDE.U32 R4, R155, UR4, R4 ;  /* 0x000000049b047c25 */ /* 0x000fc8000f8e0004 */
[----:B------:R-:W-:-:S04]  /*27b0*/  IMAD R0, R13, UR4, RZ ;  /* 0x000000040d007c24 */ /* 0x000fc8000f8e02ff */
[----:B------:R-:W-:Y:S01]  /*27c0*/  IMAD R3, R155, UR5, R0 ;  /* 0x000000059b037c24 */ /* 0x000fe2000f8e0200 */
[----:B------:R-:W-:Y:S05]  /*27d0*/  @!P6 WARPSYNC.ALL ;  /* 0x000000000000e948 */ /* 0x000fea0003800000 */
[----:B------:R-:W-:Y:S01]  /*27e0*/  VIADD R0, R16, 0x20 ;  /* 0x0000002010007836 */ /* 0x000fe20000000000 */
[----:B------:R-:W-:Y:S01]  /*27f0*/  ULDC UR4, c[0x0][0x320] ;  /* 0x0000c80000047ab9 */ /* 0x000fe20000000800 */
[----:B------:R-:W-:Y:S01]  /*2800*/  IMAD.IADD R3, R5, 0x1, R3 ;  /* 0x0000000105037824 */ /* 0x000fe200078e0203 */
[----:B------:R-:W-:Y:S01]  /*2810*/  @!P6 BAR.SYNC.DEFER_BLOCKING 0x9, 0x100 ;  /* 0x024400000000eb1d */ /* 0x000fe20000010000 */
[----:B------:R-:W-:-:S02]  /*2820*/  ISETP.GE.AND P3, PT, R14, UR4, PT ;  /* 0x000000040e007c0c */ /* 0x000fc4000bf66270 */
[----:B------:R-:W-:Y:S02]  /*2830*/  ISETP.GE.AND P1, PT, R0, UR4, PT ;  /* 0x0000000400007c0c */ /* 0x000fe4000bf26270 */
[----:B------:R-:W-:-:S03]  /*2840*/  ISETP.GE.AND P0, PT, R16, UR4, PT ;  /* 0x0000000410007c0c */ /* 0x000fc6000bf06270 */
[----:B------:R-:W0:Y:S01]  /*2850*/  LDC.64 R14, c[0x0][0x3f8] ;  /* 0x0000fe00ff0e7b82 */ /* 0x000e220000000a00 */
[----:B------:R-:W-:Y:S01]  /*2860*/  SEL R10, RZ, 0xffffffff, P1 ;  /* 0xffffffffff0a7807 */ /* 0x000fe20000800000 */
[----:B------:R-:W-:Y:S01]  /*2870*/  ULDC.64 UR6, c[0x0][0x330] ;  /* 0x0000cc0000067ab9 */ /* 0x000fe20000000a00 */
[----:B------:R-:W-:Y:S02]  /*2880*/  IADD3 R60, P1, R4, R6, RZ ;  /* 0x00000006043c7210 */ /* 0x000fe40007f3e0ff */
[----:B------:R-:W-:Y:S01]  /*2890*/  SEL R6, RZ, 0x1, P0 ;  /* 0x00000001ff067807 */ /* 0x000fe20000000000 */
[----:B------:R-:W-:Y:S01]  /*28a0*/  IMAD.SHL.U32 R11, R10, 0x2, RZ ;  /* 0x000000020a0b7824 */ /* 0x000fe200078e00ff */
[----:B------:R-:W-:Y:S02]  /*28b0*/  IADD3.X R61, R3, R7, R61, P1, !PT ;  /* 0x00000007033d7210 */ /* 0x000fe40000ffe43d */
[----:B------:R-:W-:Y:S02]  /*28c0*/  ISETP.GE.AND P0, PT, R62, UR4, PT ;  /* 0x000000043e007c0c */ /* 0x000fe4000bf06270 */
[----:B------:R-:W-:-:S02]  /*28d0*/  ISETP.GE.AND P1, PT, R63, UR4, PT ;  /* 0x000000043f007c0c */ /* 0x000fc4000bf26270 */
[----:B------:R-:W-:Y:S02]  /*28e0*/  ISETP.GE.AND P2, PT, R12, UR4, PT ;  /* 0x000000040c007c0c */ /* 0x000fe4000bf46270 */
[----:B------:R-:W-:Y:S01]  /*28f0*/  LOP3.LUT R10, R11, 0x2, R6, 0xe2, !PT ;  /* 0x000000020b0a7812 */ /* 0x000fe200078ee206 */
[C---:B------:R-:W-:Y:S01]  /*2900*/  IMAD.WIDE.U32 R6, R224.reuse, UR6, R16 ;  /* 0x00000006e0067c25 */ /* 0x040fe2000f8e0010 */
[----:B------:R-:W-:Y:S02]  /*2910*/  SEL R11, RZ, 0x4, P0 ;  /* 0x00000004ff0b7807 */ /* 0x000fe40000000000 */
        /* <DEDUP_REMOVED lines=8> */
[----:B0-----:R-:W-:Y:S01]  /*29a0*/  IMAD R37, R15, 0x60, RZ ;  /* 0x000000600f257824 */ /* 0x001fe200078e02ff */
[----:B------:R-:W-:Y:S01]  /*29b0*/  SEL R12, RZ, 0x20, P1 ;  /* 0x00000020ff0c7807 */ /* 0x000fe20000800000 */
[----:B------:R-:W-:Y:S01]  /*29c0*/  IMAD R39, R155, UR5, R13 ;  /* 0x000000059b277c24 */ /* 0x000fe2000f8e020d */
[----:B------:R-:W-:Y:S01]  /*29d0*/  ISETP.GE.AND P0, PT, R16, R41, PT ;  /* 0x000000291000720c */ /* 0x000fe20003f06270 */
[----:B------:R-:W-:Y:S01]  /*29e0*/  IMAD.SHL.U32 R69, R14, 0x40, RZ ;  /* 0x000000400e457824 */ /* 0x000fe200078e00ff */
[----:B------:R-:W-:Y:S01]  /*29f0*/  LOP3.LUT R11, R12, R10, R11, 0xfe, !PT ;  /* 0x0000000a0c0b7212 */ /* 0x000fe200078efe0b */
[----:B------:R-:W-:Y:S01]  /*2a00*/  IMAD.WIDE.U32 R12, R23, R14, R16 ;  /* 0x0000000e170c7225 */ /* 0x000fe200078e0010 */
[----:B------:R-:W-:-:S02]  /*2a10*/  SEL R10, RZ, 0x40, P2 ;  /* 0x00000040ff0a7807 */ /* 0x000fc40001000000 */
[----:B------:R-:W-:Y:S01]  /*2a20*/  SEL R33, R41, RZ, P0 ;  /* 0x000000ff29217207 */ /* 0x000fe20000000000 */
[----:B------:R-:W-:Y:S01]  /*2a30*/  IMAD.WIDE.U32 R6, R155, UR4, R6 ;  /* 0x000000049b067c25 */ /* 0x000fe2000f8e0006 */
[----:B------:R-:W-:Y:S01]  /*2a40*/  LOP3.LUT R94, R11, R10, RZ, 0xfc, !PT ;  /* 0x0000000a0b5e7212 */ /* 0x000fe200078efcff */
[----:B------:R-:W-:Y:S01]  /*2a50*/  ULDC UR4, c[0x0][0x2f4] ;  /* 0x0000bd0000047ab9 */ /* 0x000fe20000000800 */
[C---:B------:R-:W-:Y:S01]  /*2a60*/  IADD3 R58, P1, R23.reuse, R58, RZ ;  /* 0x0000003a173a7210 */ /* 0x040fe20007f3e0ff */
[-C--:B------:R-:W-:Y:S01]  /*2a70*/  IMAD R10, R236, R14.reuse, RZ ;  /* 0x0000000eec0a7224 */ /* 0x080fe200078e02ff */
[----:B------:R-:W-:Y:S01]  /*2a80*/  SHF.L.U64.HI R68, R14, 0x6, R15 ;  /* 0x000000060e447819 */ /* 0x000fe2000001020f */
[----:B------:R-:W-:Y:S01]  /*2a90*/  IMAD.IADD R33, R16, 0x1, R33 ;  /* 0x0000000110217824 */ /* 0x000fe200078e0221 */
[----:B------:R-:W-:Y:S01]  /*2aa0*/  SEL R93, RZ, 0xffffff80, P3 ;  /* 0xffffff80ff5d7807 */ /* 0x000fe20001800000 */
[C---:B------:R-:W-:Y:S01]  /*2ab0*/  IMAD R35, R23.reuse, R15, R10 ;  /* 0x0000000f17237224 */ /* 0x040fe200078e020a */
[----:B------:R-:W-:Y:S01]  /*2ac0*/  ISETP.GE.AND P2, PT, R0, UR4, PT ;  /* 0x0000000400007c0c */ /* 0x000fe2000bf46270 */
[----:B------:R-:W-:Y:S01]  /*2ad0*/  IMAD.WIDE.U32 R10, R23, R14, R204 ;  /* 0x0000000e170a7225 */ /* 0x000fe200078e00cc */
[----:B------:R-:W-:-:S02]  /*2ae0*/  SHF.R.S32.HI R32, RZ, 0x1f, R33 ;  /* 0x0000001fff207819 */ /* 0x000fc40000011421 */
[----:B------:R-:W-:Y:S01]  /*2af0*/  LOP3.LUT R93, R94, 0x80, R93, 0xc8, !PT ;  /* 0x000000805e5d7812 */ /* 0x000fe200078ec85d */
[----:B------:R-:W-:Y:S01]  /*2b00*/  IMAD.IADD R11, R11, 0x1, R35 ;  /* 0x000000010b0b7824 */ /* 0x000fe200078e0223 */
[----:B------:R-:W-:Y:S01]  /*2b10*/  LEA.HI R33, R32, R33, RZ, 0x3 ;  /* 0x0000002120217211 */ /* 0x000fe200078f18ff */
[----:B------:R-:W-:Y:S01]  /*2b20*/  IMAD.IADD R13, R35, 0x1, R13 ;  /* 0x00000001230d7824 */ /* 0x000fe200078e020d */
[----:B------:R-:W-:Y:S01]  /*2b30*/  SHF.R.S32.HI R35, RZ, 0x1f, R152 ;  /* 0x0000001fff237819 */ /* 0x000fe20000011498 */
[----:B------:R-:W-:Y:S01]  /*2b40*/  IMAD.X R59, R236, 0x1, R43, P1 ;  /* 0x00000001ec3b7824 */ /* 0x000fe200008e062b */
[----:B------:R-:W-:Y:S01]  /*2b50*/  LOP3.LUT P1, RZ, R34, 0x4, RZ, 0xc0, !PT ;  /* 0x0000000422ff7812 */ /* 0x000fe2000782c0ff */
[-C--:B------:R-:W-:Y:S01]  /*2b60*/  IMAD.WIDE.U32 R10, R152, R14.reuse, R10 ;  /* 0x0000000e980a7225 */ /* 0x080fe200078e000a */
[----:B------:R-:W-:Y:S02]  /*2b70*/  LOP3.LUT R34, R82, 0x18, R16, 0xf8, !PT ;  /* 0x0000001852227812 */ /* 0x000fe400078ef810 */
[--C-:B------:R-:W-:Y:S01]  /*2b80*/  SHF.R.S32.HI R83, RZ, 0x3, R33.reuse ;  /* 0x00000003ff537819 */ /* 0x100fe20000011421 */
[C---:B------:R-:W-:Y:S01]  /*2b90*/  IMAD R32, R35.reuse, R14, RZ ;  /* 0x0000000e23207224 */ /* 0x040fe200078e02ff */
[----:B------:R-:W-:Y:S01]  /*2ba0*/  LOP3.LUT R89, R34, R85, RZ, 0x3c, !PT ;  /* 0x0000005522597212 */ /* 0x000fe200078e3cff */
[----:B------:R-:W-:Y:S01]  /*2bb0*/  IMAD R35, R35, R56, RZ ;  /* 0x0000003823237224 */ /* 0x000fe200078e02ff */
[----:B------:R-:W-:Y:S01]  /*2bc0*/  LOP3.LUT R84, R33, 0xfffffff8, RZ, 0xc0, !PT ;  /* 0xfffffff821547812 */ /* 0x000fe200078ec0ff */
[----:B------:R-:W-:Y:S01]  /*2bd0*/  IMAD R79, R152, R15, R32 ;  /* 0x0000000f984f7224 */ /* 0x000fe200078e0220 */
[----:B------:R-:W-:Y:S01]  /*2be0*/  LOP3.LUT R32, R218, 0x38, R33, 0xf8, !PT ;  /* 0x00000038da207812 */ /* 0x000fe200078ef821 */
[----:B------:R-:W-:Y:S01]  /*2bf0*/  IMAD.WIDE.U32 R12, R152, R14, R12 ;  /* 0x0000000e980c7225 */ /* 0x000fe200078e000c */
[----:B------:R-:W-:-:S02]  /*2c00*/  SEL R88, R88, 0xffffffe0, !P1 ;  /* 0xffffffe058587807 */ /* 0x000fc40004800000 */
[----:B------:R-:W-:Y:S01]  /*2c10*/  LOP3.LUT R32, R32, R36, RZ, 0x3c, !PT ;  /* 0x0000002420207212 */ /* 0x000fe200078e3cff */
[----:B------:R-:W-:Y:S01]  /*2c20*/  IMAD R35, R152, R57, R35 ;  /* 0x0000003998237224 */ /* 0x000fe200078e0223 */
[----:B------:R-:W-:Y:S01]  /*2c30*/  SHF.R.S32.HI R86, RZ, 0x1f, R84 ;  /* 0x0000001fff567819 */ /* 0x000fe20000011454 */
[----:B------:R-:W-:Y:S01]  /*2c40*/  IMAD.WIDE.U32 R14, R14, 0x60, RZ ;  /* 0x000000600e0e7825 */ /* 0x000fe200078e00ff */
[----:B------:R-:W-:Y:S02]  /*2c50*/  ISETP.GE.AND P1, PT, R16, UR4, PT ;  /* 0x0000000410007c0c */ /* 0x000fe4000bf26270 */
[----:B------:R-:W-:Y:S01]  /*2c60*/  LOP3.LUT R94, R94, 0x40, RZ, 0xc0, !PT ;  /* 0x000000405e5e7812 */ /* 0x000fe200078ec0ff */
[----:B------:R-:W-:Y:S01]  /*2c70*/  IMAD.IADD R87, R221, 0x1, R32 ;  /* 0x00000001dd577824 */ /* 0x000fe200078e0220 */
[----:B------:R-:W-:Y:S01]  /*2c80*/  LOP3.LUT R32, R82, 0x38, R33, 0xf8, !PT ;  /* 0x0000003852207812 */ /* 0x000fe200078ef821 */
[----:B------:R-:W-:-:S03]  /*2c90*/  IMAD.WIDE.U32 R56, R56, 0x60, RZ ;  /* 0x0000006038387825 */ /* 0x000fc600078e00ff */
[----:B------:R-:W-:Y:S01]  /*2ca0*/  LOP3.LUT R33, R32, R85, RZ, 0x3c, !PT ;  /* 0x0000005520217212 */ /* 0x000fe200078e3cff */
        /* <DEDUP_REMOVED lines=10> */
.L_x_2718:
[----:B------:R-:W0:Y:S01]  /*2d50*/  LDC.64 R98, c[0x0][0x2e8] ;  /* 0x0000ba00ff627b82 */ /* 0x000e220000000a00 */
[----:B------:R-:W-:Y:S01]  /*2d60*/  VIADD R45, R27, 0xffffffff ;  /* 0xffffffff1b2d7836 */ /* 0x000fe20000000000 */
[----:B------:R-:W-:Y:S05]  /*2d70*/  YIELD ;  /* 0x0000000000007946 */ /* 0x000fea0003800000 */
[----:B------:R-:W-:Y:S01]  /*2d80*/  SHF.R.S32.HI R39, RZ, 0x1f, R45 ;  /* 0x0000001fff277819 */ /* 0x000fe2000001142d */
[----:B-1----:R-:W1:Y:S01]  /*2d90*/  LDC R102, c[0x0][0x3f4] ;  /* 0x0000fd00ff667b82 */ /* 0x002e620000000800 */
[-C--:B------:R-:W-:Y:S01]  /*2da0*/  IMAD R27, R75, R45.reuse, RZ ;  /* 0x0000002d4b1b7224 */ /* 0x080fe200078e02ff */
[----:B------:R-:W-:Y:S01]  /*2db0*/  BSSY B0, `(.L_x_2671) ;  /* 0x00002d1000007945 */ /* 0x000fe20003800000 */
[----:B------:R-:W-:-:S04]  /*2dc0*/  IMAD.WIDE.U32 R100, R8, R45, RZ ;  /* 0x0000002d08647225 */ /* 0x000fc800078e00ff */
[----:B------:R-:W-:Y:S01]  /*2dd0*/  IMAD R27, R39, R8, R27 ;  /* 0x00000008271b7224 */ /* 0x000fe200078e021b */
[-C--:B------:R-:W-:Y:S01]  /*2de0*/  IADD3 R33, P5, R60, R100.reuse, RZ ;  /* 0x000000643c217210 */ /* 0x080fe20007fbe0ff */
[----:B------:R-:W-:Y:S02]  /*2df0*/  IMAD R103, R22, 0x1800, R91 ;  /* 0x0000180016677824 */ /* 0x000fe400078e025b */
[----:B------:R-:W-:Y:S01]  /*2e00*/  IMAD.IADD R50, R101, 0x1, R27 ;  /* 0x0000000165327824 */ /* 0x000fe200078e021b */
[----:B------:R-:W-:Y:S01]  /*2e10*/  IADD3 R27, P3, P4, R60, R100, R67 ;  /* 0x000000643c1b7210 */ /* 0x000fe20007c7e043 */
[----:B------:R-:W-:Y:S02]  /*2e20*/  IMAD R103, R103, 0x2, R26 ;  /* 0x0000000267677824 */ /* 0x000fe400078e021a */
[----:B------:R-:W-:Y:S01]  /*2e30*/  IMAD.X R34, R50, 0x1, R61, P5 ;  /* 0x0000000132227824 */ /* 0x000fe200028e063d */
[----:B------:R-:W-:Y:S02]  /*2e40*/  IADD3.X R32, R61, R50, R66, P3, P4 ;  /* 0x000000323d207210 */ /* 0x000fe40001fe8442 */
[----:B0-----:R-:W-:-:S02]  /*2e50*/  LEA R40, P3, R27, R98, 0x1 ;  /* 0x000000621b287211 */ /* 0x001fc400078608ff */
[----:B------:R-:W-:Y:S02]  /*2e60*/  LEA R42, P5, R33, R98, 0x1 ;  /* 0x00000062212a7211 */ /* 0x000fe400078a08ff */
[-C--:B------:R-:W-:Y:S01]  /*2e70*/  LEA.HI.X R41, R27, R99.reuse, R32, 0x1, P3 ;  /* 0x000000631b297211 */ /* 0x080fe200018f0c20 */
[----:B------:R-:W-:Y:S01]  /*2e80*/  IMAD R27, R22, 0x1800, R89 ;  /* 0x00001800161b7824 */ /* 0x000fe200078e0259 */
[----:B-1----:R-:W-:Y:S02]  /*2e90*/  ISETP.GE.AND P3, PT, R102, 0x1, PT ;  /* 0x000000016600780c */ /* 0x002fe40003f66270 */
[----:B------:R-:W-:Y:S01]  /*2ea0*/  ISETP.GT.AND P4, PT, R45, R28, PT ;  /* 0x0000001c2d00720c */ /* 0x000fe20003f84270 */
[----:B------:R-:W-:Y:S01]  /*2eb0*/  IMAD R104, R27, 0x2, R26 ;  /* 0x000000021b687824 */ /* 0x000fe200078e021a */
[----:B------:R-:W-:Y:S01]  /*2ec0*/  LEA.HI.X R43, R33, R99, R34, 0x1, P5 ;  /* 0x00000063212b7211 */ /* 0x000fe200028f0c22 */
[----:B------:R-:W-:Y:S01]  /*2ed0*/  IMAD.MOV.U32 R27, RZ, RZ, R45 ;  /* 0x000000ffff1b7224 */ /* 0x000fe200078e002d */
[----:B------:R-:W-:-:S07]  /*2ee0*/  P2R R96, PR, RZ, 0x10 ;  /* 0x00000010ff607803 */ /* 0x000fce0000000000 */
        /* <DEDUP_REMOVED lines=20> */
[----:B------:R-:W-:-:S03]  /*3030*/  CS2R R54, SRZ ;  /* 0x0000000000367805 */ /* 0x000fc6000001ff00 */
[----:B------:R-:W-:Y:S05]  /*3040*/  @P4 BRA `(.L_x_2675) ;  /* 0x0000000000504947 */ /* 0x000fea0003800000 */
[----:B------:R-:W-:Y:S01]  /*3050*/  IADD3 R37, P3, R10, R32, RZ ;  /* 0x000000200a257210 */ /* 0x000fe20007f7e0ff */
[----:B------:R-:W-:Y:S01]  /*3060*/  ULDC.64 UR4, c[0x0][0x3e8] ;  /* 0x0000fa0000047ab9 */ /* 0x000fe20000000a00 */
[----:B------:R-:W-:Y:S02]  /*3070*/  CS2R R52, SRZ ;  /* 0x0000000000347805 */ /* 0x000fe4000001ff00 */
[----:B------:R-:W-:Y:S01]  /*3080*/  CS2R R54, SRZ ;  /* 0x0000000000367805 */ /* 0x000fe2000001ff00 */
[----:B------:R-:W-:Y:S01]  /*3090*/  IMAD.X R44, R95, 0x1, R78, P3 ;  /* 0x000000015f2c7824 */ /* 0x000fe200018e064e */
[----:B------:R-:W-:-:S04]  /*30a0*/  LEA R36, P3, R37, UR4, 0x1 ;  /* 0x0000000425247c11 */ /* 0x000fc8000f8608ff */
[----:B------:R-:W-:Y:S01]  /*30b0*/  LEA.HI.X R37, R37, UR5, R44, 0x1, P3 ;  /* 0x0000000525257c11 */ /* 0x000fe200098f0c2c */
[----:B------:R-:W-:Y:S01]  /*30c0*/  ULDC.64 UR4, c[0x0][0x400] ;  /* 0x0001000000047ab9 */ /* 0x000fe20000000a00 */
[----:B------:R-:W-:-:S05]  /*30d0*/  IADD3 R45, P3, R20, R34, RZ ;  /* 0x00000022142d7210 */ /* 0x000fca0007f7e0ff */
[----:B------:R-:W-:Y:S01]  /*30e0*/  IMAD.X R46, R105, 0x1, R80, P3 ;  /* 0x00000001692e7824 */ /* 0x000fe200018e0650 */
        /* <DEDUP_REMOVED lines=10> */
.L_x_2675:
[----:B------:R-:W-:Y:S05]  /*3190*/  BSYNC B1 ;  /* 0x0000000000017941 */ /* 0x000fea0003800000 */
.L_x_2674:
[----:B------:R-:W-:Y:S01]  /*31a0*/  ISETP.GE.AND P5, PT, R233, R97, PT ;  /* 0x00000061e900720c */ /* 0x000fe20003fa6270 */
[----:B------:R-:W-:Y:S01]  /*31b0*/  BSSY B1, `(.L_x_2676) ;  /* 0x000001b000017945 */ /* 0x000fe20003800000 */
[----:B0-----:R-:W-:Y:S02]  /*31c0*/  CS2R R44, SRZ ;  /* 0x00000000002c7805 */ /* 0x001fe4000001ff00 */
[----:B------:R-:W-:Y:S01]  /*31d0*/  CS2R R36, SRZ ;  /* 0x0000000000247805 */ /* 0x000fe2000001ff00 */
[----:B-----5:R-:W-:Y:S01]  /*31e0*/  IMAD.MOV.U32 R98, RZ, RZ, R50 ;  /* 0x000000ffff627224 */ /* 0x020fe200078e0032 */
[----:B------:R-:W-:Y:S01]  /*31f0*/  CS2R R46, SRZ ;  /* 0x00000000002e7805 */ /* 0x000fe2000001ff00 */
[----:B------:R-:W-:-:S06]  /*3200*/  IMAD.MOV.U32 R99, RZ, RZ, R51 ;  /* 0x000000ffff637224 */ /* 0x000fcc00078e0033 */
        /* <DEDUP_REMOVED lines=21> */
.L_x_2677:
[----:B------:R-:W-:Y:S05]  /*3360*/  BSYNC B1 ;  /* 0x0000000000017941 */ /* 0x000fea0003800000 */
.L_x_2676:
[----:B0-----:R-:W-:Y:S01]  /*3370*/  IMAD.MOV.U32 R32, RZ, RZ, R52 ;  /* 0x000000ffff207224 */ /* 0x001fe200078e0034 */
[----:B------:R-:W-:Y:S01]  /*3380*/  UISETP.NE.AND UP0, UPT, UR54, 0x3, UPT ;  /* 0x000000033600788c */ /* 0x000fe2000bf05270 */
[----:B------:R-:W-:Y:S01]  /*3390*/  IMAD.MOV.U32 R33, RZ, RZ, R53 ;  /* 0x000000ffff217224 */ /* 0x000fe200078e0035 */
[----:B------:R-:W-:Y:S01]  /*33a0*/  PRMT R98, R98, 0x5410, R98 ;  /* 0x0000541062627816 */ /* 0x000fe20000000062 */
        /* <DEDUP_REMOVED lines=30> */
.L_x_2678:
[----:B------:R-:W-:Y:S01]  /*3590*/  IMAD R95, R22, 0x8, R19 ;  /* 0x00000008165f7824 */ /* 0x000fe200078e0213 */
[----:B------:R-:W-:Y:S01]  /*35a0*/  SHF.L.U32 R106, R210, 0x1f, RZ ;  /* 0x0000001fd26a7819 */ /* 0x000fe200000006ff */
[----:B------:R-:W-:Y:S03]  /*35b0*/  BSSY B1, `(.L_x_2679) ;  /* 0x0000003000017945 */ /* 0x000fe60003800000 */
[----:B------:R-:W0:Y:S02]  /*35c0*/  SYNCS.PHASECHK.TRANS64.TRYWAIT P6, [R95+URZ+0x22890], R106 ;  /* 0x0228906a5f0075a7 */ /* 0x000e2400080c017f */
[----:B0-----:R-:W-:Y:S05]  /*35d0*/  @!P6 BRA `(.L_x_2680) ;  /* 0x000002040000e947 */ /* 0x001fea0003800000 */
.L_x_3052:
[----:B------:R-:W-:Y:S05]  /*35e0*/  BSYNC B1 ;  /* 0x0000000000017941 */ /* 0x000fea0003800000 */
.L_x_2679:
        /* <DEDUP_REMOVED lines=10> */
[----:B------:R-:W-:Y:S02]  /*3690*/  PRMT R113, R111, 0x5410, R113 ;  /* 0x000054106f717816 */ /* 0x000fe40000000071 */
[----:B------:R-:W-:Y:S02]  /*36a0*/  PRMT R110, R100, 0x5432, R110 ;  /* 0x00005432646e7816 */ /* 0x000fe4000000006e */
[----:B------:R-:W-:Y:S01]  /*36b0*/  SHF.R.U32.HI R112, RZ, 0x10, R53 ;  /* 0x00000010ff707819 */ /* 0x000fe20000011635 */
[----:B--2---:R-:W-:Y:S01]  /*36c0*/  IMAD.U32 R53, R34, 0x10000, RZ ;  /* 0x0001000022357824 */ /* 0x004fe200078e00ff */
[----:B------:R-:W-:-:S02]  /*36d0*/  SHF.R.U32.HI R116, RZ, 0x10, R55 ;  /* 0x00000010ff747819 */ /* 0x000fc40000011637 */
[----:B------:R-:W-:Y:S02]  /*36e0*/  LOP3.LUT R54, R33, 0xffff0000, RZ, 0xc0, !PT ;  /* 0xffff000021367812 */ /* 0x000fe400078ec0ff */
[C---:B------:R-:W-:Y:S01]  /*36f0*/  LOP3.LUT R115, R113.reuse, 0xffff0000, RZ, 0xc0, !PT ;  /* 0xffff000071737812 */ /* 0x040fe200078ec0ff */
[----:B------:R-:W-:Y:S01]  /*3700*/  IMAD.U32 R113, R113, 0x10000, RZ ;  /* 0x0001000071717824 */ /* 0x000fe200078e00ff */
[C---:B------:R-:W-:Y:S01]  /*3710*/  LOP3.LUT R111, R110.reuse, 0xffff0000, RZ, 0xc0, !PT ;  /* 0xffff00006e6f7812 */ /* 0x040fe200078ec0ff */
[----:B------:R-:W-:Y:S01]  /*3720*/  IMAD.U32 R110, R110, 0x10000, RZ ;  /* 0x000100006e6e7824 */ /* 0x000fe200078e00ff */
[----:B------:R-:W-:Y:S01]  /*3730*/  PRMT R112, R101, 0x5432, R112 ;  /* 0x0000543265707816 */ /* 0x000fe20000000070 */
[----:B------:R-:W-:Y:S01]  /*3740*/  FMUL.FTZ R120, R54, R115 ;  /* 0x0000007336787220 */ /* 0x000fe20000410000 */
[----:B------:R-:W-:Y:S01]  /*3750*/  PRMT R116, R108, 0x5432, R116 ;  /* 0x000054326c747816 */ /* 0x000fe20000000074 */
[----:B------:R-:W-:Y:S01]  /*3760*/  FMUL.FTZ R54, R54, R111 ;  /* 0x0000006f36367220 */ /* 0x000fe20000410000 */
[----:B------:R-:W-:Y:S01]  /*3770*/  LOP3.LUT R55, R34, 0xffff0000, RZ, 0xc0, !PT ;  /* 0xffff000022377812 */ /* 0x000fe200078ec0ff */
[C---:B------:R-:W-:Y:S01]  /*3780*/  IMAD.U32 R34, R35.reuse, 0x10000, RZ ;  /* 0x0001000023227824 */ /* 0x040fe200078e00ff */
[----:B------:R-:W-:Y:S01]  /*3790*/  LOP3.LUT R52, R35, 0xffff0000, RZ, 0xc0, !PT ;  /* 0xffff000023347812 */ /* 0x000fe200078ec0ff */
[----:B------:R-:W-:-:S02]  /*37a0*/  IMAD.U32 R35, R33, 0x10000, RZ ;  /* 0x0001000021237824 */ /* 0x000fc400078e00ff */
[----:B------:R-:W-:Y:S02]  /*37b0*/  IMAD.U32 R118, R116, 0x10000, RZ ;  /* 0x0001000074767824 */ /* 0x000fe400078e00ff */
[----:B------:R-:W-:Y:S02]  /*37c0*/  IMAD.U32 R114, R112, 0x10000, RZ ;  /* 0x0001000070727824 */ /* 0x000fe400078e00ff */
[----:B------:R-:W-:Y:S01]  /*37d0*/  FFMA.FTZ R115, R35, R115, R54 ;  /* 0x0000007323737223 */ /* 0x000fe20000010036 */
[----:B------:R-:W-:Y:S01]  /*37e0*/  FMUL.FTZ R122, R55, R118 ;  /* 0x00000076377a7220 */ /* 0x000fe20000410000 */
[----:B------:R-:W-:Y:S01]  /*37f0*/  FFMA.FTZ R120, R35, R111, -R120 ;  /* 0x0000006f23787223 */ /* 0x000fe20000010878 */
[-C--:B------:R-:W-:Y:S01]  /*3800*/  FMUL.FTZ R54, R55, R114.reuse ;  /* 0x0000007237367220 */ /* 0x080fe20000410000 */
[----:B------:R-:W-:Y:S01]  /*3810*/  IMAD.U32 R33, R32, 0x10000, RZ ;  /* 0x0001000020217824 */ /* 0x000fe200078e00ff */
[----:B------:R-:W-:Y:S01]  /*3820*/  LOP3.LUT R55, R116, 0xffff0000, RZ, 0xc0, !PT ;  /* 0xffff000074377812 */ /* 0x000fe200078ec0ff */
[C---:B------:R-:W-:Y:S01]  /*3830*/  FFMA.FTZ R122, R53.reuse, R114, -R122 ;  /* 0x00000072357a7223 */ /* 0x040fe2000001087a */
[----:B------:R-:W-:Y:S01]  /*3840*/  LOP3.LUT R35, R112, 0xffff0000, RZ, 0xc0, !PT ;  /* 0xffff000070237812 */ /* 0x000fe200078ec0ff */
[----:B------:R-:W-:Y:S01]  /*3850*/  FFMA.FTZ R53, R53, R118, R54 ;  /* 0x0000007635357223 */ /* 0x000fe20000010036 */
[----:B------:R-:W-:Y:S01]  /*3860*/  LOP3.LUT R32, R32, 0xffff0000, RZ, 0xc0, !PT ;  /* 0xffff000020207812 */ /* 0x000fe200078ec0ff */
[C---:B------:R-:W-:Y:S01]  /*3870*/  FMUL.FTZ R111, R52.reuse, R55 ;  /* 0x00000037346f7220 */ /* 0x040fe20000410000 */
[----:B------:R-:W-:Y:S01]  /*3880*/  F2FP.BF16.F32.PACK_AB R115, R115, R120 ;  /* 0x000000787373723e */ /* 0x000fe200000010ff */
[----:B------:R-:W-:-:S02]  /*3890*/  FMUL.FTZ R54, R52, R35 ;  /* 0x0000002334367220 */ /* 0x000fc40000410000 */
[C---:B------:R-:W-:Y:S01]  /*38a0*/  FMUL.FTZ R52, R32.reuse, R113 ;  /* 0x0000007120347220 */ /* 0x040fe20000410000 */
[-C--:B------:R-:W-:Y:S01]  /*38b0*/  FMUL.FTZ R32, R32, R110.reuse ;  /* 0x0000006e20207220 */ /* 0x080fe20000410000 */
[C---:B------:R-:W-:Y:S01]  /*38c0*/  FFMA.FTZ R111, R34.reuse, R35, -R111 ;  /* 0x00000023226f7223 */ /* 0x040fe2000001086f */
[----:B------:R-:W-:Y:S01]  /*38d0*/  FFMA.FTZ R54, R34, R55, R54 ;  /* 0x0000003722367223 */ /* 0x000fe20000010036 */
[C---:B------:R-:W-:Y:S01]  /*38e0*/  FFMA.FTZ R52, R33.reuse, R110, -R52 ;  /* 0x0000006e21347223 */ /* 0x040fe20000010834 */
[----:B------:R-:W-:Y:S01]  /*38f0*/  FFMA.FTZ R33, R33, R113, R32 ;  /* 0x0000007121217223 */ /* 0x000fe20000010020 */
[----:B------:R-:W-:Y:S02]  /*3900*/  F2FP.BF16.F32.PACK_AB R34, R53, R122 ;  /* 0x0000007a3522723e */ /* 0x000fe400000010ff */
[----:B------:R-:W-:Y:S02]  /*3910*/  F2FP.BF16.F32.PACK_AB R35, R54, R111 ;  /* 0x0000006f3623723e */ /* 0x000fe400000010ff */
[----:B------:R-:W-:Y:S01]  /*3920*/  F2FP.BF16.F32.PACK_AB R32, R33, R52 ;  /* 0x000000342120723e */ /* 0x000fe200000010ff */
[----:B------:R-:W-:-:S07]  /*3930*/  IMAD.MOV.U32 R33, RZ, RZ, R115 ;  /* 0x000000ffff217224 */ /* 0x000fce00078e0073 */
.L_x_2686:
[----:B------:R-:W-:Y:S05]  /*3940*/  BSYNC B3 ;  /* 0x0000000000037941 */ /* 0x000fea0003800000 */
.L_x_2685:
[----:B--2---:R1:W-:Y:S02]  /*3950*/  STG.E.128 desc[UR38][R42.64], R32 ;  /* 0x000000202a007986 */ /* 0x0043e4000c101d26 */
.L_x_2684:
[----:B------:R-:W-:Y:S05]  /*3960*/  BSYNC B2 ;  /* 0x0000000000027941 */ /* 0x000fea0003800000 */
.L_x_2683:
[----:B------:R-:W-:Y:S05]  /*3970*/  @P2 BRA `(.L_x_2682) ;  /* 0x0000000000d02947 */ /* 0x000fea0003800000 */
[----:B-1----:R1:W2:Y:S01]  /*3980*/  LDS.128 R32, [R103] ;  /* 0x0000000067207984 */ /* 0x0022a20000000c00 */
[----:B------:R-:W-:Y:S01]  /*3990*/  ISETP.GE.AND P4, PT, R211, R102, PT ;  /* 0x00000066d300720c */ /* 0x000fe20003f86270 */
[----:B------:R-:W-:-:S12]  /*39a0*/  BSSY B2, `(.L_x_2687) ;  /* 0x0000030000027945 */ /* 0x000fd80003800000 */
[----:B-1----:R-:W-:Y:S05]  /*39b0*/  @P4 BRA `(.L_x_2688) ;  /* 0x0000000000b84947 */ /* 0x002fea0003800000 */
[----:B------:R-:W-:Y:S01]  /*39c0*/  SHF.R.U64 R52, R50, 0x10, R51 ;  /* 0x0000001032347819 */ /* 0x000fe20000001233 */
[----:B--2---:R-:W-:Y:S01]  /*39d0*/  IMAD.U32 R50, R35, 0x10000, RZ ;  /* 0x0001000023327824 */ /* 0x004fe200078e00ff */
[--C-:B------:R-:W-:Y:S01]  /*39e0*/  SHF.R.U64 R110, R48, 0x10, R49.reuse ;  /* 0x00000010306e7819 */ /* 0x100fe20000001231 */
[----:B------:R-:W-:Y:S01]  /*39f0*/  IMAD.U32 R48, R34, 0x10000, RZ ;  /* 0x0001000022307824 */ /* 0x000fe200078e00ff */
[----:B------:R-:W-:Y:S02]  /*3a00*/  SHF.R.U32.HI R112, RZ, 0x10, R49 ;  /* 0x00000010ff707819 */ /* 0x000fe40000011631 */
[----:B------:R-:W-:Y:S02]  /*3a10*/  SHF.R.U32.HI R54, RZ, 0x10, R51 ;  /* 0x00000010ff367819 */ /* 0x000fe40000011633 */
[----:B------:R-:W-:Y:S02]  /*3a20*/  PRMT R52, R98, 0x5432, R52 ;  /* 0x0000543262347816 */ /* 0x000fe40000000034 */
[----:B------:R-:W-:-:S02]  /*3a30*/  PRMT R110, R105, 0x5432, R110 ;  /* 0x00005432696e7816 */ /* 0x000fc4000000006e */
[----:B------:R-:W-:Y:S02]  /*3a40*/  PRMT R112, R107, 0x5432, R112 ;  /* 0x000054326b707816 */ /* 0x000fe40000000070 */
[----:B------:R-:W-:Y:S02]  /*3a50*/  PRMT R54, R99, 0x5432, R54 ;  /* 0x0000543263367816 */ /* 0x000fe40000000036 */
[----:B------:R-:W-:Y:S01]  /*3a60*/  LOP3.LUT R51, R35, 0xffff0000, RZ, 0xc0, !PT ;  /* 0xffff000023337812 */ /* 0x000fe200078ec0ff */
[----:B------:R-:W-:Y:S01]  /*3a70*/  IMAD.U32 R113, R112, 0x10000, RZ ;  /* 0x0001000070717824 */ /* 0x000fe200078e00ff */
[----:B------:R-:W-:Y:S01]  /*3a80*/  LOP3.LUT R35, R33, 0xffff0000, RZ, 0xc0, !PT ;  /* 0xffff000021237812 */ /* 0x000fe200078ec0ff */
[----:B------:R-:W-:Y:S01]  /*3a90*/  IMAD.U32 R55, R54, 0x10000, RZ ;  /* 0x0001000036377824 */ /* 0x000fe200078e00ff */
[C---:B------:R-:W-:Y:S01]  /*3aa0*/  LOP3.LUT R111, R110.reuse, 0xffff0000, RZ, 0xc0, !PT ;  /* 0xffff00006e6f7812 */ /* 0x040fe200078ec0ff */
[----:B------:R-:W-:Y:S01]  /*3ab0*/  IMAD.U32 R110, R110, 0x10000, RZ ;  /* 0x000100006e6e7824 */ /* 0x000fe200078e00ff */
[C---:B------:R-:W-:Y:S01]  /*3ac0*/  LOP3.LUT R53, R52.reuse, 0xffff0000, RZ, 0xc0, !PT ;  /* 0xffff000034357812 */ /* 0x040fe200078ec0ff */
[----:B------:R-:W-:Y:S01]  /*3ad0*/  IMAD.U32 R52, R52, 0x10000, RZ ;  /* 0x0001000034347824 */ /* 0x000fe200078e00ff */
[----:B------:R-:W-:Y:S01]  /*3ae0*/  LOP3.LUT R49, R34, 0xffff0000, RZ, 0xc0, !PT ;  /* 0xffff000022317812 */ /* 0x000fe200078ec0ff */
[C---:B------:R-:W-:Y:S01]  /*3af0*/  FMUL.FTZ R115, R35.reuse, R111 ;  /* 0x0000006f23737220 */ /* 0x040fe20000410000 */
[----:B------:R-:W-:Y:S01]  /*3b00*/  LOP3.LUT R112, R112, 0xffff0000, RZ, 0xc0, !PT ;  /* 0xffff000070707812 */ /* 0x000fe200078ec0ff */
[----:B------:R-:W-:Y:S01]  /*3b10*/  FMUL.FTZ R114, R35, R53 ;  /* 0x0000003523727220 */ /* 0x000fe20000410000 */
[----:B------:R-:W-:Y:S01]  /*3b20*/  LOP3.LUT R54, R54, 0xffff0000, RZ, 0xc0, !PT ;  /* 0xffff000036367812 */ /* 0x000fe200078ec0ff */
[C---:B------:R-:W-:Y:S01]  /*3b30*/  FMUL.FTZ R35, R49.reuse, R113 ;  /* 0x0000007131237220 */ /* 0x040fe20000410000 */
[----:B------:R-:W-:Y:S01]  /*3b40*/  FMUL.FTZ R49, R49, R55 ;  /* 0x0000003731317220 */ /* 0x000fe20000410000 */
[----:B------:R-:W-:-:S02]  /*3b50*/  IMAD.U32 R34, R33, 0x10000, RZ ;  /* 0x0001000021227824 */ /* 0x000fc400078e00ff */
[----:B------:R-:W-:Y:S01]  /*3b60*/  FFMA.FTZ R55, R48, R55, -R35 ;  /* 0x0000003730377223 */ /* 0x000fe20000010823 */
[----:B------:R-:W-:Y:S02]  /*3b70*/  IMAD.U32 R33, R32, 0x10000, RZ ;  /* 0x0001000020217824 */ /* 0x000fe400078e00ff */
[----:B------:R-:W-:Y:S01]  /*3b80*/  FFMA.FTZ R48, R48, R113, R49 ;  /* 0x0000007130307223 */ /* 0x000fe20000010031 */
[----:B------:R-:W-:Y:S01]  /*3b90*/  LOP3.LUT R32, R32, 0xffff0000, RZ, 0xc0, !PT ;  /* 0xffff000020207812 */ /* 0x000fe200078ec0ff */
[C---:B------:R-:W-:Y:S01]  /*3ba0*/  FMUL.FTZ R49, R51.reuse, R112 ;  /* 0x0000007033317220 */ /* 0x040fe20000410000 */
[-C--:B------:R-:W-:Y:S01]  /*3bb0*/  FMUL.FTZ R51, R51, R54.reuse ;  /* 0x0000003633337220 */ /* 0x080fe20000410000 */
[C---:B------:R-:W-:Y:S01]  /*3bc0*/  FFMA.FTZ R115, R34.reuse, R53, -R115 ;  /* 0x0000003522737223 */ /* 0x040fe20000010873 */
[----:B------:R-:W-:Y:S01]  /*3bd0*/  FFMA.FTZ R114, R34, R111, R114 ;  /* 0x0000006f22727223 */ /* 0x000fe20000010072 */
[----:B------:R-:W-:Y:S01]  /*3be0*/  FFMA.FTZ R49, R50, R54, -R49 ;  /* 0x0000003632317223 */ /* 0x000fe20000010831 */
[C---:B------:R-:W-:Y:S01]  /*3bf0*/  FMUL.FTZ R34, R32.reuse, R110 ;  /* 0x0000006e20227220 */ /* 0x040fe20000410000 */
[----:B------:R-:W-:Y:S01]  /*3c00*/  FMUL.FTZ R35, R32, R52 ;  /* 0x0000003420237220 */ /* 0x000fe20000410000 */
[----:B------:R-:W-:Y:S01]  /*3c10*/  FFMA.FTZ R50, R50, R112, R51 ;  /* 0x0000007032327223 */ /* 0x000fe20000010033 */
[----:B------:R-:W-:Y:S01]  /*3c20*/  F2FP.BF16.F32.PACK_AB R48, R48, R55 ;  /* 0x000000373030723e */ /* 0x000fe200000010ff */
[C---:B------:R-:W-:Y:S01]  /*3c30*/  FFMA.FTZ R34, R33.reuse, R52, -R34 ;  /* 0x0000003421227223 */ /* 0x040fe20000010822 */
[----:B------:R-:W-:Y:S01]  /*3c40*/  FFMA.FTZ R35, R33, R110, R35 ;  /* 0x0000006e21237223 */ /* 0x000fe20000010023 */
[----:B------:R-:W-:-:S02]  /*3c50*/  F2FP.BF16.F32.PACK_AB R33, R114, R115 ;  /* 0x000000737221723e */ /* 0x000fc400000010ff */
[----:B------:R-:W-:Y:S02]  /*3c60*/  F2FP.BF16.F32.PACK_AB R49, R50, R49 ;  /* 0x000000313231723e */ /* 0x000fe400000010ff */
[----:B------:R-:W-:Y:S01]  /*3c70*/  F2FP.BF16.F32.PACK_AB R32, R35, R34 ;  /* 0x000000222320723e */ /* 0x000fe200000010ff */
[----:B------:R-:W-:Y:S02]  /*3c80*/  IMAD.MOV.U32 R34, RZ, RZ, R48 ;  /* 0x000000ffff227224 */ /* 0x000fe400078e0030 */
[----:B------:R-:W-:-:S07]  /*3c90*/  IMAD.MOV.U32 R35, RZ, RZ, R49 ;  /* 0x000000ffff237224 */ /* 0x000fce00078e0031 */
.L_x_2688:
[----:B------:R-:W-:Y:S05]  /*3ca0*/  BSYNC B2 ;  /* 0x0000000000027941 */ /* 0x000fea0003800000 */
.L_x_2687:
[----:B--2---:R2:W-:Y:S02]  /*3cb0*/  STG.E.128 desc[UR38][R42.64+0x40], R32 ;  /* 0x000040202a007986 */ /* 0x0045e4000c101d26 */
.L_x_2682:
[----:B------:R-:W-:Y:S05]  /*3cc0*/  BSYNC B1 ;  /* 0x0000000000017941 */ /* 0x000fea0003800000 */
.L_x_2681:
        /* <DEDUP_REMOVED lines=53> */
.L_x_2693:
[----:B------:R-:W-:Y:S05]  /*4020*/  BSYNC B2 ;  /* 0x0000000000027941 */ /* 0x000fea0003800000 */
.L_x_2692:
[----:B--2---:R3:W-:Y:S02]  /*4030*/  STG.E.128 desc[UR38][R40.64], R32 ;  /* 0x0000002028007986 */ /* 0x0047e4000c101d26 */
.L_x_2691:
[----:B------:R-:W-:Y:S05]  /*4040*/  BSYNC B1 ;  /* 0x0000000000017941 */ /* 0x000fea0003800000 */
.L_x_2690:
        /* <DEDUP_REMOVED lines=51> */
.L_x_2695:
[----:B------:R-:W-:Y:S05]  /*4380*/  BSYNC B1 ;  /* 0x0000000000017941 */ /* 0x000fea0003800000 */
.L_x_2694:
[----:B--2---:R1:W-:Y:S01]  /*4390*/  STG.E.128 desc[UR38][R40.64+0x40], R32 ;  /* 0x0000402028007986 */ /* 0x0043e2000c101d26 */
[----:B------:R-:W-:Y:S05]  /*43a0*/  BRA `(.L_x_2689) ;  /* 0x0000001400c47947 */ /* 0x000fea0003800000 */
.L_x_2673:
[----:B------:R-:W-:-:S04]  /*43b0*/  ISETP.GE.AND P3, PT, R233, R97, PT ;  /* 0x00000061e900720c */ /* 0x000fc80003f66270 */
        /* <DEDUP_REMOVED lines=20> */
[----:B------:R-:W-:Y:S02]  /*4500*/  CS2R R32, SRZ ;  /* 0x0000000000207805 */ /* 0x000fe4000001ff00 */
[----:B------:R-:W-:-:S04]  /*4510*/  CS2R R38, SRZ ;  /* 0x0000000000267805 */ /* 0x000fc8000001ff00 */
[----:B------:R2:W3:Y:S02]  /*4520*/  @!P4 LDG.E.128 R32, desc[UR38][R36.64] ;  /* 0x000000262420c981 */ /* 0x0004e4000c1e1d00 */
[----:B--2---:R-:W-:-:S06]  /*4530*/  CS2R R36, SRZ ;  /* 0x0000000000247805 */ /* 0x004fcc000001ff00 */
[----:B------:R2:W4:Y:S01]  /*4540*/  @!P4 LDG.E.128 R36, desc[UR38][R40.64] ;  /* 0x000000262824c981 */ /* 0x000522000c1e1d00 */
[----:B0-----:R-:W-:-:S04]  /*4550*/  @!P3 LEA R44, P4, R42, R44, 0x1 ;  /* 0x0000002c2a2cb211 */ /* 0x001fc800078808ff */
[----:B------:R-:W-:Y:S02]  /*4560*/  @!P3 LEA.HI.X R45, R42, R45, R43, 0x1, P4 ;  /* 0x0000002d2a2db211 */ /* 0x000fe400020f0c2b */
[----:B------:R-:W-:Y:S02]  /*4570*/  CS2R R42, SRZ ;  /* 0x00000000002a7805 */ /* 0x000fe4000001ff00 */
[C---:B-1----:R-:W-:Y:S02]  /*4580*/  @!P3 LEA R48, P4, R46.reuse, R48, 0x1 ;  /* 0x000000302e30b211 */ /* 0x042fe400078808ff */
[----:B--2---:R-:W-:Y:S02]  /*4590*/  CS2R R40, SRZ ;  /* 0x0000000000287805 */ /* 0x004fe4000001ff00 */
[----:B------:R-:W-:Y:S02]  /*45a0*/  @!P3 LEA.HI.X R49, R46, R49, R47, 0x1, P4 ;  /* 0x000000312e31b211 */ /* 0x000fe400020f0c2f */
[----:B------:R-:W-:-:S02]  /*45b0*/  CS2R R46, SRZ ;  /* 0x00000000002e7805 */ /* 0x000fc4000001ff00 */
[----:B------:R0:W2:Y:S02]  /*45c0*/  @!P3 LDG.E.128 R40, desc[UR38][R44.64] ;  /* 0x000000262c28b981 */ /* 0x0000a4000c1e1d00 */
[----:B0-----:R-:W-:-:S06]  /*45d0*/  CS2R R44, SRZ ;  /* 0x00000000002c7805 */ /* 0x001fcc000001ff00 */
[----:B------:R0:W5:Y:S01]  /*45e0*/  @!P3 LDG.E.128 R44, desc[UR38][R48.64] ;  /* 0x00000026302cb981 */ /* 0x000162000c1e1d00 */
[----:B------:R-:W-:Y:S01]  /*45f0*/  UISETP.NE.AND UP0, UPT, UR54, 0x3, UPT ;  /* 0x000000033600788c */ /* 0x000fe2000bf05270 */
[----:B------:R-:W-:-:S05]  /*4600*/  ISETP.GE.AND P4, PT, R16, R102, PT ;  /* 0x000000661000720c */ /* 0x000fca0003f86270 */
[----:B------:R-:W-:Y:S01]  /*4610*/  PLOP3.LUT P3, PT, PT, PT, UP0, 0x80, 0x0 ;  /* 0x000000000000781c */ /* 0x000fe20003f6f008 */
[----:B---3--:R-:W-:Y:S02]  /*4620*/  IMAD.MOV.U32 R51, RZ, RZ, R34 ;  /* 0x000000ffff337224 */ /* 0x008fe400078e0022 */
[----:B------:R-:W-:Y:S02]  /*4630*/  IMAD.MOV.U32 R52, RZ, RZ, R35 ;  /* 0x000000ffff347224 */ /* 0x000fe400078e0023 */
[----:B------:R-:W-:Y:S01]  /*4640*/  IMAD.MOV.U32 R53, RZ, RZ, R32 ;  /* 0x000000ffff357224 */ /* 0x000fe200078e0020 */
[----:B------:R-:W-:Y:S01]  /*4650*/  PRMT R120, R120, 0x5410, R51 ;  /* 0x0000541078787816 */ /* 0x000fe20000000033 */
[----:B------:R-:W-:Y:S01]  /*4660*/  IMAD.MOV.U32 R54, RZ, RZ, R33 ;  /* 0x000000ffff367224 */ /* 0x000fe200078e0021 */
[----:B------:R-:W-:Y:S02]  /*4670*/  PRMT R131, R52, 0x7610, R131 ;  /* 0x0000761034837816 */ /* 0x000fe40000000083 */
[----:B------:R-:W-:-:S02]  /*4680*/  PRMT R121, R121, 0x5410, R53 ;  /* 0x0000541079797816 */ /* 0x000fc40000000035 */
[----:B------:R-:W-:Y:S01]  /*4690*/  PRMT R130, R54, 0x7610, R130 ;  /* 0x0000761036827816 */ /* 0x000fe20000000082 */
[----:B----4-:R-:W-:Y:S02]  /*46a0*/  IMAD.MOV.U32 R51, RZ, RZ, R38 ;  /* 0x000000ffff337224 */ /* 0x010fe400078e0026 */
[----:B0-----:R-:W-:Y:S02]  /*46b0*/  IMAD.MOV.U32 R48, RZ, RZ, R39 ;  /* 0x000000ffff307224 */ /* 0x001fe400078e0027 */
[----:B------:R-:W-:Y:S01]  /*46c0*/  IMAD.MOV.U32 R49, RZ, RZ, R36 ;  /* 0x000000ffff317224 */ /* 0x000fe200078e0024 */
[----:B------:R-:W-:Y:S01]  /*46d0*/  PRMT R133, R51, 0x7610, R133 ;  /* 0x0000761033857816 */ /* 0x000fe20000000085 */
[----:B------:R-:W-:Y:S01]  /*46e0*/  IMAD.MOV.U32 R52, RZ, RZ, R37 ;  /* 0x000000ffff347224 */ /* 0x000fe200078e0025 */
[----:B------:R-:W-:Y:S02]  /*46f0*/  PRMT R122, R122, 0x5410, R48 ;  /* 0x000054107a7a7816 */ /* 0x000fe40000000030 */
[----:B------:R-:W-:-:S02]  /*4700*/  PRMT R123, R123, 0x5410, R49 ;  /* 0x000054107b7b7816 */ /* 0x000fc40000000031 */
[----:B------:R-:W-:Y:S01]  /*4710*/  PRMT R132, R52, 0x7610, R132 ;  /* 0x0000761034847816 */ /* 0x000fe20000000084 */
[----:B--2---:R-:W-:Y:S02]  /*4720*/  IMAD.MOV.U32 R48, RZ, RZ, R42 ;  /* 0x000000ffff307224 */ /* 0x004fe400078e002a */
[----:B------:R-:W-:Y:S02]  /*4730*/  IMAD.MOV.U32 R49, RZ, RZ, R43 ;  /* 0x000000ffff317224 */ /* 0x000fe400078e002b */
[----:B------:R-:W-:Y:S01]  /*4740*/  IMAD.MOV.U32 R51, RZ, RZ, R40 ;  /* 0x000000ffff337224 */ /* 0x000fe200078e0028 */
[----:B------:R-:W-:Y:S01]  /*4750*/  PRMT R125, R48, 0x7610, R125 ;  /* 0x00007610307d7816 */ /* 0x000fe2000000007d */
[----:B------:R-:W-:Y:S01]  /*4760*/  IMAD.MOV.U32 R52, RZ, RZ, R41 ;  /* 0x000000ffff347224 */ /* 0x000fe200078e0029 */
[----:B------:R-:W-:Y:S02]  /*4770*/  PRMT R121, R49, 0x7610, R121 ;  /* 0x0000761031797816 */ /* 0x000fe40000000079 */
[----:B------:R-:W-:-:S02]  /*4780*/  PRMT R127, R51, 0x7610, R127 ;  /* 0x00007610337f7816 */ /* 0x000fc4000000007f */
[----:B------:R-:W-:Y:S01]  /*4790*/  PRMT R126, R52, 0x7610, R126 ;  /* 0x00007610347e7816 */ /* 0x000fe2000000007e */
[----:B-----5:R-:W-:Y:S02]  /*47a0*/  IMAD.MOV.U32 R48, RZ, RZ, R46 ;  /* 0x000000ffff307224 */ /* 0x020fe400078e002e */
[----:B------:R-:W-:Y:S02]  /*47b0*/  IMAD.MOV.U32 R49, RZ, RZ, R47 ;  /* 0x000000ffff317224 */ /* 0x000fe400078e002f */
[----:B------:R-:W-:Y:S01]  /*47c0*/  IMAD.MOV.U32 R51, RZ, RZ, R44 ;  /* 0x000000ffff337224 */ /* 0x000fe200078e002c */
[----:B------:R-:W-:Y:S01]  /*47d0*/  PRMT R122, R48, 0x7610, R122 ;  /* 0x00007610307a7816 */ /* 0x000fe2000000007a */
[----:B------:R-:W-:Y:S01]  /*47e0*/  IMAD.MOV.U32 R52, RZ, RZ, R45 ;  /* 0x000000ffff347224 */ /* 0x000fe200078e002d */
[----:B------:R-:W-:Y:S02]  /*47f0*/  PRMT R120, R49, 0x7610, R120 ;  /* 0x0000761031787816 */ /* 0x000fe40000000078 */
[----:B------:R-:W-:-:S02]  /*4800*/  PRMT R123, R51, 0x7610, R123 ;  /* 0x00007610337b7816 */ /* 0x000fc4000000007b */
[----:B------:R-:W-:Y:S01]  /*4810*/  PRMT R124, R52, 0x7610, R124 ;  /* 0x00007610347c7816 */ /* 0x000fe2000000007c */
[----:B------:R-:W-:Y:S06]  /*4820*/  @!P3 BRA `(.L_x_2696) ;  /* 0x000000000004b947 */ /* 0x000fec0003800000 */
[----:B------:R-:W-:Y:S01]  /*4830*/  BPT.TRAP 0x1 ;  /* 0x000000040000795c */ /* 0x000fe20000300000 */
.L_x_2696:
        /* <DEDUP_REMOVED lines=9> */
.L_x_3053:
[----:B------:R-:W-:Y:S05]  /*48d0*/  BSYNC B1 ;  /* 0x0000000000017941 */ /* 0x000fea0003800000 */
.L_x_2697:
        /* <DEDUP_REMOVED lines=29> */
[----:B------:R-:W-:Y:S01]  /*4ab0*/  SHF.R.U64 R32, R32, 0x10, R33 ;  /* 0x0000001020207819 */ /* 0x000fe20000001221 */
[----:B-1----:R-:W-:Y:S01]  /*4ac0*/  IMAD.U32 R117, R49, 0x10000, RZ ;  /* 0x0001000031757824 */ /* 0x002fe200078e00ff */
[----:B------:R-:W-:Y:S01]  /*4ad0*/  SHF.R.U64 R36, R36, 0x10, R37 ;  /* 0x0000001024247819 */ /* 0x000fe20000001225 */
[----:B------:R-:W-:Y:S01]  /*4ae0*/  IMAD.U32 R37, R52, 0x10000, RZ ;  /* 0x0001000034257824 */ /* 0x000fe200078e00ff */
[----:B------:R-:W-:Y:S02]  /*4af0*/  PRMT R113, R130, 0x5410, R113 ;  /* 0x0000541082717816 */ /* 0x000fe40000000071 */
[----:B------:R-:W-:-:S02]  /*4b00*/  PRMT R129, R132, 0x5410, R129 ;  /* 0x0000541084817816 */ /* 0x000fc40000000081 */
[----:B------:R-:W-:Y:S02]  /*4b10*/  SHF.R.U64 R33, R38, 0x10, R39 ;  /* 0x0000001026217819 */ /* 0x000fe40000001227 */
[----:B------:R-:W-:Y:S01]  /*4b20*/  LOP3.LUT R118, R53, 0xffff0000, RZ, 0xc0, !PT ;  /* 0xffff000035767812 */ /* 0x000fe200078ec0ff */
[C---:B------:R-:W-:Y:S01]  /*4b30*/  IMAD.U32 R53, R51.reuse, 0x10000, RZ ;  /* 0x0001000033357824 */ /* 0x040fe200078e00ff */
[----:B------:R-:W-:Y:S01]  /*4b40*/  LOP3.LUT R38, R51, 0xffff0000, RZ, 0xc0, !PT ;  /* 0xffff000033267812 */ /* 0x000fe200078ec0ff */
[----:B------:R-:W-:Y:S01]  /*4b50*/  IMAD.U32 R130, R129, 0x10000, RZ ;  /* 0x0001000081827824 */ /* 0x000fe200078e00ff */
[----:B------:R-:W-:Y:S02]  /*4b60*/  LOP3.LUT R51, R55, 0xffff0000, RZ, 0xc0, !PT ;  /* 0xffff000037337812 */ /* 0x000fe400078ec0ff */
[----:B------:R-:W-:Y:S01]  /*4b70*/  SHF.R.U32.HI R115, RZ, 0x10, R35 ;  /* 0x00000010ff737819 */ /* 0x000fe20000011623 */
[----:B------:R-:W-:Y:S01]  /*4b80*/  FMUL.FTZ R132, R128, R130 ;  /* 0x0000008280847220 */ /* 0x000fe20000410000 */
[----:B------:R-:W-:Y:S01]  /*4b90*/  PRMT R55, R123, 0x5432, R36 ;  /* 0x000054327b377816 */ /* 0x000fe20000000024 */
[----:B------:R-:W-:Y:S01]  /*4ba0*/  IMAD.U32 R36, R113, 0x10000, RZ ;  /* 0x0001000071247824 */ /* 0x000fe200078e00ff */
[----:B------:R-:W-:Y:S01]  /*4bb0*/  SHF.R.U32.HI R116, RZ, 0x10, R39 ;  /* 0x00000010ff747819 */ /* 0x000fe20000011627 */
[----:B------:R-:W-:Y:S01]  /*4bc0*/  IMAD.U32 R39, R50, 0x10000, RZ ;  /* 0x0001000032277824 */ /* 0x000fe200078e00ff */
[----:B------:R-:W-:Y:S01]  /*4bd0*/  PRMT R115, R131, 0x5410, R115 ;  /* 0x0000541083737816 */ /* 0x000fe20000000073 */
[-C--:B------:R-:W-:Y:S01]  /*4be0*/  FMUL.FTZ R131, R128, R36.reuse ;  /* 0x0000002480837220 */ /* 0x080fe20000410000 */
[----:B------:R-:W-:Y:S01]  /*4bf0*/  PRMT R128, R122, 0x5432, R116 ;  /* 0x000054327a807816 */ /* 0x000fe20000000074 */
[----:B------:R-:W-:Y:S01]  /*4c00*/  FFMA.FTZ R36, R117, R36, -R132 ;  /* 0x0000002475247223 */ /* 0x000fe20000010884 */
[----:B------:R-:W-:Y:S01]  /*4c10*/  LOP3.LUT R129, R129, 0xffff0000, RZ, 0xc0, !PT ;  /* 0xffff000081817812 */ /* 0x000fe200078ec0ff */
[----:B------:R-:W-:Y:S01]  /*4c20*/  FFMA.FTZ R117, R117, R130, R131 ;  /* 0x0000008275757223 */ /* 0x000fe20000010083 */
[----:B------:R-:W-:Y:S01]  /*4c30*/  LOP3.LUT R113, R113, 0xffff0000, RZ, 0xc0, !PT ;  /* 0xffff000071717812 */ /* 0x000fe200078ec0ff */
[----:B------:R-:W-:Y:S01]  /*4c40*/  IMAD.U32 R130, R128, 0x10000, RZ ;  /* 0x0001000080827824 */ /* 0x000fe200078e00ff */
[----:B------:R-:W-:Y:S01]  /*4c50*/  PRMT R33, R133, 0x5410, R33 ;  /* 0x0000541085217816 */ /* 0x000fe20000000021 */
[----:B------:R-:W-:-:S02]  /*4c60*/  IMAD.U32 R116, R115, 0x10000, RZ ;  /* 0x0001000073747824 */ /* 0x000fc400078e00ff */
[C---:B------:R-:W-:Y:S01]  /*4c70*/  FMUL.FTZ R131, R118.reuse, R129 ;  /* 0x0000008176837220 */ /* 0x040fe20000410000 */
[-C--:B------:R-:W-:Y:S01]  /*4c80*/  FMUL.FTZ R133, R118, R113.reuse ;  /* 0x0000007176857220 */ /* 0x080fe20000410000 */
[C---:B------:R-:W-:Y:S01]  /*4c90*/  FMUL.FTZ R132, R119.reuse, R130 ;  /* 0x0000008277847220 */ /* 0x040fe20000410000 */
[----:B------:R-:W-:Y:S01]  /*4ca0*/  SHF.R.U64 R114, R34, 0x10, R35 ;  /* 0x0000001022727819 */ /* 0x000fe20000001223 */
[-C--:B------:R-:W-:Y:S01]  /*4cb0*/  FMUL.FTZ R119, R119, R116.reuse ;  /* 0x0000007477777220 */ /* 0x080fe20000410000 */
[----:B------:R-:W-:Y:S01]  /*4cc0*/  LOP3.LUT R118, R128, 0xffff0000, RZ, 0xc0, !PT ;  /* 0xffff000080767812 */ /* 0x000fe200078ec0ff */
[----:B------:R-:W-:Y:S01]  /*4cd0*/  FFMA.FTZ R116, R53, R116, -R132 ;  /* 0x0000007435747223 */ /* 0x000fe20000010884 */
[----:B------:R-:W-:Y:S01]  /*4ce0*/  LOP3.LUT R34, R49, 0xffff0000, RZ, 0xc0, !PT ;  /* 0xffff000031227812 */ /* 0x000fe200078ec0ff */
[----:B------:R-:W-:Y:S01]  /*4cf0*/  FFMA.FTZ R53, R53, R130, R119 ;  /* 0x0000008235357223 */ /* 0x000fe20000010077 */
[----:B------:R-:W-:Y:S01]  /*4d00*/  LOP3.LUT R115, R115, 0xffff0000, RZ, 0xc0, !PT ;  /* 0xffff000073737812 */ /* 0x000fe200078ec0ff */
[----:B------:R-:W-:Y:S01]  /*4d10*/  FMUL.FTZ R119, R51, R118 ;  /* 0x0000007633777220 */ /* 0x000fe20000410000 */
[----:B------:R-:W-:Y:S01]  /*4d20*/  PRMT R32, R121, 0x5432, R32 ;  /* 0x0000543279207816 */ /* 0x000fe20000000020 */
[C---:B------:R-:W-:Y:S01]  /*4d30*/  FFMA.FTZ R113, R34.reuse, R113, -R131 ;  /* 0x0000007122717223 */ /* 0x040fe20000010883 */
[----:B------:R-:W-:Y:S01]  /*4d40*/  FFMA.FTZ R34, R34, R129, R133 ;  /* 0x0000008122227223 */ /* 0x000fe20000010085 */
[----:B------:R-:W-:-:S02]  /*4d50*/  IMAD.U32 R130, R55, 0x10000, RZ ;  /* 0x0001000037827824 */ /* 0x000fc400078e00ff */
[-C--:B------:R-:W-:Y:S01]  /*4d60*/  FMUL.FTZ R129, R51, R115.reuse ;  /* 0x0000007333817220 */ /* 0x080fe20000410000 */
[----:B------:R-:W-:Y:S02]  /*4d70*/  IMAD.U32 R128, R32, 0x10000, RZ ;  /* 0x0001000020807824 */ /* 0x000fe400078e00ff */
[----:B------:R-:W-:Y:S01]  /*4d80*/  FFMA.FTZ R51, R38, R115, -R119 ;  /* 0x0000007326337223 */ /* 0x000fe20000010877 */
[----:B------:R-:W-:Y:S01]  /*4d90*/  LOP3.LUT R115, R55, 0xffff0000, RZ, 0xc0, !PT ;  /* 0xffff000037737812 */ /* 0x000fe200078ec0ff */
[----:B------:R-:W-:Y:S01]  /*4da0*/  IMAD.U32 R35, R48, 0x10000, RZ ;  /* 0x0001000030237824 */ /* 0x000fe200078e00ff */
[----:B------:R-:W-:Y:S01]  /*4db0*/  LOP3.LUT R55, R32, 0xffff0000, RZ, 0xc0, !PT ;  /* 0xffff000020377812 */ /* 0x000fe200078ec0ff */
[C---:B------:R-:W-:Y:S01]  /*4dc0*/  FMUL.FTZ R32, R37.reuse, R130 ;  /* 0x0000008225207220 */ /* 0x040fe20000410000 */
[----:B------:R-:W-:Y:S01]  /*4dd0*/  LOP3.LUT R52, R52, 0xffff0000, RZ, 0xc0, !PT ;  /* 0xffff000034347812 */ /* 0x000fe200078ec0ff */
[-C--:B------:R-:W-:Y:S01]  /*4de0*/  FMUL.FTZ R37, R37, R128.reuse ;  /* 0x0000008025257220 */ /* 0x080fe20000410000 */
[----:B------:R-:W-:Y:S01]  /*4df0*/  PRMT R114, R120, 0x5432, R114 ;  /* 0x0000543278727816 */ /* 0x000fe20000000072 */
[----:B------:R-:W-:Y:S01]  /*4e00*/  FFMA.FTZ R32, R35, R128, -R32 ;  /* 0x0000008023207223 */ /* 0x000fe20000010820 */
[----:B------:R-:W-:Y:S01]  /*4e10*/  LOP3.LUT R48, R48, 0xffff0000, RZ, 0xc0, !PT ;  /* 0xffff000030307812 */ /* 0x000fe200078ec0ff */
[----:B------:R-:W-:-:S02]  /*4e20*/  IMAD.U32 R49, R54, 0x10000, RZ ;  /* 0x0001000036317824 */ /* 0x000fc400078e00ff */
[----:B------:R-:W-:Y:S01]  /*4e30*/  FFMA.FTZ R38, R38, R118, R129 ;  /* 0x0000007626267223 */ /* 0x000fe20000010081 */
[----:B------:R-:W-:Y:S01]  /*4e40*/  FFMA.FTZ R35, R35, R130, R37 ;  /* 0x0000008223237223 */ /* 0x000fe20000010025 */
[----:B------:R-:W-:Y:S01]  /*4e50*/  LOP3.LUT R54, R54, 0xffff0000, RZ, 0xc0, !PT ;  /* 0xffff000036367812 */ /* 0x000fe200078ec0ff */
[C---:B------:R-:W-:Y:S01]  /*4e60*/  FMUL.FTZ R119, R52.reuse, R115 ;  /* 0x0000007334777220 */ /* 0x040fe20000410000 */
[C---:B------:R-:W-:Y:S01]  /*4e70*/  IMAD.U32 R118, R33.reuse, 0x10000, RZ ;  /* 0x0001000021767824 */ /* 0x040fe200078e00ff */
[----:B------:R-:W-:Y:S01]  /*4e80*/  LOP3.LUT R37, R33, 0xffff0000, RZ, 0xc0, !PT ;  /* 0xffff000021257812 */ /* 0x000fe200078ec0ff */
[-C--:B------:R-:W-:Y:S01]  /*4e90*/  FMUL.FTZ R129, R52, R55.reuse ;  /* 0x0000003734817220 */ /* 0x080fe20000410000 */
[C---:B------:R-:W-:Y:S01]  /*4ea0*/  LOP3.LUT R33, R114.reuse, 0xffff0000, RZ, 0xc0, !PT ;  /* 0xffff000072217812 */ /* 0x040fe200078ec0ff */
[----:B------:R-:W-:Y:S02]  /*4eb0*/  IMAD.U32 R52, R114, 0x10000, RZ ;  /* 0x0001000072347824 */ /* 0x000fe400078e00ff */
[----:B------:R-:W-:Y:S01]  /*4ec0*/  FFMA.FTZ R119, R48, R55, -R119 ;  /* 0x0000003730777223 */ /* 0x000fe20000010877 */
[----:B------:R-:W-:Y:S01]  /*4ed0*/  LOP3.LUT R50, R50, 0xffff0000, RZ, 0xc0, !PT ;  /* 0xffff000032327812 */ /* 0x000fe200078ec0ff */
[C---:B------:R-:W-:Y:S01]  /*4ee0*/  FMUL.FTZ R114, R49.reuse, R118 ;  /* 0x0000007631727220 */ /* 0x040fe20000410000 */
[C---:B------:R-:W-:Y:S01]  /*4ef0*/  FMUL.FTZ R55, R54.reuse, R37 ;  /* 0x0000002536377220 */ /* 0x040fe20000410000 */
[-C--:B------:R-:W-:Y:S01]  /*4f00*/  FMUL.FTZ R49, R49, R52.reuse ;  /* 0x0000003431317220 */ /* 0x080fe20000410000 */
[----:B------:R-:W-:Y:S01]  /*4f10*/  FMUL.FTZ R54, R54, R33 ;  /* 0x0000002136367220 */ /* 0x000fe20000410000 */
[----:B------:R-:W-:Y:S01]  /*4f20*/  FFMA.FTZ R48, R48, R115, R129 ;  /* 0x0000007330307223 */ /* 0x000fe20000010081 */
        /* <DEDUP_REMOVED lines=15> */
[----:B------:R-:W-:-:S07]  /*5020*/  IMAD.MOV.U32 R55, RZ, RZ, R38 ;  /* 0x000000ffff377224 */ /* 0x000fce00078e0026 */
.L_x_2702:
[----:B------:R-:W-:Y:S05]  /*5030*/  BSYNC B2 ;  /* 0x0000000000027941 */ /* 0x000fea0003800000 */
.L_x_2701:
        /* <DEDUP_REMOVED lines=12> */
.L_x_2700:
[----:B------:R-:W-:Y:S05]  /*5100*/  BSYNC B1 ;  /* 0x0000000000017941 */ /* 0x000fea0003800000 */
.L_x_2699:
        /* <DEDUP_REMOVED lines=18> */
[----:B------:R-:W-:-:S05]  /*5230*/  LOP3.LUT R32, R32, R34, RZ, 0x3c, !PT ;  /* 0x0000002220207212 */ /* 0x000fca00078e3cff */
[----:B------:R-:W-:Y:S02]  /*5240*/  IMAD.IADD R33, R221, 0x1, R32 ;  /* 0x00000001dd217824 */ /* 0x000fe400078e0220 */
[C---:B------:R-:W-:Y:S02]  /*5250*/  IMAD R32, R22.reuse, 0x1800, R87 ;  /* 0x0000180016207824 */ /* 0x040fe400078e0257 */
[----:B------:R-:W-:Y:S02]  /*5260*/  IMAD R34, R22, 0x1800, R33 ;  /* 0x0000180016227824 */ /* 0x000fe400078e0221 */
[--C-:B------:R-:W-:Y:S02]  /*5270*/  IMAD R32, R32, 0x2, R19.reuse ;  /* 0x0000000220207824 */ /* 0x100fe400078e0213 */
[----:B------:R-:W-:-:S04]  /*5280*/  IMAD R36, R34, 0x2, R19 ;  /* 0x0000000222247824 */ /* 0x000fc800078e0213 */
[----:B------:R-:W1:Y:S04]  /*5290*/  LDS.128 R32, [R32+0x1c400] ;  /* 0x01c4000020207984 */ /* 0x000e680000000c00 */
[----:B------:R-:W2:Y:S01]  /*52a0*/  LDS.128 R36, [R36+0x1c400] ;  /* 0x01c4000024247984 */ /* 0x000ea20000000c00 */
[----:B------:R-:W-:Y:S05]  /*52b0*/  @P4 BRA `(.L_x_2704) ;  /* 0x00000004006c4947 */ /* 0x000fea0003800000 */
[----:B------:R-:W-:Y:S01]  /*52c0*/  SHF.R.U32.HI R53, RZ, 0x10, R45 ;  /* 0x00000010ff357819 */ /* 0x000fe2000001162d */
[----:B--2---:R-:W-:Y:S01]  /*52d0*/  IMAD.U32 R52, R39, 0x10000, RZ ;  /* 0x0001000027347824 */ /* 0x004fe200078e00ff */
[----:B------:R-:W-:Y:S02]  /*52e0*/  SHF.R.U32.HI R105, RZ, 0x10, R41 ;  /* 0x00000010ff697819 */ /* 0x000fe40000011629 */
[----:B------:R-:W-:Y:S02]  /*52f0*/  PRMT R124, R124, 0x5410, R53 ;  /* 0x000054107c7c7816 */ /* 0x000fe40000000035 */
[----:B------:R-:W-:Y:S02]  /*5300*/  PRMT R126, R126, 0x5410, R105 ;  /* 0x000054107e7e7816 */ /* 0x000fe40000000069 */
[--C-:B------:R-:W-:Y:S01]  /*5310*/  SHF.R.U64 R104, R42, 0x10, R43.reuse ;  /* 0x000000102a687819 */ /* 0x100fe2000000122b */
[----:B------:R-:W-:Y:S01]  /*5320*/  IMAD.U32 R53, R124, 0x10000, RZ ;  /* 0x000100007c357824 */ /* 0x000fe200078e00ff */
[----:B------:R-:W-:Y:S01]  /*5330*/  SHF.R.U32.HI R102, RZ, 0x10, R43 ;  /* 0x00000010ff667819 */ /* 0x000fe2000001162b */
[----:B-1----:R-:W-:Y:S01]  /*5340*/  IMAD.U32 R42, R33, 0x10000, RZ ;  /* 0x00010000212a7824 */ /* 0x002fe200078e00ff */
[----:B------:R-:W-:Y:S01]  /*5350*/  SHF.R.U64 R54, R44, 0x10, R45 ;  /* 0x000000102c367819 */ /* 0x000fe2000000122d */
[----:B------:R-:W-:Y:S01]  /*5360*/  IMAD.U32 R44, R37, 0x10000, RZ ;  /* 0x00010000252c7824 */ /* 0x000fe200078e00ff */
[--C-:B------:R-:W-:Y:S01]  /*5370*/  SHF.R.U64 R55, R46, 0x10, R47.reuse ;  /* 0x000000102e377819 */ /* 0x100fe2000000122f */
[----:B------:R-:W-:Y:S01]  /*5380*/  IMAD.U32 R46, R35, 0x10000, RZ ;  /* 0x00010000232e7824 */ /* 0x000fe200078e00ff */
[----:B------:R-:W-:-:S02]  /*5390*/  SHF.R.U32.HI R103, RZ, 0x10, R47 ;  /* 0x00000010ff677819 */ /* 0x000fc4000001162f */
[----:B------:R-:W-:Y:S01]  /*53a0*/  LOP3.LUT R43, R39, 0xffff0000, RZ, 0xc0, !PT ;  /* 0xffff0000272b7812 */ /* 0x000fe200078ec0ff */
[----:B------:R-:W-:Y:S01]  /*53b0*/  IMAD.U32 R39, R126, 0x10000, RZ ;  /* 0x000100007e277824 */ /* 0x000fe200078e00ff */
[----:B------:R-:W-:Y:S01]  /*53c0*/  PRMT R122, R122, 0x5410, R55 ;  /* 0x000054107a7a7816 */ /* 0x000fe20000000037 */
[----:B------:R-:W-:Y:S01]  /*53d0*/  FMUL.FTZ R55, R44, R53 ;  /* 0x000000352c377220 */ /* 0x000fe20000410000 */
[----:B------:R-:W-:Y:S01]  /*53e0*/  LOP3.LUT R47, R37, 0xffff0000, RZ, 0xc0, !PT ;  /* 0xffff0000252f7812 */ /* 0x000fe200078ec0ff */
[----:B------:R-:W-:Y:S01]  /*53f0*/  IMAD.U32 R37, R36, 0x10000, RZ ;  /* 0x0001000024257824 */ /* 0x000fe200078e00ff */
[----:B------:R-:W-:Y:S01]  /*5400*/  PRMT R120, R120, 0x5410, R103 ;  /* 0x0000541078787816 */ /* 0x000fe20000000067 */
[-C--:B------:R-:W-:Y:S01]  /*5410*/  FMUL.FTZ R103, R44, R39.reuse ;  /* 0x000000272c677220 */ /* 0x080fe20000410000 */
[----:B------:R-:W-:Y:S01]  /*5420*/  LOP3.LUT R124, R124, 0xffff0000, RZ, 0xc0, !PT ;  /* 0xffff00007c7c7812 */ /* 0x000fe200078ec0ff */
[C---:B------:R-:W-:Y:S01]  /*5430*/  FFMA.FTZ R39, R42.reuse, R39, -R55 ;  /* 0x000000272a277223 */ /* 0x040fe20000010837 */
[----:B------:R-:W-:Y:S01]  /*5440*/  PRMT R121, R121, 0x5410, R102 ;  /* 0x0000541079797816 */ /* 0x000fe20000000066 */
[----:B------:R-:W-:Y:S01]  /*5450*/  FFMA.FTZ R42, R42, R53, R103 ;  /* 0x000000352a2a7223 */ /* 0x000fe20000010067 */
[----:B------:R-:W-:Y:S01]  /*5460*/  LOP3.LUT R44, R126, 0xffff0000, RZ, 0xc0, !PT ;  /* 0xffff00007e2c7812 */ /* 0x000fe200078ec0ff */
[----:B------:R-:W-:Y:S01]  /*5470*/  IMAD.U32 R55, R120, 0x10000, RZ ;  /* 0x0001000078377824 */ /* 0x000fe200078e00ff */
[----:B------:R-:W-:Y:S01]  /*5480*/  LOP3.LUT R45, R33, 0xffff0000, RZ, 0xc0, !PT ;  /* 0xffff0000212d7812 */ /* 0x000fe200078ec0ff */
[----:B------:R-:W-:Y:S01]  /*5490*/  IMAD.U32 R53, R121, 0x10000, RZ ;  /* 0x0001000079357824 */ /* 0x000fe200078e00ff */
[----:B------:R-:W-:Y:S01]  /*54a0*/  PRMT R123, R123, 0x5410, R54 ;  /* 0x000054107b7b7816 */ /* 0x000fe20000000036 */
[C---:B------:R-:W-:Y:S01]  /*54b0*/  FMUL.FTZ R54, R47.reuse, R124 ;  /* 0x0000007c2f367220 */ /* 0x040fe20000410000 */
[----:B------:R-:W-:Y:S01]  /*54c0*/  SHF.R.U64 R108, R40, 0x10, R41 ;  /* 0x00000010286c7819 */ /* 0x000fe20000001229 */
[-C--:B------:R-:W-:Y:S01]  /*54d0*/  FMUL.FTZ R102, R47, R44.reuse ;  /* 0x0000002c2f667220 */ /* 0x080fe20000410000 */
[C---:B------:R-:W-:Y:S01]  /*54e0*/  FMUL.FTZ R103, R52.reuse, R55 ;  /* 0x0000003734677220 */ /* 0x040fe20000410000 */
[----:B------:R-:W-:Y:S01]  /*54f0*/  FFMA.FTZ R44, R45, R44, -R54 ;  /* 0x0000002c2d2c7223 */ /* 0x000fe20000010836 */
[-C--:B------:R-:W-:Y:S01]  /*5500*/  FMUL.FTZ R54, R52, R53.reuse ;  /* 0x0000003534367220 */ /* 0x080fe20000410000 */
[----:B------:R-:W-:Y:S01]  /*5510*/  PRMT R127, R127, 0x5410, R108 ;  /* 0x000054107f7f7816 */ /* 0x000fe2000000006c */
[----:B------:R-:W-:Y:S01]  /*5520*/  FFMA.FTZ R103, R46, R53, -R103 ;  /* 0x000000352e677223 */ /* 0x000fe20000010867 */
[----:B------:R-:W-:Y:S01]  /*5530*/  LOP3.LUT R120, R120, 0xffff0000, RZ, 0xc0, !PT ;  /* 0xffff000078787812 */ /* 0x000fe200078ec0ff */
[----:B------:R-:W-:Y:S01]  /*5540*/  FFMA.FTZ R54, R46, R55, R54 ;  /* 0x000000372e367223 */ /* 0x000fe20000010036 */
[----:B------:R-:W-:Y:S01]  /*5550*/  LOP3.LUT R52, R121, 0xffff0000, RZ, 0xc0, !PT ;  /* 0xffff000079347812 */ /* 0x000fe200078ec0ff */
[----:B------:R-:W-:Y:S01]  /*5560*/  FFMA.FTZ R47, R45, R124, R102 ;  /* 0x0000007c2d2f7223 */ /* 0x000fe20000010066 */
[----:B------:R-:W-:Y:S01]  /*5570*/  IMAD.U32 R46, R123, 0x10000, RZ ;  /* 0x000100007b2e7824 */ /* 0x000fe200078e00ff */
[----:B------:R-:W-:Y:S01]  /*5580*/  PRMT R125, R125, 0x5410, R104 ;  /* 0x000054107d7d7816 */ /* 0x000fe20000000068 */
[----:B------:R-:W-:-:S02]  /*5590*/  IMAD.U32 R45, R127, 0x10000, RZ ;  /* 0x000100007f2d7824 */ /* 0x000fc400078e00ff */
[C---:B------:R-:W-:Y:S01]  /*55a0*/  FMUL.FTZ R102, R43.reuse, R120 ;  /* 0x000000782b667220 */ /* 0x040fe20000410000 */
[----:B------:R-:W-:Y:S01]  /*55b0*/  FMUL.FTZ R104, R43, R52 ;  /* 0x000000342b687220 */ /* 0x000fe20000410000 */
[----:B------:R-:W-:Y:S01]  /*55c0*/  IMAD.U32 R40, R32, 0x10000, RZ ;  /* 0x0001000020287824 */ /* 0x000fe200078e00ff */
[----:B------:R-:W-:Y:S01]  /*55d0*/  LOP3.LUT R41, R35, 0xffff0000, RZ, 0xc0, !PT ;  /* 0xffff000023297812 */ /* 0x000fe200078ec0ff */
[C---:B------:R-:W-:Y:S01]  /*55e0*/  FMUL.FTZ R43, R37.reuse, R46 ;  /* 0x0000002e252b7220 */ /* 0x040fe20000410000 */
[----:B------:R-:W-:Y:S01]  /*55f0*/  LOP3.LUT R36, R36, 0xffff0000, RZ, 0xc0, !PT ;  /* 0xffff000024247812 */ /* 0x000fe200078ec0ff */
[-C--:B------:R-:W-:Y:S01]  /*5600*/  FMUL.FTZ R37, R37, R45.reuse ;  /* 0x0000002d25257220 */ /* 0x080fe20000410000 */
[----:B------:R-:W-:Y:S01]  /*5610*/  LOP3.LUT R123, R123, 0xffff0000, RZ, 0xc0, !PT ;  /* 0xffff00007b7b7812 */ /* 0x000fe200078ec0ff */
[----:B------:R-:W-:Y:S01]  /*5620*/  FFMA.FTZ R43, R40, R45, -R43 ;  /* 0x0000002d282b7223 */ /* 0x000fe2000001082b */
[----:B------:R-:W-:Y:S01]  /*5630*/  LOP3.LUT R127, R127, 0xffff0000, RZ, 0xc0, !PT ;  /* 0xffff00007f7f7812 */ /* 0x000fe200078ec0ff */
[C---:B------:R-:W-:Y:S01]  /*5640*/  IMAD.U32 R33, R34.reuse, 0x10000, RZ ;  /* 0x0001000022217824 */ /* 0x040fe200078e00ff */
[----:B------:R-:W-:Y:S01]  /*5650*/  LOP3.LUT R35, R34, 0xffff0000, RZ, 0xc0, !PT ;  /* 0xffff000022237812 */ /* 0x000fe200078ec0ff */
[C---:B------:R-:W-:Y:S01]  /*5660*/  FFMA.FTZ R102, R41.reuse, R52, -R102 ;  /* 0x0000003429667223 */ /* 0x040fe20000010866 */
[----:B------:R-:W-:Y:S01]  /*5670*/  FFMA.FTZ R53, R41, R120, R104 ;  /* 0x0000007829357223 */ /* 0x000fe20000010068 */
[----:B------:R-:W-:Y:S01]  /*5680*/  FFMA.FTZ R40, R40, R46, R37 ;  /* 0x0000002e28287223 */ /* 0x000fe20000010025 */
[----:B------:R-:W-:Y:S01]  /*5690*/  LOP3.LUT R32, R32, 0xffff0000, RZ, 0xc0, !PT ;  /* 0xffff000020207812 */ /* 0x000fe200078ec0ff */
[----:B------:R-:W-:-:S02]  /*56a0*/  IMAD.U32 R34, R38, 0x10000, RZ ;  /* 0x0001000026227824 */ /* 0x000fc400078e00ff */
[C---:B------:R-:W-:Y:S01]  /*56b0*/  FMUL.FTZ R41, R36.reuse, R123 ;  /* 0x0000007b24297220 */ /* 0x040fe20000410000 */
[-C--:B------:R-:W-:Y:S01]  /*56c0*/  FMUL.FTZ R45, R36, R127.reuse ;  /* 0x0000007f242d7220 */ /* 0x080fe20000410000 */
[----:B------:R-:W-:Y:S01]  /*56d0*/  IMAD.U32 R37, R122, 0x10000, RZ ;  /* 0x000100007a257824 */ /* 0x000fe200078e00ff */
[----:B------:R-:W-:Y:S01]  /*56e0*/  LOP3.LUT R38, R38, 0xffff0000, RZ, 0xc0, !PT ;  /* 0xffff000026267812 */ /* 0x000fe200078ec0ff */
[C---:B------:R-:W-:Y:S01]  /*56f0*/  IMAD.U32 R36, R125.reuse, 0x10000, RZ ;  /* 0x000100007d247824 */ /* 0x040fe200078e00ff */
[----:B------:R-:W-:Y:S01]  /*5700*/  LOP3.LUT R122, R122, 0xffff0000, RZ, 0xc0, !PT ;  /* 0xffff00007a7a7812 */ /* 0x000fe200078ec0ff */
[C---:B------:R-:W-:Y:S01]  /*5710*/  FFMA.FTZ R46, R32.reuse, R127, -R41 ;  /* 0x0000007f202e7223 */ /* 0x040fe20000010829 */
[----:B------:R-:W-:Y:S01]  /*5720*/  LOP3.LUT R125, R125, 0xffff0000, RZ, 0xc0, !PT ;  /* 0xffff00007d7d7812 */ /* 0x000fe200078ec0ff */
[----:B------:R-:W-:Y:S01]  /*5730*/  FFMA.FTZ R45, R32, R123, R45 ;  /* 0x0000007b202d7223 */ /* 0x000fe2000001002d */
[----:B------:R-:W-:Y:S01]  /*5740*/  FMUL.FTZ R32, R34, R37 ;  /* 0x0000002522207220 */ /* 0x000fe20000410000 */
[----:B------:R-:W-:Y:S01]  /*5750*/  FMUL.FTZ R52, R38, R122 ;  /* 0x0000007a26347220 */ /* 0x000fe20000410000 */
[-C--:B------:R-:W-:Y:S01]  /*5760*/  FMUL.FTZ R34, R34, R36.reuse ;  /* 0x0000002422227220 */ /* 0x080fe20000410000 */
[-C--:B------:R-:W-:Y:S01]  /*5770*/  FMUL.FTZ R41, R38, R125.reuse ;  /* 0x0000007d26297220 */ /* 0x080fe20000410000 */
[----:B------:R-:W-:Y:S01]  /*5780*/  FFMA.FTZ R32, R33, R36, -R32 ;  /* 0x0000002421207223 */ /* 0x000fe20000010820 */
[----:B------:R-:W-:Y:S01]  /*5790*/  FFMA.FTZ R125, R35, R125, -R52 ;  /* 0x0000007d237d7223 */ /* 0x000fe20000010834 */
[----:B------:R-:W-:Y:S01]  /*57a0*/  FFMA.FTZ R34, R33, R37, R34 ;  /* 0x0000002521227223 */ /* 0x000fe20000010022 */
[----:B------:R-:W-:Y:S01]  /*57b0*/  FFMA.FTZ R41, R35, R122, R41 ;  /* 0x0000007a23297223 */ /* 0x000fe20000010029 */
[----:B------:R-:W-:-:S02]  /*57c0*/  F2FP.BF16.F32.PACK_AB R36, R45, R40 ;  /* 0x000000282d24723e */ /* 0x000fc400000010ff */
        /* <DEDUP_REMOVED lines=8> */
[----:B------:R-:W-:-:S02]  /*5850*/  F2FP.BF16.F32.PACK_AB R37, R47, R42 ;  /* 0x0000002a2f25723e */ /* 0x000fc400000010ff */
[----:B------:R-:W-:-:S07]  /*5860*/  F2FP.BF16.F32.PACK_AB R39, R53, R54 ;  /* 0x000000363527723e */ /* 0x000fce00000010ff */
.L_x_2704:
[----:B------:R-:W-:Y:S05]  /*5870*/  BSYNC B1 ;  /* 0x0000000000017941 */ /* 0x000fea0003800000 */
.L_x_2703:
[----:B-1----:R4:W-:Y:S01]  /*5880*/  STG.E.128 desc[UR38][R48.64], R32 ;  /* 0x0000002030007986 */ /* 0x0029e2000c101d26 */
[----:B------:R-:W-:-:S13]  /*5890*/  ISETP.GE.AND P4, PT, R51, R107, PT ;  /* 0x0000006b3300720c */ /* 0x000fda0003f86270 */
[----:B------:R-:W-:Y:S05]  /*58a0*/  @P4 BRA `(.L_x_2689) ;  /* 0x0000000000844947 */ /* 0x000fea0003800000 */
[--C-:B----4-:R-:W-:Y:S02]  /*58b0*/  SHF.R.S32.HI R32, RZ, 0x1f, R51.reuse ;  /* 0x0000001fff207819 */ /* 0x110fe40000011433 */
[----:B------:R-:W-:-:S04]  /*58c0*/  IADD3 R51, P4, P5, R4, R100, R51 ;  /* 0x0000006404337210 */ /* 0x000fc80007d9e033 */
[----:B------:R-:W-:Y:S02]  /*58d0*/  IADD3.X R50, R3, R50, R32, P4, P5 ;  /* 0x0000003203327210 */ /* 0x000fe400027ea420 */
[----:B------:R-:W-:-:S04]  /*58e0*/  LEA R98, P4, R51, R98, 0x1 ;  /* 0x0000006233627211 */ /* 0x000fc800078808ff */
[----:B------:R-:W-:-:S05]  /*58f0*/  LEA.HI.X R99, R51, R99, R50, 0x1, P4 ;  /* 0x0000006333637211 */ /* 0x000fca00020f0c32 */
[----:B--2---:R1:W-:Y:S01]  /*5900*/  STG.E.128 desc[UR38][R98.64], R36 ;  /* 0x0000002462007986 */ /* 0x0043e2000c101d26 */
[----:B------:R-:W-:Y:S05]  /*5910*/  BRA `(.L_x_2689) ;  /* 0x0000000000687947 */ /* 0x000fea0003800000 */
.L_x_2672:
[----:B------:R-:W-:-:S06]  /*5920*/  UISETP.NE.AND UP0, UPT, UR54, 0x3, UPT ;  /* 0x000000033600788c */ /* 0x000fcc000bf05270 */
[----:B------:R-:W-:-:S13]  /*5930*/  PLOP3.LUT P3, PT, PT, PT, UP0, 0x80, 0x0 ;  /* 0x000000000000781c */ /* 0x000fda0003f6f008 */
[----:B------:R-:W-:Y:S05]  /*5940*/  @!P3 BRA `(.L_x_2705) ;  /* 0x000000000004b947 */ /* 0x000fea0003800000 */
[----:B------:R-:W-:Y:S01]  /*5950*/  BPT.TRAP 0x1 ;  /* 0x000000040000795c */ /* 0x000fe20000300000 */
.L_x_2705:
[----:B------:R-:W-:Y:S01]  /*5960*/  IMAD R95, R22, 0x8, R19 ;  /* 0x00000008165f7824 */ /* 0x000fe200078e0213 */
[----:B------:R-:W-:Y:S01]  /*5970*/  SHF.L.U32 R106, R210, 0x1f, RZ ;  /* 0x0000001fd26a7819 */ /* 0x000fe200000006ff */
[----:B------:R-:W-:Y:S01]  /*5980*/  IMAD R97, R27, -0x60, R24 ;  /* 0xffffffa01b617824 */ /* 0x000fe200078e0218 */
[----:B------:R-:W-:Y:S02]  /*5990*/  BSSY B1, `(.L_x_2706) ;  /* 0x0000004000017945 */ /* 0x000fe40003800000 */
[----:B------:R-:W0:Y:S02]  /*59a0*/  SYNCS.PHASECHK.TRANS64.TRYWAIT P4, [R95+URZ+0x22890], R106 ;  /* 0x0228906a5f0075a7 */ /* 0x000e24000808017f */
[----:B------:R-:W-:Y:S01]  /*59b0*/  VIMNMX R97, R97, 0x60, PT ;  /* 0x0000006061617848 */ /* 0x000fe20003fe0100 */
[----:B0-----:R-:W-:Y:S06]  /*59c0*/  @!P4 BRA `(.L_x_2707) ;  /* 0x000001e0002cc947 */ /* 0x001fec0003800000 */
.L_x_3054:
[----:B------:R-:W-:Y:S05]  /*59d0*/  BSYNC B1 ;  /* 0x0000000000017941 */ /* 0x000fea0003800000 */
.L_x_2706:
[-C--:B------:R-:W-:Y:S01]  /*59e0*/  ISETP.GE.AND P5, PT, R23, R97.reuse, PT ;  /* 0x000000611700720c */ /* 0x080fe20003fa6270 */
[----:B------:R-:W-:Y:S01]  /*59f0*/  BSSY B1, `(.L_x_2708) ;  /* 0x0000007000017945 */ /* 0x000fe20003800000 */
[----:B------:R-:W-:-:S11]  /*5a00*/  ISETP.GE.AND P4, PT, R233, R97, PT ;  /* 0x00000061e900720c */ /* 0x000fd60003f86270 */
[----:B------:R-:W-:Y:S05]  /*5a10*/  @P5 BRA `(.L_x_2709) ;  /* 0x0000000000105947 */ /* 0x000fea0003800000 */
[----:B------:R-:W1:Y:S04]  /*5a20*/  @!P1 LDS.128 R32, [R104] ;  /* 0x0000000068209984 */ /* 0x000e680000000c00 */
[----:B------:R-:W2:Y:S04]  /*5a30*/  @!P2 LDS.128 R36, [R103] ;  /* 0x000000006724a984 */ /* 0x000ea80000000c00 */
[----:B-1----:R1:W-:Y:S04]  /*5a40*/  @!P1 STG.E.128 desc[UR38][R42.64], R32 ;  /* 0x000000202a009986 */ /* 0x0023e8000c101d26 */
[----:B--2---:R1:W-:Y:S02]  /*5a50*/  @!P2 STG.E.128 desc[UR38][R42.64+0x40], R36 ;  /* 0x000040242a00a986 */ /* 0x0043e4000c101d26 */
.L_x_2709:
[----:B------:R-:W-:Y:S05]  /*5a60*/  BSYNC B1 ;  /* 0x0000000000017941 */ /* 0x000fea0003800000 */
.L_x_2708:
[----:B------:R-:W-:Y:S05]  /*5a70*/  @P4 BRA `(.L_x_2689) ;  /* 0x0000000000104947 */ /* 0x000fea0003800000 */
[----:B-1----:R-:W1:Y:S04]  /*5a80*/  @!P1 LDS.128 R32, [R104+0x2000] ;  /* 0x0020000068209984 */ /* 0x002e680000000c00 */
[----:B------:R-:W2:Y:S04]  /*5a90*/  @!P2 LDS.128 R36, [R103+0x2000] ;  /* 0x002000006724a984 */ /* 0x000ea80000000c00 */
[----:B-1----:R3:W-:Y:S04]  /*5aa0*/  @!P1 STG.E.128 desc[UR38][R40.64], R32 ;  /* 0x0000002028009986 */ /* 0x0027e8000c101d26 */
[----:B--2---:R3:W-:Y:S02]  /*5ab0*/  @!P2 STG.E.128 desc[UR38][R40.64+0x40], R36 ;  /* 0x000040242800a986 */ /* 0x0047e4000c101d26 */
.L_x_2689:
[----:B------:R-:W-:Y:S05]  /*5ac0*/  BSYNC B0 ;  /* 0x0000000000007941 */ /* 0x000fea0003800000 */
.L_x_2671:
        /* <DEDUP_REMOVED lines=17> */
.L_x_2711:
[----:B------:R-:W-:Y:S05]  /*5be0*/  BSYNC B0 ;  /* 0x0000000000007941 */ /* 0x000fea0003800000 */
.L_x_2710:
[----:B------:R-:W2:Y:S01]  /*5bf0*/  SYNCS.PHASECHK.TRANS64.TRYWAIT P3, [R95+URZ+0x228b0], R106 ;  /* 0x0228b06a5f0075a7 */ /* 0x000ea2000806017f */
[----:B------:R-:W-:Y:S01]  /*5c00*/  ULDC UR52, c[0x0][0x320] ;  /* 0x0000c80000347ab9 */ /* 0x000fe20000000800 */
[----:B------:R-:W-:Y:S01]  /*5c10*/  ULDC.64 UR48, c[0x0][0x328] ;  /* 0x0000ca0000307ab9 */ /* 0x000fe20000000a00 */
[----:B------:R-:W-:Y:S01]  /*5c20*/  ULDC.64 UR46, c[0x0][0x318] ;  /* 0x0000c600002e7ab9 */ /* 0x000fe20000000a00 */
[----:B------:R-:W-:Y:S01]  /*5c30*/  BSSY B0, `(.L_x_2712) ;  /* 0x0000003000007945 */ /* 0x000fe20003800000 */
[----:B------:R-:W-:-:S03]  /*5c40*/  IMAD R41, R22, 0x6000, R89 ;  /* 0x0000600016297824 */ /* 0x000fc600078e0259 */
[----:B--2---:R-:W-:Y:S05]  /*5c50*/  @!P3 BRA `(.L_x_2713) ;  /* 0x000001dc009cb947 */ /* 0x004fea0003800000 */
.L_x_3055:
[----:B------:R-:W-:Y:S05]  /*5c60*/  BSYNC B0 ;  /* 0x0000000000007941 */ /* 0x000fea0003800000 */
.L_x_2712:
[----:B------:R-:W-:Y:S01]  /*5c70*/  ISETP.GE.AND P3, PT, R23, R97, PT ;  /* 0x000000611700720c */ /* 0x000fe20003f66270 */
[----:B------:R-:W-:Y:S01]  /*5c80*/  IMAD.IADD R40, R88, 0x1, R41 ;  /* 0x0000000158287824 */ /* 0x000fe200078e0229 */
[----:B------:R-:W-:Y:S01]  /*5c90*/  BSSY B0, `(.L_x_2714) ;  /* 0x0000025000007945 */ /* 0x000fe20003800000 */
[----:B------:R-:W-:Y:S02]  /*5ca0*/  IMAD R41, R41, 0x2, R25 ;  /* 0x0000000229297824 */ /* 0x000fe400078e0219 */
[----:B------:R-:W-:-:S04]  /*5cb0*/  IMAD.WIDE R36, R27, 0x60, R58 ;  /* 0x000000601b247825 */ /* 0x000fc800078e023a */
[----:B------:R-:W-:-:S04]  /*5cc0*/  IMAD R40, R40, 0x2, R25 ;  /* 0x0000000228287824 */ /* 0x000fc800078e0219 */
        /* <DEDUP_REMOVED lines=33> */
.L_x_2715:
[----:B------:R-:W-:Y:S05]  /*5ee0*/  BSYNC B0 ;  /* 0x0000000000007941 */ /* 0x000fea0003800000 */
.L_x_2714:
        /* <DEDUP_REMOVED lines=37> */
.L_x_2717:
[----:B------:R-:W-:Y:S05]  /*6140*/  BSYNC B0 ;  /* 0x0000000000007941 */ /* 0x000fea0003800000 */
.L_x_2716:
        /* <DEDUP_REMOVED lines=12> */
[----:B---34-:R-:W-:Y:S02]  /*6210*/  SEL R33, RZ, 0x1, P3 ;  /* 0x00000001ff217807 */ /* 0x018fe40001800000 */
[----:B------:R-:W-:Y:S02]  /*6220*/  SEL R22, R22, RZ, P3 ;  /* 0x000000ff16167207 */ /* 0x000fe40001800000 */
[----:B------:R-:W-:Y:S01]  /*6230*/  LOP3.LUT R210, R210, R33, RZ, 0x3c, !PT ;  /* 0x00000021d2d27212 */ /* 0x000fe200078e3cff */
[----:B------:R1:W-:Y:S01]  /*6240*/  @!P4 SYNCS.ARRIVE.TRANS64.RED.A1T0 RZ, [R95+URZ], RZ ;  /* 0x000000ff5fffc9a7 */ /* 0x0003e2000810043f */
[----:B------:R-:W-:Y:S05]  /*6250*/  @P5 BRA `(.L_x_2718) ;  /* 0xffffffc800bc5947 */ /* 0x000fea000383ffff */
[----:B-1----:R-:W0:Y:S01]  /*6260*/  S2R R32, SR_TID.X ;  /* 0x0000000000207919 */ /* 0x002e220000002100 */
[----:B------:R-:W-:Y:S02]  /*6270*/  PLOP3.LUT P0, PT, PT, PT, PT, 0x8, 0x0 ;  /* 0x000000000000781c */ /* 0x000fe40003f0e170 */
[----:B0-----:R-:W-:-:S04]  /*6280*/  SHF.R.U32.HI R32, RZ, 0x7, R32 ;  /* 0x00000007ff207819 */ /* 0x001fc80000011620 */
[----:B------:R-:W-:-:S13]  /*6290*/  ISETP.NE.AND P5, PT, R32, 0x1, PT ;  /* 0x000000012000780c */ /* 0x000fda0003fa5270 */
[----:B------:R-:W-:Y:S06]  /*62a0*/  @!P5 BAR.ARV 0x9, 0x100 ;  /* 0x024400000000db1d */ /* 0x000fec0000002000 */
.L_x_2666:
[----:B------:R-:W0:Y:S01]  /*62b0*/  LDC R0, c[0x0][0x448] ;  /* 0x00011200ff007b82 */ /* 0x000e220000000800 */
[----:B------:R-:W-:-:S07]  /*62c0*/  IADD3 R7, R208, 0x1, -R207 ;  /* 0x00000001d0077810 */ /* 0x000fce0007ffe8cf */
[----:B------:R-:W1:Y:S01]  /*62d0*/  LDC.64 R4, c[0x0][0x9e0] ;  /* 0x00027800ff047b82 */ /* 0x000e620000000a00 */
[----:B0-----:R-:W-:Y:S01]  /*62e0*/  ISETP.NE.AND P1, PT, R0, 0x1, PT ;  /* 0x000000010000780c */ /* 0x001fe20003f25270 */
[----:B------:R-:W-:Y:S01]  /*62f0*/  VIADD R0, R213, 0x7f ;  /* 0x0000007fd5007836 */ /* 0x000fe20000000000 */
[----:B-1----:R-:W-:-:S11]  /*6300*/  ISETP.GE.AND P2, PT, R5, 0x1, PT ;  /* 0x000000010500780c */ /* 0x002fd60003f46270 */
[----:B------:R-:W0:Y:S08]  /*6310*/  @P1 LDC R3, c[0x0][0x44c] ;  /* 0x00011300ff031b82 */ /* 0x000e300000000800 */
[----:B------:R-:W1:Y:S01]  /*6320*/  @P1 LDC R6, c[0x0][0x450] ;  /* 0x00011400ff061b82 */ /* 0x000e620000000800 */
[----:B0-----:R-:W-:-:S05]  /*6330*/  @P1 IMAD.HI.U32 R3, R0, R3, RZ ;  /* 0x0000000300031227 */ /* 0x001fca00078e00ff */
[----:B-1----:R-:W-:-:S05]  /*6340*/  @P1 SHF.R.U32.HI R0, RZ, R6, R3 ;  /* 0x00000006ff001219 */ /* 0x002fca0000011603 */
[----:B------:R-:W-:Y:S01]  /*6350*/  IMAD.IADD R3, R7, 0x1, R0 ;  /* 0x0000000107037824 */ /* 0x000fe200078e0200 */
[----:B------:R-:W-:Y:S06]  /*6360*/  @P0 BRA `(.L_x_2719) ;  /* 0x00000000000c0947 */ /* 0x000fec0003800000 */
[----:B------:R-:W0:Y:S01]  /*6370*/  FENCE.VIEW.ASYNC.G ;  /* 0x00000000000073c6 */ /* 0x000e220000000100 */
[----:B------:R-:W-:Y:S05]  /*6380*/  WARPSYNC.ALL ;  /* 0x0000000000007948 */ /* 0x000fea0003800000 */
[----:B0-----:R-:W-:Y:S06]  /*6390*/  BAR.ARV 0xc, 0x180 ;  /* 0x0306000000007b1d */ /* 0x001fec0000002000 */
.L_x_2719:
[----:B------:R-:W-:Y:S01]  /*63a0*/  IMAD.IADD R4, R3, 0x1, R4 ;  /* 0x0000000103047824 */ /* 0x000fe200078e0204 */
[----:B------:R-:W-:Y:S06]  /*63b0*/  @!P2 BRA `(.L_x_2720) ;  /* 0x000000000048a947 */ /* 0x000fec0003800000 */
        /* <DEDUP_REMOVED lines=11> */
.L_x_2722:
[----:B------:R-:W-:-:S13]  /*6470*/  ISETP.NE.AND P0, PT, R5, 0x1, PT ;  /* 0x000000010500780c */ /* 0x000fda0003f05270 */
[----:B------:R-:W0:Y:S02]  /*6480*/  @P0 LDC.64 R6, c[0x0][0x9e8] ;  /* 0x00027a00ff060b82 */ /* 0x000e240000000a00 */
[----:B0-----:R-:W-:-:S05]  /*6490*/  @P0 IMAD.HI.U32 R6, R0, R6, RZ ;  /* 0x0000000600060227 */ /* 0x001fca00078e00ff */
[----:B------:R-:W-:-:S07]  /*64a0*/  @P0 SHF.R.U32.HI R0, RZ, R7, R6 ;  /* 0x00000007ff000219 */ /* 0x000fce0000011606 */
.L_x_2723:
[----:B------:R-:W-:Y:S05]  /*64b0*/  BSYNC B0 ;  /* 0x0000000000007941 */ /* 0x000fea0003800000 */
.L_x_2721:
[----:B------:R-:W-:-:S05]  /*64c0*/  IMAD R3, R0, R5, R5 ;  /* 0x0000000500037224 */ /* 0x000fca00078e0205 */
[----:B------:R-:W-:-:S07]  /*64d0*/  VIMNMX R4, R4, R3, PT ;  /* 0x0000000304047248 */ /* 0x000fce0003fe0100 */
.L_x_2720:
[----:B------:R-:W0:Y:S01]  /*64e0*/  @P1 LDC R0, c[0x0][0x44c] ;  /* 0x00011300ff001b82 */ /* 0x000e220000000800 */
[----:B------:R-:W-:Y:S01]  /*64f0*/  VIADD R4, R4, 0x5f ;  /* 0x0000005f04047836 */ /* 0x000fe20000000000 */
[----:B------:R-:W-:-:S03]  /*6500*/  ULDC UR4, c[0x0][0x9dc] ;  /* 0x0002770000047ab9 */ /* 0x000fc60000000800 */
[----:B------:R-:W-:-:S03]  /*6510*/  IMAD.HI R4, R4, 0x2aaaaaab, RZ ;  /* 0x2aaaaaab04047827 */ /* 0x000fc600078e02ff */
[----:B------:R-:W1:Y:S02]  /*6520*/  @P1 LDC R7, c[0x0][0x450] ;  /* 0x00011400ff071b82 */ /* 0x000e640000000800 */
[----:B------:R-:W-:-:S04]  /*6530*/  SHF.R.U32.HI R3, RZ, 0x1f, R4 ;  /* 0x0000001fff037819 */ /* 0x000fc80000011604 */
[----:B------:R-:W-:-:S04]  /*6540*/  LEA.HI.SX32 R4, R4, R3, 0x1c ;  /* 0x0000000304047211 */ /* 0x000fc800078fe2ff */
[----:B------:R-:W-:Y:S01]  /*6550*/  VIMNMX R29, R29, R4, PT ;  /* 0x000000041d1d7248 */ /* 0x000fe20003fe0100 */
[----:B0-----:R-:W-:-:S04]  /*6560*/  @P1 IMAD.HI.U32 R6, R213, R0, RZ ;  /* 0x00000000d5061227 */ /* 0x001fc800078e00ff */
[----:B------:R-:W-:Y:S01]  /*6570*/  IMAD.MOV.U32 R0, RZ, RZ, R213 ;  /* 0x000000ffff007224 */ /* 0x000fe200078e00d5 */
        /* <DEDUP_REMOVED lines=14> */
.L_x_2726:
[----:B------:R-:W-:-:S13]  /*6660*/  ISETP.NE.AND P0, PT, R5, 0x1, PT ;  /* 0x000000010500780c */ /* 0x000fda0003f05270 */
[----:B------:R-:W0:Y:S02]  /*6670*/  @P0 LDC.64 R6, c[0x0][0x9e8] ;  /* 0x00027a00ff060b82 */ /* 0x000e240000000a00 */
[----:B0-----:R-:W-:-:S05]  /*6680*/  @P0 IMAD.HI.U32 R4, R0, R6, RZ ;  /* 0x0000000600040227 */ /* 0x001fca00078e00ff */
[----:B------:R-:W-:-:S07]  /*6690*/  @P0 SHF.R.U32.HI R0, RZ, R7, R4 ;  /* 0x00000007ff000219 */ /* 0x000fce0000011604 */
.L_x_2727:
[----:B------:R-:W-:Y:S05]  /*66a0*/  BSYNC B0 ;  /* 0x0000000000007941 */ /* 0x000fea0003800000 */
.L_x_2725:
[----:B------:R-:W-:-:S05]  /*66b0*/  IMAD R0, R0, R5, RZ ;  /* 0x0000000500007224 */ /* 0x000fca00078e02ff */
[----:B------:R-:W-:-:S07]  /*66c0*/  VIMNMX R3, R3, R0, !PT ;  /* 0x0000000003037248 */ /* 0x000fce0007fe0100 */
.L_x_2724:
[----:B------:R-:W-:Y:S01]  /*66d0*/  IMAD.HI R3, R3, 0x2aaaaaab, RZ ;  /* 0x2aaaaaab03037827 */ /* 0x000fe200078e02ff */
[----:B------:R-:W-:Y:S03]  /*66e0*/  BSSY B0, `(.L_x_2728) ;  /* 0x0000026000007945 */ /* 0x000fe60003800000 */
[----:B------:R-:W-:Y:S01]  /*66f0*/  IMAD.MOV.U32 R176, RZ, RZ, RZ ;  /* 0x000000ffffb07224 */ /* 0x000fe200078e00ff */
[----:B------:R-:W-:-:S04]  /*6700*/  SHF.R.U32.HI R0, RZ, 0x1f, R3 ;  /* 0x0000001fff007819 */ /* 0x000fc80000011603 */
[----:B------:R-:W-:-:S04]  /*6710*/  LEA.HI.SX32 R0, R3, R0, 0x1c ;  /* 0x0000000003007211 */ /* 0x000fc800078fe2ff */
[----:B------:R-:W-:-:S04]  /*6720*/  VIMNMX R219, RZ, R0, !PT ;  /* 0x00000000ffdb7248 */ /* 0x000fc80007fe0100 */
        /* <DEDUP_REMOVED lines=33> */
.L_x_2729:
[----:B------:R-:W-:Y:S05]  /*6940*/  BSYNC B0 ;  /* 0x0000000000007941 */ /* 0x000fea0003800000 */
.L_x_2728:
[-C--:B------:R-:W-:Y:S01]  /*6950*/  IMAD R219, R235, R176.reuse, R219 ;  /* 0x000000b0ebdb7224 */ /* 0x080fe200078e02db */
        /* <DEDUP_REMOVED lines=78> */
.L_x_3058:
        /* <DEDUP_REMOVED lines=26> */
.L_x_2733:
[----:B------:R-:W-:Y:S05]  /*6fe0*/  BSYNC B6 ;  /* 0x0000000000067941 */ /* 0x000fea0003800000 */
.L_x_2732:
        /* <DEDUP_REMOVED lines=12> */
.L_x_2737:
[----:B--2---:R2:W3:Y:S02]  /*70b0*/  SYNCS.PHASECHK.TRANS64.TRYWAIT P0, [R19+URZ+0x22800], R0 ;  /* 0x02280000130075a7 */ /* 0x0044e4000800017f */
[----:B---3--:R-:W-:Y:S05]  /*70c0*/  @!P0 NANOSLEEP.SYNCS 0x989680 ;  /* 0x009896800000895d */ /* 0x008fea0003900000 */
[----:B------:R-:W3:Y:S02]  /*70d0*/  @!P0 SYNCS.PHASECHK.TRANS64 P0, [R19+URZ+0x22800], R0 ;  /* 0x02280000130085a7 */ /* 0x000ee4000800007f */
[----:B---3--:R-:W-:Y:S05]  /*70e0*/  @!P0 BRA `(.L_x_2737) ;  /* 0xfffffffc00f08947 */ /* 0x008fea000383ffff */
.L_x_2736:
[----:B------:R-:W-:Y:S05]  /*70f0*/  BSYNC B0 ;  /* 0x0000000000007941 */ /* 0x000fea0003800000 */
.L_x_2735:
[----:B------:R-:W-:Y:S05]  /*7100*/  BRA `(.L_x_2738) ;  /* 0x0000002c00947947 */ /* 0x000fea0003800000 */
.L_x_2734:
[----:B------:R-:W-:Y:S01]  /*7110*/  LOP3.LUT P0, RZ, R24, 0x3ff, RZ, 0xc0, !PT ;  /* 0x000003ff18ff7812 */ /* 0x000fe2000780c0ff */
[----:B------:R-:W-:Y:S01]  /*7120*/  ULDC.64 UR4, c[0x0][0x3f8] ;  /* 0x0000fe0000047ab9 */ /* 0x000fe20000000a00 */
[----:B-----5:R-:W-:Y:S01]  /*7130*/  SHF.R.S32.HI R0, RZ, 0x1f, R152 ;  /* 0x0000001fff007819 */ /* 0x020fe20000011498 */
[----:B------:R-:W-:Y:S01]  /*7140*/  ULDC.64 UR6, c[0x0][0x408] ;  /* 0x0001020000067ab9 */ /* 0x000fe20000000a00 */
[----:B------:R-:W-:Y:S01]  /*7150*/  IMAD.WIDE.U32 R24, R152, UR4, RZ ;  /* 0x0000000498187c25 */ /* 0x000fe2000f8e00ff */
[----:B------:R-:W-:Y:S03]  /*7160*/  BSSY B6, `(.L_x_2739) ;  /* 0x0000019000067945 */ /* 0x000fe60003800000 */
[C---:B------:R-:W-:Y:S02]  /*7170*/  IMAD R3, R0.reuse, UR4, RZ ;  /* 0x0000000400037c24 */ /* 0x040fe4000f8e02ff */
[----:B------:R-:W-:-:S02]  /*7180*/  IMAD R5, R0, UR6, RZ ;  /* 0x0000000600057c24 */ /* 0x000fc4000f8e02ff */
[C---:B------:R-:W-:Y:S02]  /*7190*/  IMAD R3, R152.reuse, UR5, R3 ;  /* 0x0000000598037c24 */ /* 0x040fe4000f8e0203 */
[C---:B------:R-:W-:Y:S02]  /*71a0*/  IMAD R5, R152.reuse, UR7, R5 ;  /* 0x0000000798057c24 */ /* 0x040fe4000f8e0205 */
[----:B------:R-:W-:-:S04]  /*71b0*/  IMAD.WIDE.U32 R152, R152, UR6, RZ ;  /* 0x0000000698987c25 */ /* 0x000fc8000f8e00ff */
[----:B------:R-:W-:Y:S02]  /*71c0*/  IMAD.IADD R27, R3, 0x1, R25 ;  /* 0x00000001031b7824 */ /* 0x000fe400078e0219 */
[----:B------:R-:W-:Y:S01]  /*71d0*/  IMAD.IADD R29, R5, 0x1, R153 ;  /* 0x00000001051d7824 */ /* 0x000fe200078e0299 */
        /* <DEDUP_REMOVED lines=17> */
.L_x_2740:
[----:B------:R-:W-:Y:S05]  /*72f0*/  BSYNC B6 ;  /* 0x0000000000067941 */ /* 0x000fea0003800000 */
.L_x_2739:
[----:B------:R-:W-:Y:S01]  /*7300*/  LEA.HI R31, R31, R26, RZ, 0x2 ;  /* 0x0000001a1f1f7211 */ /* 0x000fe200078f10ff */
[----:B------:R-:W-:Y:S01]  /*7310*/  ULDC.U8 UR4, c[0x0][0x410] ;  /* 0x0001040000047ab9 */ /* 0x000fe20000000000 */
[----:B------:R-:W-:Y:S01]  /*7320*/  BSSY B0, `(.L_x_2741) ;  /* 0x00002bb000007945 */ /* 0x000fe20003800000 */
[----:B------:R-:W-:Y:S01]  /*7330*/  ISETP.NE.AND P0, PT, RZ, UR4, PT ;  /* 0x00000004ff007c0c */ /* 0x000fe2000bf05270 */
[----:B------:R-:W-:Y:S01]  /*7340*/  IMAD.IADD R41, R23, 0x1, R213 ;  /* 0x0000000117297824 */ /* 0x000fe200078e02d5 */
[----:B------:R-:W-:Y:S02]  /*7350*/  SHF.R.S32.HI R0, RZ, 0x1f, R31 ;  /* 0x0000001fff007819 */ /* 0x000fe4000001141f */
[----:B------:R-:W-:Y:S02]  /*7360*/  LOP3.LUT R31, R31, 0xfffffffc, RZ, 0xc0, !PT ;  /* 0xfffffffc1f1f7812 */ /* 0x000fe400078ec0ff */
[----:B------:R-:W-:-:S03]  /*7370*/  LEA.HI R0, R0, R23, RZ, 0x3 ;  /* 0x0000001700007211 */ /* 0x000fc600078f18ff */
[----:B------:R-:W-:Y:S01]  /*7380*/  IMAD.IADD R26, R26, 0x1, -R31 ;  /* 0x000000011a1a7824 */ /* 0x000fe200078e0a1f */
[----:B------:R-:W-:-:S05]  /*7390*/  LOP3.LUT R0, R0, 0xfffffff8, RZ, 0xc0, !PT ;  /* 0xfffffff800007812 */ /* 0x000fca00078ec0ff */
[----:B------:R-:W-:Y:S01]  /*73a0*/  IMAD.IADD R38, R23, 0x1, -R0 ;  /* 0x0000000117267824 */ /* 0x000fe200078e0a00 */
[----:B------:R-:W-:Y:S06]  /*73b0*/  @!P0 BRA `(.L_x_2742) ;  /* 0x0000001400988947 */ /* 0x000fec0003800000 */
[----:B------:R-:W1:Y:S01]  /*73c0*/  LDC R42, c[0x0][0x448] ;  /* 0x00011200ff2a7b82 */ /* 0x000e620000000800 */
[----:B------:R-:W-:Y:S01]  /*73d0*/  IMAD R3, R26, 0x40, R41 ;  /* 0x000000401a037824 */ /* 0x000fe200078e0229 */
[----:B------:R-:W-:Y:S01]  /*73e0*/  ULDC.64 UR4, c[0x0][0x3f8] ;  /* 0x0000fe0000047ab9 */ /* 0x000fe20000000a00 */
[----:B------:R-:W-:Y:S01]  /*73f0*/  ULDC.64 UR6, c[0x0][0x408] ;  /* 0x0001020000067ab9 */ /* 0x000fe20000000a00 */
[----:B------:R-:W-:Y:S01]  /*7400*/  IMAD.MOV.U32 R8, RZ, RZ, R24 ;  /* 0x000000ffff087224 */ /* 0x000fe200078e0018 */
[----:B------:R-:W-:Y:S01]  /*7410*/  SHF.R.S32.HI R32, RZ, 0x1f, R211 ;  /* 0x0000001fff207819 */ /* 0x000fe200000114d3 */
[----:B------:R-:W-:Y:S02]  /*7420*/  IMAD.MOV.U32 R9, RZ, RZ, R27 ;  /* 0x000000ffff097224 */ /* 0x000fe400078e001b */
[----:B------:R-:W-:Y:S02]  /*7430*/  IMAD.MOV.U32 R10, RZ, RZ, R152 ;  /* 0x000000ffff0a7224 */ /* 0x000fe400078e0098 */
[----:B------:R-:W-:Y:S01]  /*7440*/  IMAD.MOV.U32 R11, RZ, RZ, R29 ;  /* 0x000000ffff0b7224 */ /* 0x000fe200078e001d */
[----:B-1----:R-:W-:-:S13]  /*7450*/  ISETP.NE.AND P0, PT, R42, 0x1, PT ;  /* 0x000000012a00780c */ /* 0x002fda0003f05270 */
[----:B------:R-:W1:Y:S08]  /*7460*/  @P0 LDC R0, c[0x0][0x44c] ;  /* 0x00011300ff000b82 */ /* 0x000e700000000800 */
[----:B------:R-:W2:Y:S01]  /*7470*/  @P0 LDC R5, c[0x0][0x450] ;  /* 0x00011400ff050b82 */ /* 0x000ea20000000800 */
[----:B-1----:R-:W-:-:S05]  /*7480*/  @P0 IMAD.HI.U32 R0, R3, R0, RZ ;  /* 0x0000000003000227 */ /* 0x002fca00078e00ff */
[----:B--2---:R-:W-:-:S04]  /*7490*/  @P0 SHF.R.U32.HI R3, RZ, R5, R0 ;  /* 0x00000005ff030219 */ /* 0x004fc80000011600 */
[----:B------:R-:W-:Y:S01]  /*74a0*/  SHF.R.S32.HI R0, RZ, 0x1f, R3 ;  /* 0x0000001fff007819 */ /* 0x000fe20000011403 */
[----:B------:R-:W-:-:S04]  /*74b0*/  IMAD.WIDE.U32 R8, R3, UR4, R8 ;  /* 0x0000000403087c25 */ /* 0x000fc8000f8e0008 */
[C---:B------:R-:W-:Y:S02]  /*74c0*/  IMAD R4, R0.reuse, UR4, RZ ;  /* 0x0000000400047c24 */ /* 0x040fe4000f8e02ff */
[----:B------:R-:W-:Y:S02]  /*74d0*/  IMAD R0, R0, UR6, RZ ;  /* 0x0000000600007c24 */ /* 0x000fe4000f8e02ff */
[C---:B------:R-:W-:Y:S01]  /*74e0*/  IMAD R7, R3.reuse, UR5, R4 ;  /* 0x0000000503077c24 */ /* 0x040fe2000f8e0204 */
[----:B------:R-:W-:Y:S01]  /*74f0*/  ULDC.64 UR4, c[0x0][0x3e8] ;  /* 0x0000fa0000047ab9 */ /* 0x000fe20000000a00 */
[C---:B------:R-:W-:Y:S01]  /*7500*/  IMAD.WIDE.U32 R10, R3.reuse, UR6, R10 ;  /* 0x00000006030a7c25 */ /* 0x040fe2000f8e000a */
[----:B------:R-:W-:Y:S01]  /*7510*/  LEA R6, P0, R8, UR4, 0x1 ;  /* 0x0000000408067c11 */ /* 0x000fe2000f8008ff */
[----:B------:R-:W-:Y:S02]  /*7520*/  UMOV UR4, 0xffffffff ;  /* 0xffffffff00047882 */ /* 0x000fe40000000000 */
[----:B------:R-:W-:Y:S01]  /*7530*/  IMAD R3, R3, UR7, R0 ;  /* 0x0000000703037c24 */ /* 0x000fe2000f8e0200 */
[----:B------:R-:W-:Y:S01]  /*7540*/  ULDC.64 UR6, c[0x0][0x400] ;  /* 0x0001000000067ab9 */ /* 0x000fe20000000a00 */
[----:B------:R-:W-:Y:S01]  /*7550*/  IMAD.IADD R7, R9, 0x1, R7 ;  /* 0x0000000109077824 */ /* 0x000fe200078e0207 */
[----:B------:R-:W-:Y:S01]  /*7560*/  LEA R4, P1, R10, UR6, 0x1 ;  /* 0x000000060a047c11 */ /* 0x000fe2000f8208ff */
[----:B------:R-:W-:-:S03]  /*7570*/  IMAD.IADD R3, R11, 0x1, R3 ;  /* 0x000000010b037824 */ /* 0x000fc600078e0203 */
[----:B------:R-:W-:Y:S02]  /*7580*/  LEA.HI.X R7, R8, UR5, R7, 0x1, P0 ;  /* 0x0000000508077c11 */ /* 0x000fe400080f0c07 */
[----:B------:R-:W-:Y:S01]  /*7590*/  LEA.HI.X R10, R10, UR7, R3, 0x1, P1 ;  /* 0x000000070a0a7c11 */ /* 0x000fe200088f0c03 */
[----:B------:R-:W-:Y:S06]  /*75a0*/  BRA.DIV UR4, `(.L_x_2743) ;  /* 0x000001c604807947 */ /* 0x000fec000b800000 */
[----:B------:R1:W2:Y:S04]  /*75b0*/  SHFL.IDX PT, R3, R7, RZ, 0x1c1f ;  /* 0x001c1fff07037589 */ /* 0x0002a800000e0000 */
[----:B------:R1:W3:Y:S04]  /*75c0*/  SHFL.IDX PT, R0, R6, RZ, 0x1c1f ;  /* 0x001c1fff06007589 */ /* 0x0002e800000e0000 */
[----:B------:R1:W4:Y:S04]  /*75d0*/  SHFL.IDX PT, R5, R10, RZ, 0x1c1f ;  /* 0x001c1fff0a057589 */ /* 0x00032800000e0000 */
[----:B------:R1:W0:Y:S02]  /*75e0*/  SHFL.IDX PT, R14, R4, RZ, 0x1c1f ;  /* 0x001c1fff040e7589 */ /* 0x00022400000e0000 */
.L_x_3064:
[----:B------:R-:W-:Y:S01]  /*75f0*/  IMAD R42, R207, R42, RZ ;  /* 0x0000002acf2a7224 */ /* 0x000fe200078e02ff */
[----:B------:R-:W-:Y:S01]  /*7600*/  BSSY B1, `(.L_x_2744) ;  /* 0x000001d000017945 */ /* 0x000fe20003800000 */
[----:B------:R-:W-:Y:S02]  /*7610*/  CS2R R26, SRZ ;  /* 0x00000000001a7805 */ /* 0x000fe4000001ff00 */
[----:B------:R-:W-:Y:S02]  /*7620*/  CS2R R24, SRZ ;  /* 0x0000000000187805 */ /* 0x000fe4000001ff00 */
[----:B------:R-:W-:Y:S02]  /*7630*/  CS2R R28, SRZ ;  /* 0x00000000001c7805 */ /* 0x000fe4000001ff00 */
[----:B------:R-:W-:Y:S02]  /*7640*/  ISETP.GE.AND P0, PT, R41, R42, PT ;  /* 0x0000002a2900720c */ /* 0x000fe40003f06270 */
[----:B------:R-:W-:-:S11]  /*7650*/  CS2R R20, SRZ ;  /* 0x0000000000147805 */ /* 0x000fd6000001ff00 */
[----:B------:R-:W-:Y:S05]  /*7660*/  @P0 BRA `(.L_x_2745) ;  /* 0x0000000000580947 */ /* 0x000fea0003800000 */
[----:B------:R-:W-:Y:S01]  /*7670*/  ULDC UR4, c[0x0][0x3f4] ;  /* 0x0000fd0000047ab9 */ /* 0x000fe20000000800 */
[----:B---3--:R-:W-:Y:S01]  /*7680*/  IMAD.MOV.U32 R8, RZ, RZ, R0 ;  /* 0x000000ffff087224 */ /* 0x008fe200078e0000 */
[----:B------:R-:W-:Y:S01]  /*7690*/  ISETP.GE.AND P3, PT, R211, UR4, PT ;  /* 0x00000004d3007c0c */ /* 0x000fe2000bf66270 */
[----:B--2---:R-:W-:Y:S01]  /*76a0*/  IMAD.MOV.U32 R9, RZ, RZ, R3 ;  /* 0x000000ffff097224 */ /* 0x004fe200078e0003 */
[----:B------:R-:W-:Y:S01]  /*76b0*/  ISETP.GE.AND P2, PT, R204, UR4, PT ;  /* 0x00000004cc007c0c */ /* 0x000fe2000bf46270 */
[----:B----4-:R-:W-:Y:S01]  /*76c0*/  IMAD.MOV.U32 R15, RZ, RZ, R5 ;  /* 0x000000ffff0f7224 */ /* 0x010fe200078e0005 */
[----:B------:R-:W-:-:S09]  /*76d0*/  CS2R R28, SRZ ;  /* 0x00000000001c7805 */ /* 0x000fd2000001ff00 */
[C---:B0-----:R-:W-:Y:S01]  /*76e0*/  @!P3 IMAD.SHL.U32 R13, R211.reuse, 0x2, RZ ;  /* 0x00000002d30db824 */ /* 0x041fe200078e00ff */
[----:B------:R-:W-:Y:S01]  /*76f0*/  @!P3 SHF.L.U64.HI R24, R211, 0x1, R32 ;  /* 0x00000001d318b819 */ /* 0x000fe20000010220 */
[----:B------:R-:W-:-:S03]  /*7700*/  @!P2 IMAD.WIDE R30, R204, 0x2, R8 ;  /* 0x00000002cc1ea825 */ /* 0x000fc600078e0208 */
[-C--:B------:R-:W-:Y:S02]  /*7710*/  @!P3 IADD3 R8, P0, R0, R13.reuse, RZ ;  /* 0x0000000d0008b210 */ /* 0x080fe40007f1e0ff */
[----:B------:R-:W-:Y:S02]  /*7720*/  @!P3 IADD3 R12, P1, R14, R13, RZ ;  /* 0x0000000d0e0cb210 */ /* 0x000fe40007f3e0ff */
        /* <DEDUP_REMOVED lines=10> */
.L_x_2745:
[----:B------:R-:W-:Y:S05]  /*77d0*/  BSYNC B1 ;  /* 0x0000000000017941 */ /* 0x000fea0003800000 */
.L_x_2744:
[----:B0----5:R-:W-:Y:S01]  /*77e0*/  IMAD.MOV.U32 R8, RZ, RZ, R25 ;  /* 0x000000ffff087224 */ /* 0x021fe200078e0019 */
[----:B------:R-:W-:Y:S01]  /*77f0*/  UMOV UR4, 0xffffffff ;  /* 0xffffffff00047882 */ /* 0x000fe20000000000 */
[----:B---3--:R-:W-:Y:S02]  /*7800*/  IMAD.MOV.U32 R0, RZ, RZ, R26 ;  /* 0x000000ffff007224 */ /* 0x008fe400078e001a */
[----:B--2---:R-:W-:Y:S01]  /*7810*/  IMAD.MOV.U32 R3, RZ, RZ, R27 ;  /* 0x000000ffff037224 */ /* 0x004fe200078e001b */
[----:B------:R-:W-:Y:S01]  /*7820*/  PRMT R44, R8, 0x7610, R44 ;  /* 0x00007610082c7816 */ /* 0x000fe2000000002c */
[----:B----4-:R-:W-:Y:S02]  /*7830*/  IMAD.MOV.U32 R5, RZ, RZ, R24 ;  /* 0x000000ffff057224 */ /* 0x010fe400078e0018 */
[----:B------:R-:W-:Y:S01]  /*7840*/  IMAD.MOV.U32 R8, RZ, RZ, R21 ;  /* 0x000000ffff087224 */ /* 0x000fe200078e0015 */
[----:B------:R-:W-:Y:S01]  /*7850*/  PRMT R39, R0, 0x5410, R3 ;  /* 0x0000541000277816 */ /* 0x000fe20000000003 */
[----:B------:R-:W-:Y:S01]  /*7860*/  IMAD.MOV.U32 R0, RZ, RZ, R28 ;  /* 0x000000ffff007224 */ /* 0x000fe200078e001c */
[----:B------:R-:W-:Y:S01]  /*7870*/  PRMT R43, R5, 0x7610, R43 ;  /* 0x00007610052b7816 */ /* 0x000fe2000000002b */
[----:B------:R-:W-:Y:S01]  /*7880*/  IMAD.MOV.U32 R3, RZ, RZ, R29 ;  /* 0x000000ffff037224 */ /* 0x000fe200078e001d */
[----:B------:R-:W-:Y:S01]  /*7890*/  PRMT R46, R8, 0x7610, R46 ;  /* 0x00007610082e7816 */ /* 0x000fe2000000002e */
[----:B------:R-:W-:Y:S01]  /*78a0*/  IMAD.MOV.U32 R5, RZ, RZ, R20 ;  /* 0x000000ffff057224 */ /* 0x000fe200078e0014 */
[----:B------:R-:W-:-:S02]  /*78b0*/  PRMT R45, R0, 0x7610, R45 ;  /* 0x00007610002d7816 */ /* 0x000fc4000000002d */
[----:B------:R-:W-:Y:S02]  /*78c0*/  CS2R R8, SRZ ;  /* 0x0000000000087805 */ /* 0x000fe4000001ff00 */
[----:B------:R-:W-:Y:S02]  /*78d0*/  PRMT R43, R43, 0x5410, R3 ;  /* 0x000054102b2b7816 */ /* 0x000fe40000000003 */
[----:B------:R-:W-:Y:S01]  /*78e0*/  PRMT R44, R44, 0x5410, R5 ;  /* 0x000054102c2c7816 */ /* 0x000fe20000000005 */
[----:B------:R-:W-:Y:S06]  /*78f0*/  BRA.DIV UR4, `(.L_x_2746) ;  /* 0x000001c6041c7947 */ /* 0x000fec000b800000 */
[----:B------:R0:W2:Y:S04]  /*7900*/  SHFL.IDX PT, R3, R7, 0x1, 0x1c1f ;  /* 0x003c1f0007037f89 */ /* 0x0000a800000e0000 */
[----:B------:R0:W3:Y:S04]  /*7910*/  SHFL.IDX PT, R0, R6, 0x1, 0x1c1f ;  /* 0x003c1f0006007f89 */ /* 0x0000e800000e0000 */
[----:B------:R0:W4:Y:S04]  /*7920*/  SHFL.IDX PT, R5, R10, 0x1, 0x1c1f ;  /* 0x003c1f000a057f89 */ /* 0x00012800000e0000 */
[----:B-1----:R-:W1:Y:S02]  /*7930*/  SHFL.IDX PT, R4, R4, 0x1, 0x1c1f ;  /* 0x003c1f0004047f89 */ /* 0x002e6400000e0000 */
.L_x_3070:
[----:B------:R-:W-:Y:S01]  /*7940*/  VIADD R41, R41, 0x40 ;  /* 0x0000004029297836 */ /* 0x000fe20000000000 */
[----:B0-----:R-:W-:Y:S01]  /*7950*/  LEA.HI R6, R234, R234, RZ, 0x1 ;  /* 0x000000eaea067211 */ /* 0x001fe200078f08ff */
[----:B------:R-:W-:Y:S01]  /*7960*/  BSSY B1, `(.L_x_2747) ;  /* 0x000001e000017945 */ /* 0x000fe20003800000 */
[----:B------:R-:W-:Y:S02]  /*7970*/  CS2R R10, SRZ ;  /* 0x00000000000a7805 */ /* 0x000fe4000001ff00 */
[----:B------:R-:W-:Y:S02]  /*7980*/  CS2R R14, SRZ ;  /* 0x00000000000e7805 */ /* 0x000fe4000001ff00 */
[----:B------:R-:W-:Y:S02]  /*7990*/  ISETP.GE.AND P0, PT, R41, R42, PT ;  /* 0x0000002a2900720c */ /* 0x000fe40003f06270 */
[----:B------:R-:W-:Y:S02]  /*79a0*/  CS2R R12, SRZ ;  /* 0x00000000000c7805 */ /* 0x000fe4000001ff00 */
[----:B------:R-:W-:-:S05]  /*79b0*/  LOP3.LUT R7, R6, 0xfffffffe, RZ, 0xc0, !PT ;  /* 0xfffffffe06077812 */ /* 0x000fca00078ec0ff */
[----:B------:R-:W-:-:S05]  /*79c0*/  IMAD.IADD R7, R234, 0x1, -R7 ;  /* 0x00000001ea077824 */ /* 0x000fca00078e0a07 */
[----:B------:R-:W-:Y:S01]  /*79d0*/  SHF.L.U32 R40, R7, 0x1f, RZ ;  /* 0x0000001f07287819 */ /* 0x000fe200000006ff */
[----:B------:R-:W-:Y:S06]  /*79e0*/  @P0 BRA `(.L_x_2748) ;  /* 0x0000000000540947 */ /* 0x000fec0003800000 */
[----:B------:R-:W-:Y:S01]  /*79f0*/  ULDC UR4, c[0x0][0x3f4] ;  /* 0x0000fd0000047ab9 */ /* 0x000fe20000000800 */
[----:B---3--:R-:W-:Y:S01]  /*7a00*/  IMAD.MOV.U32 R6, RZ, RZ, R0 ;  /* 0x000000ffff067224 */ /* 0x008fe200078e0000 */
[----:B------:R-:W-:Y:S01]  /*7a10*/  ISETP.GE.AND P2, PT, R204, UR4, PT ;  /* 0x00000004cc007c0c */ /* 0x000fe2000bf46270 */
[----:B--2---:R-:W-:Y:S01]  /*7a20*/  IMAD.MOV.U32 R7, RZ, RZ, R3 ;  /* 0x000000ffff077224 */ /* 0x004fe200078e0003 */
[----:B------:R-:W-:Y:S02]  /*7a30*/  ISETP.GE.AND P3, PT, R211, UR4, PT ;  /* 0x00000004d3007c0c */ /* 0x000fe4000bf66270 */
[----:B------:R-:W-:-:S09]  /*7a40*/  CS2R R14, SRZ ;  /* 0x00000000000e7805 */ /* 0x000fd2000001ff00 */
[C---:B------:R-:W-:Y:S02]  /*7a50*/  @!P2 IMAD.WIDE R36, R204.reuse, 0x2, R6 ;  /* 0x00000002cc24a825 */ /* 0x040fe400078e0206 */
[C---:B------:R-:W-:Y:S02]  /*7a60*/  @!P3 SHF.L.U64.HI R10, R211.reuse, 0x1, R32 ;  /* 0x00000001d30ab819 */ /* 0x040fe40000010220 */
[----:B------:R-:W-:Y:S01]  /*7a70*/  @!P3 IMAD.SHL.U32 R7, R211, 0x2, RZ ;  /* 0x00000002d307b824 */ /* 0x000fe200078e00ff */
[----:B------:R-:W-:Y:S02]  /*7a80*/  CS2R R8, SRZ ;  /* 0x0000000000087805 */ /* 0x000fe4000001ff00 */
[----:B------:R-:W-:Y:S01]  /*7a90*/  CS2R R12, SRZ ;  /* 0x00000000000c7805 */ /* 0x000fe2000001ff00 */
[----:B------:R0:W5:Y:S01]  /*7aa0*/  @!P2 LD.E.64 R14, desc[UR38][R36.64] ;  /* 0x00000026240ea980 */ /* 0x000162000c101b00 */
[----:B-1--4-:R-:W-:Y:S01]  /*7ab0*/  @!P2 IMAD.WIDE R32, R204, 0x2, R4 ;  /* 0x00000002cc20a825 */ /* 0x012fe200078e0204 */
[----:B------:R-:W-:-:S02]  /*7ac0*/  @!P3 IADD3 R30, P0, R0, R7, RZ ;  /* 0x00000007001eb210 */ /* 0x000fc40007f1e0ff */
[----:B------:R-:W-:Y:S02]  /*7ad0*/  @!P3 IADD3 R6, P1, R4, R7, RZ ;  /* 0x000000070406b210 */ /* 0x000fe40007f3e0ff */
[----:B------:R0:W5:Y:S01]  /*7ae0*/  @!P2 LD.E.64 R8, desc[UR38][R32.64] ;  /* 0x000000262008a980 */ /* 0x000162000c101b00 */
[--C-:B------:R-:W-:Y:S02]  /*7af0*/  @!P3 IMAD.X R31, R3, 0x1, R10.reuse, P0 ;  /* 0x00000001031fb824 */ /* 0x100fe400000e060a */
[----:B------:R-:W-:Y:S01]  /*7b00*/  @!P3 IMAD.X R7, R5, 0x1, R10, P1 ;  /* 0x000000010507b824 */ /* 0x000fe200008e060a */
[----:B------:R-:W-:Y:S02]  /*7b10*/  CS2R R10, SRZ ;  /* 0x00000000000a7805 */ /* 0x000fe4000001ff00 */
[----:B------:R0:W5:Y:S04]  /*7b20*/  @!P3 LD.E.64 R12, desc[UR38][R30.64] ;  /* 0x000000261e0cb980 */ /* 0x000168000c101b00 */
[----:B------:R0:W5:Y:S02]  /*7b30*/  @!P3 LD.E.64 R10, desc[UR38][R6.64] ;  /* 0x00000026060ab980 */ /* 0x000164000c101b00 */
.L_x_2748:
[----:B------:R-:W-:Y:S05]  /*7b40*/  BSYNC B1 ;  /* 0x0000000000017941 */ /* 0x000fea0003800000 */
.L_x_2747:
[----:B------:R-:W2:Y:S01]  /*7b50*/  SYNCS.PHASECHK.TRANS64.TRYWAIT P0, [R19+URZ+0x22800], R40 ;  /* 0x02280028130075a7 */ /* 0x000ea2000800017f */
[----:B---3--:R-:W-:Y:S01]  /*7b60*/  IMAD.SHL.U32 R0, R38, 0x40, RZ ;  /* 0x0000004026007824 */ /* 0x008fe200078e00ff */
[----:B0-----:R-:W-:Y:S01]  /*7b70*/  VIADDMNMX R30, R42, -R213, 0x80, PT ;  /* 0x000000802a1e7446 */ /* 0x001fe200038009d5 */
[----:B-1---5:R-:W-:Y:S01]  /*7b80*/  IMAD.MOV.U32 R4, RZ, RZ, R8 ;  /* 0x000000ffff047224 */ /* 0x022fe200078e0008 */
[----:B------:R-:W-:Y:S01]  /*7b90*/  BSSY B1, `(.L_x_2749) ;  /* 0x000001a000017945 */ /* 0x000fe20003800000 */
[----:B----4-:R-:W-:Y:S01]  /*7ba0*/  IMAD.MOV.U32 R5, RZ, RZ, R11 ;  /* 0x000000ffff057224 */ /* 0x010fe200078e000b */
[----:B--2---:R-:W-:Y:S01]  /*7bb0*/  LOP3.LUT R3, R0, 0x1c0, RZ, 0xc0, !PT ;  /* 0x000001c000037812 */ /* 0x004fe200078ec0ff */
[----:B------:R-:W-:Y:S01]  /*7bc0*/  IMAD.MOV.U32 R6, RZ, RZ, R14 ;  /* 0x000000ffff067224 */ /* 0x000fe200078e000e */
[----:B------:R-:W-:Y:S01]  /*7bd0*/  PRMT R41, R4, 0x7610, R41 ;  /* 0x0000761004297816 */ /* 0x000fe20000000029 */
[----:B------:R-:W-:Y:S01]  /*7be0*/  IMAD.MOV.U32 R4, RZ, RZ, R10 ;  /* 0x000000ffff047224 */ /* 0x000fe200078e000a */
[----:B------:R-:W-:-:S02]  /*7bf0*/  LOP3.LUT R0, R3, 0x18, R16, 0xf8, !PT ;  /* 0x0000001803007812 */ /* 0x000fc400078ef810 */
[----:B------:R-:W-:Y:S02]  /*7c00*/  SHF.R.U32.HI R3, RZ, 0x3, R3 ;  /* 0x00000003ff037819 */ /* 0x000fe40000011603 */
[----:B------:R-:W-:Y:S01]  /*7c10*/  PRMT R45, R45, 0x5410, R4 ;  /* 0x000054102d2d7816 */ /* 0x000fe20000000004 */
[----:B------:R-:W-:Y:S01]  /*7c20*/  IMAD.MOV.U32 R4, RZ, RZ, R15 ;  /* 0x000000ffff047224 */ /* 0x000fe200078e000f */
[----:B------:R-:W-:Y:S01]  /*7c30*/  LOP3.LUT R3, R0, R3, RZ, 0x3c, !PT ;  /* 0x0000000300037212 */ /* 0x000fe200078e3cff */
[----:B------:R-:W-:Y:S01]  /*7c40*/  IMAD.MOV.U32 R0, RZ, RZ, R9 ;  /* 0x000000ffff007224 */ /* 0x000fe200078e0009 */
[----:B------:R-:W-:Y:S01]  /*7c50*/  PRMT R47, R5, 0x7610, R47 ;  /* 0x00007610052f7816 */ /* 0x000fe2000000002f */
[----:B------:R-:W-:Y:S01]  /*7c60*/  IMAD.MOV.U32 R5, RZ, RZ, R12 ;  /* 0x000000ffff057224 */ /* 0x000fe200078e000c */
[----:B------:R-:W-:Y:S02]  /*7c70*/  PRMT R42, R4, 0x7610, R42 ;  /* 0x00007610042a7816 */ /* 0x000fe4000000002a */
[----:B------:R-:W-:Y:S01]  /*7c80*/  PRMT R41, R41, 0x5410, R0 ;  /* 0x0000541029297816 */ /* 0x000fe20000000000 */
[----:B------:R-:W-:Y:S01]  /*7c90*/  IMAD R0, R220, 0x200, R3 ;  /* 0x00000200dc007824 */ /* 0x000fe200078e0203 */
[----:B------:R-:W-:Y:S01]  /*7ca0*/  PRMT R48, R5, 0x7610, R48 ;  /* 0x0000761005307816 */ /* 0x000fe20000000030 */
[----:B------:R-:W-:Y:S01]  /*7cb0*/  IMAD.MOV.U32 R5, RZ, RZ, R13 ;  /* 0x000000ffff057224 */ /* 0x000fe200078e000d */
[----:B------:R-:W-:Y:S01]  /*7cc0*/  LOP3.LUT P2, RZ, R38, 0x4, RZ, 0xc0, !PT ;  /* 0x0000000426ff7812 */ /* 0x000fe2000784c0ff */
[----:B------:R-:W-:Y:S01]  /*7cd0*/  IMAD R3, R0, 0x2, R19 ;  /* 0x0000000200037824 */ /* 0x000fe200078e0213 */
[----:B------:R-:W-:-:S02]  /*7ce0*/  PRMT R46, R46, 0x5410, R6 ;  /* 0x000054102e2e7816 */ /* 0x000fc40000000006 */
[----:B------:R-:W-:Y:S01]  /*7cf0*/  ISETP.GE.AND P1, PT, R23, R30, PT ;  /* 0x0000001e1700720c */ /* 0x000fe20003f26270 */
[C---:B------:R-:W-:Y:S02]  /*7d00*/  VIADD R4, R3.reuse, 0x18400 ;  /* 0x0001840003047836 */ /* 0x040fe40000000000 */
[----:B------:R-:W-:Y:S01]  /*7d10*/  VIADD R0, R3, 0x18440 ;  /* 0x0001844003007836 */ /* 0x000fe20000000000 */
[----:B------:R-:W-:Y:S09]  /*7d20*/  @!P0 BRA `(.L_x_2750) ;  /* 0x000001c000848947 */ /* 0x000ff20003800000 */
.L_x_3071:
[----:B------:R-:W-:Y:S05]  /*7d30*/  BSYNC B1 ;  /* 0x0000000000017941 */ /* 0x000fea0003800000 */
.L_x_2749:
[----:B------:R-:W-:Y:S01]  /*7d40*/  BSSY B1, `(.L_x_2751) ;  /* 0x0000067000017945 */ /* 0x000fe20003800000 */
[----:B------:R-:W-:Y:S01]  /*7d50*/  PRMT R42, R42, 0x5410, R5 ;  /* 0x000054102a2a7816 */ /* 0x000fe20000000005 */
[----:B------:R-:W-:Y:S02]  /*7d60*/  @P2 VIADD R0, R4, 0xffffffc0 ;  /* 0xffffffc004002836 */ /* 0x000fe40000000000 */
[----:B------:R-:W-:Y:S05]  /*7d70*/  @P1 BRA `(.L_x_2752) ;  /* 0x00000004008c1947 */ /* 0x000fea0003800000 */
[----:B------:R-:W1:Y:S01]  /*7d80*/  LDC R4, c[0x0][0x3f4] ;  /* 0x0000fd00ff047b82 */ /* 0x000e620000000800 */
[----:B------:R-:W-:Y:S01]  /*7d90*/  BSSY B2, `(.L_x_2753) ;  /* 0x0000032000027945 */ /* 0x000fe20003800000 */
[-C--:B-1----:R-:W-:Y:S02]  /*7da0*/  ISETP.GE.AND P0, PT, R204, R4.reuse, PT ;  /* 0x00000004cc00720c */ /* 0x082fe40003f06270 */
[----:B------:R-:W-:-:S11]  /*7db0*/  ISETP.GE.AND P1, PT, R211, R4, PT ;  /* 0x00000004d300720c */ /* 0x000fd60003f26270 */
[----:B------:R-:W-:Y:S05]  /*7dc0*/  @P0 BRA `(.L_x_2754) ;  /* 0x0000000000b80947 */ /* 0x000fea0003800000 */
[----:B------:R-:W1:Y:S01]  /*7dd0*/  LDS.128 R4, [R3+0x18400] ;  /* 0x0184000003047984 */ /* 0x000e620000000c00 */
[----:B------:R-:W-:Y:S02]  /*7de0*/  SHF.R.U32.HI R36, RZ, 0x10, R27 ;  /* 0x00000010ff247819 */ /* 0x000fe4000001161b */
[----:B------:R-:W-:Y:S02]  /*7df0*/  SHF.R.U32.HI R32, RZ, 0x10, R29 ;  /* 0x00000010ff207819 */ /* 0x000fe4000001161d */
[----:B------:R-:W-:Y:S02]  /*7e00*/  PRMT R36, R39, 0x5432, R36 ;  /* 0x0000543227247816 */ /* 0x000fe40000000024 */
[----:B------:R-:W-:Y:S02]  /*7e10*/  PRMT R32, R43, 0x5432, R32 ;  /* 0x000054322b207816 */ /* 0x000fe40000000020 */
[----:B------:R-:W-:Y:S01]  /*7e20*/  SHF.R.U64 R35, R26, 0x10, R27 ;  /* 0x000000101a237819 */ /* 0x000fe2000000121b */
[----:B------:R-:W-:Y:S01]  /*7e30*/  IMAD.U32 R37, R36, 0x10000, RZ ;  /* 0x0001000024257824 */ /* 0x000fe200078e00ff */
[----:B------:R-:W-:Y:S01]  /*7e40*/  SHF.R.U64 R31, R28, 0x10, R29 ;  /* 0x000000101c1f7819 */ /* 0x000fe2000000121d */
[----:B------:R-:W-:Y:S01]  /*7e50*/  IMAD.U32 R33, R32, 0x10000, RZ ;  /* 0x0001000020217824 */ /* 0x000fe200078e00ff */
[----:B------:R-:W-:-:S02]  /*7e60*/  LOP3.LUT R36, R36, 0xffff0000, RZ, 0xc0, !PT ;  /* 0xffff000024247812 */ /* 0x000fc400078ec0ff */
[----:B------:R-:W-:Y:S02]  /*7e70*/  PRMT R35, R39, 0x5410, R35 ;  /* 0x0000541027237816 */ /* 0x000fe40000000023 */
[----:B------:R-:W-:Y:S02]  /*7e80*/  LOP3.LUT R32, R32, 0xffff0000, RZ, 0xc0, !PT ;  /* 0xffff000020207812 */ /* 0x000fe400078ec0ff */
[----:B------:R-:W-:Y:S02]  /*7e90*/  PRMT R31, R45, 0x5410, R31 ;  /* 0x000054102d1f7816 */ /* 0x000fe4000000001f */
[C---:B-1----:R-:W-:Y:S01]  /*7ea0*/  LOP3.LUT R27, R6.reuse, 0xffff0000, RZ, 0xc0, !PT ;  /* 0xffff0000061b7812 */ /* 0x042fe200078ec0ff */
[----:B------:R-:W-:Y:S01]  /*7eb0*/  IMAD.U32 R26, R6, 0x10000, RZ ;  /* 0x00010000061a7824 */ /* 0x000fe200078e00ff */
[C---:B------:R-:W-:Y:S01]  /*7ec0*/  LOP3.LUT R29, R7.reuse, 0xffff0000, RZ, 0xc0, !PT ;  /* 0xffff0000071d7812 */ /* 0x040fe200078ec0ff */
[----:B------:R-:W-:Y:S02]  /*7ed0*/  IMAD.U32 R28, R7, 0x10000, RZ ;  /* 0x00010000071c7824 */ /* 0x000fe400078e00ff */
[C---:B------:R-:W-:Y:S01]  /*7ee0*/  FMUL.FTZ R39, R27.reuse, R37 ;  /* 0x000000251b277220 */ /* 0x040fe20000410000 */
[----:B------:R-:W-:Y:S01]  /*7ef0*/  FMUL.FTZ R38, R27, R33 ;  /* 0x000000211b267220 */ /* 0x000fe20000410000 */
[----:B------:R-:W-:Y:S01]  /*7f00*/  FMUL.FTZ R27, R29, R36 ;  /* 0x000000241d1b7220 */ /* 0x000fe20000410000 */
[----:B------:R-:W-:-:S02]  /*7f10*/  IMAD.U32 R6, R4, 0x10000, RZ ;  /* 0x0001000004067824 */ /* 0x000fc400078e00ff */
[C---:B------:R-:W-:Y:S01]  /*7f20*/  FFMA.FTZ R39, R26.reuse, R33, -R39 ;  /* 0x000000211a277223 */ /* 0x040fe20000010827 */
[----:B------:R-:W-:Y:S01]  /*7f30*/  FFMA.FTZ R38, R26, R37, R38 ;  /* 0x000000251a267223 */ /* 0x000fe20000010026 */
[----:B------:R-:W-:Y:S02]  /*7f40*/  IMAD.U32 R7, R5, 0x10000, RZ ;  /* 0x0001000005077824 */ /* 0x000fe400078e00ff */
[-C--:B------:R-:W-:Y:S01]  /*7f50*/  FMUL.FTZ R33, R29, R32.reuse ;  /* 0x000000201d217220 */ /* 0x080fe20000410000 */
[----:B------:R-:W-:Y:S01]  /*7f60*/  FFMA.FTZ R37, R28, R32, -R27 ;  /* 0x000000201c257223 */ /* 0x000fe2000001081b */
[----:B------:R-:W-:Y:S01]  /*7f70*/  LOP3.LUT R4, R4, 0xffff0000, RZ, 0xc0, !PT ;  /* 0xffff000004047812 */ /* 0x000fe200078ec0ff */
[----:B------:R-:W-:Y:S01]  /*7f80*/  IMAD.U32 R29, R35, 0x10000, RZ ;  /* 0x00010000231d7824 */ /* 0x000fe200078e00ff */
[----:B------:R-:W-:Y:S01]  /*7f90*/  LOP3.LUT R5, R5, 0xffff0000, RZ, 0xc0, !PT ;  /* 0xffff000005057812 */ /* 0x000fe200078ec0ff */
[----:B------:R-:W-:Y:S01]  /*7fa0*/  IMAD.U32 R27, R31, 0x10000, RZ ;  /* 0x000100001f1b7824 */ /* 0x000fe200078e00ff */
[----:B------:R-:W-:Y:S01]  /*7fb0*/  LOP3.LUT R32, R35, 0xffff0000, RZ, 0xc0, !PT ;  /* 0xffff000023207812 */ /* 0x000fe200078ec0ff */
[----:B0-----:R-:W-:Y:S01]  /*7fc0*/  FFMA.FTZ R40, R28, R36, R33 ;  /* 0x000000241c287223 */ /* 0x001fe20000010021 */
[----:B------:R-:W-:Y:S01]  /*7fd0*/  LOP3.LUT R26, R31, 0xffff0000, RZ, 0xc0, !PT ;  /* 0xffff00001f1a7812 */ /* 0x000fe200078ec0ff */
[C---:B------:R-:W-:Y:S01]  /*7fe0*/  FMUL.FTZ R31, R4.reuse, R29 ;  /* 0x0000001d041f7220 */ /* 0x040fe20000410000 */
[----:B------:R-:W-:Y:S01]  /*7ff0*/  FMUL.FTZ R28, R4, R27 ;  /* 0x0000001b041c7220 */ /* 0x000fe20000410000 */
[----:B------:R-:W-:-:S02]  /*8000*/  FMUL.FTZ R36, R5, R32 ;  /* 0x0000002005247220 */ /* 0x000fc40000410000 */
[-C--:B------:R-:W-:Y:S01]  /*8010*/  FMUL.FTZ R33, R5, R26.reuse ;  /* 0x0000001a05217220 */ /* 0x080fe20000410000 */
[C---:B------:R-:W-:Y:S01]  /*8020*/  FFMA.FTZ R4, R6.reuse, R27, -R31 ;  /* 0x0000001b06047223 */ /* 0x040fe2000001081f */
[----:B------:R-:W-:Y:S01]  /*8030*/  FFMA.FTZ R29, R6, R29, R28 ;  /* 0x0000001d061d7223 */ /* 0x000fe2000001001c */
[C---:B------:R-:W-:Y:S01]  /*8040*/  FFMA.FTZ R5, R7.reuse, R26, -R36 ;  /* 0x0000001a07057223 */ /* 0x040fe20000010824 */
[----:B------:R-:W-:Y:S01]  /*8050*/  FFMA.FTZ R32, R7, R32, R33 ;  /* 0x0000002007207223 */ /* 0x000fe20000010021 */
[----:B------:R-:W-:Y:S02]  /*8060*/  F2FP.BF16.F32.PACK_AB R6, R38, R39 ;  /* 0x000000272606723e */ /* 0x000fe400000010ff */
[----:B------:R-:W-:Y:S02]  /*8070*/  F2FP.BF16.F32.PACK_AB R7, R40, R37 ;  /* 0x000000252807723e */ /* 0x000fe400000010ff */
[----:B------:R-:W-:Y:S02]  /*8080*/  F2FP.BF16.F32.PACK_AB R4, R29, R4 ;  /* 0x000000041d04723e */ /* 0x000fe400000010ff */
[----:B------:R-:W-:-:S05]  /*8090*/  F2FP.BF16.F32.PACK_AB R5, R32, R5 ;  /* 0x000000052005723e */ /* 0x000fca00000010ff */
[----:B------:R1:W-:Y:S02]  /*80a0*/  STS.128 [R3+0x18400], R4 ;  /* 0x0184000403007388 */ /* 0x0003e40000000c00 */
.L_x_2754:
[----:B------:R-:W-:Y:S05]  /*80b0*/  BSYNC B2 ;  /* 0x0000000000027941 */ /* 0x000fea0003800000 */
.L_x_2753:
[----:B------:R-:W-:Y:S05]  /*80c0*/  @P1 BRA `(.L_x_2752) ;  /* 0x0000000000b81947 */ /* 0x000fea0003800000 */
[----:B-1----:R-:W1:Y:S01]  /*80d0*/  LDS.128 R4, [R0] ;  /* 0x0000000000047984 */ /* 0x002e620000000c00 */
        /* <DEDUP_REMOVED lines=8> */
[----:B------:R-:W-:-:S02]  /*8160*/  PRMT R26, R44, 0x5432, R26 ;  /* 0x000054322c1a7816 */ /* 0x000fc4000000001a */
[----:B------:R-:W-:Y:S02]  /*8170*/  LOP3.LUT R31, R31, 0xffff0000, RZ, 0xc0, !PT ;  /* 0xffff00001f1f7812 */ /* 0x000fe400078ec0ff */
        /* <DEDUP_REMOVED lines=8> */
[C---:B------:R-:W-:Y:S01]  /*8200*/  IMAD.U32 R6, R4.reuse, 0x10000, RZ ;  /* 0x0001000004067824 */ /* 0x040fe200078e00ff */
[----:B------:R-:W-:Y:S01]  /*8210*/  LOP3.LUT R4, R4, 0xffff0000, RZ, 0xc0, !PT ;  /* 0xffff000004047812 */ /* 0x000fe200078ec0ff */
[----:B------:R-:W-:-:S02]  /*8220*/  IMAD.U32 R7, R5, 0x10000, RZ ;  /* 0x0001000005077824 */ /* 0x000fc400078e00ff */
[C---:B------:R-:W-:Y:S01]  /*8230*/  FFMA.FTZ R32, R20.reuse, R32, R21 ;  /* 0x0000002014207223 */ /* 0x040fe20000010015 */
[----:B------:R-:W-:Y:S01]  /*8240*/  FFMA.FTZ R33, R20, R28, -R33 ;  /* 0x0000001c14217223 */ /* 0x000fe20000010821 */
[C---:B------:R-:W-:Y:S01]  /*8250*/  IMAD.U32 R21, R26.reuse, 0x10000, RZ ;  /* 0x000100001a157824 */ /* 0x040fe200078e00ff */
[----:B------:R-:W-:Y:S01]  /*8260*/  LOP3.LUT R5, R5, 0xffff0000, RZ, 0xc0, !PT ;  /* 0xffff000005057812 */ /* 0x000fe200078ec0ff */
[C---:B------:R-:W-:Y:S01]  /*8270*/  FMUL.FTZ R35, R25.reuse, R31 ;  /* 0x0000001f19237220 */ /* 0x040fe20000410000 */
[-C--:B------:R-:W-:Y:S01]  /*8280*/  FMUL.FTZ R37, R25, R27.reuse ;  /* 0x0000001b19257220 */ /* 0x080fe20000410000 */
[C---:B------:R-:W-:Y:S01]  /*8290*/  LOP3.LUT R20, R29.reuse, 0xffff0000, RZ, 0xc0, !PT ;  /* 0xffff00001d147812 */ /* 0x040fe200078ec0ff */
[----:B------:R-:W-:Y:S01]  /*82a0*/  IMAD.U32 R25, R29, 0x10000, RZ ;  /* 0x000100001d197824 */ /* 0x000fe200078e00ff */
[----:B------:R-:W-:Y:S01]  /*82b0*/  LOP3.LUT R26, R26, 0xffff0000, RZ, 0xc0, !PT ;  /* 0xffff00001a1a7812 */ /* 0x000fe200078ec0ff */
[C---:B------:R-:W-:Y:S01]  /*82c0*/  FFMA.FTZ R35, R24.reuse, R27, -R35 ;  /* 0x0000001b18237223 */ /* 0x040fe20000010823 */
[----:B------:R-:W-:Y:S01]  /*82d0*/  FFMA.FTZ R36, R24, R31, R37 ;  /* 0x0000001f18247223 */ /* 0x000fe20000010025 */
        /* <DEDUP_REMOVED lines=13> */
.L_x_2752:
[----:B------:R-:W-:Y:S05]  /*83b0*/  BSYNC B1 ;  /* 0x0000000000017941 */ /* 0x000fea0003800000 */
.L_x_2751:
        /* <DEDUP_REMOVED lines=17> */
[----:B------:R-:W-:Y:S02]  /*84d0*/  LOP3.LUT R21, R21, 0xffff0000, RZ, 0xc0, !PT ;  /* 0xffff000015157812 */ /* 0x000fe400078ec0ff */
[----:B------:R-:W-:Y:S02]  /*84e0*/  PRMT R20, R46, 0x5432, R20 ;  /* 0x000054322e147816 */ /* 0x000fe40000000014 */
        /* <DEDUP_REMOVED lines=11> */
[-C--:B------:R-:W-:Y:S01]  /*85a0*/  FFMA.FTZ R27, R14, R21.reuse, -R9 ;  /* 0x000000150e1b7223 */ /* 0x080fe20000010809 */
[C---:B------:R-:W-:Y:S01]  /*85b0*/  IMAD.U32 R7, R5.reuse, 0x10000, RZ ;  /* 0x0001000005077824 */ /* 0x040fe200078e00ff */
[----:B------:R-:W-:Y:S01]  /*85c0*/  LOP3.LUT R4, R4, 0xffff0000, RZ, 0xc0, !PT ;  /* 0xffff000004047812 */ /* 0x000fe200078ec0ff */
[C---:B------:R-:W-:Y:S01]  /*85d0*/  IMAD.U32 R9, R20.reuse, 0x10000, RZ ;  /* 0x0001000014097824 */ /* 0x040fe200078e00ff */
[----:B------:R-:W-:Y:S01]  /*85e0*/  LOP3.LUT R5, R5, 0xffff0000, RZ, 0xc0, !PT ;  /* 0xffff000005057812 */ /* 0x000fe200078ec0ff */
[----:B------:R-:W-:Y:S01]  /*85f0*/  FMUL.FTZ R31, R15, R21 ;  /* 0x000000150f1f7220 */ /* 0x000fe20000410000 */
[C---:B------:R-:W-:Y:S01]  /*8600*/  LOP3.LUT R8, R25.reuse, 0xffff0000, RZ, 0xc0, !PT ;  /* 0xffff000019087812 */ /* 0x040fe200078ec0ff */
[----:B------:R-:W-:Y:S01]  /*8610*/  IMAD.U32 R15, R25, 0x10000, RZ ;  /* 0x00010000190f7824 */ /* 0x000fe200078e00ff */
[----:B------:R-:W-:Y:S01]  /*8620*/  LOP3.LUT R20, R20, 0xffff0000, RZ, 0xc0, !PT ;  /* 0xffff000014147812 */ /* 0x000fe200078ec0ff */
        /* <DEDUP_REMOVED lines=12> */
[----:B------:R-:W-:-:S05]  /*86f0*/  F2FP.BF16.F32.PACK_AB R5, R8, R5 ;  /* 0x000000050805723e */ /* 0x000fca00000010ff */
[----:B------:R1:W-:Y:S02]  /*8700*/  STS.128 [R3+0x1a400], R4 ;  /* 0x01a4000403007388 */ /* 0x0003e40000000c00 */
.L_x_2757:
[----:B------:R-:W-:Y:S05]  /*8710*/  BSYNC B1 ;  /* 0x0000000000017941 */ /* 0x000fea0003800000 */
.L_x_2756:
[----:B------:R-:W-:Y:S05]  /*8720*/  @P1 BRA `(.L_x_2755) ;  /* 0x0000001400e81947 */ /* 0x000fea0003800000 */
[----:B-1----:R-:W1:Y:S01]  /*8730*/  LDS.128 R4, [R0+0x2000] ;  /* 0x0020000000047984 */ /* 0x002e620000000c00 */
[----:B------:R-:W-:Y:S02]  /*8740*/  SHF.R.U64 R3, R12, 0x10, R13 ;  /* 0x000000100c037819 */ /* 0x000fe4000000120d */
[----:B------:R-:W-:Y:S02]  /*8750*/  SHF.R.U32.HI R15, RZ, 0x10, R11 ;  /* 0x00000010ff0f7819 */ /* 0x000fe4000001160b */
[----:B------:R-:W-:Y:S02]  /*8760*/  SHF.R.U32.HI R12, RZ, 0x10, R13 ;  /* 0x00000010ff0c7819 */ /* 0x000fe4000001160d */
[----:B------:R-:W-:Y:S02]  /*8770*/  PRMT R15, R47, 0x5410, R15 ;  /* 0x000054102f0f7816 */ /* 0x000fe4000000000f */
[----:B------:R-:W-:Y:S02]  /*8780*/  PRMT R12, R42, 0x5432, R12 ;  /* 0x000054322a0c7816 */ /* 0x000fe4000000000c */
[----:B------:R-:W-:Y:S01]  /*8790*/  SHF.R.U64 R14, R10, 0x10, R11 ;  /* 0x000000100a0e7819 */ /* 0x000fe2000000120b */
[C---:B------:R-:W-:Y:S01]  /*87a0*/  IMAD.U32 R20, R15.reuse, 0x10000, RZ ;  /* 0x000100000f147824 */ /* 0x040fe200078e00ff */
[----:B------:R-:W-:Y:S01]  /*87b0*/  LOP3.LUT R15, R15, 0xffff0000, RZ, 0xc0, !PT ;  /* 0xffff00000f0f7812 */ /* 0x000fe200078ec0ff */
[C---:B------:R-:W-:Y:S01]  /*87c0*/  IMAD.U32 R13, R12.reuse, 0x10000, RZ ;  /* 0x000100000c0d7824 */ /* 0x040fe200078e00ff */
[----:B------:R-:W-:-:S02]  /*87d0*/  LOP3.LUT R12, R12, 0xffff0000, RZ, 0xc0, !PT ;  /* 0xffff00000c0c7812 */ /* 0x000fc400078ec0ff */
[----:B------:R-:W-:Y:S02]  /*87e0*/  PRMT R11, R48, 0x5410, R3 ;  /* 0x00005410300b7816 */ /* 0x000fe40000000003 */
[----:B------:R-:W-:Y:S02]  /*87f0*/  PRMT R14, R45, 0x5432, R14 ;  /* 0x000054322d0e7816 */ /* 0x000fe4000000000e */
[C---:B-1----:R-:W-:Y:S01]  /*8800*/  LOP3.LUT R9, R6.reuse, 0xffff0000, RZ, 0xc0, !PT ;  /* 0xffff000006097812 */ /* 0x042fe200078ec0ff */
[C---:B------:R-:W-:Y:S01]  /*8810*/  IMAD.U32 R10, R7.reuse, 0x10000, RZ ;  /* 0x00010000070a7824 */ /* 0x040fe200078e00ff */
[----:B------:R-:W-:Y:S01]  /*8820*/  LOP3.LUT R7, R7, 0xffff0000, RZ, 0xc0, !PT ;  /* 0xffff000007077812 */ /* 0x000fe200078ec0ff */
[----:B------:R-:W-:Y:S02]  /*8830*/  IMAD.U32 R8, R6, 0x10000, RZ ;  /* 0x0001000006087824 */ /* 0x000fe400078e00ff */
[C---:B------:R-:W-:Y:S01]  /*8840*/  FMUL.FTZ R21, R9.reuse, R20 ;  /* 0x0000001409157220 */ /* 0x040fe20000410000 */
[----:B------:R-:W-:Y:S01]  /*8850*/  FMUL.FTZ R9, R9, R13 ;  /* 0x0000000d09097220 */ /* 0x000fe20000410000 */
[----:B------:R-:W-:Y:S01]  /*8860*/  FMUL.FTZ R25, R7, R15 ;  /* 0x0000000f07197220 */ /* 0x000fe20000410000 */
[----:B------:R-:W-:-:S02]  /*8870*/  IMAD.U32 R3, R4, 0x10000, RZ ;  /* 0x0001000004037824 */ /* 0x000fc400078e00ff */
[C---:B------:R-:W-:Y:S01]  /*8880*/  FFMA.FTZ R21, R8.reuse, R13, -R21 ;  /* 0x0000000d08157223 */ /* 0x040fe20000010815 */
        /* <DEDUP_REMOVED lines=9> */
[----:B------:R-:W-:Y:S01]  /*8920*/  LOP3.LUT R11, R11, 0xffff0000, RZ, 0xc0, !PT ;  /* 0xffff00000b0b7812 */ /* 0x000fe200078ec0ff */
        /* <DEDUP_REMOVED lines=13> */
[----:B------:R3:W-:Y:S01]  /*8a00*/  STS.128 [R0+0x2000], R4 ;  /* 0x0020000400007388 */ /* 0x0007e20000000c00 */
[----:B------:R-:W-:Y:S05]  /*8a10*/  BRA `(.L_x_2755) ;  /* 0x00000014002c7947 */ /* 0x000fea0003800000 */
.L_x_2742:
[----:B------:R-:W1:Y:S01]  /*8a20*/  LDC R36, c[0x0][0x448] ;  /* 0x00011200ff247b82 */ /* 0x000e620000000800 */
[----:B------:R-:W-:Y:S01]  /*8a30*/  IMAD R3, R26, 0x40, R41 ;  /* 0x000000401a037824 */ /* 0x000fe200078e0229 */
[----:B------:R-:W-:Y:S01]  /*8a40*/  ULDC.64 UR4, c[0x0][0x3f8] ;  /* 0x0000fe0000047ab9 */ /* 0x000fe20000000a00 */
[----:B------:R-:W-:Y:S01]  /*8a50*/  ULDC.64 UR6, c[0x0][0x408] ;  /* 0x0001020000067ab9 */ /* 0x000fe20000000a00 */
[----:B------:R-:W-:Y:S01]  /*8a60*/  IMAD.MOV.U32 R26, RZ, RZ, R24 ;  /* 0x000000ffff1a7224 */ /* 0x000fe200078e0018 */
[----:B------:R-:W-:Y:S01]  /*8a70*/  SHF.R.S32.HI R43, RZ, 0x1f, R16 ;  /* 0x0000001fff2b7819 */ /* 0x000fe20000011410 */
[----:B------:R-:W-:Y:S01]  /*8a80*/  IMAD.MOV.U32 R4, RZ, RZ, R152 ;  /* 0x000000ffff047224 */ /* 0x000fe200078e0098 */
[----:B-1----:R-:W-:-:S13]  /*8a90*/  ISETP.NE.AND P0, PT, R36, 0x1, PT ;  /* 0x000000012400780c */ /* 0x002fda0003f05270 */
[----:B------:R-:W1:Y:S08]  /*8aa0*/  @P0 LDC R0, c[0x0][0x44c] ;  /* 0x00011300ff000b82 */ /* 0x000e700000000800 */
[----:B------:R-:W2:Y:S01]  /*8ab0*/  @P0 LDC R5, c[0x0][0x450] ;  /* 0x00011400ff050b82 */ /* 0x000ea20000000800 */
[----:B-1----:R-:W-:-:S05]  /*8ac0*/  @P0 IMAD.HI.U32 R0, R3, R0, RZ ;  /* 0x0000000003000227 */ /* 0x002fca00078e00ff */
[----:B--2---:R-:W-:Y:S01]  /*8ad0*/  @P0 SHF.R.U32.HI R3, RZ, R5, R0 ;  /* 0x00000005ff030219 */ /* 0x004fe20000011600 */
[----:B------:R-:W-:-:S03]  /*8ae0*/  IMAD.MOV.U32 R5, RZ, RZ, R29 ;  /* 0x000000ffff057224 */ /* 0x000fc600078e001d */
        /* <DEDUP_REMOVED lines=17> */
[----:B------:R-:W1:Y:S01]  /*8c00*/  LDC R39, c[0x0][0x3f4] ;  /* 0x0000fd00ff277b82 */ /* 0x000e620000000800 */
[----:B------:R-:W2:Y:S01]  /*8c10*/  SHFL.IDX PT, R3, R25, RZ, 0x1c1f ;  /* 0x001c1fff19037589 */ /* 0x000ea200000e0000 */
[----:B------:R-:W-:-:S03]  /*8c20*/  IMAD R36, R207, R36, RZ ;  /* 0x00000024cf247224 */ /* 0x000fc600078e02ff */
[----:B------:R-:W3:Y:S04]  /*8c30*/  SHFL.IDX PT, R0, R26, RZ, 0x1c1f ;  /* 0x001c1fff1a007589 */ /* 0x000ee800000e0000 */
[----:B------:R-:W4:Y:S04]  /*8c40*/  SHFL.IDX PT, R14, R27, RZ, 0x1c1f ;  /* 0x001c1fff1b0e7589 */ /* 0x000f2800000e0000 */
[----:B------:R-:W5:Y:S01]  /*8c50*/  SHFL.IDX PT, R4, R24, RZ, 0x1c1f ;  /* 0x001c1fff18047589 */ /* 0x000f6200000e0000 */
[----:B-1----:R-:W-:-:S04]  /*8c60*/  ISETP.GE.AND P0, PT, R16, R39, PT ;  /* 0x000000271000720c */ /* 0x002fc80003f06270 */
[----:B------:R-:W-:-:S13]  /*8c70*/  ISETP.GE.OR P1, PT, R41, R36, P0 ;  /* 0x000000242900720c */ /* 0x000fda0000726670 */
[C---:B------:R-:W-:Y:S01]  /*8c80*/  @!P1 IMAD.SHL.U32 R5, R16.reuse, 0x2, RZ ;  /* 0x0000000210059824 */ /* 0x040fe200078e00ff */
[----:B------:R-:W-:-:S04]  /*8c90*/  @!P1 SHF.L.U64.HI R21, R16, 0x1, R43 ;  /* 0x0000000110159819 */ /* 0x000fc8000001022b */
[----:B--2---:R-:W-:-:S05]  /*8ca0*/  @!P1 IADD3 R6, P2, R3, R5, RZ ;  /* 0x0000000503069210 */ /* 0x004fca0007f5e0ff */
[----:B---3--:R-:W-:-:S05]  /*8cb0*/  @!P1 IMAD.X R7, R0, 0x1, R21, P2 ;  /* 0x0000000100079824 */ /* 0x008fca00010e0615 */
[----:B------:R-:W2:Y:S01]  /*8cc0*/  @!P1 LD.E.128 R8, desc[UR38][R6.64] ;  /* 0x0000002606089980 */ /* 0x000ea2000c101d00 */
[----:B----4-:R-:W-:-:S05]  /*8cd0*/  @!P1 IADD3 R14, P2, R14, R5, RZ ;  /* 0x000000050e0e9210 */ /* 0x010fca0007f5e0ff */
[----:B-----5:R-:W-:-:S04]  /*8ce0*/  @!P1 IMAD.X R3, R4, 0x1, R21, P2 ;  /* 0x0000000104039824 */ /* 0x020fc800010e0615 */
[----:B------:R-:W-:-:S05]  /*8cf0*/  @!P1 IMAD.MOV.U32 R15, RZ, RZ, R3 ;  /* 0x000000ffff0f9224 */ /* 0x000fca00078e0003 */
[----:B------:R1:W3:Y:S01]  /*8d00*/  @!P1 LD.E.128 R4, desc[UR38][R14.64] ;  /* 0x000000260e049980 */ /* 0x0002e2000c101d00 */
[----:B------:R-:W-:Y:S02]  /*8d10*/  CS2R R20, SRZ ;  /* 0x0000000000147805 */ /* 0x000fe4000001ff00 */
[----:B------:R-:W-:Y:S02]  /*8d20*/  CS2R R28, SRZ ;  /* 0x00000000001c7805 */ /* 0x000fe4000001ff00 */
[----:B------:R-:W-:Y:S01]  /*8d30*/  CS2R R30, SRZ ;  /* 0x00000000001e7805 */ /* 0x000fe2000001ff00 */
[----:B------:R-:W4:Y:S01]  /*8d40*/  SHFL.IDX PT, R24, R24, 0x1, 0x1c1f ;  /* 0x003c1f0018187f89 */ /* 0x000f2200000e0000 */
[----:B------:R-:W-:-:S03]  /*8d50*/  CS2R R32, SRZ ;  /* 0x0000000000207805 */ /* 0x000fc6000001ff00 */
[----:B-1----:R1:W0:Y:S01]  /*8d60*/  SHFL.IDX PT, R14, R27, 0x1, 0x1c1f ;  /* 0x003c1f001b0e7f89 */ /* 0x00222200000e0000 */
[----:B--2---:R-:W-:Y:S02]  /*8d70*/  @!P1 IMAD.MOV.U32 R20, RZ, RZ, R8 ;  /* 0x000000ffff149224 */ /* 0x004fe400078e0008 */
[----:B------:R-:W-:Y:S02]  /*8d80*/  @!P1 IMAD.MOV.U32 R21, RZ, RZ, R9 ;  /* 0x000000ffff159224 */ /* 0x000fe400078e0009 */
[----:B------:R-:W-:Y:S02]  /*8d90*/  IMAD.MOV.U32 R0, RZ, RZ, R20 ;  /* 0x000000ffff007224 */ /* 0x000fe400078e0014 */
[----:B------:R-:W-:Y:S02]  /*8da0*/  IMAD.MOV.U32 R3, RZ, RZ, R21 ;  /* 0x000000ffff037224 */ /* 0x000fe400078e0015 */
[----:B------:R-:W-:Y:S01]  /*8db0*/  @!P1 IMAD.MOV.U32 R28, RZ, RZ, R10 ;  /* 0x000000ffff1c9224 */ /* 0x000fe200078e000a */
[----:B------:R-:W-:Y:S01]  /*8dc0*/  PRMT R37, R37, 0x5410, R0 ;  /* 0x0000541025257816 */ /* 0x000fe20000000000 */
[----:B------:R-:W-:Y:S01]  /*8dd0*/  @!P1 IMAD.MOV.U32 R29, RZ, RZ, R11 ;  /* 0x000000ffff1d9224 */ /* 0x000fe200078e000b */
[----:B------:R-:W-:Y:S01]  /*8de0*/  PRMT R49, R49, 0x5410, R3 ;  /* 0x0000541031317816 */ /* 0x000fe20000000003 */
[----:B------:R1:W2:Y:S01]  /*8df0*/  SHFL.IDX PT, R0, R26, 0x1, 0x1c1f ;  /* 0x003c1f001a007f89 */ /* 0x0002a200000e0000 */
[----:B------:R-:W-:-:S02]  /*8e00*/  IMAD.MOV.U32 R8, RZ, RZ, R28 ;  /* 0x000000ffff087224 */ /* 0x000fc400078e001c */
[----:B---3--:R-:W-:Y:S01]  /*8e10*/  @!P1 IMAD.MOV.U32 R30, RZ, RZ, R4 ;  /* 0x000000ffff1e9224 */ /* 0x008fe200078e0004 */
[----:B------:R1:W3:Y:S01]  /*8e20*/  SHFL.IDX PT, R3, R25, 0x1, 0x1c1f ;  /* 0x003c1f0019037f89 */ /* 0x0002e200000e0000 */
[----:B------:R-:W-:Y:S01]  /*8e30*/  @!P1 IMAD.MOV.U32 R31, RZ, RZ, R5 ;  /* 0x000000ffff1f9224 */ /* 0x000fe200078e0005 */
[----:B------:R-:W-:Y:S01]  /*8e40*/  PRMT R35, R8, 0x7610, R35 ;  /* 0x0000761008237816 */ /* 0x000fe20000000023 */
[----:B------:R-:W-:Y:S02]  /*8e50*/  @!P1 IMAD.MOV.U32 R33, RZ, RZ, R7 ;  /* 0x000000ffff219224 */ /* 0x000fe400078e0007 */
[----:B------:R-:W-:Y:S02]  /*8e60*/  @!P1 IMAD.MOV.U32 R32, RZ, RZ, R6 ;  /* 0x000000ffff209224 */ /* 0x000fe400078e0006 */
[----:B------:R-:W-:Y:S02]  /*8e70*/  IMAD.MOV.U32 R4, RZ, RZ, R30 ;  /* 0x000000ffff047224 */ /* 0x000fe400078e001e */
[----:B------:R-:W-:-:S02]  /*8e80*/  IMAD.MOV.U32 R5, RZ, RZ, R31 ;  /* 0x000000ffff057224 */ /* 0x000fc400078e001f */
[----:B------:R-:W-:Y:S01]  /*8e90*/  IMAD.MOV.U32 R7, RZ, RZ, R33 ;  /* 0x000000ffff077224 */ /* 0x000fe200078e0021 */
[----:B------:R-:W-:Y:S01]  /*8ea0*/  PRMT R35, R35, 0x5410, R4 ;  /* 0x0000541023237816 */ /* 0x000fe20000000004 */
[----:B------:R-:W-:Y:S02]  /*8eb0*/  IMAD.MOV.U32 R9, RZ, RZ, R29 ;  /* 0x000000ffff097224 */ /* 0x000fe400078e001d */
[----:B------:R-:W-:Y:S01]  /*8ec0*/  IMAD.MOV.U32 R6, RZ, RZ, R32 ;  /* 0x000000ffff067224 */ /* 0x000fe200078e0020 */
[----:B------:R-:W-:Y:S02]  /*8ed0*/  PRMT R45, R7, 0x5410, R5 ;  /* 0x00005410072d7816 */ /* 0x000fe40000000005 */
[----:B------:R-:W-:Y:S02]  /*8ee0*/  CS2R R4, SRZ ;  /* 0x0000000000047805 */ /* 0x000fe4000001ff00 */
[----:B------:R-:W-:Y:S02]  /*8ef0*/  PRMT R37, R9, 0x7610, R37 ;  /* 0x0000761009257816 */ /* 0x000fe40000000025 */
[----:B012-4-:R-:W-:-:S07]  /*8f00*/  PRMT R48, R48, 0x5410, R6 ;  /* 0x0000541030307816 */ /* 0x017fce0000000006 */
.L_x_3081:
[----:B------:R-:W-:Y:S01]  /*8f10*/  VIADD R41, R41, 0x40 ;  /* 0x0000004029297836 */ /* 0x000fe20000000000 */
[----:B------:R-:W-:Y:S01]  /*8f20*/  LEA.HI R6, R234, R234, RZ, 0x1 ;  /* 0x000000eaea067211 */ /* 0x000fe200078f08ff */
[----:B------:R-:W-:Y:S01]  /*8f30*/  BSSY B1, `(.L_x_2759) ;  /* 0x0000015000017945 */ /* 0x000fe20003800000 */
[----:B------:R-:W-:Y:S02]  /*8f40*/  CS2R R8, SRZ ;  /* 0x0000000000087805 */ /* 0x000fe4000001ff00 */
[----:B------:R-:W-:Y:S02]  /*8f50*/  CS2R R10, SRZ ;  /* 0x00000000000a7805 */ /* 0x000fe4000001ff00 */
[----:B------:R-:W-:Y:S02]  /*8f60*/  ISETP.GE.AND P1, PT, R41, R36, PT ;  /* 0x000000242900720c */ /* 0x000fe40003f26270 */
[----:B------:R-:W-:-:S05]  /*8f70*/  LOP3.LUT R7, R6, 0xfffffffe, RZ, 0xc0, !PT ;  /* 0xfffffffe06077812 */ /* 0x000fca00078ec0ff */
[----:B------:R-:W-:Y:S01]  /*8f80*/  IMAD.IADD R12, R234, 0x1, -R7 ;  /* 0x00000001ea0c7824 */ /* 0x000fe200078e0a07 */
[----:B------:R-:W-:-:S04]  /*8f90*/  CS2R R6, SRZ ;  /* 0x0000000000067805 */ /* 0x000fc8000001ff00 */
[----:B------:R-:W-:Y:S01]  /*8fa0*/  SHF.L.U32 R12, R12, 0x1f, RZ ;  /* 0x0000001f0c0c7819 */ /* 0x000fe200000006ff */
[----:B------:R-:W-:Y:S06]  /*8fb0*/  @P1 BRA `(.L_x_2760) ;  /* 0x0000000000301947 */ /* 0x000fec0003800000 */
[----:B------:R-:W-:Y:S02]  /*8fc0*/  CS2R R6, SRZ ;  /* 0x0000000000067805 */ /* 0x000fe4000001ff00 */
[----:B------:R-:W-:Y:S02]  /*8fd0*/  CS2R R8, SRZ ;  /* 0x0000000000087805 */ /* 0x000fe4000001ff00 */
[----:B------:R-:W-:Y:S01]  /*8fe0*/  CS2R R10, SRZ ;  /* 0x00000000000a7805 */ /* 0x000fe2000001ff00 */
[----:B------:R-:W-:Y:S06]  /*8ff0*/  @P0 BRA `(.L_x_2760) ;  /* 0x0000000000200947 */ /* 0x000fec0003800000 */
[C---:B------:R-:W-:Y:S01]  /*9000*/  IMAD.SHL.U32 R4, R16.reuse, 0x2, RZ ;  /* 0x0000000210047824 */ /* 0x040fe200078e00ff */
[----:B------:R-:W-:-:S04]  /*9010*/  SHF.L.U64.HI R5, R16, 0x1, R43 ;  /* 0x0000000110057819 */ /* 0x000fc8000001022b */
[-C--:B---3--:R-:W-:Y:S02]  /*9020*/  IADD3 R8, P1, R3, R4.reuse, RZ ;  /* 0x0000000403087210 */ /* 0x088fe40007f3e0ff */
[----:B------:R-:W-:-:S03]  /*9030*/  IADD3 R4, P2, R14, R4, RZ ;  /* 0x000000040e047210 */ /* 0x000fc60007f5e0ff */
[--C-:B------:R-:W-:Y:S02]  /*9040*/  IMAD.X R9, R0, 0x1, R5.reuse, P1 ;  /* 0x0000000100097824 */ /* 0x100fe400008e0605 */
[----:B------:R-:W-:-:S04]  /*9050*/  IMAD.X R5, R24, 0x1, R5, P2 ;  /* 0x0000000118057824 */ /* 0x000fc800010e0605 */
[----:B------:R-:W5:Y:S04]  /*9060*/  LD.E.128 R8, desc[UR38][R8.64] ;  /* 0x0000002608087980 */ /* 0x000f68000c101d00 */
[----:B------:R-:W5:Y:S02]  /*9070*/  LD.E.128 R4, desc[UR38][R4.64] ;  /* 0x0000002604047980 */ /* 0x000f64000c101d00 */
.L_x_2760:
[----:B------:R-:W-:Y:S05]  /*9080*/  BSYNC B1 ;  /* 0x0000000000017941 */ /* 0x000fea0003800000 */
.L_x_2759:
[----:B------:R-:W0:Y:S01]  /*9090*/  SYNCS.PHASECHK.TRANS64.TRYWAIT P1, [R19+URZ+0x22800], R12 ;  /* 0x0228000c130075a7 */ /* 0x000e22000802017f */
[----:B-----5:R-:W-:Y:S01]  /*90a0*/  IMAD.MOV.U32 R0, RZ, RZ, R4 ;  /* 0x000000ffff007224 */ /* 0x020fe200078e0004 */
[----:B------:R-:W-:Y:S01]  /*90b0*/  VIADDMNMX R36, R36, -R213, 0x80, PT ;  /* 0x0000008024247446 */ /* 0x000fe200038009d5 */
[----:B---3--:R-:W-:Y:S01]  /*90c0*/  IMAD.MOV.U32 R3, RZ, RZ, R5 ;  /* 0x000000ffff037224 */ /* 0x008fe200078e0005 */
[----:B------:R-:W-:Y:S01]  /*90d0*/  BSSY B1, `(.L_x_2761) ;  /* 0x000000f000017945 */ /* 0x000fe20003800000 */
[----:B------:R-:W-:Y:S01]  /*90e0*/  IMAD.MOV.U32 R13, RZ, RZ, R8 ;  /* 0x000000ffff0d7224 */ /* 0x000fe200078e0008 */
[-C--:B------:R-:W-:Y:S01]  /*90f0*/  ISETP.GE.OR P2, PT, R23, R36.reuse, P0 ;  /* 0x000000241700720c */ /* 0x080fe20000746670 */
[----:B------:R-:W-:Y:S01]  /*9100*/  IMAD.MOV.U32 R14, RZ, RZ, R9 ;  /* 0x000000ffff0e7224 */ /* 0x000fe200078e0009 */
[----:B------:R-:W-:Y:S01]  /*9110*/  PRMT R54, R3, 0x5410, R0 ;  /* 0x0000541003367816 */ /* 0x000fe20000000000 */
[----:B------:R-:W-:Y:S01]  /*9120*/  IMAD.MOV.U32 R0, RZ, RZ, R6 ;  /* 0x000000ffff007224 */ /* 0x000fe200078e0006 */
[----:B------:R-:W-:Y:S01]  /*9130*/  ISETP.GE.OR P0, PT, R233, R36, P0 ;  /* 0x00000024e900720c */ /* 0x000fe20000706670 */
[----:B------:R-:W-:Y:S01]  /*9140*/  IMAD.MOV.U32 R3, RZ, RZ, R7 ;  /* 0x000000ffff037224 */ /* 0x000fe200078e0007 */
[----:B------:R-:W-:-:S02]  /*9150*/  PRMT R57, R13, 0x7610, R57 ;  /* 0x000076100d397816 */ /* 0x000fc40000000039 */
[----:B------:R-:W-:Y:S01]  /*9160*/  PRMT R55, R0, 0x7610, R55 ;  /* 0x0000761000377816 */ /* 0x000fe20000000037 */
[----:B------:R-:W-:Y:S01]  /*9170*/  IMAD.MOV.U32 R0, RZ, RZ, R10 ;  /* 0x000000ffff007224 */ /* 0x000fe200078e000a */
[----:B------:R-:W-:Y:S01]  /*9180*/  PRMT R56, R3, 0x7610, R56 ;  /* 0x0000761003387816 */ /* 0x000fe20000000038 */
[----:B------:R-:W-:Y:S01]  /*9190*/  IMAD.MOV.U32 R3, RZ, RZ, R11 ;  /* 0x000000ffff037224 */ /* 0x000fe200078e000b */
[----:B------:R-:W-:Y:S01]  /*91a0*/  PRMT R58, R14, 0x7610, R58 ;  /* 0x000076100e3a7816 */ /* 0x000fe2000000003a */
[----:B0-----:R-:W-:Y:S06]  /*91b0*/  @!P1 BRA `(.L_x_2762) ;  /* 0x000001b000e09947 */ /* 0x001fec0003800000 */
.L_x_3082:
[----:B------:R-:W-:Y:S05]  /*91c0*/  BSYNC B1 ;  /* 0x0000000000017941 */ /* 0x000fea0003800000 */
.L_x_2761:
[----:B------:R-:W-:Y:S04]  /*91d0*/  BSSY B1, `(.L_x_2763) ;  /* 0x000006a000017945 */ /* 0x000fe80003800000 */
[----:B------:R-:W-:Y:S05]  /*91e0*/  @P2 BRA `(.L_x_2764) ;  /* 0x0000000400a02947 */ /* 0x000fea0003800000 */
[----:B------:R-:W-:Y:S01]  /*91f0*/  IMAD.SHL.U32 R38, R38, 0x40, RZ ;  /* 0x0000004026267824 */ /* 0x000fe200078e00ff */
[----:B------:R-:W-:Y:S01]  /*9200*/  SHF.R.U64 R42, R30, 0x10, R31 ;  /* 0x000000101e2a7819 */ /* 0x000fe2000000121f */
[----:B------:R-:W-:Y:S01]  /*9210*/  IMAD.IADD R14, R16, 0x1, R39 ;  /* 0x00000001100e7824 */ /* 0x000fe200078e0227 */
[--C-:B------:R-:W-:Y:S02]  /*9220*/  SHF.R.U32.HI R40, RZ, 0x10, R21.reuse ;  /* 0x00000010ff287819 */ /* 0x100fe40000011615 */
[----:B------:R-:W-:Y:S02]  /*9230*/  LOP3.LUT R15, R38, 0x1c0, RZ, 0xc0, !PT ;  /* 0x000001c0260f7812 */ /* 0x000fe400078ec0ff */
[----:B------:R-:W-:Y:S02]  /*9240*/  SHF.R.U64 R38, R20, 0x10, R21 ;  /* 0x0000001014267819 */ /* 0x000fe40000001215 */
[----:B0-----:R-:W-:Y:S02]  /*9250*/  LOP3.LUT R12, R15, 0x38, R16, 0xf8, !PT ;  /* 0x000000380f0c7812 */ /* 0x001fe400078ef810 */
[----:B------:R-:W-:-:S02]  /*9260*/  SHF.R.U32.HI R25, RZ, 0x3, R15 ;  /* 0x00000003ff197819 */ /* 0x000fc4000001160f */
[----:B------:R-:W-:Y:S02]  /*9270*/  LOP3.LUT R14, R15, 0x38, R14, 0xf8, !PT ;  /* 0x000000380f0e7812 */ /* 0x000fe400078ef80e */
[-C--:B------:R-:W-:Y:S02]  /*9280*/  LOP3.LUT R13, R12, R25.reuse, RZ, 0x3c, !PT ;  /* 0x000000190c0d7212 */ /* 0x080fe400078e3cff */
[----:B------:R-:W-:Y:S02]  /*9290*/  PRMT R42, R35, 0x5432, R42 ;  /* 0x00005432232a7816 */ /* 0x000fe4000000002a */
[----:B------:R-:W-:Y:S01]  /*92a0*/  SHF.R.U64 R20, R28, 0x10, R29 ;  /* 0x000000101c147819 */ /* 0x000fe2000000121d */
[----:B------:R-:W-:Y:S01]  /*92b0*/  IMAD R36, R220, 0x200, R13 ;  /* 0x00000200dc247824 */ /* 0x000fe200078e020d */
[----:B------:R-:W-:Y:S01]  /*92c0*/  LOP3.LUT R13, R14, R25, RZ, 0x3c, !PT ;  /* 0x000000190e0d7212 */ /* 0x000fe200078e3cff */
[----:B------:R-:W-:Y:S01]  /*92d0*/  IMAD.U32 R43, R42, 0x10000, RZ ;  /* 0x000100002a2b7824 */ /* 0x000fe200078e00ff */
[----:B------:R-:W-:Y:S01]  /*92e0*/  PRMT R38, R37, 0x5432, R38 ;  /* 0x0000543225267816 */ /* 0x000fe20000000026 */
[----:B------:R-:W-:Y:S01]  /*92f0*/  IMAD R36, R36, 0x2, R19 ;  /* 0x0000000224247824 */ /* 0x000fe200078e0213 */
[----:B------:R-:W-:Y:S01]  /*9300*/  SHF.R.U32.HI R44, RZ, 0x10, R31 ;  /* 0x00000010ff2c7819 */ /* 0x000fe2000001161f */
[----:B------:R-:W-:Y:S01]  /*9310*/  IMAD R24, R220, 0x200, R13 ;  /* 0x00000200dc187824 */ /* 0x000fe200078e020d */
[----:B------:R-:W-:-:S02]  /*9320*/  PRMT R40, R49, 0x5432, R40 ;  /* 0x0000543231287816 */ /* 0x000fc40000000028 */
[----:B------:R-:W0:Y:S01]  /*9330*/  LDS.128 R12, [R36+0x18400] ;  /* 0x01840000240c7984 */ /* 0x000e220000000c00 */
[----:B------:R-:W-:Y:S01]  /*9340*/  IMAD R52, R24, 0x2, R19 ;  /* 0x0000000218347824 */ /* 0x000fe200078e0213 */
[----:B------:R-:W-:Y:S01]  /*9350*/  PRMT R41, R35, 0x5410, R20 ;  /* 0x0000541023297816 */ /* 0x000fe20000000014 */
[----:B------:R-:W-:Y:S01]  /*9360*/  IMAD.U32 R35, R38, 0x10000, RZ ;  /* 0x0001000026237824 */ /* 0x000fe200078e00ff */
[----:B------:R-:W-:Y:S02]  /*9370*/  SHF.R.U32.HI R47, RZ, 0x10, R33 ;  /* 0x00000010ff2f7819 */ /* 0x000fe40000011621 */
[----:B------:R-:W1:Y:S01]  /*9380*/  LDS.128 R24, [R52+0x18400] ;  /* 0x0184000034187984 */ /* 0x000e620000000c00 */
[C---:B------:R-:W-:Y:S02]  /*9390*/  PRMT R44, R45.reuse, 0x5432, R44 ;  /* 0x000054322d2c7816 */ /* 0x040fe4000000002c */
[----:B------:R-:W-:Y:S02]  /*93a0*/  PRMT R47, R45, 0x5410, R47 ;  /* 0x000054102d2f7816 */ /* 0x000fe4000000002f */
[----:B------:R-:W-:-:S02]  /*93b0*/  SHF.R.U64 R46, R32, 0x10, R33 ;  /* 0x00000010202e7819 */ /* 0x000fc40000001221 */
[----:B------:R-:W-:Y:S02]  /*93c0*/  LOP3.LUT R45, R42, 0xffff0000, RZ, 0xc0, !PT ;  /* 0xffff00002a2d7812 */ /* 0x000fe400078ec0ff */
[----:B------:R-:W-:Y:S02]  /*93d0*/  SHF.R.U32.HI R28, RZ, 0x10, R29 ;  /* 0x00000010ff1c7819 */ /* 0x000fe4000001161d */
[----:B------:R-:W-:Y:S02]  /*93e0*/  PRMT R46, R48, 0x5432, R46 ;  /* 0x00005432302e7816 */ /* 0x000fe4000000002e */
[----:B------:R-:W-:Y:S01]  /*93f0*/  PRMT R37, R37, 0x5410, R28 ;  /* 0x0000541025257816 */ /* 0x000fe2000000001c */
[C---:B0-----:R-:W-:Y:S01]  /*9400*/  IMAD.U32 R20, R12.reuse, 0x10000, RZ ;  /* 0x000100000c147824 */ /* 0x041fe200078e00ff */
        /* <DEDUP_REMOVED lines=14> */
[----:B------:R-:W-:Y:S01]  /*94f0*/  LOP3.LUT R35, R38, 0xffff0000, RZ, 0xc0, !PT ;  /* 0xffff000026237812 */ /* 0x000fe200078ec0ff */
[----:B------:R-:W-:Y:S01]  /*9500*/  FFMA.FTZ R51, R20, R43, R51 ;  /* 0x0000002b14337223 */ /* 0x000fe20000010033 */
[----:B------:R-:W-:Y:S02]  /*9510*/  IMAD.U32 R20, R40, 0x10000, RZ ;  /* 0x0001000028147824 */ /* 0x000fe400078e00ff */
[----:B------:R-:W-:Y:S01]  /*9520*/  FMUL.FTZ R48, R31, R30 ;  /* 0x0000001e1f307220 */ /* 0x000fe20000410000 */
[----:B------:R-:W-:Y:S02]  /*9530*/  IMAD.U32 R33, R27, 0x10000, RZ ;  /* 0x000100001b217824 */ /* 0x000fe400078e00ff */
[----:B------:R-:W-:Y:S01]  /*9540*/  FMUL.FTZ R43, R24, R35 ;  /* 0x00000023182b7220 */ /* 0x000fe20000410000 */
[----:B------:R-:W-:-:S02]  /*9550*/  IMAD.U32 R24, R47, 0x10000, RZ ;  /* 0x000100002f187824 */ /* 0x000fc400078e00ff */
[C---:B------:R-:W-:Y:S01]  /*9560*/  FFMA.FTZ R38, R12.reuse, R35, -R53 ;  /* 0x000000230c267223 */ /* 0x040fe20000010835 */
[-C--:B------:R-:W-:Y:S01]  /*9570*/  FMUL.FTZ R31, R31, R20.reuse ;  /* 0x000000141f1f7220 */ /* 0x080fe20000410000 */
[----:B------:R-:W-:Y:S01]  /*9580*/  FFMA.FTZ R42, R12, R45, R43 ;  /* 0x0000002d0c2a7223 */ /* 0x000fe2000001002b */
[----:B------:R-:W-:Y:S01]  /*9590*/  FFMA.FTZ R48, R21, R20, -R48 ;  /* 0x0000001415307223 */ /* 0x000fe20000010830 */
[----:B------:R-:W-:Y:S02]  /*95a0*/  IMAD.U32 R12, R37, 0x10000, RZ ;  /* 0x00010000250c7824 */ /* 0x000fe400078e00ff */
[----:B------:R-:W-:Y:S01]  /*95b0*/  FMUL.FTZ R20, R33, R24 ;  /* 0x0000001821147220 */ /* 0x000fe20000410000 */
[----:B------:R-:W-:Y:S01]  /*95c0*/  LOP3.LUT R40, R40, 0xffff0000, RZ, 0xc0, !PT ;  /* 0xffff000028287812 */ /* 0x000fe200078ec0ff */
[----:B------:R-:W-:Y:S01]  /*95d0*/  FFMA.FTZ R30, R21, R30, R31 ;  /* 0x0000001e151e7223 */ /* 0x000fe2000001001f */
[----:B------:R-:W-:Y:S01]  /*95e0*/  LOP3.LUT R44, R44, 0xffff0000, RZ, 0xc0, !PT ;  /* 0xffff00002c2c7812 */ /* 0x000fe200078ec0ff */
[-C--:B------:R-:W-:Y:S01]  /*95f0*/  FMUL.FTZ R50, R33, R12.reuse ;  /* 0x0000000c21327220 */ /* 0x080fe20000410000 */
[----:B------:R-:W-:Y:S01]  /*9600*/  FFMA.FTZ R43, R29, R12, -R20 ;  /* 0x0000000c1d2b7223 */ /* 0x000fe20000010814 */
[----:B------:R-:W-:Y:S01]  /*9610*/  FMUL.FTZ R33, R25, R40 ;  /* 0x0000002819217220 */ /* 0x000fe20000410000 */
[----:B------:R-:W-:-:S02]  /*9620*/  IMAD.U32 R32, R26, 0x10000, RZ ;  /* 0x000100001a207824 */ /* 0x000fc400078e00ff */
[----:B------:R-:W-:Y:S01]  /*9630*/  FMUL.FTZ R12, R25, R44 ;  /* 0x0000002c190c7220 */ /* 0x000fe20000410000 */
[----:B------:R-:W-:Y:S02]  /*9640*/  IMAD.U32 R31, R46, 0x10000, RZ ;  /* 0x000100002e1f7824 */ /* 0x000fe400078e00ff */
[----:B------:R-:W-:Y:S01]  /*9650*/  FFMA.FTZ R50, R29, R24, R50 ;  /* 0x000000181d327223 */ /* 0x000fe20000010032 */
[C---:B------:R-:W-:Y:S01]  /*9660*/  FFMA.FTZ R33, R13.reuse, R44, R33 ;  /* 0x0000002c0d217223 */ /* 0x040fe20000010021 */
[----:B------:R-:W-:Y:S01]  /*9670*/  FFMA.FTZ R25, R13, R40, -R12 ;  /* 0x000000280d197223 */ /* 0x000fe2000001080c */
[----:B------:R-:W-:Y:S01]  /*9680*/  IMAD.U32 R28, R14, 0x10000, RZ ;  /* 0x000100000e1c7824 */ /* 0x000fe200078e00ff */
[----:B------:R-:W-:Y:S01]  /*9690*/  LOP3.LUT R26, R26, 0xffff0000, RZ, 0xc0, !PT ;  /* 0xffff00001a1a7812 */ /* 0x000fe200078ec0ff */
[----:B------:R-:W-:Y:S01]  /*96a0*/  IMAD.U32 R21, R41, 0x10000, RZ ;  /* 0x0001000029157824 */ /* 0x000fe200078e00ff */
[----:B------:R-:W-:Y:S01]  /*96b0*/  LOP3.LUT R27, R27, 0xffff0000, RZ, 0xc0, !PT ;  /* 0xffff00001b1b7812 */ /* 0x000fe200078ec0ff */
[----:B------:R-:W-:Y:S01]  /*96c0*/  FMUL.FTZ R29, R32, R31 ;  /* 0x0000001f201d7220 */ /* 0x000fe20000410000 */
[----:B------:R-:W-:Y:S01]  /*96d0*/  LOP3.LUT R13, R46, 0xffff0000, RZ, 0xc0, !PT ;  /* 0xffff00002e0d7812 */ /* 0x000fe200078ec0ff */
[-C--:B------:R-:W-:Y:S01]  /*96e0*/  FMUL.FTZ R35, R32, R21.reuse ;  /* 0x0000001520237220 */ /* 0x080fe20000410000 */
[----:B------:R-:W-:Y:S01]  /*96f0*/  LOP3.LUT R20, R47, 0xffff0000, RZ, 0xc0, !PT ;  /* 0xffff00002f147812 */ /* 0x000fe200078ec0ff */
[----:B------:R-:W-:Y:S01]  /*9700*/  FFMA.FTZ R29, R28, R21, -R29 ;  /* 0x000000151c1d7223 */ /* 0x000fe2000001081d */
[----:B------:R-:W-:Y:S01]  /*9710*/  LOP3.LUT R41, R41, 0xffff0000, RZ, 0xc0, !PT ;  /* 0xffff000029297812 */ /* 0x000fe200078ec0ff */
[----:B------:R-:W-:Y:S01]  /*9720*/  FMUL.FTZ R21, R26, R13 ;  /* 0x0000000d1a157220 */ /* 0x000fe20000410000 */
[----:B------:R-:W-:Y:S01]  /*9730*/  LOP3.LUT R12, R37, 0xffff0000, RZ, 0xc0, !PT ;  /* 0xffff0000250c7812 */ /* 0x000fe200078ec0ff */
[C---:B------:R-:W-:Y:S01]  /*9740*/  FMUL.FTZ R32, R27.reuse, R20 ;  /* 0x000000141b207220 */ /* 0x040fe20000410000 */
[----:B------:R-:W-:Y:S01]  /*9750*/  LOP3.LUT R14, R14, 0xffff0000, RZ, 0xc0, !PT ;  /* 0xffff00000e0e7812 */ /* 0x000fe200078ec0ff */
[----:B------:R-:W-:Y:S01]  /*9760*/  FMUL.FTZ R24, R26, R41 ;  /* 0x000000291a187220 */ /* 0x000fe20000410000 */
[----:B------:R-:W-:Y:S01]  /*9770*/  FFMA.FTZ R35, R28, R31, R35 ;  /* 0x0000001f1c237223 */ /* 0x000fe20000010023 */
[-C--:B------:R-:W-:Y:S01]  /*9780*/  FMUL.FTZ R27, R27, R12.reuse ;  /* 0x0000000c1b1b7220 */ /* 0x080fe20000410000 */
[C---:B------:R-:W-:Y:S01]  /*9790*/  FFMA.FTZ R32, R15.reuse, R12, -R32 ;  /* 0x0000000c0f207223 */ /* 0x040fe20000010820 */
[C---:B------:R-:W-:Y:S01]  /*97a0*/  FFMA.FTZ R26, R14.reuse, R41, -R21 ;  /* 0x000000290e1a7223 */ /* 0x040fe20000010815 */
[----:B------:R-:W-:Y:S01]  /*97b0*/  FFMA.FTZ R28, R14, R13, R24 ;  /* 0x0000000d0e1c7223 */ /* 0x000fe20000010018 */
[----:B------:R-:W-:Y:S01]  /*97c0*/  FFMA.FTZ R27, R15, R20, R27 ;  /* 0x000000140f1b7223 */ /* 0x000fe2000001001b */
[----:B------:R-:W-:-:S02]  /*97d0*/  F2FP.BF16.F32.PACK_AB R12, R38, R49 ;  /* 0x00000031260c723e */ /* 0x000fc400000010ff */
[----:B------:R-:W-:Y:S02]  /*97e0*/  F2FP.BF16.F32.PACK_AB R13, R25, R48 ;  /* 0x00000030190d723e */ /* 0x000fe400000010ff */
[----:B------:R-:W-:Y:S02]  /*97f0*/  F2FP.BF16.F32.PACK_AB R14, R26, R29 ;  /* 0x0000001d1a0e723e */ /* 0x000fe400000010ff */
[----:B------:R-:W-:Y:S02]  /*9800*/  F2FP.BF16.F32.PACK_AB R15, R32, R43 ;  /* 0x0000002b200f723e */ /* 0x000fe400000010ff */
[----:B------:R-:W-:Y:S02]  /*9810*/  F2FP.BF16.F32.PACK_AB R24, R42, R51 ;  /* 0x000000332a18723e */ /* 0x000fe400000010ff */
[----:B------:R-:W-:Y:S01]  /*9820*/  F2FP.BF16.F32.PACK_AB R25, R33, R30 ;  /* 0x0000001e2119723e */ /* 0x000fe200000010ff */
[----:B------:R1:W-:Y:S01]  /*9830*/  STS.128 [R36+0x18400], R12 ;  /* 0x0184000c24007388 */ /* 0x0003e20000000c00 */
[----:B------:R-:W-:-:S02]  /*9840*/  F2FP.BF16.F32.PACK_AB R26, R28, R35 ;  /* 0x000000231c1a723e */ /* 0x000fc400000010ff */
[----:B------:R-:W-:-:S05]  /*9850*/  F2FP.BF16.F32.PACK_AB R27, R27, R50 ;  /* 0x000000321b1b723e */ /* 0x000fca00000010ff */
[----:B------:R1:W-:Y:S02]  /*9860*/  STS.128 [R52+0x18400], R24 ;  /* 0x0184001834007388 */ /* 0x0003e40000000c00 */
.L_x_2764:
[----:B------:R-:W-:Y:S05]  /*9870*/  BSYNC B1 ;  /* 0x0000000000017941 */ /* 0x000fea0003800000 */
.L_x_2763:
[----:B------:R-:W-:Y:S01]  /*9880*/  PRMT R3, R3, 0x5410, R0 ;  /* 0x0000541003037816 */ /* 0x000fe20000000000 */
[----:B------:R-:W-:Y:S06]  /*9890*/  @P0 BRA `(.L_x_2755) ;  /* 0x00000004008c0947 */ /* 0x000fec0003800000 */
[----:B------:R-:W2:Y:S01]  /*98a0*/  LDL R41, [R1+0x68] ;  /* 0x0000680001297983 */ /* 0x000ea20000100800 */
[----:B------:R-:W-:Y:S01]  /*98b0*/  IMAD.IADD R39, R16, 0x1, R39 ;  /* 0x0000000110277824 */ /* 0x000fe200078e0227 */
[----:B01----:R-:W-:-:S04]  /*98c0*/  SHF.R.U32.HI R12, RZ, 0x3, R218 ;  /* 0x00000003ff0c7819 */ /* 0x003fc800000116da */
[----:B------:R-:W-:-:S04]  /*98d0*/  LOP3.LUT R0, R218, 0x38, R39, 0xf8, !PT ;  /* 0x00000038da007812 */ /* 0x000fc800078ef827 */
[----:B------:R-:W-:-:S05]  /*98e0*/  LOP3.LUT R0, R0, R12, RZ, 0x3c, !PT ;  /* 0x0000000c00007212 */ /* 0x000fca00078e3cff */
[----:B------:R-:W-:-:S04]  /*98f0*/  IMAD.IADD R0, R221, 0x1, R0 ;  /* 0x00000001dd007824 */ /* 0x000fc800078e0200 */
[----:B------:R-:W-:-:S05]  /*9900*/  IMAD R0, R0, 0x2, R19 ;  /* 0x0000000200007824 */ /* 0x000fca00078e0213 */
[----:B------:R-:W0:Y:S01]  /*9910*/  LDS.128 R24, [R0+0x18400] ;  /* 0x0184000000187984 */ /* 0x000e220000000c00 */
[----:B------:R-:W-:Y:S02]  /*9920*/  SHF.R.U64 R32, R4, 0x10, R5 ;  /* 0x0000001004207819 */ /* 0x000fe40000001205 */
[--C-:B------:R-:W-:Y:S02]  /*9930*/  SHF.R.U64 R21, R8, 0x10, R9.reuse ;  /* 0x0000001008157819 */ /* 0x100fe40000001209 */
[----:B------:R-:W-:Y:S02]  /*9940*/  PRMT R32, R54, 0x5432, R32 ;  /* 0x0000543236207816 */ /* 0x000fe40000000020 */
[----:B------:R-:W-:Y:S02]  /*9950*/  SHF.R.U32.HI R29, RZ, 0x10, R9 ;  /* 0x00000010ff1d7819 */ /* 0x000fe40000011609 */
[--C-:B------:R-:W-:Y:S01]  /*9960*/  SHF.R.U64 R30, R10, 0x10, R11.reuse ;  /* 0x000000100a1e7819 */ /* 0x100fe2000000120b */
[----:B------:R-:W-:Y:S01]  /*9970*/  IMAD.U32 R36, R32, 0x10000, RZ ;  /* 0x0001000020247824 */ /* 0x000fe200078e00ff */
[----:B------:R-:W-:-:S02]  /*9980*/  SHF.R.U32.HI R31, RZ, 0x10, R11 ;  /* 0x00000010ff1f7819 */ /* 0x000fc4000001160b */
[----:B------:R-:W-:Y:S02]  /*9990*/  SHF.R.U32.HI R33, RZ, 0x10, R5 ;  /* 0x00000010ff217819 */ /* 0x000fe40000011605 */
[----:B------:R-:W-:Y:S02]  /*99a0*/  PRMT R21, R57, 0x5410, R21 ;  /* 0x0000541039157816 */ /* 0x000fe40000000015 */
[----:B------:R-:W-:Y:S02]  /*99b0*/  SHF.R.U32.HI R37, RZ, 0x10, R7 ;  /* 0x00000010ff257819 */ /* 0x000fe40000011607 */
[----:B------:R-:W-:Y:S01]  /*99c0*/  PRMT R30, R3, 0x5432, R30 ;  /* 0x00005432031e7816 */ /* 0x000fe2000000001e */
[----:B------:R-:W-:Y:S01]  /*99d0*/  IMAD.U32 R28, R21, 0x10000, RZ ;  /* 0x00010000151c7824 */ /* 0x000fe200078e00ff */
[----:B------:R-:W-:Y:S02]  /*99e0*/  PRMT R31, R3, 0x5410, R31 ;  /* 0x00005410031f7816 */ /* 0x000fe4000000001f */
[----:B------:R-:W-:-:S02]  /*99f0*/  PRMT R33, R54, 0x5410, R33 ;  /* 0x0000541036217816 */ /* 0x000fc40000000021 */
[----:B------:R-:W-:Y:S02]  /*9a00*/  PRMT R29, R58, 0x5410, R29 ;  /* 0x000054103a1d7816 */ /* 0x000fe4000000001d */
[----:B------:R-:W-:Y:S01]  /*9a10*/  PRMT R37, R56, 0x5410, R37 ;  /* 0x0000541038257816 */ /* 0x000fe20000000025 */
[----:B------:R-:W-:Y:S02]  /*9a20*/  IMAD.U32 R38, R33, 0x10000, RZ ;  /* 0x0001000021267824 */ /* 0x000fe400078e00ff */
[----:B0-----:R-:W-:-:S04]  /*9a30*/  IMAD.U32 R9, R24, 0x10000, RZ ;  /* 0x0001000018097824 */ /* 0x001fc800078e00ff */
[----:B------:R-:W-:Y:S01]  /*9a40*/  FMUL.FTZ R40, R9, R36 ;  /* 0x0000002409287220 */ /* 0x000fe20000410000 */
[----:B------:R-:W-:Y:S01]  /*9a50*/  IMAD.U32 R11, R25, 0x10000, RZ ;  /* 0x00010000190b7824 */ /* 0x000fe200078e00ff */
[----:B------:R-:W-:Y:S01]  /*9a60*/  LOP3.LUT R10, R24, 0xffff0000, RZ, 0xc0, !PT ;  /* 0xffff0000180a7812 */ /* 0x000fe200078ec0ff */
[----:B------:R-:W-:Y:S01]  /*9a70*/  FMUL.FTZ R42, R9, R28 ;  /* 0x0000001c092a7220 */ /* 0x000fe20000410000 */
[----:B------:R-:W-:Y:S01]  /*9a80*/  LOP3.LUT R24, R25, 0xffff0000, RZ, 0xc0, !PT ;  /* 0xffff000019187812 */ /* 0x000fe200078ec0ff */
[----:B------:R-:W-:Y:S02]  /*9a90*/  IMAD.U32 R20, R27, 0x10000, RZ ;  /* 0x000100001b147824 */ /* 0x000fe400078e00ff */
[----:B------:R-:W-:Y:S02]  /*9aa0*/  IMAD.U32 R25, R37, 0x10000, RZ ;  /* 0x0001000025197824 */ /* 0x000fe400078e00ff */
[----:B------:R-:W-:Y:S01]  /*9ab0*/  FMUL.FTZ R44, R11, R38 ;  /* 0x000000260b2c7220 */ /* 0x000fe20000410000 */
[----:B------:R-:W-:-:S02]  /*9ac0*/  SHF.R.U64 R35, R6, 0x10, R7 ;  /* 0x0000001006237819 */ /* 0x000fc40000001207 */
[----:B------:R-:W-:Y:S02]  /*9ad0*/  LOP3.LUT R9, R32, 0xffff0000, RZ, 0xc0, !PT ;  /* 0xffff000020097812 */ /* 0x000fe400078ec0ff */
[----:B------:R-:W-:Y:S02]  /*9ae0*/  LOP3.LUT R21, R21, 0xffff0000, RZ, 0xc0, !PT ;  /* 0xffff000015157812 */ /* 0x000fe400078ec0ff */
[----:B------:R-:W-:Y:S02]  /*9af0*/  PRMT R35, R55, 0x5410, R35 ;  /* 0x0000541037237816 */ /* 0x000fe40000000023 */
[----:B------:R-:W-:Y:S02]  /*9b00*/  LOP3.LUT R33, R33, 0xffff0000, RZ, 0xc0, !PT ;  /* 0xffff000021217812 */ /* 0x000fe400078ec0ff */
[----:B------:R-:W-:Y:S01]  /*9b10*/  LOP3.LUT R37, R37, 0xffff0000, RZ, 0xc0, !PT ;  /* 0xffff000025257812 */ /* 0x000fe200078ec0ff */
[----:B--2---:R-:W0:Y:S02]  /*9b20*/  LDS.128 R12, [R41+0x18400] ;  /* 0x01840000290c7984 */ /* 0x004e240000000c00 */
[----:B0-----:R-:W-:-:S04]  /*9b30*/  IMAD.U32 R3, R12, 0x10000, RZ ;  /* 0x000100000c037824 */ /* 0x001fc800078e00ff */
[----:B------:R-:W-:Y:S01]  /*9b40*/  FFMA.FTZ R40, R3, R28, -R40 ;  /* 0x0000001c03287223 */ /* 0x000fe20000010828 */
[----:B------:R-:W-:Y:S02]  /*9b50*/  IMAD.U32 R28, R29, 0x10000, RZ ;  /* 0x000100001d1c7824 */ /* 0x000fe400078e00ff */
[----:B------:R-:W-:Y:S01]  /*9b60*/  FFMA.FTZ R42, R3, R36, R42 ;  /* 0x00000024032a7223 */ /* 0x000fe2000001002a */
[----:B------:R-:W-:Y:S02]  /*9b70*/  IMAD.U32 R5, R13, 0x10000, RZ ;  /* 0x000100000d057824 */ /* 0x000fe400078e00ff */
[----:B------:R-:W-:Y:S02]  /*9b80*/  IMAD.U32 R3, R31, 0x10000, RZ ;  /* 0x000100001f037824 */ /* 0x000fe400078e00ff */
[-C--:B------:R-:W-:Y:S01]  /*9b90*/  FMUL.FTZ R36, R11, R28.reuse ;  /* 0x0000001c0b247220 */ /* 0x080fe20000410000 */
[----:B------:R-:W-:Y:S02]  /*9ba0*/  IMAD.U32 R8, R15, 0x10000, RZ ;  /* 0x000100000f087824 */ /* 0x000fe400078e00ff */
[C---:B------:R-:W-:Y:S01]  /*9bb0*/  FMUL.FTZ R11, R20.reuse, R25 ;  /* 0x00000019140b7220 */ /* 0x040fe20000410000 */
[----:B------:R-:W-:Y:S01]  /*9bc0*/  FFMA.FTZ R44, R5, R28, -R44 ;  /* 0x0000001c052c7223 */ /* 0x000fe2000001082c */
[-C--:B------:R-:W-:Y:S01]  /*9bd0*/  FMUL.FTZ R28, R20, R3.reuse ;  /* 0x00000003141c7220 */ /* 0x080fe20000410000 */
[----:B------:R-:W-:Y:S01]  /*9be0*/  LOP3.LUT R4, R12, 0xffff0000, RZ, 0xc0, !PT ;  /* 0xffff00000c047812 */ /* 0x000fe200078ec0ff */
[----:B------:R-:W-:Y:S01]  /*9bf0*/  FFMA.FTZ R20, R8, R3, -R11 ;  /* 0x0000000308147223 */ /* 0x000fe2000001080b */
[C---:B------:R-:W-:Y:S01]  /*9c00*/  FMUL.FTZ R3, R10.reuse, R9 ;  /* 0x000000090a037220 */ /* 0x040fe20000410000 */
[----:B------:R-:W-:Y:S01]  /*9c10*/  LOP3.LUT R12, R13, 0xffff0000, RZ, 0xc0, !PT ;  /* 0xffff00000d0c7812 */ /* 0x000fe200078ec0ff */
[----:B------:R-:W-:Y:S01]  /*9c20*/  FFMA.FTZ R36, R5, R38, R36 ;  /* 0x0000002605247223 */ /* 0x000fe20000010024 */
[----:B------:R-:W-:Y:S01]  /*9c30*/  FMUL.FTZ R11, R10, R21 ;  /* 0x000000150a0b7220 */ /* 0x000fe20000410000 */
[C---:B------:R-:W-:Y:S01]  /*9c40*/  IMAD.U32 R6, R14.reuse, 0x10000, RZ ;  /* 0x000100000e067824 */ /* 0x040fe200078e00ff */
[----:B------:R-:W-:Y:S01]  /*9c50*/  LOP3.LUT R7, R14, 0xffff0000, RZ, 0xc0, !PT ;  /* 0xffff00000e077812 */ /* 0x000fe200078ec0ff */
[----:B------:R-:W-:-:S02]  /*9c60*/  IMAD.U32 R13, R26, 0x10000, RZ ;  /* 0x000100001a0d7824 */ /* 0x000fc400078e00ff */
[----:B------:R-:W-:Y:S01]  /*9c70*/  FFMA.FTZ R21, R4, R21, -R3 ;  /* 0x0000001504157223 */ /* 0x000fe20000010803 */
[----:B------:R-:W-:Y:S01]  /*9c80*/  IMAD.U32 R5, R35, 0x10000, RZ ;  /* 0x0001000023057824 */ /* 0x000fe200078e00ff */
[----:B------:R-:W-:Y:S01]  /*9c90*/  LOP3.LUT R14, R15, 0xffff0000, RZ, 0xc0, !PT ;  /* 0xffff00000f0e7812 */ /* 0x000fe200078ec0ff */
[----:B------:R-:W-:Y:S01]  /*9ca0*/  IMAD.U32 R3, R30, 0x10000, RZ ;  /* 0x000100001e037824 */ /* 0x000fe200078e00ff */
[----:B------:R-:W-:Y:S01]  /*9cb0*/  LOP3.LUT R15, R26, 0xffff0000, RZ, 0xc0, !PT ;  /* 0xffff00001a0f7812 */ /* 0x000fe200078ec0ff */
[----:B------:R-:W-:Y:S01]  /*9cc0*/  FFMA.FTZ R11, R4, R9, R11 ;  /* 0x00000009040b7223 */ /* 0x000fe2000001000b */
[----:B------:R-:W-:Y:S01]  /*9cd0*/  LOP3.LUT R26, R27, 0xffff0000, RZ, 0xc0, !PT ;  /* 0xffff00001b1a7812 */ /* 0x000fe200078ec0ff */
[C---:B------:R-:W-:Y:S01]  /*9ce0*/  FMUL.FTZ R27, R13.reuse, R5 ;  /* 0x000000050d1b7220 */ /* 0x040fe20000410000 */
[----:B------:R-:W-:Y:S01]  /*9cf0*/  FMUL.FTZ R13, R13, R3 ;  /* 0x000000030d0d7220 */ /* 0x000fe20000410000 */
[----:B------:R-:W-:Y:S02]  /*9d00*/  LOP3.LUT R4, R35, 0xffff0000, RZ, 0xc0, !PT ;  /* 0xffff000023047812 */ /* 0x000fe400078ec0ff */
[----:B------:R-:W-:-:S02]  /*9d10*/  LOP3.LUT R29, R29, 0xffff0000, RZ, 0xc0, !PT ;  /* 0xffff00001d1d7812 */ /* 0x000fc400078ec0ff */
[----:B------:R-:W-:Y:S02]  /*9d20*/  LOP3.LUT R30, R30, 0xffff0000, RZ, 0xc0, !PT ;  /* 0xffff00001e1e7812 */ /* 0x000fe400078ec0ff */
[----:B------:R-:W-:Y:S01]  /*9d30*/  LOP3.LUT R31, R31, 0xffff0000, RZ, 0xc0, !PT ;  /* 0xffff00001f1f7812 */ /* 0x000fe200078ec0ff */
[----:B------:R-:W-:Y:S01]  /*9d40*/  FFMA.FTZ R28, R8, R25, R28 ;  /* 0x00000019081c7223 */ /* 0x000fe2000001001c */
[C---:B------:R-:W-:Y:S01]  /*9d50*/  FFMA.FTZ R27, R6.reuse, R3, -R27 ;  /* 0x00000003061b7223 */ /* 0x040fe2000001081b */
[----:B------:R-:W-:Y:S01]  /*9d60*/  FFMA.FTZ R10, R6, R5, R13 ;  /* 0x00000005060a7223 */ /* 0x000fe2000001000d */
[----:B------:R-:W-:Y:S01]  /*9d70*/  FMUL.FTZ R25, R24, R33 ;  /* 0x0000002118197220 */ /* 0x000fe20000410000 */
[C---:B------:R-:W-:Y:S01]  /*9d80*/  FMUL.FTZ R6, R15.reuse, R4 ;  /* 0x000000040f067220 */ /* 0x040fe20000410000 */
[----:B------:R-:W-:Y:S01]  /*9d90*/  FMUL.FTZ R3, R26, R37 ;  /* 0x000000251a037220 */ /* 0x000fe20000410000 */
[----:B------:R-:W-:Y:S01]  /*9da0*/  FMUL.FTZ R24, R24, R29 ;  /* 0x0000001d18187220 */ /* 0x000fe20000410000 */
[-C--:B------:R-:W-:Y:S01]  /*9db0*/  FMUL.FTZ R15, R15, R30.reuse ;  /* 0x0000001e0f0f7220 */ /* 0x080fe20000410000 */
[----:B------:R-:W-:Y:S01]  /*9dc0*/  FMUL.FTZ R26, R26, R31 ;  /* 0x0000001f1a1a7220 */ /* 0x000fe20000410000 */
[----:B------:R-:W-:Y:S01]  /*9dd0*/  FFMA.FTZ R25, R12, R29, -R25 ;  /* 0x0000001d0c197223 */ /* 0x000fe20000010819 */
[C---:B------:R-:W-:Y:S01]  /*9de0*/  FFMA.FTZ R6, R7.reuse, R30, -R6 ;  /* 0x0000001e07067223 */ /* 0x040fe20000010806 */
        /* <DEDUP_REMOVED lines=14> */
.L_x_2755:
[----:B------:R-:W-:Y:S05]  /*9ed0*/  BSYNC B0 ;  /* 0x0000000000007941 */ /* 0x000fea0003800000 */
.L_x_2741:
        /* <DEDUP_REMOVED lines=8> */
.L_x_2738:
[----:B-1----:R-:W1:Y:S01]  /*9f60*/  S2R R3, SR_TID.X ;  /* 0x0000000000037919 */ /* 0x002e620000002100 */
[----:B--23--:R-:W-:Y:S01]  /*9f70*/  IMAD.U32 R0, RZ, RZ, UR54 ;  /* 0x00000036ff007e24 */ /* 0x00cfe2000f8e00ff */
[----:B------:R-:W-:Y:S05]  /*9f80*/  WARPSYNC.ALL ;  /* 0x0000000000007948 */ /* 0x000fea0003800000 */
[----:B------:R-:W-:Y:S02]  /*9f90*/  ISETP.NE.AND P0, PT, R0, 0x3, PT ;  /* 0x000000030000780c */ /* 0x000fe40003f05270 */
[----:B------:R-:W-:-:S11]  /*9fa0*/  LOP3.LUT R18, R18, 0xfff7ffff, RZ, 0xc0, !PT ;  /* 0xfff7ffff12127812 */ /* 0x000fd600078ec0ff */
[----:B------:R-:W-:Y:S02]  /*9fb0*/  @P0 LOP3.LUT R18, R18, 0x80000, RZ, 0xfc, !PT ;  /* 0x0008000012120812 */ /* 0x000fe400078efcff */
[----:B-1----:R-:W-:-:S05]  /*9fc0*/  SHF.R.U32.HI R3, RZ, 0x7, R3 ;  /* 0x00000007ff037819 */ /* 0x002fca0000011603 */
[----:B------:R-:W-:-:S05]  /*9fd0*/  VIADD R72, R3, 0x8 ;  /* 0x0000000803487836 */ /* 0x000fca0000000000 */
[----:B------:R1:W-:Y:S06]  /*9fe0*/  BAR.SYNC.DEFER_BLOCKING R72, 0x100 ;  /* 0x000400480000751d */ /* 0x0003ec0000010000 */
[----:B------:R-:W-:Y:S05]  /*9ff0*/  @!P0 BRA `(.L_x_2765) ;  /* 0x0000000000048947 */ /* 0x000fea0003800000 */
[----:B------:R-:W-:Y:S01]  /*a000*/  BPT.TRAP 0x1 ;  /* 0x000000040000795c */ /* 0x000fe20000300000 */
.L_x_2765:
[----:B------:R-:W-:Y:S01]  /*a010*/  IMAD R4, R2, 0x8, R19 ;  /* 0x0000000802047824 */ /* 0x000fe200078e0213 */
[----:B------:R-:W-:-:S04]  /*a020*/  SHF.L.U32 R73, R206, 0x1f, RZ ;  /* 0x0000001fce497819 */ /* 0x000fc800000006ff */
[----:B------:R2:W3:Y:S01]  /*a030*/  SYNCS.PHASECHK.TRANS64.TRYWAIT P1, [R4+URZ+0x22830], R73 ;  /* 0x02283049040075a7 */ /* 0x0004e2000802017f */
[----:B------:R-:W-:Y:S05]  /*a040*/  @!P0 BRA `(.L_x_2766) ;  /* 0x0000000000048947 */ /* 0x000fea0003800000 */
[----:B------:R-:W-:Y:S01]  /*a050*/  BPT.TRAP 0x1 ;  /* 0x000000040000795c */ /* 0x000fe20000300000 */
.L_x_2766:
[----:B------:R-:W4:Y:S01]  /*a060*/  S2R R3, SR_TID.X ;  /* 0x0000000000037919 */ /* 0x000f220000002100 */
[----:B------:R-:W-:-:S05]  /*a070*/  VIADD R0, R19, 0x1c400 ;  /* 0x0001c40013007836 */ /* 0x000fca0000000000 */
[----:B------:R-:W-:-:S04]  /*a080*/  SHF.R.U32.HI R0, RZ, 0x4, R0 ;  /* 0x00000004ff007819 */ /* 0x000fc80000011600 */
[----:B------:R-:W-:Y:S02]  /*a090*/  LOP3.LUT R0, R0, 0x3fff, RZ, 0xc0, !PT ;  /* 0x00003fff00007812 */ /* 0x000fe400078ec0ff */
[----:B----4-:R-:W-:-:S04]  /*a0a0*/  LOP3.LUT R3, R3, 0x7f, RZ, 0xc0, !PT ;  /* 0x0000007f03037812 */ /* 0x010fc800078ec0ff */
[----:B------:R-:W-:Y:S01]  /*a0b0*/  ISETP.NE.AND P0, PT, R3, RZ, PT ;  /* 0x000000ff0300720c */ /* 0x000fe20003f05270 */
[----:B---3--:R-:W-:-:S12]  /*a0c0*/  @P1 BRA `(.L_x_2767) ;  /* 0x0000000000081947 */ /* 0x008fd80003800000 */
[----:B------:R-:W3:Y:S02]  /*a0d0*/  SYNCS.PHASECHK.TRANS64.TRYWAIT P1, [R4+URZ+0x22830], R73 ;  /* 0x02283049040075a7 */ /* 0x000ee4000802017f */
[----:B---3--:R-:W-:Y:S05]  /*a0e0*/  @!P1 BRA `(.L_x_2768) ;  /* 0x000001a400289947 */ /* 0x008fea0003800000 */
.L_x_2767:
[----:B------:R-:W-:Y:S05]  /*a0f0*/  WARPSYNC.ALL ;  /* 0x0000000000007948 */ /* 0x000fea0003800000 */
[----:B------:R-:W-:-:S05]  /*a100*/  LOP3.LUT R214, R0, 0x10000, RZ, 0xfc, !PT ;  /* 0x0001000000d67812 */ /* 0x000fca00078efcff */
[----:B------:R-:W-:Y:S01]  /*a110*/  IMAD R8, R2, 0x300, R214 ;  /* 0x0000030002087824 */ /* 0x000fe200078e02d6 */
[----:B------:R-:W-:Y:S01]  /*a120*/  LOP3.LUT R6, R34, 0x10000, RZ, 0xfc, !PT ;  /* 0x0001000022067812 */ /* 0x000fe200078efcff */
[----:B------:R-:W-:Y:S01]  /*a130*/  IMAD.MOV.U32 R9, RZ, RZ, 0x40000040 ;  /* 0x40000040ff097424 */ /* 0x000fe200078e00ff */
[----:B0-----:R-:W-:Y:S01]  /*a140*/  WARPGROUP.ARRIVE ;  /* 0x00000000000079c5 */ /* 0x001fe20000000000 */
[----:B------:R-:W-:Y:S01]  /*a150*/  IMAD.MOV.U32 R7, RZ, RZ, 0x40000040 ;  /* 0x40000040ff077424 */ /* 0x000fe200078e00ff */
[C---:B------:R-:W-:Y:S01]  /*a160*/  R2UR UR6, R8.reuse ;  /* 0x00000000080672ca */ /* 0x040fe200000e0000 */
[----:B------:R-:W-:Y:S01]  /*a170*/  VIADD R10, R8, 0x2 ;  /* 0x00000002080a7836 */ /* 0x000fe20000000000 */
[----:B------:R-:W-:Y:S01]  /*a180*/  R2UR UR7, R9 ;  /* 0x00000000090772ca */ /* 0x000fe200000e0000 */
[C---:B------:R-:W-:Y:S01]  /*a190*/  VIADD R20, R6.reuse, 0x2 ;  /* 0x0000000206147836 */ /* 0x040fe20000000000 */
[C---:B------:R-:W-:Y:S01]  /*a1a0*/  R2UR UR4, R6.reuse ;  /* 0x00000000060472ca */ /* 0x040fe200000e0000 */
[----:B------:R-:W-:Y:S01]  /*a1b0*/  IMAD.MOV.U32 R11, RZ, RZ, 0x40000040 ;  /* 0x40000040ff0b7424 */ /* 0x000fe200078e00ff */
[----:B------:R-:W-:Y:S01]  /*a1c0*/  R2UR UR5, R7 ;  /* 0x00000000070572ca */ /* 0x000fe200000e0000 */
[----:B------:R-:W-:Y:S01]  /*a1d0*/  IMAD.MOV.U32 R21, RZ, RZ, 0x40000040 ;  /* 0x40000040ff157424 */ /* 0x000fe200078e00ff */
[----:B------:R-:W0:Y:S01]  /*a1e0*/  LDC R0, c[0x0][0x448] ;  /* 0x00011200ff007b82 */ /* 0x000e220000000800 */
[C---:B------:R-:W-:Y:S01]  /*a1f0*/  VIADD R14, R6.reuse, 0x4 ;  /* 0x00000004060e7836 */ /* 0x040fe20000000000 */
[----:B------:R-:W4:Y:S01]  /*a200*/  S2R R5, SR_TID.X ;  /* 0x0000000000057919 */ /* 0x000f220000002100 */
[----:B------:R-:W-:Y:S01]  /*a210*/  IMAD.MOV.U32 R15, RZ, RZ, 0x40000040 ;  /* 0x40000040ff0f7424 */ /* 0x000fe200078e00ff */
[----:B------:R-:W-:Y:S01]  /*a220*/  ULDC.64 UR8, c[0x0][0x9e0] ;  /* 0x0002780000087ab9 */ /* 0x000fe20000000a00 */
[----:B------:R-:W-:Y:S01]  /*a230*/  VIADD R12, R6, 0x6 ;  /* 0x00000006060c7836 */ /* 0x000fe20000000000 */
[----:B------:R-:W-:Y:S01]  /*a240*/  UISETP.GE.AND UP0, UPT, UR9, 0x1, UPT ;  /* 0x000000010900788c */ /* 0x000fe2000bf06270 */
[----:B------:R-:W-:Y:S01]  /*a250*/  IMAD.MOV.U32 R9, RZ, RZ, 0x40000040 ;  /* 0x40000040ff097424 */ /* 0x000fe200078e00ff */
[----:B------:R-:W-:Y:S01]  /*a260*/  LOP3.LUT R18, R18, 0xffefffff, RZ, 0xc0, !PT ;  /* 0xffefffff12127812 */ /* 0x000fe200078ec0ff */
[----:B------:R-:W-:Y:S01]  /*a270*/  IMAD.MOV.U32 R13, RZ, RZ, 0x40000040 ;  /* 0x40000040ff0d7424 */ /* 0x000fe200078e00ff */
[----:B------:R-:W-:Y:S01]  /*a280*/  UP2UR UR55, UPR, URZ, 0x1 ;  /* 0x000000013f377883 */ /* 0x000fe20008000000 */
[----:B------:R-:W-:Y:S01]  /*a290*/  HGMMA.64x96x16.F32.BF16 R24, gdesc[UR4], RZ, !UPT, gsb0 ;  /* 0x01600000041879f0 */ /* 0x000fe2000c0018ff */
[----:B------:R-:W-:Y:S01]  /*a2a0*/  R2UR UR6, R10 ;  /* 0x000000000a0672ca */ /* 0x000fe200000e0000 */
[----:B------:R-:W-:Y:S01]  /*a2b0*/  VIADD R10, R8, 0x4 ;  /* 0x00000004080a7836 */ /* 0x000fe20000000000 */
[----:B------:R-:W-:Y:S01]  /*a2c0*/  R2UR UR7, R11 ;  /* 0x000000000b0772ca */ /* 0x000fe200000e0000 */
[----:B------:R-:W-:Y:S01]  /*a2d0*/  IMAD.MOV.U32 R11, RZ, RZ, 0x40000040 ;  /* 0x40000040ff0b7424 */ /* 0x000fe200078e00ff */
[----:B------:R-:W-:Y:S01]  /*a2e0*/  R2UR UR4, R20 ;  /* 0x00000000140472ca */ /* 0x000fe200000e0000 */
[----:B------:R-:W-:Y:S01]  /*a2f0*/  VIADD R8, R8, 0x6 ;  /* 0x0000000608087836 */ /* 0x000fe20000000000 */
[----:B------:R-:W-:-:S02]  /*a300*/  R2UR UR5, R21 ;  /* 0x00000000150572ca */ /* 0x000fc400000e0000 */
[----:B0-----:R-:W-:Y:S01]  /*a310*/  ISETP.NE.AND P1, PT, R0, 0x1, PT ;  /* 0x000000010000780c */ /* 0x001fe20003f25270 */
[----:B------:R-:W-:Y:S01]  /*a320*/  IMAD.IADD R0, R215, 0x1, R213 ;  /* 0x00000001d7007824 */ /* 0x000fe200078e02d5 */
[----:B----4-:R-:W-:-:S11]  /*a330*/  SHF.R.U32.HI R5, RZ, 0x7, R5 ;  /* 0x00000007ff057819 */ /* 0x010fd60000011605 */
[----:B------:R-:W0:Y:S01]  /*a340*/  @P1 LDC R3, c[0x0][0x44c] ;  /* 0x00011300ff031b82 */ /* 0x000e220000000800 */
[----:B------:R-:W-:Y:S01]  /*a350*/  @P1 LOP3.LUT R18, R18, 0x100000, RZ, 0xfc, !PT ;  /* 0x0010000012121812 */ /* 0x000fe200078efcff */
[----:B0-----:R-:W-:Y:S01]  /*a360*/  @P1 IMAD.HI.U32 R3, R0, R3, RZ ;  /* 0x0000000300031227 */ /* 0x001fe200078e00ff */
[----:B------:R-:W-:Y:S02]  /*a370*/  WARPGROUP.DEPBAR.LE gsb0, 0x0 ;  /* 0x00008000000079c5 */ /* 0x000fe40000010000 */
[----:B------:R-:W-:-:S06]  /*a380*/  WARPGROUP.ARRIVE ;  /* 0x00000000000079c5 */ /* 0x000fcc0000000000 */
[----:B------:R-:W-:Y:S01]  /*a390*/  HGMMA.64x96x16.F32.BF16 R24, gdesc[UR4], R24, gsb0 ;  /* 0x01600000041879f0 */ /* 0x000fe20008001818 */
[----:B------:R-:W-:Y:S02]  /*a3a0*/  R2UR UR6, R10 ;  /* 0x000000000a0672ca */ /* 0x000fe400000e0000 */
[----:B------:R-:W-:Y:S02]  /*a3b0*/  R2UR UR7, R11 ;  /* 0x000000000b0772ca */ /* 0x000fe400000e0000 */
[----:B------:R-:W-:Y:S02]  /*a3c0*/  R2UR UR4, R14 ;  /* 0x000000000e0472ca */ /* 0x000fe400000e0000 */
[----:B------:R-:W-:Y:S02]  /*a3d0*/  R2UR UR5, R15 ;  /* 0x000000000f0572ca */ /* 0x000fe400000e0000 */
[----:B------:R-:W-:Y:S01]  /*a3e0*/  IADD3 R10, -R5, 0xb, RZ ;  /* 0x0000000b050a7810 */ /* 0x000fe20007ffe1ff */
[----:B------:R-:W-:-:S04]  /*a3f0*/  IMAD.MOV.U32 R5, RZ, RZ, -0x60 ;  /* 0xffffffa0ff057424 */ /* 0x000fc800078e00ff */
[----:B------:R-:W-:-:S04]  /*a400*/  IMAD R92, R176, R5, 0x60 ;  /* 0x00000060b05c7424 */ /* 0x000fc800078e0205 */
[----:B------:R-:W-:Y:S01]  /*a410*/  IMAD.IADD R79, R92, 0x1, -R209 ;  /* 0x000000015c4f7824 */ /* 0x000fe200078e0ad1 */
[----:B------:R-:W-:Y:S02]  /*a420*/  WARPGROUP.DEPBAR.LE gsb0, 0x0 ;  /* 0x00008000000079c5 */ /* 0x000fe40000010000 */
[----:B------:R-:W-:-:S06]  /*a430*/  WARPGROUP.ARRIVE ;  /* 0x00000000000079c5 */ /* 0x000fcc0000000000 */
[----:B------:R-:W-:Y:S01]  /*a440*/  HGMMA.64x96x16.F32.BF16 R24, gdesc[UR4], R24, gsb0 ;  /* 0x01600000041879f0 */ /* 0x000fe20008001818 */
[----:B------:R-:W-:Y:S02]  /*a450*/  R2UR UR6, R8 ;  /* 0x00000000080672ca */ /* 0x000fe400000e0000 */
[----:B------:R-:W-:Y:S01]  /*a460*/  R2UR UR7, R9 ;  /* 0x00000000090772ca */ /* 0x000fe200000e0000 */
[----:B------:R-:W0:Y:S01]  /*a470*/  @P1 LDC R8, c[0x0][0x450] ;  /* 0x00011400ff081b82 */ /* 0x000e220000000800 */
[----:B------:R-:W-:Y:S01]  /*a480*/  R2UR UR4, R12 ;  /* 0x000000000c0472ca */ /* 0x000fe200000e0000 */
[----:B------:R-:W-:Y:S01]  /*a490*/  IMAD.MOV.U32 R9, RZ, RZ, R0 ;  /* 0x000000ffff097224 */ /* 0x000fe200078e0000 */
[----:B------:R-:W-:Y:S01]  /*a4a0*/  R2UR UR5, R13 ;  /* 0x000000000d0572ca */ /* 0x000fe200000e0000 */
[----:B------:R-:W-:-:S05]  /*a4b0*/  @!P0 VIADD R0, R4, 0x22840 ;  /* 0x0002284004008836 */ /* 0x000fca0000000000 */
[----:B------:R-:W-:Y:S02]  /*a4c0*/  @!P0 PRMT R0, RZ, 0x654, R0 ;  /* 0x00000654ff008816 */ /* 0x000fe40000000000 */
[----:B0-----:R-:W-:Y:S01]  /*a4d0*/  @P1 SHF.R.U32.HI R9, RZ, R8, R3 ;  /* 0x00000008ff091219 */ /* 0x001fe20000011603 */
[----:B------:R-:W-:Y:S01]  /*a4e0*/  IMAD R8, R176, -0x60, R208 ;  /* 0xffffffa0b0087824 */ /* 0x000fe200078e02d0 */
[----:B------:R-:W-:-:S03]  /*a4f0*/  PLOP3.LUT P1, PT, PT, PT, UP0, 0x40, 0x0 ;  /* 0x000000000000781c */ /* 0x000fc60003f2e808 */
[----:B------:R-:W0:Y:S01]  /*a500*/  SHFL.IDX PT, R74, R9, RZ, 0x1c1f ;  /* 0x001c1fff094a7589 */ /* 0x000e2200000e0000 */
[----:B------:R-:W-:Y:S01]  /*a510*/  IADD3 R75, -R209, 0x60, R8 ;  /* 0x00000060d14b7810 */ /* 0x000fe20007ffe108 */
[----:B------:R-:W-:Y:S02]  /*a520*/  WARPGROUP.DEPBAR.LE gsb0, 0x0 ;  /* 0x00008000000079c5 */ /* 0x000fe40000010000 */
[----:B------:R-:W-:-:S06]  /*a530*/  WARPGROUP.ARRIVE ;  /* 0x00000000000079c5 */ /* 0x000fcc0000000000 */
[----:B------:R-:W-:Y:S01]  /*a540*/  HGMMA.64x96x16.F32.BF16 R24, gdesc[UR4], R24, gsb0 ;  /* 0x01600000041879f0 */ /* 0x000fe20008001818 */
[----:B------:R-:W-:Y:S02]  /*a550*/  ULDC UR4, c[0x0][0x9dc] ;  /* 0x0002770000047ab9 */ /* 0x000fe40000000800 */
[----:B------:R-:W-:-:S05]  /*a560*/  IMAD.U32 R11, RZ, RZ, UR4 ;  /* 0x00000004ff0b7e24 */ /* 0x000fca000f8e00ff */
[----:B------:R-:W-:Y:S01]  /*a570*/  LOP3.LUT R3, RZ, R11, RZ, 0x33, !PT ;  /* 0x0000000bff037212 */ /* 0x000fe200078e33ff */
[----:B------:R-:W-:Y:S02]  /*a580*/  WARPGROUP.DEPBAR.LE gsb0, 0x0 ;  /* 0x00008000000079c5 */ /* 0x000fe40000010000 */
[----:B------:R4:W-:Y:S06]  /*a590*/  BAR.ARV R10, 0x100 ;  /* 0x0004000a0000751d */ /* 0x0009ec0000002000 */
[----:B------:R1:W-:Y:S02]  /*a5a0*/  @!P0 SYNCS.ARRIVE.TRANS64.RED.A1T0 RZ, [R0+URZ], RZ ;  /* 0x000000ff00ff89a7 */ /* 0x0003e4000810043f */
[----:B-1----:R-:W-:-:S05]  /*a5b0*/  IADD3 R0, -R209, 0x61, R8 ;  /* 0x00000061d1007810 */ /* 0x002fca0007ffe108 */
[----:B------:R-:W-:-:S04]  /*a5c0*/  IMAD.IADD R0, R0, 0x1, -R207 ;  /* 0x0000000100007824 */ /* 0x000fc800078e0acf */
[C---:B------:R-:W-:Y:S02]  /*a5d0*/  VIADD R90, R0.reuse, UR8 ;  /* 0x00000008005a7c36 */ /* 0x040fe40008000000 */
[----:B------:R-:W-:-:S03]  /*a5e0*/  IMAD.IADD R77, R0, 0x1, R3 ;  /* 0x00000001004d7824 */ /* 0x000fc600078e0203 */
[----:B0-----:R-:W-:Y:S01]  /*a5f0*/  VIADDMNMX R0, R74, R90, R75, PT ;  /* 0x0000005a4a007246 */ /* 0x001fe2000380014b */
[----:B------:R-:W-:Y:S01]  /*a600*/  IMAD.IADD R3, R77, 0x1, R74 ;  /* 0x000000014d037824 */ /* 0x000fe200078e024a */
[----:B----4-:R-:W-:Y:S06]  /*a610*/  @P1 BRA `(.L_x_2769) ;  /* 0x0000000000541947 */ /* 0x010fec0003800000 */
        /* <DEDUP_REMOVED lines=12> */
.L_x_2771:
[----:B------:R-:W-:-:S06]  /*a6e0*/  UISETP.NE.AND UP0, UPT, UR9, 0x1, UPT ;  /* 0x000000010900788c */ /* 0x000fcc000bf05270 */
[----:B------:R-:W-:-:S05]  /*a6f0*/  PLOP3.LUT P1, PT, PT, PT, UP0, 0x80, 0x0 ;  /* 0x000000000000781c */ /* 0x000fca0003f2f008 */
[----:B------:R-:W-:-:S08]  /*a700*/  @UP0 ULDC.64 UR4, c[0x0][0x9e8] ;  /* 0x00027a0000040ab9 */ /* 0x000fd00000000a00 */
[----:B------:R-:W-:-:S05]  /*a710*/  @P1 IMAD.HI.U32 R8, R5, UR4, RZ ;  /* 0x0000000405081c27 */ /* 0x000fca000f8e00ff */
[----:B------:R-:W-:-:S07]  /*a720*/  @P1 SHF.R.U32.HI R5, RZ, UR5, R8 ;  /* 0x00000005ff051c19 */ /* 0x000fce0008011608 */
.L_x_2772:
[----:B------:R-:W-:Y:S05]  /*a730*/  BSYNC B0 ;  /* 0x0000000000007941 */ /* 0x000fea0003800000 */
.L_x_2770:
[----:B------:R-:W-:-:S05]  /*a740*/  IMAD R5, R5, UR9, R79 ;  /* 0x0000000905057c24 */ /* 0x000fca000f8e024f */
[----:B------:R-:W-:Y:S02]  /*a750*/  VIMNMX R3, R3, R5, !PT ;  /* 0x0000000503037248 */ /* 0x000fe40007fe0100 */
[----:B------:R-:W-:-:S07]  /*a760*/  VIADDMNMX R0, R5, UR9, R0, PT ;  /* 0x0000000905007c46 */ /* 0x000fce000b800100 */
.L_x_2769:
[C---:B------:R-:W-:Y:S01]  /*a770*/  ISETP.GE.AND P1, PT, R92.reuse, 0x2, PT ;  /* 0x000000025c00780c */ /* 0x040fe20003f26270 */
[----:B------:R-:W-:Y:S01]  /*a780*/  UISETP.NE.AND UP0, UPT, UR55, URZ, UPT ;  /* 0x0000003f3700728c */ /* 0x000fe2000bf05270 */
[C---:B------:R-:W-:Y:S02]  /*a790*/  ISETP.GE.AND P6, PT, R92.reuse, 0x9, PT ;  /* 0x000000095c00780c */ /* 0x040fe40003fc6270 */
[----:B------:R-:W-:Y:S02]  /*a7a0*/  ISETP.GT.AND P2, PT, R3, 0x1, !P1 ;  /* 0x000000010300780c */ /* 0x000fe40004f44270 */
[----:B------:R-:W-:Y:S02]  /*a7b0*/  ISETP.GE.AND P3, PT, R92, 0xa, PT ;  /* 0x0000000a5c00780c */ /* 0x000fe40003f66270 */
[----:B------:R-:W-:Y:S02]  /*a7c0*/  ISETP.LT.OR P2, PT, R0, 0x2, P2 ;  /* 0x000000020000780c */ /* 0x000fe40001741670 */
[----:B------:R-:W-:-:S02]  /*a7d0*/  ISETP.GE.AND P5, PT, R92, 0x1, PT ;  /* 0x000000015c00780c */ /* 0x000fc40003fa6270 */
[----:B------:R-:W-:Y:S02]  /*a7e0*/  FSEL R112, R25, -INF , !P2 ;  /* 0xff80000019707808 */ /* 0x000fe40005000000 */
[----:B------:R-:W-:Y:S02]  /*a7f0*/  ISETP.GT.AND P2, PT, R3, 0x8, !P6 ;  /* 0x000000080300780c */ /* 0x000fe40007744270 */
[----:B------:R-:W-:Y:S02]  /*a800*/  P2R R25, PR, RZ, 0x8 ;  /* 0x00000008ff197803 */ /* 0x000fe40000000000 */
[----:B------:R-:W-:-:S04]  /*a810*/  ISETP.LT.OR P2, PT, R0, 0x9, P2 ;  /* 0x000000090000780c */ /* 0x000fc80001741670 */
[----:B------:R-:W-:Y:S02]  /*a820*/  FSEL R110, R28, -INF , !P2 ;  /* 0xff8000001c6e7808 */ /* 0x000fe40005000000 */
[----:B------:R-:W-:Y:S02]  /*a830*/  ISETP.GT.AND P2, PT, R3, 0x9, !P3 ;  /* 0x000000090300780c */ /* 0x000fe40005f44270 */
[----:B------:R-:W-:Y:S02]  /*a840*/  ISETP.GE.AND P3, PT, R92, 0x11, PT ;  /* 0x000000115c00780c */ /* 0x000fe40003f66270 */
[----:B------:R-:W-:-:S04]  /*a850*/  ISETP.LT.OR P2, PT, R0, 0xa, P2 ;  /* 0x0000000a0000780c */ /* 0x000fc80001741670 */
        /* <DEDUP_REMOVED lines=98> */
[----:B------:R-:W-:-:S04]  /*ae80*/  ISETP.GT.AND P4, PT, R3, 0x59, !P4 ;  /* 0x000000590300780c */ /* 0x000fc80006784270 */
[----:B------:R-:W-:Y:S02]  /*ae90*/  ISETP.LT.OR P4, PT, R0, 0x5a, P4 ;  /* 0x0000005a0000780c */ /* 0x000fe40002781670 */
[----:B------:R-:W0:Y:S02]  /*aea0*/  SHFL.IDX PT, R0, R9, 0x1, 0x1c1f ;  /* 0x003c1f0009007f89 */ /* 0x000e2400000e0000 */
[----:B------:R-:W-:Y:S02]  /*aeb0*/  FSEL R24, R69, -INF , !P4 ;  /* 0xff80000045187808 */ /* 0x000fe40006000000 */
[----:B------:R-:W-:Y:S02]  /*aec0*/  PLOP3.LUT P4, PT, PT, PT, UP0, 0x40, 0x0 ;  /* 0x000000000000781c */ /* 0x000fe40003f8e808 */
[----:B0-----:R-:W-:Y:S01]  /*aed0*/  VIADDMNMX R3, R0, R90, R75, PT ;  /* 0x0000005a00037246 */ /* 0x001fe2000380014b */
[----:B------:R-:W-:-:S10]  /*aee0*/  IMAD.IADD R5, R77, 0x1, R0 ;  /* 0x000000014d057824 */ /* 0x000fd400078e0200 */
        /* <DEDUP_REMOVED lines=14> */
.L_x_2775:
[----:B------:R-:W-:-:S06]  /*afd0*/  UISETP.NE.AND UP0, UPT, UR9, 0x1, UPT ;  /* 0x000000010900788c */ /* 0x000fcc000bf05270 */
[----:B------:R-:W-:-:S05]  /*afe0*/  PLOP3.LUT P4, PT, PT, PT, UP0, 0x80, 0x0 ;  /* 0x000000000000781c */ /* 0x000fca0003f8f008 */
[----:B------:R-:W-:-:S08]  /*aff0*/  @UP0 ULDC.64 UR4, c[0x0][0x9e8] ;  /* 0x00027a0000040ab9 */ /* 0x000fd00000000a00 */
[----:B------:R-:W-:Y:S01]  /*b000*/  @P4 IMAD.HI.U32 R9, R0, UR4, RZ ;  /* 0x0000000400094c27 */ /* 0x000fe2000f8e00ff */
[----:B------:R-:W-:-:S13]  /*b010*/  PLOP3.LUT P4, PT, PT, PT, UP0, 0x80, 0x0 ;  /* 0x000000000000781c */ /* 0x000fda0003f8f008 */
[----:B------:R-:W-:-:S07]  /*b020*/  @P4 SHF.R.U32.HI R0, RZ, UR5, R9 ;  /* 0x00000005ff004c19 */ /* 0x000fce0008011609 */
.L_x_2776:
[----:B------:R-:W-:Y:S05]  /*b030*/  BSYNC B0 ;  /* 0x0000000000007941 */ /* 0x000fea0003800000 */
.L_x_2774:
[----:B------:R-:W-:-:S05]  /*b040*/  IMAD R0, R0, UR9, R79 ;  /* 0x0000000900007c24 */ /* 0x000fca000f8e024f */
[----:B------:R-:W-:Y:S02]  /*b050*/  VIMNMX R5, R5, R0, !PT ;  /* 0x0000000005057248 */ /* 0x000fe40007fe0100 */
[----:B------:R-:W-:-:S07]  /*b060*/  VIADDMNMX R3, R0, UR9, R3, PT ;  /* 0x0000000900037c46 */ /* 0x000fce000b800103 */
.L_x_2773:
[----:B------:R-:W-:Y:S01]  /*b070*/  ISETP.GT.AND P1, PT, R5, 0x1, !P1 ;  /* 0x000000010500780c */ /* 0x000fe20004f24270 */
[----:B------:R-:W-:Y:S01]  /*b080*/  ULDC UR4, c[0x0][0x988] ;  /* 0x0002620000047ab9 */ /* 0x000fe20000000800 */
[----:B------:R-:W-:Y:S01]  /*b090*/  FMNMX.FTZ R9, R114, R112, !PT ;  /* 0x0000007072097209 */ /* 0x000fe20007810000 */
[----:B------:R-:W-:Y:S01]  /*b0a0*/  IMAD.U32 R65, RZ, RZ, UR54 ;  /* 0x00000036ff417e24 */ /* 0x000fe2000f8e00ff */
[----:B------:R-:W-:Y:S02]  /*b0b0*/  ISETP.LT.OR P1, PT, R3, 0x2, P1 ;  /* 0x000000020300780c */ /* 0x000fe40000f21670 */
[----:B------:R-:W-:Y:S02]  /*b0c0*/  FMNMX.FTZ R9, R110, R9, !PT ;  /* 0x000000096e097209 */ /* 0x000fe40007810000 */
[----:B------:R-:W-:Y:S02]  /*b0d0*/  FSEL R106, R27, -INF , !P1 ;  /* 0xff8000001b6a7808 */ /* 0x000fe40004800000 */
[----:B------:R-:W-:-:S02]  /*b0e0*/  ISETP.NE.AND P1, PT, R25, RZ, PT ;  /* 0x000000ff1900720c */ /* 0x000fc40003f25270 */
[C---:B------:R-:W-:Y:S02]  /*b0f0*/  ISETP.GT.AND P6, PT, R5.reuse, 0x8, !P6 ;  /* 0x000000080500780c */ /* 0x040fe400077c4270 */
[----:B------:R-:W-:Y:S02]  /*b100*/  ISETP.GT.AND P1, PT, R5, 0x9, !P1 ;  /* 0x000000090500780c */ /* 0x000fe40004f24270 */
[----:B------:R-:W-:Y:S02]  /*b110*/  FMNMX.FTZ R9, R88, R9, !PT ;  /* 0x0000000958097209 */ /* 0x000fe40007810000 */
[C---:B------:R-:W-:Y:S02]  /*b120*/  ISETP.LT.OR P1, PT, R3.reuse, 0xa, P1 ;  /* 0x0000000a0300780c */ /* 0x040fe40000f21670 */
[----:B------:R-:W-:Y:S02]  /*b130*/  ISETP.LT.OR P6, PT, R3, 0x9, P6 ;  /* 0x000000090300780c */ /* 0x000fe400037c1670 */
[----:B------:R-:W-:-:S02]  /*b140*/  FSEL R104, R31, -INF , !P1 ;  /* 0xff8000001f687808 */ /* 0x000fc40004800000 */
[----:B------:R-:W-:Y:S02]  /*b150*/  ISETP.NE.AND P1, PT, R29, RZ, PT ;  /* 0x000000ff1d00720c */ /* 0x000fe40003f25270 */
[----:B------:R-:W-:Y:S02]  /*b160*/  FMNMX.FTZ R9, R84, R9, !PT ;  /* 0x0000000954097209 */ /* 0x000fe40007810000 */
[----:B------:R-:W-:Y:S02]  /*b170*/  ISETP.GT.AND P1, PT, R5, 0x10, !P1 ;  /* 0x000000100500780c */ /* 0x000fe40004f24270 */
[----:B------:R-:W-:Y:S02]  /*b180*/  FSEL R30, R30, -INF , !P6 ;  /* 0xff8000001e1e7808 */ /* 0x000fe40007000000 */
[----:B------:R-:W-:Y:S02]  /*b190*/  ISETP.LT.OR P1, PT, R3, 0x11, P1 ;  /* 0x000000110300780c */ /* 0x000fe40000f21670 */
[----:B------:R-:W-:-:S02]  /*b1a0*/  ISETP.NE.AND P6, PT, R85, RZ, PT ;  /* 0x000000ff5500720c */ /* 0x000fc40003fc5270 */
[----:B------:R-:W-:Y:S02]  /*b1b0*/  FSEL R34, R34, -INF , !P1 ;  /* 0xff80000022227808 */ /* 0x000fe40004800000 */
[----:B------:R-:W-:Y:S02]  /*b1c0*/  ISETP.NE.AND P1, PT, R81, RZ, PT ;  /* 0x000000ff5100720c */ /* 0x000fe40003f25270 */
[----:B------:R-:W-:Y:S02]  /*b1d0*/  FMNMX.FTZ R9, R80, R9, !PT ;  /* 0x0000000950097209 */ /* 0x000fe40007810000 */
[----:B------:R-:W-:Y:S02]  /*b1e0*/  ISETP.GT.AND P1, PT, R5, 0x11, !P1 ;  /* 0x000000110500780c */ /* 0x000fe40004f24270 */
[----:B------:R-:W-:Y:S02]  /*b1f0*/  FMNMX.FTZ R9, R82, R9, !PT ;  /* 0x0000000952097209 */ /* 0x000fe40007810000 */
[----:B------:R-:W-:-:S02]  /*b200*/  ISETP.LT.OR P1, PT, R3, 0x12, P1 ;  /* 0x000000120300780c */ /* 0x000fc40000f21670 */
[----:B------:R-:W-:Y:S02]  /*b210*/  ISETP.NE.AND P4, PT, R37, RZ, PT ;  /* 0x000000ff2500720c */ /* 0x000fe40003f85270 */
        /* <DEDUP_REMOVED lines=40> */
[----:B------:R-:W-:Y:S01]  /*b4a0*/  FMNMX.FTZ R25, R24, R9, !PT ;  /* 0x0000000918197209 */ /* 0x000fe20007810000 */
[----:B------:R-:W-:Y:S01]  /*b4b0*/  IMAD.U32 R9, RZ, RZ, UR4 ;  /* 0x00000004ff097e24 */ /* 0x000fe2000f8e00ff */
[----:B------:R-:W-:-:S02]  /*b4c0*/  ISETP.GT.AND P1, PT, R5, 0x30, !P1 ;  /* 0x000000300500780c */ /* 0x000fc40004f24270 */
[----:B------:R-:W-:Y:S01]  /*b4d0*/  ISETP.GT.AND P5, PT, R5, RZ, !P5 ;  /* 0x000000ff0500720c */ /* 0x000fe20006fa4270 */
[----:B------:R-:W0:Y:S01]  /*b4e0*/  SHFL.BFLY PT, R0, R25, 0x2, 0x1f ;  /* 0x0c401f0019007f89 */ /* 0x000e2200000e0000 */
[C---:B------:R-:W-:Y:S02]  /*b4f0*/  ISETP.LT.OR P1, PT, R3.reuse, 0x31, P1 ;  /* 0x000000310300780c */ /* 0x040fe40000f21670 */
[----:B------:R-:W-:Y:S02]  /*b500*/  ISETP.LT.OR P5, PT, R3, 0x1, P5 ;  /* 0x000000010300780c */ /* 0x000fe40002fa1670 */
[----:B------:R-:W-:Y:S02]  /*b510*/  FSEL R92, R50, -INF , !P1 ;  /* 0xff800000325c7808 */ /* 0x000fe40004800000 */
[----:B------:R-:W-:Y:S02]  /*b520*/  ISETP.NE.AND P1, PT, R91, RZ, PT ;  /* 0x000000ff5b00720c */ /* 0x000fe40003f25270 */
[----:B------:R-:W-:-:S02]  /*b530*/  FSEL R26, R26, -INF , !P5 ;  /* 0xff8000001a1a7808 */ /* 0x000fc40006800000 */
[----:B------:R-:W-:Y:S02]  /*b540*/  ISETP.GT.AND P1, PT, R5, 0x31, !P1 ;  /* 0x000000310500780c */ /* 0x000fe40004f24270 */
[----:B------:R-:W-:Y:S02]  /*b550*/  ISETP.NE.AND P4, PT, R94, RZ, PT ;  /* 0x000000ff5e00720c */ /* 0x000fe40003f85270 */
[----:B------:R-:W-:Y:S02]  /*b560*/  ISETP.LT.OR P1, PT, R3, 0x32, P1 ;  /* 0x000000320300780c */ /* 0x000fe40000f21670 */
[----:B------:R-:W-:Y:S02]  /*b570*/  ISETP.NE.AND P6, PT, R57, RZ, PT ;  /* 0x000000ff3900720c */ /* 0x000fe40003fc5270 */
[----:B------:R-:W-:Y:S02]  /*b580*/  FSEL R50, R51, -INF , !P1 ;  /* 0xff80000033327808 */ /* 0x000fe40004800000 */
[----:B------:R-:W-:-:S02]  /*b590*/  ISETP.NE.AND P1, PT, R49, RZ, PT ;  /* 0x000000ff3100720c */ /* 0x000fc40003f25270 */
[C---:B------:R-:W-:Y:S02]  /*b5a0*/  ISETP.GT.AND P2, PT, R5.reuse, 0x51, !P2 ;  /* 0x000000510500780c */ /* 0x040fe40005744270 */
[----:B------:R-:W-:Y:S02]  /*b5b0*/  ISETP.GT.AND P1, PT, R5, 0x38, !P1 ;  /* 0x000000380500780c */ /* 0x000fe40004f24270 */
[----:B0-----:R-:W-:Y:S02]  /*b5c0*/  FMNMX.FTZ R27, R25, R0, !PT ;  /* 0x00000000191b7209 */ /* 0x001fe40007810000 */
[----:B------:R-:W-:Y:S02]  /*b5d0*/  ISETP.LT.OR P1, PT, R3, 0x39, P1 ;  /* 0x000000390300780c */ /* 0x000fe40000f21670 */
[----:B------:R-:W-:Y:S01]  /*b5e0*/  FMNMX.FTZ R25, R26, R106, !PT ;  /* 0x0000006a1a197209 */ /* 0x000fe20007810000 */
[----:B------:R-:W0:Y:S01]  /*b5f0*/  SHFL.BFLY PT, R0, R27, 0x1, 0x1f ;  /* 0x0c201f001b007f89 */ /* 0x000e2200000e0000 */
[----:B------:R-:W-:-:S02]  /*b600*/  FSEL R54, R54, -INF , !P1 ;  /* 0xff80000036367808 */ /* 0x000fc40004800000 */
[----:B------:R-:W-:Y:S02]  /*b610*/  ISETP.NE.AND P1, PT, R93, RZ, PT ;  /* 0x000000ff5d00720c */ /* 0x000fe40003f25270 */
[----:B------:R-:W-:Y:S02]  /*b620*/  FMNMX.FTZ R25, R30, R25, !PT ;  /* 0x000000191e197209 */ /* 0x000fe40007810000 */
[----:B------:R-:W-:Y:S02]  /*b630*/  ISETP.GT.AND P1, PT, R5, 0x39, !P1 ;  /* 0x000000390500780c */ /* 0x000fe40004f24270 */
[----:B------:R-:W-:Y:S02]  /*b640*/  FMNMX.FTZ R25, R104, R25, !PT ;  /* 0x0000001968197209 */ /* 0x000fe40007810000 */
[----:B------:R-:W-:Y:S02]  /*b650*/  ISETP.LT.OR P1, PT, R3, 0x3a, P1 ;  /* 0x0000003a0300780c */ /* 0x000fe40000f21670 */
[----:B------:R-:W-:-:S02]  /*b660*/  ISETP.GT.AND P3, PT, R5, 0x58, !P3 ;  /* 0x000000580500780c */ /* 0x000fc40005f64270 */
[----:B------:R-:W-:Y:S02]  /*b670*/  FSEL R90, R55, -INF , !P1 ;  /* 0xff800000375a7808 */ /* 0x000fe40004800000 */
[----:B------:R-:W-:Y:S02]  /*b680*/  ISETP.NE.AND P1, PT, R53, RZ, PT ;  /* 0x000000ff3500720c */ /* 0x000fe40003f25270 */
[----:B------:R-:W-:Y:S02]  /*b690*/  ISETP.LT.OR P2, PT, R3, 0x52, P2 ;  /* 0x000000520300780c */ /* 0x000fe40001741670 */
[----:B------:R-:W-:Y:S02]  /*b6a0*/  ISETP.GT.AND P1, PT, R5, 0x40, !P1 ;  /* 0x000000400500780c */ /* 0x000fe40004f24270 */
[C---:B------:R-:W-:Y:S02]  /*b6b0*/  ISETP.LT.OR P3, PT, R3.reuse, 0x59, P3 ;  /* 0x000000590300780c */ /* 0x040fe40001f61670 */
[----:B------:R-:W-:-:S02]  /*b6c0*/  ISETP.LT.OR P1, PT, R3, 0x41, P1 ;  /* 0x000000410300780c */ /* 0x000fc40000f21670 */
[----:B0-----:R-:W-:Y:S02]  /*b6d0*/  FMNMX.FTZ R0, R27, R0, !PT ;  /* 0x000000001b007209 */ /* 0x001fe40007810000 */
[----:B------:R-:W-:Y:S02]  /*b6e0*/  FSEL R94, R58, -INF , !P1 ;  /* 0xff8000003a5e7808 */ /* 0x000fe40004800000 */
[----:B------:R-:W-:Y:S01]  /*b6f0*/  ISETP.NE.AND P1, PT, R95, RZ, PT ;  /* 0x000000ff5f00720c */ /* 0x000fe20003f25270 */
[----:B------:R-:W-:Y:S01]  /*b700*/  FMUL.FTZ R29, R0, R9 ;  /* 0x00000009001d7220 */ /* 0x000fe20000410000 */
        /* <DEDUP_REMOVED lines=16> */
[----:B------:R-:W-:Y:S02]  /*b810*/  FSETP.NEU.FTZ.AND P1, PT, R0, -INF , PT ;  /* 0xff8000000000780b */ /* 0x000fe40003f3d000 */
[----:B------:R-:W-:Y:S02]  /*b820*/  ISETP.NE.AND P4, PT, R61, RZ, PT ;  /* 0x000000ff3d00720c */ /* 0x000fe40003f85270 */
[----:B------:R-:W-:Y:S02]  /*b830*/  FMNMX.FTZ R31, R96, R31, !PT ;  /* 0x0000001f601f7209 */ /* 0x000fe40007810000 */
[----:B------:R-:W-:Y:S02]  /*b840*/  FSEL R29, R29, RZ, P1 ;  /* 0x000000ff1d1d7208 */ /* 0x000fe40000800000 */
[----:B------:R-:W-:-:S02]  /*b850*/  ISETP.GT.AND P1, PT, R5, 0x50, !P4 ;  /* 0x000000500500780c */ /* 0x000fc40006724270 */
[----:B------:R-:W-:Y:S01]  /*b860*/  ISETP.NE.AND P4, PT, R33, RZ, PT ;  /* 0x000000ff2100720c */ /* 0x000fe20003f85270 */
[--C-:B------:R-:W-:Y:S01]  /*b870*/  FFMA.FTZ R78, R78, R9, -R29.reuse ;  /* 0x000000094e4e7223 */ /* 0x100fe2000001081d */
[----:B------:R-:W-:Y:S01]  /*b880*/  FMNMX.FTZ R33, R92, R31, !PT ;  /* 0x0000001f5c217209 */ /* 0x000fe20007810000 */
[-CC-:B------:R-:W-:Y:S01]  /*b890*/  FFMA.FTZ R37, R76, R9.reuse, -R29.reuse ;  /* 0x000000094c257223 */ /* 0x180fe2000001081d */
[----:B------:R-:W-:Y:S01]  /*b8a0*/  ISETP.LT.OR P1, PT, R3, 0x51, P1 ;  /* 0x000000510300780c */ /* 0x000fe20000f21670 */
[--C-:B-----5:R-:W-:Y:S01]  /*b8b0*/  FFMA.FTZ R152, R114, R9, -R29.reuse ;  /* 0x0000000972987223 */ /* 0x120fe2000001081d */
[----:B------:R-:W-:Y:S01]  /*b8c0*/  FMNMX.FTZ R33, R50, R33, !PT ;  /* 0x0000002132217209 */ /* 0x000fe20007810000 */
[-CC-:B------:R-:W-:Y:S01]  /*b8d0*/  FFMA.FTZ R112, R112, R9.reuse, -R29.reuse ;  /* 0x0000000970707223 */ /* 0x180fe2000001081d */
[----:B------:R-:W-:Y:S01]  /*b8e0*/  FSEL R66, R66, -INF , !P1 ;  /* 0xff80000042427808 */ /* 0x000fe20004800000 */
[--C-:B------:R-:W-:Y:S01]  /*b8f0*/  FFMA.FTZ R154, R110, R9, -R29.reuse ;  /* 0x000000096e9a7223 */ /* 0x100fe2000001081d */
[----:B------:R-:W-:Y:S01]  /*b900*/  FMNMX.FTZ R33, R54, R33, !PT ;  /* 0x0000002136217209 */ /* 0x000fe20007810000 */
[----:B------:R-:W-:Y:S01]  /*b910*/  MUFU.EX2 R152, R152 ;  /* 0x0000009800987308 */ /* 0x000fe20000000800 */
[----:B------:R-:W-:Y:S01]  /*b920*/  ISETP.GT.AND P1, PT, R5, 0x59, !P4 ;  /* 0x000000590500780c */ /* 0x000fe20006724270 */
[--C-:B------:R-:W-:Y:S01]  /*b930*/  FFMA.FTZ R5, R8, R9, -R29.reuse ;  /* 0x0000000908057223 */ /* 0x100fe2000001081d */
[----:B------:R-:W-:Y:S01]  /*b940*/  FMNMX.FTZ R33, R90, R33, !PT ;  /* 0x000000215a217209 */ /* 0x000fe20007810000 */
[-CC-:B------:R-:W-:Y:S01]  /*b950*/  FFMA.FTZ R88, R88, R9.reuse, -R29.reuse ;  /* 0x0000000958587223 */ /* 0x180fe2000001081d */
[----:B------:R-:W-:Y:S01]  /*b960*/  ISETP.LT.OR P1, PT, R3, 0x5a, P1 ;  /* 0x0000005a0300780c */ /* 0x000fe20000f21670 */
[--C-:B------:R-:W-:Y:S01]  /*b970*/  FFMA.FTZ R156, R84, R9, -R29.reuse ;  /* 0x00000009549c7223 */ /* 0x100fe2000001081d */
[----:B------:R-:W-:Y:S01]  /*b980*/  FMNMX.FTZ R35, R94, R33, !PT ;  /* 0x000000215e237209 */ /* 0x000fe20007810000 */
[----:B------:R0:W-:Y:S01]  /*b990*/  MUFU.EX2 R3, R37 ;  /* 0x0000002500037308 */ /* 0x0001e20000000800 */
[----:B------:R-:W-:Y:S01]  /*b9a0*/  FSEL R70, R70, -INF , !P3 ;  /* 0xff80000046467808 */ /* 0x000fe20005800000 */
[--C-:B------:R-:W-:Y:S01]  /*b9b0*/  FFMA.FTZ R80, R80, R9, -R29.reuse ;  /* 0x0000000950507223 */ /* 0x100fe2000001081d */
[----:B------:R-:W-:Y:S01]  /*b9c0*/  FMNMX.FTZ R35, R58, R35, !PT ;  /* 0x000000233a237209 */ /* 0x000fe20007810000 */
[-CC-:B------:R-:W-:Y:S01]  /*b9d0*/  FFMA.FTZ R158, R82, R9.reuse, -R29.reuse ;  /* 0x00000009529e7223 */ /* 0x180fe2000001081d */
[----:B------:R-:W-:Y:S01]  /*b9e0*/  FSEL R76, R71, -INF , !P1 ;  /* 0xff800000474c7808 */ /* 0x000fe20004800000 */
[--C-:B------:R-:W-:Y:S01]  /*b9f0*/  FFMA.FTZ R160, R86, R9, -R29.reuse ;  /* 0x0000000956a07223 */ /* 0x100fe2000001081d */
[----:B------:R-:W-:Y:S01]  /*ba00*/  FMNMX.FTZ R35, R62, R35, !PT ;  /* 0x000000233e237209 */ /* 0x000fe20007810000 */
[----:B------:R1:W-:Y:S01]  /*ba10*/  MUFU.EX2 R33, R78 ;  /* 0x0000004e00217308 */ /* 0x0003e20000000800 */
[-CC-:B0-----:R-:W-:Y:S01]  /*ba20*/  FFMA.FTZ R37, R40, R9.reuse, -R29.reuse ;  /* 0x0000000928257223 */ /* 0x181fe2000001081d */
[--C-:B------:R-:W-:Y:S01]  /*ba30*/  FFMA.FTZ R162, R44, R9, -R29.reuse ;  /* 0x000000092ca27223 */ /* 0x100fe2000001081d */
[----:B------:R-:W-:Y:S01]  /*ba40*/  FMNMX.FTZ R35, R108, R35, !PT ;  /* 0x000000236c237209 */ /* 0x000fe20007810000 */
[-CC-:B------:R-:W-:Y:S01]  /*ba50*/  FFMA.FTZ R164, R48, R9.reuse, -R29.reuse ;  /* 0x0000000930a47223 */ /* 0x180fe2000001081d */
[-CC-:B------:R-:W-:Y:S01]  /*ba60*/  FFMA.FTZ R166, R52, R9.reuse, -R29.reuse ;  /* 0x0000000934a67223 */ /* 0x180fe2000001081d */
[--C-:B------:R-:W-:Y:S01]  /*ba70*/  FFMA.FTZ R168, R56, R9, -R29.reuse ;  /* 0x0000000938a87223 */ /* 0x100fe2000001081d */
[----:B------:R-:W-:Y:S01]  /*ba80*/  FMNMX.FTZ R35, R66, R35, !PT ;  /* 0x0000002342237209 */ /* 0x000fe20007810000 */
[----:B------:R-:W0:Y:S01]  /*ba90*/  MUFU.EX2 R25, R112 ;  /* 0x0000007000197308 */ /* 0x000e220000000800 */
[----:B-1----:R-:W-:Y:S01]  /*baa0*/  FSEL R78, R67, -INF , !P2 ;  /* 0xff800000434e7808 */ /* 0x002fe20005000000 */
[-CC-:B------:R-:W-:Y:S01]  /*bab0*/  FFMA.FTZ R170, R60, R9.reuse, -R29.reuse ;  /* 0x000000093caa7223 */ /* 0x180fe2000001081d */
[-CC-:B------:R-:W-:Y:S01]  /*bac0*/  FFMA.FTZ R41, R32, R9.reuse, -R29.reuse ;  /* 0x0000000920297223 */ /* 0x180fe2000001081d */
[--C-:B------:R-:W-:Y:S01]  /*bad0*/  FFMA.FTZ R172, R64, R9, -R29.reuse ;  /* 0x0000000940ac7223 */ /* 0x100fe2000001081d */
[----:B------:R-:W-:Y:S01]  /*bae0*/  FMNMX.FTZ R35, R78, R35, !PT ;  /* 0x000000234e237209 */ /* 0x000fe20007810000 */
[-CC-:B------:R-:W-:Y:S01]  /*baf0*/  FFMA.FTZ R43, R28, R9.reuse, -R29.reuse ;  /* 0x000000091c2b7223 */ /* 0x180fe2000001081d */
[----:B------:R-:W-:Y:S01]  /*bb00*/  FFMA.FTZ R174, R68, R9, -R29 ;  /* 0x0000000944ae7223 */ /* 0x000fe2000001081d */
[----:B------:R-:W1:Y:S01]  /*bb10*/  MUFU.EX2 R154, R154 ;  /* 0x0000009a009a7308 */ /* 0x000e620000000800 */
[----:B------:R-:W-:-:S02]  /*bb20*/  FMNMX.FTZ R35, R70, R35, !PT ;  /* 0x0000002346237209 */ /* 0x000fc40007810000 */
[----:B------:R-:W-:Y:S02]  /*bb30*/  ISETP.NE.AND P4, PT, R65, 0x3, PT ;  /* 0x000000034100780c */ /* 0x000fe40003f85270 */
[----:B------:R-:W-:Y:S01]  /*bb40*/  FMNMX.FTZ R39, R76, R35, !PT ;  /* 0x000000234c277209 */ /* 0x000fe20007810000 */
[----:B------:R-:W-:Y:S02]  /*bb50*/  FFMA.FTZ R35, R74, R9, -R29 ;  /* 0x000000094a237223 */ /* 0x000fe4000001081d */
[----:B------:R-:W4:Y:S01]  /*bb60*/  MUFU.EX2 R27, R88 ;  /* 0x00000058001b7308 */ /* 0x000f220000000800 */
[----:B0-----:R-:W-:Y:S01]  /*bb70*/  FADD.FTZ R47, R152, R25 ;  /* 0x00000019982f7221 */ /* 0x001fe20000010000 */
[----:B------:R-:W0:Y:S01]  /*bb80*/  SHFL.BFLY PT, R8, R39, 0x2, 0x1f ;  /* 0x0c401f0027087f89 */ /* 0x000e2200000e0000 */
[----:B------:R-:W-:-:S05]  /*bb90*/  F2FP.BF16.F32.PACK_AB R152, R25, R152 ;  /* 0x000000981998723e */ /* 0x000fca00000010ff */
[----:B------:R-:W2:Y:S08]  /*bba0*/  MUFU.EX2 R156, R156 ;  /* 0x0000009c009c7308 */ /* 0x000eb00000000800 */
[----:B------:R-:W3:Y:S08]  /*bbb0*/  MUFU.EX2 R31, R80 ;  /* 0x00000050001f7308 */ /* 0x000ef00000000800 */
[----:B------:R-:W3:Y:S01]  /*bbc0*/  MUFU.EX2 R158, R158 ;  /* 0x0000009e009e7308 */ /* 0x000ee20000000800 */
[----:B0-----:R-:W-:Y:S01]  /*bbd0*/  FMNMX.FTZ R40, R39, R8, !PT ;  /* 0x0000000827287209 */ /* 0x001fe20007810000 */
[-CC-:B------:R-:W-:Y:S01]  /*bbe0*/  FFMA.FTZ R39, R36, R9.reuse, -R29.reuse ;  /* 0x0000000924277223 */ /* 0x180fe2000001081d */
[----:B------:R-:W-:-:S03]  /*bbf0*/  FFMA.FTZ R29, R24, R9, -R29 ;  /* 0x00000009181d7223 */ /* 0x000fc6000001081d */
[----:B------:R-:W0:Y:S02]  /*bc00*/  SHFL.BFLY PT, R45, R40, 0x1, 0x1f ;  /* 0x0c201f00282d7f89 */ /* 0x000e2400000e0000 */
[----:B------:R-:W-:Y:S08]  /*bc10*/  MUFU.EX2 R160, R160 ;  /* 0x000000a000a07308 */ /* 0x000ff00000000800 */
[----:B------:R-:W-:Y:S08]  /*bc20*/  MUFU.EX2 R162, R162 ;  /* 0x000000a200a27308 */ /* 0x000ff00000000800 */
[----:B------:R-:W-:Y:S01]  /*bc30*/  MUFU.EX2 R5, R5 ;  /* 0x0000000500057308 */ /* 0x000fe20000000800 */
[----:B0-----:R-:W-:-:S07]  /*bc40*/  FMNMX.FTZ R8, R40, R45, !PT ;  /* 0x0000002d28087209 */ /* 0x001fce0007810000 */
[----:B------:R-:W-:Y:S01]  /*bc50*/  MUFU.EX2 R164, R164 ;  /* 0x000000a400a47308 */ /* 0x000fe20000000800 */
[C---:B------:R-:W-:Y:S01]  /*bc60*/  FSETP.NEU.FTZ.AND P1, PT, R8.reuse, -INF , PT ;  /* 0xff8000000800780b */ /* 0x040fe20003f3d000 */
[----:B------:R-:W-:-:S06]  /*bc70*/  FMUL.FTZ R45, R8, R9 ;  /* 0x00000009082d7220 */ /* 0x000fcc0000410000 */
[----:B------:R-:W-:Y:S01]  /*bc80*/  MUFU.EX2 R35, R35 ;  /* 0x0000002300237308 */ /* 0x000fe20000000800 */
[----:B------:R-:W-:-:S05]  /*bc90*/  FSEL R45, R45, RZ, P1 ;  /* 0x000000ff2d2d7208 */ /* 0x000fca0000800000 */
[-CC-:B------:R-:W-:Y:S01]  /*bca0*/  FFMA.FTZ R153, R26, R9.reuse, -R45.reuse ;  /* 0x000000091a997223 */ /* 0x180fe2000001082d */
[-CC-:B------:R-:W-:Y:S01]  /*bcb0*/  FFMA.FTZ R24, R106, R9.reuse, -R45.reuse ;  /* 0x000000096a187223 */ /* 0x180fe2000001082d */
[-CC-:B------:R-:W-:Y:S01]  /*bcc0*/  FFMA.FTZ R155, R30, R9.reuse, -R45.reuse ;  /* 0x000000091e9b7223 */ /* 0x180fe2000001082d */
[-CC-:B------:R-:W-:Y:S01]  /*bcd0*/  FFMA.FTZ R26, R104, R9.reuse, -R45.reuse ;  /* 0x00000009681a7223 */ /* 0x180fe2000001082d */
[-CC-:B------:R-:W-:Y:S01]  /*bce0*/  FFMA.FTZ R157, R34, R9.reuse, -R45.reuse ;  /* 0x00000009229d7223 */ /* 0x180fe2000001082d */
[-C--:B------:R-:W-:Y:S01]  /*bcf0*/  FFMA.FTZ R159, R38, R9.reuse, -R45 ;  /* 0x00000009269f7223 */ /* 0x080fe2000001082d */
[----:B------:R-:W-:Y:S01]  /*bd00*/  MUFU.EX2 R153, R153 ;  /* 0x0000009900997308 */ /* 0x000fe20000000800 */
[----:B-1----:R-:W-:Y:S01]  /*bd10*/  FADD.FTZ R38, R154, R47 ;  /* 0x0000002f9a267221 */ /* 0x002fe20000010000 */
[-CC-:B------:R-:W-:Y:S01]  /*bd20*/  FFMA.FTZ R28, R102, R9.reuse, -R45.reuse ;  /* 0x00000009661c7223 */ /* 0x180fe2000001082d */
[-CC-:B------:R-:W-:Y:S01]  /*bd30*/  FFMA.FTZ R30, R100, R9.reuse, -R45.reuse ;  /* 0x00000009641e7223 */ /* 0x180fe2000001082d */
[-CC-:B------:R-:W-:Y:S01]  /*bd40*/  FFMA.FTZ R161, R42, R9.reuse, -R45.reuse ;  /* 0x000000092aa17223 */ /* 0x180fe2000001082d */
[----:B----4-:R-:W-:Y:S01]  /*bd50*/  FADD.FTZ R47, R27, R38 ;  /* 0x000000261b2f7221 */ /* 0x010fe20000010000 */
[-CC-:B------:R-:W-:Y:S01]  /*bd60*/  FFMA.FTZ R32, R98, R9.reuse, -R45.reuse ;  /* 0x0000000962207223 */ /* 0x180fe2000001082d */
[-C--:B------:R-:W-:Y:S01]  /*bd70*/  FFMA.FTZ R163, R46, R9.reuse, -R45 ;  /* 0x000000092ea37223 */ /* 0x080fe2000001082d */
[----:B------:R-:W0:Y:S01]  /*bd80*/  MUFU.EX2 R24, R24 ;  /* 0x0000001800187308 */ /* 0x000e220000000800 */
[----:B--2---:R-:W-:Y:S01]  /*bd90*/  FADD.FTZ R38, R156, R47 ;  /* 0x0000002f9c267221 */ /* 0x004fe20000010000 */
[-CC-:B------:R-:W-:Y:S01]  /*bda0*/  FFMA.FTZ R34, R96, R9.reuse, -R45.reuse ;  /* 0x0000000960227223 */ /* 0x180fe2000001082d */
[-CC-:B------:R-:W-:Y:S01]  /*bdb0*/  FFMA.FTZ R165, R92, R9.reuse, -R45.reuse ;  /* 0x000000095ca57223 */ /* 0x180fe2000001082d */
[-CC-:B------:R-:W-:Y:S01]  /*bdc0*/  FFMA.FTZ R36, R50, R9.reuse, -R45.reuse ;  /* 0x0000000932247223 */ /* 0x180fe2000001082d */
[----:B---3--:R-:W-:Y:S01]  /*bdd0*/  FADD.FTZ R49, R31, R38 ;  /* 0x000000261f317221 */ /* 0x008fe20000010000 */
[-CC-:B------:R-:W-:Y:S01]  /*bde0*/  FFMA.FTZ R167, R54, R9.reuse, -R45.reuse ;  /* 0x0000000936a77223 */ /* 0x180fe2000001082d */
[-C--:B------:R-:W-:Y:S01]  /*bdf0*/  FFMA.FTZ R38, R90, R9.reuse, -R45 ;  /* 0x000000095a267223 */ /* 0x080fe2000001082d */
[----:B------:R-:W1:Y:S01]  /*be00*/  MUFU.EX2 R155, R155 ;  /* 0x0000009b009b7308 */ /* 0x000e620000000800 */
[----:B------:R-:W-:Y:S01]  /*be10*/  FADD.FTZ R42, R158, R49 ;  /* 0x000000319e2a7221 */ /* 0x000fe20000010000 */
[-CC-:B------:R-:W-:Y:S01]  /*be20*/  FFMA.FTZ R169, R94, R9.reuse, -R45.reuse ;  /* 0x000000095ea97223 */ /* 0x180fe2000001082d */
[-CC-:B------:R-:W-:Y:S01]  /*be30*/  FFMA.FTZ R58, R58, R9.reuse, -R45.reuse ;  /* 0x000000093a3a7223 */ /* 0x180fe2000001082d */
[-CC-:B------:R-:W-:Y:S01]  /*be40*/  FFMA.FTZ R62, R62, R9.reuse, -R45.reuse ;  /* 0x000000093e3e7223 */ /* 0x180fe2000001082d */
[----:B------:R-:W-:Y:S01]  /*be50*/  FADD.FTZ R49, R33, R42 ;  /* 0x0000002a21317221 */ /* 0x000fe20000010000 */
[----:B------:R-:W-:Y:S01]  /*be60*/  F2FP.BF16.F32.PACK_AB R154, R27, R154 ;  /* 0x0000009a1b9a723e */ /* 0x000fe200000010ff */
[-C--:B------:R-:W-:Y:S01]  /*be70*/  FFMA.FTZ R108, R108, R9.reuse, -R45 ;  /* 0x000000096c6c7223 */ /* 0x080fe2000001082d */
[----:B------:R-:W2:Y:S01]  /*be80*/  MUFU.EX2 R26, R26 ;  /* 0x0000001a001a7308 */ /* 0x000ea20000000800 */
[----:B0-----:R-:W-:Y:S01]  /*be90*/  FADD.FTZ R40, R153, R24 ;  /* 0x0000001899287221 */ /* 0x001fe20000010000 */
[----:B------:R-:W-:Y:S01]  /*bea0*/  FADD.FTZ R42, R160, R49 ;  /* 0x00000031a02a7221 */ /* 0x000fe20000010000 */
[-CC-:B------:R-:W-:Y:S01]  /*beb0*/  FFMA.FTZ R66, R66, R9.reuse, -R45.reuse ;  /* 0x0000000942427223 */ /* 0x180fe2000001082d */
[-CC-:B------:R-:W-:Y:S01]  /*bec0*/  FFMA.FTZ R78, R78, R9.reuse, -R45.reuse ;  /* 0x000000094e4e7223 */ /* 0x180fe2000001082d */
[C---:B------:R-:W-:Y:S01]  /*bed0*/  F2FP.BF16.F32.PACK_AB R160, R3.reuse, R160 ;  /* 0x000000a003a0723e */ /* 0x040fe200000010ff */
[----:B------:R-:W-:Y:S01]  /*bee0*/  FADD.FTZ R49, R3, R42 ;  /* 0x0000002a03317221 */ /* 0x000fe20000010000 */
[-C--:B------:R-:W-:Y:S01]  /*bef0*/  FFMA.FTZ R70, R70, R9.reuse, -R45 ;  /* 0x0000000946467223 */ /* 0x080fe2000001082d */
[----:B------:R-:W0:Y:S01]  /*bf00*/  MUFU.EX2 R157, R157 ;  /* 0x0000009d009d7308 */ /* 0x000e220000000800 */
[----:B-1----:R-:W-:Y:S01]  /*bf10*/  FADD.FTZ R47, R155, R40 ;  /* 0x000000289b2f7221 */ /* 0x002fe20000010000 */
[----:B------:R-:W-:Y:S01]  /*bf20*/  FADD.FTZ R42, R162, R49 ;  /* 0x00000031a22a7221 */ /* 0x000fe20000010000 */
[----:B------:R-:W-:Y:S01]  /*bf30*/  FFMA.FTZ R45, R76, R9, -R45 ;  /* 0x000000094c2d7223 */ /* 0x000fe2000001082d */
[----:B------:R-:W-:-:S02]  /*bf40*/  F2FP.BF16.F32.PACK_AB R162, R5, R162 ;  /* 0x000000a205a2723e */ /* 0x000fc400000010ff */
[----:B------:R-:W-:Y:S01]  /*bf50*/  FADD.FTZ R49, R5, R42 ;  /* 0x0000002a05317221 */ /* 0x000fe20000010000 */
[----:B------:R-:W-:Y:S01]  /*bf60*/  F2FP.BF16.F32.PACK_AB R153, R24, R153 ;  /* 0x000000991899723e */ /* 0x000fe200000010ff */
[----:B------:R-:W1:Y:S01]  /*bf70*/  MUFU.EX2 R28, R28 ;  /* 0x0000001c001c7308 */ /* 0x000e620000000800 */
[----:B--2---:R-:W-:Y:S01]  /*bf80*/  FADD.FTZ R40, R26, R47 ;  /* 0x0000002f1a287221 */ /* 0x004fe20000010000 */
[----:B------:R-:W-:Y:S01]  /*bf90*/  FADD.FTZ R42, R164, R49 ;  /* 0x00000031a42a7221 */ /* 0x000fe20000010000 */
[----:B------:R-:W-:Y:S02]  /*bfa0*/  F2FP.BF16.F32.PACK_AB R156, R31, R156 ;  /* 0x0000009c1f9c723e */ /* 0x000fe400000010ff */
[----:B------:R-:W-:Y:S01]  /*bfb0*/  F2FP.BF16.F32.PACK_AB R158, R33, R158 ;  /* 0x0000009e219e723e */ /* 0x000fe200000010ff */
[C---:B------:R-:W-:Y:S01]  /*bfc0*/  FADD.FTZ R49, R35.reuse, R42 ;  /* 0x0000002a23317221 */ /* 0x040fe20000010000 */
[----:B------:R-:W-:Y:S01]  /*bfd0*/  F2FP.BF16.F32.PACK_AB R164, R35, R164 ;  /* 0x000000a423a4723e */ /* 0x000fe200000010ff */
        /* <DEDUP_REMOVED lines=69> */
[----:B0-----:R-:W-:Y:S01]  /*c430*/  FADD.FTZ R24, R70, R3 ;  /* 0x0000000346187221 */ /* 0x001fe20000010000 */
[C---:B-1----:R-:W-:Y:S01]  /*c440*/  FADD.FTZ R5, R29.reuse, R42 ;  /* 0x0000002a1d057221 */ /* 0x042fe20000010000 */
[----:B------:R-:W-:Y:S02]  /*c450*/  F2FP.BF16.F32.PACK_AB R174, R29, R174 ;  /* 0x000000ae1dae723e */ /* 0x000fe400000010ff */
[C---:B--2---:R-:W-:Y:S01]  /*c460*/  FADD.FTZ R3, R45.reuse, R24 ;  /* 0x000000182d037221 */ /* 0x044fe20000010000 */
[----:B------:R-:W-:Y:S01]  /*c470*/  F2FP.BF16.F32.PACK_AB R175, R45, R70 ;  /* 0x000000462daf723e */ /* 0x000fe200000010ff */
[----:B------:R-:W-:Y:S06]  /*c480*/  @!P4 BRA `(.L_x_2777) ;  /* 0x000000000004c947 */ /* 0x000fec0003800000 */
[----:B------:R-:W-:Y:S01]  /*c490*/  BPT.TRAP 0x1 ;  /* 0x000000040000795c */ /* 0x000fe20000300000 */
.L_x_2777:
[----:B------:R0:W1:Y:S01]  /*c4a0*/  SYNCS.PHASECHK.TRANS64.TRYWAIT P1, [R4+URZ+0x22850], R73 ;  /* 0x02285049040075a7 */ /* 0x000062000802017f */
[----:B------:R-:W-:Y:S05]  /*c4b0*/  @!P4 BRA `(.L_x_2778) ;  /* 0x000000000004c947 */ /* 0x000fea0003800000 */
[----:B------:R-:W-:Y:S01]  /*c4c0*/  BPT.TRAP 0x1 ;  /* 0x000000040000795c */ /* 0x000fe20000300000 */
.L_x_2778:
[----:B------:R-:W-:Y:S04]  /*c4d0*/  BSSY B0, `(.L_x_2779) ;  /* 0x0000004000007945 */ /* 0x000fe80003800000 */
[----:B-1----:R-:W-:Y:S05]  /*c4e0*/  @P1 BRA `(.L_x_2780) ;  /* 0x0000000000081947 */ /* 0x002fea0003800000 */
[----:B------:R-:W1:Y:S02]  /*c4f0*/  SYNCS.PHASECHK.TRANS64.TRYWAIT P1, [R4+URZ+0x22850], R73 ;  /* 0x02285049040075a7 */ /* 0x000e64000802017f */
[----:B-1----:R-:W-:Y:S05]  /*c500*/  @!P1 BRA `(.L_x_2781) ;  /* 0x0000018000349947 */ /* 0x002fea0003800000 */
.L_x_2780:
[----:B------:R-:W-:Y:S05]  /*c510*/  BSYNC B0 ;  /* 0x0000000000007941 */ /* 0x000fea0003800000 */
.L_x_2779:
[----:B------:R-:W-:Y:S05]  /*c520*/  WARPSYNC.ALL ;  /* 0x0000000000007948 */ /* 0x000fea0003800000 */
[----:B------:R-:W2:Y:S01]  /*c530*/  LDC R24, c[0x0][0x448] ;  /* 0x00011200ff187b82 */ /* 0x000ea20000000800 */
[----:B------:R-:W-:Y:S01]  /*c540*/  R2UR UR4, R19 ;  /* 0x00000000130472ca */ /* 0x000fe200000e0000 */
[----:B------:R-:W-:Y:S01]  /*c550*/  IMAD.MOV.U32 R27, RZ, RZ, 0xc00 ;  /* 0x00000c00ff1b7424 */ /* 0x000fe200078e00ff */
[----:B------:R-:W-:Y:S01]  /*c560*/  UISETP.NE.AND UP0, UPT, UR55, URZ, UPT ;  /* 0x0000003f3700728c */ /* 0x000fe2000bf05270 */
[----:B------:R-:W-:Y:S02]  /*c570*/  IMAD.MOV.U32 R177, RZ, RZ, R213 ;  /* 0x000000ffffb17224 */ /* 0x000fe400078e00d5 */
[----:B------:R-:W-:-:S02]  /*c580*/  IMAD.MOV.U32 R29, RZ, RZ, 0x40000040 ;  /* 0x40000040ff1d7424 */ /* 0x000fc400078e00ff */
[----:B------:R-:W-:Y:S02]  /*c590*/  IMAD.MOV.U32 R31, RZ, RZ, 0x40000040 ;  /* 0x40000040ff1f7424 */ /* 0x000fe400078e00ff */
[----:B01----:R-:W-:Y:S01]  /*c5a0*/  @!P0 VIADD R4, R4, 0x22860 ;  /* 0x0002286004048836 */ /* 0x003fe20000000000 */
[C---:B------:R-:W-:Y:S02]  /*c5b0*/  R2UR UR11, R29.reuse ;  /* 0x000000001d0b72ca */ /* 0x040fe400000e0000 */
[----:B------:R-:W-:Y:S01]  /*c5c0*/  R2UR UR19, R29 ;  /* 0x000000001d1372ca */ /* 0x000fe200000e0000 */
[----:B------:R-:W-:Y:S01]  /*c5d0*/  UIADD3 UR4, UR4, 0x400, URZ ;  /* 0x0000040004047890 */ /* 0x000fe2000fffe03f */
[----:B------:R-:W-:Y:S02]  /*c5e0*/  R2UR UR23, R31 ;  /* 0x000000001f1772ca */ /* 0x000fe400000e0000 */
[----:B------:R-:W-:Y:S01]  /*c5f0*/  @!P0 PRMT R4, RZ, 0x654, R4 ;  /* 0x00000654ff048816 */ /* 0x000fe20000000004 */
[----:B------:R-:W-:-:S04]  /*c600*/  USHF.R.U32.HI UR4, URZ, 0x4, UR4 ;  /* 0x000000043f047899 */ /* 0x000fc80008011604 */
[----:B------:R-:W-:Y:S01]  /*c610*/  ULOP3.LUT UR4, UR4, 0x3fff, URZ, 0xc0, !UPT ;  /* 0x00003fff04047892 */ /* 0x000fe2000f8ec03f */
[----:B------:R0:W-:Y:S01]  /*c620*/  BAR.SYNC.DEFER_BLOCKING R72, 0x100 ;  /* 0x000400480000751d */ /* 0x0001e20000010000 */
[----:B--2---:R-:W-:Y:S02]  /*c630*/  ISETP.NE.AND P1, PT, R24, 0x1, PT ;  /* 0x000000011800780c */ /* 0x004fe40003f25270 */
[----:B------:R-:W-:-:S06]  /*c640*/  ULOP3.LUT UR53, UR4, 0x3000000, URZ, 0xfc, !UPT ;  /* 0x0300000004357892 */ /* 0x000fcc000f8efc3f */
[----:B------:R-:W-:Y:S02]  /*c650*/  IMAD R24, R2, R27, UR53 ;  /* 0x0000003502187e24 */ /* 0x000fe4000f8e021b */
[----:B------:R-:W-:Y:S02]  /*c660*/  IMAD.MOV.U32 R27, RZ, RZ, 0x40000040 ;  /* 0x40000040ff1b7424 */ /* 0x000fe400078e00ff */
[C---:B------:R-:W-:Y:S01]  /*c670*/  VIADD R28, R24.reuse, 0x80 ;  /* 0x00000080181c7836 */ /* 0x040fe20000000000 */
[----:B------:R-:W1:Y:S01]  /*c680*/  @P1 LDC R26, c[0x0][0x44c] ;  /* 0x00011300ff1a1b82 */ /* 0x000e620000000800 */
[C---:B------:R-:W-:Y:S01]  /*c690*/  R2UR UR6, R24.reuse ;  /* 0x00000000180672ca */ /* 0x040fe200000e0000 */
[----:B------:R-:W-:Y:S01]  /*c6a0*/  VIADD R30, R24, 0x200 ;  /* 0x00000200181e7836 */ /* 0x000fe20000000000 */
[----:B------:R-:W-:Y:S02]  /*c6b0*/  R2UR UR15, R27 ;  /* 0x000000001b0f72ca */ /* 0x000fe400000e0000 */
[----:B------:R-:W-:Y:S01]  /*c6c0*/  R2UR UR10, R28 ;  /* 0x000000001c0a72ca */ /* 0x000fe200000e0000 */
[----:B------:R-:W-:Y:S01]  /*c6d0*/  VIADD R28, R24, 0x180 ;  /* 0x00000180181c7836 */ /* 0x000fe20000000000 */
[----:B------:R-:W-:Y:S01]  /*c6e0*/  R2UR UR22, R30 ;  /* 0x000000001e1672ca */ /* 0x000fe200000e0000 */
[----:B------:R-:W2:Y:S03]  /*c6f0*/  @P1 LDC R25, c[0x0][0x450] ;  /* 0x00011400ff191b82 */ /* 0x000ea60000000800 */
[----:B------:R-:W-:Y:S01]  /*c700*/  R2UR UR18, R28 ;  /* 0x000000001c1272ca */ /* 0x000fe200000e0000 */
[----:B-1----:R-:W-:-:S05]  /*c710*/  @P1 IMAD.HI.U32 R26, R213, R26, RZ ;  /* 0x0000001ad51a1227 */ /* 0x002fca00078e00ff */
[----:B--2---:R-:W-:Y:S01]  /*c720*/  @P1 SHF.R.U32.HI R177, RZ, R25, R26 ;  /* 0x00000019ffb11219 */ /* 0x004fe2000001161a */
[----:B------:R-:W-:Y:S01]  /*c730*/  IMAD.MOV.U32 R25, RZ, RZ, 0x40000040 ;  /* 0x40000040ff197424 */ /* 0x000fe200078e00ff */
[----:B------:R-:W-:Y:S01]  /*c740*/  PLOP3.LUT P1, PT, PT, PT, UP0, 0x40, 0x0 ;  /* 0x000000000000781c */ /* 0x000fe20003f2e808 */
[C---:B------:R-:W-:Y:S02]  /*c750*/  VIADD R26, R24.reuse, 0x100 ;  /* 0x00000100181a7836 */ /* 0x040fe40000000000 */
[----:B------:R-:W-:Y:S01]  /*c760*/  VIADD R24, R24, 0x280 ;  /* 0x0000028018187836 */ /* 0x000fe20000000000 */
[----:B------:R-:W-:Y:S02]  /*c770*/  R2UR UR7, R25 ;  /* 0x00000000190772ca */ /* 0x000fe400000e0000 */
[----:B------:R-:W-:Y:S02]  /*c780*/  R2UR UR14, R26 ;  /* 0x000000001a0e72ca */ /* 0x000fe400000e0000 */
[----:B------:R-:W-:-:S02]  /*c790*/  R2UR UR26, R24 ;  /* 0x00000000181a72ca */ /* 0x000fc400000e0000 */
[----:B------:R-:W-:Y:S02]  /*c7a0*/  R2UR UR27, R25 ;  /* 0x00000000191b72ca */ /* 0x000fe400000e0000 */
[----:B0-----:R-:W-:-:S06]  /*c7b0*/  WARPGROUP.ARRIVE ;  /* 0x00000000000079c5 */ /* 0x001fcc0000000000 */
[----:B------:R-:W-:Y:S03]  /*c7c0*/  HGMMA.64x256x16.F32.BF16 R24, R152, gdesc[UR4].tnspB, RZ, !UPT, gsb0 ;  /* 0x43e0000498187df0 */ /* 0x000fe6000c0018ff */
[----:B------:R-:W-:Y:S02]  /*c7d0*/  WARPGROUP.DEPBAR.LE gsb0, 0x0 ;  /* 0x00008000000079c5 */ /* 0x000fe40000010000 */
[----:B------:R-:W-:Y:S01]  /*c7e0*/  WARPGROUP.ARRIVE ;  /* 0x00000000000079c5 */ /* 0x000fe20000000000 */
[----:B------:R-:W-:-:S15]  /*c7f0*/  IADD3 R152, R177, R208, -R207 ;  /* 0x000000d0b1987210 */ /* 0x000fde0007ffe8cf */
[----:B------:R-:W-:-:S07]  /*c800*/  NOP ;  /* 0x0000000000007918 */ /* 0x000fce0000000000 */
[----:B------:R-:W-:Y:S01]  /*c810*/  HGMMA.64x256x16.F32.BF16 R24, R156, gdesc[UR8].tnspB, R24, gsb0 ;  /* 0x43e000089c187df0 */ /* 0x000fe20008001818 */
[----:B------:R-:W-:Y:S02]  /*c820*/  VIADD R153, R152, UR8 ;  /* 0x0000000898997c36 */ /* 0x000fe40008000000 */
        /* <DEDUP_REMOVED lines=18> */
[----:B0-----:R-:W-:Y:S01]  /*c950*/  VIADD R4, R176, 0xfffffffe ;  /* 0xfffffffeb0047836 */ /* 0x001fe20000000000 */
[----:B------:R-:W-:Y:S06]  /*c960*/  @P1 BRA `(.L_x_2782) ;  /* 0x0000000000541947 */ /* 0x000fec0003800000 */
[C---:B------:R-:W-:Y:S01]  /*c970*/  ISETP.GT.AND P1, PT, R152.reuse, RZ, PT ;  /* 0x000000ff9800720c */ /* 0x040fe20003f24270 */
[----:B------:R-:W-:Y:S01]  /*c980*/  BSSY B0, `(.L_x_2783) ;  /* 0x0000010000007945 */ /* 0x000fe20003800000 */
[----:B------:R-:W-:-:S11]  /*c990*/  VIADD R154, R152, 0xffffffff ;  /* 0xffffffff989a7836 */ /* 0x000fd60000000000 */
[----:B------:R-:W-:Y:S05]  /*c9a0*/  @P1 BRA `(.L_x_2784) ;  /* 0x0000000000201947 */ /* 0x000fea0003800000 */
[----:B------:R-:W-:Y:S01]  /*c9b0*/  UISETP.NE.AND UP0, UPT, UR9, 0x1, UPT ;  /* 0x000000010900788c */ /* 0x000fe2000bf05270 */
[----:B------:R-:W-:-:S05]  /*c9c0*/  IMAD.MOV R152, RZ, RZ, -R152 ;  /* 0x000000ffff987224 */ /* 0x000fca00078e0a98 */
[----:B------:R-:W-:-:S05]  /*c9d0*/  PLOP3.LUT P1, PT, PT, PT, UP0, 0x80, 0x0 ;  /* 0x000000000000781c */ /* 0x000fca0003f2f008 */
[----:B------:R-:W-:-:S08]  /*c9e0*/  @UP0 ULDC.64 UR4, c[0x0][0x9e8] ;  /* 0x00027a0000040ab9 */ /* 0x000fd00000000a00 */
[----:B------:R-:W-:-:S05]  /*c9f0*/  @P1 IMAD.HI.U32 R154, R152, UR4, RZ ;  /* 0x00000004989a1c27 */ /* 0x000fca000f8e00ff */
[----:B------:R-:W-:-:S04]  /*ca00*/  @P1 SHF.R.U32.HI R152, RZ, UR5, R154 ;  /* 0x00000005ff981c19 */ /* 0x000fc8000801169a */
[----:B------:R-:W-:Y:S01]  /*ca10*/  LOP3.LUT R154, RZ, R152, RZ, 0x33, !PT ;  /* 0x00000098ff9a7212 */ /* 0x000fe200078e33ff */
[----:B------:R-:W-:Y:S06]  /*ca20*/  BRA `(.L_x_2785) ;  /* 0x0000000000147947 */ /* 0x000fec0003800000 */
.L_x_2784:
[----:B------:R-:W-:-:S06]  /*ca30*/  UISETP.NE.AND UP0, UPT, UR9, 0x1, UPT ;  /* 0x000000010900788c */ /* 0x000fcc000bf05270 */
[----:B------:R-:W-:-:S05]  /*ca40*/  PLOP3.LUT P1, PT, PT, PT, UP0, 0x80, 0x0 ;  /* 0x000000000000781c */ /* 0x000fca0003f2f008 */
[----:B------:R-:W-:-:S08]  /*ca50*/  @UP0 ULDC.64 UR4, c[0x0][0x9e8] ;  /* 0x00027a0000040ab9 */ /* 0x000fd00000000a00 */
[----:B------:R-:W-:-:S05]  /*ca60*/  @P1 IMAD.HI.U32 R152, R154, UR4, RZ ;  /* 0x000000049a981c27 */ /* 0x000fca000f8e00ff */
[----:B------:R-:W-:-:S07]  /*ca70*/  @P1 SHF.R.U32.HI R154, RZ, UR5, R152 ;  /* 0x00000005ff9a1c19 */ /* 0x000fce0008011698 */
.L_x_2785:
[----:B------:R-:W-:Y:S05]  /*ca80*/  BSYNC B0 ;  /* 0x0000000000007941 */ /* 0x000fea0003800000 */
.L_x_2783:
[----:B------:R-:W-:-:S04]  /*ca90*/  IMAD.U32 R152, RZ, RZ, UR9 ;  /* 0x00000009ff987e24 */ /* 0x000fc8000f8e00ff */
[----:B------:R-:W-:-:S05]  /*caa0*/  IMAD R152, R154, R152, UR9 ;  /* 0x000000099a987e24 */ /* 0x000fca000f8e0298 */
[----:B------:R-:W-:-:S07]  /*cab0*/  VIMNMX R153, R153, R152, PT ;  /* 0x0000009899997248 */ /* 0x000fce0003fe0100 */
.L_x_2782:
[----:B------:R-:W-:Y:S01]  /*cac0*/  IMAD.HI R153, R153, 0x2aaaaaab, RZ ;  /* 0x2aaaaaab99997827 */ /* 0x000fe200078e02ff */
[----:B------:R-:W-:Y:S01]  /*cad0*/  ULDC UR43, c[0x0][0x9e4] ;  /* 0x00027900002b7ab9 */ /* 0x000fe20000000800 */
[----:B------:R-:W-:Y:S01]  /*cae0*/  ULDC UR40, c[0x0][0x9e4] ;  /* 0x0002790000287ab9 */ /* 0x000fe20000000800 */
[----:B------:R-:W-:Y:S01]  /*caf0*/  ULDC UR44, c[0x0][0x9dc] ;  /* 0x00027700002c7ab9 */ /* 0x000fe20000000800 */
[----:B------:R-:W-:Y:S01]  /*cb00*/  ULDC UR50, c[0x0][0x9dc] ;  /* 0x0002770000327ab9 */ /* 0x000fe20000000800 */
[----:B------:R-:W-:Y:S01]  /*cb10*/  SHF.R.U32.HI R152, RZ, 0x1f, R153 ;  /* 0x0000001fff987819 */ /* 0x000fe20000011699 */
[----:B------:R-:W-:Y:S01]  /*cb20*/  ULDC UR37, c[0x0][0x988] ;  /* 0x0002620000257ab9 */ /* 0x000fe20000000800 */
[----:B------:R-:W-:Y:S01]  /*cb30*/  ULDC UR42, c[0x0][0x988] ;  /* 0x00026200002a7ab9 */ /* 0x000fe20000000800 */
[----:B------:R-:W-:Y:S01]  /*cb40*/  ULDC UR41, c[0x0][0x988] ;  /* 0x0002620000297ab9 */ /* 0x000fe20000000800 */
[----:B------:R-:W-:Y:S01]  /*cb50*/  LEA.HI.SX32 R152, R153, R152, 0x1c ;  /* 0x0000009899987211 */ /* 0x000fe200078fe2ff */
[----:B------:R-:W-:Y:S01]  /*cb60*/  ULDC UR51, c[0x0][0x9e0] ;  /* 0x0002780000337ab9 */ /* 0x000fe20000000800 */
[----:B------:R-:W-:-:S02]  /*cb70*/  ULDC UR45, c[0x0][0x9e0] ;  /* 0x00027800002d7ab9 */ /* 0x000fc40000000800 */
[----:B------:R-:W-:-:S04]  /*cb80*/  VIMNMX R216, R219, R152, !PT ;  /* 0x00000098dbd87248 */ /* 0x000fc80007fe0100 */
[----:B------:R-:W-:-:S13]  /*cb90*/  ISETP.GE.AND P1, PT, R4, R216, PT ;  /* 0x000000d80400720c */ /* 0x000fda0003f26270 */
[----:B------:R-:W-:Y:S05]  /*cba0*/  @!P1 BRA `(.L_x_2786) ;  /* 0x0000003000789947 */ /* 0x000fea0003800000 */
.L_x_2804:
[----:B------:R-:W-:Y:S01]  /*cbb0*/  IMAD.U32 R10, RZ, RZ, UR54 ;  /* 0x00000036ff0a7e24 */ /* 0x000fe2000f8e00ff */
[----:B------:R-:W-:Y:S05]  /*cbc0*/  YIELD ;  /* 0x0000000000007946 */ /* 0x000fea0003800000 */
[----:B------:R-:W-:Y:S01]  /*cbd0*/  ISETP.NE.AND P2, PT, R10, 0x3, PT ;  /* 0x000000030a00780c */ /* 0x000fe20003f45270 */
[----:B------:R-:W-:-:S05]  /*cbe0*/  VIADD R2, R2, 0x1 ;  /* 0x0000000102027836 */ /* 0x000fca0000000000 */
[----:B------:R-:W-:-:S04]  /*cbf0*/  ISETP.NE.AND P1, PT, R2, 0x2, PT ;  /* 0x000000020200780c */ /* 0x000fc80003f25270 */
[----:B------:R-:W-:Y:S02]  /*cc00*/  SEL R9, RZ, 0x1, P1 ;  /* 0x00000001ff097807 */ /* 0x000fe40000800000 */
[----:B------:R-:W-:Y:S02]  /*cc10*/  SEL R2, R2, RZ, P1 ;  /* 0x000000ff02027207 */ /* 0x000fe40000800000 */
[----:B------:R-:W-:Y:S01]  /*cc20*/  LOP3.LUT R206, R206, R9, RZ, 0x3c, !PT ;  /* 0x00000009cece7212 */ /* 0x000fe200078e3cff */
[----:B0-----:R-:W-:Y:S06]  /*cc30*/  @!P2 BRA `(.L_x_2787) ;  /* 0x000000000004a947 */ /* 0x001fec0003800000 */
[----:B------:R-:W-:Y:S01]  /*cc40*/  BPT.TRAP 0x1 ;  /* 0x000000040000795c */ /* 0x000fe20000300000 */
.L_x_2787:
[----:B------:R-:W-:Y:S01]  /*cc50*/  IMAD R200, R2, 0x8, R19 ;  /* 0x0000000802c87824 */ /* 0x000fe200078e0213 */
[----:B------:R-:W-:-:S04]  /*cc60*/  SHF.L.U32 R201, R206, 0x1f, RZ ;  /* 0x0000001fcec97819 */ /* 0x000fc800000006ff */
[----:B------:R0:W1:Y:S01]  /*cc70*/  SYNCS.PHASECHK.TRANS64.TRYWAIT P1, [R200+URZ+0x22830], R201 ;  /* 0x022830c9c80075a7 */ /* 0x000062000802017f */
[----:B------:R-:W-:Y:S05]  /*cc80*/  @!P2 BRA `(.L_x_2788) ;  /* 0x000000000004a947 */ /* 0x000fea0003800000 */
[----:B------:R-:W-:Y:S01]  /*cc90*/  BPT.TRAP 0x1 ;  /* 0x000000040000795c */ /* 0x000fe20000300000 */
.L_x_2788:
[----:B------:R-:W-:Y:S02]  /*cca0*/  IMAD R10, R2, 0x300, R214 ;  /* 0x00000300020a7824 */ /* 0x000fe400078e02d6 */
[----:B------:R-:W-:Y:S01]  /*ccb0*/  IMAD.MOV.U32 R11, RZ, RZ, 0x40000040 ;  /* 0x40000040ff0b7424 */ /* 0x000fe200078e00ff */
[----:B-1----:R-:W-:Y:S06]  /*ccc0*/  @P1 BRA `(.L_x_2789) ;  /* 0x0000000000081947 */ /* 0x002fec0003800000 */
[----:B------:R-:W1:Y:S02]  /*ccd0*/  SYNCS.PHASECHK.TRANS64.TRYWAIT P1, [R200+URZ+0x22830], R201 ;  /* 0x022830c9c80075a7 */ /* 0x000e64000802017f */
[----:B-1----:R-:W-:Y:S05]  /*cce0*/  @!P1 BRA `(.L_x_2790) ;  /* 0x0000017800509947 */ /* 0x002fea0003800000 */
.L_x_2789:
[----:B------:R-:W-:Y:S05]  /*ccf0*/  WARPSYNC.ALL ;  /* 0x0000000000007948 */ /* 0x000fea0003800000 */
[C---:B------:R-:W-:Y:S01]  /*cd00*/  R2UR UR6, R10.reuse ;  /* 0x000000000a0672ca */ /* 0x040fe200000e0000 */
[----:B------:R-:W-:Y:S01]  /*cd10*/  WARPGROUP.ARRIVE ;  /* 0x00000000000079c5 */ /* 0x000fe20000000000 */
[----:B------:R-:W-:Y:S01]  /*cd20*/  R2UR UR7, R11 ;  /* 0x000000000b0772ca */ /* 0x000fe200000e0000 */
[----:B------:R-:W-:Y:S01]  /*cd30*/  VIADD R202, R10, 0x2 ;  /* 0x000000020aca7836 */ /* 0x000fe20000000000 */
[----:B------:R-:W-:Y:S01]  /*cd40*/  R2UR UR4, R6 ;  /* 0x00000000060472ca */ /* 0x000fe200000e0000 */
[----:B------:R-:W-:Y:S01]  /*cd50*/  IMAD.MOV.U32 R203, RZ, RZ, 0x40000040 ;  /* 0x40000040ffcb7424 */ /* 0x000fe200078e00ff */
[----:B------:R-:W-:Y:S01]  /*cd60*/  R2UR UR5, R7 ;  /* 0x00000000070572ca */ /* 0x000fe200000e0000 */
[----:B------:R-:W-:Y:S01]  /*cd70*/  IMAD.MOV.U32 R11, RZ, RZ, 0x40000040 ;  /* 0x40000040ff0b7424 */ /* 0x000fe200078e00ff */
[----:B------:R-:W2:Y:S01]  /*cd80*/  LDC R9, c[0x0][0x448] ;  /* 0x00011200ff097b82 */ /* 0x000ea20000000800 */
[----:B------:R-:W3:Y:S01]  /*cd90*/  S2R R217, SR_TID.X ;  /* 0x0000000000d97919 */ /* 0x000ee20000002100 */
[----:B------:R-:W-:Y:S01]  /*cda0*/  IMAD.IADD R228, R215, 0x1, R213 ;  /* 0x00000001d7e47824 */ /* 0x000fe200078e02d5 */
[----:B------:R-:W-:-:S08]  /*cdb0*/  UISETP.NE.AND UP0, UPT, UR55, URZ, UPT ;  /* 0x0000003f3700728c */ /* 0x000fd0000bf05270 */
[----:B------:R-:W-:Y:S01]  /*cdc0*/  HGMMA.64x96x16.F32.BF16 R152, gdesc[UR4], RZ, !UPT, gsb0 ;  /* 0x01600000049879f0 */ /* 0x000fe2000c0018ff */
[----:B------:R-:W-:Y:S01]  /*cdd0*/  R2UR UR6, R202 ;  /* 0x00000000ca0672ca */ /* 0x000fe200000e0000 */
[----:B------:R-:W-:Y:S01]  /*cde0*/  VIADD R202, R10, 0x4 ;  /* 0x000000040aca7836 */ /* 0x000fe20000000000 */
[----:B------:R-:W-:Y:S01]  /*cdf0*/  R2UR UR7, R203 ;  /* 0x00000000cb0772ca */ /* 0x000fe200000e0000 */
[----:B------:R-:W-:Y:S01]  /*ce00*/  IMAD.MOV.U32 R203, RZ, RZ, 0x40000040 ;  /* 0x40000040ffcb7424 */ /* 0x000fe200078e00ff */
[----:B------:R-:W-:Y:S01]  /*ce10*/  R2UR UR4, R20 ;  /* 0x00000000140472ca */ /* 0x000fe200000e0000 */
[----:B------:R-:W-:Y:S01]  /*ce20*/  VIADD R10, R10, 0x6 ;  /* 0x000000060a0a7836 */ /* 0x000fe20000000000 */
[----:B------:R-:W-:Y:S02]  /*ce30*/  R2UR UR5, R21 ;  /* 0x00000000150572ca */ /* 0x000fe400000e0000 */
[----:B--2---:R-:W-:Y:S02]  /*ce40*/  ISETP.NE.AND P1, PT, R9, 0x1, PT ;  /* 0x000000010900780c */ /* 0x004fe40003f25270 */
[----:B---3--:R-:W-:-:S11]  /*ce50*/  SHF.R.U32.HI R217, RZ, 0x7, R217 ;  /* 0x00000007ffd97819 */ /* 0x008fd600000116d9 */
[----:B------:R-:W2:Y:S01]  /*ce60*/  @P1 LDC R9, c[0x0][0x450] ;  /* 0x00011400ff091b82 */ /* 0x000ea20000000800 */
[----:B------:R-:W-:Y:S02]  /*ce70*/  WARPGROUP.DEPBAR.LE gsb0, 0x0 ;  /* 0x00008000000079c5 */ /* 0x000fe40000010000 */
[----:B------:R-:W-:-:S06]  /*ce80*/  WARPGROUP.ARRIVE ;  /* 0x00000000000079c5 */ /* 0x000fcc0000000000 */
        /* <DEDUP_REMOVED lines=9> */
[----:B------:R-:W-:Y:S01]  /*cf20*/  R2UR UR7, R11 ;  /* 0x000000000b0772ca */ /* 0x000fe200000e0000 */
[----:B------:R-:W3:Y:S01]  /*cf30*/  @P1 LDC R10, c[0x0][0x44c] ;  /* 0x00011300ff0a1b82 */ /* 0x000ee20000000800 */
[----:B------:R-:W-:Y:S01]  /*cf40*/  R2UR UR4, R12 ;  /* 0x000000000c0472ca */ /* 0x000fe200000e0000 */
[----:B------:R-:W-:Y:S01]  /*cf50*/  IMAD.U32 R11, RZ, RZ, UR44 ;  /* 0x0000002cff0b7e24 */ /* 0x000fe2000f8e00ff */
[----:B------:R-:W-:-:S04]  /*cf60*/  R2UR UR5, R13 ;  /* 0x000000000d0572ca */ /* 0x000fc800000e0000 */
[----:B------:R-:W-:Y:S01]  /*cf70*/  LOP3.LUT R227, RZ, R11, RZ, 0x33, !PT ;  /* 0x0000000bffe37212 */ /* 0x000fe200078e33ff */
[----:B---3--:R-:W-:-:S05]  /*cf80*/  @P1 IMAD.HI.U32 R10, R228, R10, RZ ;  /* 0x0000000ae40a1227 */ /* 0x008fca00078e00ff */
[----:B--2---:R-:W-:Y:S01]  /*cf90*/  @P1 SHF.R.U32.HI R228, RZ, R9, R10 ;  /* 0x00000009ffe41219 */ /* 0x004fe2000001160a */
[----:B------:R-:W-:Y:S01]  /*cfa0*/  @!P0 VIADD R9, R200, 0x22840 ;  /* 0x00022840c8098836 */ /* 0x000fe20000000000 */
[----:B------:R-:W-:Y:S02]  /*cfb0*/  IADD3 R10, -R217, 0xb, RZ ;  /* 0x0000000bd90a7810 */ /* 0x000fe40007ffe1ff */
[----:B------:R-:W-:Y:S01]  /*cfc0*/  PLOP3.LUT P1, PT, PT, PT, UP0, 0x40, 0x0 ;  /* 0x000000000000781c */ /* 0x000fe20003f2e808 */
[----:B------:R-:W2:Y:S01]  /*cfd0*/  SHFL.IDX PT, R229, R228, RZ, 0x1c1f ;  /* 0x001c1fffe4e57589 */ /* 0x000ea200000e0000 */
[----:B------:R-:W-:Y:S01]  /*cfe0*/  @!P0 PRMT R9, RZ, 0x654, R9 ;  /* 0x00000654ff098816 */ /* 0x000fe20000000009 */
[----:B------:R-:W-:Y:S02]  /*cff0*/  WARPGROUP.DEPBAR.LE gsb0, 0x0 ;  /* 0x00008000000079c5 */ /* 0x000fe40000010000 */
[----:B------:R-:W-:-:S06]  /*d000*/  WARPGROUP.ARRIVE ;  /* 0x00000000000079c5 */ /* 0x000fcc0000000000 */
[----:B------:R-:W-:Y:S03]  /*d010*/  HGMMA.64x96x16.F32.BF16 R152, gdesc[UR4], R152, gsb0 ;  /* 0x01600000049879f0 */ /* 0x000fe60008001898 */
[----:B------:R-:W-:Y:S02]  /*d020*/  WARPGROUP.DEPBAR.LE gsb0, 0x0 ;  /* 0x00008000000079c5 */ /* 0x000fe40000010000 */
[----:B------:R3:W-:Y:S06]  /*d030*/  BAR.ARV R10, 0x100 ;  /* 0x0004000a0000751d */ /* 0x0007ec0000002000 */
[----:B------:R4:W-:Y:S02]  /*d040*/  @!P0 SYNCS.ARRIVE.TRANS64.RED.A1T0 RZ, [R9+URZ], RZ ;  /* 0x000000ff09ff89a7 */ /* 0x0009e4000810043f */
[----:B----4-:R-:W-:-:S05]  /*d050*/  IMAD R9, R4, -0x60, RZ ;  /* 0xffffffa004097824 */ /* 0x010fca00078e02ff */
[----:B------:R-:W-:-:S04]  /*d060*/  IADD3 R226, -R209, 0x1, R9 ;  /* 0x00000001d1e27810 */ /* 0x000fc80007ffe109 */
[----:B------:R-:W-:-:S05]  /*d070*/  IADD3 R226, -R207, R226, R208 ;  /* 0x000000e2cfe27210 */ /* 0x000fca0007ffe1d0 */
[----:B------:R-:W-:Y:S02]  /*d080*/  IMAD.IADD R227, R227, 0x1, R226 ;  /* 0x00000001e3e37824 */ /* 0x000fe400078e02e2 */
[----:B------:R-:W-:Y:S02]  /*d090*/  VIADD R226, R226, UR51 ;  /* 0x00000033e2e27c36 */ /* 0x000fe40008000000 */
[C---:B--2---:R-:W-:Y:S02]  /*d0a0*/  IMAD.IADD R217, R229.reuse, 0x1, R227 ;  /* 0x00000001e5d97824 */ /* 0x044fe400078e02e3 */
[----:B------:R-:W-:Y:S01]  /*d0b0*/  IMAD.IADD R225, R229, 0x1, R226 ;  /* 0x00000001e5e17824 */ /* 0x000fe200078e02e2 */
[----:B---3--:R-:W-:Y:S06]  /*d0c0*/  @P1 BRA `(.L_x_2791) ;  /* 0x0000000000581947 */ /* 0x008fec0003800000 */
[----:B------:R-:W-:Y:S01]  /*d0d0*/  IADD3 R229, -R207, R208, R229 ;  /* 0x000000d0cfe57210 */ /* 0x000fe20007ffe1e5 */
[----:B------:R-:W-:Y:S03]  /*d0e0*/  BSSY B0, `(.L_x_2792) ;  /* 0x0000010000007945 */ /* 0x000fe60003800000 */
[----:B------:R-:W-:-:S13]  /*d0f0*/  ISETP.GT.AND P1, PT, R229, -0x1, PT ;  /* 0xffffffffe500780c */ /* 0x000fda0003f24270 */
[----:B------:R-:W-:Y:S05]  /*d100*/  @P1 BRA `(.L_x_2793) ;  /* 0x0000000000201947 */ /* 0x000fea0003800000 */
[----:B------:R-:W-:Y:S01]  /*d110*/  IMAD.U32 R230, RZ, RZ, UR43 ;  /* 0x0000002bffe67e24 */ /* 0x000fe2000f8e00ff */
[----:B------:R-:W-:-:S04]  /*d120*/  LOP3.LUT R229, RZ, R229, RZ, 0x33, !PT ;  /* 0x000000e5ffe57212 */ /* 0x000fc800078e33ff */
[----:B------:R-:W-:-:S13]  /*d130*/  ISETP.NE.AND P1, PT, R230, 0x1, PT ;  /* 0x00000001e600780c */ /* 0x000fda0003f25270 */
[----:B------:R-:W2:Y:S02]  /*d140*/  @P1 LDC.64 R202, c[0x0][0x9e8] ;  /* 0x00027a00ffca1b82 */ /* 0x000ea40000000a00 */
[----:B--2---:R-:W-:-:S05]  /*d150*/  @P1 IMAD.HI.U32 R202, R229, R202, RZ ;  /* 0x000000cae5ca1227 */ /* 0x004fca00078e00ff */
[----:B------:R-:W-:-:S04]  /*d160*/  @P1 SHF.R.U32.HI R229, RZ, R203, R202 ;  /* 0x000000cbffe51219 */ /* 0x000fc800000116ca */
[----:B------:R-:W-:Y:S01]  /*d170*/  LOP3.LUT R229, RZ, R229, RZ, 0x33, !PT ;  /* 0x000000e5ffe57212 */ /* 0x000fe200078e33ff */
[----:B------:R-:W-:Y:S06]  /*d180*/  BRA `(.L_x_2794) ;  /* 0x0000000000147947 */ /* 0x000fec0003800000 */
.L_x_2793:
[----:B------:R-:W-:-:S05]  /*d190*/  IMAD.U32 R230, RZ, RZ, UR43 ;  /* 0x0000002bffe67e24 */ /* 0x000fca000f8e00ff */
[----:B------:R-:W-:-:S13]  /*d1a0*/  ISETP.NE.AND P1, PT, R230, 0x1, PT ;  /* 0x00000001e600780c */ /* 0x000fda0003f25270 */
[----:B------:R-:W2:Y:S02]  /*d1b0*/  @P1 LDC.64 R202, c[0x0][0x9e8] ;  /* 0x00027a00ffca1b82 */ /* 0x000ea40000000a00 */
[----:B--2---:R-:W-:-:S05]  /*d1c0*/  @P1 IMAD.HI.U32 R202, R229, R202, RZ ;  /* 0x000000cae5ca1227 */ /* 0x004fca00078e00ff */
[----:B------:R-:W-:-:S07]  /*d1d0*/  @P1 SHF.R.U32.HI R229, RZ, R203, R202 ;  /* 0x000000cbffe51219 */ /* 0x000fce00000116ca */
.L_x_2794:
[----:B------:R-:W-:Y:S05]  /*d1e0*/  BSYNC B0 ;  /* 0x0000000000007941 */ /* 0x000fea0003800000 */
.L_x_2792:
[----:B------:R-:W-:-:S04]  /*d1f0*/  IMAD.IADD R202, R9, 0x1, -R209 ;  /* 0x0000000109ca7824 */ /* 0x000fc800078e0ad1 */
[----:B------:R-:W-:-:S05]  /*d200*/  IMAD R202, R229, R230, R202 ;  /* 0x000000e6e5ca7224 */ /* 0x000fca00078e02ca */
[----:B------:R-:W-:Y:S02]  /*d210*/  VIADDMNMX R225, R202, R230, R225, PT ;  /* 0x000000e6cae17246 */ /* 0x000fe400038001e1 */
[----:B------:R-:W-:-:S07]  /*d220*/  VIMNMX R217, R217, R202, !PT ;  /* 0x000000cad9d97248 */ /* 0x000fce0007fe0100 */
.L_x_2791:
[C---:B------:R-:W-:Y:S01]  /*d230*/  ISETP.GE.AND P1, PT, R9.reuse, 0x1, PT ;  /* 0x000000010900780c */ /* 0x040fe20003f26270 */
[----:B------:R-:W-:Y:S01]  /*d240*/  UISETP.NE.AND UP0, UPT, UR55, URZ, UPT ;  /* 0x0000003f3700728c */ /* 0x000fe2000bf05270 */
[----:B------:R-:W-:Y:S02]  /*d250*/  LOP3.LUT R18, R18, 0xfffbffff, RZ, 0xc0, !PT ;  /* 0xfffbffff12127812 */ /* 0x000fe400078ec0ff */
[----:B------:R-:W-:-:S09]  /*d260*/  ISETP.GE.AND P3, PT, R9, 0x9, PT ;  /* 0x000000090900780c */ /* 0x000fd20003f66270 */
[----:B------:R-:W-:Y:S02]  /*d270*/  @P1 LOP3.LUT R18, R18, 0x40000, RZ, 0xfc, !PT ;  /* 0x0004000012121812 */ /* 0x000fe400078efcff */
[----:B------:R-:W-:Y:S02]  /*d280*/  ISETP.GT.AND P1, PT, R217, RZ, !P1 ;  /* 0x000000ffd900720c */ /* 0x000fe40004f24270 */
[----:B------:R-:W-:Y:S02]  /*d290*/  LOP3.LUT R18, R18, 0xfffffffd, RZ, 0xc0, !PT ;  /* 0xfffffffd12127812 */ /* 0x000fe400078ec0ff */
[----:B------:R-:W-:Y:S02]  /*d2a0*/  ISETP.LT.OR P2, PT, R225, 0x1, P1 ;  /* 0x00000001e100780c */ /* 0x000fe40000f41670 */
[----:B------:R-:W-:Y:S02]  /*d2b0*/  ISETP.GE.AND P1, PT, R9, 0x2, PT ;  /* 0x000000020900780c */ /* 0x000fe40003f26270 */
[----:B------:R-:W-:-:S02]  /*d2c0*/  FSEL R152, R152, -INF , !P2 ;  /* 0xff80000098987808 */ /* 0x000fc40005000000 */
[----:B------:R-:W-:Y:S02]  /*d2d0*/  ISETP.GT.AND P2, PT, R217, 0x1, !P1 ;  /* 0x00000001d900780c */ /* 0x000fe40004f44270 */
[----:B------:R-:W-:Y:S02]  /*d2e0*/  @P3 LOP3.LUT R18, R18, 0x2, RZ, 0xfc, !PT ;  /* 0x0000000212123812 */ /* 0x000fe400078efcff */
[----:B------:R-:W-:Y:S02]  /*d2f0*/  ISETP.LT.OR P2, PT, R225, 0x2, P2 ;  /* 0x00000002e100780c */ /* 0x000fe40001741670 */
[----:B------:R-:W-:Y:S02]  /*d300*/  LOP3.LUT R18, R18, 0xfffffffb, RZ, 0xc0, !PT ;  /* 0xfffffffb12127812 */ /* 0x000fe400078ec0ff */
[----:B------:R-:W-:Y:S02]  /*d310*/  FSEL R153, R153, -INF , !P2 ;  /* 0xff80000099997808 */ /* 0x000fe40005000000 */
[----:B------:R-:W-:-:S02]  /*d320*/  ISETP.GT.AND P2, PT, R217, 0x8, !P3 ;  /* 0x00000008d900780c */ /* 0x000fc40005f44270 */
[----:B------:R-:W-:Y:S02]  /*d330*/  ISETP.GE.AND P3, PT, R9, 0xa, PT ;  /* 0x0000000a0900780c */ /* 0x000fe40003f66270 */
[----:B------:R-:W-:-:S04]  /*d340*/  ISETP.LT.OR P2, PT, R225, 0x9, P2 ;  /* 0x00000009e100780c */ /* 0x000fc80001741670 */
        /* <DEDUP_REMOVED lines=134> */
.L_x_2797:
[----:B------:R-:W-:-:S05]  /*dbb0*/  IMAD.U32 R225, RZ, RZ, UR43 ;  /* 0x0000002bffe17e24 */ /* 0x000fca000f8e00ff */
[----:B------:R-:W-:-:S13]  /*dbc0*/  ISETP.NE.AND P6, PT, R225, 0x1, PT ;  /* 0x00000001e100780c */ /* 0x000fda0003fc5270 */
[----:B------:R-:W2:Y:S02]  /*dbd0*/  @P6 LDC.64 R156, c[0x0][0x9e8] ;  /* 0x00027a00ff9c6b82 */ /* 0x000ea40000000a00 */
[----:B--2---:R-:W-:-:S05]  /*dbe0*/  @P6 IMAD.HI.U32 R156, R217, R156, RZ ;  /* 0x0000009cd99c6227 */ /* 0x004fca00078e00ff */
[----:B------:R-:W-:-:S07]  /*dbf0*/  @P6 SHF.R.U32.HI R217, RZ, R157, R156 ;  /* 0x0000009dffd96219 */ /* 0x000fce000001169c */
.L_x_2798:
[----:B------:R-:W-:Y:S05]  /*dc00*/  BSYNC B0 ;  /* 0x0000000000007941 */ /* 0x000fea0003800000 */
.L_x_2796:
[----:B------:R-:W-:-:S04]  /*dc10*/  IMAD.IADD R9, R9, 0x1, -R209 ;  /* 0x0000000109097824 */ /* 0x000fc800078e0ad1 */
[----:B------:R-:W-:-:S05]  /*dc20*/  IMAD R9, R217, R225, R9 ;  /* 0x000000e1d9097224 */ /* 0x000fca00078e0209 */
[----:B------:R-:W-:Y:S02]  /*dc30*/  VIMNMX R227, R227, R9, !PT ;  /* 0x00000009e3e37248 */ /* 0x000fe40007fe0100 */
[----:B------:R-:W-:-:S07]  /*dc40*/  VIADDMNMX R226, R9, R225, R226, PT ;  /* 0x000000e109e27246 */ /* 0x000fce00038001e2 */
.L_x_2795:
[----:B------:R-:W-:Y:S02]  /*dc50*/  ISETP.GT.AND P1, PT, R227, 0x1, !P1 ;  /* 0x00000001e300780c */ /* 0x000fe40004f24270 */
[----:B------:R-:W-:Y:S02]  /*dc60*/  FMNMX.FTZ R9, R152, R0, !PT ;  /* 0x0000000098097209 */ /* 0x000fe40007810000 */
        /* <DEDUP_REMOVED lines=58> */
[----:B------:R-:W2:Y:S01]  /*e010*/  SHFL.BFLY PT, R157, R9, 0x2, 0x1f ;  /* 0x0c401f00099d7f89 */ /* 0x000ea200000e0000 */
[----:B------:R-:W-:-:S02]  /*e020*/  LOP3.LUT P6, RZ, R18, 0x20, RZ, 0xc0, !PT ;  /* 0x0000002012ff7812 */ /* 0x000fc400078cc0ff */
[C---:B------:R-:W-:Y:S02]  /*e030*/  ISETP.GT.AND P1, PT, R227.reuse, 0x28, !P1 ;  /* 0x00000028e300780c */ /* 0x040fe40004f24270 */
[----:B------:R-:W-:Y:S02]  /*e040*/  ISETP.GT.AND P2, PT, R227, 0x49, !P2 ;  /* 0x00000049e300780c */ /* 0x000fe40005744270 */
[C---:B------:R-:W-:Y:S02]  /*e050*/  ISETP.LT.OR P1, PT, R226.reuse, 0x29, P1 ;  /* 0x00000029e200780c */ /* 0x040fe40000f21670 */
[----:B------:R-:W-:Y:S02]  /*e060*/  ISETP.LT.OR P2, PT, R226, 0x4a, P2 ;  /* 0x0000004ae200780c */ /* 0x000fe40001741670 */
[----:B------:R-:W-:Y:S02]  /*e070*/  FSEL R174, R174, -INF , !P1 ;  /* 0xff800000aeae7808 */ /* 0x000fe40004800000 */
[----:B------:R-:W-:-:S02]  /*e080*/  LOP3.LUT P1, RZ, R18, 0x1000, RZ, 0xc0, !PT ;  /* 0x0000100012ff7812 */ /* 0x000fc4000782c0ff */
[----:B------:R-:W-:Y:S02]  /*e090*/  FSEL R191, R191, -INF , !P2 ;  /* 0xff800000bfbf7808 */ /* 0x000fe40005000000 */
[C---:B------:R-:W-:Y:S02]  /*e0a0*/  ISETP.GT.AND P1, PT, R227.reuse, 0x29, !P1 ;  /* 0x00000029e300780c */ /* 0x040fe40004f24270 */
[----:B------:R-:W-:Y:S02]  /*e0b0*/  LOP3.LUT P2, RZ, R18, 0x40000, RZ, 0xc0, !PT ;  /* 0x0004000012ff7812 */ /* 0x000fe4000784c0ff */
[----:B------:R-:W-:Y:S02]  /*e0c0*/  ISETP.LT.OR P1, PT, R226, 0x2a, P1 ;  /* 0x0000002ae200780c */ /* 0x000fe40000f21670 */
[----:B------:R-:W-:Y:S02]  /*e0d0*/  ISETP.GT.AND P3, PT, R227, 0x50, !P3 ;  /* 0x00000050e300780c */ /* 0x000fe40005f64270 */
[----:B------:R-:W-:-:S02]  /*e0e0*/  FSEL R175, R175, -INF , !P1 ;  /* 0xff800000afaf7808 */ /* 0x000fc40004800000 */
[----:B------:R-:W-:Y:S02]  /*e0f0*/  LOP3.LUT P1, RZ, R18, 0x800, RZ, 0xc0, !PT ;  /* 0x0000080012ff7812 */ /* 0x000fe4000782c0ff */
[----:B--2---:R-:W-:Y:S01]  /*e100*/  FMNMX.FTZ R157, R9, R157, !PT ;  /* 0x0000009d099d7209 */ /* 0x004fe20007810000 */
[----:B------:R-:W-:Y:S01]  /*e110*/  IMAD.U32 R9, RZ, RZ, UR42 ;  /* 0x0000002aff097e24 */ /* 0x000fe2000f8e00ff */
[C---:B------:R-:W-:Y:S02]  /*e120*/  ISETP.GT.AND P1, PT, R227.reuse, 0x30, !P1 ;  /* 0x00000030e300780c */ /* 0x040fe40004f24270 */
[C---:B------:R-:W-:Y:S02]  /*e130*/  ISETP.LT.OR P3, PT, R226.reuse, 0x51, P3 ;  /* 0x00000051e200780c */ /* 0x040fe40001f61670 */
[----:B------:R-:W-:Y:S02]  /*e140*/  ISETP.LT.OR P1, PT, R226, 0x31, P1 ;  /* 0x00000031e200780c */ /* 0x000fe40000f21670 */
[----:B------:R-:W-:-:S02]  /*e150*/  ISETP.GT.AND P4, PT, R227, 0x51, !P4 ;  /* 0x00000051e300780c */ /* 0x000fc40006784270 */
[----:B------:R-:W-:Y:S02]  /*e160*/  FSEL R156, R178, -INF , !P1 ;  /* 0xff800000b29c7808 */ /* 0x000fe40004800000 */
[----:B------:R-:W-:Y:S01]  /*e170*/  LOP3.LUT P1, RZ, R18, 0x400, RZ, 0xc0, !PT ;  /* 0x0000040012ff7812 */ /* 0x000fe2000782c0ff */
[----:B------:R-:W2:Y:S01]  /*e180*/  SHFL.BFLY PT, R178, R157, 0x1, 0x1f ;  /* 0x0c201f009db27f89 */ /* 0x000ea200000e0000 */
[----:B------:R-:W-:Y:S02]  /*e190*/  FSEL R194, R194, -INF , !P3 ;  /* 0xff800000c2c27808 */ /* 0x000fe40005800000 */
[C---:B------:R-:W-:Y:S02]  /*e1a0*/  ISETP.GT.AND P1, PT, R227.reuse, 0x31, !P1 ;  /* 0x00000031e300780c */ /* 0x040fe40004f24270 */
[----:B------:R-:W-:Y:S02]  /*e1b0*/  ISETP.GT.AND P5, PT, R227, 0x58, !P5 ;  /* 0x00000058e300780c */ /* 0x000fe40006fa4270 */
[----:B------:R-:W-:-:S02]  /*e1c0*/  ISETP.LT.OR P1, PT, R226, 0x32, P1 ;  /* 0x00000032e200780c */ /* 0x000fc40000f21670 */
[----:B------:R-:W-:Y:S02]  /*e1d0*/  ISETP.LT.OR P4, PT, R226, 0x52, P4 ;  /* 0x00000052e200780c */ /* 0x000fe40002781670 */
[----:B------:R-:W-:Y:S02]  /*e1e0*/  FSEL R179, R179, -INF , !P1 ;  /* 0xff800000b3b37808 */ /* 0x000fe40004800000 */
[----:B------:R-:W-:Y:S02]  /*e1f0*/  LOP3.LUT P1, RZ, R18, 0x200, RZ, 0xc0, !PT ;  /* 0x0000020012ff7812 */ /* 0x000fe4000782c0ff */
[----:B------:R-:W-:Y:S02]  /*e200*/  ISETP.LT.OR P5, PT, R226, 0x59, P5 ;  /* 0x00000059e200780c */ /* 0x000fe40002fa1670 */
[----:B------:R-:W-:Y:S02]  /*e210*/  ISETP.GT.AND P1, PT, R227, 0x38, !P1 ;  /* 0x00000038e300780c */ /* 0x000fe40004f24270 */
[----:B------:R-:W-:-:S02]  /*e220*/  FSEL R195, R195, -INF , !P4 ;  /* 0xff800000c3c37808 */ /* 0x000fc40006000000 */
[----:B------:R-:W-:Y:S02]  /*e230*/  ISETP.LT.OR P1, PT, R226, 0x39, P1 ;  /* 0x00000039e200780c */ /* 0x000fe40000f21670 */
[----:B------:R-:W-:Y:S02]  /*e240*/  FSEL R198, R198, -INF , !P5 ;  /* 0xff800000c6c67808 */ /* 0x000fe40006800000 */
[----:B------:R-:W-:Y:S02]  /*e250*/  FSEL R182, R182, -INF , !P1 ;  /* 0xff800000b6b67808 */ /* 0x000fe40004800000 */
[----:B------:R-:W-:Y:S02]  /*e260*/  LOP3.LUT P1, RZ, R18, 0x100, RZ, 0xc0, !PT ;  /* 0x0000010012ff7812 */ /* 0x000fe4000782c0ff */
[----:B--2---:R-:W-:Y:S02]  /*e270*/  FMNMX.FTZ R178, R157, R178, !PT ;  /* 0x000000b29db27209 */ /* 0x004fe40007810000 */
        /* <DEDUP_REMOVED lines=18> */
[----:B------:R-:W-:-:S05]  /*e3a0*/  FMUL.FTZ R0, R178, R9 ;  /* 0x00000009b2007220 */ /* 0x000fca0000410000 */
[----:B------:R-:W-:Y:S02]  /*e3b0*/  FSEL R0, R0, RZ, P1 ;  /* 0x000000ff00007208 */ /* 0x000fe40000800000 */
[----:B------:R-:W-:-:S03]  /*e3c0*/  ISETP.GT.AND P1, PT, R227, RZ, !P2 ;  /* 0x000000ffe300720c */ /* 0x000fc60005724270 */
        /* <DEDUP_REMOVED lines=23> */
[-C--:B------:R-:W-:Y:S01]  /*e540*/  FFMA.FTZ R197, R197, R9.reuse, -R0 ;  /* 0x00000009c5c57223 */ /* 0x080fe20000010800 */
[----:B------:R-:W-:Y:S01]  /*e550*/  FMUL.FTZ R0, R157, R9 ;  /* 0x000000099d007220 */ /* 0x000fe20000410000 */
[----:B------:R-:W-:Y:S01]  /*e560*/  MUFU.EX2 R152, R152 ;  /* 0x0000009800987308 */ /* 0x000fe20000000800 */
[----:B------:R-:W-:-:S04]  /*e570*/  ISETP.LT.OR P1, PT, R226, 0x1, P1 ;  /* 0x00000001e200780c */ /* 0x000fc80000f21670 */
[----:B------:R-:W-:Y:S02]  /*e580*/  FSEL R154, R154, -INF , !P1 ;  /* 0xff8000009a9a7808 */ /* 0x000fe40004800000 */
[----:B------:R-:W-:Y:S01]  /*e590*/  ISETP.GT.AND P1, PT, R227, 0x59, !P6 ;  /* 0x00000059e300780c */ /* 0x000fe20007724270 */
[----:B------:R-:W2:Y:S03]  /*e5a0*/  MUFU.EX2 R0, R0 ;  /* 0x0000000000007308 */ /* 0x000ea60000000800 */
[----:B------:R-:W-:-:S04]  /*e5b0*/  ISETP.LT.OR P1, PT, R226, 0x5a, P1 ;  /* 0x0000005ae200780c */ /* 0x000fc80000f21670 */
[----:B------:R-:W-:Y:S01]  /*e5c0*/  FSEL R199, R199, -INF , !P1 ;  /* 0xff800000c7c77808 */ /* 0x000fe20004800000 */
[----:B------:R-:W3:Y:S08]  /*e5d0*/  MUFU.EX2 R153, R153 ;  /* 0x0000009900997308 */ /* 0x000ef00000000800 */
        /* <DEDUP_REMOVED lines=9> */
[C---:B---3--:R-:W-:Y:S01]  /*e670*/  FADD.FTZ R5, R153.reuse, R5 ;  /* 0x0000000599057221 */ /* 0x048fe20000010000 */
[----:B------:R-:W-:Y:S01]  /*e680*/  F2FP.BF16.F32.PACK_AB R152, R153, R152 ;  /* 0x000000989998723e */ /* 0x000fe200000010ff */
[----:B------:R-:W-:Y:S01]  /*e690*/  FMUL.FTZ R36, R36, R0 ;  /* 0x0000000024247220 */ /* 0x000fe20000410000 */
[----:B------:R-:W-:Y:S01]  /*e6a0*/  FMNMX.FTZ R153, R154, R8, !PT ;  /* 0x000000089a997209 */ /* 0x000fe20007810000 */
[-C--:B------:R-:W-:Y:S01]  /*e6b0*/  FMUL.FTZ R37, R37, R0.reuse ;  /* 0x0000000025257220 */ /* 0x080fe20000410000 */
[-C--:B------:R-:W-:Y:S01]  /*e6c0*/  FMUL.FTZ R40, R40, R0.reuse ;  /* 0x0000000028287220 */ /* 0x080fe20000410000 */
[-C--:B------:R-:W-:Y:S01]  /*e6d0*/  FMUL.FTZ R41, R41, R0.reuse ;  /* 0x0000000029297220 */ /* 0x080fe20000410000 */
[----:B------:R-:W-:Y:S01]  /*e6e0*/  FMNMX.FTZ R153, R155, R153, !PT ;  /* 0x000000999b997209 */ /* 0x000fe20007810000 */
[----:B------:R-:W3:Y:S01]  /*e6f0*/  MUFU.EX2 R160, R160 ;  /* 0x000000a000a07308 */ /* 0x000ee20000000800 */
[----:B----4-:R-:W-:Y:S01]  /*e700*/  FADD.FTZ R5, R202, R5 ;  /* 0x00000005ca057221 */ /* 0x010fe20000010000 */
[-C--:B------:R-:W-:Y:S01]  /*e710*/  FMUL.FTZ R44, R44, R0.reuse ;  /* 0x000000002c2c7220 */ /* 0x080fe20000410000 */
[----:B------:R-:W-:Y:S01]  /*e720*/  FMNMX.FTZ R153, R158, R153, !PT ;  /* 0x000000999e997209 */ /* 0x000fe20007810000 */
[-C--:B------:R-:W-:Y:S01]  /*e730*/  FMUL.FTZ R45, R45, R0.reuse ;  /* 0x000000002d2d7220 */ /* 0x080fe20000410000 */
[-C--:B------:R-:W-:Y:S01]  /*e740*/  FMUL.FTZ R48, R48, R0.reuse ;  /* 0x0000000030307220 */ /* 0x080fe20000410000 */
[-C--:B------:R-:W-:Y:S01]  /*e750*/  FMUL.FTZ R49, R49, R0.reuse ;  /* 0x0000000031317220 */ /* 0x080fe20000410000 */
[----:B------:R-:W-:Y:S01]  /*e760*/  FMNMX.FTZ R153, R159, R153, !PT ;  /* 0x000000999f997209 */ /* 0x000fe20007810000 */
[----:B------:R-:W-:Y:S01]  /*e770*/  MUFU.EX2 R217, R176 ;  /* 0x000000b000d97308 */ /* 0x000fe20000000800 */
[----:B--2---:R-:W-:Y:S01]  /*e780*/  FADD.FTZ R5, R203, R5 ;  /* 0x00000005cb057221 */ /* 0x004fe20000010000 */
[-C--:B------:R-:W-:Y:S01]  /*e790*/  FMUL.FTZ R52, R52, R0.reuse ;  /* 0x0000000034347220 */ /* 0x080fe20000410000 */
[----:B------:R-:W-:Y:S01]  /*e7a0*/  FMNMX.FTZ R153, R162, R153, !PT ;  /* 0x00000099a2997209 */ /* 0x000fe20007810000 */
[-C--:B------:R-:W-:Y:S01]  /*e7b0*/  FMUL.FTZ R53, R53, R0.reuse ;  /* 0x0000000035357220 */ /* 0x080fe20000410000 */
[-C--:B------:R-:W-:Y:S01]  /*e7c0*/  FMUL.FTZ R56, R56, R0.reuse ;  /* 0x0000000038387220 */ /* 0x080fe20000410000 */
[-C--:B------:R-:W-:Y:S01]  /*e7d0*/  FMUL.FTZ R57, R57, R0.reuse ;  /* 0x0000000039397220 */ /* 0x080fe20000410000 */
[----:B------:R-:W-:Y:S01]  /*e7e0*/  FMNMX.FTZ R153, R163, R153, !PT ;  /* 0x00000099a3997209 */ /* 0x000fe20007810000 */
[----:B------:R-:W2:Y:S01]  /*e7f0*/  MUFU.EX2 R161, R161 ;  /* 0x000000a100a17308 */ /* 0x000ea20000000800 */
[----:B---3--:R-:W-:Y:S01]  /*e800*/  FADD.FTZ R5, R160, R5 ;  /* 0x00000005a0057221 */ /* 0x008fe20000010000 */
[-C--:B------:R-:W-:Y:S01]  /*e810*/  FMUL.FTZ R60, R60, R0.reuse ;  /* 0x000000003c3c7220 */ /* 0x080fe20000410000 */
[----:B------:R-:W-:Y:S01]  /*e820*/  FMNMX.FTZ R153, R166, R153, !PT ;  /* 0x00000099a6997209 */ /* 0x000fe20007810000 */
[-C--:B------:R-:W-:Y:S01]  /*e830*/  FMUL.FTZ R61, R61, R0.reuse ;  /* 0x000000003d3d7220 */ /* 0x080fe20000410000 */
[-C--:B------:R-:W-:Y:S01]  /*e840*/  FMUL.FTZ R64, R64, R0.reuse ;  /* 0x0000000040407220 */ /* 0x080fe20000410000 */
[-C--:B------:R-:W-:Y:S01]  /*e850*/  FMUL.FTZ R65, R65, R0.reuse ;  /* 0x0000000041417220 */ /* 0x080fe20000410000 */
[----:B------:R-:W-:Y:S01]  /*e860*/  FMNMX.FTZ R153, R167, R153, !PT ;  /* 0x00000099a7997209 */ /* 0x000fe20007810000 */
[----:B------:R-:W3:Y:S01]  /*e870*/  MUFU.EX2 R164, R164 ;  /* 0x000000a400a47308 */ /* 0x000ee20000000800 */
[-C--:B------:R-:W-:Y:S01]  /*e880*/  FMUL.FTZ R68, R68, R0.reuse ;  /* 0x0000000044447220 */ /* 0x080fe20000410000 */
[-C--:B------:R-:W-:Y:S01]  /*e890*/  FMUL.FTZ R69, R69, R0.reuse ;  /* 0x0000000045457220 */ /* 0x080fe20000410000 */
[----:B------:R-:W-:Y:S01]  /*e8a0*/  FMNMX.FTZ R153, R170, R153, !PT ;  /* 0x00000099aa997209 */ /* 0x000fe20007810000 */
[-C--:B------:R-:W-:Y:S01]  /*e8b0*/  FMUL.FTZ R72, R72, R0.reuse ;  /* 0x0000000048487220 */ /* 0x080fe20000410000 */
[-C--:B------:R-:W-:Y:S01]  /*e8c0*/  FMUL.FTZ R73, R73, R0.reuse ;  /* 0x0000000049497220 */ /* 0x080fe20000410000 */
[-C--:B------:R-:W-:Y:S01]  /*e8d0*/  FMUL.FTZ R76, R76, R0.reuse ;  /* 0x000000004c4c7220 */ /* 0x080fe20000410000 */
[----:B------:R-:W-:Y:S01]  /*e8e0*/  FMNMX.FTZ R153, R171, R153, !PT ;  /* 0x00000099ab997209 */ /* 0x000fe20007810000 */
[----:B------:R-:W4:Y:S01]  /*e8f0*/  MUFU.EX2 R165, R165 ;  /* 0x000000a500a57308 */ /* 0x000f220000000800 */
        /* <DEDUP_REMOVED lines=52> */
[----:B------:R-:W-:Y:S01]  /*ec40*/  FADD.FTZ R5, R217, R5 ;  /* 0x00000005d9057221 */ /* 0x000fe20000010000 */
[-C--:B------:R-:W-:Y:S01]  /*ec50*/  FMUL.FTZ R129, R129, R0.reuse ;  /* 0x0000000081817220 */ /* 0x080fe20000410000 */
[----:B------:R-:W-:Y:S01]  /*ec60*/  FMNMX.FTZ R153, R199, R153, !PT ;  /* 0x00000099c7997209 */ /* 0x000fe20007810000 */
[----:B------:R-:W2:Y:S01]  /*ec70*/  MUFU.EX2 R181, R181 ;  /* 0x000000b500b57308 */ /* 0x000ea20000000800 */
[----:B---3--:R-:W-:Y:S01]  /*ec80*/  FADD.FTZ R5, R177, R5 ;  /* 0x00000005b1057221 */ /* 0x008fe20000010000 */
[-C--:B------:R-:W-:Y:S01]  /*ec90*/  FMUL.FTZ R132, R132, R0.reuse ;  /* 0x0000000084847220 */ /* 0x080fe20000410000 */
[-C--:B------:R-:W-:Y:S01]  /*eca0*/  FMUL.FTZ R133, R133, R0.reuse ;  /* 0x0000000085857220 */ /* 0x080fe20000410000 */
[----:B------:R-:W3:Y:S01]  /*ecb0*/  SHFL.BFLY PT, R157, R153, 0x2, 0x1f ;  /* 0x0c401f00999d7f89 */ /* 0x000ee200000e0000 */
[-C--:B------:R-:W-:Y:S01]  /*ecc0*/  FMUL.FTZ R136, R136, R0.reuse ;  /* 0x0000000088887220 */ /* 0x080fe20000410000 */
[-C--:B------:R-:W-:Y:S01]  /*ecd0*/  FMUL.FTZ R137, R137, R0.reuse ;  /* 0x0000000089897220 */ /* 0x080fe20000410000 */
[-C--:B------:R-:W-:Y:S01]  /*ece0*/  FMUL.FTZ R140, R140, R0.reuse ;  /* 0x000000008c8c7220 */ /* 0x080fe20000410000 */
[----:B------:R-:W5:Y:S01]  /*ecf0*/  MUFU.EX2 R184, R184 ;  /* 0x000000b800b87308 */ /* 0x000f620000000800 */
[----:B----4-:R-:W-:Y:S01]  /*ed00*/  FADD.FTZ R5, R180, R5 ;  /* 0x00000005b4057221 */ /* 0x010fe20000010000 */
[-C--:B------:R-:W-:Y:S01]  /*ed10*/  FMUL.FTZ R141, R141, R0.reuse ;  /* 0x000000008d8d7220 */ /* 0x080fe20000410000 */
[-C--:B------:R-:W-:Y:S01]  /*ed20*/  FMUL.FTZ R144, R144, R0.reuse ;  /* 0x0000000090907220 */ /* 0x080fe20000410000 */
[-C--:B------:R-:W-:Y:S01]  /*ed30*/  FMUL.FTZ R145, R145, R0.reuse ;  /* 0x0000000091917220 */ /* 0x080fe20000410000 */
[-C--:B------:R-:W-:Y:S01]  /*ed40*/  FMUL.FTZ R148, R148, R0.reuse ;  /* 0x0000000094947220 */ /* 0x080fe20000410000 */
[----:B------:R-:W-:-:S02]  /*ed50*/  FMUL.FTZ R149, R149, R0 ;  /* 0x0000000095957220 */ /* 0x000fc40000410000 */
[----:B------:R-:W4:Y:S01]  /*ed60*/  MUFU.EX2 R185, R185 ;  /* 0x000000b900b97308 */ /* 0x000f220000000800 */
[----:B--2---:R-:W-:-:S07]  /*ed70*/  FADD.FTZ R5, R181, R5 ;  /* 0x00000005b5057221 */ /* 0x004fce0000010000 */
[----:B------:R-:W2:Y:S01]  /*ed80*/  MUFU.EX2 R188, R188 ;  /* 0x000000bc00bc7308 */ /* 0x000ea20000000800 */
[----:B-----5:R-:W-:Y:S01]  /*ed90*/  FADD.FTZ R5, R184, R5 ;  /* 0x00000005b8057221 */ /* 0x020fe20000010000 */
[----:B---3--:R-:W-:-:S06]  /*eda0*/  FMNMX.FTZ R153, R153, R157, !PT ;  /* 0x0000009d99997209 */ /* 0x008fcc0007810000 */
[----:B------:R-:W3:Y:S01]  /*edb0*/  MUFU.EX2 R189, R189 ;  /* 0x000000bd00bd7308 */ /* 0x000ee20000000800 */
[----:B------:R-:W5:Y:S01]  /*edc0*/  SHFL.BFLY PT, R157, R153, 0x1, 0x1f ;  /* 0x0c201f00999d7f89 */ /* 0x000f6200000e0000 */
[----:B----4-:R-:W-:-:S06]  /*edd0*/  FADD.FTZ R5, R185, R5 ;  /* 0x00000005b9057221 */ /* 0x010fcc0000010000 */
[----:B------:R-:W4:Y:S01]  /*ede0*/  MUFU.EX2 R192, R192 ;  /* 0x000000c000c07308 */ /* 0x000f220000000800 */
[----:B--2---:R-:W-:-:S07]  /*edf0*/  FADD.FTZ R5, R188, R5 ;  /* 0x00000005bc057221 */ /* 0x004fce0000010000 */
[----:B------:R-:W2:Y:S01]  /*ee00*/  MUFU.EX2 R193, R193 ;  /* 0x000000c100c17308 */ /* 0x000ea20000000800 */
[----:B---3--:R-:W-:-:S07]  /*ee10*/  FADD.FTZ R5, R189, R5 ;  /* 0x00000005bd057221 */ /* 0x008fce0000010000 */
[----:B------:R-:W-:Y:S01]  /*ee20*/  MUFU.EX2 R197, R197 ;  /* 0x000000c500c57308 */ /* 0x000fe20000000800 */
[----:B-----5:R-:W-:Y:S01]  /*ee30*/  FMNMX.FTZ R176, R153, R157, !PT ;  /* 0x0000009d99b07209 */ /* 0x020fe20007810000 */
[----:B----4-:R-:W-:-:S03]  /*ee40*/  FADD.FTZ R5, R192, R5 ;  /* 0x00000005c0057221 */ /* 0x010fc60000010000 */
[C---:B------:R-:W-:Y:S01]  /*ee50*/  FSETP.NEU.FTZ.AND P1, PT, R176.reuse, -INF , PT ;  /* 0xff800000b000780b */ /* 0x040fe20003f3d000 */
[----:B------:R-:W-:Y:S01]  /*ee60*/  FMUL.FTZ R226, R176, R9 ;  /* 0x00000009b0e27220 */ /* 0x000fe20000410000 */
[----:B--2---:R-:W-:-:S04]  /*ee70*/  FADD.FTZ R5, R193, R5 ;  /* 0x00000005c1057221 */ /* 0x004fc80000010000 */
[----:B------:R-:W-:-:S05]  /*ee80*/  FSEL R226, R226, RZ, P1 ;  /* 0x000000ffe2e27208 */ /* 0x000fca0000800000 */
[-CC-:B------:R-:W-:Y:S01]  /*ee90*/  FFMA.FTZ R153, R170, R9.reuse, -R226.reuse ;  /* 0x00000009aa997223 */ /* 0x180fe200000108e2 */
[-CC-:B------:R-:W-:Y:S01]  /*eea0*/  FFMA.FTZ R230, R156, R9.reuse, -R226.reuse ;  /* 0x000000099ce67223 */ /* 0x180fe200000108e2 */
[----:B------:R-:W-:Y:S01]  /*eeb0*/  F2FP.BF16.F32.PACK_AB R156, R161, R160 ;  /* 0x000000a0a19c723e */ /* 0x000fe200000010ff */
[-CC-:B------:R-:W-:Y:S01]  /*eec0*/  FFMA.FTZ R229, R154, R9.reuse, -R226.reuse ;  /* 0x000000099ae57223 */ /* 0x180fe200000108e2 */
[----:B------:R2:W-:Y:S01]  /*eed0*/  MUFU.EX2 R161, R153 ;  /* 0x0000009900a17308 */ /* 0x0005e20000000800 */
[-CC-:B------:R-:W-:Y:S01]  /*eee0*/  FFMA.FTZ R157, R155, R9.reuse, -R226.reuse ;  /* 0x000000099b9d7223 */ /* 0x180fe200000108e2 */
[-CC-:B------:R-:W-:Y:S01]  /*eef0*/  FFMA.FTZ R228, R158, R9.reuse, -R226.reuse ;  /* 0x000000099ee47223 */ /* 0x180fe200000108e2 */
[-CC-:B------:R-:W-:Y:S01]  /*ef00*/  FFMA.FTZ R159, R159, R9.reuse, -R226.reuse ;  /* 0x000000099f9f7223 */ /* 0x180fe200000108e2 */
[-CC-:B------:R-:W-:Y:S01]  /*ef10*/  FFMA.FTZ R227, R162, R9.reuse, -R226.reuse ;  /* 0x00000009a2e37223 */ /* 0x180fe200000108e2 */
[-CC-:B------:R-:W-:Y:S01]  /*ef20*/  FFMA.FTZ R163, R163, R9.reuse, -R226.reuse ;  /* 0x00000009a3a37223 */ /* 0x180fe200000108e2 */
[-CC-:B------:R-:W-:Y:S01]  /*ef30*/  FFMA.FTZ R225, R166, R9.reuse, -R226.reuse ;  /* 0x00000009a6e17223 */ /* 0x180fe200000108e2 */
[-CC-:B------:R-:W-:Y:S01]  /*ef40*/  FFMA.FTZ R167, R167, R9.reuse, -R226.reuse ;  /* 0x00000009a7a77223 */ /* 0x180fe200000108e2 */
[----:B------:R-:W-:Y:S01]  /*ef50*/  MUFU.EX2 R229, R229 ;  /* 0x000000e500e57308 */ /* 0x000fe20000000800 */
[----:B--2---:R-:W-:Y:S01]  /*ef60*/  FSEL R153, R176, RZ, P1 ;  /* 0x000000ffb0997208 */ /* 0x004fe20000800000 */
[-CC-:B------:R-:W-:Y:S01]  /*ef70*/  FFMA.FTZ R171, R171, R9.reuse, -R226.reuse ;  /* 0x00000009abab7223 */ /* 0x180fe200000108e2 */
[-CC-:B------:R-:W-:Y:S01]  /*ef80*/  FFMA.FTZ R155, R174, R9.reuse, -R226.reuse ;  /* 0x00000009ae9b7223 */ /* 0x180fe200000108e2 */
[-C--:B------:R-:W-:Y:S01]  /*ef90*/  FFMA.FTZ R175, R175, R9.reuse, -R226 ;  /* 0x00000009afaf7223 */ /* 0x080fe200000108e2 */
[----:B------:R-:W-:Y:S01]  /*efa0*/  F2FP.BF16.F32.PACK_AB R158, R165, R164 ;  /* 0x000000a4a59e723e */ /* 0x000fe200000010ff */
[----:B------:R-:W-:Y:S01]  /*efb0*/  FADD.FTZ R8, -R153, R8 ;  /* 0x0000000899087221 */ /* 0x000fe20000010100 */
[-CC-:B------:R-:W-:Y:S01]  /*efc0*/  FFMA.FTZ R179, R179, R9.reuse, -R226.reuse ;  /* 0x00000009b3b37223 */ /* 0x180fe200000108e2 */
[----:B------:R-:W2:Y:S01]  /*efd0*/  MUFU.EX2 R157, R157 ;  /* 0x0000009d009d7308 */ /* 0x000ea20000000800 */
[-CC-:B------:R-:W-:Y:S01]  /*efe0*/  FFMA.FTZ R182, R182, R9.reuse, -R226.reuse ;  /* 0x00000009b6b67223 */ /* 0x180fe200000108e2 */
[-C--:B------:R-:W-:Y:S01]  /*eff0*/  FMUL.FTZ R8, R8, R9.reuse ;  /* 0x0000000908087220 */ /* 0x080fe20000410000 */
[-CC-:B------:R-:W-:Y:S01]  /*f000*/  FFMA.FTZ R183, R183, R9.reuse, -R226.reuse ;  /* 0x00000009b7b77223 */ /* 0x180fe200000108e2 */
[-CC-:B------:R-:W-:Y:S01]  /*f010*/  FFMA.FTZ R186, R186, R9.reuse, -R226.reuse ;  /* 0x00000009baba7223 */ /* 0x180fe200000108e2 */
[-CC-:B------:R-:W-:Y:S01]  /*f020*/  FFMA.FTZ R187, R187, R9.reuse, -R226.reuse ;  /* 0x00000009bbbb7223 */ /* 0x180fe200000108e2 */
[----:B------:R-:W-:Y:S01]  /*f030*/  F2FP.BF16.F32.PACK_AB R160, R169, R168 ;  /* 0x000000a8a9a0723e */ /* 0x000fe200000010ff */
[-CC-:B------:R-:W-:Y:S01]  /*f040*/  FFMA.FTZ R190, R190, R9.reuse, -R226.reuse ;  /* 0x00000009bebe7223 */ /* 0x180fe200000108e2 */
[----:B------:R-:W3:Y:S01]  /*f050*/  MUFU.EX2 R8, R8 ;  /* 0x0000000800087308 */ /* 0x000ee20000000800 */
[-CC-:B------:R-:W-:Y:S01]  /*f060*/  FFMA.FTZ R191, R191, R9.reuse, -R226.reuse ;  /* 0x00000009bfbf7223 */ /* 0x180fe200000108e2 */
[-CC-:B------:R-:W-:Y:S01]  /*f070*/  FFMA.FTZ R194, R194, R9.reuse, -R226.reuse ;  /* 0x00000009c2c27223 */ /* 0x180fe200000108e2 */
[-CC-:B------:R-:W-:Y:S01]  /*f080*/  FFMA.FTZ R195, R195, R9.reuse, -R226.reuse ;  /* 0x00000009c3c37223 */ /* 0x180fe200000108e2 */
[----:B------:R-:W-:Y:S01]  /*f090*/  F2FP.BF16.F32.PACK_AB R162, R173, R172 ;  /* 0x000000acada2723e */ /* 0x000fe200000010ff */
[-CC-:B------:R-:W-:Y:S01]  /*f0a0*/  FFMA.FTZ R198, R198, R9.reuse, -R226.reuse ;  /* 0x00000009c6c67223 */ /* 0x180fe200000108e2 */
[----:B------:R-:W-:Y:S01]  /*f0b0*/  FFMA.FTZ R199, R199, R9, -R226 ;  /* 0x00000009c7c77223 */ /* 0x000fe200000108e2 */
[----:B------:R-:W-:Y:S01]  /*f0c0*/  IMAD.U32 R226, RZ, RZ, UR54 ;  /* 0x00000036ffe27e24 */ /* 0x000fe2000f8e00ff */
[----:B------:R-:W4:Y:S01]  /*f0d0*/  MUFU.EX2 R228, R228 ;  /* 0x000000e400e47308 */ /* 0x000f220000000800 */
[----:B--2---:R-:W-:-:S02]  /*f0e0*/  F2FP.BF16.F32.PACK_AB R153, R157, R229 ;  /* 0x000000e59d99723e */ /* 0x004fc400000010ff */
[----:B------:R-:W-:Y:S02]  /*f0f0*/  F2FP.BF16.F32.PACK_AB R154, R203, R202 ;  /* 0x000000cacb9a723e */ /* 0x000fe400000010ff */
[----:B------:R-:W-:Y:S02]  /*f100*/  ISETP.NE.AND P2, PT, R226, 0x3, PT ;  /* 0x00000003e200780c */ /* 0x000fe40003f45270 */
[----:B------:R-:W-:Y:S01]  /*f110*/  F2FP.BF16.F32.PACK_AB R164, R177, R217 ;  /* 0x000000d9b1a4723e */ /* 0x000fe200000010ff */
[----:B------:R-:W2:Y:S01]  /*f120*/  MUFU.EX2 R159, R159 ;  /* 0x0000009f009f7308 */ /* 0x000ea20000000800 */
[----:B---3--:R-:W-:Y:S01]  /*f130*/  FFMA.FTZ R3, R8, R3, R229 ;  /* 0x0000000308037223 */ /* 0x008fe200000100e5 */
[----:B------:R-:W-:Y:S01]  /*f140*/  F2FP.BF16.F32.PACK_AB R166, R181, R180 ;  /* 0x000000b4b5a6723e */ /* 0x000fe200000010ff */
[----:B------:R-:W-:Y:S01]  /*f150*/  FMUL.FTZ R26, R26, R8 ;  /* 0x000000081a1a7220 */ /* 0x000fe20000410000 */
[----:B------:R-:W-:Y:S01]  /*f160*/  F2FP.BF16.F32.PACK_AB R168, R185, R184 ;  /* 0x000000b8b9a8723e */ /* 0x000fe200000010ff */
[----:B------:R-:W-:Y:S01]  /*f170*/  FADD.FTZ R3, R157, R3 ;  /* 0x000000039d037221 */ /* 0x000fe20000010000 */
[----:B------:R-:W-:Y:S01]  /*f180*/  F2FP.BF16.F32.PACK_AB R170, R189, R188 ;  /* 0x000000bcbdaa723e */ /* 0x000fe200000010ff */
[----:B------:R-:W-:Y:S01]  /*f190*/  FMUL.FTZ R27, R27, R8 ;  /* 0x000000081b1b7220 */ /* 0x000fe20000410000 */
[----:B------:R-:W3:Y:S01]  /*f1a0*/  MUFU.EX2 R227, R227 ;  /* 0x000000e300e37308 */ /* 0x000ee20000000800 */
[----:B----4-:R-:W-:Y:S01]  /*f1b0*/  FADD.FTZ R3, R228, R3 ;  /* 0x00000003e4037221 */ /* 0x010fe20000010000 */
[----:B------:R-:W-:Y:S01]  /*f1c0*/  F2FP.BF16.F32.PACK_AB R172, R193, R192 ;  /* 0x000000c0c1ac723e */ /* 0x000fe200000010ff */
[-C--:B------:R-:W-:Y:S01]  /*f1d0*/  FMUL.FTZ R30, R30, R8.reuse ;  /* 0x000000081e1e7220 */ /* 0x080fe20000410000 */
        /* <DEDUP_REMOVED lines=36> */
[----:B------:R2:W5:Y:S01]  /*f420*/  MUFU.EX2 R165, R155 ;  /* 0x0000009b00a57308 */ /* 0x0005620000000800 */
[----:B---3--:R-:W-:Y:S01]  /*f430*/  FADD.FTZ R3, R167, R3 ;  /* 0x00000003a7037221 */ /* 0x008fe20000010000 */
[-C--:B------:R-:W-:Y:S01]  /*f440*/  FMUL.FTZ R86, R86, R8.reuse ;  /* 0x0000000856567220 */ /* 0x080fe20000410000 */
[-C--:B------:R-:W-:Y:S01]  /*f450*/  FMUL.FTZ R87, R87, R8.reuse ;  /* 0x0000000857577220 */ /* 0x080fe20000410000 */
[-C--:B------:R-:W-:Y:S01]  /*f460*/  FMUL.FTZ R90, R90, R8.reuse ;  /* 0x000000085a5a7220 */ /* 0x080fe20000410000 */
[----:B------:R-:W-:Y:S01]  /*f470*/  FADD.FTZ R3, R161, R3 ;  /* 0x00000003a1037221 */ /* 0x000fe20000010000 */
[-C--:B------:R-:W-:Y:S01]  /*f480*/  FMUL.FTZ R91, R91, R8.reuse ;  /* 0x000000085b5b7220 */ /* 0x080fe20000410000 */
[----:B------:R-:W-:Y:S01]  /*f490*/  FMUL.FTZ R94, R94, R8 ;  /* 0x000000085e5e7220 */ /* 0x000fe20000410000 */
[----:B------:R-:W3:Y:S01]  /*f4a0*/  MUFU.EX2 R175, R175 ;  /* 0x000000af00af7308 */ /* 0x000ee20000000800 */
[----:B----4-:R-:W-:Y:S01]  /*f4b0*/  FADD.FTZ R3, R171, R3 ;  /* 0x00000003ab037221 */ /* 0x010fe20000010000 */
[----:B--2---:R-:W-:Y:S01]  /*f4c0*/  F2FP.BF16.F32.PACK_AB R155, R159, R228 ;  /* 0x000000e49f9b723e */ /* 0x004fe200000010ff */
[-C--:B------:R-:W-:Y:S01]  /*f4d0*/  FMUL.FTZ R95, R95, R8.reuse ;  /* 0x000000085f5f7220 */ /* 0x080fe20000410000 */
[----:B------:R-:W-:Y:S01]  /*f4e0*/  F2FP.BF16.F32.PACK_AB R159, R167, R225 ;  /* 0x000000e1a79f723e */ /* 0x000fe200000010ff */
[-C--:B------:R-:W-:Y:S01]  /*f4f0*/  FMUL.FTZ R98, R98, R8.reuse ;  /* 0x0000000862627220 */ /* 0x080fe20000410000 */
[----:B------:R-:W-:Y:S01]  /*f500*/  F2FP.BF16.F32.PACK_AB R161, R171, R161 ;  /* 0x000000a1aba1723e */ /* 0x000fe200000010ff */
[-C--:B------:R-:W-:Y:S01]  /*f510*/  FMUL.FTZ R99, R99, R8.reuse ;  /* 0x0000000863637220 */ /* 0x080fe20000410000 */
[----:B------:R-:W2:Y:S01]  /*f520*/  MUFU.EX2 R230, R230 ;  /* 0x000000e600e67308 */ /* 0x000ea20000000800 */
        /* <DEDUP_REMOVED lines=32> */
[----:B---3--:R-:W-:Y:S01]  /*f730*/  FADD.FTZ R3, R182, R3 ;  /* 0x00000003b6037221 */ /* 0x008fe20000010000 */
[-C--:B------:R-:W-:Y:S01]  /*f740*/  FMUL.FTZ R146, R146, R8.reuse ;  /* 0x0000000892927220 */ /* 0x080fe20000410000 */
[-C--:B------:R-:W-:Y:S01]  /*f750*/  FMUL.FTZ R147, R147, R8.reuse ;  /* 0x0000000893937220 */ /* 0x080fe20000410000 */
[-C--:B------:R-:W-:Y:S01]  /*f760*/  FMUL.FTZ R150, R150, R8.reuse ;  /* 0x0000000896967220 */ /* 0x080fe20000410000 */
[----:B------:R-:W-:-:S03]  /*f770*/  FMUL.FTZ R151, R151, R8 ;  /* 0x0000000897977220 */ /* 0x000fc60000410000 */
[----:B------:R-:W3:Y:S01]  /*f780*/  MUFU.EX2 R187, R187 ;  /* 0x000000bb00bb7308 */ /* 0x000ee20000000800 */
[C---:B--2---:R-:W-:Y:S01]  /*f790*/  FADD.FTZ R3, R183.reuse, R3 ;  /* 0x00000003b7037221 */ /* 0x044fe20000010000 */
[----:B------:R-:W-:-:S06]  /*f7a0*/  F2FP.BF16.F32.PACK_AB R167, R183, R182 ;  /* 0x000000b6b7a7723e */ /* 0x000fcc00000010ff */
[----:B------:R-:W2:Y:S01]  /*f7b0*/  MUFU.EX2 R190, R190 ;  /* 0x000000be00be7308 */ /* 0x000ea20000000800 */
[----:B----4-:R-:W-:-:S07]  /*f7c0*/  FADD.FTZ R3, R169, R3 ;  /* 0x00000003a9037221 */ /* 0x010fce0000010000 */
[----:B------:R-:W4:Y:S01]  /*f7d0*/  MUFU.EX2 R191, R191 ;  /* 0x000000bf00bf7308 */ /* 0x000f220000000800 */
[C---:B---3--:R-:W-:Y:S01]  /*f7e0*/  FADD.FTZ R3, R187.reuse, R3 ;  /* 0x00000003bb037221 */ /* 0x048fe20000010000 */
[----:B------:R-:W-:-:S06]  /*f7f0*/  F2FP.BF16.F32.PACK_AB R169, R187, R169 ;  /* 0x000000a9bba9723e */ /* 0x000fcc00000010ff */
[----:B------:R-:W3:Y:S01]  /*f800*/  MUFU.EX2 R173, R194 ;  /* 0x000000c200ad7308 */ /* 0x000ee20000000800 */
[----:B--2---:R-:W-:-:S07]  /*f810*/  FADD.FTZ R3, R190, R3 ;  /* 0x00000003be037221 */ /* 0x004fce0000010000 */
[----:B------:R-:W2:Y:S01]  /*f820*/  MUFU.EX2 R195, R195 ;  /* 0x000000c300c37308 */ /* 0x000ea20000000800 */
[C---:B----4-:R-:W-:Y:S01]  /*f830*/  FADD.FTZ R3, R191.reuse, R3 ;  /* 0x00000003bf037221 */ /* 0x050fe20000010000 */
[----:B------:R-:W-:-:S06]  /*f840*/  F2FP.BF16.F32.PACK_AB R171, R191, R190 ;  /* 0x000000bebfab723e */ /* 0x000fcc00000010ff */
[----:B------:R-:W4:Y:S01]  /*f850*/  MUFU.EX2 R174, R196 ;  /* 0x000000c400ae7308 */ /* 0x000f220000000800 */
[----:B---3--:R-:W-:-:S07]  /*f860*/  FADD.FTZ R3, R173, R3 ;  /* 0x00000003ad037221 */ /* 0x008fce0000010000 */
[----:B------:R-:W3:Y:S01]  /*f870*/  MUFU.EX2 R198, R198 ;  /* 0x000000c600c67308 */ /* 0x000ee20000000800 */
[C---:B--2---:R-:W-:Y:S01]  /*f880*/  FADD.FTZ R3, R195.reuse, R3 ;  /* 0x00000003c3037221 */ /* 0x044fe20000010000 */
[----:B------:R-:W-:-:S06]  /*f890*/  F2FP.BF16.F32.PACK_AB R173, R195, R173 ;  /* 0x000000adc3ad723e */ /* 0x000fcc00000010ff */
[----:B------:R-:W2:Y:S01]  /*f8a0*/  MUFU.EX2 R199, R199 ;  /* 0x000000c700c77308 */ /* 0x000ea20000000800 */
[----:B----4-:R-:W-:Y:S01]  /*f8b0*/  FADD.FTZ R5, R174, R5 ;  /* 0x00000005ae057221 */ /* 0x010fe20000010000 */
[----:B------:R-:W-:-:S03]  /*f8c0*/  F2FP.BF16.F32.PACK_AB R174, R197, R174 ;  /* 0x000000aec5ae723e */ /* 0x000fc600000010ff */
[----:B------:R-:W-:Y:S01]  /*f8d0*/  FADD.FTZ R5, R197, R5 ;  /* 0x00000005c5057221 */ /* 0x000fe20000010000 */
[----:B---3--:R-:W-:-:S04]  /*f8e0*/  FADD.FTZ R3, R198, R3 ;  /* 0x00000003c6037221 */ /* 0x008fc80000010000 */
[C---:B--2---:R-:W-:Y:S01]  /*f8f0*/  FADD.FTZ R3, R199.reuse, R3 ;  /* 0x00000003c7037221 */ /* 0x044fe20000010000 */
[----:B------:R-:W-:Y:S01]  /*f900*/  F2FP.BF16.F32.PACK_AB R175, R199, R198 ;  /* 0x000000c6c7af723e */ /* 0x000fe200000010ff */
[----:B------:R-:W-:Y:S06]  /*f910*/  @!P2 BRA `(.L_x_2799) ;  /* 0x000000000004a947 */ /* 0x000fec0003800000 */
[----:B------:R-:W-:Y:S01]  /*f920*/  BPT.TRAP 0x1 ;  /* 0x000000040000795c */ /* 0x000fe20000300000 */
.L_x_2799:
[----:B------:R2:W3:Y:S01]  /*f930*/  SYNCS.PHASECHK.TRANS64.TRYWAIT P1, [R200+URZ+0x22850], R201 ;  /* 0x022850c9c80075a7 */ /* 0x0004e2000802017f */
[----:B------:R-:W-:Y:S05]  /*f940*/  @!P2 BRA `(.L_x_2800) ;  /* 0x000000000004a947 */ /* 0x000fea0003800000 */
[----:B------:R-:W-:Y:S01]  /*f950*/  BPT.TRAP 0x1 ;  /* 0x000000040000795c */ /* 0x000fe20000300000 */
.L_x_2800:
[----:B------:R-:W-:Y:S04]  /*f960*/  BSSY B0, `(.L_x_2801) ;  /* 0x0000004000007945 */ /* 0x000fe80003800000 */
[----:B---3--:R-:W-:Y:S05]  /*f970*/  @P1 BRA `(.L_x_2802) ;  /* 0x0000000000081947 */ /* 0x008fea0003800000 */
[----:B------:R-:W3:Y:S02]  /*f980*/  SYNCS.PHASECHK.TRANS64.TRYWAIT P1, [R200+URZ+0x22850], R201 ;  /* 0x022850c9c80075a7 */ /* 0x000ee4000802017f */
[----:B---3--:R-:W-:Y:S05]  /*f990*/  @!P1 BRA `(.L_x_2803) ;  /* 0x0000014c00389947 */ /* 0x008fea0003800000 */
.L_x_2802:
[----:B------:R-:W-:Y:S05]  /*f9a0*/  BSYNC B0 ;  /* 0x0000000000007941 */ /* 0x000fea0003800000 */
.L_x_2801:
[----:B------:R-:W4:Y:S01]  /*f9b0*/  S2R R0, SR_TID.X ;  /* 0x0000000000007919 */ /* 0x000f220000002100 */
[----:B------:R-:W-:Y:S05]  /*f9c0*/  WARPSYNC.ALL ;  /* 0x0000000000007948 */ /* 0x000fea0003800000 */
[----:B------:R-:W-:Y:S01]  /*f9d0*/  IMAD.MOV.U32 R180, RZ, RZ, 0xc00 ;  /* 0x00000c00ffb47424 */ /* 0x000fe200078e00ff */
[----:B------:R-:W-:Y:S01]  /*f9e0*/  ISETP.GT.AND P1, PT, R4, R216, PT ;  /* 0x000000d80400720c */ /* 0x000fe20003f24270 */
[----:B------:R-:W-:Y:S02]  /*f9f0*/  IMAD.MOV.U32 R181, RZ, RZ, 0x40000040 ;  /* 0x40000040ffb57424 */ /* 0x000fe400078e00ff */
[----:B------:R-:W-:-:S02]  /*fa00*/  IMAD R180, R2, R180, UR53 ;  /* 0x0000003502b47e24 */ /* 0x000fc4000f8e02b4 */
[----:B0123--:R-:W-:Y:S01]  /*fa10*/  @!P0 VIADD R200, R200, 0x22860 ;  /* 0x00022860c8c88836 */ /* 0x00ffe20000000000 */
[----:B------:R-:W-:Y:S01]  /*fa20*/  R2UR UR7, R181 ;  /* 0x00000000b50772ca */ /* 0x000fe200000e0000 */
[----:B------:R-:W-:Y:S01]  /*fa30*/  IMAD.MOV.U32 R181, RZ, RZ, 0x40000040 ;  /* 0x40000040ffb57424 */ /* 0x000fe200078e00ff */
[----:B------:R-:W-:Y:S01]  /*fa40*/  R2UR UR6, R180 ;  /* 0x00000000b40672ca */ /* 0x000fe200000e0000 */
[----:B------:R-:W-:Y:S01]  /*fa50*/  VIADD R4, R4, 0xffffffff ;  /* 0xffffffff04047836 */ /* 0x000fe20000000000 */
[----:B------:R-:W-:Y:S01]  /*fa60*/  @!P0 PRMT R200, RZ, 0x654, R200 ;  /* 0x00000654ffc88816 */ /* 0x000fe200000000c8 */
[----:B------:R-:W-:Y:S01]  /*fa70*/  IMAD.MOV.U32 R8, RZ, RZ, R176 ;  /* 0x000000ffff087224 */ /* 0x000fe200078e00b0 */
[----:B----4-:R-:W-:-:S05]  /*fa80*/  SHF.R.U32.HI R0, RZ, 0x7, R0 ;  /* 0x00000007ff007819 */ /* 0x010fca0000011600 */
[----:B------:R-:W-:-:S05]  /*fa90*/  VIADD R0, R0, 0x8 ;  /* 0x0000000800007836 */ /* 0x000fca0000000000 */
[----:B------:R0:W-:Y:S02]  /*faa0*/  BAR.SYNC.DEFER_BLOCKING R0, 0x100 ;  /* 0x000400000000751d */ /* 0x0001e40000010000 */
[----:B0-----:R-:W-:-:S04]  /*fab0*/  IMAD.MOV.U32 R0, RZ, RZ, R178 ;  /* 0x000000ffff007224 */ /* 0x001fc800078e00b2 */
[----:B------:R-:W-:-:S06]  /*fac0*/  WARPGROUP.ARRIVE ;  /* 0x00000000000079c5 */ /* 0x000fcc0000000000 */
        /* <DEDUP_REMOVED lines=42> */
[----:B------:R-:W-:Y:S02]  /*fd70*/  IMAD.MOV.U32 R8, RZ, RZ, R176 ;  /* 0x000000ffff087224 */ /* 0x000fe400078e00b0 */
[----:B------:R-:W-:-:S07]  /*fd80*/  IMAD.MOV.U32 R0, RZ, RZ, R178 ;  /* 0x000000ffff007224 */ /* 0x000fce00078e00b2 */
.L_x_2786:
[----:B------:R-:W1:Y:S01]  /*fd90*/  LDC R152, c[0x0][0x448] ;  /* 0x00011200ff987b82 */ /* 0x000e620000000800 */
[----:B------:R-:W-:Y:S01]  /*fda0*/  VIADD R153, R213, 0x7f ;  /* 0x0000007fd5997836 */ /* 0x000fe20000000000 */
[----:B------:R-:W-:-:S06]  /*fdb0*/  LOP3.LUT R18, R18, 0xffefffff, RZ, 0xc0, !PT ;  /* 0xffefffff12127812 */ /* 0x000fcc00078ec0ff */
[----:B------:R-:W2:Y:S01]  /*fdc0*/  LDC R230, c[0x0][0x9e4] ;  /* 0x00027900ffe67b82 */ /* 0x000ea20000000800 */
[----:B-1----:R-:W-:-:S13]  /*fdd0*/  ISETP.NE.AND P1, PT, R152, 0x1, PT ;  /* 0x000000019800780c */ /* 0x002fda0003f25270 */
[----:B------:R-:W1:Y:S01]  /*fde0*/  @P1 LDC R154, c[0x0][0x44c] ;  /* 0x00011300ff9a1b82 */ /* 0x000e620000000800 */
[----:B------:R-:W-:-:S04]  /*fdf0*/  @P1 LOP3.LUT R18, R18, 0x100000, RZ, 0xfc, !PT ;  /* 0x0010000012121812 */ /* 0x000fc800078efcff */
[----:B------:R-:W-:-:S03]  /*fe00*/  LOP3.LUT R18, R18, 0xffdfffff, RZ, 0xc0, !PT ;  /* 0xffdfffff12127812 */ /* 0x000fc600078ec0ff */
[----:B------:R-:W3:Y:S01]  /*fe10*/  @P1 LDC R152, c[0x0][0x450] ;  /* 0x00011400ff981b82 */ /* 0x000ee20000000800 */
[----:B-1----:R-:W-:-:S05]  /*fe20*/  @P1 IMAD.HI.U32 R154, R153, R154, RZ ;  /* 0x0000009a999a1227 */ /* 0x002fca00078e00ff */
[----:B---3--:R-:W-:Y:S02]  /*fe30*/  @P1 SHF.R.U32.HI R153, RZ, R152, R154 ;  /* 0x00000098ff991219 */ /* 0x008fe4000001169a */
[----:B--2---:R-:W-:Y:S02]  /*fe40*/  ISETP.GE.AND P1, PT, R230, 0x1, PT ;  /* 0x00000001e600780c */ /* 0x004fe40003f26270 */
[----:B------:R-:W-:-:S05]  /*fe50*/  IADD3 R154, R208, 0x1, -R207 ;  /* 0x00000001d09a7810 */ /* 0x000fca0007ffe8cf */
[----:B------:R-:W-:-:S04]  /*fe60*/  IMAD.IADD R154, R154, 0x1, R153 ;  /* 0x000000019a9a7824 */ /* 0x000fc800078e0299 */
[----:B------:R-:W-:Y:S02]  /*fe70*/  IMAD.IADD R11, R154, 0x1, -R11 ;  /* 0x000000019a0b7824 */ /* 0x000fe400078e0a0b */
[----:B------:R-:W-:Y:S01]  /*fe80*/  @P1 LOP3.LUT R18, R18, 0x200000, RZ, 0xfc, !PT ;  /* 0x0020000012121812 */ /* 0x000fe200078efcff */
[----:B------:R-:W-:Y:S06]  /*fe90*/  @!P1 BRA `(.L_x_2805) ;  /* 0x0000000000449947 */ /* 0x000fec0003800000 */
[----:B------:R-:W-:Y:S01]  /*fea0*/  ISETP.GT.AND P1, PT, R154, -0x1, PT ;  /* 0xffffffff9a00780c */ /* 0x000fe20003f24270 */
[----:B------:R-:W-:-:S12]  /*feb0*/  BSSY B0, `(.L_x_2806) ;  /* 0x000000d000007945 */ /* 0x000fd80003800000 */
[----:B------:R-:W-:Y:S05]  /*fec0*/  @P1 BRA `(.L_x_2807) ;  /* 0x00000000001c1947 */ /* 0x000fea0003800000 */
[----:B------:R-:W-:Y:S02]  /*fed0*/  ISETP.NE.AND P1, PT, R230, 0x1, PT ;  /* 0x00000001e600780c */ /* 0x000fe40003f25270 */
[----:B------:R-:W-:-:S11]  /*fee0*/  LOP3.LUT R154, RZ, R154, RZ, 0x33, !PT ;  /* 0x0000009aff9a7212 */ /* 0x000fd600078e33ff */
[----:B------:R-:W1:Y:S02]  /*fef0*/  @P1 LDC.64 R152, c[0x0][0x9e8] ;  /* 0x00027a00ff981b82 */ /* 0x000e640000000a00 */
[----:B-1----:R-:W-:-:S05]  /*ff00*/  @P1 IMAD.HI.U32 R152, R154, R152, RZ ;  /* 0x000000989a981227 */ /* 0x002fca00078e00ff */
[----:B------:R-:W-:-:S04]  /*ff10*/  @P1 SHF.R.U32.HI R154, RZ, R153, R152 ;  /* 0x00000099ff9a1219 */ /* 0x000fc80000011698 */
[----:B------:R-:W-:Y:S01]  /*ff20*/  LOP3.LUT R154, RZ, R154, RZ, 0x33, !PT ;  /* 0x0000009aff9a7212 */ /* 0x000fe200078e33ff */
[----:B------:R-:W-:Y:S06]  /*ff30*/  BRA `(.L_x_2808) ;  /* 0x0000000000107947 */ /* 0x000fec0003800000 */
.L_x_2807:
[----:B------:R-:W-:-:S13]  /*ff40*/  ISETP.NE.AND P1, PT, R230, 0x1, PT ;  /* 0x00000001e600780c */ /* 0x000fda0003f25270 */
[----:B------:R-:W1:Y:S02]  /*ff50*/  @P1 LDC.64 R152, c[0x0][0x9e8] ;  /* 0x00027a00ff981b82 */ /* 0x000e640000000a00 */
[----:B-1----:R-:W-:-:S05]  /*ff60*/  @P1 IMAD.HI.U32 R152, R154, R152, RZ ;  /* 0x000000989a981227 */ /* 0x002fca00078e00ff */
[----:B------:R-:W-:-:S07]  /*ff70*/  @P1 SHF.R.U32.HI R154, RZ, R153, R152 ;  /* 0x00000099ff9a1219 */ /* 0x000fce0000011698 */
.L_x_2808:
[----:B------:R-:W-:Y:S05]  /*ff80*/  BSYNC B0 ;  /* 0x0000000000007941 */ /* 0x000fea0003800000 */
.L_x_2806:
[----:B------:R-:W-:-:S05]  /*ff90*/  IMAD R154, R154, R230, RZ ;  /* 0x000000e69a9a7224 */ /* 0x000fca00078e02ff */
[----:B------:R-:W-:-:S07]  /*ffa0*/  VIMNMX R11, R11, R154, !PT ;  /* 0x0000009a0b0b7248 */ /* 0x000fce0007fe0100 */
.L_x_2805:
[----:B------:R-:W-:-:S04]  /*ffb0*/  VIADD R11, R11, 0x5f ;  /* 0x0000005f0b0b7836 */ /* 0x000fc80000000000 */
[----:B------:R-:W-:-:S05]  /*ffc0*/  IMAD.HI R11, R11, 0x2aaaaaab, RZ ;  /* 0x2aaaaaab0b0b7827 */ /* 0x000fca00078e02ff */
[----:B------:R-:W-:-:S04]  /*ffd0*/  SHF.R.U32.HI R152, RZ, 0x1f, R11 ;  /* 0x0000001fff987819 */ /* 0x000fc8000001160b */
[----:B------:R-:W-:-:S04]  /*ffe0*/  LEA.HI.SX32 R11, R11, R152, 0x1c ;  /* 0x000000980b0b7211 */ /* 0x000fc800078fe2ff */
[----:B------:R-:W-:-:S04]  /*fff0*/  VIMNMX R11, R219, R11, !PT ;  /* 0x0000000bdb0b7248 */ /* 0x000fc80007fe0100 */
[----:B------:R-:W-:-:S13]  /*10000*/  ISETP.GE.AND P1, PT, R4, R11, PT ;  /* 0x0000000b0400720c */ /* 0x000fda0003f26270 */
[----:B------:R-:W-:Y:S05]  /*10010*/  @!P1 BRA `(.L_x_2809) ;  /* 0x0000001c00d09947 */ /* 0x000fea0003800000 */
[----:B------:R-:W-:Y:S02]  /*10020*/  IMAD.MOV.U32 R201, RZ, RZ, R8 ;  /* 0x000000ffffc97224 */ /* 0x000fe400078e0008 */
[----:B0-----:R-:W-:Y:S02]  /*10030*/  IMAD.MOV.U32 R200, RZ, RZ, R0 ;  /* 0x000000ffffc87224 */ /* 0x001fe400078e0000 */
[----:B------:R-:W-:-:S07]  /*10040*/  IMAD.MOV.U32 R217, RZ, RZ, R4 ;  /* 0x000000ffffd97224 */ /* 0x000fce00078e0004 */
.L_x_2819:
[----:B0-----:R-:W-:Y:S01]  /*10050*/  IMAD.U32 R4, RZ, RZ, UR54 ;  /* 0x00000036ff047e24 */ /* 0x001fe2000f8e00ff */
[----:B------:R-:W-:Y:S05]  /*10060*/  YIELD ;  /* 0x0000000000007946 */ /* 0x000fea0003800000 */
[----:B------:R-:W-:Y:S01]  /*10070*/  ISETP.NE.AND P3, PT, R4, 0x3, PT ;  /* 0x000000030400780c */ /* 0x000fe20003f65270 */
[----:B------:R-:W-:Y:S02]  /*10080*/  VIADD R2, R2, 0x1 ;  /* 0x0000000102027836 */ /* 0x000fe40000000000 */
[----:B------:R-:W-:Y:S02]  /*10090*/  IMAD.MOV.U32 R0, RZ, RZ, R217 ;  /* 0x000000ffff007224 */ /* 0x000fe400078e00d9 */
[----:B------:R-:W-:Y:S01]  /*100a0*/  VIADD R217, R217, 0xffffffff ;  /* 0xffffffffd9d97836 */ /* 0x000fe20000000000 */
[----:B------:R-:W-:-:S02]  /*100b0*/  ISETP.NE.AND P2, PT, R2, 0x2, PT ;  /* 0x000000020200780c */ /* 0x000fc40003f45270 */
[----:B------:R-:W-:Y:S02]  /*100c0*/  ISETP.GT.AND P1, PT, R0, R11, PT ;  /* 0x0000000b0000720c */ /* 0x000fe40003f24270 */
[----:B------:R-:W-:Y:S02]  /*100d0*/  SEL R0, RZ, 0x1, P2 ;  /* 0x00000001ff007807 */ /* 0x000fe40001000000 */
[----:B------:R-:W-:Y:S02]  /*100e0*/  SEL R2, R2, RZ, P2 ;  /* 0x000000ff02027207 */ /* 0x000fe40001000000 */
[----:B------:R-:W-:Y:S01]  /*100f0*/  LOP3.LUT R206, R206, R0, RZ, 0x3c, !PT ;  /* 0x00000000cece7212 */ /* 0x000fe200078e3cff */
[----:B------:R-:W-:Y:S06]  /*10100*/  @!P3 BRA `(.L_x_2810) ;  /* 0x000000000004b947 */ /* 0x000fec0003800000 */
[----:B------:R-:W-:Y:S01]  /*10110*/  BPT.TRAP 0x1 ;  /* 0x000000040000795c */ /* 0x000fe20000300000 */
.L_x_2810:
[----:B------:R-:W-:Y:S01]  /*10120*/  IMAD R4, R2, 0x8, R19 ;  /* 0x0000000802047824 */ /* 0x000fe200078e0213 */
[----:B------:R-:W-:-:S04]  /*10130*/  SHF.L.U32 R216, R206, 0x1f, RZ ;  /* 0x0000001fced87819 */ /* 0x000fc800000006ff */
[----:B------:R0:W1:Y:S01]  /*10140*/  SYNCS.PHASECHK.TRANS64.TRYWAIT P2, [R4+URZ+0x22830], R216 ;  /* 0x022830d8040075a7 */ /* 0x000062000804017f */
[----:B------:R-:W-:Y:S05]  /*10150*/  @!P3 BRA `(.L_x_2811) ;  /* 0x000000000004b947 */ /* 0x000fea0003800000 */
[----:B------:R-:W-:Y:S01]  /*10160*/  BPT.TRAP 0x1 ;  /* 0x000000040000795c */ /* 0x000fe20000300000 */
.L_x_2811:
[----:B------:R-:W-:Y:S02]  /*10170*/  IMAD R154, R2, 0x300, R214 ;  /* 0x00000300029a7824 */ /* 0x000fe400078e02d6 */
[----:B------:R-:W-:Y:S01]  /*10180*/  IMAD.MOV.U32 R155, RZ, RZ, 0x40000040 ;  /* 0x40000040ff9b7424 */ /* 0x000fe200078e00ff */
[----:B-1----:R-:W-:Y:S06]  /*10190*/  @P2 BRA `(.L_x_2812) ;  /* 0x0000000000082947 */ /* 0x002fec0003800000 */
[----:B------:R-:W1:Y:S02]  /*101a0*/  SYNCS.PHASECHK.TRANS64.TRYWAIT P2, [R4+URZ+0x22830], R216 ;  /* 0x022830d8040075a7 */ /* 0x000e64000804017f */
[----:B-1----:R-:W-:Y:S05]  /*101b0*/  @!P2 BRA `(.L_x_2813) ;  /* 0x000001440044a947 */ /* 0x002fea0003800000 */
.L_x_2812:
        /* <DEDUP_REMOVED lines=13> */
[----:B------:R-:W-:Y:S01]  /*10290*/  R2UR UR11, R153 ;  /* 0x00000000990b72ca */ /* 0x000fe200000e0000 */
[----:B------:R-:W2:Y:S01]  /*102a0*/  S2R R225, SR_TID.X ;  /* 0x0000000000e17919 */ /* 0x000ea20000002100 */
[----:B------:R-:W-:-:S02]  /*102b0*/  R2UR UR19, R155 ;  /* 0x000000009b1372ca */ /* 0x000fc400000e0000 */
[----:B------:R-:W-:Y:S01]  /*102c0*/  WARPGROUP.ARRIVE ;  /* 0x00000000000079c5 */ /* 0x000fe20000000000 */
[----:B------:R-:W-:Y:S02]  /*102d0*/  R2UR UR8, R20 ;  /* 0x00000000140872ca */ /* 0x000fe400000e0000 */
[----:B------:R-:W-:Y:S02]  /*102e0*/  R2UR UR9, R21 ;  /* 0x00000000150972ca */ /* 0x000fe400000e0000 */
[----:B------:R-:W-:Y:S01]  /*102f0*/  R2UR UR14, R8 ;  /* 0x00000000080e72ca */ /* 0x000fe200000e0000 */
[----:B------:R-:W-:Y:S01]  /*10300*/  HGMMA.64x96x16.F32.BF16 R152, gdesc[UR4], RZ, !UPT, gsb0 ;  /* 0x01600000049879f0 */ /* 0x000fe2000c0018ff */
[----:B------:R-:W-:Y:S01]  /*10310*/  R2UR UR15, R9 ;  /* 0x00000000090f72ca */ /* 0x000fe200000e0000 */
[----:B------:R-:W-:Y:S01]  /*10320*/  IMAD.U32 R9, RZ, RZ, UR41 ;  /* 0x00000029ff097e24 */ /* 0x000fe2000f8e00ff */
[----:B------:R-:W-:Y:S02]  /*10330*/  R2UR UR12, R14 ;  /* 0x000000000e0c72ca */ /* 0x000fe400000e0000 */
[----:B------:R-:W-:-:S02]  /*10340*/  R2UR UR13, R15 ;  /* 0x000000000f0d72ca */ /* 0x000fc400000e0000 */
[----:B------:R-:W-:Y:S02]  /*10350*/  R2UR UR16, R12 ;  /* 0x000000000c1072ca */ /* 0x000fe400000e0000 */
[----:B------:R-:W-:Y:S02]  /*10360*/  R2UR UR17, R13 ;  /* 0x000000000d1172ca */ /* 0x000fe400000e0000 */
[----:B--2---:R-:W-:Y:S01]  /*10370*/  SHF.R.U32.HI R225, RZ, 0x7, R225 ;  /* 0x00000007ffe17819 */ /* 0x004fe200000116e1 */
        /* <DEDUP_REMOVED lines=37> */
[----:B--2---:R-:W-:-:S05]  /*105d0*/  FMNMX.FTZ R0, R0, R8, !PT ;  /* 0x0000000800007209 */ /* 0x004fca0007810000 */
[C---:B------:R-:W-:Y:S01]  /*105e0*/  FMUL.FTZ R8, R0.reuse, R9 ;  /* 0x0000000900087220 */ /* 0x040fe20000410000 */
[----:B------:R-:W-:-:S03]  /*105f0*/  FADD.FTZ R10, -R0, R200 ;  /* 0x000000c8000a7221 */ /* 0x000fc60000010100 */
        /* <DEDUP_REMOVED lines=24> */
[----:B------:R-:W-:Y:S01]  /*10780*/  FMNMX.FTZ R8, R154, R201, !PT ;  /* 0x000000c99a087209 */ /* 0x000fe20007810000 */
[----:B------:R-:W-:Y:S01]  /*10790*/  FMUL.FTZ R10, R10, R9 ;  /* 0x000000090a0a7220 */ /* 0x000fe20000410000 */
[----:B------:R-:W-:Y:S02]  /*107a0*/  MUFU.EX2 R152, R152 ;  /* 0x0000009800987308 */ /* 0x000fe40000000800 */
[----:B------:R-:W-:-:S04]  /*107b0*/  FMNMX.FTZ R8, R155, R8, !PT ;  /* 0x000000089b087209 */ /* 0x000fc80007810000 */
[----:B------:R-:W-:Y:S02]  /*107c0*/  FMNMX.FTZ R8, R158, R8, !PT ;  /* 0x000000089e087209 */ /* 0x000fe40007810000 */
[----:B------:R-:W2:Y:S02]  /*107d0*/  MUFU.EX2 R10, R10 ;  /* 0x0000000a000a7308 */ /* 0x000ea40000000800 */
[----:B------:R-:W-:-:S04]  /*107e0*/  FMNMX.FTZ R8, R159, R8, !PT ;  /* 0x000000089f087209 */ /* 0x000fc80007810000 */
[----:B------:R-:W-:Y:S02]  /*107f0*/  FMNMX.FTZ R8, R162, R8, !PT ;  /* 0x00000008a2087209 */ /* 0x000fe40007810000 */
[----:B------:R-:W3:Y:S02]  /*10800*/  MUFU.EX2 R153, R153 ;  /* 0x0000009900997308 */ /* 0x000ee40000000800 */
[----:B------:R-:W-:-:S04]  /*10810*/  FMNMX.FTZ R8, R163, R8, !PT ;  /* 0x00000008a3087209 */ /* 0x000fc80007810000 */
[----:B------:R-:W-:Y:S02]  /*10820*/  FMNMX.FTZ R8, R166, R8, !PT ;  /* 0x00000008a6087209 */ /* 0x000fe40007810000 */
[----:B------:R-:W4:Y:S01]  /*10830*/  MUFU.EX2 R156, R156 ;  /* 0x0000009c009c7308 */ /* 0x000f220000000800 */
[----:B--2---:R-:W-:Y:S01]  /*10840*/  FMUL.FTZ R24, R24, R10 ;  /* 0x0000000a18187220 */ /* 0x004fe20000410000 */
        /* <DEDUP_REMOVED lines=81> */
[C---:B---3--:R-:W-:Y:S01]  /*10d60*/  F2FP.BF16.F32.PACK_AB R200, R153.reuse, R152 ;  /* 0x0000009899c8723e */ /* 0x048fe200000010ff */
[----:B------:R-:W2:Y:S01]  /*10d70*/  SHFL.BFLY PT, R10, R8, 0x2, 0x1f ;  /* 0x0c401f00080a7f89 */ /* 0x000ea200000e0000 */
[----:B------:R-:W3:Y:S01]  /*10d80*/  MUFU.EX2 R157, R157 ;  /* 0x0000009d009d7308 */ /* 0x000ee20000000800 */
[----:B------:R-:W-:-:S04]  /*10d90*/  FADD.FTZ R5, R153, R5 ;  /* 0x0000000599057221 */ /* 0x000fc80000010000 */
[----:B----4-:R-:W-:-:S03]  /*10da0*/  FADD.FTZ R5, R156, R5 ;  /* 0x000000059c057221 */ /* 0x010fc60000010000 */
[----:B------:R-:W4:Y:S08]  /*10db0*/  MUFU.EX2 R152, R160 ;  /* 0x000000a000987308 */ /* 0x000f300000000800 */
[----:B------:R-:W5:Y:S01]  /*10dc0*/  MUFU.EX2 R161, R161 ;  /* 0x000000a100a17308 */ /* 0x000f620000000800 */
[C---:B---3--:R-:W-:Y:S01]  /*10dd0*/  FADD.FTZ R5, R157.reuse, R5 ;  /* 0x000000059d057221 */ /* 0x048fe20000010000 */
[----:B------:R-:W-:-:S02]  /*10de0*/  F2FP.BF16.F32.PACK_AB R202, R157, R156 ;  /* 0x0000009c9dca723e */ /* 0x000fc400000010ff */
[----:B--2---:R-:W-:-:S04]  /*10df0*/  FMNMX.FTZ R8, R8, R10, !PT ;  /* 0x0000000a08087209 */ /* 0x004fc80007810000 */
[----:B------:R-:W-:Y:S01]  /*10e00*/  MUFU.EX2 R160, R176 ;  /* 0x000000b000a07308 */ /* 0x000fe20000000800 */
[----:B----4-:R-:W-:Y:S01]  /*10e10*/  FADD.FTZ R5, R152, R5 ;  /* 0x0000000598057221 */ /* 0x010fe20000010000 */
[----:B------:R-:W2:Y:S06]  /*10e20*/  SHFL.BFLY PT, R10, R8, 0x1, 0x1f ;  /* 0x0c201f00080a7f89 */ /* 0x000eac00000e0000 */
[----:B------:R-:W3:Y:S01]  /*10e30*/  MUFU.EX2 R164, R164 ;  /* 0x000000a400a47308 */ /* 0x000ee20000000800 */
[C---:B-----5:R-:W-:Y:S01]  /*10e40*/  FADD.FTZ R5, R161.reuse, R5 ;  /* 0x00000005a1057221 */ /* 0x060fe20000010000 */
[----:B------:R-:W-:-:S06]  /*10e50*/  F2FP.BF16.F32.PACK_AB R152, R161, R152 ;  /* 0x00000098a198723e */ /* 0x000fcc00000010ff */
[----:B------:R-:W4:Y:S08]  /*10e60*/  MUFU.EX2 R165, R165 ;  /* 0x000000a500a57308 */ /* 0x000f300000000800 */
[----:B------:R-:W5:Y:S01]  /*10e70*/  MUFU.EX2 R156, R168 ;  /* 0x000000a8009c7308 */ /* 0x000f620000000800 */
[----:B---3--:R-:W-:Y:S01]  /*10e80*/  FADD.FTZ R5, R164, R5 ;  /* 0x00000005a4057221 */ /* 0x008fe20000010000 */
[----:B--2---:R-:W-:-:S06]  /*10e90*/  FMNMX.FTZ R8, R8, R10, !PT ;  /* 0x0000000a08087209 */ /* 0x004fcc0007810000 */
[----:B------:R-:W2:Y:S01]  /*10ea0*/  MUFU.EX2 R169, R169 ;  /* 0x000000a900a97308 */ /* 0x000ea20000000800 */
        /* <DEDUP_REMOVED lines=20> */
[----:B-----5:R-:W-:Y:S01]  /*10ff0*/  FADD.FTZ R5, R156, R5 ;  /* 0x000000059c057221 */ /* 0x020fe20000010000 */
[----:B------:R-:W-:Y:S01]  /*11000*/  FFMA.FTZ R182, R182, R9, -R10 ;  /* 0x00000009b6b67223 */ /* 0x000fe2000001080a */
[----:B---3--:R-:W-:-:S02]  /*11010*/  @!P0 VIADD R154, R4, 0x22840 ;  /* 0x00022840049a8836 */ /* 0x008fc40000000000 */
[-CC-:B------:R-:W-:Y:S01]  /*11020*/  FFMA.FTZ R183, R183, R9.reuse, -R10.reuse ;  /* 0x00000009b7b77223 */ /* 0x180fe2000001080a */
[----:B------:R-:W3:Y:S01]  /*11030*/  MUFU.EX2 R155, R155 ;  /* 0x0000009b009b7308 */ /* 0x000ee20000000800 */
[----:B--2---:R-:W-:Y:S01]  /*11040*/  FADD.FTZ R5, R169, R5 ;  /* 0x00000005a9057221 */ /* 0x004fe20000010000 */
[-CC-:B------:R-:W-:Y:S01]  /*11050*/  FFMA.FTZ R186, R186, R9.reuse, -R10.reuse ;  /* 0x00000009baba7223 */ /* 0x180fe2000001080a */
[-CC-:B------:R-:W-:Y:S01]  /*11060*/  FFMA.FTZ R187, R187, R9.reuse, -R10.reuse ;  /* 0x00000009bbbb7223 */ /* 0x180fe2000001080a */
[-CC-:B------:R-:W-:Y:S01]  /*11070*/  FFMA.FTZ R190, R190, R9.reuse, -R10.reuse ;  /* 0x00000009bebe7223 */ /* 0x180fe2000001080a */
[-CC-:B------:R-:W-:Y:S01]  /*11080*/  FFMA.FTZ R191, R191, R9.reuse, -R10.reuse ;  /* 0x00000009bfbf7223 */ /* 0x180fe2000001080a */
[-CC-:B------:R-:W-:Y:S01]  /*11090*/  FFMA.FTZ R194, R194, R9.reuse, -R10.reuse ;  /* 0x00000009c2c27223 */ /* 0x180fe2000001080a */
[--C-:B------:R-:W-:Y:S01]  /*110a0*/  FFMA.FTZ R195, R195, R9, -R10.reuse ;  /* 0x00000009c3c37223 */ /* 0x100fe2000001080a */
[----:B------:R-:W2:Y:S01]  /*110b0*/  MUFU.EX2 R203, R158 ;  /* 0x0000009e00cb7308 */ /* 0x000ea20000000800 */
[----:B----4-:R-:W-:Y:S01]  /*110c0*/  FFMA.FTZ R3, R153, R3, R201 ;  /* 0x0000000399037223 */ /* 0x010fe200000100c9 */
[-CC-:B------:R-:W-:Y:S01]  /*110d0*/  FFMA.FTZ R198, R198, R9.reuse, -R10.reuse ;  /* 0x00000009c6c67223 */ /* 0x180fe2000001080a */
[----:B------:R-:W-:Y:S01]  /*110e0*/  FFMA.FTZ R199, R199, R9, -R10 ;  /* 0x00000009c7c77223 */ /* 0x000fe2000001080a */
[----:B------:R-:W-:Y:S01]  /*110f0*/  IADD3 R10, -R225, 0xb, RZ ;  /* 0x0000000be10a7810 */ /* 0x000fe20007ffe1ff */
[-C--:B------:R-:W-:Y:S01]  /*11100*/  FMUL.FTZ R26, R26, R153.reuse ;  /* 0x000000991a1a7220 */ /* 0x080fe20000410000 */
[----:B------:R-:W-:Y:S01]  /*11110*/  @!P0 PRMT R154, RZ, 0x654, R154 ;  /* 0x00000654ff9a8816 */ /* 0x000fe2000000009a */
[-C--:B------:R-:W-:Y:S01]  /*11120*/  FMUL.FTZ R27, R27, R153.reuse ;  /* 0x000000991b1b7220 */ /* 0x080fe20000410000 */
[----:B------:R-:W4:Y:S01]  /*11130*/  MUFU.EX2 R159, R159 ;  /* 0x0000009f009f7308 */ /* 0x000f220000000800 */
[----:B---3--:R-:W-:Y:S01]  /*11140*/  FADD.FTZ R3, R155, R3 ;  /* 0x000000039b037221 */ /* 0x008fe20000010000 */
[----:B------:R3:W-:Y:S06]  /*11150*/  BAR.ARV R10, 0x100 ;  /* 0x0004000a0000751d */ /* 0x0007ec0000002000 */
[----:B------:R-:W5:Y:S01]  /*11160*/  MUFU.EX2 R176, R162 ;  /* 0x000000a200b07308 */ /* 0x000f620000000800 */
[----:B--2---:R-:W-:Y:S01]  /*11170*/  FADD.FTZ R3, R203, R3 ;  /* 0x00000003cb037221 */ /* 0x004fe20000010000 */
[----:B------:R2:W-:Y:S01]  /*11180*/  @!P0 SYNCS.ARRIVE.TRANS64.RED.A1T0 RZ, [R154+URZ], RZ ;  /* 0x000000ff9aff89a7 */ /* 0x0005e2000810043f */
[----:B------:R-:W-:Y:S01]  /*11190*/  F2FP.BF16.F32.PACK_AB R156, R169, R156 ;  /* 0x0000009ca99c723e */ /* 0x000fe200000010ff */
[-C--:B------:R-:W-:Y:S01]  /*111a0*/  FMUL.FTZ R30, R30, R153.reuse ;  /* 0x000000991e1e7220 */ /* 0x080fe20000410000 */
[-C--:B------:R-:W-:Y:S01]  /*111b0*/  FMUL.FTZ R31, R31, R153.reuse ;  /* 0x000000991f1f7220 */ /* 0x080fe20000410000 */
[-C--:B------:R-:W-:Y:S01]  /*111c0*/  FMUL.FTZ R34, R34, R153.reuse ;  /* 0x0000009922227220 */ /* 0x080fe20000410000 */
[-C--:B------:R-:W-:Y:S01]  /*111d0*/  FMUL.FTZ R35, R35, R153.reuse ;  /* 0x0000009923237220 */ /* 0x080fe20000410000 */
[----:B------:R-:W0:Y:S01]  /*111e0*/  MUFU.EX2 R163, R163 ;  /* 0x000000a300a37308 */ /* 0x000e220000000800 */
[----:B----4-:R-:W-:Y:S01]  /*111f0*/  FADD.FTZ R3, R159, R3 ;  /* 0x000000039f037221 */ /* 0x010fe20000010000 */
[----:B--2---:R-:W-:Y:S01]  /*11200*/  F2FP.BF16.F32.PACK_AB R154, R165, R164 ;  /* 0x000000a4a59a723e */ /* 0x004fe200000010ff */
[-C--:B------:R-:W-:Y:S01]  /*11210*/  FMUL.FTZ R38, R38, R153.reuse ;  /* 0x0000009926267220 */ /* 0x080fe20000410000 */
[-C--:B------:R-:W-:Y:S01]  /*11220*/  FMUL.FTZ R39, R39, R153.reuse ;  /* 0x0000009927277220 */ /* 0x080fe20000410000 */
[-C--:B------:R-:W-:Y:S01]  /*11230*/  FMUL.FTZ R42, R42, R153.reuse ;  /* 0x000000992a2a7220 */ /* 0x080fe20000410000 */
[-C--:B------:R-:W-:Y:S01]  /*11240*/  FMUL.FTZ R43, R43, R153.reuse ;  /* 0x000000992b2b7220 */ /* 0x080fe20000410000 */
        /* <DEDUP_REMOVED lines=40> */
[----:B------:R-:W-:Y:S01]  /*114d0*/  FMUL.FTZ R106, R106, R153 ;  /* 0x000000996a6a7220 */ /* 0x000fe20000410000 */
[----:B------:R-:W0:Y:S01]  /*114e0*/  MUFU.EX2 R174, R174 ;  /* 0x000000ae00ae7308 */ /* 0x000e220000000800 */
        /* <DEDUP_REMOVED lines=28> */
[----:B------:R-:W-:Y:S01]  /*116b0*/  FADD.FTZ R5, R160, R5 ;  /* 0x00000005a0057221 */ /* 0x000fe20000010000 */
[-C--:B------:R-:W-:Y:S01]  /*116c0*/  FMUL.FTZ R147, R147, R153.reuse ;  /* 0x0000009993937220 */ /* 0x080fe20000410000 */
[-C--:B------:R-:W-:Y:S01]  /*116d0*/  FMUL.FTZ R150, R150, R153.reuse ;  /* 0x0000009996967220 */ /* 0x080fe20000410000 */
[----:B------:R-:W2:Y:S01]  /*116e0*/  MUFU.EX2 R177, R177 ;  /* 0x000000b100b17308 */ /* 0x000ea20000000800 */
[----:B----4-:R-:W-:Y:S01]  /*116f0*/  FADD.FTZ R3, R175, R3 ;  /* 0x00000003af037221 */ /* 0x010fe20000010000 */
[----:B------:R-:W-:Y:S01]  /*11700*/  FMUL.FTZ R151, R151, R153 ;  /* 0x0000009997977220 */ /* 0x000fe20000410000 */
[----:B------:R-:W-:-:S02]  /*11710*/  F2FP.BF16.F32.PACK_AB R201, R155, R201 ;  /* 0x000000c99bc9723e */ /* 0x000fc400000010ff */
[----:B------:R-:W-:Y:S02]  /*11720*/  F2FP.BF16.F32.PACK_AB R203, R159, R203 ;  /* 0x000000cb9fcb723e */ /* 0x000fe400000010ff */
[----:B------:R-:W-:Y:S01]  /*11730*/  F2FP.BF16.F32.PACK_AB R153, R163, R176 ;  /* 0x000000b0a399723e */ /* 0x000fe200000010ff */
[----:B------:R-:W4:Y:S01]  /*11740*/  MUFU.EX2 R179, R179 ;  /* 0x000000b300b37308 */ /* 0x000f220000000800 */
[----:B0-----:R-:W-:Y:S01]  /*11750*/  FADD.FTZ R3, R178, R3 ;  /* 0x00000003b2037221 */ /* 0x001fe20000010000 */
[----:B------:R-:W-:Y:S02]  /*11760*/  F2FP.BF16.F32.PACK_AB R155, R167, R161 ;  /* 0x000000a1a79b723e */ /* 0x000fe400000010ff */
[----:B------:R-:W-:Y:S02]  /*11770*/  F2FP.BF16.F32.PACK_AB R158, R173, R172 ;  /* 0x000000acad9e723e */ /* 0x000fe400000010ff */
[----:B------:R-:W-:Y:S02]  /*11780*/  F2FP.BF16.F32.PACK_AB R159, R175, R174 ;  /* 0x000000aeaf9f723e */ /* 0x000fe400000010ff */
[----:B------:R-:W0:Y:S01]  /*11790*/  MUFU.EX2 R180, R180 ;  /* 0x000000b400b47308 */ /* 0x000e220000000800 */
[C---:B--2---:R-:W-:Y:S01]  /*117a0*/  FADD.FTZ R5, R177.reuse, R5 ;  /* 0x00000005b1057221 */ /* 0x044fe20000010000 */
[----:B------:R-:W-:-:S06]  /*117b0*/  F2FP.BF16.F32.PACK_AB R160, R177, R160 ;  /* 0x000000a0b1a0723e */ /* 0x000fcc00000010ff */
[----:B------:R-:W2:Y:S01]  /*117c0*/  MUFU.EX2 R182, R182 ;  /* 0x000000b600b67308 */ /* 0x000ea20000000800 */
[C---:B----4-:R-:W-:Y:S01]  /*117d0*/  FADD.FTZ R3, R179.reuse, R3 ;  /* 0x00000003b3037221 */ /* 0x050fe20000010000 */
[----:B------:R-:W-:-:S06]  /*117e0*/  F2FP.BF16.F32.PACK_AB R161, R179, R178 ;  /* 0x000000b2b3a1723e */ /* 0x000fcc00000010ff */
[----:B------:R-:W4:Y:S01]  /*117f0*/  MUFU.EX2 R181, R181 ;  /* 0x000000b500b57308 */ /* 0x000f220000000800 */
[----:B0-----:R-:W-:-:S07]  /*11800*/  FADD.FTZ R5, R180, R5 ;  /* 0x00000005b4057221 */ /* 0x001fce0000010000 */
[----:B------:R-:W0:Y:S01]  /*11810*/  MUFU.EX2 R183, R183 ;  /* 0x000000b700b77308 */ /* 0x000e220000000800 */
[----:B--2---:R-:W-:-:S07]  /*11820*/  FADD.FTZ R3, R182, R3 ;  /* 0x00000003b6037221 */ /* 0x004fce0000010000 */
[----:B------:R-:W2:Y:S01]  /*11830*/  MUFU.EX2 R184, R184 ;  /* 0x000000b800b87308 */ /* 0x000ea20000000800 */
[C---:B----4-:R-:W-:Y:S01]  /*11840*/  FADD.FTZ R5, R181.reuse, R5 ;  /* 0x00000005b5057221 */ /* 0x050fe20000010000 */
[----:B------:R-:W-:-:S06]  /*11850*/  F2FP.BF16.F32.PACK_AB R162, R181, R180 ;  /* 0x000000b4b5a2723e */ /* 0x000fcc00000010ff */
[----:B------:R-:W4:Y:S01]  /*11860*/  MUFU.EX2 R165, R186 ;  /* 0x000000ba00a57308 */ /* 0x000f220000000800 */
[C---:B0-----:R-:W-:Y:S01]  /*11870*/  FADD.FTZ R3, R183.reuse, R3 ;  /* 0x00000003b7037221 */ /* 0x041fe20000010000 */
[----:B------:R-:W-:-:S06]  /*11880*/  F2FP.BF16.F32.PACK_AB R163, R183, R182 ;  /* 0x000000b6b7a3723e */ /* 0x000fcc00000010ff */
[----:B------:R-:W0:Y:S01]  /*11890*/  MUFU.EX2 R185, R185 ;  /* 0x000000b900b97308 */ /* 0x000e220000000800 */
[----:B--2---:R-:W-:-:S07]  /*118a0*/  FADD.FTZ R5, R184, R5 ;  /* 0x00000005b8057221 */ /* 0x004fce0000010000 */
[----:B------:R-:W2:Y:S01]  /*118b0*/  MUFU.EX2 R187, R187 ;  /* 0x000000bb00bb7308 */ /* 0x000ea20000000800 */
[----:B----4-:R-:W-:-:S07]  /*118c0*/  FADD.FTZ R3, R165, R3 ;  /* 0x00000003a5037221 */ /* 0x010fce0000010000 */
[----:B------:R-:W4:Y:S01]  /*118d0*/  MUFU.EX2 R188, R188 ;  /* 0x000000bc00bc7308 */ /* 0x000f220000000800 */
[C---:B0-----:R-:W-:Y:S01]  /*118e0*/  FADD.FTZ R5, R185.reuse, R5 ;  /* 0x00000005b9057221 */ /* 0x041fe20000010000 */
[----:B------:R-:W-:-:S06]  /*118f0*/  F2FP.BF16.F32.PACK_AB R164, R185, R184 ;  /* 0x000000b8b9a4723e */ /* 0x000fcc00000010ff */
[----:B------:R-:W0:Y:S01]  /*11900*/  MUFU.EX2 R190, R190 ;  /* 0x000000be00be7308 */ /* 0x000e220000000800 */
[C---:B--2---:R-:W-:Y:S01]  /*11910*/  FADD.FTZ R3, R187.reuse, R3 ;  /* 0x00000003bb037221 */ /* 0x044fe20000010000 */
[----:B------:R-:W-:-:S06]  /*11920*/  F2FP.BF16.F32.PACK_AB R165, R187, R165 ;  /* 0x000000a5bba5723e */ /* 0x000fcc00000010ff */
[----:B------:R-:W2:Y:S01]  /*11930*/  MUFU.EX2 R189, R189 ;  /* 0x000000bd00bd7308 */ /* 0x000ea20000000800 */
[----:B----4-:R-:W-:-:S07]  /*11940*/  FADD.FTZ R5, R188, R5 ;  /* 0x00000005bc057221 */ /* 0x010fce0000010000 */
[----:B------:R-:W4:Y:S01]  /*11950*/  MUFU.EX2 R191, R191 ;  /* 0x000000bf00bf7308 */ /* 0x000f220000000800 */
[----:B0-----:R-:W-:-:S07]  /*11960*/  FADD.FTZ R3, R190, R3 ;  /* 0x00000003be037221 */ /* 0x001fce0000010000 */
[----:B------:R0:W5:Y:S01]  /*11970*/  MUFU.EX2 R168, R192 ;  /* 0x000000c000a87308 */ /* 0x0001620000000800 */
[C---:B--2---:R-:W-:Y:S01]  /*11980*/  FADD.FTZ R5, R189.reuse, R5 ;  /* 0x00000005bd057221 */ /* 0x044fe20000010000 */
[----:B------:R-:W-:-:S06]  /*11990*/  F2FP.BF16.F32.PACK_AB R166, R189, R188 ;  /* 0x000000bcbda6723e */ /* 0x000fcc00000010ff */
[----:B------:R-:W2:Y:S01]  /*119a0*/  MUFU.EX2 R169, R194 ;  /* 0x000000c200a97308 */ /* 0x000ea20000000800 */
[----:B0-----:R-:W-:Y:S02]  /*119b0*/  IMAD.U32 R192, RZ, RZ, UR54 ;  /* 0x00000036ffc07e24 */ /* 0x001fe4000f8e00ff */
[C---:B----4-:R-:W-:Y:S01]  /*119c0*/  FADD.FTZ R3, R191.reuse, R3 ;  /* 0x00000003bf037221 */ /* 0x050fe20000010000 */
[----:B------:R-:W-:Y:S02]  /*119d0*/  F2FP.BF16.F32.PACK_AB R167, R191, R190 ;  /* 0x000000bebfa7723e */ /* 0x000fe400000010ff */
[----:B------:R-:W-:Y:S02]  /*119e0*/  ISETP.NE.AND P3, PT, R192, 0x3, PT ;  /* 0x00000003c000780c */ /* 0x000fe40003f65270 */
[----:B------:R-:W0:Y:S01]  /*119f0*/  MUFU.EX2 R193, R193 ;  /* 0x000000c100c17308 */ /* 0x000e220000000800 */
[----:B-----5:R-:W-:-:S07]  /*11a00*/  FADD.FTZ R5, R168, R5 ;  /* 0x00000005a8057221 */ /* 0x020fce0000010000 */
[----:B------:R-:W4:Y:S01]  /*11a10*/  MUFU.EX2 R195, R195 ;  /* 0x000000c300c37308 */ /* 0x000f220000000800 */
[----:B--2---:R-:W-:-:S07]  /*11a20*/  FADD.FTZ R3, R169, R3 ;  /* 0x00000003a9037221 */ /* 0x004fce0000010000 */
[----:B------:R-:W2:Y:S01]  /*11a30*/  MUFU.EX2 R196, R196 ;  /* 0x000000c400c47308 */ /* 0x000ea20000000800 */
[C---:B0-----:R-:W-:Y:S01]  /*11a40*/  FADD.FTZ R5, R193.reuse, R5 ;  /* 0x00000005c1057221 */ /* 0x041fe20000010000 */
[----:B------:R-:W-:-:S06]  /*11a50*/  F2FP.BF16.F32.PACK_AB R168, R193, R168 ;  /* 0x000000a8c1a8723e */ /* 0x000fcc00000010ff */
[----:B------:R-:W0:Y:S01]  /*11a60*/  MUFU.EX2 R171, R198 ;  /* 0x000000c600ab7308 */ /* 0x000e220000000800 */
[C---:B----4-:R-:W-:Y:S01]  /*11a70*/  FADD.FTZ R3, R195.reuse, R3 ;  /* 0x00000003c3037221 */ /* 0x050fe20000010000 */
[----:B------:R-:W-:-:S06]  /*11a80*/  F2FP.BF16.F32.PACK_AB R169, R195, R169 ;  /* 0x000000a9c3a9723e */ /* 0x000fcc00000010ff */
[----:B------:R-:W4:Y:S01]  /*11a90*/  MUFU.EX2 R170, R197 ;  /* 0x000000c500aa7308 */ /* 0x000f220000000800 */
[----:B--2---:R-:W-:-:S07]  /*11aa0*/  FADD.FTZ R5, R196, R5 ;  /* 0x00000005c4057221 */ /* 0x004fce0000010000 */
[----:B------:R-:W2:Y:S01]  /*11ab0*/  MUFU.EX2 R199, R199 ;  /* 0x000000c700c77308 */ /* 0x000ea20000000800 */
[----:B0-----:R-:W-:Y:S01]  /*11ac0*/  FADD.FTZ R3, R171, R3 ;  /* 0x00000003ab037221 */ /* 0x001fe20000010000 */
[C---:B----4-:R-:W-:Y:S01]  /*11ad0*/  FADD.FTZ R5, R170.reuse, R5 ;  /* 0x00000005aa057221 */ /* 0x050fe20000010000 */
[----:B------:R-:W-:Y:S02]  /*11ae0*/  F2FP.BF16.F32.PACK_AB R170, R170, R196 ;  /* 0x000000c4aaaa723e */ /* 0x000fe400000010ff */
[C---:B--2---:R-:W-:Y:S01]  /*11af0*/  FADD.FTZ R3, R199.reuse, R3 ;  /* 0x00000003c7037221 */ /* 0x044fe20000010000 */
[----:B------:R-:W-:Y:S01]  /*11b00*/  F2FP.BF16.F32.PACK_AB R171, R199, R171 ;  /* 0x000000abc7ab723e */ /* 0x000fe200000010ff */
[----:B---3--:R-:W-:Y:S06]  /*11b10*/  @!P3 BRA `(.L_x_2814) ;  /* 0x000000000004b947 */ /* 0x008fec0003800000 */
[----:B------:R-:W-:Y:S01]  /*11b20*/  BPT.TRAP 0x1 ;  /* 0x000000040000795c */ /* 0x000fe20000300000 */
.L_x_2814:
[----:B------:R0:W2:Y:S01]  /*11b30*/  SYNCS.PHASECHK.TRANS64.TRYWAIT P2, [R4+URZ+0x22850], R216 ;  /* 0x022850d8040075a7 */ /* 0x0000a2000804017f */
[----:B------:R-:W-:Y:S05]  /*11b40*/  @!P3 BRA `(.L_x_2815) ;  /* 0x000000000004b947 */ /* 0x000fea0003800000 */
[----:B------:R-:W-:Y:S01]  /*11b50*/  BPT.TRAP 0x1 ;  /* 0x000000040000795c */ /* 0x000fe20000300000 */
.L_x_2815:
[----:B------:R-:W-:Y:S04]  /*11b60*/  BSSY B0, `(.L_x_2816) ;  /* 0x0000004000007945 */ /* 0x000fe80003800000 */
[----:B--2---:R-:W-:Y:S05]  /*11b70*/  @P2 BRA `(.L_x_2817) ;  /* 0x0000000000082947 */ /* 0x004fea0003800000 */
[----:B------:R-:W2:Y:S02]  /*11b80*/  SYNCS.PHASECHK.TRANS64.TRYWAIT P2, [R4+URZ+0x22850], R216 ;  /* 0x022850d8040075a7 */ /* 0x000ea4000804017f */
[----:B--2---:R-:W-:Y:S05]  /*11b90*/  @!P2 BRA `(.L_x_2818) ;  /* 0x0000012800e0a947 */ /* 0x004fea0003800000 */
.L_x_2817:
[----:B------:R-:W-:Y:S05]  /*11ba0*/  BSYNC B0 ;  /* 0x0000000000007941 */ /* 0x000fea0003800000 */
.L_x_2816:
[----:B------:R-:W3:Y:S01]  /*11bb0*/  S2R R174, SR_TID.X ;  /* 0x0000000000ae7919 */ /* 0x000ee20000002100 */
[----:B------:R-:W-:Y:S01]  /*11bc0*/  IMAD.MOV.U32 R173, RZ, RZ, 0x40000040 ;  /* 0x40000040ffad7424 */ /* 0x000fe200078e00ff */
[----:B------:R-:W-:Y:S05]  /*11bd0*/  WARPSYNC.ALL ;  /* 0x0000000000007948 */ /* 0x000fea0003800000 */
[----:B------:R-:W-:Y:S01]  /*11be0*/  R2UR UR7, R173 ;  /* 0x00000000ad0772ca */ /* 0x000fe200000e0000 */
[----:B------:R-:W-:Y:S02]  /*11bf0*/  IMAD.MOV.U32 R172, RZ, RZ, 0xc00 ;  /* 0x00000c00ffac7424 */ /* 0x000fe400078e00ff */
[----:B------:R-:W-:-:S02]  /*11c00*/  IMAD.MOV.U32 R175, RZ, RZ, 0x40000040 ;  /* 0x40000040ffaf7424 */ /* 0x000fc400078e00ff */
[----:B------:R-:W-:Y:S02]  /*11c10*/  IMAD R172, R2, R172, UR53 ;  /* 0x0000003502ac7e24 */ /* 0x000fe4000f8e02ac */
[----:B012---:R-:W-:-:S03]  /*11c20*/  @!P0 VIADD R4, R4, 0x22860 ;  /* 0x0002286004048836 */ /* 0x007fc60000000000 */
[----:B------:R-:W-:Y:S02]  /*11c30*/  R2UR UR6, R172 ;  /* 0x00000000ac0672ca */ /* 0x000fe400000e0000 */
[----:B------:R-:W-:Y:S02]  /*11c40*/  @!P0 PRMT R4, RZ, 0x654, R4 ;  /* 0x00000654ff048816 */ /* 0x000fe40000000004 */
[----:B---3--:R-:W-:-:S05]  /*11c50*/  SHF.R.U32.HI R174, RZ, 0x7, R174 ;  /* 0x00000007ffae7819 */ /* 0x008fca00000116ae */
[----:B------:R-:W-:Y:S02]  /*11c60*/  VIADD R173, R174, 0x8 ;  /* 0x00000008aead7836 */ /* 0x000fe40000000000 */
[----:B------:R-:W-:-:S03]  /*11c70*/  VIADD R174, R172, 0x80 ;  /* 0x00000080acae7836 */ /* 0x000fc60000000000 */
[----:B------:R0:W-:Y:S02]  /*11c80*/  BAR.SYNC.DEFER_BLOCKING R173, 0x100 ;  /* 0x000400ad0000751d */ /* 0x0001e40000010000 */
[----:B0-----:R-:W-:-:S04]  /*11c90*/  IMAD.MOV.U32 R173, RZ, RZ, 0x40000040 ;  /* 0x40000040ffad7424 */ /* 0x001fc800078e00ff */
        /* <DEDUP_REMOVED lines=43> */
[----:B0-----:R-:W-:-:S07]  /*11f50*/  IMAD.MOV.U32 R4, RZ, RZ, R217 ;  /* 0x000000ffff047224 */ /* 0x001fce00078e00d9 */
.L_x_2809:
[----:B------:R-:W-:-:S13]  /*11f60*/  ISETP.GE.AND P1, PT, R4, R219, PT ;  /* 0x000000db0400720c */ /* 0x000fda0003f26270 */
[----:B------:R-:W-:Y:S05]  /*11f70*/  @!P1 BRA `(.L_x_2820) ;  /* 0x0000003000689947 */ /* 0x000fea0003800000 */
[----:B------:R-:W-:Y:S02]  /*11f80*/  IMAD.MOV.U32 R201, RZ, RZ, R8 ;  /* 0x000000ffffc97224 */ /* 0x000fe400078e0008 */
[----:B------:R-:W-:-:S07]  /*11f90*/  IMAD.MOV.U32 R216, RZ, RZ, R0 ;  /* 0x000000ffffd87224 */ /* 0x000fce00078e0000 */
.L_x_2838:
        /* <DEDUP_REMOVED lines=8> */
[----:B-1----:R-:W-:Y:S06]  /*12020*/  @!P2 BRA `(.L_x_2821) ;  /* 0x000000000004a947 */ /* 0x002fec0003800000 */
[----:B------:R-:W-:Y:S01]  /*12030*/  BPT.TRAP 0x1 ;  /* 0x000000040000795c */ /* 0x000fe20000300000 */
.L_x_2821:
[----:B------:R-:W-:Y:S01]  /*12040*/  IMAD R11, R2, 0x8, R19 ;  /* 0x00000008020b7824 */ /* 0x000fe200078e0213 */
[----:B0-----:R-:W-:-:S04]  /*12050*/  SHF.L.U32 R200, R206, 0x1f, RZ ;  /* 0x0000001fcec87819 */ /* 0x001fc800000006ff */
[----:B------:R0:W1:Y:S01]  /*12060*/  SYNCS.PHASECHK.TRANS64.TRYWAIT P1, [R11+URZ+0x22830], R200 ;  /* 0x022830c80b0075a7 */ /* 0x000062000802017f */
[----:B------:R-:W-:Y:S05]  /*12070*/  @!P2 BRA `(.L_x_2822) ;  /* 0x000000000004a947 */ /* 0x000fea0003800000 */
[----:B------:R-:W-:Y:S01]  /*12080*/  BPT.TRAP 0x1 ;  /* 0x000000040000795c */ /* 0x000fe20000300000 */
.L_x_2822:
[----:B------:R-:W-:Y:S02]  /*12090*/  IMAD R8, R2, 0x300, R214 ;  /* 0x0000030002087824 */ /* 0x000fe400078e02d6 */
[----:B------:R-:W-:Y:S01]  /*120a0*/  IMAD.MOV.U32 R9, RZ, RZ, 0x40000040 ;  /* 0x40000040ff097424 */ /* 0x000fe200078e00ff */
[----:B-1----:R-:W-:Y:S06]  /*120b0*/  @P1 BRA `(.L_x_2823) ;  /* 0x0000000000081947 */ /* 0x002fec0003800000 */
[----:B------:R-:W1:Y:S02]  /*120c0*/  SYNCS.PHASECHK.TRANS64.TRYWAIT P1, [R11+URZ+0x22830], R200 ;  /* 0x022830c80b0075a7 */ /* 0x000e64000802017f */
[----:B-1----:R-:W-:Y:S05]  /*120d0*/  @!P1 BRA `(.L_x_2824) ;  /* 0x0000012400a49947 */ /* 0x002fea0003800000 */
.L_x_2823:
        /* <DEDUP_REMOVED lines=11> */
[----:B------:R-:W-:-:S02]  /*12190*/  IMAD.IADD R227, R215, 0x1, R213 ;  /* 0x00000001d7e37824 */ /* 0x000fc400078e02d5 */
[----:B------:R-:W-:-:S05]  /*121a0*/  IMAD R226, R4, -0x60, RZ ;  /* 0xffffffa004e27824 */ /* 0x000fca00078e02ff */
[----:B------:R-:W-:Y:S02]  /*121b0*/  IADD3 R217, -R209, 0x1, R226 ;  /* 0x00000001d1d97810 */ /* 0x000fe40007ffe1e2 */
        /* <DEDUP_REMOVED lines=8> */
[----:B------:R-:W-:-:S02]  /*12240*/  IADD3 R217, -R207, R217, R208 ;  /* 0x000000d9cfd97210 */ /* 0x000fc40007ffe1d0 */
[----:B--2---:R-:W-:-:S03]  /*12250*/  ISETP.NE.AND P1, PT, R0, 0x1, PT ;  /* 0x000000010000780c */ /* 0x004fc60003f25270 */
[----:B------:R-:W-:Y:S01]  /*12260*/  VIADD R225, R217, UR45 ;  /* 0x0000002dd9e17c36 */ /* 0x000fe20008000000 */
[----:B---3--:R-:W-:-:S09]  /*12270*/  SHF.R.U32.HI R10, RZ, 0x7, R10 ;  /* 0x00000007ff0a7819 */ /* 0x008fd2000001160a */
[----:B------:R-:W2:Y:S01]  /*12280*/  @P1 LDC R0, c[0x0][0x450] ;  /* 0x00011400ff001b82 */ /* 0x000ea20000000800 */
[----:B------:R-:W-:Y:S01]  /*12290*/  IADD3 R10, -R10, 0xb, RZ ;  /* 0x0000000b0a0a7810 */ /* 0x000fe20007ffe1ff */
        /* <DEDUP_REMOVED lines=13> */
[----:B------:R-:W-:Y:S02]  /*12370*/  R2UR UR4, R12 ;  /* 0x000000000c0472ca */ /* 0x000fe400000e0000 */
[----:B------:R-:W-:Y:S01]  /*12380*/  R2UR UR5, R13 ;  /* 0x000000000d0572ca */ /* 0x000fe200000e0000 */
[----:B---3--:R-:W-:-:S05]  /*12390*/  @P1 IMAD.HI.U32 R8, R227, R8, RZ ;  /* 0x00000008e3081227 */ /* 0x008fca00078e00ff */
[----:B--2---:R-:W-:Y:S01]  /*123a0*/  @P1 SHF.R.U32.HI R227, RZ, R0, R8 ;  /* 0x00000000ffe31219 */ /* 0x004fe20000011608 */
[----:B------:R-:W-:Y:S01]  /*123b0*/  @!P0 VIADD R0, R11, 0x22840 ;  /* 0x000228400b008836 */ /* 0x000fe20000000000 */
[----:B------:R-:W-:-:S03]  /*123c0*/  ISETP.GE.AND P1, PT, R230, 0x1, PT ;  /* 0x00000001e600780c */ /* 0x000fc60003f26270 */
[----:B------:R-:W2:Y:S01]  /*123d0*/  SHFL.IDX PT, R228, R227, RZ, 0x1c1f ;  /* 0x001c1fffe3e47589 */ /* 0x000ea200000e0000 */
[----:B------:R-:W-:Y:S01]  /*123e0*/  @!P0 PRMT R0, RZ, 0x654, R0 ;  /* 0x00000654ff008816 */ /* 0x000fe20000000000 */
[----:B--2---:R-:W-:Y:S01]  /*123f0*/  IMAD.IADD R203, R228, 0x1, R225 ;  /* 0x00000001e4cb7824 */ /* 0x004fe200078e02e1 */
[----:B------:R-:W-:Y:S02]  /*12400*/  WARPGROUP.DEPBAR.LE gsb0, 0x0 ;  /* 0x00008000000079c5 */ /* 0x000fe40000010000 */
[----:B------:R-:W-:-:S06]  /*12410*/  WARPGROUP.ARRIVE ;  /* 0x00000000000079c5 */ /* 0x000fcc0000000000 */
[----:B------:R-:W-:Y:S01]  /*12420*/  HGMMA.64x96x16.F32.BF16 R152, gdesc[UR4], R152, gsb0 ;  /* 0x01600000049879f0 */ /* 0x000fe20008001898 */
[----:B------:R-:W-:-:S06]  /*12430*/  ULOP3.LUT UR4, URZ, UR50, URZ, 0x33, !UPT ;  /* 0x000000323f047292 */ /* 0x000fcc000f8e333f */
[----:B------:R-:W-:-:S04]  /*12440*/  VIADD R217, R217, UR4 ;  /* 0x00000004d9d97c36 */ /* 0x000fc80008000000 */
[----:B------:R-:W-:Y:S01]  /*12450*/  IMAD.IADD R202, R228, 0x1, R217 ;  /* 0x00000001e4ca7824 */ /* 0x000fe200078e02d9 */
[----:B------:R-:W-:Y:S02]  /*12460*/  WARPGROUP.DEPBAR.LE gsb0, 0x0 ;  /* 0x00008000000079c5 */ /* 0x000fe40000010000 */
[----:B------:R2:W-:Y:S06]  /*12470*/  BAR.ARV R10, 0x100 ;  /* 0x0004000a0000751d */ /* 0x0005ec0000002000 */
[----:B------:R3:W-:Y:S02]  /*12480*/  @!P0 SYNCS.ARRIVE.TRANS64.RED.A1T0 RZ, [R0+URZ], RZ ;  /* 0x000000ff00ff89a7 */ /* 0x0007e4000810043f */
[----:B---3--:R-:W-:Y:S01]  /*12490*/  IMAD.IADD R0, R226, 0x1, -R209 ;  /* 0x00000001e2007824 */ /* 0x008fe200078e0ad1 */
[----:B--2---:R-:W-:Y:S06]  /*124a0*/  @!P1 BRA `(.L_x_2825) ;  /* 0x0000000000549947 */ /* 0x004fec0003800000 */
        /* <DEDUP_REMOVED lines=12> */
.L_x_2827:
[----:B------:R-:W-:-:S05]  /*12570*/  IMAD.U32 R229, RZ, RZ, UR40 ;  /* 0x00000028ffe57e24 */ /* 0x000fca000f8e00ff */
[----:B------:R-:W-:-:S13]  /*12580*/  ISETP.NE.AND P1, PT, R229, 0x1, PT ;  /* 0x00000001e500780c */ /* 0x000fda0003f25270 */
[----:B------:R-:W2:Y:S02]  /*12590*/  @P1 LDC.64 R8, c[0x0][0x9e8] ;  /* 0x00027a00ff081b82 */ /* 0x000ea40000000a00 */
[----:B--2---:R-:W-:-:S05]  /*125a0*/  @P1 IMAD.HI.U32 R8, R228, R8, RZ ;  /* 0x00000008e4081227 */ /* 0x004fca00078e00ff */
[----:B------:R-:W-:-:S07]  /*125b0*/  @P1 SHF.R.U32.HI R228, RZ, R9, R8 ;  /* 0x00000009ffe41219 */ /* 0x000fce0000011608 */
.L_x_2828:
[----:B------:R-:W-:Y:S05]  /*125c0*/  BSYNC B0 ;  /* 0x0000000000007941 */ /* 0x000fea0003800000 */
.L_x_2826:
[----:B------:R-:W-:-:S05]  /*125d0*/  IMAD R228, R228, R229, R0 ;  /* 0x000000e5e4e47224 */ /* 0x000fca00078e0200 */
[----:B------:R-:W-:Y:S02]  /*125e0*/  VIMNMX R202, R202, R228, !PT ;  /* 0x000000e4caca7248 */ /* 0x000fe40007fe0100 */
[----:B------:R-:W-:-:S07]  /*125f0*/  VIADDMNMX R203, R228, R229, R203, PT ;  /* 0x000000e5e4cb7246 */ /* 0x000fce00038001cb */
.L_x_2825:
[C---:B------:R-:W-:Y:S02]  /*12600*/  ISETP.GE.AND P1, PT, R226.reuse, 0x2, PT ;  /* 0x00000002e200780c */ /* 0x040fe40003f26270 */
[----:B------:R-:W-:Y:S02]  /*12610*/  ISETP.GE.AND P4, PT, R226, 0xa, PT ;  /* 0x0000000ae200780c */ /* 0x000fe40003f86270 */
        /* <DEDUP_REMOVED lines=10> */
[----:B------:R-:W-:Y:S02]  /*126c0*/  ISETP.GT.AND P3, PT, R202, 0x9, !P4 ;  /* 0x00000009ca00780c */ /* 0x000fe40006764270 */
        /* <DEDUP_REMOVED lines=122> */
[----:B------:R-:W-:Y:S01]  /*12e70*/  ISETP.GE.AND P6, PT, R230, 0x1, PT ;  /* 0x00000001e600780c */ /* 0x000fe20003fc6270 */
[--C-:B--2---:R-:W-:Y:S02]  /*12e80*/  IMAD.IADD R225, R225, 0x1, R202.reuse ;  /* 0x00000001e1e17824 */ /* 0x104fe400078e02ca */
[----:B------:R-:W-:-:S10]  /*12e90*/  IMAD.IADD R217, R217, 0x1, R202 ;  /* 0x00000001d9d97824 */ /* 0x000fd400078e02ca */
[----:B------:R-:W-:Y:S05]  /*12ea0*/  @!P6 BRA `(.L_x_2829) ;  /* 0x000000000054e947 */ /* 0x000fea0003800000 */
        /* <DEDUP_REMOVED lines=12> */
.L_x_2831:
[----:B------:R-:W-:-:S05]  /*12f70*/  IMAD.U32 R203, RZ, RZ, UR40 ;  /* 0x00000028ffcb7e24 */ /* 0x000fca000f8e00ff */
[----:B------:R-:W-:-:S13]  /*12f80*/  ISETP.NE.AND P6, PT, R203, 0x1, PT ;  /* 0x00000001cb00780c */ /* 0x000fda0003fc5270 */
[----:B------:R-:W2:Y:S02]  /*12f90*/  @P6 LDC.64 R8, c[0x0][0x9e8] ;  /* 0x00027a00ff086b82 */ /* 0x000ea40000000a00 */
[----:B--2---:R-:W-:-:S05]  /*12fa0*/  @P6 IMAD.HI.U32 R8, R202, R8, RZ ;  /* 0x00000008ca086227 */ /* 0x004fca00078e00ff */
[----:B------:R-:W-:-:S07]  /*12fb0*/  @P6 SHF.R.U32.HI R202, RZ, R9, R8 ;  /* 0x00000009ffca6219 */ /* 0x000fce0000011608 */
.L_x_2832:
[----:B------:R-:W-:Y:S05]  /*12fc0*/  BSYNC B0 ;  /* 0x0000000000007941 */ /* 0x000fea0003800000 */
.L_x_2830:
[----:B------:R-:W-:-:S05]  /*12fd0*/  IMAD R0, R202, R203, R0 ;  /* 0x000000cbca007224 */ /* 0x000fca00078e0200 */
[----:B------:R-:W-:Y:S02]  /*12fe0*/  VIMNMX R217, R217, R0, !PT ;  /* 0x00000000d9d97248 */ /* 0x000fe40007fe0100 */
[----:B------:R-:W-:-:S07]  /*12ff0*/  VIADDMNMX R225, R0, R203, R225, PT ;  /* 0x000000cb00e17246 */ /* 0x000fce00038001e1 */
.L_x_2829:
[C---:B------:R-:W-:Y:S01]  /*13000*/  ISETP.GT.AND P1, PT, R217.reuse, 0x1, !P1 ;  /* 0x00000001d900780c */ /* 0x040fe20004f24270 */
[----:B------:R-:W-:Y:S01]  /*13010*/  IMAD.U32 R9, RZ, RZ, UR37 ;  /* 0x00000025ff097e24 */ /* 0x000fe2000f8e00ff */
[----:B------:R-:W-:Y:S01]  /*13020*/  ISETP.GT.AND P2, PT, R217, 0x8, !P2 ;  /* 0x00000008d900780c */ /* 0x000fe20005744270 */
[----:B------:R-:W-:Y:S01]  /*13030*/  IMAD.U32 R228, RZ, RZ, UR54 ;  /* 0x00000036ffe47e24 */ /* 0x000fe2000f8e00ff */
        /* <DEDUP_REMOVED lines=10> */
[C---:B------:R-:W-:Y:S02]  /*130e0*/  LOP3.LUT P1, RZ, R18.reuse, 0x8, RZ, 0xc0, !PT ;  /* 0x0000000812ff7812 */ /* 0x040fe4000782c0ff */
[----:B------:R-:W-:Y:S02]  /*130f0*/  FMNMX.FTZ R0, R153, R0, !PT ;  /* 0x0000000099007209 */ /* 0x000fe40007810000 */
[----:B------:R-:W-:Y:S02]  /*13100*/  ISETP.GT.AND P1, PT, R217, 0x10, !P1 ;  /* 0x00000010d900780c */ /* 0x000fe40004f24270 */
[----:B------:R-:W-:Y:S02]  /*13110*/  LOP3.LUT P6, RZ, R18, 0x10000, RZ, 0xc0, !PT ;  /* 0x0001000012ff7812 */ /* 0x000fe400078cc0ff */
        /* <DEDUP_REMOVED lines=59> */
[----:B------:R-:W-:Y:S02]  /*134d0*/  ISETP.GT.AND P3, PT, R217, 0x50, !P3 ;  /* 0x00000050d900780c */ /* 0x000fe40005f64270 */
[C---:B------:R-:W-:Y:S02]  /*134e0*/  ISETP.LT.OR P1, PT, R225.reuse, 0x32, P1 ;  /* 0x00000032e100780c */ /* 0x040fe40000f21670 */
[----:B------:R-:W-:Y:S02]  /*134f0*/  ISETP.LT.OR P3, PT, R225, 0x51, P3 ;  /* 0x00000051e100780c */ /* 0x000fe40001f61670 */
[----:B------:R-:W-:-:S02]  /*13500*/  FSEL R179, R179, -INF , !P1 ;  /* 0xff800000b3b37808 */ /* 0x000fc40004800000 */
[----:B------:R-:W-:Y:S02]  /*13510*/  LOP3.LUT P1, RZ, R18, 0x400, RZ, 0xc0, !PT ;  /* 0x0000040012ff7812 */ /* 0x000fe4000782c0ff */
[C---:B------:R-:W-:Y:S02]  /*13520*/  ISETP.GT.AND P4, PT, R217.reuse, 0x51, !P4 ;  /* 0x00000051d900780c */ /* 0x040fe40006784270 */
[----:B------:R-:W-:Y:S02]  /*13530*/  ISETP.GT.AND P1, PT, R217, 0x38, !P1 ;  /* 0x00000038d900780c */ /* 0x000fe40004f24270 */
[----:B------:R-:W-:Y:S02]  /*13540*/  FSEL R194, R194, -INF , !P3 ;  /* 0xff800000c2c27808 */ /* 0x000fe40005800000 */
[----:B------:R-:W-:Y:S02]  /*13550*/  ISETP.LT.OR P1, PT, R225, 0x39, P1 ;  /* 0x00000039e100780c */ /* 0x000fe40000f21670 */
[----:B--2---:R-:W-:-:S02]  /*13560*/  FMNMX.FTZ R0, R0, R8, !PT ;  /* 0x0000000800007209 */ /* 0x004fc40007810000 */
[----:B------:R-:W-:Y:S02]  /*13570*/  FSEL R182, R182, -INF , !P1 ;  /* 0xff800000b6b67808 */ /* 0x000fe40004800000 */
[----:B------:R-:W-:Y:S01]  /*13580*/  LOP3.LUT P1, RZ, R18, 0x200, RZ, 0xc0, !PT ;  /* 0x0000020012ff7812 */ /* 0x000fe2000782c0ff */
[----:B------:R-:W2:Y:S01]  /*13590*/  SHFL.BFLY PT, R8, R0, 0x1, 0x1f ;  /* 0x0c201f0000087f89 */ /* 0x000ea200000e0000 */
[----:B------:R-:W-:Y:S02]  /*135a0*/  ISETP.LT.OR P4, PT, R225, 0x52, P4 ;  /* 0x00000052e100780c */ /* 0x000fe40002781670 */
[C---:B------:R-:W-:Y:S02]  /*135b0*/  ISETP.GT.AND P1, PT, R217.reuse, 0x39, !P1 ;  /* 0x00000039d900780c */ /* 0x040fe40004f24270 */
[----:B------:R-:W-:Y:S02]  /*135c0*/  ISETP.GT.AND P5, PT, R217, 0x58, !P5 ;  /* 0x00000058d900780c */ /* 0x000fe40006fa4270 */
[----:B------:R-:W-:-:S02]  /*135d0*/  ISETP.LT.OR P1, PT, R225, 0x3a, P1 ;  /* 0x0000003ae100780c */ /* 0x000fc40000f21670 */
[----:B------:R-:W-:Y:S02]  /*135e0*/  FSEL R195, R195, -INF , !P4 ;  /* 0xff800000c3c37808 */ /* 0x000fe40006000000 */
[----:B------:R-:W-:Y:S02]  /*135f0*/  FSEL R183, R183, -INF , !P1 ;  /* 0xff800000b7b77808 */ /* 0x000fe40004800000 */
[----:B------:R-:W-:Y:S02]  /*13600*/  LOP3.LUT P1, RZ, R18, 0x100, RZ, 0xc0, !PT ;  /* 0x0000010012ff7812 */ /* 0x000fe4000782c0ff */
[----:B------:R-:W-:Y:S02]  /*13610*/  ISETP.LT.OR P5, PT, R225, 0x59, P5 ;  /* 0x00000059e100780c */ /* 0x000fe40002fa1670 */
[----:B------:R-:W-:Y:S02]  /*13620*/  ISETP.GT.AND P1, PT, R217, 0x40, !P1 ;  /* 0x00000040d900780c */ /* 0x000fe40004f24270 */
[----:B------:R-:W-:-:S02]  /*13630*/  FSEL R198, R198, -INF , !P5 ;  /* 0xff800000c6c67808 */ /* 0x000fc40006800000 */
[----:B------:R-:W-:Y:S02]  /*13640*/  ISETP.LT.OR P1, PT, R225, 0x41, P1 ;  /* 0x00000041e100780c */ /* 0x000fe40000f21670 */
[----:B--2---:R-:W-:Y:S02]  /*13650*/  FMNMX.FTZ R0, R0, R8, !PT ;  /* 0x0000000800007209 */ /* 0x004fe40007810000 */
[----:B------:R-:W-:Y:S02]  /*13660*/  FSEL R186, R186, -INF , !P1 ;  /* 0xff800000baba7808 */ /* 0x000fe40004800000 */
[----:B------:R-:W-:Y:S01]  /*13670*/  LOP3.LUT P1, RZ, R18, 0x80, RZ, 0xc0, !PT ;  /* 0x0000008012ff7812 */ /* 0x000fe2000782c0ff */
[----:B------:R-:W-:-:S03]  /*13680*/  FMUL.FTZ R8, R0, R9 ;  /* 0x0000000900087220 */ /* 0x000fc60000410000 */
[----:B------:R-:W-:-:S04]  /*13690*/  ISETP.GT.AND P1, PT, R217, 0x41, !P1 ;  /* 0x00000041d900780c */ /* 0x000fc80004f24270 */
[----:B------:R-:W-:-:S04]  /*136a0*/  ISETP.LT.OR P1, PT, R225, 0x42, P1 ;  /* 0x00000042e100780c */ /* 0x000fc80000f21670 */
[----:B------:R-:W-:Y:S02]  /*136b0*/  FSEL R187, R187, -INF , !P1 ;  /* 0xff800000bbbb7808 */ /* 0x000fe40004800000 */
[----:B------:R-:W-:Y:S02]  /*136c0*/  ISETP.GT.AND P1, PT, R217, 0x48, !P2 ;  /* 0x00000048d900780c */ /* 0x000fe40005724270 */
[----:B------:R-:W-:Y:S02]  /*136d0*/  LOP3.LUT P2, RZ, R18, 0x2, RZ, 0xc0, !PT ;  /* 0x0000000212ff7812 */ /* 0x000fe4000784c0ff */
[----:B------:R-:W-:-:S04]  /*136e0*/  ISETP.LT.OR P1, PT, R225, 0x49, P1 ;  /* 0x00000049e100780c */ /* 0x000fc80000f21670 */
[----:B------:R-:W-:Y:S02]  /*136f0*/  FSEL R190, R190, -INF , !P1 ;  /* 0xff800000bebe7808 */ /* 0x000fe40004800000 */
[----:B------:R-:W-:Y:S02]  /*13700*/  ISETP.GT.AND P1, PT, R217, 0x49, !P6 ;  /* 0x00000049d900780c */ /* 0x000fe40007724270 */
[----:B------:R-:W-:Y:S02]  /*13710*/  LOP3.LUT P6, RZ, R18, 0x1, RZ, 0xc0, !PT ;  /* 0x0000000112ff7812 */ /* 0x000fe400078cc0ff */
[----:B------:R-:W-:-:S04]  /*13720*/  ISETP.LT.OR P1, PT, R225, 0x4a, P1 ;  /* 0x0000004ae100780c */ /* 0x000fc80000f21670 */
[----:B------:R-:W-:Y:S02]  /*13730*/  FSEL R191, R191, -INF , !P1 ;  /* 0xff800000bfbf7808 */ /* 0x000fe40004800000 */
[----:B------:R-:W-:-:S04]  /*13740*/  FSETP.NEU.FTZ.AND P1, PT, R0, -INF , PT ;  /* 0xff8000000000780b */ /* 0x000fc80003f3d000 */
[----:B------:R-:W-:Y:S02]  /*13750*/  FSEL R202, R0, RZ, P1 ;  /* 0x000000ff00ca7208 */ /* 0x000fe40000800000 */
[----:B------:R-:W-:Y:S02]  /*13760*/  FSEL R8, R8, RZ, P1 ;  /* 0x000000ff08087208 */ /* 0x000fe40000800000 */
[----:B------:R-:W-:Y:S01]  /*13770*/  ISETP.GT.AND P1, PT, R217, RZ, !P2 ;  /* 0x000000ffd900720c */ /* 0x000fe20005724270 */
[----:B------:R-:W-:Y:S01]  /*13780*/  FADD.FTZ R202, -R202, R216 ;  /* 0x000000d8caca7221 */ /* 0x000fe20000010100 */
[----:B------:R-:W-:Y:S01]  /*13790*/  ISETP.NE.AND P2, PT, R228, 0x3, PT ;  /* 0x00000003e400780c */ /* 0x000fe20003f45270 */
[-CC-:B------:R-:W-:Y:S01]  /*137a0*/  FFMA.FTZ R152, R152, R9.reuse, -R8.reuse ;  /* 0x0000000998987223 */ /* 0x180fe20000010808 */
[----:B------:R-:W-:Y:S01]  /*137b0*/  ISETP.LT.OR P1, PT, R225, 0x1, P1 ;  /* 0x00000001e100780c */ /* 0x000fe20000f21670 */
[-CC-:B------:R-:W-:Y:S01]  /*137c0*/  FFMA.FTZ R153, R153, R9.reuse, -R8.reuse ;  /* 0x0000000999997223 */ /* 0x180fe20000010808 */
[-CC-:B------:R-:W-:Y:S01]  /*137d0*/  FFMA.FTZ R156, R156, R9.reuse, -R8.reuse ;  /* 0x000000099c9c7223 */ /* 0x180fe20000010808 */
[-CC-:B------:R-:W-:Y:S01]  /*137e0*/  FFMA.FTZ R157, R157, R9.reuse, -R8.reuse ;  /* 0x000000099d9d7223 */ /* 0x180fe20000010808 */
[----:B------:R-:W-:Y:S01]  /*137f0*/  FSEL R154, R154, -INF , !P1 ;  /* 0xff8000009a9a7808 */ /* 0x000fe20004800000 */
        /* <DEDUP_REMOVED lines=22> */
[----:B------:R-:W-:Y:S01]  /*13960*/  MUFU.EX2 R152, R152 ;  /* 0x0000009800987308 */ /* 0x000fe20000000800 */
[----:B------:R-:W-:-:S02]  /*13970*/  ISETP.GT.AND P1, PT, R217, 0x59, !P6 ;  /* 0x00000059d900780c */ /* 0x000fc40007724270 */
[----:B------:R-:W-:Y:S02]  /*13980*/  FMNMX.FTZ R8, R155, R8, !PT ;  /* 0x000000089b087209 */ /* 0x000fe40007810000 */
[----:B------:R-:W-:Y:S02]  /*13990*/  ISETP.LT.OR P1, PT, R225, 0x5a, P1 ;  /* 0x0000005ae100780c */ /* 0x000fe40000f21670 */
[----:B------:R-:W-:Y:S01]  /*139a0*/  FMNMX.FTZ R8, R158, R8, !PT ;  /* 0x000000089e087209 */ /* 0x000fe20007810000 */
[----:B------:R-:W2:Y:S01]  /*139b0*/  MUFU.EX2 R181, R181 ;  /* 0x000000b500b57308 */ /* 0x000ea20000000800 */
[----:B------:R-:W-:Y:S02]  /*139c0*/  FSEL R199, R199, -INF , !P1 ;  /* 0xff800000c7c77808 */ /* 0x000fe40004800000 */
[----:B------:R-:W-:-:S04]  /*139d0*/  FMNMX.FTZ R8, R159, R8, !PT ;  /* 0x000000089f087209 */ /* 0x000fc80007810000 */
[----:B------:R-:W-:Y:S01]  /*139e0*/  FMNMX.FTZ R8, R162, R8, !PT ;  /* 0x00000008a2087209 */ /* 0x000fe20007810000 */
[----:B------:R-:W3:Y:S03]  /*139f0*/  MUFU.EX2 R153, R153 ;  /* 0x0000009900997308 */ /* 0x000ee60000000800 */
[----:B------:R-:W-:-:S04]  /*13a00*/  FMNMX.FTZ R8, R163, R8, !PT ;  /* 0x00000008a3087209 */ /* 0x000fc80007810000 */
[----:B------:R-:W-:Y:S01]  /*13a10*/  FMNMX.FTZ R8, R166, R8, !PT ;  /* 0x00000008a6087209 */ /* 0x000fe20007810000 */
[----:B------:R-:W4:Y:S01]  /*13a20*/  MUFU.EX2 R156, R156 ;  /* 0x0000009c009c7308 */ /* 0x000f220000000800 */
[----:B--2---:R-:W-:Y:S01]  /*13a30*/  FFMA.FTZ R5, R181, R5, R152 ;  /* 0x00000005b5057223 */ /* 0x004fe20000010098 */
[-C--:B------:R-:W-:Y:S01]  /*13a40*/  FMUL.FTZ R24, R24, R181.reuse ;  /* 0x000000b518187220 */ /* 0x080fe20000410000 */
[----:B------:R-:W-:Y:S01]  /*13a50*/  FMNMX.FTZ R8, R167, R8, !PT ;  /* 0x00000008a7087209 */ /* 0x000fe20007810000 */
[-C--:B------:R-:W-:Y:S01]  /*13a60*/  FMUL.FTZ R25, R25, R181.reuse ;  /* 0x000000b519197220 */ /* 0x080fe20000410000 */
[-C--:B------:R-:W-:Y:S01]  /*13a70*/  FMUL.FTZ R28, R28, R181.reuse ;  /* 0x000000b51c1c7220 */ /* 0x080fe20000410000 */
[-C--:B------:R-:W-:Y:S01]  /*13a80*/  FMUL.FTZ R29, R29, R181.reuse ;  /* 0x000000b51d1d7220 */ /* 0x080fe20000410000 */
[----:B------:R-:W-:Y:S01]  /*13a90*/  FMNMX.FTZ R8, R170, R8, !PT ;  /* 0x00000008aa087209 */ /* 0x000fe20007810000 */
[----:B------:R-:W2:Y:S01]  /*13aa0*/  MUFU.EX2 R157, R157 ;  /* 0x0000009d009d7308 */ /* 0x000ea20000000800 */
        /* <DEDUP_REMOVED lines=63> */
[-C--:B------:R-:W-:Y:S01]  /*13ea0*/  FMUL.FTZ R96, R96, R181.reuse ;  /* 0x000000b560607220 */ /* 0x080fe20000410000 */
[----:B------:R-:W4:Y:S01]  /*13eb0*/  SHFL.BFLY PT, R153, R8, 0x2, 0x1f ;  /* 0x0c401f0008997f89 */ /* 0x000f2200000e0000 */
        /* <DEDUP_REMOVED lines=22> */
[----:B------:R-:W-:Y:S01]  /*14020*/  FMUL.FTZ R129, R129, R181 ;  /* 0x000000b581817220 */ /* 0x000fe20000410000 */
[----:B----4-:R-:W-:Y:S01]  /*14030*/  FMNMX.FTZ R8, R8, R153, !PT ;  /* 0x0000009908087209 */ /* 0x010fe20007810000 */
[----:B------:R-:W4:Y:S01]  /*14040*/  MUFU.EX2 R180, R180 ;  /* 0x000000b400b47308 */ /* 0x000f220000000800 */
[----:B--2---:R-:W-:Y:S01]  /*14050*/  FADD.FTZ R5, R176, R5 ;  /* 0x00000005b0057221 */ /* 0x004fe20000010000 */
[-C--:B------:R-:W-:Y:S01]  /*14060*/  FMUL.FTZ R132, R132, R181.reuse ;  /* 0x000000b584847220 */ /* 0x080fe20000410000 */
[-C--:B------:R-:W-:Y:S01]  /*14070*/  FMUL.FTZ R133, R133, R181.reuse ;  /* 0x000000b585857220 */ /* 0x080fe20000410000 */
[----:B------:R-:W2:Y:S01]  /*14080*/  SHFL.BFLY PT, R153, R8, 0x1, 0x1f ;  /* 0x0c201f0008997f89 */ /* 0x000ea200000e0000 */
        /* <DEDUP_REMOVED lines=8> */
[-C--:B------:R-:W-:Y:S01]  /*14110*/  FMUL.FTZ R148, R148, R181.reuse ;  /* 0x000000b594947220 */ /* 0x080fe20000410000 */
[----:B------:R-:W-:-:S02]  /*14120*/  FMUL.FTZ R149, R149, R181 ;  /* 0x000000b595957220 */ /* 0x000fc40000410000 */
[----:B------:R-:W3:Y:S01]  /*14130*/  MUFU.EX2 R184, R184 ;  /* 0x000000b800b87308 */ /* 0x000ee20000000800 */
[----:B----4-:R-:W-:-:S07]  /*14140*/  FADD.FTZ R5, R180, R5 ;  /* 0x00000005b4057221 */ /* 0x010fce0000010000 */
[----:B------:R-:W4:Y:S01]  /*14150*/  MUFU.EX2 R185, R185 ;  /* 0x000000b900b97308 */ /* 0x000f220000000800 */
[----:B-----5:R-:W-:Y:S01]  /*14160*/  FADD.FTZ R5, R203, R5 ;  /* 0x00000005cb057221 */ /* 0x020fe20000010000 */
[----:B--2---:R-:W-:-:S04]  /*14170*/  FMNMX.FTZ R8, R8, R153, !PT ;  /* 0x0000009908087209 */ /* 0x004fc80007810000 */
[C---:B------:R-:W-:Y:S01]  /*14180*/  FSETP.NEU.FTZ.AND P1, PT, R8.reuse, -INF , PT ;  /* 0xff8000000800780b */ /* 0x040fe20003f3d000 */
[----:B------:R-:W-:Y:S01]  /*14190*/  FMUL.FTZ R216, R8, R9 ;  /* 0x0000000908d87220 */ /* 0x000fe20000410000 */
[----:B------:R-:W2:Y:S01]  /*141a0*/  MUFU.EX2 R188, R188 ;  /* 0x000000bc00bc7308 */ /* 0x000ea20000000800 */
[----:B---3--:R-:W-:-:S03]  /*141b0*/  FADD.FTZ R5, R184, R5 ;  /* 0x00000005b8057221 */ /* 0x008fc60000010000 */
[----:B------:R-:W-:Y:S01]  /*141c0*/  FSEL R216, R216, RZ, P1 ;  /* 0x000000ffd8d87208 */ /* 0x000fe20000800000 */
[----:B----4-:R-:W-:-:S03]  /*141d0*/  FADD.FTZ R5, R185, R5 ;  /* 0x00000005b9057221 */ /* 0x010fc60000010000 */
[----:B------:R-:W-:Y:S01]  /*141e0*/  MUFU.EX2 R189, R189 ;  /* 0x000000bd00bd7308 */ /* 0x000fe20000000800 */
[-CC-:B------:R-:W-:Y:S01]  /*141f0*/  FFMA.FTZ R153, R170, R9.reuse, -R216.reuse ;  /* 0x00000009aa997223 */ /* 0x180fe200000108d8 */
[-CC-:B------:R-:W-:Y:S01]  /*14200*/  FFMA.FTZ R227, R154, R9.reuse, -R216.reuse ;  /* 0x000000099ae37223 */ /* 0x180fe200000108d8 */
[----:B------:R-:W-:Y:S01]  /*14210*/  F2FP.BF16.F32.PACK_AB R154, R157, R156 ;  /* 0x0000009c9d9a723e */ /* 0x000fe200000010ff */
[-CC-:B------:R-:W-:Y:S01]  /*14220*/  FFMA.FTZ R226, R158, R9.reuse, -R216.reuse ;  /* 0x000000099ee27223 */ /* 0x180fe200000108d8 */
[----:B------:R-:W-:Y:S01]  /*14230*/  F2FP.BF16.F32.PACK_AB R156, R161, R160 ;  /* 0x000000a0a19c723e */ /* 0x000fe200000010ff */
[-CC-:B------:R-:W-:Y:S01]  /*14240*/  FFMA.FTZ R155, R155, R9.reuse, -R216.reuse ;  /* 0x000000099b9b7223 */ /* 0x180fe200000108d8 */
[----:B------:R-:W-:Y:S01]  /*14250*/  F2FP.BF16.F32.PACK_AB R158, R165, R164 ;  /* 0x000000a4a59e723e */ /* 0x000fe200000010ff */
[----:B------:R3:W-:Y:S01]  /*14260*/  MUFU.EX2 R161, R153 ;  /* 0x0000009900a17308 */ /* 0x0007e20000000800 */
[----:B------:R-:W-:Y:S01]  /*14270*/  F2FP.BF16.F32.PACK_AB R164, R177, R176 ;  /* 0x000000b0b1a4723e */ /* 0x000fe200000010ff */
[-CC-:B------:R-:W-:Y:S01]  /*14280*/  FFMA.FTZ R159, R159, R9.reuse, -R216.reuse ;  /* 0x000000099f9f7223 */ /* 0x180fe200000108d8 */
[-CC-:B------:R-:W-:Y:S01]  /*14290*/  FFMA.FTZ R225, R162, R9.reuse, -R216.reuse ;  /* 0x00000009a2e17223 */ /* 0x180fe200000108d8 */
[-CC-:B------:R-:W-:Y:S01]  /*142a0*/  FFMA.FTZ R163, R163, R9.reuse, -R216.reuse ;  /* 0x00000009a3a37223 */ /* 0x180fe200000108d8 */
[-CC-:B------:R-:W-:Y:S01]  /*142b0*/  FFMA.FTZ R217, R166, R9.reuse, -R216.reuse ;  /* 0x00000009a6d97223 */ /* 0x180fe200000108d8 */
[-CC-:B------:R-:W-:Y:S01]  /*142c0*/  FFMA.FTZ R167, R167, R9.reuse, -R216.reuse ;  /* 0x00000009a7a77223 */ /* 0x180fe200000108d8 */
[-CC-:B------:R-:W-:Y:S01]  /*142d0*/  FFMA.FTZ R171, R171, R9.reuse, -R216.reuse ;  /* 0x00000009abab7223 */ /* 0x180fe200000108d8 */
[----:B------:R-:W-:Y:S01]  /*142e0*/  MUFU.EX2 R227, R227 ;  /* 0x000000e300e37308 */ /* 0x000fe20000000800 */
[----:B---3--:R-:W-:Y:S01]  /*142f0*/  FSEL R153, R8, RZ, P1 ;  /* 0x000000ff08997208 */ /* 0x008fe20000800000 */
[-CC-:B------:R-:W-:Y:S01]  /*14300*/  FFMA.FTZ R202, R174, R9.reuse, -R216.reuse ;  /* 0x00000009aeca7223 */ /* 0x180fe200000108d8 */
[-CC-:B------:R-:W-:Y:S01]  /*14310*/  FFMA.FTZ R175, R175, R9.reuse, -R216.reuse ;  /* 0x00000009afaf7223 */ /* 0x180fe200000108d8 */
[-CC-:B------:R-:W-:Y:S01]  /*14320*/  FFMA.FTZ R178, R178, R9.reuse, -R216.reuse ;  /* 0x00000009b2b27223 */ /* 0x180fe200000108d8 */
[-CC-:B------:R-:W-:Y:S01]  /*14330*/  FFMA.FTZ R179, R179, R9.reuse, -R216.reuse ;  /* 0x00000009b3b37223 */ /* 0x180fe200000108d8 */
[----:B------:R-:W-:Y:S01]  /*14340*/  FADD.FTZ R153, -R153, R201 ;  /* 0x000000c999997221 */ /* 0x000fe20000010100 */
[-CC-:B------:R-:W-:Y:S01]  /*14350*/  FFMA.FTZ R182, R182, R9.reuse, -R216.reuse ;  /* 0x00000009b6b67223 */ /* 0x180fe200000108d8 */
[----:B------:R-:W3:Y:S01]  /*14360*/  MUFU.EX2 R155, R155 ;  /* 0x0000009b009b7308 */ /* 0x000ee20000000800 */
[-CC-:B------:R-:W-:Y:S01]  /*14370*/  FFMA.FTZ R183, R183, R9.reuse, -R216.reuse ;  /* 0x00000009b7b77223 */ /* 0x180fe200000108d8 */
[-C--:B------:R-:W-:Y:S01]  /*14380*/  FMUL.FTZ R153, R153, R9.reuse ;  /* 0x0000000999997220 */ /* 0x080fe20000410000 */
[-CC-:B------:R-:W-:Y:S01]  /*14390*/  FFMA.FTZ R186, R186, R9.reuse, -R216.reuse ;  /* 0x00000009baba7223 */ /* 0x180fe200000108d8 */
[-CC-:B------:R-:W-:Y:S01]  /*143a0*/  FFMA.FTZ R187, R187, R9.reuse, -R216.reuse ;  /* 0x00000009bbbb7223 */ /* 0x180fe200000108d8 */
[----:B------:R-:W-:Y:S01]  /*143b0*/  F2FP.BF16.F32.PACK_AB R160, R169, R168 ;  /* 0x000000a8a9a0723e */ /* 0x000fe200000010ff */
[-CC-:B------:R-:W-:Y:S01]  /*143c0*/  FFMA.FTZ R190, R190, R9.reuse, -R216.reuse ;  /* 0x00000009bebe7223 */ /* 0x180fe200000108d8 */
[-CC-:B------:R-:W-:Y:S01]  /*143d0*/  FFMA.FTZ R191, R191, R9.reuse, -R216.reuse ;  /* 0x00000009bfbf7223 */ /* 0x180fe200000108d8 */
[----:B------:R3:W4:Y:S01]  /*143e0*/  MUFU.EX2 R176, R153 ;  /* 0x0000009900b07308 */ /* 0x0007220000000800 */
[-CC-:B------:R-:W-:Y:S01]  /*143f0*/  FFMA.FTZ R194, R194, R9.reuse, -R216.reuse ;  /* 0x00000009c2c27223 */ /* 0x180fe200000108d8 */
[-CC-:B------:R-:W-:Y:S01]  /*14400*/  FFMA.FTZ R195, R195, R9.reuse, -R216.reuse ;  /* 0x00000009c3c37223 */ /* 0x180fe200000108d8 */
[----:B------:R-:W-:Y:S01]  /*14410*/  F2FP.BF16.F32.PACK_AB R162, R173, R172 ;  /* 0x000000acada2723e */ /* 0x000fe200000010ff */
[-CC-:B------:R-:W-:Y:S01]  /*14420*/  FFMA.FTZ R198, R198, R9.reuse, -R216.reuse ;  /* 0x00000009c6c67223 */ /* 0x180fe200000108d8 */
[----:B------:R-:W-:Y:S01]  /*14430*/  FFMA.FTZ R199, R199, R9, -R216 ;  /* 0x00000009c7c77223 */ /* 0x000fe200000108d8 */
[----:B--2---:R-:W-:Y:S01]  /*14440*/  FADD.FTZ R5, R188, R5 ;  /* 0x00000005bc057221 */ /* 0x004fe20000010000 */
[----:B------:R-:W-:Y:S01]  /*14450*/  F2FP.BF16.F32.PACK_AB R166, R203, R180 ;  /* 0x000000b4cba6723e */ /* 0x000fe200000010ff */
[----:B------:R-:W2:Y:S01]  /*14460*/  MUFU.EX2 R226, R226 ;  /* 0x000000e200e27308 */ /* 0x000ea20000000800 */
[----:B---3--:R-:W-:Y:S01]  /*14470*/  F2FP.BF16.F32.PACK_AB R153, R155, R227 ;  /* 0x000000e39b99723e */ /* 0x008fe200000010ff */
[----:B------:R-:W-:Y:S01]  /*14480*/  FADD.FTZ R5, R189, R5 ;  /* 0x00000005bd057221 */ /* 0x000fe20000010000 */
[----:B------:R-:W-:-:S02]  /*14490*/  F2FP.BF16.F32.PACK_AB R168, R185, R184 ;  /* 0x000000b8b9a8723e */ /* 0x000fc400000010ff */
[----:B------:R-:W-:-:S03]  /*144a0*/  F2FP.BF16.F32.PACK_AB R170, R189, R188 ;  /* 0x000000bcbdaa723e */ /* 0x000fc600000010ff */
[----:B------:R-:W3:Y:S01]  /*144b0*/  MUFU.EX2 R159, R159 ;  /* 0x0000009f009f7308 */ /* 0x000ee20000000800 */
[----:B----4-:R-:W-:Y:S01]  /*144c0*/  FFMA.FTZ R3, R176, R3, R227 ;  /* 0x00000003b0037223 */ /* 0x010fe200000100e3 */
        /* <DEDUP_REMOVED lines=51> */
[----:B------:R-:W-:Y:S01]  /*14800*/  FADD.FTZ R3, R161, R3 ;  /* 0x00000003a1037221 */ /* 0x000fe20000010000 */
        /* <DEDUP_REMOVED lines=41> */
[----:B------:R-:W-:Y:S01]  /*14aa0*/  FMUL.FTZ R151, R151, R176 ;  /* 0x000000b097977220 */ /* 0x000fe20000410000 */
        /* <DEDUP_REMOVED lines=13> */
[C---:B---3--:R-:W-:Y:S01]  /*14b80*/  FADD.FTZ R3, R191.reuse, R3 ;  /* 0x00000003bf037221 */ /* 0x048fe20000010000 */
[----:B------:R-:W-:-:S06]  /*14b90*/  F2FP.BF16.F32.PACK_AB R171, R191, R190 ;  /* 0x000000bebfab723e */ /* 0x000fcc00000010ff */
[----:B------:R-:W3:Y:S01]  /*14ba0*/  MUFU.EX2 R193, R193 ;  /* 0x000000c100c17308 */ /* 0x000ee20000000800 */
[----:B----4-:R-:W-:-:S07]  /*14bb0*/  FADD.FTZ R5, R192, R5 ;  /* 0x00000005c0057221 */ /* 0x010fce0000010000 */
[----:B------:R-:W4:Y:S01]  /*14bc0*/  MUFU.EX2 R195, R195 ;  /* 0x000000c300c37308 */ /* 0x000f220000000800 */
[----:B--2---:R-:W-:-:S07]  /*14bd0*/  FADD.FTZ R3, R173, R3 ;  /* 0x00000003ad037221 */ /* 0x004fce0000010000 */
[----:B------:R-:W2:Y:S01]  /*14be0*/  MUFU.EX2 R174, R196 ;  /* 0x000000c400ae7308 */ /* 0x000ea20000000800 */
[C---:B---3--:R-:W-:Y:S01]  /*14bf0*/  FADD.FTZ R5, R193.reuse, R5 ;  /* 0x00000005c1057221 */ /* 0x048fe20000010000 */
[----:B------:R-:W-:-:S06]  /*14c00*/  F2FP.BF16.F32.PACK_AB R172, R193, R192 ;  /* 0x000000c0c1ac723e */ /* 0x000fcc00000010ff */
[----:B------:R-:W3:Y:S01]  /*14c10*/  MUFU.EX2 R198, R198 ;  /* 0x000000c600c67308 */ /* 0x000ee20000000800 */
[C---:B----4-:R-:W-:Y:S01]  /*14c20*/  FADD.FTZ R3, R195.reuse, R3 ;  /* 0x00000003c3037221 */ /* 0x050fe20000010000 */
[----:B------:R-:W-:-:S06]  /*14c30*/  F2FP.BF16.F32.PACK_AB R173, R195, R173 ;  /* 0x000000adc3ad723e */ /* 0x000fcc00000010ff */
[----:B------:R-:W4:Y:S01]  /*14c40*/  MUFU.EX2 R197, R197 ;  /* 0x000000c500c57308 */ /* 0x000f220000000800 */
[----:B--2---:R-:W-:-:S07]  /*14c50*/  FADD.FTZ R5, R174, R5 ;  /* 0x00000005ae057221 */ /* 0x004fce0000010000 */
[----:B------:R-:W2:Y:S01]  /*14c60*/  MUFU.EX2 R199, R199 ;  /* 0x000000c700c77308 */ /* 0x000ea20000000800 */
[----:B---3--:R-:W-:Y:S01]  /*14c70*/  FADD.FTZ R3, R198, R3 ;  /* 0x00000003c6037221 */ /* 0x008fe20000010000 */
[C---:B----4-:R-:W-:Y:S01]  /*14c80*/  FADD.FTZ R5, R197.reuse, R5 ;  /* 0x00000005c5057221 */ /* 0x050fe20000010000 */
[----:B------:R-:W-:Y:S02]  /*14c90*/  F2FP.BF16.F32.PACK_AB R174, R197, R174 ;  /* 0x000000aec5ae723e */ /* 0x000fe400000010ff */
[C---:B--2---:R-:W-:Y:S01]  /*14ca0*/  FADD.FTZ R3, R199.reuse, R3 ;  /* 0x00000003c7037221 */ /* 0x044fe20000010000 */
[----:B------:R-:W-:Y:S01]  /*14cb0*/  F2FP.BF16.F32.PACK_AB R175, R199, R198 ;  /* 0x000000c6c7af723e */ /* 0x000fe200000010ff */
[----:B------:R-:W-:Y:S06]  /*14cc0*/  @!P2 BRA `(.L_x_2833) ;  /* 0x000000000004a947 */ /* 0x000fec0003800000 */
[----:B------:R-:W-:Y:S01]  /*14cd0*/  BPT.TRAP 0x1 ;  /* 0x000000040000795c */ /* 0x000fe20000300000 */
.L_x_2833:
[----:B------:R2:W3:Y:S01]  /*14ce0*/  SYNCS.PHASECHK.TRANS64.TRYWAIT P1, [R11+URZ+0x22850], R200 ;  /* 0x022850c80b0075a7 */ /* 0x0004e2000802017f */
[----:B------:R-:W-:Y:S05]  /*14cf0*/  @!P2 BRA `(.L_x_2834) ;  /* 0x000000000004a947 */ /* 0x000fea0003800000 */
[----:B------:R-:W-:Y:S01]  /*14d00*/  BPT.TRAP 0x1 ;  /* 0x000000040000795c */ /* 0x000fe20000300000 */
.L_x_2834:
[----:B------:R-:W-:Y:S04]  /*14d10*/  BSSY B0, `(.L_x_2835) ;  /* 0x0000004000007945 */ /* 0x000fe80003800000 */
[----:B---3--:R-:W-:Y:S05]  /*14d20*/  @P1 BRA `(.L_x_2836) ;  /* 0x0000000000081947 */ /* 0x008fea0003800000 */
[----:B------:R-:W3:Y:S02]  /*14d30*/  SYNCS.PHASECHK.TRANS64.TRYWAIT P1, [R11+URZ+0x22850], R200 ;  /* 0x022850c80b0075a7 */ /* 0x000ee4000802017f */
[----:B---3--:R-:W-:Y:S05]  /*14d40*/  @!P1 BRA `(.L_x_2837) ;  /* 0x000000f8009c9947 */ /* 0x008fea0003800000 */
.L_x_2836:
[----:B------:R-:W-:Y:S05]  /*14d50*/  BSYNC B0 ;  /* 0x0000000000007941 */ /* 0x000fea0003800000 */
.L_x_2835:
[----:B------:R-:W4:Y:S01]  /*14d60*/  S2R R178, SR_TID.X ;  /* 0x0000000000b27919 */ /* 0x000f220000002100 */
[----:B------:R-:W-:Y:S01]  /*14d70*/  IMAD.MOV.U32 R177, RZ, RZ, 0x40000040 ;  /* 0x40000040ffb17424 */ /* 0x000fe200078e00ff */
[----:B------:R-:W-:Y:S05]  /*14d80*/  WARPSYNC.ALL ;  /* 0x0000000000007948 */ /* 0x000fea0003800000 */
[----:B------:R-:W-:Y:S01]  /*14d90*/  R2UR UR7, R177 ;  /* 0x00000000b10772ca */ /* 0x000fe200000e0000 */
[----:B------:R-:W-:Y:S01]  /*14da0*/  IMAD.MOV.U32 R176, RZ, RZ, 0xc00 ;  /* 0x00000c00ffb07424 */ /* 0x000fe200078e00ff */
[----:B------:R-:W-:Y:S01]  /*14db0*/  ISETP.GT.AND P1, PT, R4, R219, PT ;  /* 0x000000db0400720c */ /* 0x000fe20003f24270 */
[----:B0123--:R-:W-:-:S02]  /*14dc0*/  @!P0 VIADD R11, R11, 0x22860 ;  /* 0x000228600b0b8836 */ /* 0x00ffc40000000000 */
[----:B------:R-:W-:Y:S02]  /*14dd0*/  IMAD R176, R2, R176, UR53 ;  /* 0x0000003502b07e24 */ /* 0x000fe4000f8e02b0 */
[----:B------:R-:W-:Y:S01]  /*14de0*/  VIADD R4, R4, 0xffffffff ;  /* 0xffffffff04047836 */ /* 0x000fe20000000000 */
[----:B------:R-:W-:Y:S01]  /*14df0*/  @!P0 PRMT R11, RZ, 0x654, R11 ;  /* 0x00000654ff0b8816 */ /* 0x000fe2000000000b */
[----:B------:R-:W-:Y:S01]  /*14e00*/  IMAD.MOV.U32 R201, RZ, RZ, R8 ;  /* 0x000000ffffc97224 */ /* 0x000fe200078e0008 */
[----:B------:R-:W-:Y:S01]  /*14e10*/  R2UR UR6, R176 ;  /* 0x00000000b00672ca */ /* 0x000fe200000e0000 */
[----:B------:R-:W-:Y:S01]  /*14e20*/  IMAD.MOV.U32 R216, RZ, RZ, R0 ;  /* 0x000000ffffd87224 */ /* 0x000fe200078e0000 */
[----:B----4-:R-:W-:-:S05]  /*14e30*/  SHF.R.U32.HI R178, RZ, 0x7, R178 ;  /* 0x00000007ffb27819 */ /* 0x010fca00000116b2 */
[----:B------:R-:W-:-:S05]  /*14e40*/  VIADD R177, R178, 0x8 ;  /* 0x00000008b2b17836 */ /* 0x000fca0000000000 */
[----:B------:R0:W-:Y:S02]  /*14e50*/  BAR.SYNC.DEFER_BLOCKING R177, 0x100 ;  /* 0x000400b10000751d */ /* 0x0001e40000010000 */
[----:B0-----:R-:W-:-:S04]  /*14e60*/  IMAD.MOV.U32 R177, RZ, RZ, 0x40000040 ;  /* 0x40000040ffb17424 */ /* 0x001fc800078e00ff */
        /* <DEDUP_REMOVED lines=43> */
.L_x_2820:
[----:B------:R-:W-:Y:S05]  /*15120*/  WARPSYNC.ALL ;  /* 0x0000000000007948 */ /* 0x000fea0003800000 */
[----:B------:R-:W2:Y:S01]  /*15130*/  SHFL.BFLY PT, R4, R5, 0x2, 0x1f ;  /* 0x0c401f0005047f89 */ /* 0x000ea200000e0000 */
[----:B------:R-:W-:Y:S02]  /*15140*/  IMAD.MOV.U32 R20, RZ, RZ, -0x800000 ;  /* 0xff800000ff147424 */ /* 0x000fe400078e00ff */
[----:B------:R-:W-:Y:S01]  /*15150*/  VIADD R2, R2, 0x1 ;  /* 0x0000000102027836 */ /* 0x000fe20000000000 */
[----:B------:R-:W1:Y:S01]  /*15160*/  SHFL.BFLY PT, R6, R3, 0x2, 0x1f ;  /* 0x0c401f0003067f89 */ /* 0x000e6200000e0000 */
[----:B------:R-:W-:Y:S01]  /*15170*/  VIADD R234, R234, 0x1 ;  /* 0x00000001eaea7836 */ /* 0x000fe20000000000 */
[----:B------:R3:W-:Y:S08]  /*15180*/  BAR.ARV R10, 0x100 ;  /* 0x0004000a0000751d */ /* 0x0007f00000002000 */
[----:B------:R-:W-:Y:S06]  /*15190*/  BAR.ARV 0x8, 0x180 ;  /* 0x0206000000007b1d */ /* 0x000fec0000002000 */
[----:B--2---:R-:W-:Y:S01]  /*151a0*/  FADD.FTZ R4, R4, R5 ;  /* 0x0000000504047221 */ /* 0x004fe20000010000 */
[----:B-1----:R-:W-:-:S04]  /*151b0*/  FADD.FTZ R11, R6, R3 ;  /* 0x00000003060b7221 */ /* 0x002fc80000010000 */
[----:B------:R-:W1:Y:S04]  /*151c0*/  SHFL.BFLY PT, R7, R4, 0x1, 0x1f ;  /* 0x0c201f0004077f89 */ /* 0x000e6800000e0000 */
[----:B------:R-:W2:Y:S01]  /*151d0*/  SHFL.BFLY PT, R6, R11, 0x1, 0x1f ;  /* 0x0c201f000b067f89 */ /* 0x000ea200000e0000 */
[----:B-1----:R-:W-:Y:S01]  /*151e0*/  FADD.FTZ R7, R4, R7 ;  /* 0x0000000704077221 */ /* 0x002fe20000010000 */
[----:B------:R-:W-:Y:S02]  /*151f0*/  IMAD.MOV.U32 R4, RZ, RZ, RZ ;  /* 0x000000ffff047224 */ /* 0x000fe400078e00ff */
[----:B--2---:R-:W-:Y:S02]  /*15200*/  FADD.FTZ R6, R11, R6 ;  /* 0x000000060b067221 */ /* 0x004fe40000010000 */
[----:B------:R-:W-:-:S03]  /*15210*/  FSETP.NE.FTZ.AND P0, PT, R7, RZ, PT ;  /* 0x000000ff0700720b */ /* 0x000fc60003f15000 */
[----:B------:R-:W-:-:S10]  /*15220*/  FSETP.NE.FTZ.AND P1, PT, R6, RZ, PT ;  /* 0x000000ff0600720b */ /* 0x000fd40003f35000 */
[----:B------:R-:W1:Y:S01]  /*15230*/  @P0 MUFU.LG2 R12, R7 ;  /* 0x00000007000c0308 */ /* 0x000e620000000c00 */
[----:B------:R-:W-:-:S07]  /*15240*/  @P0 FMUL.FTZ R3, R9, 0.69314718246459960938 ;  /* 0x3f31721809030820 */ /* 0x000fce0000410000 */
[----:B------:R-:W2:Y:S08]  /*15250*/  @P1 MUFU.LG2 R5, R6 ;  /* 0x0000000600051308 */ /* 0x000eb00000000c00 */
[----:B------:R-:W4:Y:S01]  /*15260*/  @P0 MUFU.RCP R4, R7 ;  /* 0x0000000700040308 */ /* 0x000f220000001000 */
[----:B-1----:R-:W-:-:S04]  /*15270*/  @P0 FMUL.FTZ R12, R12, 0.69314718246459960938 ;  /* 0x3f3172180c0c0820 */ /* 0x002fc80000410000 */
[----:B------:R-:W-:Y:S01]  /*15280*/  @P0 FFMA.FTZ R20, R3, R0, R12 ;  /* 0x0000000003140223 */ /* 0x000fe2000001000c */
[----:B------:R-:W-:Y:S01]  /*15290*/  @P1 FMUL.FTZ R0, R9, 0.69314718246459960938 ;  /* 0x3f31721809001820 */ /* 0x000fe20000410000 */
[----:B------:R-:W-:Y:S01]  /*152a0*/  IMAD.MOV.U32 R3, RZ, RZ, -0x800000 ;  /* 0xff800000ff037424 */ /* 0x000fe200078e00ff */
[----:B------:R-:W-:Y:S01]  /*152b0*/  PLOP3.LUT P0, PT, PT, PT, PT, 0x8, 0x0 ;  /* 0x000000000000781c */ /* 0x000fe20003f0e170 */
[----:B--2---:R-:W-:-:S04]  /*152c0*/  @P1 FMUL.FTZ R5, R5, 0.69314718246459960938 ;  /* 0x3f31721805051820 */ /* 0x004fc80000410000 */
[----:B------:R-:W-:Y:S01]  /*152d0*/  @P1 FFMA.FTZ R3, R0, R8, R5 ;  /* 0x0000000800031223 */ /* 0x000fe20000010005 */
[----:B------:R-:W-:Y:S02]  /*152e0*/  IMAD.MOV.U32 R0, RZ, RZ, RZ ;  /* 0x000000ffff007224 */ /* 0x000fe400078e00ff */
[-C--:B----4-:R-:W-:Y:S01]  /*152f0*/  FMUL.FTZ R24, R24, R4.reuse ;  /* 0x0000000418187220 */ /* 0x090fe20000410000 */
[-C--:B------:R-:W-:Y:S01]  /*15300*/  FMUL.FTZ R25, R25, R4.reuse ;  /* 0x0000000419197220 */ /* 0x080fe20000410000 */
[-C--:B------:R-:W-:Y:S02]  /*15310*/  FMUL.FTZ R28, R28, R4.reuse ;  /* 0x000000041c1c7220 */ /* 0x080fe40000410000 */
[----:B------:R-:W1:Y:S01]  /*15320*/  @P1 MUFU.RCP R0, R6 ;  /* 0x0000000600001308 */ /* 0x000e620000001000 */
[----:B------:R-:W-:Y:S01]  /*15330*/  ISETP.NE.AND P1, PT, R2, 0x2, PT ;  /* 0x000000020200780c */ /* 0x000fe20003f25270 */
[-C--:B------:R-:W-:Y:S01]  /*15340*/  FMUL.FTZ R29, R29, R4.reuse ;  /* 0x000000041d1d7220 */ /* 0x080fe20000410000 */
[-C--:B------:R-:W-:Y:S01]  /*15350*/  FMUL.FTZ R32, R32, R4.reuse ;  /* 0x0000000420207220 */ /* 0x080fe20000410000 */
[-C--:B------:R-:W-:Y:S01]  /*15360*/  FMUL.FTZ R33, R33, R4.reuse ;  /* 0x0000000421217220 */ /* 0x080fe20000410000 */
[----:B------:R-:W-:Y:S01]  /*15370*/  SEL R5, RZ, 0x1, P1 ;  /* 0x00000001ff057807 */ /* 0x000fe20000800000 */
        /* <DEDUP_REMOVED lines=122> */
[----:B------:R-:W-:-:S02]  /*15b20*/  LOP3.LUT R206, R206, R5, RZ, 0x3c, !PT ;  /* 0x00000005cece7212 */ /* 0x000fc400078e3cff */
[----:B---3--:R-:W-:-:S07]  /*15b30*/  SEL R2, R2, RZ, P1 ;  /* 0x000000ff02027207 */ /* 0x008fce0000800000 */
.L_x_2730:
[----:B------:R-:W-:Y:S05]  /*15b40*/  WARPSYNC.ALL ;  /* 0x0000000000007948 */ /* 0x000fea0003800000 */
[----:B------:R-:W1:Y:S08]  /*15b50*/  S2UR UR5, SR_CgaCtaId ;  /* 0x00000000000579c3 */ /* 0x000e700000008800 */
[----:B------:R-:W-:Y:S06]  /*15b60*/  BAR.SYNC.DEFER_BLOCKING 0x5, 0x180 ;  /* 0x0146000000007b1d */ /* 0x000fec0000010000 */
[----:B------:R-:W-:Y:S01]  /*15b70*/  UMOV UR4, 0x400 ;  /* 0x0000040000047882 */ /* 0x000fe20000000000 */
[----:B------:R-:W-:Y:S01]  /*15b80*/  BSSY B0, `(.L_x_2839) ;  /* 0x000050b000007945 */ /* 0x000fe20003800000 */
[----:B-1----:R-:W-:-:S06]  /*15b90*/  ULEA UR4, UR5, UR4, 0x18 ;  /* 0x0000000405047291 */ /* 0x002fcc000f8ec03f */
[----:B------:R-:W-:-:S05]  /*15ba0*/  IMAD.U32 R19, RZ, RZ, UR4 ;  /* 0x00000004ff137e24 */ /* 0x000fca000f8e00ff */
[----:B-----5:R1:W2:Y:S01]  /*15bb0*/  LDS.128 R152, [R19+0x228d0] ;  /* 0x0228d00013987984 */ /* 0x0202a20000000c00 */
[----:B------:R-:W-:Y:S06]  /*15bc0*/  BAR.ARV 0x4, 0x180 ;  /* 0x0106000000007b1d */ /* 0x000fec0000002000 */
[----:B------:R-:W-:Y:S05]  /*15bd0*/  @P0 BRA `(.L_x_2840) ;  /* 0x0000004000400947 */ /* 0x000fea0003800000 */
[----:B------:R-:W3:Y:S01]  /*15be0*/  LDL R4, [R1+0x70] ;  /* 0x0000700001047983 */ /* 0x000ee20000100800 */
[----:B------:R-:W-:Y:S01]  /*15bf0*/  ISETP.NE.AND P0, PT, R231, RZ, PT ;  /* 0x000000ffe700720c */ /* 0x000fe20003f05270 */
[----:B------:R-:W-:Y:S01]  /*15c00*/  ULDC UR4, c[0x0][0xad4] ;  /* 0x0002b50000047ab9 */ /* 0x000fe20000000800 */
[----:B------:R-:W-:Y:S01]  /*15c10*/  F2FP.BF16.F32.PACK_AB R6, R29, R28 ;  /* 0x0000001c1d06723e */ /* 0x000fe200000010ff */
[----:B------:R-:W4:Y:S01]  /*15c20*/  S2R R0, SR_SWINHI ;  /* 0x0000000000007919 */ /* 0x000f220000002f00 */
        /* <DEDUP_REMOVED lines=13> */
[----:B----4-:R-:W-:-:S03]  /*15d00*/  MOV R13, R0 ;  /* 0x00000000000d7202 */ /* 0x010fc60000000f00 */
[----:B---3--:R-:W-:-:S04]  /*15d10*/  IMAD.WIDE R14, R4, 0x2, R12 ;  /* 0x00000002040e7825 */ /* 0x008fc800078e020c */
        /* <DEDUP_REMOVED lines=8> */
[----:B---3--:R-:W-:Y:S02]  /*15da0*/  IADD3 R4, P0, R14, 0x20, RZ ;  /* 0x000000200e047810 */ /* 0x008fe40007f1e0ff */
        /* <DEDUP_REMOVED lines=8> */
[----:B---3--:R-:W-:Y:S02]  /*15e30*/  IADD3 R4, P0, R14, 0x40, RZ ;  /* 0x000000400e047810 */ /* 0x008fe40007f1e0ff */
        /* <DEDUP_REMOVED lines=144> */
[----:B---3--:R-:W-:Y:S01]  /*16740*/  IADD3 R0, P0, R14, 0xc060, RZ ;  /* 0x0000c0600e007810 */ /* 0x008fe20007f1e0ff */
[----:B------:R-:W3:Y:S03]  /*16750*/  LDC.64 R6, c[0x0][0xc00] ;  /* 0x00030000ff067b82 */ /* 0x000ee60000000a00 */
[----:B------:R-:W-:Y:S01]  /*16760*/  LOP3.LUT R4, R0, 0x380, RZ, 0xc0, !PT ;  /* 0x0000038000047812 */ /* 0x000fe200078ec0ff */
[----:B------:R-:W-:-:S03]  /*16770*/  IMAD.X R15, RZ, RZ, R15, P0 ;  /* 0x000000ffff0f7224 */ /* 0x000fc600000e060f */
[----:B------:R-:W-:-:S04]  /*16780*/  SHF.R.U64 R4, R4, 0x3, RZ ;  /* 0x0000000304047819 */ /* 0x000fc800000012ff */
[----:B------:R-:W-:Y:S01]  /*16790*/  LOP3.LUT R14, R4, R0, RZ, 0x3c, !PT ;  /* 0x00000000040e7212 */ /* 0x000fe200078e3cff */
[----:B------:R-:W-:-:S03]  /*167a0*/  IMAD.MOV.U32 R4, RZ, RZ, RZ ;  /* 0x000000ffff047224 */ /* 0x000fc600078e00ff */
[----:B------:R-:W-:-:S05]  /*167b0*/  MOV R14, R14 ;  /* 0x0000000e000e7202 */ /* 0x000fca0000000f00 */
[----:B------:R4:W-:Y:S01]  /*167c0*/  STSM.16.M88.4 [R14], R8 ;  /* 0x000000080e007844 */ /* 0x0009e20000000200 */
[----:B---3--:R-:W-:Y:S01]  /*167d0*/  IMAD.WIDE R6, R232, 0x4, R6 ;  /* 0x00000004e8067825 */ /* 0x008fe200078e0206 */
[----:B------:R-:W-:Y:S06]  /*167e0*/  BAR.SYNC.DEFER_BLOCKING 0x1, 0x100 ;  /* 0x0044000000007b1d */ /* 0x000fec0000010000 */
[----:B------:R-:W5:Y:S01]  /*167f0*/  @P1 LDG.E R4, desc[UR38][R6.64] ;  /* 0x0000002606041981 */ /* 0x000f62000c1e1900 */
[----:B------:R-:W-:Y:S01]  /*16800*/  ISETP.NE.U32.AND P0, PT, RZ, UR6, PT ;  /* 0x00000006ff007c0c */ /* 0x000fe2000bf05070 */
[----:B------:R-:W-:Y:S01]  /*16810*/  ULDC UR6, c[0x0][0xa88] ;  /* 0x0002a20000067ab9 */ /* 0x000fe20000000800 */
[----:B------:R-:W-:-:S02]  /*16820*/  IMAD.MOV.U32 R21, RZ, RZ, 0x9b8 ;  /* 0x000009b8ff157424 */ /* 0x000fc400078e00ff */
[----:B------:R-:W-:Y:S01]  /*16830*/  ISETP.NE.AND.EX P0, PT, RZ, UR7, PT, P0 ;  /* 0x00000007ff007c0c */ /* 0x000fe2000bf05300 */
[----:B------:R-:W-:-:S12]  /*16840*/  IMAD.U32 R0, RZ, RZ, UR6 ;  /* 0x00000006ff007e24 */ /* 0x000fd8000f8e00ff */
[----:B----4-:R-:W3:Y:S01]  /*16850*/  @P0 LDC.64 R8, c[0x0][0xc08] ;  /* 0x00030200ff080b82 */ /* 0x010ee20000000a00 */
[----:B------:R-:W-:-:S04]  /*16860*/  ISETP.GT.AND P2, PT, R231, 0x1, PT ;  /* 0x00000001e700780c */ /* 0x000fc80003f44270 */
[----:B------:R-:W-:-:S04]  /*16870*/  SEL R21, R21, 0x978, P2 ;  /* 0x0000097815157807 */ /* 0x000fc80001000000 */
[----:B------:R4:W0:Y:S01]  /*16880*/  LDC.64 R10, c[0x0][R21+0x220] ;  /* 0x00008800150a7b82 */ /* 0x0008220000000a00 */
[----:B---3--:R-:W-:-:S05]  /*16890*/  @P0 IMAD.WIDE R8, R232, 0x4, R8 ;  /* 0x00000004e8080825 */ /* 0x008fca00078e0208 */
[----:B------:R3:W5:Y:S02]  /*168a0*/  @P0 LDG.E R0, desc[UR38][R8.64] ;  /* 0x0000002608000981 */ /* 0x000764000c1e1900 */
[----:B---3--:R4:W3:Y:S01]  /*168b0*/  LDC.64 R8, c[0x0][R21+0x218] ;  /* 0x0000860015087b82 */ /* 0x0088e20000000a00 */
[----:B0-----:R-:W-:Y:S05]  /*168c0*/  @P0 BRA `(.L_x_2841) ;  /* 0x0000000000100947 */ /* 0x001fea0003800000 */
[----:B------:R-:W-:Y:S05]  /*168d0*/  @!P1 BRA `(.L_x_2841) ;  /* 0x00000000000c9947 */ /* 0x000fea0003800000 */
[----:B-----5:R-:W2:Y:S04]  /*168e0*/  LDG.E R0, desc[UR38][R6.64] ;  /* 0x0000002606007981 */ /* 0x020ea8000c1e1900 */
[----:B------:R-:W2:Y:S02]  /*168f0*/  LDG.E R6, desc[UR38][R6.64+0x4] ;  /* 0x0000042606067981 */ /* 0x000ea4000c1e1900 */
[----:B--2---:R-:W-:-:S07]  /*16900*/  IMAD.IADD R0, R6, 0x1, -R0 ;  /* 0x0000000106007824 */ /* 0x004fce00078e0a00 */
.L_x_2841:
[----:B------:R-:W4:Y:S01]  /*16910*/  LDL R159, [R1+0x6c] ;  /* 0x00006c00019f7983 */ /* 0x000f220000100800 */
[----:B------:R-:W0:Y:S03]  /*16920*/  LDC R157, c[0x0][0xbe8] ;  /* 0x0002fa00ff9d7b82 */ /* 0x000e260000000800 */
[----:B------:R-:W4:Y:S01]  /*16930*/  LDL R158, [R1+0x64] ;  /* 0x00006400019e7983 */ /* 0x000f220000100800 */
[----:B------:R-:W-:Y:S02]  /*16940*/  ISETP.NE.U32.AND P0, PT, RZ, UR4, PT ;  /* 0x00000004ff007c0c */ /* 0x000fe4000bf05070 */
[----:B------:R-:W-:Y:S02]  /*16950*/  SHF.R.S32.HI R5, RZ, 0x1f, R232 ;  /* 0x0000001fff057819 */ /* 0x000fe400000114e8 */
[----:B------:R-:W1:Y:S01]  /*16960*/  LDC.64 R14, c[0x0][R21+0x228] ;  /* 0x00008a00150e7b82 */ /* 0x000e620000000a00 */
[----:B------:R-:W-:-:S04]  /*16970*/  ISETP.NE.AND.EX P0, PT, RZ, UR5, PT, P0 ;  /* 0x00000005ff007c0c */ /* 0x000fc8000bf05300 */
[----:B------:R-:W-:Y:S02]  /*16980*/  SEL R6, R232, RZ, !P0 ;  /* 0x000000ffe8067207 */ /* 0x000fe40004000000 */
[----:B------:R-:W-:-:S03]  /*16990*/  SEL R5, R5, RZ, !P0 ;  /* 0x000000ff05057207 */ /* 0x000fc60004000000 */
[----:B--2---:R-:W-:-:S04]  /*169a0*/  IMAD R152, R11, R6, RZ ;  /* 0x000000060b987224 */ /* 0x004fc800078e02ff */
[----:B------:R-:W-:Y:S01]  /*169b0*/  IMAD R152, R10, R5, R152 ;  /* 0x000000050a987224 */ /* 0x000fe200078e0298 */
[----:B0-----:R-:W-:Y:S01]  /*169c0*/  ISETP.NE.AND P1, PT, R157, 0x1, PT ;  /* 0x000000019d00780c */ /* 0x001fe20003f25270 */
[-C--:B---3--:R-:W-:Y:S02]  /*169d0*/  IMAD R5, R9, R224.reuse, RZ ;  /* 0x000000e009057224 */ /* 0x088fe400078e02ff */
[----:B------:R-:W-:-:S04]  /*169e0*/  IMAD.WIDE.U32 R8, R8, R224, RZ ;  /* 0x000000e008087225 */ /* 0x000fc800078e00ff */
[----:B------:R-:W-:-:S04]  /*169f0*/  IMAD.WIDE.U32 R10, R10, R6, RZ ;  /* 0x000000060a0a7225 */ /* 0x000fc800078e00ff */
[----:B------:R-:W-:Y:S01]  /*16a00*/  IMAD.IADD R156, R9, 0x1, R5 ;  /* 0x00000001099c7824 */ /* 0x000fe200078e0205 */
[----:B-----5:R-:W-:Y:S01]  /*16a10*/  IADD3 R7, P0, P3, R10, R8, R4 ;  /* 0x000000080a077210 */ /* 0x020fe20007b1e004 */
[----:B------:R-:W0:Y:S01]  /*16a20*/  @P1 LDC R9, c[0x0][0xbec] ;  /* 0x0002fb00ff091b82 */ /* 0x000e220000000800 */
[----:B------:R-:W-:Y:S01]  /*16a30*/  SEL R10, R235, RZ, P2 ;  /* 0x000000ffeb0a7207 */ /* 0x000fe20001000000 */
[----:B------:R-:W-:Y:S01]  /*16a40*/  IMAD.IADD R152, R11, 0x1, R152 ;  /* 0x000000010b987824 */ /* 0x000fe200078e0298 */
[----:B------:R-:W-:Y:S01]  /*16a50*/  SHF.R.S32.HI R5, RZ, 0x1f, R4 ;  /* 0x0000001fff057819 */ /* 0x000fe20000011404 */
[----:B------:R-:W-:-:S04]  /*16a60*/  IMAD R0, R0, R157, RZ ;  /* 0x0000009d00007224 */ /* 0x000fc800078e02ff */
[----:B------:R-:W2:Y:S01]  /*16a70*/  @P1 LDC R8, c[0x0][0xbf0] ;  /* 0x0002fc00ff081b82 */ /* 0x000ea20000000800 */
[-C--:B-1----:R-:W-:Y:S02]  /*16a80*/  IMAD R15, R15, R10.reuse, RZ ;  /* 0x0000000a0f0f7224 */ /* 0x082fe400078e02ff */
[----:B------:R-:W-:Y:S01]  /*16a90*/  IMAD.WIDE.U32 R10, R14, R10, RZ ;  /* 0x0000000a0e0a7225 */ /* 0x000fe200078e00ff */
[----:B------:R-:W-:-:S03]  /*16aa0*/  IADD3.X R14, R152, R156, R5, P0, P3 ;  /* 0x0000009c980e7210 */ /* 0x000fc600007e6405 */
[----:B------:R-:W-:Y:S02]  /*16ab0*/  IMAD.IADD R152, R215, 0x1, R213 ;  /* 0x00000001d7987824 */ /* 0x000fe400078e02d5 */
[----:B------:R-:W-:Y:S02]  /*16ac0*/  IMAD.IADD R15, R11, 0x1, R15 ;  /* 0x000000010b0f7824 */ /* 0x000fe400078e020f */
[----:B0-----:R-:W-:-:S04]  /*16ad0*/  @P1 IMAD.HI.U32 R9, R152, R9, RZ ;  /* 0x0000000998091227 */ /* 0x001fc800078e00ff */
[----:B------:R-:W-:Y:S01]  /*16ae0*/  IMAD.MOV.U32 R156, RZ, RZ, R152 ;  /* 0x000000ffff9c7224 */ /* 0x000fe200078e0098 */
[----:B--2---:R-:W-:Y:S02]  /*16af0*/  @P1 SHF.R.U32.HI R156, RZ, R8, R9 ;  /* 0x00000008ff9c1219 */ /* 0x004fe40000011609 */
[----:B------:R4:W0:Y:S02]  /*16b00*/  LDC.64 R8, c[0x0][R21+0x210] ;  /* 0x0000840015087b82 */ /* 0x0008240000000a00 */
[----:B------:R-:W-:Y:S02]  /*16b10*/  IADD3 R10, P0, P3, R156, R7, R10 ;  /* 0x000000079c0a7210 */ /* 0x000fe40007b1e00a */
[----:B------:R-:W-:-:S04]  /*16b20*/  SHF.R.S32.HI R7, RZ, 0x1f, R156 ;  /* 0x0000001fff077819 */ /* 0x000fc8000001149c */
[----:B------:R-:W-:Y:S01]  /*16b30*/  IADD3.X R11, R7, R14, R15, P0, P3 ;  /* 0x0000000e070b7210 */ /* 0x000fe200007e640f */
[----:B----4-:R-:W-:Y:S01]  /*16b40*/  IMAD.MOV R21, RZ, RZ, -R156 ;  /* 0x000000ffff157224 */ /* 0x010fe200078e0a9c */
[----:B------:R-:W1:Y:S03]  /*16b50*/  LDC.64 R14, c[0x0][0xba8] ;  /* 0x0002ea00ff0e7b82 */ /* 0x000e660000000a00 */
[----:B------:R-:W-:-:S05]  /*16b60*/  IMAD R21, R157, R21, R152 ;  /* 0x000000159d157224 */ /* 0x000fca00078e0298 */
[----:B------:R-:W-:Y:S01]  /*16b70*/  SHF.R.S32.HI R7, RZ, 0x1f, R21 ;  /* 0x0000001fff077819 */ /* 0x000fe20000011415 */
[----:B-1----:R-:W1:Y:S08]  /*16b80*/  @!P2 LDC R14, c[0x0][0xb50] ;  /* 0x0002d400ff0eab82 */ /* 0x002e700000000800 */
[----:B------:R-:W2:Y:S01]  /*16b90*/  @!P2 LDC R15, c[0x0][0xb54] ;  /* 0x0002d500ff0fab82 */ /* 0x000ea20000000800 */
[----:B0-----:R-:W-:-:S02]  /*16ba0*/  IMAD R9, R9, R21, RZ ;  /* 0x0000001509097224 */ /* 0x001fc400078e02ff */
[----:B------:R-:W-:-:S04]  /*16bb0*/  IMAD.WIDE.U32 R10, R8, R21, R10 ;  /* 0x00000015080a7225 */ /* 0x000fc800078e000a */
[----:B------:R-:W-:-:S04]  /*16bc0*/  IMAD R7, R8, R7, R9 ;  /* 0x0000000708077224 */ /* 0x000fc800078e0209 */
[----:B------:R-:W-:Y:S01]  /*16bd0*/  IMAD.IADD R7, R11, 0x1, R7 ;  /* 0x000000010b077824 */ /* 0x000fe200078e0207 */
[----:B-1----:R-:W-:-:S05]  /*16be0*/  LEA R14, P0, R10, R14, 0x2 ;  /* 0x0000000e0a0e7211 */ /* 0x002fca00078010ff */
[----:B------:R-:W-:Y:S01]  /*16bf0*/  SHFL.IDX PT, R8, R14, RZ, 0x1c1f ;  /* 0x001c1fff0e087589 */ /* 0x000fe200000e0000 */
[----:B--2---:R-:W-:-:S03]  /*16c00*/  LEA.HI.X R7, R10, R15, R7, 0x2, P0 ;  /* 0x0000000f0a077211 */ /* 0x004fc600000f1407 */
[----:B------:R-:W-:Y:S04]  /*16c10*/  SHFL.IDX PT, R10, R14, 0x1, 0x1c1f ;  /* 0x003c1f000e0a7f89 */ /* 0x000fe800000e0000 */
[----:B------:R-:W0:Y:S04]  /*16c20*/  SHFL.IDX PT, R9, R7, RZ, 0x1c1f ;  /* 0x001c1fff07097589 */ /* 0x000e2800000e0000 */
[----:B------:R1:W2:Y:S01]  /*16c30*/  SHFL.IDX PT, R11, R7, 0x1, 0x1c1f ;  /* 0x003c1f00070b7f89 */ /* 0x0002a200000e0000 */
[----:B------:R-:W-:Y:S01]  /*16c40*/  IMAD.IADD R21, R159, 0x1, R213 ;  /* 0x000000019f157824 */ /* 0x000fe200078e02d5 */
[----:B------:R-:W-:-:S03]  /*16c50*/  LOP3.LUT P0, RZ, R158, 0x3, RZ, 0xc0, !PT ;  /* 0x000000039eff7812 */ /* 0x000fc6000780c0ff */
[C---:B-1----:R-:W-:Y:S01]  /*16c60*/  VIADD R7, R21.reuse, 0x8 ;  /* 0x0000000815077836 */ /* 0x042fe20000000000 */
[----:B------:R-:W-:-:S04]  /*16c70*/  ISETP.GE.OR P3, PT, R21, R0, P0 ;  /* 0x000000001500720c */ /* 0x000fc80000766670 */
[----:B------:R-:W-:-:S09]  /*16c80*/  ISETP.GE.OR P0, PT, R7, R0, P0 ;  /* 0x000000000700720c */ /* 0x000fd20000706670 */
[----:B0-----:R0:W-:Y:S04]  /*16c90*/  @!P3 ST.E desc[UR38][R8.64], R20 ;  /* 0x000000140800b985 */ /* 0x0011e8000c101926 */
[----:B--2---:R0:W-:Y:S01]  /*16ca0*/  @!P0 ST.E desc[UR38][R10.64], R3 ;  /* 0x000000030a008985 */ /* 0x0041e2000c101926 */
[----:B------:R-:W-:Y:S05]  /*16cb0*/  @P2 BRA `(.L_x_2842) ;  /* 0x0000001000382947 */ /* 0x000fea0003800000 */
[----:B0-----:R-:W0:Y:S01]  /*16cc0*/  S2R R3, SR_TID.X ;  /* 0x0000000000037919 */ /* 0x001e220000002100 */
        /* <DEDUP_REMOVED lines=10> */
[----:B------:R-:W-:Y:S02]  /*16d70*/  IADD3 R41, P4, R12, 0x4000, RZ ;  /* 0x000040000c297810 */ /* 0x000fe40007f9e0ff */
[----:B------:R-:W-:Y:S02]  /*16d80*/  LOP3.LUT R28, R29, 0x380, RZ, 0xc0, !PT ;  /* 0x000003801d1c7812 */ /* 0x000fe400078ec0ff */
[----:B------:R-:W-:-:S02]  /*16d90*/  LOP3.LUT R32, R33, 0x380, RZ, 0xc0, !PT ;  /* 0x0000038021207812 */ /* 0x000fc400078ec0ff */
[----:B------:R-:W-:Y:S02]  /*16da0*/  LOP3.LUT R36, R37, 0x380, RZ, 0xc0, !PT ;  /* 0x0000038025247812 */ /* 0x000fe400078ec0ff */
[----:B------:R-:W-:Y:S02]  /*16db0*/  LOP3.LUT R40, R41, 0x380, RZ, 0xc0, !PT ;  /* 0x0000038029287812 */ /* 0x000fe400078ec0ff */
[----:B------:R-:W-:Y:S02]  /*16dc0*/  IADD3 R45, P5, R12, 0x5000, RZ ;  /* 0x000050000c2d7810 */ /* 0x000fe40007fbe0ff */
[----:B------:R-:W-:Y:S02]  /*16dd0*/  SHF.R.U64 R28, R28, 0x3, RZ ;  /* 0x000000031c1c7819 */ /* 0x000fe400000012ff */
[----:B------:R-:W-:Y:S02]  /*16de0*/  SHF.R.U64 R32, R32, 0x3, RZ ;  /* 0x0000000320207819 */ /* 0x000fe400000012ff */
[----:B------:R-:W-:-:S02]  /*16df0*/  SHF.R.U64 R36, R36, 0x3, RZ ;  /* 0x0000000324247819 */ /* 0x000fc400000012ff */
        /* <DEDUP_REMOVED lines=17> */
[----:B------:R-:W-:Y:S02]  /*16f10*/  SHF.R.U64 R44, R44, 0x3, RZ ;  /* 0x000000032c2c7819 */ /* 0x000fe400000012ff */
[----:B------:R-:W-:Y:S01]  /*16f20*/  LOP3.LUT R48, R49, 0x380, RZ, 0xc0, !PT ;  /* 0x0000038031307812 */ /* 0x000fe200078ec0ff */
[----:B------:R-:W5:Y:S01]  /*16f30*/  LD.E.128 R36, desc[UR38][R36.64] ;  /* 0x0000002624247980 */ /* 0x000f62000c101d00 */
[----:B------:R-:W-:Y:S02]  /*16f40*/  LOP3.LUT R52, R53, 0x380, RZ, 0xc0, !PT ;  /* 0x0000038035347812 */ /* 0x000fe400078ec0ff */
[----:B------:R-:W-:Y:S01]  /*16f50*/  LOP3.LUT R56, R57, 0x380, RZ, 0xc0, !PT ;  /* 0x0000038039387812 */ /* 0x000fe200078ec0ff */
[----:B------:R-:W5:Y:S01]  /*16f60*/  LD.E.128 R40, desc[UR38][R40.64] ;  /* 0x0000002628287980 */ /* 0x000f62000c101d00 */
[----:B------:R-:W-:-:S02]  /*16f70*/  LOP3.LUT R60, R61, 0x380, RZ, 0xc0, !PT ;  /* 0x000003803d3c7812 */ /* 0x000fc400078ec0ff */
[----:B------:R-:W-:Y:S01]  /*16f80*/  LOP3.LUT R44, R44, R45, RZ, 0x3c, !PT ;  /* 0x0000002d2c2c7212 */ /* 0x000fe200078e3cff */
[----:B------:R-:W-:Y:S01]  /*16f90*/  IMAD.X R45, RZ, RZ, R13, P5 ;  /* 0x000000ffff2d7224 */ /* 0x000fe200028e060d */
[----:B------:R-:W-:Y:S02]  /*16fa0*/  IADD3 R65, P5, R12, 0xa000, RZ ;  /* 0x0000a0000c417810 */ /* 0x000fe40007fbe0ff */
[----:B------:R-:W-:Y:S02]  /*16fb0*/  SHF.R.U64 R48, R48, 0x3, RZ ;  /* 0x0000000330307819 */ /* 0x000fe400000012ff */
[----:B------:R-:W-:Y:S01]  /*16fc0*/  SHF.R.U64 R52, R52, 0x3, RZ ;  /* 0x0000000334347819 */ /* 0x000fe200000012ff */
[----:B------:R-:W5:Y:S01]  /*16fd0*/  LD.E.128 R44, desc[UR38][R44.64] ;  /* 0x000000262c2c7980 */ /* 0x000f62000c101d00 */
[----:B------:R-:W-:Y:S02]  /*16fe0*/  SHF.R.U64 R56, R56, 0x3, RZ ;  /* 0x0000000338387819 */ /* 0x000fe400000012ff */
[----:B------:R-:W-:-:S02]  /*16ff0*/  SHF.R.U64 R60, R60, 0x3, RZ ;  /* 0x000000033c3c7819 */ /* 0x000fc400000012ff */
        /* <DEDUP_REMOVED lines=15> */
[----:B------:R-:W-:Y:S01]  /*170f0*/  LOP3.LUT R11, R12, 0x380, RZ, 0xc0, !PT ;  /* 0x000003800c0b7812 */ /* 0x000fe200078ec0ff */
[----:B------:R-:W5:Y:S01]  /*17100*/  LD.E.128 R56, desc[UR38][R56.64] ;  /* 0x0000002638387980 */ /* 0x000f62000c101d00 */
[----:B------:R-:W-:Y:S02]  /*17110*/  SHF.R.U64 R64, R64, 0x3, RZ ;  /* 0x0000000340407819 */ /* 0x000fe400000012ff */
[----:B------:R-:W-:Y:S01]  /*17120*/  LOP3.LUT R68, R69, 0x380, RZ, 0xc0, !PT ;  /* 0x0000038045447812 */ /* 0x000fe200078ec0ff */
[----:B------:R-:W5:Y:S01]  /*17130*/  LD.E.128 R60, desc[UR38][R60.64] ;  /* 0x000000263c3c7980 */ /* 0x000f62000c101d00 */
[----:B------:R-:W-:-:S02]  /*17140*/  LOP3.LUT R72, R73, 0x380, RZ, 0xc0, !PT ;  /* 0x0000038049487812 */ /* 0x000fc400078ec0ff */
[----:B------:R-:W-:Y:S02]  /*17150*/  LOP3.LUT R76, R77, 0x380, RZ, 0xc0, !PT ;  /* 0x000003804d4c7812 */ /* 0x000fe400078ec0ff */
[----:B------:R-:W-:Y:S02]  /*17160*/  LOP3.LUT R80, R81, 0x380, RZ, 0xc0, !PT ;  /* 0x0000038051507812 */ /* 0x000fe400078ec0ff */
[----:B------:R-:W-:Y:S02]  /*17170*/  SHF.R.U64 R11, R11, 0x3, RZ ;  /* 0x000000030b0b7819 */ /* 0x000fe400000012ff */
[----:B------:R-:W-:Y:S01]  /*17180*/  LOP3.LUT R64, R64, R65, RZ, 0x3c, !PT ;  /* 0x0000004140407212 */ /* 0x000fe200078e3cff */
[----:B------:R-:W-:Y:S01]  /*17190*/  IMAD.X R65, RZ, RZ, R13, P5 ;  /* 0x000000ffff417224 */ /* 0x000fe200028e060d */
[----:B------:R-:W-:Y:S02]  /*171a0*/  IADD3 R10, P5, R12, 0xf000, RZ ;  /* 0x0000f0000c0a7810 */ /* 0x000fe40007fbe0ff */
[----:B------:R-:W-:-:S02]  /*171b0*/  SHF.R.U64 R68, R68, 0x3, RZ ;  /* 0x0000000344447819 */ /* 0x000fc400000012ff */
[----:B------:R-:W-:Y:S01]  /*171c0*/  SHF.R.U64 R72, R72, 0x3, RZ ;  /* 0x0000000348487819 */ /* 0x000fe200000012ff */
[--C-:B------:R-:W-:Y:S01]  /*171d0*/  IMAD.X R85, RZ, RZ, R13.reuse, P5 ;  /* 0x000000ffff557224 */ /* 0x100fe200028e060d */
[----:B------:R-:W-:Y:S01]  /*171e0*/  SHF.R.U64 R76, R76, 0x3, RZ ;  /* 0x000000034c4c7819 */ /* 0x000fe200000012ff */
[----:B------:R-:W5:Y:S01]  /*171f0*/  LD.E.128 R64, desc[UR38][R64.64] ;  /* 0x0000002640407980 */ /* 0x000f62000c101d00 */
[----:B------:R-:W-:Y:S02]  /*17200*/  SHF.R.U64 R80, R80, 0x3, RZ ;  /* 0x0000000350507819 */ /* 0x000fe400000012ff */
[----:B------:R-:W-:Y:S02]  /*17210*/  LOP3.LUT R12, R11, R12, RZ, 0x3c, !PT ;  /* 0x0000000c0b0c7212 */ /* 0x000fe400078e3cff */
        /* <DEDUP_REMOVED lines=9> */
[----:B------:R-:W-:-:S02]  /*172b0*/  LOP3.LUT R9, R10, 0x380, RZ, 0xc0, !PT ;  /* 0x000003800a097812 */ /* 0x000fc400078ec0ff */
[----:B------:R-:W-:Y:S01]  /*172c0*/  LOP3.LUT R8, R8, 0xfffffff8, RZ, 0xc0, !PT ;  /* 0xfffffff808087812 */ /* 0x000fe200078ec0ff */
[----:B------:R-:W5:Y:S01]  /*172d0*/  LD.E.128 R68, desc[UR38][R68.64] ;  /* 0x0000002644447980 */ /* 0x000f62000c101d00 */
[----:B------:R-:W-:Y:S02]  /*172e0*/  SHF.R.U64 R9, R9, 0x3, RZ ;  /* 0x0000000309097819 */ /* 0x000fe400000012ff */
[----:B------:R-:W-:Y:S01]  /*172f0*/  SHF.R.S32.HI R11, RZ, 0x1f, R6 ;  /* 0x0000001fff0b7819 */ /* 0x000fe20000011406 */
[----:B------:R-:W5:Y:S01]  /*17300*/  LD.E.128 R72, desc[UR38][R72.64] ;  /* 0x0000002648487980 */ /* 0x000f62000c101d00 */
[----:B------:R-:W-:Y:S01]  /*17310*/  LOP3.LUT R84, R9, R10, RZ, 0x3c, !PT ;  /* 0x0000000a09547212 */ /* 0x000fe200078e3cff */
[----:B0-----:R-:W0:Y:S01]  /*17320*/  @P1 LDC R13, c[0x0][0xbec] ;  /* 0x0002fb00ff0d1b82 */ /* 0x001e220000000800 */
[----:B------:R-:W-:Y:S01]  /*17330*/  IMAD.IADD R8, R3, 0x1, -R8 ;  /* 0x0000000103087824 */ /* 0x000fe200078e0a08 */
[----:B------:R-:W5:Y:S04]  /*17340*/  LD.E.128 R76, desc[UR38][R76.64] ;  /* 0x000000264c4c7980 */ /* 0x000f68000c101d00 */
[----:B------:R-:W5:Y:S02]  /*17350*/  LD.E.128 R80, desc[UR38][R80.64] ;  /* 0x0000002650507980 */ /* 0x000f64000c101d00 */
[----:B------:R-:W1:Y:S01]  /*17360*/  @P1 LDC R12, c[0x0][0xbf0] ;  /* 0x0002fc00ff0c1b82 */ /* 0x000e620000000800 */
[C---:B------:R-:W-:Y:S01]  /*17370*/  IMAD R9, R4.reuse, UR5, R5 ;  /* 0x0000000504097c24 */ /* 0x040fe2000f8e0205 */
[----:B------:R-:W5:Y:S01]  /*17380*/  LD.E.128 R84, desc[UR38][R84.64] ;  /* 0x0000002654547980 */ /* 0x000f62000c101d00 */
[----:B------:R-:W-:Y:S01]  /*17390*/  IMAD.WIDE.U32 R4, R4, UR4, RZ ;  /* 0x0000000404047c25 */ /* 0x000fe2000f8e00ff */
[----:B------:R-:W-:Y:S01]  /*173a0*/  ULDC.64 UR4, c[0x0][0xae8] ;  /* 0x0002ba0000047ab9 */ /* 0x000fe20000000a00 */
[----:B------:R-:W-:Y:S01]  /*173b0*/  @!PT LDS RZ, [RZ] ;  /* 0x00000000fffff984 */ /* 0x000fe20000000800 */
[----:B------:R-:W-:Y:S01]  /*173c0*/  @!PT LDS RZ, [RZ] ;  /* 0x00000000fffff984 */ /* 0x000fe20000000800 */
[----:B------:R-:W-:Y:S01]  /*173d0*/  @!PT LDS RZ, [RZ] ;  /* 0x00000000fffff984 */ /* 0x000fe20000000800 */
[----:B------:R-:W-:Y:S01]  /*173e0*/  @!PT LDS RZ, [RZ] ;  /* 0x00000000fffff984 */ /* 0x000fe20000000800 */
[----:B------:R2:W-:Y:S06]  /*173f0*/  MEMBAR.ALL.CTA ;  /* 0x0000000000007992 */ /* 0x0005ec0000008000 */
[----:B--2---:R-:W2:Y:S01]  /*17400*/  FENCE.VIEW.ASYNC.S ;  /* 0x00000000000073c6 */ /* 0x004ea20000000000 */
[----:B------:R-:W-:-:S02]  /*17410*/  IMAD R8, R8, 0x20, R7 ;  /* 0x0000002008087824 */ /* 0x000fc400078e0207 */
[----:B------:R-:W-:Y:S02]  /*17420*/  IMAD.IADD R5, R5, 0x1, R9 ;  /* 0x0000000105057824 */ /* 0x000fe400078e0209 */
[----:B------:R-:W-:Y:S02]  /*17430*/  IMAD.IADD R10, R213, 0x1, R8 ;  /* 0x00000001d50a7824 */ /* 0x000fe400078e0208 */
[----:B------:R-:W-:-:S04]  /*17440*/  IMAD.WIDE.U32 R4, R224, UR4, R4 ;  /* 0x00000004e0047c25 */ /* 0x000fc8000f8e0004 */
[----:B0-----:R-:W-:-:S04]  /*17450*/  @P1 IMAD.HI.U32 R3, R10, R13, RZ ;  /* 0x0000000d0a031227 */ /* 0x001fc800078e00ff */
[----:B------:R-:W-:Y:S01]  /*17460*/  IMAD R5, R224, UR5, R5 ;  /* 0x00000005e0057c24 */ /* 0x000fe2000f8e0205 */
[----:B------:R-:W-:Y:S01]  /*17470*/  ULDC.64 UR4, c[0x0][0xaf0] ;  /* 0x0002bc0000047ab9 */ /* 0x000fe20000000a00 */
[----:B------:R-:W-:Y:S01]  /*17480*/  IMAD.MOV.U32 R9, RZ, RZ, R10 ;  /* 0x000000ffff097224 */ /* 0x000fe200078e000a */
[----:B-1----:R-:W-:Y:S01]  /*17490*/  @P1 SHF.R.U32.HI R9, RZ, R12, R3 ;  /* 0x0000000cff091219 */ /* 0x002fe20000011603 */
[----:B------:R-:W-:Y:S02]  /*174a0*/  IMAD R11, R11, UR4, RZ ;  /* 0x000000040b0b7c24 */ /* 0x000fe4000f8e02ff */
[----:B------:R-:W-:Y:S01]  /*174b0*/  IMAD.WIDE.U32 R4, R6, UR4, R4 ;  /* 0x0000000406047c25 */ /* 0x000fe2000f8e0004 */
[----:B------:R-:W-:-:S03]  /*174c0*/  SHF.R.S32.HI R3, RZ, 0x1f, R9 ;  /* 0x0000001fff037819 */ /* 0x000fc60000011409 */
[----:B------:R-:W-:Y:S01]  /*174d0*/  IMAD R11, R6, UR5, R11 ;  /* 0x00000005060b7c24 */ /* 0x000fe2000f8e020b */
[----:B------:R-:W-:Y:S01]  /*174e0*/  ULDC.64 UR4, c[0x0][0xae0] ;  /* 0x0002b80000047ab9 */ /* 0x000fe20000000a00 */
[----:B------:R-:W-:Y:S02]  /*174f0*/  IMAD.MOV R8, RZ, RZ, -R9 ;  /* 0x000000ffff087224 */ /* 0x000fe400078e0a09 */
[----:B------:R-:W-:Y:S02]  /*17500*/  IMAD.IADD R5, R5, 0x1, R11 ;  /* 0x0000000105057824 */ /* 0x000fe400078e020b */
[----:B------:R-:W-:Y:S02]  /*17510*/  IMAD R6, R3, UR4, RZ ;  /* 0x0000000403067c24 */ /* 0x000fe4000f8e02ff */
[----:B------:R-:W-:Y:S02]  /*17520*/  IMAD R157, R157, R8, R10 ;  /* 0x000000089d9d7224 */ /* 0x000fe400078e020a */
[----:B------:R-:W-:-:S04]  /*17530*/  IMAD.WIDE.U32 R4, R9, UR4, R4 ;  /* 0x0000000409047c25 */ /* 0x000fc8000f8e0004 */
[----:B------:R-:W-:Y:S01]  /*17540*/  IMAD R9, R9, UR5, R6 ;  /* 0x0000000509097c24 */ /* 0x000fe2000f8e0206 */
[----:B------:R-:W-:Y:S01]  /*17550*/  SHF.R.S32.HI R6, RZ, 0x1f, R157 ;  /* 0x0000001fff067819 */ /* 0x000fe2000001149d */
[----:B------:R-:W-:Y:S02]  /*17560*/  ULDC.64 UR4, c[0x0][0xad8] ;  /* 0x0002b60000047ab9 */ /* 0x000fe40000000a00 */
[----:B------:R-:W-:Y:S02]  /*17570*/  IMAD.IADD R5, R5, 0x1, R9 ;  /* 0x0000000105057824 */ /* 0x000fe400078e0209 */
[----:B------:R-:W-:Y:S02]  /*17580*/  IMAD R6, R6, UR4, RZ ;  /* 0x0000000406067c24 */ /* 0x000fe4000f8e02ff */
[----:B------:R-:W-:Y:S02]  /*17590*/  VIADD R3, R19, 0x22820 ;  /* 0x0002282013037836 */ /* 0x000fe40000000000 */
[----:B------:R-:W-:-:S04]  /*175a0*/  IMAD.WIDE.U32 R4, R157, UR4, R4 ;  /* 0x000000049d047c25 */ /* 0x000fc8000f8e0004 */
[----:B------:R-:W-:Y:S01]  /*175b0*/  IMAD R21, R157, UR5, R6 ;  /* 0x000000059d157c24 */ /* 0x000fe2000f8e0206 */
[----:B------:R-:W-:Y:S01]  /*175c0*/  ULDC.64 UR4, c[0x0][0xa80] ;  /* 0x0002a00000047ab9 */ /* 0x000fe20000000a00 */
[----:B------:R-:W-:Y:S02]  /*175d0*/  PRMT R3, RZ, 0x654, R3 ;  /* 0x00000654ff037816 */ /* 0x000fe40000000003 */
[----:B------:R-:W-:Y:S01]  /*175e0*/  IMAD.IADD R21, R5, 0x1, R21 ;  /* 0x0000000105157824 */ /* 0x000fe200078e0215 */
[C---:B------:R-:W-:Y:S01]  /*175f0*/  LEA R20, P0, R4.reuse, UR4, 0x1 ;  /* 0x0000000404147c11 */ /* 0x040fe2000f8008ff */
[----:B------:R-:W-:Y:S01]  /*17600*/  UMOV UR4, 0xffffffff ;  /* 0xffffffff00047882 */ /* 0x000fe20000000000 */
[----:B--2---:R0:W-:Y:S02]  /*17610*/  SYNCS.ARRIVE.TRANS64.RED.A1T0 RZ, [R3+URZ], RZ ;  /* 0x000000ff03ff79a7 */ /* 0x0041e4000810043f */
[----:B------:R-:W-:Y:S01]  /*17620*/  LEA.HI.X R21, R4, UR5, R21, 0x1, P0 ;  /* 0x0000000504157c11 */ /* 0x000fe200080f0c15 */
[----:B------:R-:W-:Y:S08]  /*17630*/  BRA.DIV UR4, `(.L_x_2843) ;  /* 0x000000d204747947 */ /* 0x000ff0000b800000 */
[----:B0-----:R0:W1:Y:S04]  /*17640*/  SHFL.IDX PT, R3, R21, RZ, 0x181f ;  /* 0x00181fff15037589 */ /* 0x00106800000e0000 */
[----:B------:R0:W2:Y:S02]  /*17650*/  SHFL.IDX PT, R14, R20, RZ, 0x181f ;  /* 0x00181fff140e7589 */ /* 0x0000a400000e0000 */
.L_x_3085:
[----:B------:R-:W-:Y:S01]  /*17660*/  IMAD.IADD R213, R7, 0x1, R213 ;  /* 0x0000000107d57824 */ /* 0x000fe200078e02d5 */
        /* <DEDUP_REMOVED lines=14> */
[-C--:B------:R-:W-:Y:S02]  /*17750*/  @!P2 LEA R6, P4, R223, R14.reuse, 0x1 ;  /* 0x0000000edf06a211 */ /* 0x080fe400078808ff */
[----:B-1----:R-:W-:Y:S02]  /*17760*/  @!P3 LEA.HI.X R5, R212, R3, R8, 0x1, P5 ;  /* 0x00000003d405b211 */ /* 0x002fe400028f0c08 */
[----:B------:R-:W-:-:S02]  /*17770*/  @!P1 LEA R8, P5, R222, R14, 0x1 ;  /* 0x0000000ede089211 */ /* 0x000fc400078a08ff */
[-C--:B------:R-:W-:Y:S01]  /*17780*/  @!P2 LEA.HI.X R7, R223, R3.reuse, R10, 0x1, P4 ;  /* 0x00000003df07a211 */ /* 0x080fe200020f0c0a */
        /* <DEDUP_REMOVED lines=8> */
.L_x_2845:
[----:B------:R-:W-:Y:S05]  /*17810*/  BSYNC B1 ;  /* 0x0000000000017941 */ /* 0x000fea0003800000 */
.L_x_2844:
[----:B------:R-:W-:Y:S01]  /*17820*/  UMOV UR4, 0xffffffff ;  /* 0xffffffff00047882 */ /* 0x000fe20000000000 */
[----:B---3-5:R-:W-:Y:S02]  /*17830*/  SHF.R.S32.HI R24, RZ, 0x1f, R88 ;  /* 0x0000001fff187819 */ /* 0x028fe40000011458 */
[----:B------:R-:W-:Y:S05]  /*17840*/  BRA.DIV UR4, `(.L_x_2846) ;  /* 0x000000d204247947 */ /* 0x000fea000b800000 */
[----:B-1----:R1:W3:Y:S04]  /*17850*/  SHFL.IDX PT, R3, R21, 0x1, 0x181f ;  /* 0x00381f0015037f89 */ /* 0x0022e800000e0000 */
[----:B--2---:R1:W2:Y:S02]  /*17860*/  SHFL.IDX PT, R14, R20, 0x1, 0x181f ;  /* 0x00381f00140e7f89 */ /* 0x0042a400000e0000 */
.L_x_3089:
        /* <DEDUP_REMOVED lines=13> */
[CC--:B------:R-:W-:Y:S02]  /*17940*/  @!P2 LEA R6, P4, R223.reuse, R14.reuse, 0x1 ;  /* 0x0000000edf06a211 */ /* 0x0c0fe400078808ff */
[-C--:B---3--:R-:W-:Y:S02]  /*17950*/  @!P3 LEA.HI.X R5, R212, R3.reuse, R8, 0x1, P5 ;  /* 0x00000003d405b211 */ /* 0x088fe400028f0c08 */
[-C--:B------:R-:W-:Y:S02]  /*17960*/  @!P1 LEA R8, P5, R222, R14.reuse, 0x1 ;  /* 0x0000000ede089211 */ /* 0x080fe400078a08ff */
        /* <DEDUP_REMOVED lines=8> */
.L_x_2848:
[----:B------:R-:W-:Y:S05]  /*179f0*/  BSYNC B1 ;  /* 0x0000000000017941 */ /* 0x000fea0003800000 */
.L_x_2847:
[----:B------:R-:W-:-:S03]  /*17a00*/  UMOV UR4, 0xffffffff ;  /* 0xffffffff00047882 */ /* 0x000fc60000000000 */
[----:B------:R-:W-:Y:S05]  /*17a10*/  BRA.DIV UR4, `(.L_x_2849) ;  /* 0x000000ce04f87947 */ /* 0x000fea000b800000 */
[----:B---3--:R3:W0:Y:S04]  /*17a20*/  SHFL.IDX PT, R3, R21, 0x2, 0x181f ;  /* 0x00581f0015037f89 */ /* 0x00862800000e0000 */
[----:B--2---:R3:W2:Y:S02]  /*17a30*/  SHFL.IDX PT, R14, R20, 0x2, 0x181f ;  /* 0x00581f00140e7f89 */ /* 0x0046a400000e0000 */
.L_x_3093:
        /* <DEDUP_REMOVED lines=14> */
[-C--:B0-----:R-:W-:Y:S02]  /*17b20*/  @!P3 LEA.HI.X R9, R212, R3.reuse, R4, 0x1, P5 ;  /* 0x00000003d409b211 */ /* 0x081fe400028f0c04 */
        /* <DEDUP_REMOVED lines=9> */
.L_x_2851:
[----:B------:R-:W-:Y:S05]  /*17bc0*/  BSYNC B1 ;  /* 0x0000000000017941 */ /* 0x000fea0003800000 */
.L_x_2850:
[----:B------:R-:W-:-:S03]  /*17bd0*/  UMOV UR4, 0xffffffff ;  /* 0xffffffff00047882 */ /* 0x000fc60000000000 */
[----:B------:R-:W-:Y:S05]  /*17be0*/  BRA.DIV UR4, `(.L_x_2852) ;  /* 0x000000ce04cc7947 */ /* 0x000fea000b800000 */
[----:B0-----:R0:W0:Y:S04]  /*17bf0*/  SHFL.IDX PT, R3, R21, 0x3, 0x181f ;  /* 0x00781f0015037f89 */ /* 0x00102800000e0000 */
[----:B--2-4-:R2:W4:Y:S02]  /*17c00*/  SHFL.IDX PT, R14, R20, 0x3, 0x181f ;  /* 0x00781f00140e7f89 */ /* 0x01452400000e0000 */
.L_x_3097:
[----:B------:R-:W-:-:S05]  /*17c10*/  VIADD R5, R213, 0x60 ;  /* 0x00000060d5057836 */ /* 0x000fca0000000000 */
        /* <DEDUP_REMOVED lines=9> */
[-C--:B----4-:R-:W-:Y:S02]  /*17cb0*/  @!P3 LEA R4, P0, R212, R14.reuse, 0x1 ;  /* 0x0000000ed404b211 */ /* 0x090fe400078008ff */
[CC--:B------:R-:W-:Y:S02]  /*17cc0*/  @!P4 LEA R6, P1, R223.reuse, R14.reuse, 0x1 ;  /* 0x0000000edf06c211 */ /* 0x0c0fe400078208ff */
        /* <DEDUP_REMOVED lines=13> */
.L_x_2842:
[----:B0-----:R-:W0:Y:S01]  /*17da0*/  @P1 LDC R9, c[0x0][0xbec] ;  /* 0x0002fb00ff091b82 */ /* 0x001e220000000800 */
[----:B------:R-:W-:Y:S01]  /*17db0*/  ULDC.64 UR4, c[0x0][0xb08] ;  /* 0x0002c20000047ab9 */ /* 0x000fe20000000a00 */
[----:B------:R-:W-:Y:S02]  /*17dc0*/  IMAD.MOV.U32 R3, RZ, RZ, R152 ;  /* 0x000000ffff037224 */ /* 0x000fe400078e0098 */
[----:B------:R-:W-:-:S04]  /*17dd0*/  IMAD R5, R5, UR4, RZ ;  /* 0x0000000405057c24 */ /* 0x000fc8000f8e02ff */
[----:B------:R-:W1:Y:S01]  /*17de0*/  @P1 LDC R8, c[0x0][0xbf0] ;  /* 0x0002fc00ff081b82 */ /* 0x000e620000000800 */
[----:B0-----:R-:W-:-:S05]  /*17df0*/  @P1 IMAD.HI.U32 R9, R152, R9, RZ ;  /* 0x0000000998091227 */ /* 0x001fca00078e00ff */
[----:B-1----:R-:W-:Y:S01]  /*17e00*/  @P1 SHF.R.U32.HI R3, RZ, R8, R9 ;  /* 0x00000008ff031219 */ /* 0x002fe20000011609 */
[C---:B------:R-:W-:Y:S01]  /*17e10*/  IMAD R8, R4.reuse, UR5, R5 ;  /* 0x0000000504087c24 */ /* 0x040fe2000f8e0205 */
[----:B------:R-:W-:Y:S01]  /*17e20*/  SHF.R.S32.HI R9, RZ, 0x1f, R6 ;  /* 0x0000001fff097819 */ /* 0x000fe20000011406 */
[----:B------:R-:W-:Y:S01]  /*17e30*/  IMAD.WIDE.U32 R4, R4, UR4, RZ ;  /* 0x0000000404047c25 */ /* 0x000fe2000f8e00ff */
[----:B------:R-:W-:-:S03]  /*17e40*/  ULDC.64 UR4, c[0x0][0xb38] ;  /* 0x0002ce0000047ab9 */ /* 0x000fc60000000a00 */
        /* <DEDUP_REMOVED lines=8> */
[--C-:B------:R-:W-:Y:S02]  /*17ed0*/  IMAD.MOV R6, RZ, RZ, -R3.reuse ;  /* 0x000000ffff067224 */ /* 0x100fe400078e0a03 */
        /* <DEDUP_REMOVED lines=26> */
.L_x_3100:
        /* <DEDUP_REMOVED lines=22> */
[C---:B-1----:R-:W-:Y:S01]  /*181e0*/  @!P1 LEA R4, P2, R12.reuse, R11, 0x2 ;  /* 0x0000000b0c049211 */ /* 0x042fe200078410ff */
[C---:B------:R-:W-:Y:S02]  /*181f0*/  VIADD R24, R209.reuse, 0xa0 ;  /* 0x000000a0d1187836 */ /* 0x040fe40000000000 */
[C---:B------:R-:W-:Y:S01]  /*18200*/  VIADD R25, R209.reuse, 0xd0 ;  /* 0x000000d0d1197836 */ /* 0x040fe20000000000 */
[----:B------:R-:W-:Y:S01]  /*18210*/  @!P1 LEA.HI.X R5, R12, R10, R13, 0x2, P2 ;  /* 0x0000000a0c059211 */ /* 0x000fe200010f140d */
[C---:B------:R-:W-:Y:S01]  /*18220*/  VIADD R13, R209.reuse, 0x10 ;  /* 0x00000010d10d7836 */ /* 0x040fe20000000000 */
[----:B------:R-:W-:Y:S01]  /*18230*/  SHF.R.S32.HI R24, RZ, 0x1f, R24 ;  /* 0x0000001fff187819 */ /* 0x000fe20000011418 */
[----:B------:R-:W-:Y:S01]  /*18240*/  VIADD R12, R209, 0x20 ;  /* 0x00000020d10c7836 */ /* 0x000fe20000000000 */
[----:B------:R-:W-:Y:S01]  /*18250*/  SHF.R.S32.HI R25, RZ, 0x1f, R25 ;  /* 0x0000001fff197819 */ /* 0x000fe20000011419 */
[----:B------:R1:W-:Y:S01]  /*18260*/  @!P1 ST.E.64 desc[UR38][R4.64], R28 ;  /* 0x0000001c04009985 */ /* 0x0003e2000c101b26 */
[----:B------:R-:W-:-:S02]  /*18270*/  SHF.R.S32.HI R13, RZ, 0x1f, R13 ;  /* 0x0000001fff0d7819 */ /* 0x000fc4000001140d */
        /* <DEDUP_REMOVED lines=31> */
[-C--:B------:R-:W-:Y:S02]  /*18470*/  @!P3 LEA.HI.X R5, R8, R10.reuse, R9, 0x2, P2 ;  /* 0x0000000a0805b211 */ /* 0x080fe400010f1409 */
[----:B------:R-:W-:Y:S02]  /*18480*/  ISETP.GE.AND P2, PT, R13, UR4, PT ;  /* 0x000000040d007c0c */ /* 0x000fe4000bf46270 */
[C---:B------:R-:W-:Y:S01]  /*18490*/  @!P1 LEA R8, P4, R12.reuse, R11, 0x2 ;  /* 0x0000000b0c089211 */ /* 0x040fe200078810ff */
        /* <DEDUP_REMOVED lines=108> */
[----:B------:R-:W-:Y:S01]  /*18b60*/  ISETP.GE.AND P3, PT, R24, UR4, PT ;  /* 0x0000000418007c0c */ /* 0x000fe2000bf66270 */
[----:B------:R-:W-:Y:S01]  /*18b70*/  VIADD R21, R209, 0xc8 ;  /* 0x000000c8d1157836 */ /* 0x000fe20000000000 */
[C---:B--2---:R-:W-:Y:S01]  /*18b80*/  @!P1 LEA R8, P5, R13.reuse, R11, 0x2 ;  /* 0x0000000b0d089211 */ /* 0x044fe200078a10ff */
[----:B------:R1:W-:Y:S03]  /*18b90*/  @!P4 ST.E.64 desc[UR38][R4.64], R112 ;  /* 0x000000700400c985 */ /* 0x0003e6000c101b26 */
        /* <DEDUP_REMOVED lines=8> */
[-C--:B------:R-:W-:Y:S02]  /*18c20*/  @!P0 LEA.HI.X R5, R12, R10.reuse, R13, 0x2, P4 ;  /* 0x0000000a0c058211 */ /* 0x080fe400020f140d */
[-C--:B------:R-:W-:Y:S02]  /*18c30*/  @!P3 LEA R12, P4, R24, R11.reuse, 0x2 ;  /* 0x0000000b180cb211 */ /* 0x080fe400078810ff */
[----:B--2---:R-:W-:Y:S01]  /*18c40*/  @!P2 LEA R8, P5, R14, R11, 0x2 ;  /* 0x0000000b0e08a211 */ /* 0x004fe200078a10ff */
[----:B------:R1:W-:Y:S01]  /*18c50*/  @!P0 ST.E.64 desc[UR38][R4.64], R120 ;  /* 0x0000007804008985 */ /* 0x0003e2000c101b26 */
[-C--:B------:R-:W-:Y:S01]  /*18c60*/  @!P3 LEA.HI.X R13, R24, R10.reuse, R25, 0x2, P4 ;  /* 0x0000000a180db211 */ /* 0x080fe200020f1419 */
[----:B------:R-:W-:Y:S01]  /*18c70*/  VIADD R24, R209, 0xd8 ;  /* 0x000000d8d1187836 */ /* 0x000fe20000000000 */
[----:B------:R-:W-:Y:S02]  /*18c80*/  ISETP.GE.AND P0, PT, R15, UR4, PT ;  /* 0x000000040f007c0c */ /* 0x000fe4000bf06270 */
[----:B------:R-:W-:Y:S01]  /*18c90*/  @!P2 LEA.HI.X R9, R14, R10, R21, 0x2, P5 ;  /* 0x0000000a0e09a211 */ /* 0x000fe200028f1415 */
[C---:B------:R-:W-:Y:S01]  /*18ca0*/  VIADD R14, R209.reuse, 0xe8 ;  /* 0x000000e8d10e7836 */ /* 0x040fe20000000000 */
[----:B------:R-:W-:Y:S01]  /*18cb0*/  SHF.R.S32.HI R24, RZ, 0x1f, R24 ;  /* 0x0000001fff187819 */ /* 0x000fe20000011418 */
[----:B------:R-:W-:-:S02]  /*18cc0*/  VIADD R21, R209, 0xf0 ;  /* 0x000000f0d1157836 */ /* 0x000fc40000000000 */
[----:B------:R2:W-:Y:S01]  /*18cd0*/  @!P2 ST.E.64 desc[UR38][R8.64], R124 ;  /* 0x0000007c0800a985 */ /* 0x0005e2000c101b26 */
[----:B------:R-:W-:Y:S02]  /*18ce0*/  ISETP.GE.AND P4, PT, R14, UR4, PT ;  /* 0x000000040e007c0c */ /* 0x000fe4000bf86270 */
[----:B------:R-:W-:Y:S01]  /*18cf0*/  ISETP.GE.AND P2, PT, R21, UR4, PT ;  /* 0x0000000415007c0c */ /* 0x000fe2000bf46270 */
[----:B------:R3:W-:Y:S01]  /*18d00*/  @!P3 ST.E.64 desc[UR38][R12.64], R128 ;  /* 0x000000800c00b985 */ /* 0x0007e2000c101b26 */
[C---:B-1----:R-:W-:Y:S02]  /*18d10*/  @!P1 LEA R4, P5, R20.reuse, R11, 0x2 ;  /* 0x0000000b14049211 */ /* 0x042fe400078a10ff */
[----:B------:R-:W-:Y:S02]  /*18d20*/  ISETP.GE.AND P3, PT, R237, UR4, PT ;  /* 0x00000004ed007c0c */ /* 0x000fe4000bf66270 */
[----:B------:R-:W-:Y:S01]  /*18d30*/  @!P1 LEA.HI.X R5, R20, R10, R24, 0x2, P5 ;  /* 0x0000000a14059211 */ /* 0x000fe200028f1418 */
[----:B------:R-:W-:-:S02]  /*18d40*/  VIADD R20, R209, 0xe0 ;  /* 0x000000e0d1147836 */ /* 0x000fc40000000000 */
[----:B------:R-:W-:Y:S01]  /*18d50*/  VIADD R24, R209, 0xf0 ;  /* 0x000000f0d1187836 */ /* 0x000fe20000000000 */
[CC--:B--2---:R-:W-:Y:S01]  /*18d60*/  @!P0 LEA R8, P5, R15.reuse, R11.reuse, 0x2 ;  /* 0x0000000b0f088211 */ /* 0x0c4fe200078a10ff */
[----:B------:R1:W-:Y:S01]  /*18d70*/  @!P1 ST.E.64 desc[UR38][R4.64], R132 ;  /* 0x0000008404009985 */ /* 0x0003e2000c101b26 */
[----:B------:R-:W-:Y:S02]  /*18d80*/  SHF.R.S32.HI R20, RZ, 0x1f, R20 ;  /* 0x0000001fff147819 */ /* 0x000fe40000011414 */
[----:B---3--:R-:W-:Y:S02]  /*18d90*/  @!P4 LEA R12, P1, R14, R11, 0x2 ;  /* 0x0000000b0e0cc211 */ /* 0x008fe400078210ff */
[----:B------:R-:W-:Y:S01]  /*18da0*/  @!P0 LEA.HI.X R9, R15, R10, R20, 0x2, P5 ;  /* 0x0000000a0f098211 */ /* 0x000fe200028f1414 */
[----:B------:R-:W-:Y:S01]  /*18db0*/  VIADD R15, R209, 0xe8 ;  /* 0x000000e8d10f7836 */ /* 0x000fe20000000000 */
[----:B------:R-:W-:Y:S02]  /*18dc0*/  SHF.R.S32.HI R24, RZ, 0x1f, R24 ;  /* 0x0000001fff187819 */ /* 0x000fe40000011418 */
[----:B------:R-:W-:Y:S01]  /*18dd0*/  SHF.R.S32.HI R20, RZ, 0x1f, R237 ;  /* 0x0000001fff147819 */ /* 0x000fe200000114ed */
[----:B------:R3:W-:Y:S01]  /*18de0*/  @!P0 ST.E.64 desc[UR38][R8.64], R136 ;  /* 0x0000008808008985 */ /* 0x0007e2000c101b26 */
[----:B------:R-:W-:-:S02]  /*18df0*/  SHF.R.S32.HI R15, RZ, 0x1f, R15 ;  /* 0x0000001fff0f7819 */ /* 0x000fc4000001140f */
[-C--:B-1----:R-:W-:Y:S02]  /*18e00*/  @!P2 LEA R4, P5, R21, R11.reuse, 0x2 ;  /* 0x0000000b1504a211 */ /* 0x082fe400078a10ff */
[-C--:B------:R-:W-:Y:S02]  /*18e10*/  @!P4 LEA.HI.X R13, R14, R10.reuse, R15, 0x2, P1 ;  /* 0x0000000a0e0dc211 */ /* 0x080fe400008f140f */
[----:B------:R-:W-:Y:S02]  /*18e20*/  @!P3 LEA R14, P1, R237, R11, 0x2 ;  /* 0x0000000bed0eb211 */ /* 0x000fe400078210ff */
[-C--:B------:R-:W-:Y:S01]  /*18e30*/  @!P2 LEA.HI.X R5, R21, R10.reuse, R24, 0x2, P5 ;  /* 0x0000000a1505a211 */ /* 0x080fe200028f1418 */
[----:B------:R3:W-:Y:S01]  /*18e40*/  @!P4 ST.E.64 desc[UR38][R12.64], R140 ;  /* 0x0000008c0c00c985 */ /* 0x0007e2000c101b26 */
[----:B------:R-:W-:-:S03]  /*18e50*/  @!P3 LEA.HI.X R15, R237, R10, R20, 0x2, P1 ;  /* 0x0000000aed0fb211 */ /* 0x000fc600008f1414 */
[----:B------:R3:W-:Y:S04]  /*18e60*/  @!P2 ST.E.64 desc[UR38][R4.64], R144 ;  /* 0x000000900400a985 */ /* 0x0007e8000c101b26 */
[----:B------:R3:W-:Y:S02]  /*18e70*/  @!P3 ST.E.64 desc[UR38][R14.64], R148 ;  /* 0x000000940e00b985 */ /* 0x0007e4000c101b26 */
.L_x_2856:
[----:B------:R-:W-:Y:S05]  /*18e80*/  BSYNC B1 ;  /* 0x0000000000017941 */ /* 0x000fea0003800000 */
.L_x_2855:
[----:B------:R-:W-:-:S03]  /*18e90*/  UMOV UR4, 0xffffffff ;  /* 0xffffffff00047882 */ /* 0x000fc60000000000 */
[----:B------:R-:W-:Y:S05]  /*18ea0*/  BRA.DIV UR4, `(.L_x_2857) ;  /* 0x000000be049c7947 */ /* 0x000fea000b800000 */
[----:B-1----:R1:W4:Y:S04]  /*18eb0*/  SHFL.IDX PT, R10, R6, 0x1, 0x1c1f ;  /* 0x003c1f00060a7f89 */ /* 0x00232800000e0000 */
[----:B---3--:R1:W3:Y:S02]  /*18ec0*/  SHFL.IDX PT, R14, R3, 0x1, 0x1c1f ;  /* 0x003c1f00030e7f89 */ /* 0x0082e400000e0000 */
.L_x_3104:
[----:B------:R-:W-:-:S13]  /*18ed0*/  ISETP.GE.AND P0, PT, R7, R0, PT ;  /* 0x000000000700720c */ /* 0x000fda0003f06270 */
[----:B------:R-:W-:Y:S05]  /*18ee0*/  @P0 BRA `(.L_x_2853) ;  /* 0x0000001c00500947 */ /* 0x000fea0003800000 */
[----:B------:R-:W-:Y:S01]  /*18ef0*/  ULDC UR4, c[0x0][0xac8] ;  /* 0x0002b20000047ab9 */ /* 0x000fe20000000800 */
[C---:B--2---:R-:W-:Y:S01]  /*18f00*/  VIADD R11, R209.reuse, 0x8 ;  /* 0x00000008d10b7836 */ /* 0x044fe20000000000 */
[C---:B------:R-:W-:Y:S01]  /*18f10*/  ISETP.GE.AND P2, PT, R209.reuse, UR4, PT ;  /* 0x00000004d1007c0c */ /* 0x040fe2000bf46270 */
[C---:B------:R-:W-:Y:S02]  /*18f20*/  VIADD R8, R209.reuse, 0x10 ;  /* 0x00000010d1087836 */ /* 0x040fe40000000000 */
[----:B------:R-:W-:Y:S01]  /*18f30*/  VIADD R12, R209, 0x18 ;  /* 0x00000018d10c7836 */ /* 0x000fe20000000000 */
[----:B------:R-:W-:Y:S01]  /*18f40*/  ISETP.GE.AND P3, PT, R11, UR4, PT ;  /* 0x000000040b007c0c */ /* 0x000fe2000bf66270 */
[C---:B------:R-:W-:Y:S01]  /*18f50*/  VIADD R13, R209.reuse, 0x8 ;  /* 0x00000008d10d7836 */ /* 0x040fe20000000000 */
[----:B------:R-:W-:Y:S01]  /*18f60*/  ISETP.GE.AND P1, PT, R8, UR4, PT ;  /* 0x0000000408007c0c */ /* 0x000fe2000bf26270 */
[C---:B01----:R-:W-:Y:S01]  /*18f70*/  VIADD R3, R209.reuse, 0x20 ;  /* 0x00000020d1037836 */ /* 0x043fe20000000000 */
[----:B------:R-:W-:Y:S01]  /*18f80*/  ISETP.GE.AND P0, PT, R12, UR4, PT ;  /* 0x000000040c007c0c */ /* 0x000fe2000bf06270 */
[C---:B------:R-:W-:Y:S01]  /*18f90*/  VIADD R9, R209.reuse, 0x10 ;  /* 0x00000010d1097836 */ /* 0x040fe20000000000 */
[----:B------:R-:W-:Y:S01]  /*18fa0*/  SHF.R.S32.HI R13, RZ, 0x1f, R13 ;  /* 0x0000001fff0d7819 */ /* 0x000fe2000001140d */
[----:B------:R-:W-:-:S02]  /*18fb0*/  VIADD R24, R209, 0x68 ;  /* 0x00000068d1187836 */ /* 0x000fc40000000000 */
[----:B---3--:R-:W-:Y:S01]  /*18fc0*/  @!P2 IMAD.MOV.U32 R4, RZ, RZ, R14 ;  /* 0x000000ffff04a224 */ /* 0x008fe200078e000e */
[----:B------:R-:W-:Y:S01]  /*18fd0*/  SHF.R.S32.HI R9, RZ, 0x1f, R9 ;  /* 0x0000001fff097819 */ /* 0x000fe20000011409 */
[----:B----4-:R-:W-:Y:S02]  /*18fe0*/  @!P2 IMAD.MOV.U32 R5, RZ, RZ, R10 ;  /* 0x000000ffff05a224 */ /* 0x010fe400078e000a */
[----:B------:R-:W-:Y:S01]  /*18ff0*/  @!P3 LEA R6, P4, R11, R14, 0x2 ;  /* 0x0000000e0b06b211 */ /* 0x000fe200078810ff */
[C---:B------:R-:W-:Y:S02]  /*19000*/  VIADD R15, R209.reuse, 0x58 ;  /* 0x00000058d10f7836 */ /* 0x040fe40000000000 */
[----:B------:R-:W-:Y:S01]  /*19010*/  @!P2 IMAD.WIDE R4, R209, 0x4, R4 ;  /* 0x00000004d104a825 */ /* 0x000fe200078e0204 */
[----:B------:R-:W-:Y:S02]  /*19020*/  @!P3 LEA.HI.X R7, R11, R10, R13, 0x2, P4 ;  /* 0x0000000a0b07b211 */ /* 0x000fe400020f140d */
[----:B------:R-:W-:Y:S01]  /*19030*/  SHF.R.S32.HI R15, RZ, 0x1f, R15 ;  /* 0x0000001fff0f7819 */ /* 0x000fe2000001140f */
[----:B------:R-:W-:Y:S01]  /*19040*/  VIADD R11, R209, 0x28 ;  /* 0x00000028d10b7836 */ /* 0x000fe20000000000 */
[----:B------:R0:W-:Y:S01]  /*19050*/  @!P2 ST.E.64 desc[UR38][R4.64], R26 ;  /* 0x0000001a0400a985 */ /* 0x0001e2000c101b26 */
[----:B------:R-:W-:Y:S01]  /*19060*/  ISETP.GE.AND P2, PT, R3, UR4, PT ;  /* 0x0000000403007c0c */ /* 0x000fe2000bf46270 */
[----:B------:R-:W-:-:S02]  /*19070*/  VIADD R13, R209, 0x18 ;  /* 0x00000018d10d7836 */ /* 0x000fc40000000000 */
[----:B------:R1:W-:Y:S01]  /*19080*/  @!P3 ST.E.64 desc[UR38][R6.64], R30 ;  /* 0x0000001e0600b985 */ /* 0x0003e2000c101b26 */
[----:B------:R-:W-:Y:S01]  /*19090*/  ISETP.GE.AND P3, PT, R11, UR4, PT ;  /* 0x000000040b007c0c */ /* 0x000fe2000bf66270 */
[C---:B------:R-:W-:Y:S01]  /*190a0*/  VIADD R25, R209.reuse, 0x78 ;  /* 0x00000078d1197836 */ /* 0x040fe20000000000 */
[----:B------:R-:W-:Y:S01]  /*190b0*/  SHF.R.S32.HI R13, RZ, 0x1f, R13 ;  /* 0x0000001fff0d7819 */ /* 0x000fe2000001140d */
[C---:B------:R-:W-:Y:S02]  /*190c0*/  VIADD R28, R209.reuse, 0x68 ;  /* 0x00000068d11c7836 */ /* 0x040fe40000000000 */
[----:B------:R-:W-:-:S03]  /*190d0*/  VIADD R29, R209, 0x98 ;  /* 0x00000098d11d7836 */ /* 0x000fc60000000000 */
[----:B------:R-:W-:Y:S02]  /*190e0*/  SHF.R.S32.HI R28, RZ, 0x1f, R28 ;  /* 0x0000001fff1c7819 */ /* 0x000fe4000001141c */
[C---:B0-----:R-:W-:Y:S02]  /*190f0*/  @!P1 LEA R4, P5, R8.reuse, R14, 0x2 ;  /* 0x0000000e08049211 */ /* 0x041fe400078a10ff */
[----:B------:R-:W-:Y:S02]  /*19100*/  SHF.R.S32.HI R29, RZ, 0x1f, R29 ;  /* 0x0000001fff1d7819 */ /* 0x000fe4000001141d */
[----:B------:R-:W-:Y:S01]  /*19110*/  @!P1 LEA.HI.X R5, R8, R10, R9, 0x2, P5 ;  /* 0x0000000a08059211 */ /* 0x000fe200028f1409 */
[C---:B------:R-:W-:Y:S01]  /*19120*/  VIADD R8, R209.reuse, 0x30 ;  /* 0x00000030d1087836 */ /* 0x040fe20000000000 */
[----:B-1----:R-:W-:Y:S01]  /*19130*/  @!P0 LEA R6, P4, R12, R14, 0x2 ;  /* 0x0000000e0c068211 */ /* 0x002fe200078810ff */
[----:B------:R-:W-:Y:S02]  /*19140*/  VIADD R9, R209, 0x20 ;  /* 0x00000020d1097836 */ /* 0x000fe40000000000 */
[----:B------:R0:W-:Y:S01]  /*19150*/  @!P1 ST.E.64 desc[UR38][R4.64], R34 ;  /* 0x0000002204009985 */ /* 0x0001e2000c101b26 */
[----:B------:R-:W-:-:S02]  /*19160*/  ISETP.GE.AND P1, PT, R8, UR4, PT ;  /* 0x0000000408007c0c */ /* 0x000fc4000bf26270 */
[----:B------:R-:W-:Y:S02]  /*19170*/  SHF.R.S32.HI R9, RZ, 0x1f, R9 ;  /* 0x0000001fff097819 */ /* 0x000fe40000011409 */
[----:B------:R-:W-:Y:S01]  /*19180*/  @!P0 LEA.HI.X R7, R12, R10, R13, 0x2, P4 ;  /* 0x0000000a0c078211 */ /* 0x000fe200020f140d */
[C---:B------:R-:W-:Y:S02]  /*19190*/  VIADD R12, R209.reuse, 0x38 ;  /* 0x00000038d10c7836 */ /* 0x040fe40000000000 */
[----:B------:R-:W-:Y:S02]  /*191a0*/  VIADD R13, R209, 0x28 ;  /* 0x00000028d10d7836 */ /* 0x000fe40000000000 */
[----:B------:R1:W-:Y:S01]  /*191b0*/  @!P0 ST.E.64 desc[UR38][R6.64], R38 ;  /* 0x0000002606008985 */ /* 0x0003e2000c101b26 */
[----:B------:R-:W-:Y:S02]  /*191c0*/  ISETP.GE.AND P0, PT, R12, UR4, PT ;  /* 0x000000040c007c0c */ /* 0x000fe4000bf06270 */
[----:B------:R-:W-:-:S02]  /*191d0*/  SHF.R.S32.HI R13, RZ, 0x1f, R13 ;  /* 0x0000001fff0d7819 */ /* 0x000fc4000001140d */
[----:B0-----:R-:W-:-:S04]  /*191e0*/  @!P2 LEA R4, P5, R3, R14, 0x2 ;  /* 0x0000000e0304a211 */ /* 0x001fc800078a10ff */
[----:B------:R-:W-:Y:S01]  /*191f0*/  @!P2 LEA.HI.X R5, R3, R10, R9, 0x2, P5 ;  /* 0x0000000a0305a211 */ /* 0x000fe200028f1409 */
[C---:B------:R-:W-:Y:S02]  /*19200*/  VIADD R3, R209.reuse, 0x40 ;  /* 0x00000040d1037836 */ /* 0x040fe40000000000 */
[----:B------:R-:W-:Y:S01]  /*19210*/  VIADD R9, R209, 0x30 ;  /* 0x00000030d1097836 */ /* 0x000fe20000000000 */
[----:B-1----:R-:W-:Y:S01]  /*19220*/  @!P3 LEA R6, P4, R11, R14, 0x2 ;  /* 0x0000000e0b06b211 */ /* 0x002fe200078810ff */
        /* <DEDUP_REMOVED lines=9> */
[----:B0-----:R-:W-:-:S04]  /*192c0*/  @!P1 LEA R4, P5, R8, R14, 0x2 ;  /* 0x0000000e08049211 */ /* 0x001fc800078a10ff */
[----:B------:R-:W-:Y:S01]  /*192d0*/  @!P1 LEA.HI.X R5, R8, R10, R9, 0x2, P5 ;  /* 0x0000000a08059211 */ /* 0x000fe200028f1409 */
[C---:B------:R-:W-:Y:S02]  /*192e0*/  VIADD R8, R209.reuse, 0x50 ;  /* 0x00000050d1087836 */ /* 0x040fe40000000000 */
[C---:B------:R-:W-:Y:S01]  /*192f0*/  VIADD R9, R209.reuse, 0x40 ;  /* 0x00000040d1097836 */ /* 0x040fe20000000000 */
[----:B-1----:R-:W-:Y:S01]  /*19300*/  @!P0 LEA R6, P4, R12, R14, 0x2 ;  /* 0x0000000e0c068211 */ /* 0x002fe200078810ff */
        /* <DEDUP_REMOVED lines=24> */
[----:B------:R-:W-:Y:S02]  /*19490*/  @!P1 LEA.HI.X R5, R8, R10, R9, 0x2, P5 ;  /* 0x0000000a08059211 */ /* 0x000fe400028f1409 */
[-C--:B------:R-:W-:Y:S02]  /*194a0*/  @!P2 LEA R8, P5, R3, R14.reuse, 0x2 ;  /* 0x0000000e0308a211 */ /* 0x080fe400078a10ff */
[----:B-1----:R-:W-:Y:S01]  /*194b0*/  @!P0 LEA R6, P4, R13, R14, 0x2 ;  /* 0x0000000e0d068211 */ /* 0x002fe200078810ff */
[----:B------:R0:W-:Y:S01]  /*194c0*/  @!P1 ST.E.64 desc[UR38][R4.64], R66 ;  /* 0x0000004204009985 */ /* 0x0001e2000c101b26 */
[----:B------:R-:W-:Y:S02]  /*194d0*/  ISETP.GE.AND P1, PT, R11, UR4, PT ;  /* 0x000000040b007c0c */ /* 0x000fe4000bf26270 */
[-C--:B------:R-:W-:Y:S01]  /*194e0*/  @!P0 LEA.HI.X R7, R13, R10.reuse, R15, 0x2, P4 ;  /* 0x0000000a0d078211 */ /* 0x080fe200020f140f */
[----:B------:R-:W-:Y:S01]  /*194f0*/  VIADD R15, R209, 0x70 ;  /* 0x00000070d10f7836 */ /* 0x000fe20000000000 */
[----:B------:R-:W-:Y:S01]  /*19500*/  @!P2 LEA.HI.X R9, R3, R10, R12, 0x2, P5 ;  /* 0x0000000a0309a211 */ /* 0x000fe200028f140c */
[----:B------:R-:W-:Y:S01]  /*19510*/  VIADD R3, R209, 0x80 ;  /* 0x00000080d1037836 */ /* 0x000fe20000000000 */
[----:B------:R-:W-:Y:S01]  /*19520*/  @!P3 LEA R12, P4, R24, R14, 0x2 ;  /* 0x0000000e180cb211 */ /* 0x000fe200078810ff */
[----:B------:R1:W-:Y:S01]  /*19530*/  @!P0 ST.E.64 desc[UR38][R6.64], R70 ;  /* 0x0000004606008985 */ /* 0x0003e2000c101b26 */
[----:B------:R-:W-:-:S02]  /*19540*/  ISETP.GE.AND P0, PT, R25, UR4, PT ;  /* 0x0000000419007c0c */ /* 0x000fc4000bf06270 */
[----:B------:R-:W-:Y:S01]  /*19550*/  @!P3 LEA.HI.X R13, R24, R10, R28, 0x2, P4 ;  /* 0x0000000a180db211 */ /* 0x000fe200020f141c */
[----:B------:R2:W-:Y:S01]  /*19560*/  @!P2 ST.E.64 desc[UR38][R8.64], R74 ;  /* 0x0000004a0800a985 */ /* 0x0005e2000c101b26 */
[----:B------:R-:W-:Y:S01]  /*19570*/  ISETP.GE.AND P2, PT, R3, UR4, PT ;  /* 0x0000000403007c0c */ /* 0x000fe2000bf46270 */
[C---:B------:R-:W-:Y:S01]  /*19580*/  VIADD R24, R209.reuse, 0x88 ;  /* 0x00000088d1187836 */ /* 0x040fe20000000000 */
[----:B------:R-:W-:Y:S01]  /*19590*/  SHF.R.S32.HI R15, RZ, 0x1f, R15 ;  /* 0x0000001fff0f7819 */ /* 0x000fe2000001140f */
[----:B------:R-:W-:Y:S01]  /*195a0*/  VIADD R28, R209, 0x78 ;  /* 0x00000078d11c7836 */ /* 0x000fe20000000000 */
[C---:B------:R-:W-:Y:S01]  /*195b0*/  @!P1 LEA R20, P5, R11.reuse, R14, 0x2 ;  /* 0x0000000e0b149211 */ /* 0x040fe200078a10ff */
[----:B------:R3:W-:Y:S01]  /*195c0*/  @!P3 ST.E.64 desc[UR38][R12.64], R78 ;  /* 0x0000004e0c00b985 */ /* 0x0007e2000c101b26 */
[----:B------:R-:W-:Y:S02]  /*195d0*/  ISETP.GE.AND P3, PT, R24, UR4, PT ;  /* 0x0000000418007c0c */ /* 0x000fe4000bf66270 */
[----:B------:R-:W-:Y:S01]  /*195e0*/  @!P1 LEA.HI.X R21, R11, R10, R15, 0x2, P5 ;  /* 0x0000000a0b159211 */ /* 0x000fe200028f140f */
[----:B------:R-:W-:Y:S01]  /*195f0*/  VIADD R11, R209, 0x90 ;  /* 0x00000090d10b7836 */ /* 0x000fe20000000000 */
[----:B0-----:R-:W-:Y:S01]  /*19600*/  @!P0 LEA R4, P4, R25, R14, 0x2 ;  /* 0x0000000e19048211 */ /* 0x001fe200078810ff */
[----:B------:R-:W-:Y:S01]  /*19610*/  VIADD R15, R209, 0x80 ;  /* 0x00000080d10f7836 */ /* 0x000fe20000000000 */
[----:B------:R-:W-:Y:S01]  /*19620*/  SHF.R.S32.HI R28, RZ, 0x1f, R28 ;  /* 0x0000001fff1c7819 */ /* 0x000fe2000001141c */
[----:B------:R0:W-:Y:S01]  /*19630*/  @!P1 ST.E.64 desc[UR38][R20.64], R82 ;  /* 0x0000005214009985 */ /* 0x0001e2000c101b26 */
[----:B------:R-:W-:-:S02]  /*19640*/  ISETP.GE.AND P1, PT, R11, UR4, PT ;  /* 0x000000040b007c0c */ /* 0x000fc4000bf26270 */
[----:B------:R-:W-:Y:S02]  /*19650*/  SHF.R.S32.HI R15, RZ, 0x1f, R15 ;  /* 0x0000001fff0f7819 */ /* 0x000fe4000001140f */
[----:B-1----:R-:W-:Y:S02]  /*19660*/  @!P2 LEA R6, P5, R3, R14, 0x2 ;  /* 0x0000000e0306a211 */ /* 0x002fe400078a10ff */
[-C--:B------:R-:W-:Y:S01]  /*19670*/  @!P0 LEA.HI.X R5, R25, R10.reuse, R28, 0x2, P4 ;  /* 0x0000000a19058211 */ /* 0x080fe200020f141c */
[----:B------:R-:W-:Y:S01]  /*19680*/  VIADD R25, R209, 0x98 ;  /* 0x00000098d1197836 */ /* 0x000fe20000000000 */
[----:B------:R-:W-:Y:S01]  /*19690*/  @!P2 LEA.HI.X R7, R3, R10, R15, 0x2, P5 ;  /* 0x0000000a0307a211 */ /* 0x000fe200028f140f */
[C---:B------:R-:W-:Y:S01]  /*196a0*/  VIADD R28, R209.reuse, 0x88 ;  /* 0x00000088d11c7836 */ /* 0x040fe20000000000 */
[----:B--2---:R-:W-:Y:S01]  /*196b0*/  @!P3 LEA R8, P4, R24, R14, 0x2 ;  /* 0x0000000e1808b211 */ /* 0x004fe200078810ff */
[----:B------:R-:W-:Y:S01]  /*196c0*/  VIADD R3, R209, 0xa0 ;  /* 0x000000a0d1037836 */ /* 0x000fe20000000000 */
[----:B------:R1:W-:Y:S01]  /*196d0*/  @!P0 ST.E.64 desc[UR38][R4.64], R86 ;  /* 0x0000005604008985 */ /* 0x0003e2000c101b26 */
[----:B------:R-:W-:Y:S01]  /*196e0*/  ISETP.GE.AND P0, PT, R25, UR4, PT ;  /* 0x0000000419007c0c */ /* 0x000fe2000bf06270 */
[----:B------:R-:W-:Y:S01]  /*196f0*/  VIADD R15, R209, 0x90 ;  /* 0x00000090d10f7836 */ /* 0x000fe20000000000 */
[----:B------:R-:W-:Y:S01]  /*19700*/  SHF.R.S32.HI R28, RZ, 0x1f, R28 ;  /* 0x0000001fff1c7819 */ /* 0x000fe2000001141c */
[----:B------:R2:W-:Y:S01]  /*19710*/  @!P2 ST.E.64 desc[UR38][R6.64], R90 ;  /* 0x0000005a0600a985 */ /* 0x0005e2000c101b26 */
[----:B------:R-:W-:-:S02]  /*19720*/  ISETP.GE.AND P2, PT, R3, UR4, PT ;  /* 0x0000000403007c0c */ /* 0x000fc4000bf46270 */
[----:B------:R-:W-:Y:S01]  /*19730*/  @!P3 LEA.HI.X R9, R24, R10, R28, 0x2, P4 ;  /* 0x0000000a1809b211 */ /* 0x000fe200020f141c */
[C---:B------:R-:W-:Y:S01]  /*19740*/  VIADD R28, R209.reuse, 0xa8 ;  /* 0x000000a8d11c7836 */ /* 0x040fe20000000000 */
[----:B------:R-:W-:Y:S01]  /*19750*/  SHF.R.S32.HI R15, RZ, 0x1f, R15 ;  /* 0x0000001fff0f7819 */ /* 0x000fe2000001140f */
[----:B------:R-:W-:Y:S01]  /*19760*/  VIADD R24, R209, 0xb0 ;  /* 0x000000b0d1187836 */ /* 0x000fe20000000000 */
[C---:B---3--:R-:W-:Y:S01]  /*19770*/  @!P1 LEA R12, P5, R11.reuse, R14, 0x2 ;  /* 0x0000000e0b0c9211 */ /* 0x048fe200078a10ff */
[----:B------:R3:W-:Y:S01]  /*19780*/  @!P3 ST.E.64 desc[UR38][R8.64], R94 ;  /* 0x0000005e0800b985 */ /* 0x0007e2000c101b26 */
[----:B------:R-:W-:Y:S02]  /*19790*/  ISETP.GE.AND P4, PT, R28, UR4, PT ;  /* 0x000000041c007c0c */ /* 0x000fe4000bf86270 */
[----:B------:R-:W-:Y:S01]  /*197a0*/  @!P1 LEA.HI.X R13, R11, R10, R15, 0x2, P5 ;  /* 0x0000000a0b0d9211 */ /* 0x000fe200028f140f */
[C---:B------:R-:W-:Y:S01]  /*197b0*/  VIADD R15, R209.reuse, 0xa0 ;  /* 0x000000a0d10f7836 */ /* 0x040fe20000000000 */
[----:B------:R-:W-:Y:S01]  /*197c0*/  ISETP.GE.AND P3, PT, R24, UR4, PT ;  /* 0x0000000418007c0c */ /* 0x000fe2000bf66270 */
[----:B------:R-:W-:Y:S01]  /*197d0*/  VIADD R11, R209, 0xb8 ;  /* 0x000000b8d10b7836 */ /* 0x000fe20000000000 */
[----:B0-----:R-:W-:Y:S01]  /*197e0*/  @!P0 LEA R20, P5, R25, R14, 0x2 ;  /* 0x0000000e19148211 */ /* 0x001fe200078a10ff */
[----:B------:R0:W-:Y:S01]  /*197f0*/  @!P1 ST.E.64 desc[UR38][R12.64], R98 ;  /* 0x000000620c009985 */ /* 0x0001e2000c101b26 */
[----:B------:R-:W-:-:S02]  /*19800*/  SHF.R.S32.HI R15, RZ, 0x1f, R15 ;  /* 0x0000001fff0f7819 */ /* 0x000fc4000001140f */
[----:B-1----:R-:W-:Y:S02]  /*19810*/  @!P2 LEA R4, P1, R3, R14, 0x2 ;  /* 0x0000000e0304a211 */ /* 0x002fe400078210ff */
[-C--:B------:R-:W-:Y:S01]  /*19820*/  @!P0 LEA.HI.X R21, R25, R10.reuse, R29, 0x2, P5 ;  /* 0x0000000a19158211 */ /* 0x080fe200028f141d */
[----:B------:R-:W-:Y:S01]  /*19830*/  VIADD R29, R209, 0xa8 ;  /* 0x000000a8d11d7836 */ /* 0x000fe20000000000 */
[----:B------:R-:W-:Y:S01]  /*19840*/  @!P2 LEA.HI.X R5, R3, R10, R15, 0x2, P1 ;  /* 0x0000000a0305a211 */ /* 0x000fe200008f140f */
[----:B------:R-:W-:Y:S01]  /*19850*/  VIADD R25, R209, 0xb0 ;  /* 0x000000b0d1197836 */ /* 0x000fe20000000000 */
[----:B------:R-:W-:Y:S01]  /*19860*/  ISETP.GE.AND P1, PT, R11, UR4, PT ;  /* 0x000000040b007c0c */ /* 0x000fe2000bf26270 */
[C---:B------:R-:W-:Y:S01]  /*19870*/  VIADD R15, R209.reuse, 0xc0 ;  /* 0x000000c0d10f7836 */ /* 0x040fe20000000000 */
[----:B------:R1:W-:Y:S01]  /*19880*/  @!P0 ST.E.64 desc[UR38][R20.64], R102 ;  /* 0x0000006614008985 */ /* 0x0003e2000c101b26 */
[----:B--2---:R-:W-:Y:S01]  /*19890*/  @!P4 LEA R6, P0, R28, R14, 0x2 ;  /* 0x0000000e1c06c211 */ /* 0x004fe200078010ff */
[----:B------:R-:W-:Y:S01]  /*198a0*/  VIADD R3, R209, 0xc8 ;  /* 0x000000c8d1037836 */ /* 0x000fe20000000000 */
[----:B------:R-:W-:Y:S01]  /*198b0*/  SHF.R.S32.HI R29, RZ, 0x1f, R29 ;  /* 0x0000001fff1d7819 */ /* 0x000fe2000001141d */
[----:B------:R2:W-:Y:S01]  /*198c0*/  @!P2 ST.E.64 desc[UR38][R4.64], R106 ;  /* 0x0000006a0400a985 */ /* 0x0005e2000c101b26 */
[----:B------:R-:W-:-:S02]  /*198d0*/  SHF.R.S32.HI R25, RZ, 0x1f, R25 ;  /* 0x0000001fff197819 */ /* 0x000fc40000011419 */
[----:B---3--:R-:W-:Y:S02]  /*198e0*/  @!P3 LEA R8, P5, R24, R14, 0x2 ;  /* 0x0000000e1808b211 */ /* 0x008fe400078a10ff */
[----:B------:R-:W-:Y:S02]  /*198f0*/  ISETP.GE.AND P2, PT, R15, UR4, PT ;  /* 0x000000040f007c0c */ /* 0x000fe4000bf46270 */
[-C--:B------:R-:W-:Y:S01]  /*19900*/  @!P4 LEA.HI.X R7, R28, R10.reuse, R29, 0x2, P0 ;  /* 0x0000000a1c07c211 */ /* 0x080fe200000f141d */
[C---:B------:R-:W-:Y:S01]  /*19910*/  VIADD R28, R209.reuse, 0xb8 ;  /* 0x000000b8d11c7836 */ /* 0x040fe20000000000 */
[----:B------:R-:W-:Y:S01]  /*19920*/  @!P3 LEA.HI.X R9, R24, R10, R25, 0x2, P5 ;  /* 0x0000000a1809b211 */ /* 0x000fe200028f1419 */
[----:B------:R-:W-:Y:S01]  /*19930*/  VIADD R25, R209, 0xd0 ;  /* 0x000000d0d1197836 */ /* 0x000fe20000000000 */
[----:B------:R-:W-:Y:S01]  /*19940*/  ISETP.GE.AND P0, PT, R3, UR4, PT ;  /* 0x0000000403007c0c */ /* 0x000fe2000bf06270 */
[----:B------:R3:W-:Y:S01]  /*19950*/  @!P4 ST.E.64 desc[UR38][R6.64], R110 ;  /* 0x0000006e0600c985 */ /* 0x0007e2000c101b26 */
[----:B------:R-:W-:Y:S01]  /*19960*/  VIADD R24, R209, 0xc0 ;  /* 0x000000c0d1187836 */ /* 0x000fe20000000000 */
[----:B0-----:R-:W-:-:S02]  /*19970*/  @!P1 LEA R12, P4, R11, R14, 0x2 ;  /* 0x0000000e0b0c9211 */ /* 0x001fc400078810ff */
[----:B------:R0:W-:Y:S01]  /*19980*/  @!P3 ST.E.64 desc[UR38][R8.64], R114 ;  /* 0x000000720800b985 */ /* 0x0001e2000c101b26 */
[----:B------:R-:W-:Y:S02]  /*19990*/  ISETP.GE.AND P3, PT, R25, UR4, PT ;  /* 0x0000000419007c0c */ /* 0x000fe4000bf66270 */
[----:B------:R-:W-:Y:S02]  /*199a0*/  SHF.R.S32.HI R28, RZ, 0x1f, R28 ;  /* 0x0000001fff1c7819 */ /* 0x000fe4000001141c */
[----:B-1----:R-:W-:Y:S02]  /*199b0*/  @!P2 LEA R20, P5, R15, R14, 0x2 ;  /* 0x0000000e0f14a211 */ /* 0x002fe400078a10ff */
[----:B------:R-:W-:Y:S02]  /*199c0*/  SHF.R.S32.HI R24, RZ, 0x1f, R24 ;  /* 0x0000001fff187819 */ /* 0x000fe40000011418 */
[-C--:B------:R-:W-:Y:S01]  /*199d0*/  @!P1 LEA.HI.X R13, R11, R10.reuse, R28, 0x2, P4 ;  /* 0x0000000a0b0d9211 */ /* 0x080fe200020f141c */
[----:B------:R-:W-:Y:S01]  /*199e0*/  VIADD R11, R209, 0xd8 ;  /* 0x000000d8d10b7836 */ /* 0x000fe20000000000 */
[----:B------:R-:W-:Y:S01]  /*199f0*/  @!P2 LEA.HI.X R21, R15, R10, R24, 0x2, P5 ;  /* 0x0000000a0f15a211 */ /* 0x000fe200028f1418 */
[----:B------:R-:W-:Y:S01]  /*19a00*/  VIADD R28, R209, 0xd0 ;  /* 0x000000d0d11c7836 */ /* 0x000fe20000000000 */
[-C--:B--2---:R-:W-:Y:S01]  /*19a10*/  @!P0 LEA R4, P4, R3, R14.reuse, 0x2 ;  /* 0x0000000e03048211 */ /* 0x084fe200078810ff */
[----:B------:R-:W-:Y:S01]  /*19a20*/  VIADD R15, R209, 0xc8 ;  /* 0x000000c8d10f7836 */ /* 0x000fe20000000000 */
[----:B------:R1:W-:Y:S01]  /*19a30*/  @!P1 ST.E.64 desc[UR38][R12.64], R118 ;  /* 0x000000760c009985 */ /* 0x0003e2000c101b26 */
[----:B------:R-:W-:Y:S01]  /*19a40*/  ISETP.GE.AND P1, PT, R11, UR4, PT ;  /* 0x000000040b007c0c */ /* 0x000fe2000bf26270 */
[----:B------:R-:W-:Y:S01]  /*19a50*/  VIADD R24, R209, 0xe0 ;  /* 0x000000e0d1187836 */ /* 0x000fe20000000000 */
[----:B------:R-:W-:Y:S01]  /*19a60*/  SHF.R.S32.HI R28, RZ, 0x1f, R28 ;  /* 0x0000001fff1c7819 */ /* 0x000fe2000001141c */
[----:B------:R2:W-:Y:S01]  /*19a70*/  @!P2 ST.E.64 desc[UR38][R20.64], R122 ;  /* 0x0000007a1400a985 */ /* 0x0005e2000c101b26 */
[----:B---3--:R-:W-:-:S02]  /*19a80*/  @!P3 LEA R6, P5, R25, R14, 0x2 ;  /* 0x0000000e1906b211 */ /* 0x008fc400078a10ff */
[----:B------:R-:W-:Y:S02]  /*19a90*/  SHF.R.S32.HI R15, RZ, 0x1f, R15 ;  /* 0x0000001fff0f7819 */ /* 0x000fe4000001140f */
[-C--:B------:R-:W-:Y:S01]  /*19aa0*/  @!P3 LEA.HI.X R7, R25, R10.reuse, R28, 0x2, P5 ;  /* 0x0000000a1907b211 */ /* 0x080fe200028f141c */
[----:B------:R-:W-:Y:S01]  /*19ab0*/  VIADD R25, R209, 0xd8 ;  /* 0x000000d8d1197836 */ /* 0x000fe20000000000 */
[----:B------:R-:W-:Y:S01]  /*19ac0*/  @!P0 LEA.HI.X R5, R3, R10, R15, 0x2, P4 ;  /* 0x0000000a03058211 */ /* 0x000fe200020f140f */
[C---:B------:R-:W-:Y:S01]  /*19ad0*/  VIADD R15, R209.reuse, 0xe8 ;  /* 0x000000e8d10f7836 */ /* 0x040fe20000000000 */
[----:B------:R-:W-:Y:S01]  /*19ae0*/  ISETP.GE.AND P4, PT, R24, UR4, PT ;  /* 0x0000000418007c0c */ /* 0x000fe2000bf86270 */
[----:B------:R-:W-:Y:S01]  /*19af0*/  VIADD R3, R209, 0xf0 ;  /* 0x000000f0d1037836 */ /* 0x000fe20000000000 */
[----:B------:R-:W-:Y:S01]  /*19b00*/  SHF.R.S32.HI R25, RZ, 0x1f, R25 ;  /* 0x0000001fff197819 */ /* 0x000fe20000011419 */
[----:B------:R3:W-:Y:S01]  /*19b10*/  @!P0 ST.E.64 desc[UR38][R4.64], R126 ;  /* 0x0000007e04008985 */ /* 0x0007e2000c101b26 */
[----:B0-----:R-:W-:Y:S01]  /*19b20*/  @!P1 LEA R8, P5, R11, R14, 0x2 ;  /* 0x0000000e0b089211 */ /* 0x001fe200078a10ff */
[----:B------:R-:W-:Y:S01]  /*19b30*/  VIADD R28, R209, 0xe8 ;  /* 0x000000e8d11c7836 */ /* 0x000fe20000000000 */
[----:B------:R-:W-:Y:S01]  /*19b40*/  ISETP.GE.AND P2, PT, R15, UR4, PT ;  /* 0x000000040f007c0c */ /* 0x000fe2000bf46270 */
[----:B------:R3:W-:Y:S01]  /*19b50*/  @!P3 ST.E.64 desc[UR38][R6.64], R130 ;  /* 0x000000820600b985 */ /* 0x0007e2000c101b26 */
[----:B------:R-:W-:-:S02]  /*19b60*/  ISETP.GE.AND P0, PT, R3, UR4, PT ;  /* 0x0000000403007c0c */ /* 0x000fc4000bf06270 */
[----:B------:R-:W-:Y:S01]  /*19b70*/  @!P1 LEA.HI.X R9, R11, R10, R25, 0x2, P5 ;  /* 0x0000000a0b099211 */ /* 0x000fe200028f1419 */
[C---:B------:R-:W-:Y:S01]  /*19b80*/  VIADD R25, R209.reuse, 0xe0 ;  /* 0x000000e0d1197836 */ /* 0x040fe20000000000 */
[----:B------:R-:W-:Y:S01]  /*19b90*/  SHF.R.S32.HI R28, RZ, 0x1f, R28 ;  /* 0x0000001fff1c7819 */ /* 0x000fe2000001141c */
[----:B------:R-:W-:Y:S01]  /*19ba0*/  VIADD R11, R209, 0xf0 ;  /* 0x000000f0d10b7836 */ /* 0x000fe20000000000 */
[-C--:B-1----:R-:W-:Y:S01]  /*19bb0*/  @!P4 LEA R12, P3, R24, R14.reuse, 0x2 ;  /* 0x0000000e180cc211 */ /* 0x082fe200078610ff */
[----:B------:R3:W-:Y:S01]  /*19bc0*/  @!P1 ST.E.64 desc[UR38][R8.64], R134 ;  /* 0x0000008608009985 */ /* 0x0007e2000c101b26 */
[----:B------:R-:W-:Y:S02]  /*19bd0*/  SHF.R.S32.HI R25, RZ, 0x1f, R25 ;  /* 0x0000001fff197819 */ /* 0x000fe40000011419 */
[----:B------:R-:W-:Y:S02]  /*19be0*/  SHF.R.S32.HI R11, RZ, 0x1f, R11 ;  /* 0x0000001fff0b7819 */ /* 0x000fe4000001140b */
[----:B--2---:R-:W-:-:S02]  /*19bf0*/  @!P2 LEA R20, P5, R15, R14, 0x2 ;  /* 0x0000000e0f14a211 */ /* 0x004fc400078a10ff */
[----:B------:R-:W-:Y:S02]  /*19c00*/  @!P4 LEA.HI.X R13, R24, R10, R25, 0x2, P3 ;  /* 0x0000000a180dc211 */ /* 0x000fe400018f1419 */
[----:B------:R-:W-:Y:S02]  /*19c10*/  @!P0 LEA R24, P3, R3, R14, 0x2 ;  /* 0x0000000e03188211 */ /* 0x000fe400078610ff */
[-C--:B------:R-:W-:Y:S01]  /*19c20*/  @!P2 LEA.HI.X R21, R15, R10.reuse, R28, 0x2, P5 ;  /* 0x0000000a0f15a211 */ /* 0x080fe200028f141c */
[----:B------:R3:W-:Y:S01]  /*19c30*/  @!P4 ST.E.64 desc[UR38][R12.64], R138 ;  /* 0x0000008a0c00c985 */ /* 0x0007e2000c101b26 */
[----:B------:R-:W-:-:S03]  /*19c40*/  @!P0 LEA.HI.X R25, R3, R10, R11, 0x2, P3 ;  /* 0x0000000a03198211 */ /* 0x000fc600018f140b */
[----:B------:R3:W-:Y:S04]  /*19c50*/  @!P2 ST.E.64 desc[UR38][R20.64], R142 ;  /* 0x0000008e1400a985 */ /* 0x0007e8000c101b26 */
[----:B------:R3:W-:Y:S01]  /*19c60*/  @!P0 ST.E.64 desc[UR38][R24.64], R146 ;  /* 0x0000009218008985 */ /* 0x0007e2000c101b26 */
[----:B------:R-:W-:-:S13]  /*19c70*/  ISETP.GE.AND P0, PT, R237, UR4, PT ;  /* 0x00000004ed007c0c */ /* 0x000fda000bf06270 */
[----:B---3--:R-:W-:Y:S05]  /*19c80*/  @P0 BRA `(.L_x_2853) ;  /* 0x0000000c00e80947 */ /* 0x008fea0003800000 */
[----:B------:R-:W-:Y:S02]  /*19c90*/  SHF.R.S32.HI R3, RZ, 0x1f, R237 ;  /* 0x0000001fff037819 */ /* 0x000fe400000114ed */
[----:B------:R-:W-:-:S04]  /*19ca0*/  LEA R14, P0, R237, R14, 0x2 ;  /* 0x0000000eed0e7211 */ /* 0x000fc800078010ff */
[----:B------:R-:W-:-:S05]  /*19cb0*/  LEA.HI.X R15, R237, R10, R3, 0x2, P0 ;  /* 0x0000000aed0f7211 */ /* 0x000fca00000f1403 */
[----:B------:R0:W-:Y:S01]  /*19cc0*/  ST.E.64 desc[UR38][R14.64], R150 ;  /* 0x000000960e007985 */ /* 0x0001e2000c101b26 */
[----:B------:R-:W-:Y:S05]  /*19cd0*/  BRA `(.L_x_2853) ;  /* 0x0000000c00d47947 */ /* 0x000fea0003800000 */
.L_x_2840:
[----:B------:R-:W-:Y:S01]  /*19ce0*/  ULDC.64 UR4, c[0x0][0xc08] ;  /* 0x0003020000047ab9 */ /* 0x000fe20000000a00 */
[----:B------:R-:W3:Y:S01]  /*19cf0*/  LDC.64 R4, c[0x0][0xc00] ;  /* 0x00030000ff047b82 */ /* 0x000ee20000000a00 */
[----:B------:R-:W-:Y:S01]  /*19d00*/  ISETP.NE.U32.AND P0, PT, RZ, UR4, PT ;  /* 0x00000004ff007c0c */ /* 0x000fe2000bf05070 */
[----:B------:R-:W-:-:S03]  /*19d10*/  IMAD.MOV.U32 R3, RZ, RZ, RZ ;  /* 0x000000ffff037224 */ /* 0x000fc600078e00ff */
[----:B------:R-:W-:Y:S01]  /*19d20*/  ISETP.NE.AND.EX P1, PT, RZ, UR5, PT, P0 ;  /* 0x00000005ff007c0c */ /* 0x000fe2000bf25300 */
[----:B------:R-:W-:Y:S02]  /*19d30*/  ULDC.64 UR4, c[0x0][0xc00] ;  /* 0x0003000000047ab9 */ /* 0x000fe40000000a00 */
[----:B------:R-:W-:-:S04]  /*19d40*/  ISETP.NE.U32.AND P0, PT, RZ, UR4, PT ;  /* 0x00000004ff007c0c */ /* 0x000fc8000bf05070 */
[----:B------:R-:W-:-:S06]  /*19d50*/  ISETP.NE.AND.EX P0, PT, RZ, UR5, PT, P0 ;  /* 0x00000005ff007c0c */ /* 0x000fcc000bf05300 */
[----:B------:R-:W4:Y:S01]  /*19d60*/  @P1 LDC.64 R6, c[0x0][0xc08] ;  /* 0x00030200ff061b82 */ /* 0x000f220000000a00 */
[----:B------:R-:W-:Y:S02]  /*19d70*/  ULDC UR4, c[0x0][0xa88] ;  /* 0x0002a20000047ab9 */ /* 0x000fe40000000800 */
[----:B------:R-:W-:Y:S02]  /*19d80*/  IMAD.U32 R20, RZ, RZ, UR4 ;  /* 0x00000004ff147e24 */ /* 0x000fe4000f8e00ff */
[----:B---3--:R-:W-:-:S05]  /*19d90*/  IMAD.WIDE R4, R232, 0x4, R4 ;  /* 0x00000004e8047825 */ /* 0x008fca00078e0204 */
[----:B------:R3:W5:Y:S01]  /*19da0*/  @P0 LDG.E R3, desc[UR38][R4.64] ;  /* 0x0000002604030981 */ /* 0x000762000c1e1900 */
[----:B----4-:R-:W-:-:S05]  /*19db0*/  @P1 IMAD.WIDE R6, R232, 0x4, R6 ;  /* 0x00000004e8061825 */ /* 0x010fca00078e0206 */
[----:B------:R3:W5:Y:S01]  /*19dc0*/  @P1 LDG.E R20, desc[UR38][R6.64] ;  /* 0x0000002606141981 */ /* 0x000762000c1e1900 */
[----:B------:R-:W-:Y:S02]  /*19dd0*/  ISETP.NE.AND P2, PT, R231, RZ, PT ;  /* 0x000000ffe700720c */ /* 0x000fe40003f45270 */
[----:B------:R-:W-:Y:S01]  /*19de0*/  SHF.R.S32.HI R28, RZ, 0x1f, R232 ;  /* 0x0000001fff1c7819 */ /* 0x000fe200000114e8 */
[----:B------:R-:W4:Y:S10]  /*19df0*/  S2R R8, SR_TID.X ;  /* 0x0000000000087919 */ /* 0x000f340000002100 */
[----:B------:R-:W0:Y:S01]  /*19e00*/  @!P2 LDC R231, c[0x0][0xad4] ;  /* 0x0002b500ffe7ab82 */ /* 0x000e220000000800 */
[----:B----4-:R-:W-:Y:S01]  /*19e10*/  VIADD R0, R8, 0xffffff80 ;  /* 0xffffff8008007836 */ /* 0x010fe20000000000 */
[----:B0-----:R-:W-:-:S04]  /*19e20*/  ISETP.GT.AND P2, PT, R231, 0x1, PT ;  /* 0x00000001e700780c */ /* 0x001fc80003f44270 */
[----:B------:R-:W-:Y:S01]  /*19e30*/  ISETP.GT.AND P3, PT, R0, 0x7f, PT ;  /* 0x0000007f0000780c */ /* 0x000fe20003f64270 */
[----:B---3--:R-:W-:-:S12]  /*19e40*/  @P1 BRA `(.L_x_2858) ;  /* 0x0000000000101947 */ /* 0x008fd80003800000 */
[----:B------:R-:W-:Y:S05]  /*19e50*/  @!P0 BRA `(.L_x_2858) ;  /* 0x00000000000c8947 */ /* 0x000fea0003800000 */
[----:B------:R-:W3:Y:S04]  /*19e60*/  LDG.E R7, desc[UR38][R4.64] ;  /* 0x0000002604077981 */ /* 0x000ee8000c1e1900 */
[----:B-----5:R-:W3:Y:S02]  /*19e70*/  LDG.E R20, desc[UR38][R4.64+0x4] ;  /* 0x0000042604147981 */ /* 0x020ee4000c1e1900 */
[----:B---3--:R-:W-:-:S07]  /*19e80*/  IMAD.IADD R20, R20, 0x1, -R7 ;  /* 0x0000000114147824 */ /* 0x008fce00078e0a07 */
.L_x_2858:
[----:B------:R-:W-:Y:S01]  /*19e90*/  BSSY B1, `(.L_x_2859) ;  /* 0x0000035000017945 */ /* 0x000fe20003800000 */
[----:B------:R-:W-:Y:S02]  /*19ea0*/  SEL R27, R232, RZ, !P0 ;  /* 0x000000ffe81b7207 */ /* 0x000fe40004000000 */
[----:B------:R-:W-:Y:S02]  /*19eb0*/  SEL R28, R28, RZ, !P0 ;  /* 0x000000ff1c1c7207 */ /* 0x000fe40004000000 */
[----:B-----5:R-:W-:Y:S01]  /*19ec0*/  SHF.R.S32.HI R26, RZ, 0x1f, R3 ;  /* 0x0000001fff1a7819 */ /* 0x020fe20000011403 */
[----:B------:R-:W-:Y:S06]  /*19ed0*/  @P3 BRA `(.L_x_2860) ;  /* 0x0000000000c03947 */ /* 0x000fec0003800000 */
[----:B------:R-:W0:Y:S01]  /*19ee0*/  LDC R31, c[0x0][0xbe8] ;  /* 0x0002fa00ff1f7b82 */ /* 0x000e220000000800 */
[----:B------:R-:W-:Y:S01]  /*19ef0*/  IADD3 R29, R213, -0x80, R8 ;  /* 0xffffff80d51d7810 */ /* 0x000fe20007ffe008 */
[----:B0-----:R-:W-:-:S05]  /*19f00*/  IMAD R0, R20, R31, RZ ;  /* 0x0000001f14007224 */ /* 0x001fca00078e02ff */
[----:B------:R-:W-:-:S13]  /*19f10*/  ISETP.GE.AND P0, PT, R29, R0, PT ;  /* 0x000000001d00720c */ /* 0x000fda0003f06270 */
[----:B------:R-:W-:Y:S05]  /*19f20*/  @P0 BRA `(.L_x_2860) ;  /* 0x0000000000ac0947 */ /* 0x000fea0003800000 */
[----:B------:R-:W-:Y:S01]  /*19f30*/  IMAD.MOV.U32 R24, RZ, RZ, 0x9b8 ;  /* 0x000009b8ff187424 */ /* 0x000fe200078e00ff */
[----:B------:R-:W-:Y:S01]  /*19f40*/  ISETP.GT.AND P0, PT, R231, 0x1, PT ;  /* 0x00000001e700780c */ /* 0x000fe20003f04270 */
[----:B------:R-:W0:Y:S01]  /*19f50*/  LDC.64 R4, c[0x0][0xba8] ;  /* 0x0002ea00ff047b82 */ /* 0x000e220000000a00 */
[----:B------:R-:W-:Y:S01]  /*19f60*/  ISETP.NE.AND P1, PT, R31, 0x1, PT ;  /* 0x000000011f00780c */ /* 0x000fe20003f25270 */
[----:B------:R-:W-:Y:S01]  /*19f70*/  IMAD.MOV.U32 R21, RZ, RZ, R29 ;  /* 0x000000ffff157224 */ /* 0x000fe200078e001d */
[----:B------:R-:W-:Y:S02]  /*19f80*/  SEL R24, R24, 0x978, P0 ;  /* 0x0000097818187807 */ /* 0x000fe40000000000 */
[----:B------:R-:W-:-:S03]  /*19f90*/  SEL R235, R235, RZ, P0 ;  /* 0x000000ffebeb7207 */ /* 0x000fc60000000000 */
[----:B------:R-:W3:Y:S08]  /*19fa0*/  LDC.64 R12, c[0x0][R24+0x220] ;  /* 0x00008800180c7b82 */ /* 0x000ef00000000a00 */
[----:B------:R-:W4:Y:S08]  /*19fb0*/  LDC.64 R14, c[0x0][R24+0x218] ;  /* 0x00008600180e7b82 */ /* 0x000f300000000a00 */
[----:B------:R-:W5:Y:S08]  /*19fc0*/  LDC.64 R8, c[0x0][R24+0x228] ;  /* 0x00008a0018087b82 */ /* 0x000f700000000a00 */
[----:B------:R-:W1:Y:S08]  /*19fd0*/  LDC.64 R6, c[0x0][R24+0x210] ;  /* 0x0000840018067b82 */ /* 0x000e700000000a00 */
[----:B------:R-:W2:Y:S08]  /*19fe0*/  @P1 LDC R0, c[0x0][0xbec] ;  /* 0x0002fb00ff001b82 */ /* 0x000eb00000000800 */
[----:B------:R-:W5:Y:S01]  /*19ff0*/  @P1 LDC R33, c[0x0][0xbf0] ;  /* 0x0002fc00ff211b82 */ /* 0x000f620000000800 */
[----:B---3--:R-:W-:-:S07]  /*1a000*/  IMAD R13, R13, R27, RZ ;  /* 0x0000001b0d0d7224 */ /* 0x008fce00078e02ff */
[----:B0-----:R-:W0:Y:S01]  /*1a010*/  @!P0 LDC R4, c[0x0][0xb50] ;  /* 0x0002d400ff048b82 */ /* 0x001e220000000800 */
[----:B------:R-:W-:-:S04]  /*1a020*/  IMAD.WIDE.U32 R10, R12, R27, RZ ;  /* 0x0000001b0c0a7225 */ /* 0x000fc800078e00ff */
[----:B------:R-:W-:Y:S02]  /*1a030*/  IMAD R13, R12, R28, R13 ;  /* 0x0000001c0c0d7224 */ /* 0x000fe400078e020d */
[----:B--2---:R-:W-:Y:S01]  /*1a040*/  @P1 IMAD.HI.U32 R0, R29, R0, RZ ;  /* 0x000000001d001227 */ /* 0x004fe200078e00ff */
[----:B------:R-:W2:Y:S03]  /*1a050*/  @!P0 LDC R5, c[0x0][0xb54] ;  /* 0x0002d500ff058b82 */ /* 0x000ea60000000800 */
        /* <DEDUP_REMOVED lines=15> */
[----:B-1----:R-:W-:Y:S01]  /*1a150*/  IMAD R0, R7, R11, RZ ;  /* 0x0000000b07007224 */ /* 0x002fe200078e02ff */
[----:B------:R-:W-:-:S05]  /*1a160*/  SHF.R.S32.HI R13, RZ, 0x1f, R11 ;  /* 0x0000001fff0d7819 */ /* 0x000fca000001140b */
[C---:B------:R-:W-:Y:S02]  /*1a170*/  IMAD R13, R6.reuse, R13, R0 ;  /* 0x0000000d060d7224 */ /* 0x040fe400078e0200 */
[----:B------:R-:W-:-:S04]  /*1a180*/  IMAD.WIDE.U32 R6, R6, R11, R8 ;  /* 0x0000000b06067225 */ /* 0x000fc800078e0008 */
[----:B------:R-:W-:Y:S01]  /*1a190*/  IMAD.IADD R0, R7, 0x1, R13 ;  /* 0x0000000107007824 */ /* 0x000fe200078e020d */
[----:B0-----:R-:W-:Y:S01]  /*1a1a0*/  LEA R4, P0, R6, R4, 0x2 ;  /* 0x0000000406047211 */ /* 0x001fe200078010ff */
[----:B------:R-:W-:-:S03]  /*1a1b0*/  IMAD.MOV.U32 R7, RZ, RZ, -0x800000 ;  /* 0xff800000ff077424 */ /* 0x000fc600078e00ff */
[----:B--2---:R-:W-:-:S05]  /*1a1c0*/  LEA.HI.X R5, R6, R5, R0, 0x2, P0 ;  /* 0x0000000506057211 */ /* 0x004fca00000f1400 */
[----:B------:R0:W-:Y:S04]  /*1a1d0*/  STG.E desc[UR38][R4.64], R7 ;  /* 0x0000000704007986 */ /* 0x0001e8000c101926 */
.L_x_2860:
[----:B------:R-:W-:Y:S05]  /*1a1e0*/  BSYNC B1 ;  /* 0x0000000000017941 */ /* 0x000fea0003800000 */
.L_x_2859:
[----:B------:R-:W-:Y:S05]  /*1a1f0*/  @P2 BRA `(.L_x_2853) ;  /* 0x00000008008c2947 */ /* 0x000fea0003800000 */
[----:B------:R-:W3:Y:S01]  /*1a200*/  S2R R0, SR_TID.X ;  /* 0x0000000000007919 */ /* 0x000ee20000002100 */
[----:B------:R-:W4:Y:S01]  /*1a210*/  LDC R21, c[0x0][0xbe8] ;  /* 0x0002fa00ff157b82 */ /* 0x000f220000000800 */
[----:B------:R-:W-:Y:S01]  /*1a220*/  ULDC.64 UR4, c[0x0][0xaa0] ;  /* 0x0002a80000047ab9 */ /* 0x000fe20000000a00 */
[----:B------:R-:W-:Y:S01]  /*1a230*/  ULDC.64 UR6, c[0x0][0xaf0] ;  /* 0x0002bc0000067ab9 */ /* 0x000fe20000000a00 */
[----:B----4-:R-:W-:Y:S01]  /*1a240*/  ISETP.NE.AND P0, PT, R21, 0x1, PT ;  /* 0x000000011500780c */ /* 0x010fe20003f05270 */
[----:B---3--:R-:W-:Y:S02]  /*1a250*/  VIADD R6, R0, 0xffffff80 ;  /* 0xffffff8000067836 */ /* 0x008fe40000000000 */
[----:B------:R-:W-:-:S03]  /*1a260*/  IMAD R0, R26, UR4, RZ ;  /* 0x000000041a007c24 */ /* 0x000fc6000f8e02ff */
[----:B0-----:R-:W-:-:S07]  /*1a270*/  SHF.R.S32.HI R5, RZ, 0x1f, R6 ;  /* 0x0000001fff057819 */ /* 0x001fce0000011406 */
[----:B------:R-:W0:Y:S01]  /*1a280*/  @P0 LDC R8, c[0x0][0xbec] ;  /* 0x0002fb00ff080b82 */ /* 0x000e220000000800 */
[----:B------:R-:W-:Y:S01]  /*1a290*/  IMAD R7, R3, UR5, R0 ;  /* 0x0000000503077c24 */ /* 0x000fe2000f8e0200 */
[----:B------:R-:W-:Y:S01]  /*1a2a0*/  LEA.HI R9, R5, R6, RZ, 0x3 ;  /* 0x0000000605097211 */ /* 0x000fe200078f18ff */
[----:B------:R-:W-:Y:S01]  /*1a2b0*/  IMAD.WIDE.U32 R4, R3, UR4, RZ ;  /* 0x0000000403047c25 */ /* 0x000fe2000f8e00ff */
[----:B------:R-:W-:Y:S02]  /*1a2c0*/  ULDC.64 UR4, c[0x0][0xae8] ;  /* 0x0002ba0000047ab9 */ /* 0x000fe40000000a00 */
[----:B------:R-:W-:Y:S02]  /*1a2d0*/  LOP3.LUT R13, R9, 0xfffffff8, RZ, 0xc0, !PT ;  /* 0xfffffff8090d7812 */ /* 0x000fe400078ec0ff */
[----:B------:R-:W3:Y:S01]  /*1a2e0*/  @P0 LDC R11, c[0x0][0xbf0] ;  /* 0x0002fc00ff0b0b82 */ /* 0x000ee20000000800 */
[----:B------:R-:W-:Y:S01]  /*1a2f0*/  SHF.R.S32.HI R10, RZ, 0x3, R9 ;  /* 0x00000003ff0a7819 */ /* 0x000fe20000011409 */
[----:B------:R-:W-:-:S02]  /*1a300*/  IMAD.IADD R5, R5, 0x1, R7 ;  /* 0x0000000105057824 */ /* 0x000fc400078e0207 */
[----:B------:R-:W-:Y:S02]  /*1a310*/  IMAD.IADD R0, R6, 0x1, -R13 ;  /* 0x0000000106007824 */ /* 0x000fe400078e0a0d */
[----:B------:R-:W-:-:S04]  /*1a320*/  IMAD.WIDE.U32 R4, R224, UR4, R4 ;  /* 0x00000004e0047c25 */ /* 0x000fc8000f8e0004 */
[----:B------:R-:W-:Y:S02]  /*1a330*/  IMAD R0, R0, 0x20, R10 ;  /* 0x0000002000007824 */ /* 0x000fe400078e020a */
[----:B------:R-:W-:Y:S01]  /*1a340*/  IMAD R5, R224, UR5, R5 ;  /* 0x00000005e0057c24 */ /* 0x000fe2000f8e0205 */
[----:B------:R-:W-:Y:S01]  /*1a350*/  ULDC.64 UR4, c[0x0][0xae0] ;  /* 0x0002b80000047ab9 */ /* 0x000fe20000000a00 */
[----:B------:R-:W-:Y:S02]  /*1a360*/  IMAD.IADD R9, R213, 0x1, R0 ;  /* 0x00000001d5097824 */ /* 0x000fe400078e0200 */
[----:B------:R-:W-:Y:S02]  /*1a370*/  IMAD R6, R28, UR6, RZ ;  /* 0x000000061c067c24 */ /* 0x000fe4000f8e02ff */
[----:B0-----:R-:W-:-:S04]  /*1a380*/  @P0 IMAD.HI.U32 R0, R9, R8, RZ ;  /* 0x0000000809000227 */ /* 0x001fc800078e00ff */
[----:B------:R-:W-:Y:S01]  /*1a390*/  IMAD.MOV.U32 R3, RZ, RZ, R9 ;  /* 0x000000ffff037224 */ /* 0x000fe200078e0009 */
[----:B---3--:R-:W-:Y:S01]  /*1a3a0*/  @P0 SHF.R.U32.HI R3, RZ, R11, R0 ;  /* 0x0000000bff030219 */ /* 0x008fe20000011600 */
[C---:B------:R-:W-:Y:S02]  /*1a3b0*/  IMAD R7, R27.reuse, UR7, R6 ;  /* 0x000000071b077c24 */ /* 0x040fe4000f8e0206 */
[----:B------:R-:W-:Y:S01]  /*1a3c0*/  IMAD.WIDE.U32 R4, R27, UR6, R4 ;  /* 0x000000061b047c25 */ /* 0x000fe2000f8e0004 */
[----:B------:R-:W-:-:S03]  /*1a3d0*/  SHF.R.S32.HI R0, RZ, 0x1f, R3 ;  /* 0x0000001fff007819 */ /* 0x000fc60000011403 */
[----:B------:R-:W-:Y:S02]  /*1a3e0*/  IMAD.MOV R6, RZ, RZ, -R3 ;  /* 0x000000ffff067224 */ /* 0x000fe400078e0a03 */
[----:B------:R-:W-:Y:S02]  /*1a3f0*/  IMAD.IADD R5, R5, 0x1, R7 ;  /* 0x0000000105057824 */ /* 0x000fe400078e0207 */
        /* <DEDUP_REMOVED lines=8> */
[----:B------:R-:W-:Y:S02]  /*1a480*/  IMAD R0, R0, UR4, RZ ;  /* 0x0000000400007c24 */ /* 0x000fe4000f8e02ff */
[----:B------:R-:W-:-:S04]  /*1a490*/  IMAD.WIDE.U32 R4, R7, UR4, R4 ;  /* 0x0000000407047c25 */ /* 0x000fc8000f8e0004 */
[----:B------:R-:W-:Y:S01]  /*1a4a0*/  IMAD R3, R7, UR5, R0 ;  /* 0x0000000507037c24 */ /* 0x000fe2000f8e0200 */
[----:B------:R-:W-:Y:S01]  /*1a4b0*/  ULDC.64 UR4, c[0x0][0xa80] ;  /* 0x0002a00000047ab9 */ /* 0x000fe20000000a00 */
[----:B------:R-:W-:Y:S02]  /*1a4c0*/  SHF.R.S32.HI R7, RZ, 0x1f, R6 ;  /* 0x0000001fff077819 */ /* 0x000fe40000011406 */
[----:B------:R-:W-:Y:S01]  /*1a4d0*/  IMAD.IADD R3, R5, 0x1, R3 ;  /* 0x0000000105037824 */ /* 0x000fe200078e0203 */
[----:B------:R-:W-:Y:S01]  /*1a4e0*/  LEA R0, P0, R4, UR4, 0x1 ;  /* 0x0000000404007c11 */ /* 0x000fe2000f8008ff */
[----:B------:R-:W-:-:S03]  /*1a4f0*/  UMOV UR4, 0xffffffff ;  /* 0xffffffff00047882 */ /* 0x000fc60000000000 */
[----:B------:R-:W-:Y:S01]  /*1a500*/  LEA.HI.X R4, R4, UR5, R3, 0x1, P0 ;  /* 0x0000000504047c11 */ /* 0x000fe200080f0c03 */
[----:B------:R-:W-:Y:S08]  /*1a510*/  BRA.DIV UR4, `(.L_x_2861) ;  /* 0x000000aa04487947 */ /* 0x000ff0000b800000 */
[----:B------:R0:W3:Y:S04]  /*1a520*/  SHFL.IDX PT, R3, R4, RZ, 0x181f ;  /* 0x00181fff04037589 */ /* 0x0000e800000e0000 */
[----:B------:R0:W4:Y:S02]  /*1a530*/  SHFL.IDX PT, R14, R0, RZ, 0x181f ;  /* 0x00181fff000e7589 */ /* 0x00012400000e0000 */
.L_x_3107:
[----:B------:R-:W-:Y:S01]  /*1a540*/  IMAD R20, R20, R21, RZ ;  /* 0x0000001514147224 */ /* 0x000fe200078e02ff */
[----:B------:R-:W-:Y:S01]  /*1a550*/  BSSY B1, `(.L_x_2862) ;  /* 0x0000018000017945 */ /* 0x000fe20003800000 */
[----:B------:R-:W-:-:S05]  /*1a560*/  IMAD.IADD R213, R10, 0x1, R213 ;  /* 0x000000010ad57824 */ /* 0x000fca00078e02d5 */
        /* <DEDUP_REMOVED lines=10> */
[CC--:B------:R-:W-:Y:S02]  /*1a610*/  @!P2 LEA R10, P4, R223.reuse, R14.reuse, 0x1 ;  /* 0x0000000edf0aa211 */ /* 0x0c0fe400078808ff */
[-C--:B---3--:R-:W-:Y:S02]  /*1a620*/  @!P3 LEA.HI.X R9, R212, R3.reuse, R5, 0x1, P5 ;  /* 0x00000003d409b211 */ /* 0x088fe400028f0c05 */
        /* <DEDUP_REMOVED lines=10> */
.L_x_2863:
[----:B------:R-:W-:Y:S05]  /*1a6d0*/  BSYNC B1 ;  /* 0x0000000000017941 */ /* 0x000fea0003800000 */
.L_x_2862:
[----:B------:R-:W-:-:S03]  /*1a6e0*/  UMOV UR4, 0xffffffff ;  /* 0xffffffff00047882 */ /* 0x000fc60000000000 */
[----:B------:R-:W-:Y:S05]  /*1a6f0*/  BRA.DIV UR4, `(.L_x_2864) ;  /* 0x000000aa04047947 */ /* 0x000fea000b800000 */
[----:B---3--:R3:W0:Y:S04]  /*1a700*/  SHFL.IDX PT, R3, R4, 0x1, 0x181f ;  /* 0x00381f0004037f89 */ /* 0x00862800000e0000 */
[----:B----4-:R3:W4:Y:S02]  /*1a710*/  SHFL.IDX PT, R14, R0, 0x1, 0x181f ;  /* 0x00381f00000e7f89 */ /* 0x01072400000e0000 */
.L_x_3111:
        /* <DEDUP_REMOVED lines=12> */
[CC--:B----4-:R-:W-:Y:S02]  /*1a7e0*/  @!P3 LEA R8, P5, R212.reuse, R14.reuse, 0x1 ;  /* 0x0000000ed408b211 */ /* 0x0d0fe400078a08ff */
[CC--:B------:R-:W-:Y:S02]  /*1a7f0*/  @!P2 LEA R10, P4, R223.reuse, R14.reuse, 0x1 ;  /* 0x0000000edf0aa211 */ /* 0x0c0fe400078808ff */
[-C--:B0-----:R-:W-:Y:S02]  /*1a800*/  @!P3 LEA.HI.X R9, R212, R3.reuse, R12, 0x1, P5 ;  /* 0x00000003d409b211 */ /* 0x081fe400028f0c0c */
[-C--:B------:R-:W-:Y:S02]  /*1a810*/  @!P1 LEA R12, P5, R222, R14.reuse, 0x1 ;  /* 0x0000000ede0c9211 */ /* 0x080fe400078a08ff */
        /* <DEDUP_REMOVED lines=8> */
.L_x_2866:
[----:B------:R-:W-:Y:S05]  /*1a8a0*/  BSYNC B1 ;  /* 0x0000000000017941 */ /* 0x000fea0003800000 */
.L_x_2865:
[----:B------:R-:W-:-:S03]  /*1a8b0*/  UMOV UR4, 0xffffffff ;  /* 0xffffffff00047882 */ /* 0x000fc60000000000 */
[----:B------:R-:W-:Y:S05]  /*1a8c0*/  BRA.DIV UR4, `(.L_x_2867) ;  /* 0x000000a604d87947 */ /* 0x000fea000b800000 */
[----:B0-----:R0:W0:Y:S04]  /*1a8d0*/  SHFL.IDX PT, R3, R4, 0x2, 0x181f ;  /* 0x00581f0004037f89 */ /* 0x00102800000e0000 */
[----:B----4-:R4:W0:Y:S02]  /*1a8e0*/  SHFL.IDX PT, R14, R0, 0x2, 0x181f ;  /* 0x00581f00000e7f89 */ /* 0x01082400000e0000 */
.L_x_3115:
        /* <DEDUP_REMOVED lines=12> */
[CC--:B0-----:R-:W-:Y:S02]  /*1a9b0*/  @!P3 LEA R8, P5, R212.reuse, R14.reuse, 0x1 ;  /* 0x0000000ed408b211 */ /* 0x0c1fe400078a08ff */
[CC--:B------:R-:W-:Y:S02]  /*1a9c0*/  @!P2 LEA R10, P4, R223.reuse, R14.reuse, 0x1 ;  /* 0x0000000edf0aa211 */ /* 0x0c0fe400078808ff */
[-C--:B------:R-:W-:Y:S02]  /*1a9d0*/  @!P3 LEA.HI.X R9, R212, R3.reuse, R12, 0x1, P5 ;  /* 0x00000003d409b211 */ /* 0x080fe400028f0c0c */
        /* <DEDUP_REMOVED lines=9> */
.L_x_2869:
[----:B------:R-:W-:Y:S05]  /*1aa70*/  BSYNC B1 ;  /* 0x0000000000017941 */ /* 0x000fea0003800000 */
.L_x_2868:
[----:B------:R-:W-:-:S03]  /*1aa80*/  UMOV UR4, 0xffffffff ;  /* 0xffffffff00047882 */ /* 0x000fc60000000000 */
[----:B------:R-:W-:Y:S05]  /*1aa90*/  BRA.DIV UR4, `(.L_x_2870) ;  /* 0x000000a604ac7947 */ /* 0x000fea000b800000 */
[----:B0-----:R0:W0:Y:S04]  /*1aaa0*/  SHFL.IDX PT, R3, R4, 0x3, 0x181f ;  /* 0x00781f0004037f89 */ /* 0x00102800000e0000 */
[----:B------:R0:W0:Y:S02]  /*1aab0*/  SHFL.IDX PT, R14, R0, 0x3, 0x181f ;  /* 0x00781f00000e7f89 */ /* 0x00002400000e0000 */
.L_x_3119:
[----:B0--34-:R-:W-:-:S05]  /*1aac0*/  VIADD R0, R213, 0x60 ;  /* 0x00000060d5007836 */ /* 0x019fca0000000000 */
        /* <DEDUP_REMOVED lines=10> */
[CC--:B------:R-:W-:Y:S02]  /*1ab70*/  @!P3 LEA R4, P5, R212.reuse, R14.reuse, 0x1 ;  /* 0x0000000ed404b211 */ /* 0x0c0fe400078a08ff */
        /* <DEDUP_REMOVED lines=11> */
.L_x_2853:
[----:B------:R-:W-:Y:S05]  /*1ac30*/  BSYNC B0 ;  /* 0x0000000000007941 */ /* 0x000fea0003800000 */
.L_x_2839:
[----:B------:R-:W-:Y:S02]  /*1ac40*/  ULDC UR4, c[0x0][0xc3c] ;  /* 0x00030f0000047ab9 */ /* 0x000fe40000000800 */
[----:B--2---:R-:W-:-:S13]  /*1ac50*/  ISETP.GE.AND P0, PT, R155, UR4, PT ;  /* 0x000000049b007c0c */ /* 0x004fda000bf06270 */
[----:B------:R-:W-:Y:S05]  /*1ac60*/  @!P0 BRA `(.L_x_2871) ;  /* 0xfffffe6400d88947 */ /* 0x000fea000383ffff */
[----:B------:R-:W-:Y:S05]  /*1ac70*/  BRA `(.L_x_2652) ;  /* 0x0000008c00507947 */ /* 0x000fea0003800000 */
.L_x_2650:
        /* <DEDUP_REMOVED lines=18> */
.L_x_2872:
        /* <DEDUP_REMOVED lines=43> */
.L_x_2876:
        /* <DEDUP_REMOVED lines=39> */
.L_x_2874:
        /* <DEDUP_REMOVED lines=12> */
.L_x_2877:
        /* <DEDUP_REMOVED lines=63> */
.L_x_2878:
        /* <DEDUP_REMOVED lines=61> */
.L_x_2879:
[----:B01----:R-:W-:-:S05]  /*1bb40*/  LOP3.LUT R3, RZ, R2, RZ, 0x33, !PT ;  /* 0x00000002ff037212 */ /* 0x003fca00078e33ff */
[----:B------:R-:W-:-:S05]  /*1bb50*/  IMAD.IADD R2, R4, 0x1, R3 ;  /* 0x0000000104027824 */ /* 0x000fca00078e0203 */
[----:B------:R1:W-:Y:S01]  /*1bb60*/  STL [R1+0x4], R2 ;  /* 0x0000040201007387 */ /* 0x0003e20000100800 */
[----:B------:R-:W-:Y:S05]  /*1bb70*/  BRA `(.L_x_2880) ;  /* 0x0000000000107947 */ /* 0x000fea0003800000 */
.L_x_2875:
[----:B------:R-:W-:Y:S01]  /*1bb80*/  IMAD.U32 R2, RZ, RZ, UR6 ;  /* 0x00000006ff027e24 */ /* 0x000fe2000f8e00ff */
[----:B------:R0:W-:Y:S04]  /*1bb90*/  STL [R1+0x4], RZ ;  /* 0x000004ff01007387 */ /* 0x0001e80000100800 */
[----:B------:R0:W-:Y:S04]  /*1bba0*/  STL [R1+0x8], RZ ;  /* 0x000008ff01007387 */ /* 0x0001e80000100800 */
[----:B------:R0:W-:Y:S02]  /*1bbb0*/  STL [R1], R2 ;  /* 0x0000000201007387 */ /* 0x0001e40000100800 */
.L_x_2880:
        /* <DEDUP_REMOVED lines=10> */
.L_x_2873:
        /* <DEDUP_REMOVED lines=13> */
[----:B------:R-:W-:Y:S01]  /*1bd30*/  ULDC.64 UR40, c[0x0][0x198] ;  /* 0x0000660000287ab9 */ /* 0x000fe20000000a00 */
[----:B------:R-:W-:Y:S01]  /*1bd40*/  LOP3.LUT R3, R0, 0x1f8, RZ, 0xc0, !PT ;  /* 0x000001f800037812 */ /* 0x000fe200078ec0ff */
[----:B01----:R-:W-:Y:S01]  /*1bd50*/  IMAD.SHL.U32 R2, R4, 0x8, RZ ;  /* 0x0000000804027824 */ /* 0x003fe200078e00ff */
[----:B------:R-:W-:Y:S01]  /*1bd60*/  ULDC UR37, c[0x0][0xc] ;  /* 0x0000030000257ab9 */ /* 0x000fe20000000800 */
        /* <DEDUP_REMOVED lines=12> */
[----:B------:R0:W-:Y:S04]  /*1be30*/  STL [R1+0x14], RZ ;  /* 0x000014ff01007387 */ /* 0x0001e80000100800 */
[----:B------:R0:W-:Y:S04]  /*1be40*/  STL [R1+0x10], RZ ;  /* 0x000010ff01007387 */ /* 0x0001e80000100800 */
[----:B------:R0:W-:Y:S02]  /*1be50*/  STL [R1+0x18], R0 ;  /* 0x0000180001007387 */ /* 0x0001e40000100800 */
.L_x_3041:
[----:B--2---:R-:W2:Y:S01]  /*1be60*/  LDL R14, [R1+0xc] ;  /* 0x00000c00010e7983 */ /* 0x004ea20000100800 */
[----:B------:R-:W-:Y:S05]  /*1be70*/  YIELD ;  /* 0x0000000000007946 */ /* 0x000fea0003800000 */
[----:B------:R-:W-:Y:S01]  /*1be80*/  ULDC.64 UR4, c[0x0][0xa28] ;  /* 0x00028a0000047ab9 */ /* 0x000fe20000000a00 */
[----:B01----:R-:W-:Y:S02]  /*1be90*/  CS2R R6, SRZ ;  /* 0x0000000000067805 */ /* 0x003fe4000001ff00 */
[----:B------:R-:W-:Y:S01]  /*1bea0*/  ISETP.NE.U32.AND P0, PT, RZ, UR4, PT ;  /* 0x00000004ff007c0c */ /* 0x000fe2000bf05070 */
[----:B------:R-:W1:Y:S01]  /*1beb0*/  LDC.64 R12, c[0x0][0xa00] ;  /* 0x00028000ff0c7b82 */ /* 0x000e620000000a00 */
[----:B------:R-:W-:Y:S01]  /*1bec0*/  ULDC.64 UR6, c[0x0][0xa08] ;  /* 0x0002820000067ab9 */ /* 0x000fe20000000a00 */
[----:B------:R-:W-:Y:S01]  /*1bed0*/  ULDC.64 UR8, c[0x0][0xa10] ;  /* 0x0002840000087ab9 */ /* 0x000fe20000000a00 */
[----:B------:R-:W-:Y:S01]  /*1bee0*/  ISETP.NE.AND.EX P0, PT, RZ, UR5, PT, P0 ;  /* 0x00000005ff007c0c */ /* 0x000fe2000bf05300 */
[----:B------:R-:W-:-:S04]  /*1bef0*/  ULDC.64 UR4, c[0x0][0xa18] ;  /* 0x0002860000047ab9 */ /* 0x000fc80000000a00 */
[----:B------:R-:W4:Y:S08]  /*1bf00*/  LDC.64 R4, c[0x0][0xa08] ;  /* 0x00028200ff047b82 */ /* 0x000f300000000a00 */
[----:B0-----:R-:W2:Y:S02]  /*1bf10*/  @P0 LDC.64 R2, c[0x0][0xa28] ;  /* 0x00028a00ff020b82 */ /* 0x001ea40000000a00 */
[----:B--2---:R-:W-:-:S05]  /*1bf20*/  @P0 IMAD.WIDE R2, R14, 0x4, R2 ;  /* 0x000000040e020825 */ /* 0x004fca00078e0202 */
[----:B------:R0:W5:Y:S01]  /*1bf30*/  @P0 LDG.E R6, desc[UR38][R2.64] ;  /* 0x0000002602060981 */ /* 0x000162000c1e1900 */
[----:B------:R-:W-:Y:S01]  /*1bf40*/  ISETP.NE.U32.AND P0, PT, RZ, UR4, PT ;  /* 0x00000004ff007c0c */ /* 0x000fe2000bf05070 */
[----:B-1----:R-:W-:Y:S01]  /*1bf50*/  IMAD.WIDE R12, R14, 0x4, R12 ;  /* 0x000000040e0c7825 */ /* 0x002fe200078e020c */
[----:B------:R-:W-:Y:S02]  /*1bf60*/  ISETP.NE.U32.AND P2, PT, RZ, UR6, PT ;  /* 0x00000006ff007c0c */ /* 0x000fe4000bf45070 */
[----:B------:R-:W-:Y:S01]  /*1bf70*/  ISETP.NE.AND.EX P0, PT, RZ, UR5, PT, P0 ;  /* 0x00000005ff007c0c */ /* 0x000fe2000bf05300 */
[----:B------:R-:W-:Y:S01]  /*1bf80*/  ULDC.64 UR4, c[0x0][0xa00] ;  /* 0x0002800000047ab9 */ /* 0x000fe20000000a00 */
[----:B------:R-:W-:Y:S01]  /*1bf90*/  ISETP.NE.U32.AND P4, PT, RZ, UR8, PT ;  /* 0x00000008ff007c0c */ /* 0x000fe2000bf85070 */
[----:B---3--:R-:W-:Y:S01]  /*1bfa0*/  IMAD.MOV.U32 R8, RZ, RZ, RZ ;  /* 0x000000ffff087224 */ /* 0x008fe200078e00ff */
[----:B------:R-:W-:Y:S01]  /*1bfb0*/  ISETP.NE.U32.AND P1, PT, RZ, UR4, PT ;  /* 0x00000004ff007c0c */ /* 0x000fe2000bf25070 */
[----:B0-----:R-:W0:Y:S01]  /*1bfc0*/  LDC.64 R2, c[0x0][0xa10] ;  /* 0x00028400ff027b82 */ /* 0x001e220000000a00 */
[----:B------:R-:W-:-:S02]  /*1bfd0*/  IMAD.MOV.U32 R0, RZ, RZ, RZ ;  /* 0x000000ffff007224 */ /* 0x000fc400078e00ff */
[----:B------:R-:W-:Y:S01]  /*1bfe0*/  ISETP.NE.AND.EX P3, PT, RZ, UR5, PT, P1 ;  /* 0x00000005ff007c0c */ /* 0x000fe2000bf65310 */
[----:B----4-:R-:W-:-:S04]  /*1bff0*/  IMAD.WIDE R4, R14, 0x4, R4 ;  /* 0x000000040e047825 */ /* 0x010fc800078e0204 */
[----:B------:R-:W1:Y:S01]  /*1c000*/  @P0 LDC.64 R10, c[0x0][0xa18] ;  /* 0x00028600ff0a0b82 */ /* 0x000e620000000a00 */
[----:B------:R-:W-:Y:S01]  /*1c010*/  ULDC UR4, c[0x0][0x288] ;  /* 0x0000a20000047ab9 */ /* 0x000fe20000000800 */
[----:B------:R-:W-:Y:S02]  /*1c020*/  ISETP.NE.AND.EX P1, PT, RZ, UR7, PT, P2 ;  /* 0x00000007ff007c0c */ /* 0x000fe4000bf25320 */
[----:B------:R-:W-:-:S04]  /*1c030*/  ISETP.NE.AND.EX P2, PT, RZ, UR9, PT, P4 ;  /* 0x00000009ff007c0c */ /* 0x000fc8000bf45340 */
[----:B------:R-:W2:Y:S07]  /*1c040*/  @P3 LDG.E R7, desc[UR38][R12.64] ;  /* 0x000000260c073981 */ /* 0x000eae000c1e1900 */
[----:B------:R3:W5:Y:S01]  /*1c050*/  @P1 LDG.E R8, desc[UR38][R4.64] ;  /* 0x0000002604081981 */ /* 0x000762000c1e1900 */
[----:B0-----:R-:W-:-:S05]  /*1c060*/  IMAD.WIDE R2, R14, 0x4, R2 ;  /* 0x000000040e027825 */ /* 0x001fca00078e0202 */
[----:B------:R3:W5:Y:S01]  /*1c070*/  @P2 LDG.E R0, desc[UR38][R2.64] ;  /* 0x0000002602002981 */ /* 0x000762000c1e1900 */
[----:B-1----:R-:W-:-:S03]  /*1c080*/  @P0 IMAD.WIDE R10, R14, 0x4, R10 ;  /* 0x000000040e0a0825 */ /* 0x002fc600078e020a */
[----:B--2---:R0:W-:Y:S02]  /*1c090*/  STL [R1+0x48], R7 ;  /* 0x0000480701007387 */ /* 0x0041e40000100800 */
[----:B0-----:R-:W-:Y:S01]  /*1c0a0*/  IMAD.U32 R7, RZ, RZ, UR4 ;  /* 0x00000004ff077e24 */ /* 0x001fe2000f8e00ff */
[----:B------:R-:W-:-:S05]  /*1c0b0*/  ULDC.64 UR4, c[0x0][0x418] ;  /* 0x0001060000047ab9 */ /* 0x000fca0000000a00 */
[----:B------:R-:W2:Y:S01]  /*1c0c0*/  @P0 LDG.E R7, desc[UR38][R10.64] ;  /* 0x000000260a070981 */ /* 0x000ea2000c1e1900 */
[----:B------:R-:W-:-:S03]  /*1c0d0*/  UISETP.NE.U32.AND UP0, UPT, UR4, URZ, UPT ;  /* 0x0000003f0400728c */ /* 0x000fc6000bf05070 */
[----:B------:R-:W-:Y:S01]  /*1c0e0*/  ULDC UR4, c[0x0][0x424] ;  /* 0x0001090000047ab9 */ /* 0x000fe20000000800 */
[----:B------:R-:W-:-:S03]  /*1c0f0*/  UISETP.NE.AND.EX UP0, UPT, UR5, URZ, UPT, UP0 ;  /* 0x0000003f0500728c */ /* 0x000fc6000bf05300 */
[----:B------:R-:W-:Y:S01]  /*1c100*/  ULDC UR5, c[0x0][0x2f0] ;  /* 0x0000bc0000057ab9 */ /* 0x000fe20000000800 */
[----:B------:R-:W-:Y:S01]  /*1c110*/  USEL UR4, UR4, 0x1, UP0 ;  /* 0x0000000104047887 */ /* 0x000fe20008000000 */
[----:B--2---:R0:W-:Y:S04]  /*1c120*/  STL [R1+0x38], R7 ;  /* 0x0000380701007387 */ /* 0x0041e80000100800 */
[----:B------:R3:W5:Y:S01]  /*1c130*/  LDL R15, [R1+0x38] ;  /* 0x00003800010f7983 */ /* 0x0007620000100800 */
[----:B------:R-:W-:-:S03]  /*1c140*/  UIMAD UR4, UR4, UR5, URZ ;  /* 0x00000005040472a4 */ /* 0x000fc6000f8e023f */
[----:B------:R-:W-:Y:S02]  /*1c150*/  ULDC UR5, c[0x0][0x348] ;  /* 0x0000d20000057ab9 */ /* 0x000fe40000000800 */
[----:B------:R-:W-:Y:S02]  /*1c160*/  IMAD.U32 R10, RZ, RZ, UR5 ;  /* 0x00000005ff0a7e24 */ /* 0x000fe4000f8e00ff */
[----:B0-----:R-:W-:Y:S01]  /*1c170*/  IMAD.U32 R7, RZ, RZ, UR4 ;  /* 0x00000004ff077e24 */ /* 0x001fe2000f8e00ff */
[----:B---3--:R-:W-:Y:S06]  /*1c180*/  @P0 BRA `(.L_x_2882) ;  /* 0x0000000000140947 */ /* 0x008fec0003800000 */
[----:B------:R-:W-:Y:S05]  /*1c190*/  @!P3 BRA `(.L_x_2882) ;  /* 0x000000000010b947 */ /* 0x000fea0003800000 */
[----:B------:R-:W2:Y:S04]  /*1c1a0*/  LDG.E R9, desc[UR38][R12.64] ;  /* 0x000000260c097981 */ /* 0x000ea8000c1e1900 */
[----:B------:R-:W2:Y:S02]  /*1c1b0*/  LDG.E R12, desc[UR38][R12.64+0x4] ;  /* 0x000004260c0c7981 */ /* 0x000ea4000c1e1900 */
[----:B--2--5:R-:W-:-:S05]  /*1c1c0*/  IMAD.IADD R15, R12, 0x1, -R9 ;  /* 0x000000010c0f7824 */ /* 0x024fca00078e0a09 */
[----:B------:R0:W-:Y:S02]  /*1c1d0*/  STL [R1+0x38], R15 ;  /* 0x0000380f01007387 */ /* 0x0001e40000100800 */
.L_x_2882:
[----:B------:R-:W2:Y:S01]  /*1c1e0*/  LDL.LU R12, [R1+0x8] ;  /* 0x00000800010c7983 */ /* 0x000ea20000300800 */
[----:B-----5:R-:W-:Y:S01]  /*1c1f0*/  IMAD.IADD R8, R8, 0x1, R6 ;  /* 0x0000000108087824 */ /* 0x020fe200078e0206 */
[----:B------:R-:W-:Y:S02]  /*1c200*/  ULDC.64 UR4, c[0x0][0xa20] ;  /* 0x0002880000047ab9 */ /* 0x000fe40000000a00 */
[----:B------:R-:W-:Y:S02]  /*1c210*/  ISETP.NE.U32.AND P0, PT, RZ, UR4, PT ;  /* 0x00000004ff007c0c */ /* 0x000fe4000bf05070 */
[----:B------:R1:W-:Y:S02]  /*1c220*/  STL [R1+0x20], R8 ;  /* 0x0000200801007387 */ /* 0x0003e40000100800 */
[----:B------:R-:W-:Y:S02]  /*1c230*/  ISETP.NE.AND.EX P0, PT, RZ, UR5, PT, P0 ;  /* 0x00000005ff007c0c */ /* 0x000fe4000bf05300 */
[----:B--2---:R-:W-:-:S02]  /*1c240*/  LOP3.LUT R11, R12, 0xff000000, RZ, 0xc0, !PT ;  /* 0xff0000000c0b7812 */ /* 0x004fc400078ec0ff */
[C---:B------:R-:W-:Y:S02]  /*1c250*/  LOP3.LUT R9, R12.reuse, 0xff0000, RZ, 0xc0, !PT ;  /* 0x00ff00000c097812 */ /* 0x040fe400078ec0ff */
[----:B------:R-:W-:Y:S02]  /*1c260*/  SHF.R.U32.HI R11, RZ, 0x8, R11 ;  /* 0x00000008ff0b7819 */ /* 0x000fe4000001160b */
[----:B------:R-:W-:Y:S02]  /*1c270*/  LOP3.LUT R16, R12, 0xffff, RZ, 0xc0, !PT ;  /* 0x0000ffff0c107812 */ /* 0x000fe400078ec0ff */
[----:B------:R-:W-:-:S03]  /*1c280*/  LEA.HI R11, R9, R11, RZ, 0x10 ;  /* 0x0000000b090b7211 */ /* 0x000fc600078f80ff */
[----:B-1----:R-:W-:Y:S05]  /*1c290*/  @!P0 BRA `(.L_x_2883) ;  /* 0x0000000000108947 */ /* 0x002fea0003800000 */
[----:B------:R-:W1:Y:S02]  /*1c2a0*/  LDC.64 R4, c[0x0][0xa20] ;  /* 0x00028800ff047b82 */ /* 0x000e640000000a00 */
[----:B-1----:R-:W-:-:S05]  /*1c2b0*/  IMAD.WIDE R4, R14, 0x4, R4 ;  /* 0x000000040e047825 */ /* 0x002fca00078e0204 */
[----:B------:R1:W5:Y:S01]  /*1c2c0*/  LDG.E R7, desc[UR38][R4.64] ;  /* 0x0000002604077981 */ /* 0x000362000c1e1900 */
[----:B------:R-:W-:Y:S05]  /*1c2d0*/  BRA `(.L_x_2884) ;  /* 0x0000000000107947 */ /* 0x000fea0003800000 */
.L_x_2883:
[----:B------:R-:W-:Y:S05]  /*1c2e0*/  @!P1 BRA `(.L_x_2884) ;  /* 0x00000000000c9947 */ /* 0x000fea0003800000 */
[----:B------:R-:W2:Y:S04]  /*1c2f0*/  LDG.E R7, desc[UR38][R4.64] ;  /* 0x0000002604077981 */ /* 0x000ea8000c1e1900 */
[----:B------:R-:W2:Y:S02]  /*1c300*/  LDG.E R4, desc[UR38][R4.64+0x4] ;  /* 0x0000042604047981 */ /* 0x000ea4000c1e1900 */
[----:B--2---:R-:W-:-:S07]  /*1c310*/  IMAD.IADD R7, R4, 0x1, -R7 ;  /* 0x0000000104077824 */ /* 0x004fce00078e0a07 */
.L_x_2884:
[----:B------:R-:W2:Y:S04]  /*1c320*/  LDL.LU R8, [R1+0x4] ;  /* 0x0000040001087983 */ /* 0x000ea80000300800 */
[----:B-1----:R-:W3:Y:S04]  /*1c330*/  @P2 LDG.E R4, desc[UR38][R2.64] ;  /* 0x0000002602042981 */ /* 0x002ee8000c1e1900 */
[----:B------:R1:W3:Y:S01]  /*1c340*/  @P2 LDG.E R2, desc[UR38][R2.64+0x4] ;  /* 0x0000042602022981 */ /* 0x0002e2000c1e1900 */
[----:B-----5:R-:W-:Y:S01]  /*1c350*/  IMAD.IADD R9, R7, 0x1, -R6 ;  /* 0x0000000107097824 */ /* 0x020fe200078e0a06 */
[----:B-1----:R-:W1:Y:S02]  /*1c360*/  LDC R3, c[0x0][0x448] ;  /* 0x00011200ff037b82 */ /* 0x002e640000000800 */
[----:B-1----:R-:W-:-:S13]  /*1c370*/  ISETP.NE.AND P1, PT, R3, 0x1, PT ;  /* 0x000000010300780c */ /* 0x002fda0003f25270 */
[----:B------:R-:W1:Y:S08]  /*1c380*/  @P1 LDC R3, c[0x0][0x44c] ;  /* 0x00011300ff031b82 */ /* 0x000e700000000800 */
[----:B------:R-:W4:Y:S01]  /*1c390*/  @P1 LDC R5, c[0x0][0x450] ;  /* 0x00011400ff051b82 */ /* 0x000f220000000800 */
[----:B--2---:R-:W-:-:S04]  /*1c3a0*/  IMAD.SHL.U32 R13, R8, 0x80, RZ ;  /* 0x00000080080d7824 */ /* 0x004fc800078e00ff */
[----:B------:R-:W-:Y:S01]  /*1c3b0*/  VIADD R7, R13, 0x7f ;  /* 0x0000007f0d077836 */ /* 0x000fe20000000000 */
[----:B------:R2:W-:Y:S01]  /*1c3c0*/  STL [R1+0x28], R13 ;  /* 0x0000280d01007387 */ /* 0x0005e20000100800 */
[----:B---3--:R-:W-:Y:S02]  /*1c3d0*/  @P2 IMAD.IADD R10, R2, 0x1, -R4 ;  /* 0x00000001020a2824 */ /* 0x008fe400078e0a04 */
[----:B-1----:R-:W-:-:S04]  /*1c3e0*/  @P1 IMAD.HI.U32 R2, R7, R3, RZ ;  /* 0x0000000307021227 */ /* 0x002fc800078e00ff */
[----:B------:R-:W-:Y:S01]  /*1c3f0*/  IMAD.IADD R6, R9, 0x1, R10 ;  /* 0x0000000109067824 */ /* 0x000fe200078e020a */
[----:B----4-:R-:W-:-:S03]  /*1c400*/  @P1 SHF.R.U32.HI R7, RZ, R5, R2 ;  /* 0x00000005ff071219 */ /* 0x010fc60000011602 */
[C---:B------:R-:W-:Y:S01]  /*1c410*/  VIADD R2, R6.reuse, 0x5f ;  /* 0x0000005f06027836 */ /* 0x040fe20000000000 */
[----:B------:R-:W-:-:S03]  /*1c420*/  IADD3 R20, R6, 0x1, -R15 ;  /* 0x0000000106147810 */ /* 0x000fc60007ffe80f */
[----:B------:R-:W-:-:S04]  /*1c430*/  IMAD.HI R2, R2, 0x2aaaaaab, RZ ;  /* 0x2aaaaaab02027827 */ /* 0x000fc800078e02ff */
[----:B------:R-:W-:Y:S01]  /*1c440*/  IMAD.IADD R7, R20, 0x1, R7 ;  /* 0x0000000114077824 */ /* 0x000fe200078e0207 */
[----:B------:R-:W-:-:S04]  /*1c450*/  SHF.R.U32.HI R3, RZ, 0x1f, R2 ;  /* 0x0000001fff037819 */ /* 0x000fc80000011602 */
[----:B------:R-:W-:Y:S02]  /*1c460*/  LEA.HI.SX32 R12, R2, R3, 0x1c ;  /* 0x00000003020c7211 */ /* 0x000fe400078fe2ff */
[----:B------:R-:W1:Y:S03]  /*1c470*/  LDC.64 R2, c[0x0][0x9e0] ;  /* 0x00027800ff027b82 */ /* 0x000e660000000a00 */
[----:B------:R2:W-:Y:S01]  /*1c480*/  STL [R1+0x5c], R12 ;  /* 0x00005c0c01007387 */ /* 0x0005e20000100800 */
[----:B-1----:R-:W-:Y:S01]  /*1c490*/  ISETP.GE.AND P3, PT, R3, 0x1, PT ;  /* 0x000000010300780c */ /* 0x002fe20003f66270 */
        /* <DEDUP_REMOVED lines=8> */
[----:B------:R-:W1:Y:S02]  /*1c520*/  @P0 LDC.64 R4, c[0x0][0x9e8] ;  /* 0x00027a00ff040b82 */ /* 0x000e640000000a00 */
[----:B-1----:R-:W-:-:S05]  /*1c530*/  @P0 IMAD.HI.U32 R4, R2, R4, RZ ;  /* 0x0000000402040227 */ /* 0x002fca00078e00ff */
[----:B------:R-:W-:-:S04]  /*1c540*/  @P0 SHF.R.U32.HI R2, RZ, R5, R4 ;  /* 0x00000005ff020219 */ /* 0x000fc80000011604 */
[----:B------:R-:W-:Y:S01]  /*1c550*/  LOP3.LUT R2, RZ, R2, RZ, 0x33, !PT ;  /* 0x00000002ff027212 */ /* 0x000fe200078e33ff */
[----:B------:R-:W-:Y:S06]  /*1c560*/  BRA `(.L_x_2888) ;  /* 0x0000000000107947 */ /* 0x000fec0003800000 */
.L_x_2887:
[----:B------:R-:W-:-:S13]  /*1c570*/  ISETP.NE.AND P0, PT, R3, 0x1, PT ;  /* 0x000000010300780c */ /* 0x000fda0003f05270 */
[----:B------:R-:W1:Y:S02]  /*1c580*/  @P0 LDC.64 R4, c[0x0][0x9e8] ;  /* 0x00027a00ff040b82 */ /* 0x000e640000000a00 */
[----:B-1----:R-:W-:-:S05]  /*1c590*/  @P0 IMAD.HI.U32 R4, R2, R4, RZ ;  /* 0x0000000402040227 */ /* 0x002fca00078e00ff */
[----:B------:R-:W-:-:S07]  /*1c5a0*/  @P0 SHF.R.U32.HI R2, RZ, R5, R4 ;  /* 0x00000005ff020219 */ /* 0x000fce0000011604 */
.L_x_2888:
[----:B------:R-:W-:Y:S05]  /*1c5b0*/  BSYNC B0 ;  /* 0x0000000000007941 */ /* 0x000fea0003800000 */
.L_x_2886:
[----:B------:R-:W-:-:S05]  /*1c5c0*/  IMAD R2, R2, R3, R3 ;  /* 0x0000000302027224 */ /* 0x000fca00078e0203 */
[----:B------:R-:W-:-:S07]  /*1c5d0*/  VIMNMX R8, R8, R2, PT ;  /* 0x0000000208087248 */ /* 0x000fce0003fe0100 */
.L_x_2885:
[----:B------:R-:W1:Y:S01]  /*1c5e0*/  @P1 LDC R4, c[0x0][0x44c] ;  /* 0x00011300ff041b82 */ /* 0x000e620000000800 */
[----:B------:R-:W-:Y:S01]  /*1c5f0*/  VIADD R8, R8, 0x5f ;  /* 0x0000005f08087836 */ /* 0x000fe20000000000 */
[----:B------:R-:W-:Y:S01]  /*1c600*/  ULDC UR4, c[0x0][0x9dc] ;  /* 0x0002770000047ab9 */ /* 0x000fe20000000800 */
[----:B------:R-:W-:Y:S02]  /*1c610*/  IMAD.MOV.U32 R2, RZ, RZ, R13 ;  /* 0x000000ffff027224 */ /* 0x000fe400078e000d */
[----:B------:R-:W-:-:S03]  /*1c620*/  IMAD.HI R8, R8, 0x2aaaaaab, RZ ;  /* 0x2aaaaaab08087827 */ /* 0x000fc600078e02ff */
[----:B------:R-:W2:Y:S01]  /*1c630*/  @P1 LDC R5, c[0x0][0x450] ;  /* 0x00011400ff051b82 */ /* 0x000ea20000000800 */
[----:B------:R-:W-:Y:S02]  /*1c640*/  IMAD.IADD R17, R6, 0x1, -R15 ;  /* 0x0000000106117824 */ /* 0x000fe400078e0a0f */
[----:B-1----:R-:W-:-:S05]  /*1c650*/  @P1 IMAD.HI.U32 R4, R13, R4, RZ ;  /* 0x000000040d041227 */ /* 0x002fca00078e00ff */
[----:B--2---:R-:W-:Y:S02]  /*1c660*/  @P1 SHF.R.U32.HI R2, RZ, R5, R4 ;  /* 0x00000005ff021219 */ /* 0x004fe40000011604 */
[----:B------:R-:W-:-:S03]  /*1c670*/  SHF.R.U32.HI R4, RZ, 0x1f, R8 ;  /* 0x0000001fff047819 */ /* 0x000fc60000011608 */
[----:B------:R-:W-:Y:S01]  /*1c680*/  IMAD.IADD R2, R17, 0x1, R2 ;  /* 0x0000000111027824 */ /* 0x000fe200078e0202 */
[----:B------:R-:W-:-:S03]  /*1c690*/  LEA.HI.SX32 R8, R8, R4, 0x1c ;  /* 0x0000000408087211 */ /* 0x000fc600078fe2ff */
[----:B------:R-:W-:Y:S01]  /*1c6a0*/  VIADD R6, R2, -UR4 ;  /* 0x8000000402067c36 */ /* 0x000fe20008000000 */
[----:B------:R-:W-:Y:S01]  /*1c6b0*/  VIMNMX R8, R12, R8, PT ;  /* 0x000000080c087248 */ /* 0x000fe20003fe0100 */
        /* <DEDUP_REMOVED lines=11> */
.L_x_2891:
[----:B------:R-:W-:-:S13]  /*1c770*/  ISETP.NE.AND P0, PT, R3, 0x1, PT ;  /* 0x000000010300780c */ /* 0x000fda0003f05270 */
[----:B------:R-:W1:Y:S02]  /*1c780*/  @P0 LDC.64 R4, c[0x0][0x9e8] ;  /* 0x00027a00ff040b82 */ /* 0x000e640000000a00 */
[----:B-1----:R-:W-:-:S05]  /*1c790*/  @P0 IMAD.HI.U32 R4, R2, R4, RZ ;  /* 0x0000000402040227 */ /* 0x002fca00078e00ff */
[----:B------:R-:W-:-:S07]  /*1c7a0*/  @P0 SHF.R.U32.HI R2, RZ, R5, R4 ;  /* 0x00000005ff020219 */ /* 0x000fce0000011604 */
.L_x_2892:
[----:B------:R-:W-:Y:S05]  /*1c7b0*/  BSYNC B0 ;  /* 0x0000000000007941 */ /* 0x000fea0003800000 */
.L_x_2890:
[----:B------:R-:W-:-:S05]  /*1c7c0*/  IMAD R2, R2, R3, RZ ;  /* 0x0000000302027224 */ /* 0x000fca00078e02ff */
[----:B------:R-:W-:-:S07]  /*1c7d0*/  VIMNMX R6, R6, R2, !PT ;  /* 0x0000000206067248 */ /* 0x000fce0007fe0100 */
.L_x_2889:
[----:B------:R-:W-:Y:S01]  /*1c7e0*/  IMAD.HI R6, R6, 0x2aaaaaab, RZ ;  /* 0x2aaaaaab06067827 */ /* 0x000fe200078e02ff */
[----:B------:R-:W-:Y:S01]  /*1c7f0*/  LOP3.LUT R13, R11, 0xff, RZ, 0xc0, !PT ;  /* 0x000000ff0b0d7812 */ /* 0x000fe200078ec0ff */
[----:B------:R-:W-:Y:S01]  /*1c800*/  BSSY B0, `(.L_x_2893) ;  /* 0x0000027000007945 */ /* 0x000fe20003800000 */
[----:B------:R-:W-:Y:S01]  /*1c810*/  SHF.R.U32.HI R4, RZ, 0x10, R11 ;  /* 0x00000010ff047819 */ /* 0x000fe2000001160b */
[----:B------:R-:W-:Y:S01]  /*1c820*/  IMAD.MOV.U32 R2, RZ, RZ, RZ ;  /* 0x000000ffff027224 */ /* 0x000fe200078e00ff */
[----:B------:R-:W-:Y:S01]  /*1c830*/  SHF.R.U32.HI R5, RZ, 0x1f, R6 ;  /* 0x0000001fff057819 */ /* 0x000fe20000011606 */
[----:B------:R1:W-:Y:S03]  /*1c840*/  STL [R1+0x54], R13 ;  /* 0x0000540d01007387 */ /* 0x0003e60000100800 */
[----:B------:R-:W-:-:S04]  /*1c850*/  LEA.HI.SX32 R5, R6, R5, 0x1c ;  /* 0x0000000506057211 */ /* 0x000fc800078fe2ff */
[----:B------:R-:W-:-:S04]  /*1c860*/  VIMNMX R5, RZ, R5, !PT ;  /* 0x00000005ff057248 */ /* 0x000fc80007fe0100 */
[----:B------:R-:W-:-:S13]  /*1c870*/  ISETP.GT.AND P0, PT, R8, R5, PT ;  /* 0x000000050800720c */ /* 0x000fda0003f04270 */
[----:B-1----:R-:W-:Y:S05]  /*1c880*/  @!P0 BRA `(.L_x_2894) ;  /* 0x0000000000788947 */ /* 0x002fea0003800000 */
[----:B------:R-:W-:Y:S01]  /*1c890*/  ISETP.NE.AND P0, PT, R4, RZ, PT ;  /* 0x000000ff0400720c */ /* 0x000fe20003f05270 */
[----:B------:R-:W-:-:S03]  /*1c8a0*/  ULDC UR4, c[0x0][0x9f0] ;  /* 0x00027c0000047ab9 */ /* 0x000fc60000000800 */
[----:B------:R-:W-:-:S04]  /*1c8b0*/  SEL R6, R4, UR4, P0 ;  /* 0x0000000404067c07 */ /* 0x000fc80008000000 */
[----:B------:R-:W-:Y:S02]  /*1c8c0*/  IABS R7, R6 ;  /* 0x0000000600077213 */ /* 0x000fe40000000000 */
[----:B------:R-:W-:Y:S02]  /*1c8d0*/  IADD3 R11, R6, -0x1, R8 ;  /* 0xffffffff060b7810 */ /* 0x000fe40007ffe008 */
[----:B------:R-:W1:Y:S03]  /*1c8e0*/  I2F.RP R2, R7 ;  /* 0x0000000700027306 */ /* 0x000e660000209400 */
[----:B------:R-:W-:-:S05]  /*1c8f0*/  IMAD.IADD R11, R11, 0x1, -R5 ;  /* 0x000000010b0b7824 */ /* 0x000fca00078e0a05 */
        /* <DEDUP_REMOVED lines=23> */
.L_x_2894:
[----:B------:R-:W-:Y:S05]  /*1ca70*/  BSYNC B0 ;  /* 0x0000000000007941 */ /* 0x000fea0003800000 */
.L_x_2893:
[-C--:B------:R-:W-:Y:S01]  /*1ca80*/  IMAD R5, R13, R2.reuse, R5 ;  /* 0x000000020d057224 */ /* 0x080fe200078e0205 */
        /* <DEDUP_REMOVED lines=23> */
[----:B------:R1:W2:Y:S02]  /*1cc00*/  SHFL.IDX PT, R14, R6, RZ, 0x1f ;  /* 0x00001fff060e7589 */ /* 0x0002a400000e0000 */
.L_x_3122:
[----:B--2---:R-:W-:Y:S02]  /*1cc10*/  ISETP.NE.AND P0, PT, R14, RZ, PT ;  /* 0x000000ff0e00720c */ /* 0x004fe40003f05270 */
[----:B------:R-:W-:-:S11]  /*1cc20*/  PLOP3.LUT P6, PT, PT, PT, PT, 0x8, 0x0 ;  /* 0x000000000000781c */ /* 0x000fd60003fce170 */
[----:B------:R-:W-:Y:S05]  /*1cc30*/  @P0 BRA `(.L_x_2898) ;  /* 0x00000000000c0947 */ /* 0x000fea0003800000 */
[----:B------:R-:W-:-:S03]  /*1cc40*/  UMOV UR4, 0xffffffff ;  /* 0xffffffff00047882 */ /* 0x000fc60000000000 */
[----:B------:R-:W-:Y:S05]  /*1cc50*/  BRA.DIV UR4, `(.L_x_2899) ;  /* 0x0000008604b87947 */ /* 0x000fea000b800000 */
[----:B------:R-:W-:-:S13]  /*1cc60*/  ELECT P6, URZ, PT ;  /* 0x00000000003f782f */ /* 0x000fda00038c0000 */
.L_x_2898:
[----:B-1----:R-:W2:Y:S01]  /*1cc70*/  LDL R6, [R1+0x58] ;  /* 0x0000580001067983 */ /* 0x002ea20000100800 */
[----:B------:R-:W-:Y:S01]  /*1cc80*/  BSSY B1, `(.L_x_2900) ;  /* 0x0000008000017945 */ /* 0x000fe20003800000 */
[----:B--2---:R-:W-:-:S05]  /*1cc90*/  VIADD R6, R6, 0x1 ;  /* 0x0000000106067836 */ /* 0x004fca0000000000 */
[----:B------:R-:W-:-:S04]  /*1cca0*/  LEA.HI R7, R6, R6, RZ, 0x1 ;  /* 0x0000000606077211 */ /* 0x000fc800078f08ff */
[----:B------:R-:W-:-:S05]  /*1ccb0*/  LOP3.LUT R7, R7, 0xfffffffe, RZ, 0xc0, !PT ;  /* 0xfffffffe07077812 */ /* 0x000fca00078ec0ff */
[----:B------:R-:W-:-:S05]  /*1ccc0*/  IMAD.IADD R6, R6, 0x1, -R7 ;  /* 0x0000000106067824 */ /* 0x000fca00078e0a07 */
[----:B------:R-:W-:-:S04]  /*1ccd0*/  SHF.L.U32 R6, R6, 0x1f, RZ ;  /* 0x0000001f06067819 */ /* 0x000fc800000006ff */
[----:B------:R-:W1:Y:S02]  /*1cce0*/  SYNCS.PHASECHK.TRANS64.TRYWAIT P0, [R19+URZ+0x22820], R6 ;  /* 0x02282006130075a7 */ /* 0x000e64000800017f */
[----:B-1----:R-:W-:Y:S05]  /*1ccf0*/  @!P0 BRA `(.L_x_2901) ;  /* 0x0000008400b08947 */ /* 0x002fea0003800000 */
.L_x_3125:
[----:B------:R-:W-:Y:S05]  /*1cd00*/  BSYNC B1 ;  /* 0x0000000000017941 */ /* 0x000fea0003800000 */
.L_x_2900:
[----:B------:R-:W-:Y:S04]  /*1cd10*/  BSSY B1, `(.L_x_2902) ;  /* 0x000007f000017945 */ /* 0x000fe80003800000 */
[----:B------:R-:W-:Y:S05]  /*1cd20*/  @!P6 BRA `(.L_x_2903) ;  /* 0x0000000400f4e947 */ /* 0x000fea0003800000 */
[----:B------:R-:W2:Y:S04]  /*1cd30*/  LDL R7, [R1+0x14] ;  /* 0x0000140001077983 */ /* 0x000ea80000100800 */
[----:B------:R-:W3:Y:S01]  /*1cd40*/  LDL R9, [R1+0x1c] ;  /* 0x00001c0001097983 */ /* 0x000ee20000100800 */
[----:B------:R-:W-:Y:S01]  /*1cd50*/  BSSY B2, `(.L_x_2904) ;  /* 0x0000008000027945 */ /* 0x000fe20003800000 */
[----:B------:R-:W4:Y:S02]  /*1cd60*/  S2R R8, SR_TID.X ;  /* 0x0000000000087919 */ /* 0x000f240000002100 */
[----:B----4-:R-:W-:-:S04]  /*1cd70*/  LOP3.LUT R8, R8, 0x7f, RZ, 0xc0, !PT ;  /* 0x0000007f08087812 */ /* 0x010fc800078ec0ff */
[----:B------:R-:W-:Y:S01]  /*1cd80*/  ISETP.NE.AND P1, PT, R8, RZ, PT ;  /* 0x000000ff0800720c */ /* 0x000fe20003f25270 */
[----:B--2---:R-:W-:Y:S01]  /*1cd90*/  IMAD R7, R7, 0x8, R19 ;  /* 0x0000000807077824 */ /* 0x004fe200078e0213 */
[----:B---3--:R-:W-:-:S04]  /*1cda0*/  SHF.L.U32 R10, R9, 0x1f, RZ ;  /* 0x0000001f090a7819 */ /* 0x008fc800000006ff */
[----:B------:R-:W2:Y:S02]  /*1cdb0*/  SYNCS.PHASECHK.TRANS64.TRYWAIT P0, [R7+URZ+0x228a0], R10 ;  /* 0x0228a00a070075a7 */ /* 0x000ea4000800017f */
[----:B--2---:R-:W-:Y:S05]  /*1cdc0*/  @!P0 BRA `(.L_x_2905) ;  /* 0x0000008400908947 */ /* 0x004fea0003800000 */
.L_x_3126:
[----:B------:R-:W-:Y:S05]  /*1cdd0*/  BSYNC B2 ;  /* 0x0000000000027941 */ /* 0x000fea0003800000 */
.L_x_2904:
[----:B------:R-:W-:Y:S04]  /*1cde0*/  BSSY B2, `(.L_x_2906) ;  /* 0x0000009000027945 */ /* 0x000fe80003800000 */
[----:B------:R-:W-:Y:S05]  /*1cdf0*/  @P1 BRA `(.L_x_2907) ;  /* 0x00000000001c1947 */ /* 0x000fea0003800000 */
[----:B------:R-:W3:Y:S01]  /*1ce00*/  S2R R8, SR_TID.X ;  /* 0x0000000000087919 */ /* 0x000ee20000002100 */
[----:B-1----:R-:W-:-:S04]  /*1ce10*/  IMAD.MOV.U32 R6, RZ, RZ, 0x3000 ;  /* 0x00003000ff067424 */ /* 0x002fc800078e00ff */
[----:B------:R4:W-:Y:S01]  /*1ce20*/  SYNCS.ARRIVE.TRANS64 RZ, [R7+URZ+0x22890], R6 ;  /* 0x0228900607ff79a7 */ /* 0x0009e2000800003f */
[----:B---3--:R-:W-:-:S04]  /*1ce30*/  LOP3.LUT R8, R8, 0x1f, RZ, 0xc0, !PT ;  /* 0x0000001f08087812 */ /* 0x008fc800078ec0ff */
[----:B------:R-:W-:-:S13]  /*1ce40*/  ISETP.NE.AND P0, PT, R8, RZ, PT ;  /* 0x000000ff0800720c */ /* 0x000fda0003f05270 */
[----:B----4-:R-:W-:Y:S05]  /*1ce50*/  @!P0 BRA `(.L_x_2907) ;  /* 0x0000000000048947 */ /* 0x010fea0003800000 */
[----:B------:R-:W-:Y:S01]  /*1ce60*/  BPT.TRAP 0x1 ;  /* 0x000000040000795c */ /* 0x000fe20000300000 */
.L_x_2907:
[----:B------:R-:W-:Y:S05]  /*1ce70*/  BSYNC B2 ;  /* 0x0000000000027941 */ /* 0x000fea0003800000 */
.L_x_2906:
[----:B------:R-:W3:Y:S01]  /*1ce80*/  LDL R8, [R1+0x14] ;  /* 0x0000140001087983 */ /* 0x000ee20000100800 */
[----:B------:R-:W-:Y:S01]  /*1ce90*/  IMAD.MOV.U32 R12, RZ, RZ, RZ ;  /* 0x000000ffff0c7224 */ /* 0x000fe200078e00ff */
[----:B------:R-:W-:Y:S01]  /*1cea0*/  UIADD3 UR4, UP0, UR40, 0x570, URZ ;  /* 0x0000057028047890 */ /* 0x000fe2000ff1e03f */
[----:B-1----:R-:W-:Y:S01]  /*1ceb0*/  IMAD R6, R5, 0x60, R0 ;  /* 0x0000006005067824 */ /* 0x002fe200078e0200 */
[----:B------:R-:W-:Y:S01]  /*1cec0*/  PLOP3.LUT P0, PT, PT, PT, PT, 0x80, 0x0 ;  /* 0x000000000000781c */ /* 0x000fe20003f0f070 */
[----:B------:R-:W-:Y:S01]  /*1ced0*/  VIADD R9, R7, 0x22890 ;  /* 0x0002289007097836 */ /* 0x000fe20000000000 */
[----:B------:R-:W-:Y:S01]  /*1cee0*/  R2UR UR10, R12 ;  /* 0x000000000c0a72ca */ /* 0x000fe200000e0000 */
[----:B------:R-:W-:Y:S01]  /*1cef0*/  VIADD R6, R6, 0xffffffa0 ;  /* 0xffffffa006067836 */ /* 0x000fe20000000000 */
[----:B------:R-:W-:Y:S01]  /*1cf00*/  UIADD3.X UR5, URZ, UR41, URZ, UP0, !UPT ;  /* 0x000000293f057290 */ /* 0x000fe200087fe43f */
[----:B------:R-:W-:Y:S01]  /*1cf10*/  UMOV UR6, 0x0 ;  /* 0x0000000000067882 */ /* 0x000fe20000000000 */
[----:B------:R-:W-:Y:S01]  /*1cf20*/  UMOV UR7, 0x12f00000 ;  /* 0x12f0000000077882 */ /* 0x000fe20000000000 */
[----:B---3--:R-:W-:-:S04]  /*1cf30*/  IMAD R8, R8, 0x3000, R19 ;  /* 0x0000300008087824 */ /* 0x008fc800078e0213 */
[----:B------:R-:W-:-:S07]  /*1cf40*/  VIADD R8, R8, 0x1c400 ;  /* 0x0001c40008087836 */ /* 0x000fce0000000000 */
.L_x_2908:
        /* <DEDUP_REMOVED lines=13> */
.L_x_3127:
[----:B------:R-:W-:Y:S05]  /*1d020*/  BSYNC B2 ;  /* 0x0000000000027941 */ /* 0x000fea0003800000 */
.L_x_2909:
[----:B------:R-:W-:Y:S01]  /*1d030*/  BSSY B2, `(.L_x_2911) ;  /* 0x000000b000027945 */ /* 0x000fe20003800000 */
[----:B-12---:R-:W-:Y:S02]  /*1d040*/  IMAD.MOV.U32 R10, RZ, RZ, 0x0 ;  /* 0x00000000ff0a7424 */ /* 0x006fe400078e00ff */
[----:B------:R-:W-:Y:S01]  /*1d050*/  IMAD.MOV.U32 R11, RZ, RZ, 0x12f00000 ;  /* 0x12f00000ff0b7424 */ /* 0x000fe200078e00ff */
[----:B------:R-:W-:Y:S06]  /*1d060*/  @P1 BRA `(.L_x_2912) ;  /* 0x00000000001c1947 */ /* 0x000fec0003800000 */
[----:B------:R-:W1:Y:S01]  /*1d070*/  S2R R9, SR_TID.X ;  /* 0x0000000000097919 */ /* 0x000e620000002100 */
[----:B------:R-:W-:-:S04]  /*1d080*/  IMAD.MOV.U32 R8, RZ, RZ, 0xc000 ;  /* 0x0000c000ff087424 */ /* 0x000fc800078e00ff */
[----:B------:R2:W-:Y:S01]  /*1d090*/  SYNCS.ARRIVE.TRANS64 RZ, [R7+URZ+0x228b0], R8 ;  /* 0x0228b00807ff79a7 */ /* 0x0005e2000800003f */
[----:B-1----:R-:W-:-:S04]  /*1d0a0*/  LOP3.LUT R9, R9, 0x1f, RZ, 0xc0, !PT ;  /* 0x0000001f09097812 */ /* 0x002fc800078ec0ff */
[----:B------:R-:W-:-:S13]  /*1d0b0*/  ISETP.NE.AND P0, PT, R9, RZ, PT ;  /* 0x000000ff0900720c */ /* 0x000fda0003f05270 */
[----:B--2---:R-:W-:Y:S05]  /*1d0c0*/  @!P0 BRA `(.L_x_2912) ;  /* 0x0000000000048947 */ /* 0x004fea0003800000 */
[----:B------:R-:W-:Y:S01]  /*1d0d0*/  BPT.TRAP 0x1 ;  /* 0x000000040000795c */ /* 0x000fe20000300000 */
.L_x_2912:
[----:B------:R-:W-:Y:S05]  /*1d0e0*/  BSYNC B2 ;  /* 0x0000000000027941 */ /* 0x000fea0003800000 */
.L_x_2911:
[----:B------:R-:W2:Y:S01]  /*1d0f0*/  LDL R8, [R1+0x14] ;  /* 0x0000140001087983 */ /* 0x000ea20000100800 */
        /* <DEDUP_REMOVED lines=9> */
.L_x_2913:
        /* <DEDUP_REMOVED lines=10> */
[----:B------:R-:W-:Y:S01]  /*1d230*/  R2UR UR6, R10 ;  /* 0x000000000a0672ca */ /* 0x000fe200000e0000 */
[----:B------:R-:W-:Y:S01]  /*1d240*/  VIADD R9, R8, 0x3400 ;  /* 0x0000340008097836 */ /* 0x000fe20000000000 */
[----:B------:R-:W-:Y:S01]  /*1d250*/  R2UR UR7, R11 ;  /* 0x000000000b0772ca */ /* 0x000fe200000e0000 */
[----:B------:R-:W-:Y:S01]  /*1d260*/  UMOV UR10, 0x40 ;  /* 0x00000040000a7882 */ /* 0x000fe20000000000 */
[----:B------:R-:W-:-:S13]  /*1d270*/  PLOP3.LUT P0, PT, PT, PT, PT, 0x80, 0x0 ;  /* 0x000000000000781c */ /* 0x000fda0003f0f070 */
.L_x_2914:
        /* <DEDUP_REMOVED lines=15> */
.L_x_2915:
        /* <DEDUP_REMOVED lines=15> */
.L_x_2916:
        /* <DEDUP_REMOVED lines=10> */
.L_x_2903:
[----:B------:R-:W-:Y:S05]  /*1d500*/  BSYNC B1 ;  /* 0x0000000000017941 */ /* 0x000fea0003800000 */
.L_x_2902:
[----:B------:R-:W1:Y:S04]  /*1d510*/  LDL.LU R10, [R1+0x14] ;  /* 0x00001400010a7983 */ /* 0x000e680000300800 */
[----:B------:R-:W2:Y:S01]  /*1d520*/  LDL.LU R9, [R1+0x1c] ;  /* 0x00001c0001097983 */ /* 0x000ea20000300800 */
[----:B------:R-:W-:Y:S01]  /*1d530*/  VIADD R5, R5, 0xfffffffe ;  /* 0xfffffffe05057836 */ /* 0x000fe20000000000 */
[----:B------:R-:W-:-:S04]  /*1d540*/  PLOP3.LUT P0, PT, PT, PT, PT, 0x8, 0x0 ;  /* 0x000000000000781c */ /* 0x000fc80003f0e170 */
[----:B------:R-:W-:Y:S01]  /*1d550*/  ISETP.GE.AND P2, PT, R5, R3, PT ;  /* 0x000000030500720c */ /* 0x000fe20003f46270 */
[----:B-1----:R-:W-:-:S05]  /*1d560*/  VIADD R6, R10, 0x1 ;  /* 0x000000010a067836 */ /* 0x002fca0000000000 */
[----:B------:R-:W-:-:S04]  /*1d570*/  ISETP.NE.AND P1, PT, R6, 0x2, PT ;  /* 0x000000020600780c */ /* 0x000fc80003f25270 */
[----:B------:R-:W-:Y:S02]  /*1d580*/  SEL R7, RZ, 0x1, P1 ;  /* 0x00000001ff077807 */ /* 0x000fe40000800000 */
[----:B------:R-:W-:Y:S02]  /*1d590*/  SEL R6, R6, RZ, P1 ;  /* 0x000000ff06067207 */ /* 0x000fe40000800000 */
[----:B--2---:R-:W-:-:S03]  /*1d5a0*/  LOP3.LUT R9, R9, R7, RZ, 0x3c, !PT ;  /* 0x0000000709097212 */ /* 0x004fc600078e3cff */
[----:B------:R1:W-:Y:S04]  /*1d5b0*/  STL [R1+0x14], R6 ;  /* 0x0000140601007387 */ /* 0x0003e80000100800 */
[----:B------:R1:W-:Y:S01]  /*1d5c0*/  STL [R1+0x1c], R9 ;  /* 0x00001c0901007387 */ /* 0x0003e20000100800 */
[----:B------:R-:W-:Y:S05]  /*1d5d0*/  @!P2 BRA `(.L_x_2896) ;  /* 0x000000080030a947 */ /* 0x000fea0003800000 */
.L_x_2932:
[----:B------:R-:W-:Y:S05]  /*1d5e0*/  YIELD ;  /* 0x0000000000007946 */ /* 0x000fea0003800000 */
[----:B------:R-:W-:Y:S04]  /*1d5f0*/  BSSY B1, `(.L_x_2917) ;  /* 0x000007e000017945 */ /* 0x000fe80003800000 */
[----:B--2---:R-:W-:Y:S05]  /*1d600*/  @!P6 BRA `(.L_x_2918) ;  /* 0x0000000400f0e947 */ /* 0x004fea0003800000 */
[----:B-1----:R-:W2:Y:S04]  /*1d610*/  LDL R6, [R1+0x14] ;  /* 0x0000140001067983 */ /* 0x002ea80000100800 */
[----:B------:R-:W3:Y:S01]  /*1d620*/  LDL R7, [R1+0x1c] ;  /* 0x00001c0001077983 */ /* 0x000ee20000100800 */
[----:B------:R-:W-:Y:S01]  /*1d630*/  BSSY B2, `(.L_x_2919) ;  /* 0x0000008000027945 */ /* 0x000fe20003800000 */
[----:B------:R-:W1:Y:S02]  /*1d640*/  S2R R8, SR_TID.X ;  /* 0x0000000000087919 */ /* 0x000e640000002100 */
[----:B-1----:R-:W-:-:S04]  /*1d650*/  LOP3.LUT R8, R8, 0x7f, RZ, 0xc0, !PT ;  /* 0x0000007f08087812 */ /* 0x002fc800078ec0ff */
[----:B------:R-:W-:Y:S01]  /*1d660*/  ISETP.NE.AND P2, PT, R8, RZ, PT ;  /* 0x000000ff0800720c */ /* 0x000fe20003f45270 */
[----:B--2---:R-:W-:Y:S01]  /*1d670*/  IMAD R6, R6, 0x8, R19 ;  /* 0x0000000806067824 */ /* 0x004fe200078e0213 */
[----:B---3--:R-:W-:-:S04]  /*1d680*/  SHF.L.U32 R7, R7, 0x1f, RZ ;  /* 0x0000001f07077819 */ /* 0x008fc800000006ff */
[----:B------:R-:W1:Y:S02]  /*1d690*/  SYNCS.PHASECHK.TRANS64.TRYWAIT P1, [R6+URZ+0x228a0], R7 ;  /* 0x0228a007060075a7 */ /* 0x000e64000802017f */
[----:B-1----:R-:W-:Y:S05]  /*1d6a0*/  @!P1 BRA `(.L_x_2920) ;  /* 0x0000007c00809947 */ /* 0x002fea0003800000 */
.L_x_3128:
[----:B------:R-:W-:Y:S05]  /*1d6b0*/  BSYNC B2 ;  /* 0x0000000000027941 */ /* 0x000fea0003800000 */
.L_x_2919:
        /* <DEDUP_REMOVED lines=9> */
.L_x_2922:
[----:B------:R-:W-:Y:S05]  /*1d750*/  BSYNC B2 ;  /* 0x0000000000027941 */ /* 0x000fea0003800000 */
.L_x_2921:
        /* <DEDUP_REMOVED lines=12> */
.L_x_2923:
        /* <DEDUP_REMOVED lines=13> */
.L_x_3129:
[----:B------:R-:W-:Y:S05]  /*1d8f0*/  BSYNC B2 ;  /* 0x0000000000027941 */ /* 0x000fea0003800000 */
.L_x_2924:
[----:B------:R-:W-:Y:S01]  /*1d900*/  BSSY B2, `(.L_x_2926) ;  /* 0x000000b000027945 */ /* 0x000fe20003800000 */
[----:B------:R-:W-:Y:S02]  /*1d910*/  IMAD.MOV.U32 R10, RZ, RZ, 0x0 ;  /* 0x00000000ff0a7424 */ /* 0x000fe400078e00ff */
[----:B------:R-:W-:Y:S01]  /*1d920*/  IMAD.MOV.U32 R11, RZ, RZ, 0x12f00000 ;  /* 0x12f00000ff0b7424 */ /* 0x000fe200078e00ff */
[----:B------:R-:W-:Y:S06]  /*1d930*/  @P2 BRA `(.L_x_2927) ;  /* 0x00000000001c2947 */ /* 0x000fec0003800000 */
[----:B------:R-:W3:Y:S01]  /*1d940*/  S2R R8, SR_TID.X ;  /* 0x0000000000087919 */ /* 0x000ee20000002100 */
[----:B-12---:R-:W-:-:S04]  /*1d950*/  IMAD.MOV.U32 R7, RZ, RZ, 0xc000 ;  /* 0x0000c000ff077424 */ /* 0x006fc800078e00ff */
[----:B------:R4:W-:Y:S01]  /*1d960*/  SYNCS.ARRIVE.TRANS64 RZ, [R6+URZ+0x228b0], R7 ;  /* 0x0228b00706ff79a7 */ /* 0x0009e2000800003f */
[----:B---3--:R-:W-:-:S04]  /*1d970*/  LOP3.LUT R8, R8, 0x1f, RZ, 0xc0, !PT ;  /* 0x0000001f08087812 */ /* 0x008fc800078ec0ff */
[----:B------:R-:W-:-:S13]  /*1d980*/  ISETP.NE.AND P1, PT, R8, RZ, PT ;  /* 0x000000ff0800720c */ /* 0x000fda0003f25270 */
[----:B----4-:R-:W-:Y:S05]  /*1d990*/  @!P1 BRA `(.L_x_2927) ;  /* 0x0000000000049947 */ /* 0x010fea0003800000 */
[----:B------:R-:W-:Y:S01]  /*1d9a0*/  BPT.TRAP 0x1 ;  /* 0x000000040000795c */ /* 0x000fe20000300000 */
.L_x_2927:
[----:B------:R-:W-:Y:S05]  /*1d9b0*/  BSYNC B2 ;  /* 0x0000000000027941 */ /* 0x000fea0003800000 */
.L_x_2926:
        /* <DEDUP_REMOVED lines=10> */
.L_x_2928:
        /* <DEDUP_REMOVED lines=15> */
.L_x_2929:
        /* <DEDUP_REMOVED lines=15> */
.L_x_2930:
        /* <DEDUP_REMOVED lines=15> */
.L_x_2931:
        /* <DEDUP_REMOVED lines=10> */
.L_x_2918:
[----:B------:R-:W-:Y:S05]  /*1ddd0*/  BSYNC B1 ;  /* 0x0000000000017941 */ /* 0x000fea0003800000 */
.L_x_2917:
[----:B------:R-:W1:Y:S04]  /*1dde0*/  LDL.LU R10, [R1+0x14] ;  /* 0x00001400010a7983 */ /* 0x000e680000300800 */
[----:B------:R-:W2:Y:S01]  /*1ddf0*/  LDL.LU R8, [R1+0x1c] ;  /* 0x00001c0001087983 */ /* 0x000ea20000300800 */
[C---:B------:R-:W-:Y:S01]  /*1de00*/  ISETP.GT.AND P2, PT, R5.reuse, R3, PT ;  /* 0x000000030500720c */ /* 0x040fe20003f44270 */
[----:B------:R-:W-:Y:S02]  /*1de10*/  VIADD R5, R5, 0xffffffff ;  /* 0xffffffff05057836 */ /* 0x000fe40000000000 */
[----:B-1----:R-:W-:-:S05]  /*1de20*/  VIADD R6, R10, 0x1 ;  /* 0x000000010a067836 */ /* 0x002fca0000000000 */
[----:B------:R-:W-:-:S04]  /*1de30*/  ISETP.NE.AND P1, PT, R6, 0x2, PT ;  /* 0x000000020600780c */ /* 0x000fc80003f25270 */
[----:B------:R-:W-:Y:S02]  /*1de40*/  SEL R7, RZ, 0x1, P1 ;  /* 0x00000001ff077807 */ /* 0x000fe40000800000 */
[----:B------:R-:W-:Y:S02]  /*1de50*/  SEL R6, R6, RZ, P1 ;  /* 0x000000ff06067207 */ /* 0x000fe40000800000 */
[----:B--2---:R-:W-:-:S05]  /*1de60*/  LOP3.LUT R8, R8, R7, RZ, 0x3c, !PT ;  /* 0x0000000708087212 */ /* 0x004fca00078e3cff */
[----:B------:R2:W-:Y:S04]  /*1de70*/  STL [R1+0x1c], R8 ;  /* 0x00001c0801007387 */ /* 0x0005e80000100800 */
[----:B------:R2:W-:Y:S01]  /*1de80*/  STL [R1+0x14], R6 ;  /* 0x0000140601007387 */ /* 0x0005e20000100800 */
[----:B------:R-:W-:Y:S05]  /*1de90*/  @P2 BRA `(.L_x_2932) ;  /* 0xfffffff400d02947 */ /* 0x000fea000383ffff */
.L_x_2896:
[----:B------:R-:W-:Y:S05]  /*1dea0*/  BSYNC B0 ;  /* 0x0000000000007941 */ /* 0x000fea0003800000 */
.L_x_2895:
[----:B--2---:R-:W2:Y:S01]  /*1deb0*/  LDL R8, [R1+0x28] ;  /* 0x0000280001087983 */ /* 0x004ea20000100800 */
[----:B------:R-:W3:Y:S01]  /*1dec0*/  LDC R0, c[0x0][0x448] ;  /* 0x00011200ff007b82 */ /* 0x000ee20000000800 */
[----:B------:R-:W-:Y:S07]  /*1ded0*/  @!P0 WARPSYNC.ALL ;  /* 0x0000000000008948 */ /* 0x000fee0003800000 */
[----:B------:R-:W-:Y:S01]  /*1dee0*/  @!P0 BAR.SYNC.DEFER_BLOCKING 0xc, 0x180 ;  /* 0x0306000000008b1d */ /* 0x000fe20000010000 */
[----:B---3--:R-:W-:-:S13]  /*1def0*/  ISETP.NE.AND P1, PT, R0, 0x1, PT ;  /* 0x000000010000780c */ /* 0x008fda0003f25270 */
[----:B------:R-:W3:Y:S08]  /*1df00*/  @P1 LDC R0, c[0x0][0x44c] ;  /* 0x00011300ff001b82 */ /* 0x000ef00000000800 */
[----:B------:R-:W4:Y:S01]  /*1df10*/  @P1 LDC R3, c[0x0][0x450] ;  /* 0x00011400ff031b82 */ /* 0x000f220000000800 */
[----:B--2---:R-:W-:-:S04]  /*1df20*/  VIADD R2, R8, 0x7f ;  /* 0x0000007f08027836 */ /* 0x004fc80000000000 */
[----:B---3--:R-:W-:-:S05]  /*1df30*/  @P1 IMAD.HI.U32 R0, R2, R0, RZ ;  /* 0x0000000002001227 */ /* 0x008fca00078e00ff */
[----:B----4-:R-:W-:-:S05]  /*1df40*/  @P1 SHF.R.U32.HI R2, RZ, R3, R0 ;  /* 0x00000003ff021219 */ /* 0x010fca0000011600 */
[----:B------:R-:W-:Y:S02]  /*1df50*/  IMAD.IADD R0, R20, 0x1, R2 ;  /* 0x0000000114007824 */ /* 0x000fe400078e0202 */
[----:B------:R-:W2:Y:S02]  /*1df60*/  LDC.64 R2, c[0x0][0x9e0] ;  /* 0x00027800ff027b82 */ /* 0x000ea40000000a00 */
[----:B--2---:R-:W-:Y:S01]  /*1df70*/  ISETP.GE.AND P2, PT, R3, 0x1, PT ;  /* 0x000000010300780c */ /* 0x004fe20003f46270 */
[----:B------:R-:W-:-:S12]  /*1df80*/  IMAD.IADD R2, R0, 0x1, R2 ;  /* 0x0000000100027824 */ /* 0x000fd800078e0202 */
[----:B------:R-:W-:Y:S05]  /*1df90*/  @!P2 BRA `(.L_x_2933) ;  /* 0x000000000048a947 */ /* 0x000fea0003800000 */
[C---:B------:R-:W-:Y:S01]  /*1dfa0*/  ISETP.GT.AND P0, PT, R0.reuse, RZ, PT ;  /* 0x000000ff0000720c */ /* 0x040fe20003f04270 */
[----:B------:R-:W-:Y:S01]  /*1dfb0*/  BSSY B0, `(.L_x_2934) ;  /* 0x000000e000007945 */ /* 0x000fe20003800000 */
[----:B------:R-:W-:-:S11]  /*1dfc0*/  VIADD R5, R0, 0xffffffff ;  /* 0xffffffff00057836 */ /* 0x000fd60000000000 */
[----:B------:R-:W-:Y:S05]  /*1dfd0*/  @P0 BRA `(.L_x_2935) ;  /* 0x00000000001c0947 */ /* 0x000fea0003800000 */
[----:B------:R-:W-:Y:S01]  /*1dfe0*/  ISETP.NE.AND P0, PT, R3, 0x1, PT ;  /* 0x000000010300780c */ /* 0x000fe20003f05270 */
[----:B------:R-:W-:-:S12]  /*1dff0*/  IMAD.MOV R0, RZ, RZ, -R0 ;  /* 0x000000ffff007224 */ /* 0x000fd800078e0a00 */
[----:B-1----:R-:W1:Y:S02]  /*1e000*/  @P0 LDC.64 R6, c[0x0][0x9e8] ;  /* 0x00027a00ff060b82 */ /* 0x002e640000000a00 */
[----:B-1----:R-:W-:-:S05]  /*1e010*/  @P0 IMAD.HI.U32 R6, R0, R6, RZ ;  /* 0x0000000600060227 */ /* 0x002fca00078e00ff */
[----:B------:R-:W-:-:S04]  /*1e020*/  @P0 SHF.R.U32.HI R0, RZ, R7, R6 ;  /* 0x00000007ff000219 */ /* 0x000fc80000011606 */
[----:B------:R-:W-:Y:S01]  /*1e030*/  LOP3.LUT R5, RZ, R0, RZ, 0x33, !PT ;  /* 0x00000000ff057212 */ /* 0x000fe200078e33ff */
[----:B------:R-:W-:Y:S06]  /*1e040*/  BRA `(.L_x_2936) ;  /* 0x0000000000107947 */ /* 0x000fec0003800000 */
.L_x_2935:
[----:B------:R-:W-:-:S13]  /*1e050*/  ISETP.NE.AND P0, PT, R3, 0x1, PT ;  /* 0x000000010300780c */ /* 0x000fda0003f05270 */
[----:B-1----:R-:W1:Y:S02]  /*1e060*/  @P0 LDC.64 R6, c[0x0][0x9e8] ;  /* 0x00027a00ff060b82 */ /* 0x002e640000000a00 */
[----:B-1----:R-:W-:-:S05]  /*1e070*/  @P0 IMAD.HI.U32 R6, R5, R6, RZ ;  /* 0x0000000605060227 */ /* 0x002fca00078e00ff */
[----:B------:R-:W-:-:S07]  /*1e080*/  @P0 SHF.R.U32.HI R5, RZ, R7, R6 ;  /* 0x00000007ff050219 */ /* 0x000fce0000011606 */
.L_x_2936:
[----:B------:R-:W-:Y:S05]  /*1e090*/  BSYNC B0 ;  /* 0x0000000000007941 */ /* 0x000fea0003800000 */
.L_x_2934:
[----:B------:R-:W-:-:S05]  /*1e0a0*/  IMAD R5, R5, R3, R3 ;  /* 0x0000000305057224 */ /* 0x000fca00078e0203 */
[----:B------:R-:W-:-:S07]  /*1e0b0*/  VIMNMX R2, R2, R5, PT ;  /* 0x0000000502027248 */ /* 0x000fce0003fe0100 */
.L_x_2933:
[----:B------:R-:W2:Y:S01]  /*1e0c0*/  LDL R7, [R1+0x5c] ;  /* 0x00005c0001077983 */ /* 0x000ea20000100800 */
[----:B------:R-:W3:Y:S01]  /*1e0d0*/  @P1 LDC R0, c[0x0][0x44c] ;  /* 0x00011300ff001b82 */ /* 0x000ee20000000800 */
[----:B------:R-:W-:Y:S01]  /*1e0e0*/  VIADD R2, R2, 0x5f ;  /* 0x0000005f02027836 */ /* 0x000fe20000000000 */
[----:B------:R-:W-:Y:S01]  /*1e0f0*/  ULDC UR4, c[0x0][0x9dc] ;  /* 0x0002770000047ab9 */ /* 0x000fe20000000800 */
[----:B------:R-:W-:Y:S02]  /*1e100*/  IMAD.MOV.U32 R5, RZ, RZ, R8 ;  /* 0x000000ffff057224 */ /* 0x000fe400078e0008 */
[----:B------:R-:W-:-:S03]  /*1e110*/  IMAD.HI R2, R2, 0x2aaaaaab, RZ ;  /* 0x2aaaaaab02027827 */ /* 0x000fc600078e02ff */
[----:B-1----:R-:W1:Y:S01]  /*1e120*/  @P1 LDC R6, c[0x0][0x450] ;  /* 0x00011400ff061b82 */ /* 0x002e620000000800 */
[----:B---3--:R-:W-:-:S05]  /*1e130*/  @P1 IMAD.HI.U32 R0, R8, R0, RZ ;  /* 0x0000000008001227 */ /* 0x008fca00078e00ff */
[----:B-1----:R-:W-:-:S05]  /*1e140*/  @P1 SHF.R.U32.HI R5, RZ, R6, R0 ;  /* 0x00000006ff051219 */ /* 0x002fca0000011600 */
[----:B------:R-:W-:Y:S01]  /*1e150*/  IMAD.IADD R0, R17, 0x1, R5 ;  /* 0x0000000111007824 */ /* 0x000fe200078e0205 */
[----:B------:R-:W-:-:S04]  /*1e160*/  SHF.R.U32.HI R5, RZ, 0x1f, R2 ;  /* 0x0000001fff057819 */ /* 0x000fc80000011602 */
[----:B------:R-:W-:Y:S01]  /*1e170*/  LEA.HI.SX32 R8, R2, R5, 0x1c ;  /* 0x0000000502087211 */ /* 0x000fe200078fe2ff */
[----:B------:R-:W-:-:S04]  /*1e180*/  VIADD R2, R0, -UR4 ;  /* 0x8000000400027c36 */ /* 0x000fc80008000000 */
[----:B------:R1:W-:Y:S01]  /*1e190*/  STL [R1+0x60], R8 ;  /* 0x0000600801007387 */ /* 0x0003e20000100800 */
[----:B--2---:R-:W-:Y:S01]  /*1e1a0*/  VIMNMX R5, R7, R8, PT ;  /* 0x0000000807057248 */ /* 0x004fe20003fe0100 */
[----:B-1----:R-:W-:Y:S06]  /*1e1b0*/  @!P2 BRA `(.L_x_2937) ;  /* 0x000000000044a947 */ /* 0x002fec0003800000 */
        /* <DEDUP_REMOVED lines=10> */
.L_x_2939:
[----:B------:R-:W-:-:S13]  /*1e260*/  ISETP.NE.AND P0, PT, R3, 0x1, PT ;  /* 0x000000010300780c */ /* 0x000fda0003f05270 */
[----:B------:R-:W1:Y:S02]  /*1e270*/  @P0 LDC.64 R6, c[0x0][0x9e8] ;  /* 0x00027a00ff060b82 */ /* 0x000e640000000a00 */
[----:B-1----:R-:W-:-:S05]  /*1e280*/  @P0 IMAD.HI.U32 R6, R0, R6, RZ ;  /* 0x0000000600060227 */ /* 0x002fca00078e00ff */
[----:B------:R-:W-:-:S07]  /*1e290*/  @P0 SHF.R.U32.HI R0, RZ, R7, R6 ;  /* 0x00000007ff000219 */ /* 0x000fce0000011606 */
.L_x_2940:
[----:B------:R-:W-:Y:S05]  /*1e2a0*/  BSYNC B0 ;  /* 0x0000000000007941 */ /* 0x000fea0003800000 */
.L_x_2938:
[----:B------:R-:W-:-:S05]  /*1e2b0*/  IMAD R0, R0, R3, RZ ;  /* 0x0000000300007224 */ /* 0x000fca00078e02ff */
[----:B------:R-:W-:-:S07]  /*1e2c0*/  VIMNMX R2, R2, R0, !PT ;  /* 0x0000000002027248 */ /* 0x000fce0007fe0100 */
.L_x_2937:
[----:B------:R-:W-:Y:S01]  /*1e2d0*/  IMAD.HI R2, R2, 0x2aaaaaab, RZ ;  /* 0x2aaaaaab02027827 */ /* 0x000fe200078e02ff */
[----:B------:R-:W-:Y:S01]  /*1e2e0*/  ISETP.NE.AND P1, PT, R4, RZ, PT ;  /* 0x000000ff0400720c */ /* 0x000fe20003f25270 */
[----:B------:R-:W-:Y:S03]  /*1e2f0*/  BSSY B0, `(.L_x_2941) ;  /* 0x0000025000007945 */ /* 0x000fe60003800000 */
[----:B------:R-:W-:-:S04]  /*1e300*/  SHF.R.U32.HI R0, RZ, 0x1f, R2 ;  /* 0x0000001fff007819 */ /* 0x000fc80000011602 */
[----:B------:R-:W-:-:S04]  /*1e310*/  LEA.HI.SX32 R0, R2, R0, 0x1c ;  /* 0x0000000002007211 */ /* 0x000fc800078fe2ff */
[----:B------:R-:W-:Y:S01]  /*1e320*/  VIMNMX R9, RZ, R0, !PT ;  /* 0x00000000ff097248 */ /* 0x000fe20007fe0100 */
[----:B------:R-:W1:Y:S03]  /*1e330*/  @!P1 LDC R4, c[0x0][0x9f0] ;  /* 0x00027c00ff049b82 */ /* 0x000e660000000800 */
[----:B------:R-:W-:Y:S01]  /*1e340*/  ISETP.GT.AND P0, PT, R5, R9, PT ;  /* 0x000000090500720c */ /* 0x000fe20003f04270 */
[----:B------:R2:W-:Y:S04]  /*1e350*/  STL [R1+0x3c], R9 ;  /* 0x00003c0901007387 */ /* 0x0005e80000100800 */
[----:B------:R2:W-:Y:S08]  /*1e360*/  STL [R1+0x40], RZ ;  /* 0x000040ff01007387 */ /* 0x0005f00000100800 */
[----:B--2---:R-:W-:Y:S05]  /*1e370*/  @!P0 BRA `(.L_x_2942) ;  /* 0x0000000000708947 */ /* 0x004fea0003800000 */
        /* <DEDUP_REMOVED lines=9> */
[----:B------:R-:W-:Y:S02]  /*1e410*/  IADD3 R6, R4, -0x1, R5 ;  /* 0xffffffff04067810 */ /* 0x000fe40007ffe005 */
[----:B------:R-:W-:-:S03]  /*1e420*/  IABS R2, R4 ;  /* 0x0000000400027213 */ /* 0x000fc60000000000 */
[----:B------:R-:W-:Y:S02]  /*1e430*/  IMAD.IADD R6, R6, 0x1, -R9 ;  /* 0x0000000106067824 */ /* 0x000fe400078e0a09 */
[----:B------:R-:W-:-:S03]  /*1e440*/  IMAD.MOV R2, RZ, RZ, -R2 ;  /* 0x000000ffff027224 */ /* 0x000fc600078e0a02 */
[----:B------:R-:W-:Y:S01]  /*1e450*/  IABS R3, R6 ;  /* 0x0000000600037213 */ /* 0x000fe20000000000 */
[----:B------:R-:W-:Y:S01]  /*1e460*/  IMAD.MOV.U32 R7, RZ, RZ, R2 ;  /* 0x000000ffff077224 */ /* 0x000fe200078e0002 */
        /* <DEDUP_REMOVED lines=13> */
.L_x_2942:
[----:B------:R-:W-:Y:S05]  /*1e540*/  BSYNC B0 ;  /* 0x0000000000007941 */ /* 0x000fea0003800000 */
.L_x_2941:
[----:B------:R-:W3:Y:S04]  /*1e550*/  LDL R0, [R1+0x40] ;  /* 0x0000400001007983 */ /* 0x000ee80000100800 */
[----:B--2---:R-:W3:Y:S01]  /*1e560*/  LDL R2, [R1+0x54] ;  /* 0x0000540001027983 */ /* 0x004ee20000100800 */
[----:B------:R-:W-:Y:S01]  /*1e570*/  BSSY B7, `(.L_x_2943) ;  /* 0x00003ec000077945 */ /* 0x000fe20003800000 */
[----:B---3--:R-:W-:-:S05]  /*1e580*/  IMAD R2, R2, R0, R9 ;  /* 0x0000000002027224 */ /* 0x008fca00078e0209 */
[----:B------:R-:W-:Y:S01]  /*1e590*/  VIADDMNMX R0, R2, R0, R5, PT ;  /* 0x0000000002007246 */ /* 0x000fe20003800105 */
[----:B------:R2:W-:Y:S03]  /*1e5a0*/  STL [R1+0x24], R2 ;  /* 0x0000240201007387 */ /* 0x0005e60000100800 */
[----:B------:R-:W-:Y:S01]  /*1e5b0*/  ISETP.GT.AND P0, PT, R0, R2, PT ;  /* 0x000000020000720c */ /* 0x000fe20003f04270 */
[----:B------:R2:W-:-:S12]  /*1e5c0*/  STL [R1+0x34], R0 ;  /* 0x0000340001007387 */ /* 0x0005d80000100800 */
[----:B--2---:R-:W-:Y:S05]  /*1e5d0*/  @P0 BRA `(.L_x_2944) ;  /* 0x0000000000480947 */ /* 0x004fea0003800000 */
[----:B------:R-:W2:Y:S02]  /*1e5e0*/  S2R R0, SR_TID.X ;  /* 0x0000000000007919 */ /* 0x000ea40000002100 */
[----:B--2---:R-:W-:-:S04]  /*1e5f0*/  LOP3.LUT R0, R0, 0x7f, RZ, 0xc0, !PT ;  /* 0x0000007f00007812 */ /* 0x004fc800078ec0ff */
[----:B------:R-:W-:-:S13]  /*1e600*/  ISETP.NE.AND P0, PT, R0, RZ, PT ;  /* 0x000000ff0000720c */ /* 0x000fda0003f05270 */
[----:B------:R-:W-:Y:S05]  /*1e610*/  @P0 BRA `(.L_x_2945) ;  /* 0x0000003c00840947 */ /* 0x000fea0003800000 */
[----:B------:R-:W2:Y:S01]  /*1e620*/  S2R R5, SR_LANEID ;  /* 0x0000000000057919 */ /* 0x000ea20000000000 */
[----:B------:R-:W-:Y:S01]  /*1e630*/  VOTEU.ANY UR4, UPT, PT ;  /* 0x0000000000047886 */ /* 0x000fe200038e0100 */
[----:B------:R-:W3:Y:S01]  /*1e640*/  LDC.64 R2, c[0x0][0xc60] ;  /* 0x00031800ff027b82 */ /* 0x000ee20000000a00 */
[----:B------:R-:W2:Y:S02]  /*1e650*/  FLO.U32 R0, UR4 ;  /* 0x0000000400007d00 */ /* 0x000ea400080e0000 */
[----:B--2---:R-:W-:-:S06]  /*1e660*/  ISETP.EQ.U32.AND P0, PT, R0, R5, PT ;  /* 0x000000050000720c */ /* 0x004fcc0003f02070 */
[----:B------:R-:W3:Y:S07]  /*1e670*/  POPC R5, UR4 ;  /* 0x0000000400057d09 */ /* 0x000eee0008000000 */
[----:B---3--:R-:W2:Y:S01]  /*1e680*/  @P0 ATOMG.E.ADD.STRONG.GPU PT, R3, desc[UR38][R2.64], R5 ;  /* 0x00000005020309a8 */ /* 0x008ea200081ee1e6 */
[----:B-1----:R-:W1:Y:S02]  /*1e690*/  S2R R4, SR_LTMASK ;  /* 0x0000000000047919 */ /* 0x002e640000003900 */
[----:B-1----:R-:W-:-:S04]  /*1e6a0*/  LOP3.LUT R4, R4, UR4, RZ, 0xc0, !PT ;  /* 0x0000000404047c12 */ /* 0x002fc8000f8ec0ff */
[----:B------:R-:W1:Y:S01]  /*1e6b0*/  POPC R7, R4 ;  /* 0x0000000400077309 */ /* 0x000e620000000000 */
[----:B--2---:R-:W1:Y:S02]  /*1e6c0*/  SHFL.IDX PT, R0, R3, R0, 0x1f ;  /* 0x00001f0003007589 */ /* 0x004e6400000e0000 */
[----:B-1----:R-:W-:-:S05]  /*1e6d0*/  IADD3 R0, R0, UR37, R7 ;  /* 0x0000002500007c10 */ /* 0x002fca000fffe007 */
[----:B------:R4:W-:Y:S01]  /*1e6e0*/  STL [R1], R0 ;  /* 0x0000000001007387 */ /* 0x0009e20000100800 */
[----:B------:R-:W-:Y:S05]  /*1e6f0*/  BRA `(.L_x_2945) ;  /* 0x0000003c004c7947 */ /* 0x000fea0003800000 */
.L_x_2944:
        /* <DEDUP_REMOVED lines=19> */
[----:B01----:R-:W-:Y:S05]  /*1e830*/  CALL.ABS.NOINC R2 ;  /* 0x0000000002007343 */ /* 0x003fea0003c00000 */
.L_x_2947:
[----:B------:R-:W-:Y:S05]  /*1e840*/  BSYNC B6 ;  /* 0x0000000000067941 */ /* 0x000fea0003800000 */
.L_x_2946:
        /* <DEDUP_REMOVED lines=8> */
[----:B------:R2:W3:Y:S01]  /*1e8d0*/  LDC.64 R2, c[0x4][R17] ;  /* 0x0100000011027b82 */ /* 0x0004e20000000a00 */
[----:B-1----:R-:W-:Y:S02]  /*1e8e0*/  IMAD.U32 R4, RZ, RZ, UR6 ;  /* 0x00000006ff047e24 */ /* 0x002fe4000f8e00ff */
[----:B------:R-:W-:Y:S02]  /*1e8f0*/  IMAD.U32 R5, RZ, RZ, UR7 ;  /* 0x00000007ff057e24 */ /* 0x000fe4000f8e00ff */
[----:B------:R-:W-:Y:S02]  /*1e900*/  IMAD.U32 R6, RZ, RZ, UR8 ;  /* 0x00000008ff067e24 */ /* 0x000fe4000f8e00ff */
[----:B------:R-:W-:-:S02]  /*1e910*/  IMAD.U32 R7, RZ, RZ, UR9 ;  /* 0x00000009ff077e24 */ /* 0x000fc4000f8e00ff */
[----:B------:R-:W-:Y:S02]  /*1e920*/  IMAD.U32 R10, RZ, RZ, UR4 ;  /* 0x00000004ff0a7e24 */ /* 0x000fe4000f8e00ff */
[----:B------:R-:W-:Y:S02]  /*1e930*/  IMAD.U32 R11, RZ, RZ, UR5 ;  /* 0x00000005ff0b7e24 */ /* 0x000fe4000f8e00ff */
[----:B------:R-:W-:Y:S02]  /*1e940*/  IMAD.MOV.U32 R8, RZ, RZ, 0x70 ;  /* 0x00000070ff087424 */ /* 0x000fe400078e00ff */
[----:B------:R-:W-:Y:S02]  /*1e950*/  IMAD.MOV.U32 R12, RZ, RZ, 0x1 ;  /* 0x00000001ff0c7424 */ /* 0x000fe400078e00ff */
[----:B--2---:R-:W-:-:S07]  /*1e960*/  IMAD.MOV.U32 R13, RZ, RZ, RZ ;  /* 0x000000ffff0d7224 */ /* 0x004fce00078e00ff */
[----:B------:R-:W-:-:S07]  /*1e970*/  LEPC R20, `(.L_x_2950) ;  /* 0x000000001014794e */ /* 0x000fce0000000000 */
[----:B0--3--:R-:W-:Y:S05]  /*1e980*/  CALL.ABS.NOINC R2 ;  /* 0x0000000002007343 */ /* 0x009fea0003c00000 */
.L_x_2950:
        /* <DEDUP_REMOVED lines=15> */
.L_x_2949:
[----:B------:R-:W-:Y:S05]  /*1ea80*/  BSYNC B6 ;  /* 0x0000000000067941 */ /* 0x000fea0003800000 */
.L_x_2948:
[----:B------:R-:W2:Y:S01]  /*1ea90*/  LDL R0, [R1+0xc] ;  /* 0x00000c0001007983 */ /* 0x000ea20000100800 */
[----:B------:R-:W-:Y:S02]  /*1eaa0*/  ULDC.64 UR4, c[0x0][0x9f8] ;  /* 0x00027e0000047ab9 */ /* 0x000fe40000000a00 */
[----:B------:R-:W-:Y:S01]  /*1eab0*/  ISETP.NE.U32.AND P0, PT, RZ, UR4, PT ;  /* 0x00000004ff007c0c */ /* 0x000fe2000bf05070 */
[----:B------:R-:W3:Y:S03]  /*1eac0*/  LDL R17, [R1+0x34] ;  /* 0x0000340001117983 */ /* 0x000ee60000100800 */
[----:B------:R-:W-:Y:S01]  /*1ead0*/  ISETP.NE.AND.EX P0, PT, RZ, UR5, PT, P0 ;  /* 0x00000005ff007c0c */ /* 0x000fe2000bf05300 */
[----:B------:R-:W-:-:S12]  /*1eae0*/  ULDC.64 UR4, c[0x0][0xa08] ;  /* 0x0002820000047ab9 */ /* 0x000fd80000000a00 */
[----:B------:R-:W4:Y:S01]  /*1eaf0*/  @P0 LDC.64 R2, c[0x0][0x9f8] ;  /* 0x00027e00ff020b82 */ /* 0x000f220000000a00 */
[----:B--2---:R-:W-:Y:S02]  /*1eb00*/  IMAD.MOV.U32 R7, RZ, RZ, R0 ;  /* 0x000000ffff077224 */ /* 0x004fe400078e0000 */
[----:B----4-:R-:W-:-:S05]  /*1eb10*/  @P0 IMAD.WIDE R2, R0, 0x4, R2 ;  /* 0x0000000400020825 */ /* 0x010fca00078e0202 */
[----:B------:R2:W4:Y:S01]  /*1eb20*/  @P0 LDG.E R7, desc[UR38][R2.64] ;  /* 0x0000002602070981 */ /* 0x000522000c1e1900 */
[----:B---3--:R-:W-:Y:S01]  /*1eb30*/  VIADD R0, R17, 0xffffffff ;  /* 0xffffffff11007836 */ /* 0x008fe20000000000 */
[----:B--2---:R-:W2:Y:S02]  /*1eb40*/  LDC.64 R2, c[0x0][0x418] ;  /* 0x00010600ff027b82 */ /* 0x004ea40000000a00 */
[----:B--2---:R-:W-:Y:S01]  /*1eb50*/  LOP3.LUT P0, RZ, R2, UR4, RZ, 0xfc, !PT ;  /* 0x0000000402ff7c12 */ /* 0x004fe2000f80fcff */
[----:B------:R-:W-:-:S03]  /*1eb60*/  UMOV UR4, 0xffffffff ;  /* 0xffffffff00047882 */ /* 0x000fc60000000000 */
[----:B------:R-:W-:Y:S02]  /*1eb70*/  LOP3.LUT P0, RZ, R3, UR5, RZ, 0xfc, P0 ;  /* 0x0000000503ff7c12 */ /* 0x000fe4000800fcff */
[----:B----4-:R-:W-:Y:S01]  /*1eb80*/  SHF.R.S32.HI R8, RZ, 0x1f, R7 ;  /* 0x0000001fff087819 */ /* 0x010fe20000011407 */
        /* <DEDUP_REMOVED lines=8> */
.L_x_3132:
        /* <DEDUP_REMOVED lines=9> */
.L_x_3135:
        /* <DEDUP_REMOVED lines=24> */
.L_x_2954:
[----:B------:R-:W4:Y:S04]  /*1ee20*/  LDL R0, [R1+0x10] ;  /* 0x0000100001007983 */ /* 0x000f280000100800 */
[----:B---3--:R-:W3:Y:S01]  /*1ee30*/  LDL R2, [R1+0x18] ;  /* 0x0000180001027983 */ /* 0x008ee20000100800 */
[----:B----4-:R-:W-:Y:S01]  /*1ee40*/  IMAD R0, R0, 0x8, R19 ;  /* 0x0000000800007824 */ /* 0x010fe200078e0213 */
[----:B---3--:R-:W-:-:S04]  /*1ee50*/  SHF.L.U32 R2, R2, 0x1f, RZ ;  /* 0x0000001f02027819 */ /* 0x008fc800000006ff */
[----:B------:R-:W3:Y:S02]  /*1ee60*/  SYNCS.PHASECHK.TRANS64.TRYWAIT P0, [R0+URZ+0x22840], R2 ;  /* 0x02284002000075a7 */ /* 0x000ee4000800017f */
[----:B---3--:R-:W-:Y:S05]  /*1ee70*/  @!P0 BRA `(.L_x_2955) ;  /* 0x0000006800088947 */ /* 0x008fea0003800000 */
.L_x_3136:
        /* <DEDUP_REMOVED lines=11> */
.L_x_2956:
        /* <DEDUP_REMOVED lines=23> */
.L_x_2952:
        /* <DEDUP_REMOVED lines=23> */
[----:B--2---:R-:W-:-:S02]  /*1f210*/  IMAD.U32 R7, RZ, RZ, UR7 ;  /* 0x00000007ff077e24 */ /* 0x004fc4000f8e00ff */
[----:B------:R-:W-:Y:S02]  /*1f220*/  IMAD.U32 R10, RZ, RZ, UR8 ;  /* 0x00000008ff0a7e24 */ /* 0x000fe4000f8e00ff */
[----:B------:R-:W-:Y:S02]  /*1f230*/  IMAD.U32 R11, RZ, RZ, UR9 ;  /* 0x00000009ff0b7e24 */ /* 0x000fe4000f8e00ff */
[----:B------:R-:W-:Y:S02]  /*1f240*/  IMAD.MOV.U32 R8, RZ, RZ, 0x70 ;  /* 0x00000070ff087424 */ /* 0x000fe400078e00ff */
[----:B------:R-:W-:Y:S02]  /*1f250*/  IMAD.MOV.U32 R12, RZ, RZ, 0x1 ;  /* 0x00000001ff0c7424 */ /* 0x000fe400078e00ff */
[----:B------:R-:W-:-:S07]  /*1f260*/  IMAD.MOV.U32 R13, RZ, RZ, RZ ;  /* 0x000000ffff0d7224 */ /* 0x000fce00078e00ff */
[----:B------:R-:W-:-:S07]  /*1f270*/  LEPC R20, `(.L_x_2958) ;  /* 0x000000001014794e */ /* 0x000fce0000000000 */
[----:B01----:R-:W-:Y:S05]  /*1f280*/  CALL.ABS.NOINC R2 ;  /* 0x0000000002007343 */ /* 0x003fea0003c00000 */
.L_x_2958:
[----:B------:R-:W-:Y:S05]  /*1f290*/  BSYNC B6 ;  /* 0x0000000000067941 */ /* 0x000fea0003800000 */
.L_x_2957:
[----:B-1----:R-:W3:Y:S01]  /*1f2a0*/  LDL.LU R0, [R1+0x50] ;  /* 0x0000500001007983 */ /* 0x002ee20000300800 */
[----:B------:R-:W-:Y:S01]  /*1f2b0*/  ULDC.64 UR6, c[0x0][0xa00] ;  /* 0x0002800000067ab9 */ /* 0x000fe20000000a00 */
[----:B------:R-:W-:Y:S01]  /*1f2c0*/  ULDC.64 UR4, c[0x0][0x2d8] ;  /* 0x0000b60000047ab9 */ /* 0x000fe20000000a00 */
[----:B--2---:R-:W1:Y:S01]  /*1f2d0*/  LDC R7, c[0x0][0x448] ;  /* 0x00011200ff077b82 */ /* 0x004e620000000800 */
[----:B------:R-:W3:Y:S04]  /*1f2e0*/  LDL.LU.64 R2, [R1+0x48] ;  /* 0x0000480001027983 */ /* 0x000ee80000300a00 */
[----:B------:R-:W2:Y:S04]  /*1f2f0*/  LDL R5, [R1+0xc] ;  /* 0x00000c0001057983 */ /* 0x000ea80000100800 */
[----:B------:R-:W4:Y:S01]  /*1f300*/  LDL R12, [R1+0x28] ;  /* 0x00002800010c7983 */ /* 0x000f220000100800 */
[----:B------:R-:W-:Y:S01]  /*1f310*/  ISETP.NE.U32.AND P0, PT, RZ, UR6, PT ;  /* 0x00000006ff007c0c */ /* 0x000fe2000bf05070 */
[----:B------:R-:W-:-:S03]  /*1f320*/  ULDC UR6, c[0x0][0x2b8] ;  /* 0x0000ae0000067ab9 */ /* 0x000fc60000000800 */
[----:B------:R-:W-:Y:S01]  /*1f330*/  ISETP.NE.AND.EX P0, PT, RZ, UR7, PT, P0 ;  /* 0x00000007ff007c0c */ /* 0x000fe2000bf05300 */
[----:B------:R-:W0:Y:S02]  /*1f340*/  S2R R8, SR_TID.X ;  /* 0x0000000000087919 */ /* 0x000e240000002100 */
[----:B0-----:R-:W-:Y:S02]  /*1f350*/  IMAD.SHL.U32 R8, R8, 0x10, RZ ;  /* 0x0000001008087824 */ /* 0x001fe400078e00ff */
[----:B---3--:R-:W-:Y:S01]  /*1f360*/  IMAD.MOV.U32 R3, RZ, RZ, R0 ;  /* 0x000000ffff037224 */ /* 0x008fe200078e0000 */
[----:B--2---:R-:W-:-:S04]  /*1f370*/  SHF.R.S32.HI R0, RZ, 0x1f, R5 ;  /* 0x0000001fff007819 */ /* 0x004fc80000011405 */
[----:B------:R-:W-:Y:S02]  /*1f380*/  SEL R4, R0, RZ, !P0 ;  /* 0x000000ff00047207 */ /* 0x000fe40004000000 */
[----:B------:R-:W-:Y:S02]  /*1f390*/  SEL R0, R5, RZ, !P0 ;  /* 0x000000ff05007207 */ /* 0x000fe40004000000 */
[----:B------:R-:W0:Y:S01]  /*1f3a0*/  S2R R5, SR_TID.X ;  /* 0x0000000000057919 */ /* 0x000e220000002100 */
[----:B------:R-:W-:-:S04]  /*1f3b0*/  IMAD.WIDE.U32 R2, R16, UR4, R2 ;  /* 0x0000000410027c25 */ /* 0x000fc8000f8e0002 */
[----:B------:R-:W-:Y:S01]  /*1f3c0*/  IMAD R3, R16, UR5, R3 ;  /* 0x0000000510037c24 */ /* 0x000fe2000f8e0203 */
[----:B------:R-:W-:Y:S02]  /*1f3d0*/  ULDC.64 UR4, c[0x0][0x2e0] ;  /* 0x0000b80000047ab9 */ /* 0x000fe40000000a00 */
[----:B------:R-:W-:Y:S02]  /*1f3e0*/  IMAD R4, R4, UR4, RZ ;  /* 0x0000000404047c24 */ /* 0x000fe4000f8e02ff */
[----:B------:R-:W-:-:S04]  /*1f3f0*/  IMAD.WIDE.U32 R2, R0, UR4, R2 ;  /* 0x0000000400027c25 */ /* 0x000fc8000f8e0002 */
[----:B------:R-:W-:Y:S01]  /*1f400*/  IMAD R0, R0, UR5, R4 ;  /* 0x0000000500007c24 */ /* 0x000fe2000f8e0204 */
[----:B-1----:R-:W-:Y:S01]  /*1f410*/  ISETP.NE.AND P0, PT, R7, 0x1, PT ;  /* 0x000000010700780c */ /* 0x002fe20003f05270 */
[----:B------:R-:W1:Y:S01]  /*1f420*/  S2R R9, SR_TID.X ;  /* 0x0000000000097919 */ /* 0x000e620000002100 */
[----:B------:R-:W-:-:S11]  /*1f430*/  ULDC.64 UR4, c[0x0][0x2d0] ;  /* 0x0000b40000047ab9 */ /* 0x000fd60000000a00 */
[----:B------:R-:W2:Y:S01]  /*1f440*/  @P0 LDC R6, c[0x0][0x450] ;  /* 0x00011400ff060b82 */ /* 0x000ea20000000800 */
[----:B0-----:R-:W-:-:S04]  /*1f450*/  LOP3.LUT R5, R5, 0x7f, RZ, 0xc0, !PT ;  /* 0x0000007f05057812 */ /* 0x001fc800078ec0ff */
[----:B------:R-:W-:-:S04]  /*1f460*/  SHF.R.U32.HI R5, RZ, 0x3, R5 ;  /* 0x00000003ff057819 */ /* 0x000fc80000011605 */
[----:B------:R-:W-:Y:S02]  /*1f470*/  LOP3.LUT R8, R5, 0x70, R8, 0xf8, !PT ;  /* 0x0000007005087812 */ /* 0x000fe400078ef808 */
[----:B------:R-:W0:Y:S03]  /*1f480*/  @P0 LDC R5, c[0x0][0x44c] ;  /* 0x00011300ff050b82 */ /* 0x000e260000000800 */
[----:B----4-:R-:W-:Y:S02]  /*1f490*/  IMAD.IADD R4, R8, 0x1, R12 ;  /* 0x0000000108047824 */ /* 0x010fe400078e020c */
[----:B------:R3:W5:Y:S01]  /*1f4a0*/  LDL R8, [R1+0x30] ;  /* 0x0000300001087983 */ /* 0x0007620000100800 */
[----:B------:R-:W-:Y:S02]  /*1f4b0*/  IMAD.IADD R3, R3, 0x1, R0 ;  /* 0x0000000103037824 */ /* 0x000fe400078e0200 */
[----:B------:R-:W-:Y:S01]  /*1f4c0*/  IMAD.MOV.U32 R0, RZ, RZ, R4 ;  /* 0x000000ffff007224 */ /* 0x000fe200078e0004 */
[----:B------:R-:W4:Y:S01]  /*1f4d0*/  S2R R10, SR_TID.X ;  /* 0x00000000000a7919 */ /* 0x000f220000002100 */
[----:B0-----:R-:W-:-:S05]  /*1f4e0*/  @P0 IMAD.HI.U32 R5, R4, R5, RZ ;  /* 0x0000000504050227 */ /* 0x001fca00078e00ff */
[----:B--2---:R-:W-:-:S05]  /*1f4f0*/  @P0 SHF.R.U32.HI R0, RZ, R6, R5 ;  /* 0x00000006ff000219 */ /* 0x004fca0000011605 */
        /* <DEDUP_REMOVED lines=9> */
[----:B-1----:R-:W-:-:S04]  /*1f590*/  IMAD.SHL.U32 R9, R9, 0x8, RZ ;  /* 0x0000000809097824 */ /* 0x002fc800078e00ff */
        /* <DEDUP_REMOVED lines=12> */
[----:B---3--:R-:W-:Y:S08]  /*1f660*/  BRA.DIV UR4, `(.L_x_2959) ;  /* 0x0000006204207947 */ /* 0x008ff0000b800000 */
        /* <DEDUP_REMOVED lines=70> */
.L_x_3153:
        /* <DEDUP_REMOVED lines=10> */
.L_x_2960:
        /* <DEDUP_REMOVED lines=18> */
.L_x_3154:
[----:B------:R-:W-:Y:S05]  /*1fc90*/  BSYNC B0 ;  /* 0x0000000000007941 */ /* 0x000fea0003800000 */
.L_x_2961:
        /* <DEDUP_REMOVED lines=13> */
.L_x_3155:
[----:B------:R-:W-:Y:S05]  /*1fd70*/  BSYNC B1 ;  /* 0x0000000000017941 */ /* 0x000fea0003800000 */
.L_x_2965:
        /* <DEDUP_REMOVED lines=9> */
.L_x_2968:
[----:B------:R-:W-:Y:S05]  /*1fe10*/  BSYNC B1 ;  /* 0x0000000000017941 */ /* 0x000fea0003800000 */
.L_x_2967:
        /* <DEDUP_REMOVED lines=13> */
.L_x_2969:
        /* <DEDUP_REMOVED lines=15> */
.L_x_2970:
        /* <DEDUP_REMOVED lines=15> */
.L_x_2971:
        /* <DEDUP_REMOVED lines=15> */
.L_x_2972:
        /* <DEDUP_REMOVED lines=10> */
.L_x_2964:
[----:B------:R-:W-:Y:S05]  /*20260*/  BSYNC B0 ;  /* 0x0000000000007941 */ /* 0x000fea0003800000 */
.L_x_2963:
        /* <DEDUP_REMOVED lines=61> */
.L_x_2979:
        /* <DEDUP_REMOVED lines=8> */
.L_x_3156:
[----:B------:R-:W-:Y:S05]  /*206c0*/  BSYNC B3 ;  /* 0x0000000000037941 */ /* 0x000fea0003800000 */
.L_x_2980:
        /* <DEDUP_REMOVED lines=9> */
.L_x_2983:
[----:B------:R-:W-:Y:S05]  /*20760*/  BSYNC B3 ;  /* 0x0000000000037941 */ /* 0x000fea0003800000 */
.L_x_2982:
[----:B------:R-:W2:Y:S04]  /*20770*/  LDL R3, [R1+0x10] ;  /* 0x0000100001037983 */ /* 0x000ea80000100800 */
[----:B------:R-:W3:Y:S01]  /*20780*/  LDL R4, [R1+0x20] ;  /* 0x0000200001047983 */ /* 0x000ee20000100800 */
[----:B0-----:R-:W-:Y:S01]  /*20790*/  IMAD.MOV.U32 R9, RZ, RZ, RZ ;  /* 0x000000ffff097224 */ /* 0x001fe200078e00ff */
        /* <DEDUP_REMOVED lines=10> */
.L_x_2984:
        /* <DEDUP_REMOVED lines=13> */
.L_x_3157:
[----:B------:R-:W-:Y:S05]  /*20910*/  BSYNC B3 ;  /* 0x0000000000037941 */ /* 0x000fea0003800000 */
.L_x_2985:
        /* <DEDUP_REMOVED lines=11> */
.L_x_2988:
[----:B------:R-:W-:Y:S05]  /*209d0*/  BSYNC B3 ;  /* 0x0000000000037941 */ /* 0x000fea0003800000 */
.L_x_2987:
        /* <DEDUP_REMOVED lines=10> */
.L_x_2989:
        /* <DEDUP_REMOVED lines=15> */
.L_x_2990:
        /* <DEDUP_REMOVED lines=15> */
.L_x_2991:
        /* <DEDUP_REMOVED lines=15> */
.L_x_2992:
        /* <DEDUP_REMOVED lines=10> */
.L_x_2978:
[----:B------:R-:W-:Y:S05]  /*20df0*/  BSYNC B1 ;  /* 0x0000000000017941 */ /* 0x000fea0003800000 */
.L_x_2977:
[----:B------:R-:W2:Y:S02]  /*20e00*/  LDL.LU R4, [R1+0x34] ;  /* 0x0000340001047983 */ /* 0x000ea40000300800 */
[----:B--2---:R-:W-:-:S07]  /*20e10*/  VIADD R0, R4, 0xfffffffd ;  /* 0xfffffffd04007836 */ /* 0x004fce0000000000 */
.L_x_2976:
[----:B------:R-:W-:Y:S05]  /*20e20*/  BSYNC B2 ;  /* 0x0000000000027941 */ /* 0x000fea0003800000 */
.L_x_2975:
[----:B------:R-:W-:-:S05]  /*20e30*/  VIADD R8, R8, 0xfffffffe ;  /* 0xfffffffe08087836 */ /* 0x000fca0000000000 */
[----:B------:R-:W-:-:S13]  /*20e40*/  ISETP.NE.AND P0, PT, R8, R5, PT ;  /* 0x000000050800720c */ /* 0x000fda0003f05270 */
[----:B------:R-:W-:Y:S05]  /*20e50*/  @!P0 BRA `(.L_x_2974) ;  /* 0x0000001400008947 */ /* 0x000fea0003800000 */
.L_x_3025:
        /* <DEDUP_REMOVED lines=35> */
.L_x_2995:
        /* <DEDUP_REMOVED lines=8> */
.L_x_3158:
[----:B------:R-:W-:Y:S05]  /*21110*/  BSYNC B2 ;  /* 0x0000000000027941 */ /* 0x000fea0003800000 */
.L_x_2996:
        /* <DEDUP_REMOVED lines=9> */
.L_x_2999:
[----:B------:R-:W-:Y:S05]  /*211b0*/  BSYNC B2 ;  /* 0x0000000000027941 */ /* 0x000fea0003800000 */
.L_x_2998:
        /* <DEDUP_REMOVED lines=12> */
.L_x_3000:
        /* <DEDUP_REMOVED lines=13> */
.L_x_3159:
[----:B------:R-:W-:Y:S05]  /*21350*/  BSYNC B2 ;  /* 0x0000000000027941 */ /* 0x000fea0003800000 */
.L_x_3001:
        /* <DEDUP_REMOVED lines=11> */
.L_x_3004:
[----:B------:R-:W-:Y:S05]  /*21410*/  BSYNC B2 ;  /* 0x0000000000027941 */ /* 0x000fea0003800000 */
.L_x_3003:
[----:B------:R-:W-:Y:S01]  /*21420*/  R2UR UR10, R10 ;  /* 0x000000000a0a72ca */ /* 0x000fe200000e0000 */
[----:B01----:R-:W-:Y:S01]  /*21430*/  IMAD R2, R7, 0xc000, R19 ;  /* 0x0000c00007027824 */ /* 0x003fe200078e0213 */
[----:B------:R-:W-:Y:S01]  /*21440*/  R2UR UR6, R8 ;  /* 0x00000000080672ca */ /* 0x000fe200000e0000 */
[----:B------:R-:W-:Y:S01]  /*21450*/  UIADD3 UR4, UP0, UR40, 0x470, URZ ;  /* 0x0000047028047890 */ /* 0x000fe2000ff1e03f */
[----:B------:R-:W-:Y:S01]  /*21460*/  R2UR UR7, R9 ;  /* 0x00000000090772ca */ /* 0x000fe200000e0000 */
[----:B------:R-:W-:Y:S01]  /*21470*/  VIADD R3, R3, 0x22850 ;  /* 0x0002285003037836 */ /* 0x000fe20000000000 */
[----:B------:R-:W-:Y:S01]  /*21480*/  PLOP3.LUT P0, PT, PT, PT, PT, 0x80, 0x0 ;  /* 0x000000000000781c */ /* 0x000fe20003f0f070 */
[----:B------:R-:W-:Y:S01]  /*21490*/  VIADD R5, R2, 0x400 ;  /* 0x0000040002057836 */ /* 0x000fe20000000000 */
[----:B------:R-:W-:-:S12]  /*214a0*/  UIADD3.X UR5, URZ, UR41, URZ, UP0, !UPT ;  /* 0x000000293f057290 */ /* 0x000fd800087fe43f */
.L_x_3005:
        /* <DEDUP_REMOVED lines=15> */
.L_x_3006:
        /* <DEDUP_REMOVED lines=15> */
.L_x_3007:
        /* <DEDUP_REMOVED lines=15> */
.L_x_3008:
        /* <DEDUP_REMOVED lines=10> */
.L_x_2994:
[----:B------:R-:W-:Y:S05]  /*21820*/  BSYNC B1 ;  /* 0x0000000000017941 */ /* 0x000fea0003800000 */
.L_x_2993:
        /* <DEDUP_REMOVED lines=35> */
.L_x_3011:
        /* <DEDUP_REMOVED lines=8> */
.L_x_3160:
[----:B------:R-:W-:Y:S05]  /*21ae0*/  BSYNC B2 ;  /* 0x0000000000027941 */ /* 0x000fea0003800000 */
.L_x_3012:
        /* <DEDUP_REMOVED lines=9> */
.L_x_3015:
[----:B------:R-:W-:Y:S05]  /*21b80*/  BSYNC B2 ;  /* 0x0000000000027941 */ /* 0x000fea0003800000 */
.L_x_3014:
        /* <DEDUP_REMOVED lines=13> */
.L_x_3016:
        /* <DEDUP_REMOVED lines=13> */
.L_x_3161:
[----:B------:R-:W-:Y:S05]  /*21d30*/  BSYNC B2 ;  /* 0x0000000000027941 */ /* 0x000fea0003800000 */
.L_x_3017:
        /* <DEDUP_REMOVED lines=11> */
.L_x_3020:
[----:B------:R-:W-:Y:S05]  /*21df0*/  BSYNC B2 ;  /* 0x0000000000027941 */ /* 0x000fea0003800000 */
.L_x_3019:
        /* <DEDUP_REMOVED lines=10> */
.L_x_3021:
        /* <DEDUP_REMOVED lines=15> */
.L_x_3022:
        /* <DEDUP_REMOVED lines=15> */
.L_x_3023:
        /* <DEDUP_REMOVED lines=15> */
.L_x_3024:
        /* <DEDUP_REMOVED lines=10> */
.L_x_3010:
[----:B------:R-:W-:Y:S05]  /*22210*/  BSYNC B1 ;  /* 0x0000000000017941 */ /* 0x000fea0003800000 */
.L_x_3009:
[----:B------:R-:W2:Y:S01]  /*22220*/  LDL R5, [R1+0x24] ;  /* 0x0000240001057983 */ /* 0x000ea20000100800 */
[----:B------:R-:W-:Y:S01]  /*22230*/  VIADD R0, R0, 0xfffffffe ;  /* 0xfffffffe00007836 */ /* 0x000fe20000000000 */
[----:B--2---:R-:W-:-:S13]  /*22240*/  ISETP.GT.AND P0, PT, R6, R5, PT ;  /* 0x000000050600720c */ /* 0x004fda0003f04270 */
[----:B------:R-:W-:Y:S05]  /*22250*/  @P0 BRA `(.L_x_3025) ;  /* 0xffffffec00000947 */ /* 0x000fea000383ffff */
.L_x_2974:
[----:B------:R-:W-:Y:S05]  /*22260*/  BSYNC B0 ;  /* 0x0000000000007941 */ /* 0x000fea0003800000 */
.L_x_2973:
        /* <DEDUP_REMOVED lines=25> */
.L_x_3027:
[----:B------:R-:W-:Y:S05]  /*22400*/  BSYNC B0 ;  /* 0x0000000000007941 */ /* 0x000fea0003800000 */
.L_x_3026:
[----:B------:R-:W-:-:S05]  /*22410*/  SEL R0, R0, RZ, P0 ;  /* 0x000000ff00007207 */ /* 0x000fca0000000000 */
[----:B------:R3:W-:Y:S02]  /*22420*/  STL [R1+0x10], R0 ;  /* 0x0000100001007387 */ /* 0x0007e40000100800 */
.L_x_2945:
[----:B------:R-:W-:Y:S05]  /*22430*/  BSYNC B7 ;  /* 0x0000000000077941 */ /* 0x000fea0003800000 */
.L_x_2943:
        /* <DEDUP_REMOVED lines=8> */
[----:B-1----:R-:W1:Y:S04]  /*224c0*/  LDS.128 R4, [R19+0x228d0] ;  /* 0x0228d00013047984 */ /* 0x002e680000000c00 */
[----:B-1----:R1:W-:Y:S04]  /*224d0*/  STL.64 [R1], R4 ;  /* 0x0000000401007387 */ /* 0x0023e80000100a00 */
[----:B------:R1:W-:Y:S01]  /*224e0*/  STL.64 [R1+0x8], R6 ;  /* 0x0000080601007387 */ /* 0x0003e20000100a00 */
[----:B------:R-:W-:Y:S06]  /*224f0*/  BAR.ARV 0x4, 0x180 ;  /* 0x0106000000007b1d */ /* 0x000fec0000002000 */
[----:B------:R-:W-:Y:S05]  /*22500*/  BRA `(.L_x_3029) ;  /* 0x0000001000307947 */ /* 0x000fea0003800000 */
.L_x_3028:
[----:B------:R-:W5:Y:S01]  /*22510*/  S2R R16, SR_TID.X ;  /* 0x0000000000107919 */ /* 0x000f620000002100 */
[----:B------:R-:W-:Y:S01]  /*22520*/  UMOV UR4, 0xffffffff ;  /* 0xffffffff00047882 */ /* 0x000fe20000000000 */
[----:B-----5:R-:W-:-:S04]  /*22530*/  LOP3.LUT R16, R16, 0x1f, RZ, 0xc0, !PT ;  /* 0x0000001f10107812 */ /* 0x020fc800078ec0ff */
[----:B------:R-:W-:Y:S01]  /*22540*/  ISETP.NE.AND P0, PT, R16, 0x1f, PT ;  /* 0x0000001f1000780c */ /* 0x000fe20003f05270 */
[----:B------:R-:W-:-:S12]  /*22550*/  BRA.DIV UR4, `(.L_x_3030) ;  /* 0x0000003e04987947 */ /* 0x000fd8000b800000 */
[----:B--2---:R-:W0:Y:S01]  /*22560*/  LDL.LU R2, [R1] ;  /* 0x0000000001027983 */ /* 0x004e220000300800 */
[----:B------:R-:W-:-:S03]  /*22570*/  ULDC UR4, c[0x0][0xc3c] ;  /* 0x00030f0000047ab9 */ /* 0x000fc60000000800 */
[----:B-1----:R-:W3:Y:S01]  /*22580*/  LDL R3, [R1+0xc] ;  /* 0x00000c0001037983 */ /* 0x002ee20000100800 */
[----:B0-----:R-:W-:Y:S02]  /*22590*/  IMAD.MOV.U32 R10, RZ, RZ, R2 ;  /* 0x000000ffff0a7224 */ /* 0x001fe400078e0002 */
[----:B---34-:R-:W-:-:S05]  /*225a0*/  IMAD.IADD R0, R3, 0x1, R16 ;  /* 0x0000000103007824 */ /* 0x018fca00078e0210 */
        /* <DEDUP_REMOVED lines=10> */
[C---:B------:R-:W-:Y:S01]  /*22650*/  ISETP.GE.U32.AND P3, PT, R16.reuse, 0x4, PT ;  /* 0x000000041000780c */ /* 0x040fe20003f66070 */
[----:B------:R-:W-:Y:S01]  /*22660*/  SHFL.IDX PT, R0, R10, 0x1, 0x1f ;  /* 0x00201f000a007f89 */ /* 0x000fe200000e0000 */
[C---:B------:R-:W-:Y:S02]  /*22670*/  ISETP.GE.U32.AND P4, PT, R16.reuse, 0x8, PT ;  /* 0x000000081000780c */ /* 0x040fe40003f86070 */
[----:B------:R-:W-:Y:S01]  /*22680*/  ISETP.GE.U32.AND P5, PT, R16, 0x10, PT ;  /* 0x000000101000780c */ /* 0x000fe20003fa6070 */
[----:B--2---:R-:W-:Y:S02]  /*22690*/  @!P1 IMAD.MOV.U32 R4, RZ, RZ, R8 ;  /* 0x000000ffff049224 */ /* 0x004fe400078e0008 */
[----:B------:R-:W-:-:S02]  /*226a0*/  IMAD.MOV.U32 R8, RZ, RZ, RZ ;  /* 0x000000ffff087224 */ /* 0x000fc400078e00ff */
[----:B---3--:R-:W-:Y:S01]  /*226b0*/  @!P1 IMAD.MOV.U32 R6, RZ, RZ, R2 ;  /* 0x000000ffff069224 */ /* 0x008fe200078e0002 */
[----:B------:R-:W-:-:S03]  /*226c0*/  ISETP.NE.AND P1, PT, R16, RZ, PT ;  /* 0x000000ff1000720c */ /* 0x000fc60003f25270 */
[----:B------:R-:W-:-:S05]  /*226d0*/  IMAD R2, R6, R4, RZ ;  /* 0x0000000406027224 */ /* 0x000fca00078e02ff */
[----:B------:R-:W0:Y:S02]  /*226e0*/  SHFL.UP PT, R3, R2, 0x1, RZ ;  /* 0x0420000002037989 */ /* 0x000e2400000e00ff */
[----:B0-----:R-:W-:-:S05]  /*226f0*/  SEL R5, R3, RZ, P1 ;  /* 0x000000ff03057207 */ /* 0x001fca0000800000 */
[----:B------:R-:W-:Y:S02]  /*22700*/  IMAD.IADD R2, R2, 0x1, R5 ;  /* 0x0000000102027824 */ /* 0x000fe400078e0205 */
[----:B------:R-:W-:Y:S04]  /*22710*/  SHFL.IDX PT, R5, R10, RZ, 0x1f ;  /* 0x00001fff0a057589 */ /* 0x000fe800000e0000 */
        /* <DEDUP_REMOVED lines=13> */
.L_x_3171:
[----:B------:R-:W-:Y:S02]  /*227f0*/  ULDC UR4, c[0x0][0xc38] ;  /* 0x00030e0000047ab9 */ /* 0x000fe40000000800 */
[----:B------:R-:W-:-:S04]  /*22800*/  IMAD.U32 R2, RZ, RZ, UR4 ;  /* 0x00000004ff027e24 */ /* 0x000fc8000f8e00ff */
[----:B-1----:R-:W-:-:S04]  /*22810*/  IMAD R9, R9, R2, RZ ;  /* 0x0000000209097224 */ /* 0x002fc800078e02ff */
[----:B------:R-:W-:-:S05]  /*22820*/  IMAD.IADD R0, R0, 0x1, R9 ;  /* 0x0000000100007824 */ /* 0x000fca00078e0209 */
[----:B------:R-:W-:-:S13]  /*22830*/  ISETP.GT.AND P6, PT, R0, R5, PT ;  /* 0x000000050000720c */ /* 0x000fda0003fc4270 */
[----:B------:R-:W-:Y:S05]  /*22840*/  @P6 BRA `(.L_x_3031) ;  /* 0x0000000000ac6947 */ /* 0x000fea0003800000 */
.L_x_3034:
        /* <DEDUP_REMOVED lines=37> */
.L_x_3179:
[----:B------:R-:W-:Y:S02]  /*22aa0*/  ULDC UR4, c[0x0][0xc38] ;  /* 0x00030e0000047ab9 */ /* 0x000fe40000000800 */
[----:B------:R-:W-:-:S04]  /*22ab0*/  IMAD.U32 R2, RZ, RZ, UR4 ;  /* 0x00000004ff027e24 */ /* 0x000fc8000f8e00ff */
[----:B-1----:R-:W-:-:S04]  /*22ac0*/  IMAD R9, R9, R2, RZ ;  /* 0x0000000209097224 */ /* 0x002fc800078e02ff */
[----:B------:R-:W-:-:S05]  /*22ad0*/  IMAD.IADD R0, R9, 0x1, R0 ;  /* 0x0000000109007824 */ /* 0x000fca00078e0200 */
[----:B------:R-:W-:-:S13]  /*22ae0*/  ISETP.GT.AND P6, PT, R0, R5, PT ;  /* 0x000000050000720c */ /* 0x000fda0003fc4270 */
[----:B------:R-:W-:Y:S05]  /*22af0*/  @!P6 BRA `(.L_x_3034) ;  /* 0xfffffffc0054e947 */ /* 0x000fea000383ffff */
.L_x_3031:
        /* <DEDUP_REMOVED lines=8> */
[----:B-1----:R1:W3:Y:S04]  /*22b80*/  SHFL.IDX PT, R4, R4, R3, 0x1f ;  /* 0x00001f0304047589 */ /* 0x0022e800000e0000 */
[----:B------:R1:W4:Y:S01]  /*22b90*/  SHFL.IDX PT, R6, R6, R3, 0x1f ;  /* 0x00001f0306067589 */ /* 0x00032200000e0000 */
[----:B--2---:R-:W-:-:S05]  /*22ba0*/  IMAD.IADD R10, R3, 0x1, R10 ;  /* 0x00000001030a7824 */ /* 0x004fca00078e020a */
[----:B---34-:R1:W-:Y:S02]  /*22bb0*/  STL [R1+0xc], R10 ;  /* 0x00000c0a01007387 */ /* 0x0183e40000100800 */
.L_x_3184:
[----:B------:R-:W-:-:S13]  /*22bc0*/  ISETP.NE.AND P0, PT, R0, RZ, PT ;  /* 0x000000ff0000720c */ /* 0x000fda0003f05270 */
[----:B------:R-:W-:Y:S05]  /*22bd0*/  @!P0 BRA `(.L_x_3036) ;  /* 0x0000000000108947 */ /* 0x000fea0003800000 */
[----:B------:R-:W-:Y:S01]  /*22be0*/  UMOV UR4, 0xffffffff ;  /* 0xffffffff00047882 */ /* 0x000fe20000000000 */
[----:B-1----:R-:W-:Y:S02]  /*22bf0*/  VIADD R3, R3, 0xffffffff ;  /* 0xffffffff03037836 */ /* 0x002fe40000000000 */
[----:B------:R-:W-:Y:S05]  /*22c00*/  BRA.DIV UR4, `(.L_x_3037) ;  /* 0x00000042048c7947 */ /* 0x000fea000b800000 */
[----:B------:R3:W4:Y:S02]  /*22c10*/  SHFL.IDX PT, R8, R7, R3, 0x1f ;  /* 0x00001f0307087589 */ /* 0x00072400000e0000 */
.L_x_3036:
[----:B------:R-:W-:Y:S01]  /*22c20*/  ISETP.NE.AND P0, PT, R6, 0x1, PT ;  /* 0x000000010600780c */ /* 0x000fe20003f05270 */
[----:B----4-:R-:W-:-:S05]  /*22c30*/  IMAD R0, R8, R2, R9 ;  /* 0x0000000208007224 */ /* 0x010fca00078e0209 */
[----:B------:R4:W-:Y:S02]  /*22c40*/  STL [R1], R0 ;  /* 0x0000000001007387 */ /* 0x0009e40000100800 */
[----:B----4-:R-:W-:-:S05]  /*22c50*/  IMAD.IADD R0, R5, 0x1, -R0 ;  /* 0x0000000105007824 */ /* 0x010fca00078e0a00 */
[----:B------:R-:W-:Y:S05]  /*22c60*/  @!P0 BRA `(.L_x_3038) ;  /* 0x0000000000e48947 */ /* 0x000fea0003800000 */
[----:B------:R-:W-:-:S04]  /*22c70*/  IABS R5, R4 ;  /* 0x0000000400057213 */ /* 0x000fc80000000000 */
[----:B0--3--:R-:W0:Y:S08]  /*22c80*/  I2F.RP R7, R5 ;  /* 0x0000000500077306 */ /* 0x009e300000209400 */
[----:B0-----:R-:W0:Y:S02]  /*22c90*/  MUFU.RCP R7, R7 ;  /* 0x0000000700077308 */ /* 0x001e240000001000 */
[----:B0-----:R-:W-:-:S06]  /*22ca0*/  VIADD R9, R7, 0xffffffe ;  /* 0x0ffffffe07097836 */ /* 0x001fcc0000000000 */
[----:B-1----:R-:W0:Y:S02]  /*22cb0*/  F2I.FTZ.U32.TRUNC.NTZ R3, R9 ;  /* 0x0000000900037305 */ /* 0x002e24000021f000 */
        /* <DEDUP_REMOVED lines=39> */
[----:B------:R-:W-:-:S04]  /*22f30*/  IMAD.MOV R2, RZ, RZ, -R3 ;  /* 0x000000ffff027224 */ /* 0x000fc800078e0a03 */
[----:B------:R-:W-:Y:S01]  /*22f40*/  IMAD R0, R4, R2, R0 ;  /* 0x0000000204007224 */ /* 0x000fe200078e0200 */
[----:B------:R-:W-:-:S04]  /*22f50*/  LOP3.LUT R2, R3, R6, RZ, 0x3c, !PT ;  /* 0x0000000603027212 */ /* 0x000fc800078e3cff */
[----:B------:R-:W-:-:S03]  /*22f60*/  ISETP.GE.AND P2, PT, R2, RZ, PT ;  /* 0x000000ff0200720c */ /* 0x000fc60003f46270 */
[----:B------:R-:W-:-:S10]  /*22f70*/  @P0 VIADD R7, R7, 0x1 ;  /* 0x0000000107070836 */ /* 0x000fd40000000000 */
        /* <DEDUP_REMOVED lines=8> */
.L_x_3038:
[----:B-1-3--:R-:W3:Y:S01]  /*23000*/  LDL R3, [R1+0xc] ;  /* 0x00000c0001037983 */ /* 0x00aee20000100800 */
[----:B0-----:R-:W3:Y:S02]  /*23010*/  LDC.64 R6, c[0x0][0xc90] ;  /* 0x00032400ff067b82 */ /* 0x001ee40000000a00 */
[----:B---3--:R-:W-:-:S05]  /*23020*/  IMAD.WIDE R6, R3, 0x4, R6 ;  /* 0x0000000403067825 */ /* 0x008fca00078e0206 */
[----:B------:R-:W3:Y:S02]  /*23030*/  LDG.E R3, desc[UR38][R6.64] ;  /* 0x0000002606037981 */ /* 0x000ee4000c1e1900 */
[----:B---3--:R-:W-:-:S05]  /*23040*/  IMAD R5, R4, R3, RZ ;  /* 0x0000000304057224 */ /* 0x008fca00078e02ff */
        /* <DEDUP_REMOVED lines=28> */
[----:B------:R-:W-:Y:S02]  /*23210*/  VIADDMNMX R8, R8, R2, R3, PT ;  /* 0x0000000208087246 */ /* 0x000fe40003800103 */
[----:B------:R-:W-:Y:S02]  /*23220*/  IADD3 R7, R7, 0x1000000, R6 ;  /* 0x0100000007077810 */ /* 0x000fe40007ffe006 */
[----:B------:R-:W-:-:S04]  /*23230*/  IABS R9, R8 ;  /* 0x0000000800097213 */ /* 0x000fc80000000000 */
[----:B------:R-:W0:Y:S08]  /*23240*/  I2F.RP R2, R9 ;  /* 0x0000000900027306 */ /* 0x000e300000209400 */
[----:B0-----:R-:W0:Y:S02]  /*23250*/  MUFU.RCP R2, R2 ;  /* 0x0000000200027308 */ /* 0x001e240000001000 */
[----:B0-----:R-:W-:-:S06]  /*23260*/  VIADD R2, R2, 0xffffffe ;  /* 0x0ffffffe02027836 */ /* 0x001fcc0000000000 */
[----:B------:R0:W1:Y:S02]  /*23270*/  F2I.FTZ.U32.TRUNC.NTZ R3, R2 ;  /* 0x0000000200037305 */ /* 0x000064000021f000 */
[----:B0-----:R-:W-:Y:S02]  /*23280*/  IMAD.MOV.U32 R2, RZ, RZ, RZ ;  /* 0x000000ffff027224 */ /* 0x001fe400078e00ff */
[----:B-1----:R-:W-:-:S04]  /*23290*/  IMAD.MOV R0, RZ, RZ, -R3 ;  /* 0x000000ffff007224 */ /* 0x002fc800078e0a03 */
[----:B------:R-:W-:-:S04]  /*232a0*/  IMAD R0, R0, R9, RZ ;  /* 0x0000000900007224 */ /* 0x000fc800078e02ff */
        /* <DEDUP_REMOVED lines=13> */
[----:B------:R-:W-:-:S04]  /*23380*/  @P0 VIADD R2, R2, 0x1 ;  /* 0x0000000102020836 */ /* 0x000fc80000000000 */
[----:B------:R-:W-:-:S04]  /*23390*/  IMAD.MOV.U32 R0, RZ, RZ, R2 ;  /* 0x000000ffff007224 */ /* 0x000fc800078e0002 */
[----:B------:R-:W-:Y:S01]  /*233a0*/  @!P2 IMAD.MOV R0, RZ, RZ, -R0 ;  /* 0x000000ffff00a224 */ /* 0x000fe200078e0a00 */
[----:B------:R-:W-:Y:S01]  /*233b0*/  @!P1 LOP3.LUT R0, RZ, R8, RZ, 0x33, !PT ;  /* 0x00000008ff009212 */ /* 0x000fe200078e33ff */
[----:B------:R-:W-:-:S04]  /*233c0*/  IMAD.MOV R8, RZ, RZ, -R8 ;  /* 0x000000ffff087224 */ /* 0x000fc800078e0a08 */
[----:B------:R-:W-:-:S05]  /*233d0*/  IMAD R2, R0, R8, R7 ;  /* 0x0000000800027224 */ /* 0x000fca00078e0207 */
[----:B------:R0:W-:Y:S02]  /*233e0*/  STL [R1+0x8], R2 ;  /* 0x0000080201007387 */ /* 0x0001e40000100800 */
.L_x_3039:
[----:B------:R-:W-:-:S05]  /*233f0*/  LOP3.LUT R3, RZ, R0, RZ, 0x33, !PT ;  /* 0x00000000ff037212 */ /* 0x000fca00078e33ff */
[----:B------:R-:W-:-:S05]  /*23400*/  IMAD.IADD R0, R4, 0x1, R3 ;  /* 0x0000000104007824 */ /* 0x000fca00078e0203 */
[----:B------:R3:W-:Y:S01]  /*23410*/  STL [R1+0x4], R0 ;  /* 0x0000040001007387 */ /* 0x0007e20000100800 */
[----:B------:R-:W-:Y:S05]  /*23420*/  BRA `(.L_x_3040) ;  /* 0x0000000000287947 */ /* 0x000fea0003800000 */
.L_x_3032:
        /* <DEDUP_REMOVED lines=10> */
.L_x_3040:
[----:B-1----:R-:W4:Y:S04]  /*234d0*/  LDL R3, [R1+0x8] ;  /* 0x0000080001037983 */ /* 0x002f280000100800 */
[----:B0-----:R-:W5:Y:S04]  /*234e0*/  LDL R2, [R1+0xc] ;  /* 0x00000c0001027983 */ /* 0x001f680000100800 */
[----:B------:R-:W2:Y:S04]  /*234f0*/  LDL R5, [R1+0x4] ;  /* 0x0000040001057983 */ /* 0x000ea80000100800 */
[----:B------:R-:W2:Y:S01]  /*23500*/  LDL R4, [R1] ;  /* 0x0000000001047983 */ /* 0x000ea20000100800 */
[----:B---3--:R-:W0:Y:S01]  /*23510*/  S2R R0, SR_TID.X ;  /* 0x0000000000007919 */ /* 0x008e220000002100 */
[----:B------:R-:W-:Y:S05]  /*23520*/  WARPSYNC.ALL ;  /* 0x0000000000007948 */ /* 0x000fea0003800000 */
[----:B0-----:R-:W-:Y:S01]  /*23530*/  LOP3.LUT R0, R0, 0x1f, RZ, 0xc0, !PT ;  /* 0x0000001f00007812 */ /* 0x001fe200078ec0ff */
[----:B------:R-:W-:Y:S03]  /*23540*/  BAR.SYNC.DEFER_BLOCKING 0x4, 0x180 ;  /* 0x0106000000007b1d */ /* 0x000fe60000010000 */
[----:B------:R-:W-:-:S13]  /*23550*/  ISETP.NE.AND P0, PT, R0, RZ, PT ;  /* 0x000000ff0000720c */ /* 0x000fda0003f05270 */
[----:B------:R-:W-:Y:S01]  /*23560*/  @!P0 MOV R0, 0x400 ;  /* 0x0000040000008802 */ /* 0x000fe20000000f00 */
[----:B----4-:R-:W-:Y:S02]  /*23570*/  IMAD.MOV.U32 R6, RZ, RZ, R3 ;  /* 0x000000ffff067224 */ /* 0x010fe400078e0003 */
[----:B------:R-:W0:Y:S01]  /*23580*/  @!P0 S2R R3, SR_CgaCtaId ;  /* 0x0000000000038919 */ /* 0x000e220000008800 */
[----:B-----5:R-:W-:Y:S01]  /*23590*/  IMAD.MOV.U32 R7, RZ, RZ, R2 ;  /* 0x000000ffff077224 */ /* 0x020fe200078e0002 */
[----:B0-----:R-:W-:-:S05]  /*235a0*/  @!P0 LEA R19, R3, R0, 0x18 ;  /* 0x0000000003138211 */ /* 0x001fca00078ec0ff */
[----:B--2---:R0:W-:Y:S01]  /*235b0*/  @!P0 STS.128 [R19+0x228d0], R4 ;  /* 0x0228d00413008388 */ /* 0x0041e20000000c00 */
[----:B------:R-:W-:Y:S06]  /*235c0*/  BAR.ARV 0x5, 0x180 ;  /* 0x0146000000007b1d */ /* 0x000fec0000002000 */
.L_x_3029:
[----:B---34-:R-:W3:Y:S01]  /*235d0*/  LDL R0, [R1+0xc] ;  /* 0x00000c0001007983 */ /* 0x018ee20000100800 */
[----:B------:R-:W-:Y:S02]  /*235e0*/  ULDC UR4, c[0x0][0xc3c] ;  /* 0x00030f0000047ab9 */ /* 0x000fe40000000800 */
[----:B---3--:R-:W-:-:S13]  /*235f0*/  ISETP.GE.AND P0, PT, R0, UR4, PT ;  /* 0x0000000400007c0c */ /* 0x008fda000bf06270 */
[----:B------:R-:W-:Y:S05]  /*23600*/  @!P0 BRA `(.L_x_3041) ;  /* 0xffffff8800148947 */ /* 0x000fea000383ffff */
[----:B------:R-:W-:Y:S05]  /*23610*/  BSYNC B8 ;  /* 0x0000000000087941 */ /* 0x000fea0003800000 */
.L_x_2881:
        /* <DEDUP_REMOVED lines=12> */
.L_x_3187:
[----:B------:R-:W-:Y:S05]  /*236e0*/  BSYNC B0 ;  /* 0x0000000000007941 */ /* 0x000fea0003800000 */
.L_x_3042:
[----:B------:R-:W-:-:S03]  /*236f0*/  UMOV UR4, 0xffffffff ;  /* 0xffffffff00047882 */ /* 0x000fc60000000000 */
[----:B------:R-:W-:Y:S05]  /*23700*/  BRA.DIV UR4, `(.L_x_3044) ;  /* 0x0000003a040c7947 */ /* 0x000fea000b800000 */
[----:B------:R-:W1:Y:S02]  /*23710*/  S2R R2, SR_TID.X ;  /* 0x0000000000027919 */ /* 0x000e640000002100 */
[----:B-1----:R-:W-:-:S04]  /*23720*/  SHF.R.U32.HI R2, RZ, 0x5, R2 ;  /* 0x00000005ff027819 */ /* 0x002fc80000011602 */
[----:B------:R-:W-:-:S05]  /*23730*/  LOP3.LUT R2, R2, 0x3, RZ, 0xc0, !PT ;  /* 0x0000000302027812 */ /* 0x000fca00078ec0ff */
[----:B------:R1:W2:Y:S02]  /*23740*/  SHFL.IDX PT, R14, R2, RZ, 0x1f ;  /* 0x00001fff020e7589 */ /* 0x0002a400000e0000 */
.L_x_3190:
[----:B--2---:R-:W-:-:S13]  /*23750*/  ISETP.NE.AND P0, PT, R14, RZ, PT ;  /* 0x000000ff0e00720c */ /* 0x004fda0003f05270 */
[----:B------:R-:W-:Y:S05]  /*23760*/  @P0 BRA `(.L_x_2652) ;  /* 0x0000000000940947 */ /* 0x000fea0003800000 */
[----:B------:R-:W-:-:S03]  /*23770*/  UMOV UR4, 0xffffffff ;  /* 0xffffffff00047882 */ /* 0x000fc60000000000 */
[----:B------:R-:W-:Y:S05]  /*23780*/  BRA.DIV UR4, `(.L_x_3045) ;  /* 0x0000003a04207947 */ /* 0x000fea000b800000 */
[----:B------:R-:W-:-:S13]  /*23790*/  ELECT P6, URZ, PT ;  /* 0x00000000003f782f */ /* 0x000fda00038c0000 */
.L_x_3193:
[----:B------:R-:W-:Y:S05]  /*237a0*/  @!P6 BRA `(.L_x_2652) ;  /* 0x000000000084e947 */ /* 0x000fea0003800000 */
[----:B------:R-:W-:-:S06]  /*237b0*/  ULOP3.LUT UR4, UR36, 0x2, URZ, 0xfc, !UPT ;  /* 0x0000000224047892 */ /* 0x000fcc000f8efc3f */
[----:B-1----:R-:W-:-:S05]  /*237c0*/  IMAD.U32 R2, RZ, RZ, UR4 ;  /* 0x00000004ff027e24 */ /* 0x002fca000f8e00ff */
[----:B------:R-:W-:-:S13]  /*237d0*/  ISETP.NE.AND P2, PT, R2, 0x3, PT ;  /* 0x000000030200780c */ /* 0x000fda0003f45270 */
[----:B------:R-:W-:Y:S05]  /*237e0*/  @!P2 BRA `(.L_x_3046) ;  /* 0x000000000004a947 */ /* 0x000fea0003800000 */
[----:B------:R-:W-:Y:S01]  /*237f0*/  BPT.TRAP 0x1 ;  /* 0x000000040000795c */ /* 0x000fe20000300000 */
.L_x_3046:
        /* <DEDUP_REMOVED lines=14> */
.L_x_3194:
[----:B------:R-:W1:Y:S02]  /*238e0*/  SYNCS.PHASECHK.TRANS64.TRYWAIT P0, [R7+URZ], R2 ;  /* 0x00000002070075a7 */ /* 0x000e64000800017f */
[----:B-1----:R-:W-:Y:S05]  /*238f0*/  @!P0 BRA `(.L_x_3048) ;  /* 0x0000003400f88947 */ /* 0x002fea0003800000 */
.L_x_3195:
[----:B------:R-:W-:Y:S05]  /*23900*/  @!P2 BRA `(.L_x_3049) ;  /* 0x000000000004a947 */ /* 0x000fea0003800000 */
[----:B------:R-:W-:Y:S01]  /*23910*/  BPT.TRAP 0x1 ;  /* 0x000000040000795c */ /* 0x000fe20000300000 */
.L_x_3049:
[----:B------:R-:W2:Y:S01]  /*23920*/  LDL.LU R4, [R1+0x10] ;  /* 0x0000100001047983 */ /* 0x000ea20000300800 */
[----:B------:R-:W-:-:S04]  /*23930*/  VIADD R0, R0, 0x22860 ;  /* 0x0002286000007836 */ /* 0x000fc80000000000 */
[----:B--2---:R-:W-:-:S04]  /*23940*/  IMAD R4, R4, 0x8, R0 ;  /* 0x0000000804047824 */ /* 0x004fc800078e0200 */
[----:B------:R-:W2:Y:S02]  /*23950*/  SYNCS.PHASECHK.TRANS64.TRYWAIT P0, [R4+URZ], R5 ;  /* 0x00000005040075a7 */ /* 0x000ea4000800017f */
[----:B--2---:R-:W-:Y:S05]  /*23960*/  @!P0 BRA `(.L_x_3050) ;  /* 0x0000003400f08947 */ /* 0x004fea0003800000 */
.L_x_3196:
[----:B------:R-:W-:-:S07]  /*23970*/  IMAD R3, R3, 0x8, R0 ;  /* 0x0000000803037824 */ /* 0x000fce00078e0200 */
.L_x_3051:
[----:B----4-:R4:W0:Y:S02]  /*23980*/  SYNCS.PHASECHK.TRANS64.TRYWAIT P0, [R3+URZ], R2 ;  /* 0x00000002030075a7 */ /* 0x010824000800017f */
[----:B0-----:R-:W-:Y:S05]  /*23990*/  @!P0 NANOSLEEP.SYNCS 0x989680 ;  /* 0x009896800000895d */ /* 0x001fea0003900000 */
[----:B------:R-:W0:Y:S02]  /*239a0*/  @!P0 SYNCS.PHASECHK.TRANS64 P0, [R3+URZ], R2 ;  /* 0x00000002030085a7 */ /* 0x000e24000800007f */
[----:B0-----:R-:W-:Y:S05]  /*239b0*/  @!P0 BRA `(.L_x_3051) ;  /* 0xfffffffc00f08947 */ /* 0x001fea000383ffff */
.L_x_2652:
[----:B------:R-:W-:Y:S05]  /*239c0*/  BSYNC B9 ;  /* 0x0000000000097941 */ /* 0x000fea0003800000 */
.L_x_2649:
[----:B------:R-:W-:Y:S05]  /*239d0*/  EXIT ;  /* 0x000000000000794d */ /* 0x000fea0003800000 */
.L_x_2680:
[----:B0-----:R0:W1:Y:S02]  /*239e0*/  SYNCS.PHASECHK.TRANS64.TRYWAIT P6, [R95+URZ+0x22890], R106 ;  /* 0x0228906a5f0075a7 */ /* 0x00106400080c017f */
[----:B-1----:R-:W-:Y:S05]  /*239f0*/  @!P6 NANOSLEEP.SYNCS 0x989680 ;  /* 0x009896800000e95d */ /* 0x002fea0003900000 */
[----:B------:R-:W1:Y:S02]  /*23a00*/  @!P6 SYNCS.PHASECHK.TRANS64 P6, [R95+URZ+0x22890], R106 ;  /* 0x0228906a5f00e5a7 */ /* 0x000e6400080c007f */
[----:B-1----:R-:W-:Y:S05]  /*23a10*/  @!P6 BRA `(.L_x_2680) ;  /* 0xfffffffc00f0e947 */ /* 0x002fea000383ffff */
[----:B------:R-:W-:Y:S05]  /*23a20*/  BRA `(.L_x_3052) ;  /* 0xfffffdf800ec7947 */ /* 0x000fea000383ffff */
.L_x_2698:
[----:B0-----:R0:W1:Y:S02]  /*23a30*/  SYNCS.PHASECHK.TRANS64.TRYWAIT P5, [R95+URZ+0x22890], R106 ;  /* 0x0228906a5f0075a7 */ /* 0x00106400080a017f */
[----:B-1----:R-:W-:Y:S05]  /*23a40*/  @!P5 NANOSLEEP.SYNCS 0x989680 ;  /* 0x009896800000d95d */ /* 0x002fea0003900000 */
[----:B------:R-:W1:Y:S02]  /*23a50*/  @!P5 SYNCS.PHASECHK.TRANS64 P5, [R95+URZ+0x22890], R106 ;  /* 0x0228906a5f00d5a7 */ /* 0x000e6400080a007f */
[----:B-1----:R-:W-:Y:S05]  /*23a60*/  @!P5 BRA `(.L_x_2698) ;  /* 0xfffffffc00f0d947 */ /* 0x002fea000383ffff */
[----:B------:R-:W-:Y:S05]  /*23a70*/  BRA `(.L_x_3053) ;  /* 0xfffffe0c00947947 */ /* 0x000fea000383ffff */
.L_x_2707:
[----:B0-----:R0:W1:Y:S02]  /*23a80*/  SYNCS.PHASECHK.TRANS64.TRYWAIT P4, [R95+URZ+0x22890], R106 ;  /* 0x0228906a5f0075a7 */ /* 0x001064000808017f */
[----:B-1----:R-:W-:Y:S05]  /*23a90*/  @!P4 NANOSLEEP.SYNCS 0x989680 ;  /* 0x009896800000c95d */ /* 0x002fea0003900000 */
[----:B------:R-:W1:Y:S02]  /*23aa0*/  @!P4 SYNCS.PHASECHK.TRANS64 P4, [R95+URZ+0x22890], R106 ;  /* 0x0228906a5f00c5a7 */ /* 0x000e64000808007f */
[----:B-1----:R-:W-:Y:S05]  /*23ab0*/  @!P4 BRA `(.L_x_2707) ;  /* 0xfffffffc00f0c947 */ /* 0x002fea000383ffff */
[----:B------:R-:W-:Y:S05]  /*23ac0*/  BRA `(.L_x_3054) ;  /* 0xfffffe1c00c07947 */ /* 0x000fea000383ffff */
.L_x_2713:
[----:B--2---:R2:W3:Y:S02]  /*23ad0*/  SYNCS.PHASECHK.TRANS64.TRYWAIT P3, [R95+URZ+0x228b0], R106 ;  /* 0x0228b06a5f0075a7 */ /* 0x0044e4000806017f */
[----:B---3--:R-:W-:Y:S05]  /*23ae0*/  @!P3 NANOSLEEP.SYNCS 0x989680 ;  /* 0x009896800000b95d */ /* 0x008fea0003900000 */
[----:B------:R-:W3:Y:S02]  /*23af0*/  @!P3 SYNCS.PHASECHK.TRANS64 P3, [R95+URZ+0x228b0], R106 ;  /* 0x0228b06a5f00b5a7 */ /* 0x000ee4000806007f */
[----:B---3--:R-:W-:Y:S05]  /*23b00*/  @!P3 BRA `(.L_x_2713) ;  /* 0xfffffffc00f0b947 */ /* 0x008fea000383ffff */
[----:B------:R-:W-:Y:S05]  /*23b10*/  BRA `(.L_x_3055) ;  /* 0xfffffe2000507947 */ /* 0x000fea000383ffff */
.L_x_2731:
[----:B------:R-:W-:Y:S01]  /*23b20*/  BSSY B0, `(.L_x_3056) ;  /* 0x0000007000007945 */ /* 0x000fe20003800000 */
[----:B------:R-:W-:Y:S02]  /*23b30*/  IMAD.MOV.U32 R12, RZ, RZ, RZ ;  /* 0x000000ffff0c7224 */ /* 0x000fe400078e00ff */
[----:B------:R-:W-:Y:S02]  /*23b40*/  IMAD.MOV.U32 R11, RZ, RZ, 0x1f ;  /* 0x0000001fff0b7424 */ /* 0x000fe400078e00ff */
[----:B------:R-:W-:-:S07]  /*23b50*/  IMAD.MOV.U32 R15, RZ, RZ, -0x1 ;  /* 0xffffffffff0f7424 */ /* 0x000fce00078e00ff */
[----:B-----5:R-:W-:Y:S05]  /*23b60*/  WARPSYNC.COLLECTIVE R15, `(.L_x_3057) ;  /* 0x000000000f087348 */ /* 0x020fea0003c00000 */
[----:B------:R0:W1:Y:S02]  /*23b70*/  SHFL.IDX P6, R14, R13, R12, R11 ;  /* 0x0000000c0d0e7389 */ /* 0x00006400000c000b */
[----:B01---5:R-:W-:Y:S01]  /*23b80*/  ENDCOLLECTIVE ;  /* 0x000000000000791b */ /* 0x023fe20003800000 */
.L_x_3057:
[----:B------:R-:W-:Y:S05]  /*23b90*/  BSYNC B0 ;  /* 0x0000000000007941 */ /* 0x000fea0003800000 */
.L_x_3056:
[----:B------:R-:W-:Y:S05]  /*23ba0*/  BRA `(.L_x_3058) ;  /* 0xfffffe3000a47947 */ /* 0x000fea000383ffff */
.L_x_2743:
        /* <DEDUP_REMOVED lines=8> */
.L_x_3060:
[----:B------:R-:W-:Y:S05]  /*23c30*/  BSYNC B1 ;  /* 0x0000000000017941 */ /* 0x000fea0003800000 */
.L_x_3059:
        /* <DEDUP_REMOVED lines=8> */
.L_x_3061:
[----:B------:R-:W-:Y:S02]  /*23cc0*/  IMAD.MOV.U32 R13, RZ, RZ, R10 ;  /* 0x000000ffff0d7224 */ /* 0x000fe400078e000a */
[----:B------:R-:W-:-:S07]  /*23cd0*/  IMAD.MOV.U32 R0, RZ, RZ, R14 ;  /* 0x000000ffff007224 */ /* 0x000fce00078e000e */
[----:B------:R-:W-:Y:S05]  /*23ce0*/  WARPSYNC.COLLECTIVE R15, `(.L_x_3062) ;  /* 0x000000000f087348 */ /* 0x000fea0003c00000 */
[----:B------:R0:W1:Y:S02]  /*23cf0*/  SHFL.IDX P6, R14, R13, R12, R11 ;  /* 0x0000000c0d0e7389 */ /* 0x00006400000c000b */
[----:B01----:R-:W-:Y:S01]  /*23d00*/  ENDCOLLECTIVE ;  /* 0x000000000000791b */ /* 0x003fe20003800000 */
.L_x_3062:
[----:B------:R-:W-:Y:S02]  /*23d10*/  IMAD.MOV.U32 R13, RZ, RZ, R4 ;  /* 0x000000ffff0d7224 */ /* 0x000fe400078e0004 */
[----:B------:R-:W-:-:S07]  /*23d20*/  IMAD.MOV.U32 R5, RZ, RZ, R14 ;  /* 0x000000ffff057224 */ /* 0x000fce00078e000e */
[----:B------:R-:W-:Y:S05]  /*23d30*/  WARPSYNC.COLLECTIVE R15, `(.L_x_3063) ;  /* 0x000000000f087348 */ /* 0x000fea0003c00000 */
[----:B------:R0:W1:Y:S02]  /*23d40*/  SHFL.IDX P6, R14, R13, R12, R11 ;  /* 0x0000000c0d0e7389 */ /* 0x00006400000c000b */
[----:B01----:R-:W-:Y:S01]  /*23d50*/  ENDCOLLECTIVE ;  /* 0x000000000000791b */ /* 0x003fe20003800000 */
.L_x_3063:
[----:B------:R-:W-:Y:S05]  /*23d60*/  BRA `(.L_x_3064) ;  /* 0xfffffe3800207947 */ /* 0x000fea000383ffff */
.L_x_2746:
[----:B------:R-:W-:Y:S01]  /*23d70*/  BSSY B1, `(.L_x_3065) ;  /* 0x0000008000017945 */ /* 0x000fe20003800000 */
[----:B------:R-:W-:Y:S02]  /*23d80*/  IMAD.MOV.U32 R13, RZ, RZ, R7 ;  /* 0x000000ffff0d7224 */ /* 0x000fe400078e0007 */
[----:B------:R-:W-:Y:S02]  /*23d90*/  IMAD.MOV.U32 R12, RZ, RZ, 0x1 ;  /* 0x00000001ff0c7424 */ /* 0x000fe400078e00ff */
[----:B------:R-:W-:Y:S02]  /*23da0*/  IMAD.MOV.U32 R11, RZ, RZ, 0x1c1f ;  /* 0x00001c1fff0b7424 */ /* 0x000fe400078e00ff */
[----:B------:R-:W-:-:S07]  /*23db0*/  IMAD.MOV.U32 R15, RZ, RZ, -0x1 ;  /* 0xffffffffff0f7424 */ /* 0x000fce00078e00ff */
[----:B-1----:R-:W-:Y:S05]  /*23dc0*/  WARPSYNC.COLLECTIVE R15, `(.L_x_3066) ;  /* 0x000000000f087348 */ /* 0x002fea0003c00000 */
[----:B------:R0:W2:Y:S02]  /*23dd0*/  SHFL.IDX P6, R14, R13, R12, R11 ;  /* 0x0000000c0d0e7389 */ /* 0x0000a400000c000b */
[----:B012---:R-:W-:Y:S01]  /*23de0*/  ENDCOLLECTIVE ;  /* 0x000000000000791b */ /* 0x007fe20003800000 */
.L_x_3066:
[----:B------:R-:W-:Y:S05]  /*23df0*/  BSYNC B1 ;  /* 0x0000000000017941 */ /* 0x000fea0003800000 */
.L_x_3065:
        /* <DEDUP_REMOVED lines=8> */
.L_x_3067:
[----:B------:R-:W-:Y:S02]  /*23e80*/  IMAD.MOV.U32 R13, RZ, RZ, R10 ;  /* 0x000000ffff0d7224 */ /* 0x000fe400078e000a */
[----:B------:R-:W-:-:S07]  /*23e90*/  IMAD.MOV.U32 R0, RZ, RZ, R14 ;  /* 0x000000ffff007224 */ /* 0x000fce00078e000e */
[----:B------:R-:W-:Y:S05]  /*23ea0*/  WARPSYNC.COLLECTIVE R15, `(.L_x_3068) ;  /* 0x000000000f087348 */ /* 0x000fea0003c00000 */
[----:B------:R0:W1:Y:S02]  /*23eb0*/  SHFL.IDX P6, R14, R13, R12, R11 ;  /* 0x0000000c0d0e7389 */ /* 0x00006400000c000b */
[----:B01----:R-:W-:Y:S01]  /*23ec0*/  ENDCOLLECTIVE ;  /* 0x000000000000791b */ /* 0x003fe20003800000 */
.L_x_3068:
[----:B------:R-:W-:Y:S02]  /*23ed0*/  IMAD.MOV.U32 R13, RZ, RZ, R4 ;  /* 0x000000ffff0d7224 */ /* 0x000fe400078e0004 */
[----:B------:R-:W-:-:S07]  /*23ee0*/  IMAD.MOV.U32 R5, RZ, RZ, R14 ;  /* 0x000000ffff057224 */ /* 0x000fce00078e000e */
[----:B------:R-:W-:Y:S05]  /*23ef0*/  WARPSYNC.COLLECTIVE R15, `(.L_x_3069) ;  /* 0x000000000f087348 */ /* 0x000fea0003c00000 */
[----:B------:R0:W1:Y:S02]  /*23f00*/  SHFL.IDX P6, R14, R13, R12, R11 ;  /* 0x0000000c0d0e7389 */ /* 0x00006400000c000b */
[----:B01----:R-:W-:Y:S01]  /*23f10*/  ENDCOLLECTIVE ;  /* 0x000000000000791b */ /* 0x003fe20003800000 */
.L_x_3069:
[----:B------:R-:W-:Y:S01]  /*23f20*/  IMAD.MOV.U32 R4, RZ, RZ, R14 ;  /* 0x000000ffff047224 */ /* 0x000fe200078e000e */
[----:B------:R-:W-:Y:S06]  /*23f30*/  BRA `(.L_x_3070) ;  /* 0xfffffe3800807947 */ /* 0x000fec000383ffff */
.L_x_2750:
[----:B0-----:R0:W1:Y:S02]  /*23f40*/  SYNCS.PHASECHK.TRANS64.TRYWAIT P0, [R19+URZ+0x22800], R40 ;  /* 0x02280028130075a7 */ /* 0x001064000800017f */
[----:B-1----:R-:W-:Y:S05]  /*23f50*/  @!P0 NANOSLEEP.SYNCS 0x989680 ;  /* 0x009896800000895d */ /* 0x002fea0003900000 */
[----:B------:R-:W1:Y:S02]  /*23f60*/  @!P0 SYNCS.PHASECHK.TRANS64 P0, [R19+URZ+0x22800], R40 ;  /* 0x02280028130085a7 */ /* 0x000e64000800007f */
[----:B-1----:R-:W-:Y:S05]  /*23f70*/  @!P0 BRA `(.L_x_2750) ;  /* 0xfffffffc00f08947 */ /* 0x002fea000383ffff */
[----:B------:R-:W-:Y:S05]  /*23f80*/  BRA `(.L_x_3071) ;  /* 0xfffffe3c00687947 */ /* 0x000fea000383ffff */
.L_x_2758:
[----:B------:R-:W1:Y:S01]  /*23f90*/  LDC R39, c[0x0][0x3f4] ;  /* 0x0000fd00ff277b82 */ /* 0x000e620000000800 */
[----:B------:R-:W-:Y:S01]  /*23fa0*/  BSSY B1, `(.L_x_3072) ;  /* 0x0000008000017945 */ /* 0x000fe20003800000 */
[----:B0-----:R-:W-:Y:S02]  /*23fb0*/  IMAD.MOV.U32 R13, RZ, RZ, R26 ;  /* 0x000000ffff0d7224 */ /* 0x001fe400078e001a */
[----:B------:R-:W-:Y:S02]  /*23fc0*/  IMAD.MOV.U32 R12, RZ, RZ, RZ ;  /* 0x000000ffff0c7224 */ /* 0x000fe400078e00ff */
[----:B------:R-:W-:Y:S02]  /*23fd0*/  IMAD.MOV.U32 R11, RZ, RZ, 0x1c1f ;  /* 0x00001c1fff0b7424 */ /* 0x000fe400078e00ff */
[----:B------:R-:W-:-:S07]  /*23fe0*/  IMAD.MOV.U32 R15, RZ, RZ, -0x1 ;  /* 0xffffffffff0f7424 */ /* 0x000fce00078e00ff */
[----:B-1----:R-:W-:Y:S05]  /*23ff0*/  WARPSYNC.COLLECTIVE R15, `(.L_x_3073) ;  /* 0x000000000f087348 */ /* 0x002fea0003c00000 */
[----:B------:R0:W2:Y:S02]  /*24000*/  SHFL.IDX P6, R14, R13, R12, R11 ;  /* 0x0000000c0d0e7389 */ /* 0x0000a400000c000b */
[----:B012---:R-:W-:Y:S01]  /*24010*/  ENDCOLLECTIVE ;  /* 0x000000000000791b */ /* 0x007fe20003800000 */
.L_x_3073:
[----:B------:R-:W-:Y:S05]  /*24020*/  BSYNC B1 ;  /* 0x0000000000017941 */ /* 0x000fea0003800000 */
.L_x_3072:
[----:B------:R-:W-:Y:S01]  /*24030*/  IMAD.MOV.U32 R13, RZ, RZ, R25 ;  /* 0x000000ffff0d7224 */ /* 0x000fe200078e0019 */
[----:B------:R-:W-:Y:S01]  /*24040*/  ISETP.GE.AND P0, PT, R16, R39, PT ;  /* 0x000000271000720c */ /* 0x000fe20003f06270 */
[----:B------:R-:W-:Y:S02]  /*24050*/  IMAD.MOV.U32 R12, RZ, RZ, RZ ;  /* 0x000000ffff0c7224 */ /* 0x000fe400078e00ff */
[----:B------:R-:W-:Y:S02]  /*24060*/  IMAD.MOV.U32 R11, RZ, RZ, 0x1c1f ;  /* 0x00001c1fff0b7424 */ /* 0x000fe400078e00ff */
[----:B------:R-:W-:Y:S02]  /*24070*/  IMAD.MOV.U32 R15, RZ, RZ, -0x1 ;  /* 0xffffffffff0f7424 */ /* 0x000fe400078e00ff */
[----:B------:R-:W-:Y:S02]  /*24080*/  IMAD.MOV.U32 R0, RZ, RZ, R14 ;  /* 0x000000ffff007224 */ /* 0x000fe400078e000e */
[----:B------:R-:W-:-:S07]  /*24090*/  IMAD R36, R207, R36, RZ ;  /* 0x00000024cf247224 */ /* 0x000fce00078e02ff */
[----:B------:R-:W-:Y:S05]  /*240a0*/  WARPSYNC.COLLECTIVE R15, `(.L_x_3074) ;  /* 0x000000000f087348 */ /* 0x000fea0003c00000 */
[----:B------:R0:W1:Y:S02]  /*240b0*/  SHFL.IDX P6, R14, R13, R12, R11 ;  /* 0x0000000c0d0e7389 */ /* 0x00006400000c000b */
[----:B01----:R-:W-:Y:S01]  /*240c0*/  ENDCOLLECTIVE ;  /* 0x000000000000791b */ /* 0x003fe20003800000 */
.L_x_3074:
[----:B------:R-:W-:Y:S01]  /*240d0*/  ISETP.GE.OR P1, PT, R41, R36, P0 ;  /* 0x000000242900720c */ /* 0x000fe20000726670 */
[----:B------:R-:W-:-:S12]  /*240e0*/  IMAD.MOV.U32 R13, RZ, RZ, R24 ;  /* 0x000000ffff0d7224 */ /* 0x000fd800078e0018 */
[C---:B------:R-:W-:Y:S01]  /*240f0*/  @!P1 IMAD.SHL.U32 R5, R16.reuse, 0x2, RZ ;  /* 0x0000000210059824 */ /* 0x040fe200078e00ff */
[----:B------:R-:W-:Y:S01]  /*24100*/  @!P1 SHF.L.U64.HI R21, R16, 0x1, R43 ;  /* 0x0000000110159819 */ /* 0x000fe2000001022b */
[----:B------:R-:W-:-:S07]  /*24110*/  IMAD.MOV.U32 R3, RZ, RZ, R14 ;  /* 0x000000ffff037224 */ /* 0x000fce00078e000e */
[----:B------:R-:W-:Y:S05]  /*24120*/  WARPSYNC.COLLECTIVE R15, `(.L_x_3075) ;  /* 0x000000000f087348 */ /* 0x000fea0003c00000 */
[----:B------:R0:W1:Y:S02]  /*24130*/  SHFL.IDX P6, R14, R13, R12, R11 ;  /* 0x0000000c0d0e7389 */ /* 0x00006400000c000b */
[----:B01----:R-:W-:Y:S01]  /*24140*/  ENDCOLLECTIVE ;  /* 0x000000000000791b */ /* 0x003fe20003800000 */
.L_x_3075:
[----:B------:R-:W-:-:S05]  /*24150*/  @!P1 IADD3 R6, P2, R3, R5, RZ ;  /* 0x0000000503069210 */ /* 0x000fca0007f5e0ff */
[----:B------:R-:W-:Y:S02]  /*24160*/  @!P1 IMAD.X R7, R0, 0x1, R21, P2 ;  /* 0x0000000100079824 */ /* 0x000fe400010e0615 */
[----:B------:R-:W-:Y:S02]  /*24170*/  IMAD.MOV.U32 R13, RZ, RZ, R27 ;  /* 0x000000ffff0d7224 */ /* 0x000fe400078e001b */
[----:B------:R-:W-:-:S07]  /*24180*/  IMAD.MOV.U32 R4, RZ, RZ, R14 ;  /* 0x000000ffff047224 */ /* 0x000fce00078e000e */
[----:B------:R-:W-:Y:S05]  /*24190*/  WARPSYNC.COLLECTIVE R15, `(.L_x_3076) ;  /* 0x000000000f087348 */ /* 0x000fea0003c00000 */
[----:B------:R0:W1:Y:S02]  /*241a0*/  SHFL.IDX P6, R14, R13, R12, R11 ;  /* 0x0000000c0d0e7389 */ /* 0x00006400000c000b */
[----:B01----:R-:W-:Y:S01]  /*241b0*/  ENDCOLLECTIVE ;  /* 0x000000000000791b */ /* 0x003fe20003800000 */
.L_x_3076:
[----:B------:R-:W2:Y:S01]  /*241c0*/  @!P1 LD.E.128 R8, desc[UR38][R6.64] ;  /* 0x0000002606089980 */ /* 0x000ea2000c101d00 */
[----:B------:R-:W-:-:S05]  /*241d0*/  @!P1 IADD3 R14, P2, R14, R5, RZ ;  /* 0x000000050e0e9210 */ /* 0x000fca0007f5e0ff */
[----:B------:R-:W-:-:S04]  /*241e0*/  @!P1 IMAD.X R3, R4, 0x1, R21, P2 ;  /* 0x0000000104039824 */ /* 0x000fc800010e0615 */
[----:B------:R-:W-:-:S05]  /*241f0*/  @!P1 IMAD.MOV.U32 R15, RZ, RZ, R3 ;  /* 0x000000ffff0f9224 */ /* 0x000fca00078e0003 */
[----:B------:R0:W5:Y:S01]  /*24200*/  @!P1 LD.E.128 R4, desc[UR38][R14.64] ;  /* 0x000000260e049980 */ /* 0x000162000c101d00 */
[----:B------:R-:W-:Y:S01]  /*24210*/  CS2R R28, SRZ ;  /* 0x00000000001c7805 */ /* 0x000fe2000001ff00 */
[----:B------:R-:W-:Y:S01]  /*24220*/  IMAD.MOV.U32 R13, RZ, RZ, R26 ;  /* 0x000000ffff0d7224 */ /* 0x000fe200078e001a */
[----:B------:R-:W-:Y:S01]  /*24230*/  CS2R R20, SRZ ;  /* 0x0000000000147805 */ /* 0x000fe2000001ff00 */
[----:B------:R-:W-:Y:S01]  /*24240*/  IMAD.MOV.U32 R12, RZ, RZ, 0x1 ;  /* 0x00000001ff0c7424 */ /* 0x000fe200078e00ff */
[----:B------:R-:W-:Y:S02]  /*24250*/  CS2R R30, SRZ ;  /* 0x00000000001e7805 */ /* 0x000fe4000001ff00 */
[----:B------:R-:W-:Y:S01]  /*24260*/  CS2R R32, SRZ ;  /* 0x0000000000207805 */ /* 0x000fe2000001ff00 */
[----:B0-----:R-:W-:Y:S02]  /*24270*/  IMAD.MOV.U32 R15, RZ, RZ, -0x1 ;  /* 0xffffffffff0f7424 */ /* 0x001fe400078e00ff */
[----:B--2---:R-:W-:-:S02]  /*24280*/  @!P1 IMAD.MOV.U32 R29, RZ, RZ, R11 ;  /* 0x000000ffff1d9224 */ /* 0x004fc400078e000b */
[----:B------:R-:W-:Y:S02]  /*24290*/  IMAD.MOV.U32 R11, RZ, RZ, 0x1c1f ;  /* 0x00001c1fff0b7424 */ /* 0x000fe400078e00ff */
[----:B------:R-:W-:Y:S02]  /*242a0*/  @!P1 IMAD.MOV.U32 R20, RZ, RZ, R8 ;  /* 0x000000ffff149224 */ /* 0x000fe400078e0008 */
[----:B------:R-:W-:-:S07]  /*242b0*/  @!P1 IMAD.MOV.U32 R21, RZ, RZ, R9 ;  /* 0x000000ffff159224 */ /* 0x000fce00078e0009 */
[----:B-----5:R-:W-:Y:S05]  /*242c0*/  WARPSYNC.COLLECTIVE R15, `(.L_x_3077) ;  /* 0x000000000f087348 */ /* 0x020fea0003c00000 */
[----:B------:R0:W1:Y:S02]  /*242d0*/  SHFL.IDX P6, R14, R13, R12, R11 ;  /* 0x0000000c0d0e7389 */ /* 0x00006400000c000b */
[----:B01---5:R-:W-:Y:S01]  /*242e0*/  ENDCOLLECTIVE ;  /* 0x000000000000791b */ /* 0x023fe20003800000 */
.L_x_3077:
[----:B------:R-:W-:Y:S02]  /*242f0*/  IMAD.MOV.U32 R0, RZ, RZ, R20 ;  /* 0x000000ffff007224 */ /* 0x000fe400078e0014 */
[----:B------:R-:W-:Y:S02]  /*24300*/  IMAD.MOV.U32 R3, RZ, RZ, R21 ;  /* 0x000000ffff037224 */ /* 0x000fe400078e0015 */
[----:B------:R-:W-:Y:S01]  /*24310*/  @!P1 IMAD.MOV.U32 R28, RZ, RZ, R10 ;  /* 0x000000ffff1c9224 */ /* 0x000fe200078e000a */
[----:B------:R-:W-:Y:S01]  /*24320*/  PRMT R37, R37, 0x5410, R0 ;  /* 0x0000541025257816 */ /* 0x000fe20000000000 */
[----:B------:R-:W-:Y:S01]  /*24330*/  IMAD.MOV.U32 R9, RZ, RZ, R29 ;  /* 0x000000ffff097224 */ /* 0x000fe200078e001d */
[----:B------:R-:W-:Y:S01]  /*24340*/  PRMT R49, R49, 0x5410, R3 ;  /* 0x0000541031317816 */ /* 0x000fe20000000003 */
[----:B------:R-:W-:-:S03]  /*24350*/  IMAD.MOV.U32 R8, RZ, RZ, R28 ;  /* 0x000000ffff087224 */ /* 0x000fc600078e001c */
[----:B------:R-:W-:Y:S01]  /*24360*/  PRMT R37, R9, 0x7610, R37 ;  /* 0x0000761009257816 */ /* 0x000fe20000000025 */
[----:B------:R-:W-:Y:S01]  /*24370*/  IMAD.MOV.U32 R13, RZ, RZ, R25 ;  /* 0x000000ffff0d7224 */ /* 0x000fe200078e0019 */
[----:B------:R-:W-:Y:S01]  /*24380*/  PRMT R35, R8, 0x7610, R35 ;  /* 0x0000761008237816 */ /* 0x000fe20000000023 */
[----:B------:R-:W-:Y:S02]  /*24390*/  @!P1 IMAD.MOV.U32 R30, RZ, RZ, R4 ;  /* 0x000000ffff1e9224 */ /* 0x000fe400078e0004 */
[----:B------:R-:W-:Y:S02]  /*243a0*/  @!P1 IMAD.MOV.U32 R31, RZ, RZ, R5 ;  /* 0x000000ffff1f9224 */ /* 0x000fe400078e0005 */
[----:B------:R-:W-:Y:S02]  /*243b0*/  @!P1 IMAD.MOV.U32 R33, RZ, RZ, R7 ;  /* 0x000000ffff219224 */ /* 0x000fe400078e0007 */
[----:B------:R-:W-:Y:S02]  /*243c0*/  @!P1 IMAD.MOV.U32 R32, RZ, RZ, R6 ;  /* 0x000000ffff209224 */ /* 0x000fe400078e0006 */
[----:B------:R-:W-:-:S07]  /*243d0*/  IMAD.MOV.U32 R0, RZ, RZ, R14 ;  /* 0x000000ffff007224 */ /* 0x000fce00078e000e */
[----:B------:R-:W-:Y:S05]  /*243e0*/  WARPSYNC.COLLECTIVE R15, `(.L_x_3078) ;  /* 0x000000000f087348 */ /* 0x000fea0003c00000 */
[----:B------:R0:W1:Y:S02]  /*243f0*/  SHFL.IDX P6, R14, R13, R12, R11 ;  /* 0x0000000c0d0e7389 */ /* 0x00006400000c000b */
[----:B01----:R-:W-:Y:S01]  /*24400*/  ENDCOLLECTIVE ;  /* 0x000000000000791b */ /* 0x003fe20003800000 */
.L_x_3078:
[----:B------:R-:W-:Y:S02]  /*24410*/  IMAD.MOV.U32 R4, RZ, RZ, R30 ;  /* 0x000000ffff047224 */ /* 0x000fe400078e001e */
[----:B------:R-:W-:Y:S02]  /*24420*/  IMAD.MOV.U32 R5, RZ, RZ, R31 ;  /* 0x000000ffff057224 */ /* 0x000fe400078e001f */
[----:B------:R-:W-:Y:S01]  /*24430*/  IMAD.MOV.U32 R7, RZ, RZ, R33 ;  /* 0x000000ffff077224 */ /* 0x000fe200078e0021 */
[----:B------:R-:W-:Y:S01]  /*24440*/  PRMT R35, R35, 0x5410, R4 ;  /* 0x0000541023237816 */ /* 0x000fe20000000004 */
[----:B------:R-:W-:-:S03]  /*24450*/  IMAD.MOV.U32 R6, RZ, RZ, R32 ;  /* 0x000000ffff067224 */ /* 0x000fc600078e0020 */
[----:B------:R-:W-:Y:S02]  /*24460*/  PRMT R45, R7, 0x5410, R5 ;  /* 0x00005410072d7816 */ /* 0x000fe40000000005 */
[----:B------:R-:W-:Y:S02]  /*24470*/  CS2R R4, SRZ ;  /* 0x0000000000047805 */ /* 0x000fe4000001ff00 */
[----:B------:R-:W-:Y:S01]  /*24480*/  PRMT R48, R48, 0x5410, R6 ;  /* 0x0000541030307816 */ /* 0x000fe20000000006 */
[----:B------:R-:W-:Y:S02]  /*24490*/  IMAD.MOV.U32 R13, RZ, RZ, R24 ;  /* 0x000000ffff0d7224 */ /* 0x000fe400078e0018 */
[----:B------:R-:W-:-:S07]  /*244a0*/  IMAD.MOV.U32 R3, RZ, RZ, R14 ;  /* 0x000000ffff037224 */ /* 0x000fce00078e000e */
[----:B------:R-:W-:Y:S05]  /*244b0*/  WARPSYNC.COLLECTIVE R15, `(.L_x_3079) ;  /* 0x000000000f087348 */ /* 0x000fea0003c00000 */
[----:B------:R0:W1:Y:S02]  /*244c0*/  SHFL.IDX P6, R14, R13, R12, R11 ;  /* 0x0000000c0d0e7389 */ /* 0x00006400000c000b */
[----:B01----:R-:W-:Y:S01]  /*244d0*/  ENDCOLLECTIVE ;  /* 0x000000000000791b */ /* 0x003fe20003800000 */
.L_x_3079:
[----:B------:R-:W-:Y:S02]  /*244e0*/  IMAD.MOV.U32 R13, RZ, RZ, R27 ;  /* 0x000000ffff0d7224 */ /* 0x000fe400078e001b */
[----:B------:R-:W-:-:S07]  /*244f0*/  IMAD.MOV.U32 R24, RZ, RZ, R14 ;  /* 0x000000ffff187224 */ /* 0x000fce00078e000e */
[----:B------:R-:W-:Y:S05]  /*24500*/  WARPSYNC.COLLECTIVE R15, `(.L_x_3080) ;  /* 0x000000000f087348 */ /* 0x000fea0003c00000 */
[----:B------:R0:W1:Y:S02]  /*24510*/  SHFL.IDX P6, R14, R13, R12, R11 ;  /* 0x0000000c0d0e7389 */ /* 0x00006400000c000b */
[----:B01----:R-:W-:Y:S01]  /*24520*/  ENDCOLLECTIVE ;  /* 0x000000000000791b */ /* 0x003fe20003800000 */
.L_x_3080:
[----:B------:R-:W-:Y:S05]  /*24530*/  BRA `(.L_x_3081) ;  /* 0xfffffe4800747947 */ /* 0x000fea000383ffff */
.L_x_2762:
[----:B0-----:R0:W1:Y:S02]  /*24540*/  SYNCS.PHASECHK.TRANS64.TRYWAIT P1, [R19+URZ+0x22800], R12 ;  /* 0x0228000c130075a7 */ /* 0x001064000802017f */
[----:B-1----:R-:W-:Y:S05]  /*24550*/  @!P1 NANOSLEEP.SYNCS 0x989680 ;  /* 0x009896800000995d */ /* 0x002fea0003900000 */
[----:B------:R-:W1:Y:S02]  /*24560*/  @!P1 SYNCS.PHASECHK.TRANS64 P1, [R19+URZ+0x22800], R12 ;  /* 0x0228000c130095a7 */ /* 0x000e64000802007f */
[----:B-1----:R-:W-:Y:S05]  /*24570*/  @!P1 BRA `(.L_x_2762) ;  /* 0xfffffffc00f09947 */ /* 0x002fea000383ffff */
[----:B------:R-:W-:Y:S05]  /*24580*/  BRA `(.L_x_3082) ;  /* 0xfffffe4c000c7947 */ /* 0x000fea000383ffff */
.L_x_2768:
[----:B---3--:R3:W4:Y:S02]  /*24590*/  SYNCS.PHASECHK.TRANS64.TRYWAIT P1, [R4+URZ+0x22830], R73 ;  /* 0x02283049040075a7 */ /* 0x008724000802017f */
[----:B----4-:R-:W-:Y:S05]  /*245a0*/  @!P1 NANOSLEEP.SYNCS 0x989680 ;  /* 0x009896800000995d */ /* 0x010fea0003900000 */
[----:B------:R-:W4:Y:S02]  /*245b0*/  @!P1 SYNCS.PHASECHK.TRANS64 P1, [R4+URZ+0x22830], R73 ;  /* 0x02283049040095a7 */ /* 0x000f24000802007f */
[----:B----4-:R-:W-:Y:S05]  /*245c0*/  @!P1 BRA `(.L_x_2768) ;  /* 0xfffffffc00f09947 */ /* 0x010fea000383ffff */
[----:B------:R-:W-:Y:S05]  /*245d0*/  BRA `(.L_x_2767) ;  /* 0xfffffe5800c47947 */ /* 0x000fea000383ffff */
.L_x_2781:
[----:B-1----:R1:W2:Y:S02]  /*245e0*/  SYNCS.PHASECHK.TRANS64.TRYWAIT P1, [R4+URZ+0x22850], R73 ;  /* 0x02285049040075a7 */ /* 0x0022a4000802017f */
[----:B--2---:R-:W-:Y:S05]  /*245f0*/  @!P1 NANOSLEEP.SYNCS 0x989680 ;  /* 0x009896800000995d */ /* 0x004fea0003900000 */
[----:B------:R-:W2:Y:S02]  /*24600*/  @!P1 SYNCS.PHASECHK.TRANS64 P1, [R4+URZ+0x22850], R73 ;  /* 0x02285049040095a7 */ /* 0x000ea4000802007f */
[----:B--2---:R-:W-:Y:S05]  /*24610*/  @!P1 BRA `(.L_x_2781) ;  /* 0xfffffffc00f09947 */ /* 0x004fea000383ffff */
[----:B------:R-:W-:Y:S05]  /*24620*/  BRA `(.L_x_2780) ;  /* 0xfffffe7c00b87947 */ /* 0x000fea000383ffff */
.L_x_2790:
[----:B-1----:R1:W2:Y:S02]  /*24630*/  SYNCS.PHASECHK.TRANS64.TRYWAIT P1, [R200+URZ+0x22830], R201 ;  /* 0x022830c9c80075a7 */ /* 0x0022a4000802017f */
[----:B--2---:R-:W-:Y:S05]  /*24640*/  @!P1 NANOSLEEP.SYNCS 0x989680 ;  /* 0x009896800000995d */ /* 0x004fea0003900000 */
[----:B------:R-:W2:Y:S02]  /*24650*/  @!P1 SYNCS.PHASECHK.TRANS64 P1, [R200+URZ+0x22830], R201 ;  /* 0x022830c9c80095a7 */ /* 0x000ea4000802007f */
[----:B--2---:R-:W-:Y:S05]  /*24660*/  @!P1 BRA `(.L_x_2790) ;  /* 0xfffffffc00f09947 */ /* 0x004fea000383ffff */
[----:B------:R-:W-:Y:S05]  /*24670*/  BRA `(.L_x_2789) ;  /* 0xfffffe84009c7947 */ /* 0x000fea000383ffff */
.L_x_2803:
[----:B---3--:R3:W4:Y:S02]  /*24680*/  SYNCS.PHASECHK.TRANS64.TRYWAIT P1, [R200+URZ+0x22850], R201 ;  /* 0x022850c9c80075a7 */ /* 0x008724000802017f */
[----:B----4-:R-:W-:Y:S05]  /*24690*/  @!P1 NANOSLEEP.SYNCS 0x989680 ;  /* 0x009896800000995d */ /* 0x010fea0003900000 */
[----:B------:R-:W4:Y:S02]  /*246a0*/  @!P1 SYNCS.PHASECHK.TRANS64 P1, [R200+URZ+0x22850], R201 ;  /* 0x022850c9c80095a7 */ /* 0x000f24000802007f */
[----:B----4-:R-:W-:Y:S05]  /*246b0*/  @!P1 BRA `(.L_x_2803) ;  /* 0xfffffffc00f09947 */ /* 0x010fea000383ffff */
[----:B------:R-:W-:Y:S05]  /*246c0*/  BRA `(.L_x_2802) ;  /* 0xfffffeb000b47947 */ /* 0x000fea000383ffff */
.L_x_2813:
[----:B-1----:R1:W2:Y:S02]  /*246d0*/  SYNCS.PHASECHK.TRANS64.TRYWAIT P2, [R4+URZ+0x22830], R216 ;  /* 0x022830d8040075a7 */ /* 0x0022a4000804017f */
[----:B--2---:R-:W-:Y:S05]  /*246e0*/  @!P2 NANOSLEEP.SYNCS 0x989680 ;  /* 0x009896800000a95d */ /* 0x004fea0003900000 */
[----:B------:R-:W2:Y:S02]  /*246f0*/  @!P2 SYNCS.PHASECHK.TRANS64 P2, [R4+URZ+0x22830], R216 ;  /* 0x022830d80400a5a7 */ /* 0x000ea4000804007f */
[----:B--2---:R-:W-:Y:S05]  /*24700*/  @!P2 BRA `(.L_x_2813) ;  /* 0xfffffffc00f0a947 */ /* 0x004fea000383ffff */
[----:B------:R-:W-:Y:S05]  /*24710*/  BRA `(.L_x_2812) ;  /* 0xfffffeb800a87947 */ /* 0x000fea000383ffff */
.L_x_2818:
[----:B--2---:R2:W3:Y:S02]  /*24720*/  SYNCS.PHASECHK.TRANS64.TRYWAIT P2, [R4+URZ+0x22850], R216 ;  /* 0x022850d8040075a7 */ /* 0x0044e4000804017f */
[----:B---3--:R-:W-:Y:S05]  /*24730*/  @!P2 NANOSLEEP.SYNCS 0x989680 ;  /* 0x009896800000a95d */ /* 0x008fea0003900000 */
[----:B------:R-:W3:Y:S02]  /*24740*/  @!P2 SYNCS.PHASECHK.TRANS64 P2, [R4+URZ+0x22850], R216 ;  /* 0x022850d80400a5a7 */ /* 0x000ee4000804007f */
[----:B---3--:R-:W-:Y:S05]  /*24750*/  @!P2 BRA `(.L_x_2818) ;  /* 0xfffffffc00f0a947 */ /* 0x008fea000383ffff */
[----:B------:R-:W-:Y:S05]  /*24760*/  BRA `(.L_x_2817) ;  /* 0xfffffed4000c7947 */ /* 0x000fea000383ffff */
.L_x_2824:
[----:B-1----:R1:W2:Y:S02]  /*24770*/  SYNCS.PHASECHK.TRANS64.TRYWAIT P1, [R11+URZ+0x22830], R200 ;  /* 0x022830c80b0075a7 */ /* 0x0022a4000802017f */
[----:B--2---:R-:W-:Y:S05]  /*24780*/  @!P1 NANOSLEEP.SYNCS 0x989680 ;  /* 0x009896800000995d */ /* 0x004fea0003900000 */
[----:B------:R-:W2:Y:S02]  /*24790*/  @!P1 SYNCS.PHASECHK.TRANS64 P1, [R11+URZ+0x22830], R200 ;  /* 0x022830c80b0095a7 */ /* 0x000ea4000802007f */
[----:B--2---:R-:W-:Y:S05]  /*247a0*/  @!P1 BRA `(.L_x_2824) ;  /* 0xfffffffc00f09947 */ /* 0x004fea000383ffff */
[----:B------:R-:W-:Y:S05]  /*247b0*/  BRA `(.L_x_2823) ;  /* 0xfffffed800487947 */ /* 0x000fea000383ffff */
.L_x_2837:
[----:B---3--:R3:W4:Y:S02]  /*247c0*/  SYNCS.PHASECHK.TRANS64.TRYWAIT P1, [R11+URZ+0x22850], R200 ;  /* 0x022850c80b0075a7 */ /* 0x008724000802017f */
[----:B----4-:R-:W-:Y:S05]  /*247d0*/  @!P1 NANOSLEEP.SYNCS 0x989680 ;  /* 0x009896800000995d */ /* 0x010fea0003900000 */
[----:B------:R-:W4:Y:S02]  /*247e0*/  @!P1 SYNCS.PHASECHK.TRANS64 P1, [R11+URZ+0x22850], R200 ;  /* 0x022850c80b0095a7 */ /* 0x000f24000802007f */
[----:B----4-:R-:W-:Y:S05]  /*247f0*/  @!P1 BRA `(.L_x_2837) ;  /* 0xfffffffc00f09947 */ /* 0x010fea000383ffff */
[----:B------:R-:W-:Y:S05]  /*24800*/  BRA `(.L_x_2836) ;  /* 0xffffff0400507947 */ /* 0x000fea000383ffff */
.L_x_2843:
[----:B------:R-:W-:Y:S02]  /*24810*/  IMAD.MOV.U32 R13, RZ, RZ, R21 ;  /* 0x000000ffff0d7224 */ /* 0x000fe400078e0015 */
[----:B------:R-:W-:Y:S02]  /*24820*/  IMAD.MOV.U32 R12, RZ, RZ, RZ ;  /* 0x000000ffff0c7224 */ /* 0x000fe400078e00ff */
[----:B------:R-:W-:Y:S02]  /*24830*/  IMAD.MOV.U32 R11, RZ, RZ, 0x181f ;  /* 0x0000181fff0b7424 */ /* 0x000fe400078e00ff */
[----:B------:R-:W-:-:S07]  /*24840*/  IMAD.MOV.U32 R15, RZ, RZ, -0x1 ;  /* 0xffffffffff0f7424 */ /* 0x000fce00078e00ff */
[----:B0----5:R-:W-:Y:S05]  /*24850*/  WARPSYNC.COLLECTIVE R15, `(.L_x_3083) ;  /* 0x000000000f087348 */ /* 0x021fea0003c00000 */
[----:B------:R1:W2:Y:S02]  /*24860*/  SHFL.IDX P6, R14, R13, R12, R11 ;  /* 0x0000000c0d0e7389 */ /* 0x0002a400000c000b */
[----:B012--5:R-:W-:Y:S01]  /*24870*/  ENDCOLLECTIVE ;  /* 0x000000000000791b */ /* 0x027fe20003800000 */
.L_x_3083:
[----:B------:R-:W-:Y:S02]  /*24880*/  IMAD.MOV.U32 R13, RZ, RZ, R20 ;  /* 0x000000ffff0d7224 */ /* 0x000fe400078e0014 */
[----:B------:R-:W-:-:S07]  /*24890*/  IMAD.MOV.U32 R3, RZ, RZ, R14 ;  /* 0x000000ffff037224 */ /* 0x000fce00078e000e */
[----:B------:R-:W-:Y:S05]  /*248a0*/  WARPSYNC.COLLECTIVE R15, `(.L_x_3084) ;  /* 0x000000000f087348 */ /* 0x000fea0003c00000 */
[----:B------:R0:W1:Y:S02]  /*248b0*/  SHFL.IDX P6, R14, R13, R12, R11 ;  /* 0x0000000c0d0e7389 */ /* 0x00006400000c000b */
[----:B01----:R-:W-:Y:S01]  /*248c0*/  ENDCOLLECTIVE ;  /* 0x000000000000791b */ /* 0x003fe20003800000 */
.L_x_3084:
[----:B------:R-:W-:Y:S05]  /*248d0*/  BRA `(.L_x_3085) ;  /* 0xffffff2c00607947 */ /* 0x000fea000383ffff */
.L_x_2846:
        /* <DEDUP_REMOVED lines=8> */
.L_x_3087:
[----:B------:R-:W-:Y:S05]  /*24960*/  BSYNC B1 ;  /* 0x0000000000017941 */ /* 0x000fea0003800000 */
.L_x_3086:
        /* <DEDUP_REMOVED lines=8> */
.L_x_3088:
[----:B------:R-:W-:Y:S05]  /*249f0*/  BRA `(.L_x_3089) ;  /* 0xffffff2c009c7947 */ /* 0x000fea000383ffff */
.L_x_2849:
        /* <DEDUP_REMOVED lines=8> */
.L_x_3091:
[----:B------:R-:W-:Y:S05]  /*24a80*/  BSYNC B1 ;  /* 0x0000000000017941 */ /* 0x000fea0003800000 */
.L_x_3090:
        /* <DEDUP_REMOVED lines=8> */
.L_x_3092:
[----:B------:R-:W-:Y:S05]  /*24b10*/  BRA `(.L_x_3093) ;  /* 0xffffff2c00c87947 */ /* 0x000fea000383ffff */
.L_x_2852:
[----:B------:R-:W-:Y:S01]  /*24b20*/  BSSY B1, `(.L_x_3094) ;  /* 0x0000008000017945 */ /* 0x000fe20003800000 */
[----:B------:R-:W-:Y:S02]  /*24b30*/  IMAD.MOV.U32 R13, RZ, RZ, R21 ;  /* 0x000000ffff0d7224 */ /* 0x000fe400078e0015 */
[----:B------:R-:W-:Y:S02]  /*24b40*/  IMAD.MOV.U32 R12, RZ, RZ, 0x3 ;  /* 0x00000003ff0c7424 */ /* 0x000fe400078e00ff */
[----:B------:R-:W-:Y:S02]  /*24b50*/  IMAD.MOV.U32 R11, RZ, RZ, 0x181f ;  /* 0x0000181fff0b7424 */ /* 0x000fe400078e00ff */
[----:B----4-:R-:W-:-:S07]  /*24b60*/  IMAD.MOV.U32 R15, RZ, RZ, -0x1 ;  /* 0xffffffffff0f7424 */ /* 0x010fce00078e00ff */
[----:B0123--:R-:W-:Y:S05]  /*24b70*/  WARPSYNC.COLLECTIVE R15, `(.L_x_3095) ;  /* 0x000000000f087348 */ /* 0x00ffea0003c00000 */
[----:B--2---:R2:W4:Y:S02]  /*24b80*/  SHFL.IDX P6, R14, R13, R12, R11 ;  /* 0x0000000c0d0e7389 */ /* 0x00452400000c000b */
[----:B01234-:R-:W-:Y:S01]  /*24b90*/  ENDCOLLECTIVE ;  /* 0x000000000000791b */ /* 0x01ffe20003800000 */
.L_x_3095:
[----:B------:R-:W-:Y:S05]  /*24ba0*/  BSYNC B1 ;  /* 0x0000000000017941 */ /* 0x000fea0003800000 */
.L_x_3094:
        /* <DEDUP_REMOVED lines=8> */
.L_x_3096:
[----:B------:R-:W-:Y:S05]  /*24c30*/  BRA `(.L_x_3097) ;  /* 0xffffff2c00f47947 */ /* 0x000fea000383ffff */
.L_x_2854:
[----:B------:R-:W-:Y:S02]  /*24c40*/  IMAD.MOV.U32 R13, RZ, RZ, R6 ;  /* 0x000000ffff0d7224 */ /* 0x000fe400078e0006 */
[----:B------:R-:W-:Y:S02]  /*24c50*/  IMAD.MOV.U32 R12, RZ, RZ, RZ ;  /* 0x000000ffff0c7224 */ /* 0x000fe400078e00ff */
[----:B------:R-:W-:Y:S02]  /*24c60*/  IMAD.MOV.U32 R11, RZ, RZ, 0x1c1f ;  /* 0x00001c1fff0b7424 */ /* 0x000fe400078e00ff */
[----:B------:R-:W-:-:S07]  /*24c70*/  IMAD.MOV.U32 R15, RZ, RZ, -0x1 ;  /* 0xffffffffff0f7424 */ /* 0x000fce00078e00ff */
[----:B------:R-:W-:Y:S05]  /*24c80*/  WARPSYNC.COLLECTIVE R15, `(.L_x_3098) ;  /* 0x000000000f087348 */ /* 0x000fea0003c00000 */
[----:B------:R0:W1:Y:S02]  /*24c90*/  SHFL.IDX P6, R14, R13, R12, R11 ;  /* 0x0000000c0d0e7389 */ /* 0x00006400000c000b */
[----:B01----:R-:W-:Y:S01]  /*24ca0*/  ENDCOLLECTIVE ;  /* 0x000000000000791b */ /* 0x003fe20003800000 */
.L_x_3098:
[----:B------:R-:W-:Y:S02]  /*24cb0*/  IMAD.MOV.U32 R13, RZ, RZ, R3 ;  /* 0x000000ffff0d7224 */ /* 0x000fe400078e0003 */
[----:B------:R-:W-:-:S07]  /*24cc0*/  IMAD.MOV.U32 R10, RZ, RZ, R14 ;  /* 0x000000ffff0a7224 */ /* 0x000fce00078e000e */
[----:B------:R-:W-:Y:S05]  /*24cd0*/  WARPSYNC.COLLECTIVE R15, `(.L_x_3099) ;  /* 0x000000000f087348 */ /* 0x000fea0003c00000 */
[----:B------:R0:W1:Y:S02]  /*24ce0*/  SHFL.IDX P6, R14, R13, R12, R11 ;  /* 0x0000000c0d0e7389 */ /* 0x00006400000c000b */
[----:B01----:R-:W-:Y:S01]  /*24cf0*/  ENDCOLLECTIVE ;  /* 0x000000000000791b */ /* 0x003fe20003800000 */
.L_x_3099:
[----:B------:R-:W-:Y:S01]  /*24d00*/  IMAD.MOV.U32 R11, RZ, RZ, R14 ;  /* 0x000000ffff0b7224 */ /* 0x000fe200078e000e */
[----:B------:R-:W-:Y:S06]  /*24d10*/  BRA `(.L_x_3100) ;  /* 0xffffff3000d87947 */ /* 0x000fec000383ffff */
.L_x_2857:
        /* <DEDUP_REMOVED lines=8> */
.L_x_3102:
[----:B------:R-:W-:Y:S05]  /*24da0*/  BSYNC B1 ;  /* 0x0000000000017941 */ /* 0x000fea0003800000 */
.L_x_3101:
        /* <DEDUP_REMOVED lines=8> */
.L_x_3103:
[----:B------:R-:W-:Y:S05]  /*24e30*/  BRA `(.L_x_3104) ;  /* 0xffffff4000247947 */ /* 0x000fea000383ffff */
.L_x_2861:
[----:B------:R-:W-:Y:S02]  /*24e40*/  IMAD.MOV.U32 R13, RZ, RZ, R4 ;  /* 0x000000ffff0d7224 */ /* 0x000fe400078e0004 */
[----:B------:R-:W-:Y:S02]  /*24e50*/  IMAD.MOV.U32 R12, RZ, RZ, RZ ;  /* 0x000000ffff0c7224 */ /* 0x000fe400078e00ff */
[----:B------:R-:W-:Y:S02]  /*24e60*/  IMAD.MOV.U32 R11, RZ, RZ, 0x181f ;  /* 0x0000181fff0b7424 */ /* 0x000fe400078e00ff */
[----:B------:R-:W-:-:S07]  /*24e70*/  IMAD.MOV.U32 R15, RZ, RZ, -0x1 ;  /* 0xffffffffff0f7424 */ /* 0x000fce00078e00ff */
[----:B-12---:R-:W-:Y:S05]  /*24e80*/  WARPSYNC.COLLECTIVE R15, `(.L_x_3105) ;  /* 0x000000000f087348 */ /* 0x006fea0003c00000 */
[----:B------:R0:W3:Y:S02]  /*24e90*/  SHFL.IDX P6, R14, R13, R12, R11 ;  /* 0x0000000c0d0e7389 */ /* 0x0000e400000c000b */
[----:B0123--:R-:W-:Y:S01]  /*24ea0*/  ENDCOLLECTIVE ;  /* 0x000000000000791b */ /* 0x00ffe20003800000 */
.L_x_3105:
[----:B------:R-:W-:Y:S02]  /*24eb0*/  IMAD.MOV.U32 R13, RZ, RZ, R0 ;  /* 0x000000ffff0d7224 */ /* 0x000fe400078e0000 */
[----:B------:R-:W-:-:S07]  /*24ec0*/  IMAD.MOV.U32 R3, RZ, RZ, R14 ;  /* 0x000000ffff037224 */ /* 0x000fce00078e000e */
[----:B------:R-:W-:Y:S05]  /*24ed0*/  WARPSYNC.COLLECTIVE R15, `(.L_x_3106) ;  /* 0x000000000f087348 */ /* 0x000fea0003c00000 */
[----:B------:R0:W1:Y:S02]  /*24ee0*/  SHFL.IDX P6, R14, R13, R12, R11 ;  /* 0x0000000c0d0e7389 */ /* 0x00006400000c000b */
[----:B01----:R-:W-:Y:S01]  /*24ef0*/  ENDCOLLECTIVE ;  /* 0x000000000000791b */ /* 0x003fe20003800000 */
.L_x_3106:
[----:B------:R-:W-:Y:S05]  /*24f00*/  BRA `(.L_x_3107) ;  /* 0xffffff54008c7947 */ /* 0x000fea000383ffff */
.L_x_2864:
        /* <DEDUP_REMOVED lines=8> */
.L_x_3109:
[----:B------:R-:W-:Y:S05]  /*24f90*/  BSYNC B1 ;  /* 0x0000000000017941 */ /* 0x000fea0003800000 */
.L_x_3108:
        /* <DEDUP_REMOVED lines=8> */
.L_x_3110:
[----:B------:R-:W-:Y:S05]  /*25020*/  BRA `(.L_x_3111) ;  /* 0xffffff5400bc7947 */ /* 0x000fea000383ffff */
.L_x_2867:
        /* <DEDUP_REMOVED lines=8> */
.L_x_3113:
[----:B------:R-:W-:Y:S05]  /*250b0*/  BSYNC B1 ;  /* 0x0000000000017941 */ /* 0x000fea0003800000 */
.L_x_3112:
        /* <DEDUP_REMOVED lines=8> */
.L_x_3114:
[----:B------:R-:W-:Y:S05]  /*25140*/  BRA `(.L_x_3115) ;  /* 0xffffff5400e87947 */ /* 0x000fea000383ffff */
.L_x_2870:
        /* <DEDUP_REMOVED lines=8> */
.L_x_3117:
[----:B------:R-:W-:Y:S05]  /*251d0*/  BSYNC B1 ;  /* 0x0000000000017941 */ /* 0x000fea0003800000 */
.L_x_3116:
        /* <DEDUP_REMOVED lines=8> */
.L_x_3118:
[----:B------:R-:W-:Y:S05]  /*25260*/  BRA `(.L_x_3119) ;  /* 0xffffff5800147947 */ /* 0x000fea000383ffff */
.L_x_2897:
[----:B------:R-:W1:Y:S01]  /*25270*/  S2R R11, SR_TID.X ;  /* 0x00000000000b7919 */ /* 0x000e620000002100 */
[----:B------:R-:W-:Y:S01]  /*25280*/  BSSY B1, `(.L_x_3120) ;  /* 0x000000a000017945 */ /* 0x000fe20003800000 */
[----:B------:R-:W-:Y:S02]  /*25290*/  IMAD.MOV.U32 R12, RZ, RZ, RZ ;  /* 0x000000ffff0c7224 */ /* 0x000fe400078e00ff */
[----:B0-----:R-:W-:Y:S01]  /*252a0*/  IMAD.MOV.U32 R15, RZ, RZ, -0x1 ;  /* 0xffffffffff0f7424 */ /* 0x001fe200078e00ff */
[----:B-1----:R-:W-:-:S04]  /*252b0*/  SHF.R.U32.HI R11, RZ, 0x5, R11 ;  /* 0x00000005ff0b7819 */ /* 0x002fc8000001160b */
[----:B------:R-:W-:-:S05]  /*252c0*/  LOP3.LUT R11, R11, 0x3, RZ, 0xc0, !PT ;  /* 0x000000030b0b7812 */ /* 0x000fca00078ec0ff */
[----:B------:R-:W-:Y:S02]  /*252d0*/  IMAD.MOV.U32 R13, RZ, RZ, R11 ;  /* 0x000000ffff0d7224 */ /* 0x000fe400078e000b */
[----:B------:R-:W-:-:S07]  /*252e0*/  IMAD.MOV.U32 R11, RZ, RZ, 0x1f ;  /* 0x0000001fff0b7424 */ /* 0x000fce00078e00ff */
[----:B------:R-:W-:Y:S05]  /*252f0*/  WARPSYNC.COLLECTIVE R15, `(.L_x_3121) ;  /* 0x000000000f087348 */ /* 0x000fea0003c00000 */
[----:B------:R0:W1:Y:S02]  /*25300*/  SHFL.IDX P6, R14, R13, R12, R11 ;  /* 0x0000000c0d0e7389 */ /* 0x00006400000c000b */
[----:B01----:R-:W-:Y:S01]  /*25310*/  ENDCOLLECTIVE ;  /* 0x000000000000791b */ /* 0x003fe20003800000 */
.L_x_3121:
[----:B------:R-:W-:Y:S05]  /*25320*/  BSYNC B1 ;  /* 0x0000000000017941 */ /* 0x000fea0003800000 */
.L_x_3120:
[----:B------:R-:W-:Y:S05]  /*25330*/  BRA `(.L_x_3122) ;  /* 0xffffff7800347947 */ /* 0x000fea000383ffff */
.L_x_2899:
[----:B------:R-:W-:Y:S01]  /*25340*/  BSSY B1, `(.L_x_3123) ;  /* 0x0000006000017945 */ /* 0x000fe20003800000 */
[----:B0-----:R-:W-:-:S07]  /*25350*/  IMAD.MOV.U32 R15, RZ, RZ, -0x1 ;  /* 0xffffffffff0f7424 */ /* 0x001fce00078e00ff */
[----:B-1----:R-:W-:Y:S05]  /*25360*/  WARPSYNC.COLLECTIVE R15, `(.L_x_3124) ;  /* 0x000000000f0c7348 */ /* 0x002fea0003c00000 */
[----:B------:R-:W-:Y:S02]  /*25370*/  ELECT P6, UR62, PT ;  /* 0x00000000003e782f */ /* 0x000fe400038c0000 */
[----:B------:R-:W-:Y:S01]  /*25380*/  MOV R14, UR62 ;  /* 0x0000003e000e7c02 */ /* 0x000fe20008000f00 */
[----:B-1----:R-:W-:Y:S10]  /*25390*/  ENDCOLLECTIVE ;  /* 0x000000000000791b */ /* 0x002ff40003800000 */
.L_x_3124:
[----:B------:R-:W-:Y:S05]  /*253a0*/  BSYNC B1 ;  /* 0x0000000000017941 */ /* 0x000fea0003800000 */
.L_x_3123:
[----:B------:R-:W-:Y:S05]  /*253b0*/  BRA `(.L_x_2898) ;  /* 0xffffff78002c7947 */ /* 0x000fea000383ffff */
.L_x_2901:
[----:B-1----:R1:W2:Y:S02]  /*253c0*/  SYNCS.PHASECHK.TRANS64.TRYWAIT P0, [R19+URZ+0x22820], R6 ;  /* 0x02282006130075a7 */ /* 0x0022a4000800017f */
[----:B--2---:R-:W-:Y:S05]  /*253d0*/  @!P0 NANOSLEEP.SYNCS 0x989680 ;  /* 0x009896800000895d */ /* 0x004fea0003900000 */
[----:B------:R-:W2:Y:S02]  /*253e0*/  @!P0 SYNCS.PHASECHK.TRANS64 P0, [R19+URZ+0x22820], R6 ;  /* 0x02282006130085a7 */ /* 0x000ea4000800007f */
[----:B--2---:R-:W-:Y:S05]  /*253f0*/  @!P0 BRA `(.L_x_2901) ;  /* 0xfffffffc00f08947 */ /* 0x004fea000383ffff */
[----:B------:R-:W-:Y:S05]  /*25400*/  BRA `(.L_x_3125) ;  /* 0xffffff78003c7947 */ /* 0x000fea000383ffff */
.L_x_2905:
[----:B--2---:R2:W3:Y:S02]  /*25410*/  SYNCS.PHASECHK.TRANS64.TRYWAIT P0, [R7+URZ+0x228a0], R10 ;  /* 0x0228a00a070075a7 */ /* 0x0044e4000800017f */
[----:B---3--:R-:W-:Y:S05]  /*25420*/  @!P0 NANOSLEEP.SYNCS 0x989680 ;  /* 0x009896800000895d */ /* 0x008fea0003900000 */
[----:B------:R-:W3:Y:S02]  /*25430*/  @!P0 SYNCS.PHASECHK.TRANS64 P0, [R7+URZ+0x228a0], R10 ;  /* 0x0228a00a070085a7 */ /* 0x000ee4000800007f */
[----:B---3--:R-:W-:Y:S05]  /*25440*/  @!P0 BRA `(.L_x_2905) ;  /* 0xfffffffc00f08947 */ /* 0x008fea000383ffff */
[----:B------:R-:W-:Y:S05]  /*25450*/  BRA `(.L_x_3126) ;  /* 0xffffff78005c7947 */ /* 0x000fea000383ffff */
.L_x_2910:
[----:B-1----:R1:W3:Y:S02]  /*25460*/  SYNCS.PHASECHK.TRANS64.TRYWAIT P0, [R7+URZ+0x228c0], R10 ;  /* 0x0228c00a070075a7 */ /* 0x0022e4000800017f */
[----:B---3--:R-:W-:Y:S05]  /*25470*/  @!P0 NANOSLEEP.SYNCS 0x989680 ;  /* 0x009896800000895d */ /* 0x008fea0003900000 */
[----:B------:R-:W3:Y:S02]  /*25480*/  @!P0 SYNCS.PHASECHK.TRANS64 P0, [R7+URZ+0x228c0], R10 ;  /* 0x0228c00a070085a7 */ /* 0x000ee4000800007f */
[----:B---3--:R-:W-:Y:S05]  /*25490*/  @!P0 BRA `(.L_x_2910) ;  /* 0xfffffffc00f08947 */ /* 0x008fea000383ffff */
[----:B------:R-:W-:Y:S05]  /*254a0*/  BRA `(.L_x_3127) ;  /* 0xffffff7800dc7947 */ /* 0x000fea000383ffff */
.L_x_2920:
[----:B-1----:R1:W2:Y:S02]  /*254b0*/  SYNCS.PHASECHK.TRANS64.TRYWAIT P1, [R6+URZ+0x228a0], R7 ;  /* 0x0228a007060075a7 */ /* 0x0022a4000802017f */
[----:B--2---:R-:W-:Y:S05]  /*254c0*/  @!P1 NANOSLEEP.SYNCS 0x989680 ;  /* 0x009896800000995d */ /* 0x004fea0003900000 */
[----:B------:R-:W2:Y:S02]  /*254d0*/  @!P1 SYNCS.PHASECHK.TRANS64 P1, [R6+URZ+0x228a0], R7 ;  /* 0x0228a007060095a7 */ /* 0x000ea4000802007f */
[----:B--2---:R-:W-:Y:S05]  /*254e0*/  @!P1 BRA `(.L_x_2920) ;  /* 0xfffffffc00f09947 */ /* 0x004fea000383ffff */
[----:B------:R-:W-:Y:S05]  /*254f0*/  BRA `(.L_x_3128) ;  /* 0xffffff80006c7947 */ /* 0x000fea000383ffff */
.L_x_2925:
[----:B--2---:R2:W3:Y:S02]  /*25500*/  SYNCS.PHASECHK.TRANS64.TRYWAIT P1, [R6+URZ+0x228c0], R7 ;  /* 0x0228c007060075a7 */ /* 0x0044e4000802017f */
[----:B---3--:R-:W-:Y:S05]  /*25510*/  @!P1 NANOSLEEP.SYNCS 0x989680 ;  /* 0x009896800000995d */ /* 0x008fea0003900000 */
[----:B------:R-:W3:Y:S02]  /*25520*/  @!P1 SYNCS.PHASECHK.TRANS64 P1, [R6+URZ+0x228c0], R7 ;  /* 0x0228c007060095a7 */ /* 0x000ee4000802007f */
[----:B---3--:R-:W-:Y:S05]  /*25530*/  @!P1 BRA `(.L_x_2925) ;  /* 0xfffffffc00f09947 */ /* 0x008fea000383ffff */
[----:B------:R-:W-:Y:S05]  /*25540*/  BRA `(.L_x_3129) ;  /* 0xffffff8000e87947 */ /* 0x000fea000383ffff */
.L_x_2951:
[----:B-1----:R-:W1:Y:S01]  /*25550*/  S2R R4, SR_TID.X ;  /* 0x0000000000047919 */ /* 0x002e620000002100 */
[----:B------:R-:W-:Y:S01]  /*25560*/  BSSY B0, `(.L_x_3130) ;  /* 0x000000a000007945 */ /* 0x000fe20003800000 */
[----:B------:R-:W-:Y:S02]  /*25570*/  IMAD.MOV.U32 R12, RZ, RZ, RZ ;  /* 0x000000ffff0c7224 */ /* 0x000fe400078e00ff */
[----:B------:R-:W-:Y:S02]  /*25580*/  IMAD.MOV.U32 R11, RZ, RZ, 0x1f ;  /* 0x0000001fff0b7424 */ /* 0x000fe400078e00ff */
[----:B0-----:R-:W-:Y:S01]  /*25590*/  IMAD.MOV.U32 R15, RZ, RZ, -0x1 ;  /* 0xffffffffff0f7424 */ /* 0x001fe200078e00ff */
[----:B-1----:R-:W-:-:S04]  /*255a0*/  SHF.R.U32.HI R4, RZ, 0x5, R4 ;  /* 0x00000005ff047819 */ /* 0x002fc80000011604 */
[----:B------:R-:W-:-:S05]  /*255b0*/  LOP3.LUT R4, R4, 0x3, RZ, 0xc0, !PT ;  /* 0x0000000304047812 */ /* 0x000fca00078ec0ff */
[----:B------:R-:W-:-:S07]  /*255c0*/  IMAD.MOV.U32 R13, RZ, RZ, R4 ;  /* 0x000000ffff0d7224 */ /* 0x000fce00078e0004 */
[----:B--2---:R-:W-:Y:S05]  /*255d0*/  WARPSYNC.COLLECTIVE R15, `(.L_x_3131) ;  /* 0x000000000f087348 */ /* 0x004fea0003c00000 */
[----:B------:R0:W1:Y:S02]  /*255e0*/  SHFL.IDX P6, R14, R13, R12, R11 ;  /* 0x0000000c0d0e7389 */ /* 0x00006400000c000b */
[----:B012---:R-:W-:Y:S01]  /*255f0*/  ENDCOLLECTIVE ;  /* 0x000000000000791b */ /* 0x007fe20003800000 */
.L_x_3131:
[----:B------:R-:W-:Y:S05]  /*25600*/  BSYNC B0 ;  /* 0x0000000000007941 */ /* 0x000fea0003800000 */
.L_x_3130:
[----:B------:R-:W-:Y:S05]  /*25610*/  BRA `(.L_x_3132) ;  /* 0xffffff94007c7947 */ /* 0x000fea000383ffff */
.L_x_2953:
[----:B------:R-:W-:Y:S01]  /*25620*/  BSSY B0, `(.L_x_3133) ;  /* 0x0000006000007945 */ /* 0x000fe20003800000 */
[----:B0-----:R-:W-:-:S07]  /*25630*/  IMAD.MOV.U32 R15, RZ, RZ, -0x1 ;  /* 0xffffffffff0f7424 */ /* 0x001fce00078e00ff */
[----:B-12---:R-:W-:Y:S05]  /*25640*/  WARPSYNC.COLLECTIVE R15, `(.L_x_3134) ;  /* 0x000000000f0c7348 */ /* 0x006fea0003c00000 */
[----:B------:R-:W-:Y:S02]  /*25650*/  ELECT P6, UR62, PT ;  /* 0x00000000003e782f */ /* 0x000fe400038c0000 */
[----:B------:R-:W-:Y:S01]  /*25660*/  MOV R14, UR62 ;  /* 0x0000003e000e7c02 */ /* 0x000fe20008000f00 */
[----:B-12---:R-:W-:Y:S10]  /*25670*/  ENDCOLLECTIVE ;  /* 0x000000000000791b */ /* 0x006ff40003800000 */
.L_x_3134:
[----:B------:R-:W-:Y:S05]  /*25680*/  BSYNC B0 ;  /* 0x0000000000007941 */ /* 0x000fea0003800000 */
.L_x_3133:
[----:B------:R-:W-:Y:S05]  /*25690*/  BRA `(.L_x_3135) ;  /* 0xffffff9400807947 */ /* 0x000fea000383ffff */
.L_x_2955:
[----:B---3--:R3:W4:Y:S02]  /*256a0*/  SYNCS.PHASECHK.TRANS64.TRYWAIT P0, [R0+URZ+0x22840], R2 ;  /* 0x02284002000075a7 */ /* 0x008724000800017f */
[----:B----4-:R-:W-:Y:S05]  /*256b0*/  @!P0 NANOSLEEP.SYNCS 0x989680 ;  /* 0x009896800000895d */ /* 0x010fea0003900000 */
[----:B------:R-:W4:Y:S02]  /*256c0*/  @!P0 SYNCS.PHASECHK.TRANS64 P0, [R0+URZ+0x22840], R2 ;  /* 0x02284002000085a7 */ /* 0x000f24000800007f */
[----:B----4-:R-:W-:Y:S05]  /*256d0*/  @!P0 BRA `(.L_x_2955) ;  /* 0xfffffffc00f08947 */ /* 0x010fea000383ffff */
[----:B------:R-:W-:Y:S05]  /*256e0*/  BRA `(.L_x_3136) ;  /* 0xffffff9400e47947 */ /* 0x000fea000383ffff */
.L_x_2959:
        /* <DEDUP_REMOVED lines=13> */
.L_x_3137:
[----:B------:R-:W-:Y:S02]  /*257c0*/  IMAD.MOV.U32 R13, RZ, RZ, R4 ;  /* 0x000000ffff0d7224 */ /* 0x000fe400078e0004 */
[----:B------:R-:W-:-:S07]  /*257d0*/  IMAD.MOV.U32 R6, RZ, RZ, R14 ;  /* 0x000000ffff067224 */ /* 0x000fce00078e000e */
[----:B------:R-:W-:Y:S05]  /*257e0*/  WARPSYNC.COLLECTIVE R15, `(.L_x_3138) ;  /* 0x000000000f087348 */ /* 0x000fea0003c00000 */
[----:B------:R0:W1:Y:S02]  /*257f0*/  SHFL.IDX P6, R14, R13, R12, R11 ;  /* 0x0000000c0d0e7389 */ /* 0x00006400000c000b */
[----:B01----:R-:W-:Y:S01]  /*25800*/  ENDCOLLECTIVE ;  /* 0x000000000000791b */ /* 0x003fe20003800000 */
.L_x_3138:
[----:B------:R-:W-:Y:S02]  /*25810*/  IMAD.MOV.U32 R13, RZ, RZ, R3 ;  /* 0x000000ffff0d7224 */ /* 0x000fe400078e0003 */
[----:B------:R-:W-:Y:S02]  /*25820*/  IMAD.MOV.U32 R12, RZ, RZ, 0x1 ;  /* 0x00000001ff0c7424 */ /* 0x000fe400078e00ff */
[----:B------:R-:W-:-:S07]  /*25830*/  IMAD.MOV.U32 R7, RZ, RZ, R14 ;  /* 0x000000ffff077224 */ /* 0x000fce00078e000e */
[----:B------:R-:W-:Y:S05]  /*25840*/  WARPSYNC.COLLECTIVE R15, `(.L_x_3139) ;  /* 0x000000000f087348 */ /* 0x000fea0003c00000 */
[----:B------:R0:W1:Y:S02]  /*25850*/  SHFL.IDX P6, R14, R13, R12, R11 ;  /* 0x0000000c0d0e7389 */ /* 0x00006400000c000b */
[----:B01----:R-:W-:Y:S01]  /*25860*/  ENDCOLLECTIVE ;  /* 0x000000000000791b */ /* 0x003fe20003800000 */
.L_x_3139:
        /* <DEDUP_REMOVED lines=15> */
.L_x_3140:
[----:B------:R-:W-:Y:S02]  /*25960*/  IMAD.MOV.U32 R13, RZ, RZ, R3 ;  /* 0x000000ffff0d7224 */ /* 0x000fe400078e0003 */
[----:B------:R-:W-:Y:S02]  /*25970*/  IMAD.MOV.U32 R12, RZ, RZ, 0x2 ;  /* 0x00000002ff0c7424 */ /* 0x000fe400078e00ff */
[----:B------:R-:W-:-:S07]  /*25980*/  IMAD.MOV.U32 R5, RZ, RZ, R14 ;  /* 0x000000ffff057224 */ /* 0x000fce00078e000e */
[----:B------:R-:W-:Y:S05]  /*25990*/  WARPSYNC.COLLECTIVE R15, `(.L_x_3141) ;  /* 0x000000000f087348 */ /* 0x000fea0003c00000 */
[----:B------:R0:W1:Y:S02]  /*259a0*/  SHFL.IDX P6, R14, R13, R12, R11 ;  /* 0x0000000c0d0e7389 */ /* 0x00006400000c000b */
[----:B01----:R-:W-:Y:S01]  /*259b0*/  ENDCOLLECTIVE ;  /* 0x000000000000791b */ /* 0x003fe20003800000 */
.L_x_3141:
        /* <DEDUP_REMOVED lines=15> */
.L_x_3142:
[----:B------:R-:W-:Y:S02]  /*25ab0*/  IMAD.MOV.U32 R13, RZ, RZ, R3 ;  /* 0x000000ffff0d7224 */ /* 0x000fe400078e0003 */
[----:B------:R-:W-:Y:S02]  /*25ac0*/  IMAD.MOV.U32 R12, RZ, RZ, 0x3 ;  /* 0x00000003ff0c7424 */ /* 0x000fe400078e00ff */
[----:B------:R-:W-:-:S07]  /*25ad0*/  IMAD.MOV.U32 R5, RZ, RZ, R14 ;  /* 0x000000ffff057224 */ /* 0x000fce00078e000e */
[----:B------:R-:W-:Y:S05]  /*25ae0*/  WARPSYNC.COLLECTIVE R15, `(.L_x_3143) ;  /* 0x000000000f087348 */ /* 0x000fea0003c00000 */
[----:B------:R0:W1:Y:S02]  /*25af0*/  SHFL.IDX P6, R14, R13, R12, R11 ;  /* 0x0000000c0d0e7389 */ /* 0x00006400000c000b */
[----:B01----:R-:W-:Y:S01]  /*25b00*/  ENDCOLLECTIVE ;  /* 0x000000000000791b */ /* 0x003fe20003800000 */
.L_x_3143:
        /* <DEDUP_REMOVED lines=15> */
.L_x_3144:
[----:B------:R-:W-:Y:S02]  /*25c00*/  IMAD.MOV.U32 R13, RZ, RZ, R3 ;  /* 0x000000ffff0d7224 */ /* 0x000fe400078e0003 */
[----:B------:R-:W-:Y:S02]  /*25c10*/  IMAD.MOV.U32 R12, RZ, RZ, 0x4 ;  /* 0x00000004ff0c7424 */ /* 0x000fe400078e00ff */
[----:B------:R-:W-:-:S07]  /*25c20*/  IMAD.MOV.U32 R5, RZ, RZ, R14 ;  /* 0x000000ffff057224 */ /* 0x000fce00078e000e */
[----:B------:R-:W-:Y:S05]  /*25c30*/  WARPSYNC.COLLECTIVE R15, `(.L_x_3145) ;  /* 0x000000000f087348 */ /* 0x000fea0003c00000 */
[----:B------:R0:W1:Y:S02]  /*25c40*/  SHFL.IDX P6, R14, R13, R12, R11 ;  /* 0x0000000c0d0e7389 */ /* 0x00006400000c000b */
[----:B01----:R-:W-:Y:S01]  /*25c50*/  ENDCOLLECTIVE ;  /* 0x000000000000791b */ /* 0x003fe20003800000 */
.L_x_3145:
        /* <DEDUP_REMOVED lines=15> */
.L_x_3146:
[----:B------:R-:W-:Y:S02]  /*25d50*/  IMAD.MOV.U32 R13, RZ, RZ, R3 ;  /* 0x000000ffff0d7224 */ /* 0x000fe400078e0003 */
[----:B------:R-:W-:Y:S02]  /*25d60*/  IMAD.MOV.U32 R12, RZ, RZ, 0x5 ;  /* 0x00000005ff0c7424 */ /* 0x000fe400078e00ff */
[----:B------:R-:W-:-:S07]  /*25d70*/  IMAD.MOV.U32 R5, RZ, RZ, R14 ;  /* 0x000000ffff057224 */ /* 0x000fce00078e000e */
[----:B------:R-:W-:Y:S05]  /*25d80*/  WARPSYNC.COLLECTIVE R15, `(.L_x_3147) ;  /* 0x000000000f087348 */ /* 0x000fea0003c00000 */
[----:B------:R0:W1:Y:S02]  /*25d90*/  SHFL.IDX P6, R14, R13, R12, R11 ;  /* 0x0000000c0d0e7389 */ /* 0x00006400000c000b */
[----:B01----:R-:W-:Y:S01]  /*25da0*/  ENDCOLLECTIVE ;  /* 0x000000000000791b */ /* 0x003fe20003800000 */
.L_x_3147:
        /* <DEDUP_REMOVED lines=15> */
.L_x_3148:
[----:B------:R-:W-:Y:S02]  /*25ea0*/  IMAD.MOV.U32 R13, RZ, RZ, R3 ;  /* 0x000000ffff0d7224 */ /* 0x000fe400078e0003 */
[----:B------:R-:W-:Y:S02]  /*25eb0*/  IMAD.MOV.U32 R12, RZ, RZ, 0x6 ;  /* 0x00000006ff0c7424 */ /* 0x000fe400078e00ff */
[----:B------:R-:W-:-:S07]  /*25ec0*/  IMAD.MOV.U32 R5, RZ, RZ, R14 ;  /* 0x000000ffff057224 */ /* 0x000fce00078e000e */
[----:B------:R-:W-:Y:S05]  /*25ed0*/  WARPSYNC.COLLECTIVE R15, `(.L_x_3149) ;  /* 0x000000000f087348 */ /* 0x000fea0003c00000 */
[----:B------:R0:W1:Y:S02]  /*25ee0*/  SHFL.IDX P6, R14, R13, R12, R11 ;  /* 0x0000000c0d0e7389 */ /* 0x00006400000c000b */
[----:B01----:R-:W-:Y:S01]  /*25ef0*/  ENDCOLLECTIVE ;  /* 0x000000000000791b */ /* 0x003fe20003800000 */
.L_x_3149:
        /* <DEDUP_REMOVED lines=13> */
.L_x_3150:
        /* <DEDUP_REMOVED lines=8> */
.L_x_3151:
        /* <DEDUP_REMOVED lines=13> */
.L_x_3152:
[----:B------:R-:W-:Y:S01]  /*26120*/  IMAD.MOV.U32 R3, RZ, RZ, R14 ;  /* 0x000000ffff037224 */ /* 0x000fe200078e000e */
[----:B------:R-:W-:Y:S06]  /*26130*/  BRA `(.L_x_3153) ;  /* 0xffffff9800647947 */ /* 0x000fec000383ffff */
.L_x_2962:
[----:B0-----:R0:W1:Y:S02]  /*26140*/  SYNCS.PHASECHK.TRANS64.TRYWAIT P0, [R19+URZ+0x22820], R0 ;  /* 0x02282000130075a7 */ /* 0x001064000800017f */
[----:B-1----:R-:W-:Y:S05]  /*26150*/  @!P0 NANOSLEEP.SYNCS 0x989680 ;  /* 0x009896800000895d */ /* 0x002fea0003900000 */
[----:B------:R-:W1:Y:S02]  /*26160*/  @!P0 SYNCS.PHASECHK.TRANS64 P0, [R19+URZ+0x22820], R0 ;  /* 0x02282000130085a7 */ /* 0x000e64000800007f */
[----:B-1----:R-:W-:Y:S05]  /*26170*/  @!P0 BRA `(.L_x_2962) ;  /* 0xfffffffc00f08947 */ /* 0x002fea000383ffff */
[----:B------:R-:W-:Y:S05]  /*26180*/  BRA `(.L_x_3154) ;  /* 0xffffff9800c07947 */ /* 0x000fea000383ffff */
.L_x_2966:
[----:B0-----:R0:W1:Y:S02]  /*26190*/  SYNCS.PHASECHK.TRANS64.TRYWAIT P0, [R2+URZ+0x22860], R0 ;  /* 0x02286000020075a7 */ /* 0x001064000800017f */
[----:B-1----:R-:W-:Y:S05]  /*261a0*/  @!P0 NANOSLEEP.SYNCS 0x989680 ;  /* 0x009896800000895d */ /* 0x002fea0003900000 */
[----:B------:R-:W1:Y:S02]  /*261b0*/  @!P0 SYNCS.PHASECHK.TRANS64 P0, [R2+URZ+0x22860], R0 ;  /* 0x02286000020085a7 */ /* 0x000e64000800007f */
[----:B-1----:R-:W-:Y:S05]  /*261c0*/  @!P0 BRA `(.L_x_2966) ;  /* 0xfffffffc00f08947 */ /* 0x002fea000383ffff */
[----:B------:R-:W-:Y:S05]  /*261d0*/  BRA `(.L_x_3155) ;  /* 0xffffff9800e47947 */ /* 0x000fea000383ffff */
.L_x_2981:
[----:B-1----:R1:W2:Y:S02]  /*261e0*/  SYNCS.PHASECHK.TRANS64.TRYWAIT P0, [R2+URZ+0x22840], R6 ;  /* 0x02284006020075a7 */ /* 0x0022a4000800017f */
[----:B--2---:R-:W-:Y:S05]  /*261f0*/  @!P0 NANOSLEEP.SYNCS 0x989680 ;  /* 0x009896800000895d */ /* 0x004fea0003900000 */
[----:B------:R-:W2:Y:S02]  /*26200*/  @!P0 SYNCS.PHASECHK.TRANS64 P0, [R2+URZ+0x22840], R6 ;  /* 0x02284006020085a7 */ /* 0x000ea4000800007f */
[----:B--2---:R-:W-:Y:S05]  /*26210*/  @!P0 BRA `(.L_x_2981) ;  /* 0xfffffffc00f08947 */ /* 0x004fea000383ffff */
[----:B------:R-:W-:Y:S05]  /*26220*/  BRA `(.L_x_3156) ;  /* 0xffffffa400247947 */ /* 0x000fea000383ffff */
.L_x_2986:
[----:B0-----:R0:W2:Y:S02]  /*26230*/  SYNCS.PHASECHK.TRANS64.TRYWAIT P0, [R2+URZ+0x22860], R6 ;  /* 0x02286006020075a7 */ /* 0x0010a4000800017f */
[----:B--2---:R-:W-:Y:S05]  /*26240*/  @!P0 NANOSLEEP.SYNCS 0x989680 ;  /* 0x009896800000895d */ /* 0x004fea0003900000 */
[----:B------:R-:W2:Y:S02]  /*26250*/  @!P0 SYNCS.PHASECHK.TRANS64 P0, [R2+URZ+0x22860], R6 ;  /* 0x02286006020085a7 */ /* 0x000ea4000800007f */
[----:B--2---:R-:W-:Y:S05]  /*26260*/  @!P0 BRA `(.L_x_2986) ;  /* 0xfffffffc00f08947 */ /* 0x004fea000383ffff */
[----:B------:R-:W-:Y:S05]  /*26270*/  BRA `(.L_x_3157) ;  /* 0xffffffa400a47947 */ /* 0x000fea000383ffff */
.L_x_2997:
[----:B-1----:R1:W2:Y:S02]  /*26280*/  SYNCS.PHASECHK.TRANS64.TRYWAIT P0, [R3+URZ+0x22840], R2 ;  /* 0x02284002030075a7 */ /* 0x0022a4000800017f */
[----:B--2---:R-:W-:Y:S05]  /*26290*/  @!P0 NANOSLEEP.SYNCS 0x989680 ;  /* 0x009896800000895d */ /* 0x004fea0003900000 */
[----:B------:R-:W2:Y:S02]  /*262a0*/  @!P0 SYNCS.PHASECHK.TRANS64 P0, [R3+URZ+0x22840], R2 ;  /* 0x02284002030085a7 */ /* 0x000ea4000800007f */
[----:B--2---:R-:W-:Y:S05]  /*262b0*/  @!P0 BRA `(.L_x_2997) ;  /* 0xfffffffc00f08947 */ /* 0x004fea000383ffff */
[----:B------:R-:W-:Y:S05]  /*262c0*/  BRA `(.L_x_3158) ;  /* 0xffffffac00907947 */ /* 0x000fea000383ffff */
.L_x_3002:
[----:B0-----:R0:W2:Y:S02]  /*262d0*/  SYNCS.PHASECHK.TRANS64.TRYWAIT P0, [R3+URZ+0x22860], R2 ;  /* 0x02286002030075a7 */ /* 0x0010a4000800017f */
[----:B--2---:R-:W-:Y:S05]  /*262e0*/  @!P0 NANOSLEEP.SYNCS 0x989680 ;  /* 0x009896800000895d */ /* 0x004fea0003900000 */
[----:B------:R-:W2:Y:S02]  /*262f0*/  @!P0 SYNCS.PHASECHK.TRANS64 P0, [R3+URZ+0x22860], R2 ;  /* 0x02286002030085a7 */ /* 0x000ea4000800007f */
[----:B--2---:R-:W-:Y:S05]  /*26300*/  @!P0 BRA `(.L_x_3002) ;  /* 0xfffffffc00f08947 */ /* 0x004fea000383ffff */
[----:B------:R-:W-:Y:S05]  /*26310*/  BRA `(.L_x_3159) ;  /* 0xffffffb0000c7947 */ /* 0x000fea000383ffff */
.L_x_3013:
[----:B-1----:R1:W2:Y:S02]  /*26320*/  SYNCS.PHASECHK.TRANS64.TRYWAIT P0, [R3+URZ+0x22840], R2 ;  /* 0x02284002030075a7 */ /* 0x0022a4000800017f */
[----:B--2---:R-:W-:Y:S05]  /*26330*/  @!P0 NANOSLEEP.SYNCS 0x989680 ;  /* 0x009896800000895d */ /* 0x004fea0003900000 */
[----:B------:R-:W2:Y:S02]  /*26340*/  @!P0 SYNCS.PHASECHK.TRANS64 P0, [R3+URZ+0x22840], R2 ;  /* 0x02284002030085a7 */ /* 0x000ea4000800007f */
[----:B--2---:R-:W-:Y:S05]  /*26350*/  @!P0 BRA `(.L_x_3013) ;  /* 0xfffffffc00f08947 */ /* 0x004fea000383ffff */
[----:B------:R-:W-:Y:S05]  /*26360*/  BRA `(.L_x_3160) ;  /* 0xffffffb400dc7947 */ /* 0x000fea000383ffff */
.L_x_3018:
[----:B--2---:R2:W3:Y:S02]  /*26370*/  SYNCS.PHASECHK.TRANS64.TRYWAIT P0, [R3+URZ+0x22860], R2 ;  /* 0x02286002030075a7 */ /* 0x0044e4000800017f */
[----:B---3--:R-:W-:Y:S05]  /*26380*/  @!P0 NANOSLEEP.SYNCS 0x989680 ;  /* 0x009896800000895d */ /* 0x008fea0003900000 */
[----:B------:R-:W3:Y:S02]  /*26390*/  @!P0 SYNCS.PHASECHK.TRANS64 P0, [R3+URZ+0x22860], R2 ;  /* 0x02286002030085a7 */ /* 0x000ee4000800007f */
[----:B---3--:R-:W-:Y:S05]  /*263a0*/  @!P0 BRA `(.L_x_3018) ;  /* 0xfffffffc00f08947 */ /* 0x008fea000383ffff */
[----:B------:R-:W-:Y:S05]  /*263b0*/  BRA `(.L_x_3161) ;  /* 0xffffffb8005c7947 */ /* 0x000fea000383ffff */
.L_x_3030:
[----:B---34-:R-:W3:Y:S01]  /*263c0*/  LDL R0, [R1] ;  /* 0x0000000001007983 */ /* 0x018ee20000100800 */
[----:B------:R-:W-:Y:S01]  /*263d0*/  BSSY B0, `(.L_x_3162) ;  /* 0x0000008000007945 */ /* 0x000fe20003800000 */
[----:B------:R-:W-:Y:S02]  /*263e0*/  IMAD.MOV.U32 R12, RZ, RZ, RZ ;  /* 0x000000ffff0c7224 */ /* 0x000fe400078e00ff */
[----:B------:R-:W-:Y:S02]  /*263f0*/  IMAD.MOV.U32 R11, RZ, RZ, 0x1f ;  /* 0x0000001fff0b7424 */ /* 0x000fe400078e00ff */
[----:B0-----:R-:W-:Y:S02]  /*26400*/  IMAD.MOV.U32 R15, RZ, RZ, -0x1 ;  /* 0xffffffffff0f7424 */ /* 0x001fe400078e00ff */
[----:B---3--:R-:W-:-:S07]  /*26410*/  IMAD.MOV.U32 R13, RZ, RZ, R0 ;  /* 0x000000ffff0d7224 */ /* 0x008fce00078e0000 */
[----:B-12---:R-:W-:Y:S05]  /*26420*/  WARPSYNC.COLLECTIVE R15, `(.L_x_3163) ;  /* 0x000000000f087348 */ /* 0x006fea0003c00000 */
[----:B------:R0:W3:Y:S02]  /*26430*/  SHFL.IDX P6, R14, R13, R12, R11 ;  /* 0x0000000c0d0e7389 */ /* 0x0000e400000c000b */
[----:B0123--:R-:W-:Y:S01]  /*26440*/  ENDCOLLECTIVE ;  /* 0x000000000000791b */ /* 0x00ffe20003800000 */
.L_x_3163:
[----:B------:R-:W-:Y:S05]  /*26450*/  BSYNC B0 ;  /* 0x0000000000007941 */ /* 0x000fea0003800000 */
.L_x_3162:
        /* <DEDUP_REMOVED lines=9> */
.L_x_3164:
        /* <DEDUP_REMOVED lines=26> */
.L_x_3165:
        /* <DEDUP_REMOVED lines=8> */
.L_x_3166:
        /* <DEDUP_REMOVED lines=8> */
.L_x_3167:
        /* <DEDUP_REMOVED lines=8> */
.L_x_3168:
        /* <DEDUP_REMOVED lines=8> */
.L_x_3169:
        /* <DEDUP_REMOVED lines=9> */
.L_x_3170:
[----:B------:R-:W-:Y:S01]  /*26920*/  IMAD.MOV.U32 R9, RZ, RZ, R14 ;  /* 0x000000ffff097224 */ /* 0x000fe200078e000e */
[----:B------:R-:W-:Y:S06]  /*26930*/  BRA `(.L_x_3171) ;  /* 0xffffffbc00ac7947 */ /* 0x000fec000383ffff */
.L_x_3033:
        /* <DEDUP_REMOVED lines=8> */
.L_x_3173:
[----:B------:R-:W-:Y:S05]  /*269c0*/  BSYNC B0 ;  /* 0x0000000000007941 */ /* 0x000fea0003800000 */
.L_x_3172:
        /* <DEDUP_REMOVED lines=10> */
.L_x_3174:
        /* <DEDUP_REMOVED lines=8> */
.L_x_3175:
        /* <DEDUP_REMOVED lines=8> */
.L_x_3176:
        /* <DEDUP_REMOVED lines=8> */
.L_x_3177:
        /* <DEDUP_REMOVED lines=9> */
.L_x_3178:
[----:B------:R-:W-:Y:S01]  /*26c80*/  IMAD.MOV.U32 R9, RZ, RZ, R14 ;  /* 0x000000ffff097224 */ /* 0x000fe200078e000e */
[----:B------:R-:W-:Y:S06]  /*26c90*/  BRA `(.L_x_3179) ;  /* 0xffffffbc00807947 */ /* 0x000fec000383ffff */
.L_x_3035:
[----:B------:R-:W-:Y:S01]  /*26ca0*/  BSSY B0, `(.L_x_3180) ;  /* 0x0000006000007945 */ /* 0x000fe20003800000 */
[----:B------:R-:W-:Y:S01]  /*26cb0*/  PLOP3.LUT P6, PT, P6, PT, PT, 0x8, 0x0 ;  /* 0x000000000000781c */ /* 0x000fe200037ce170 */
[----:B------:R-:W-:-:S12]  /*26cc0*/  IMAD.MOV.U32 R15, RZ, RZ, -0x1 ;  /* 0xffffffffff0f7424 */ /* 0x000fd800078e00ff */
[----:B0-----:R-:W-:Y:S05]  /*26cd0*/  WARPSYNC.COLLECTIVE R15, `(.L_x_3181) ;  /* 0x000000000f087348 */ /* 0x001fea0003c00000 */
[----:B------:R-:W-:Y:S01]  /*26ce0*/  VOTE.ANY R14, PT, P6 ;  /* 0x00000000000e7806 */ /* 0x000fe200030e0100 */
[----:B0-----:R-:W-:Y:S06]  /*26cf0*/  ENDCOLLECTIVE ;  /* 0x000000000000791b */ /* 0x001fec0003800000 */
.L_x_3181:
[----:B------:R-:W-:Y:S05]  /*26d00*/  BSYNC B0 ;  /* 0x0000000000007941 */ /* 0x000fea0003800000 */
.L_x_3180:
        /* <DEDUP_REMOVED lines=10> */
.L_x_3182:
[----:B------:R-:W-:Y:S02]  /*26db0*/  IMAD.MOV.U32 R13, RZ, RZ, R6 ;  /* 0x000000ffff0d7224 */ /* 0x000fe400078e0006 */
[----:B------:R-:W-:-:S07]  /*26dc0*/  IMAD.MOV.U32 R4, RZ, RZ, R14 ;  /* 0x000000ffff047224 */ /* 0x000fce00078e000e */
[----:B------:R-:W-:Y:S05]  /*26dd0*/  WARPSYNC.COLLECTIVE R15, `(.L_x_3183) ;  /* 0x000000000f087348 */ /* 0x000fea0003c00000 */
[----:B------:R0:W1:Y:S02]  /*26de0*/  SHFL.IDX P6, R14, R13, R12, R11 ;  /* 0x0000000c0d0e7389 */ /* 0x00006400000c000b */
[----:B01----:R-:W-:Y:S01]  /*26df0*/  ENDCOLLECTIVE ;  /* 0x000000000000791b */ /* 0x003fe20003800000 */
.L_x_3183:
[----:B------:R-:W-:Y:S02]  /*26e00*/  IMAD.MOV.U32 R6, RZ, RZ, R14 ;  /* 0x000000ffff067224 */ /* 0x000fe400078e000e */
[----:B------:R-:W-:-:S05]  /*26e10*/  IMAD.IADD R10, R3, 0x1, R10 ;  /* 0x00000001030a7824 */ /* 0x000fca00078e020a */
[----:B------:R2:W-:Y:S01]  /*26e20*/  STL [R1+0xc], R10 ;  /* 0x00000c0a01007387 */ /* 0x0005e20000100800 */
[----:B------:R-:W-:Y:S05]  /*26e30*/  BRA `(.L_x_3184) ;  /* 0xffffffbc00607947 */ /* 0x000fea000383ffff */
.L_x_3037:
[----:B------:R-:W-:Y:S01]  /*26e40*/  BSSY B0, `(.L_x_3185) ;  /* 0x0000008000007945 */ /* 0x000fe20003800000 */
[----:B------:R-:W-:Y:S02]  /*26e50*/  IMAD.MOV.U32 R13, RZ, RZ, R7 ;  /* 0x000000ffff0d7224 */ /* 0x000fe400078e0007 */
[----:B------:R-:W-:Y:S02]  /*26e60*/  IMAD.MOV.U32 R12, RZ, RZ, R3 ;  /* 0x000000ffff0c7224 */ /* 0x000fe400078e0003 */
[----:B------:R-:W-:Y:S02]  /*26e70*/  IMAD.MOV.U32 R11, RZ, RZ, 0x1f ;  /* 0x0000001fff0b7424 */ /* 0x000fe400078e00ff */
[----:B------:R-:W-:-:S07]  /*26e80*/  IMAD.MOV.U32 R15, RZ, RZ, -0x1 ;  /* 0xffffffffff0f7424 */ /* 0x000fce00078e00ff */
[----:B0-2---:R-:W-:Y:S05]  /*26e90*/  WARPSYNC.COLLECTIVE R15, `(.L_x_3186) ;  /* 0x000000000f087348 */ /* 0x005fea0003c00000 */
[----:B------:R1:W3:Y:S02]  /*26ea0*/  SHFL.IDX P6, R14, R13, R12, R11 ;  /* 0x0000000c0d0e7389 */ /* 0x0002e400000c000b */
[----:B0123--:R-:W-:Y:S01]  /*26eb0*/  ENDCOLLECTIVE ;  /* 0x000000000000791b */ /* 0x00ffe20003800000 */
.L_x_3186:
[----:B------:R-:W-:Y:S05]  /*26ec0*/  BSYNC B0 ;  /* 0x0000000000007941 */ /* 0x000fea0003800000 */
.L_x_3185:
[----:B------:R-:W-:Y:S01]  /*26ed0*/  IMAD.MOV.U32 R8, RZ, RZ, R14 ;  /* 0x000000ffff087224 */ /* 0x000fe200078e000e */
[----:B------:R-:W-:Y:S06]  /*26ee0*/  BRA `(.L_x_3036) ;  /* 0xffffffbc004c7947 */ /* 0x000fec000383ffff */
.L_x_3043:
[----:B0-----:R0:W1:Y:S02]  /*26ef0*/  SYNCS.PHASECHK.TRANS64.TRYWAIT P0, [R0+URZ+0x22820], R3 ;  /* 0x02282003000075a7 */ /* 0x001064000800017f */
[----:B-1----:R-:W-:Y:S05]  /*26f00*/  @!P0 NANOSLEEP.SYNCS 0x989680 ;  /* 0x009896800000895d */ /* 0x002fea0003900000 */
[----:B------:R-:W1:Y:S02]  /*26f10*/  @!P0 SYNCS.PHASECHK.TRANS64 P0, [R0+URZ+0x22820], R3 ;  /* 0x02282003000085a7 */ /* 0x000e64000800007f */
[----:B-1----:R-:W-:Y:S05]  /*26f20*/  @!P0 BRA `(.L_x_3043) ;  /* 0xfffffffc00f08947 */ /* 0x002fea000383ffff */
[----:B------:R-:W-:Y:S05]  /*26f30*/  BRA `(.L_x_3187) ;  /* 0xffffffc400e87947 */ /* 0x000fea000383ffff */
.L_x_3044:
        /* <DEDUP_REMOVED lines=11> */
.L_x_3189:
[----:B------:R-:W-:Y:S05]  /*26ff0*/  BSYNC B0 ;  /* 0x0000000000007941 */ /* 0x000fea0003800000 */
.L_x_3188:
[----:B------:R-:W-:Y:S05]  /*27000*/  BRA `(.L_x_3190) ;  /* 0xffffffc400d07947 */ /* 0x000fea000383ffff */
.L_x_3045:
[----:B------:R-:W-:Y:S01]  /*27010*/  BSSY B0, `(.L_x_3191) ;  /* 0x0000006000007945 */ /* 0x000fe20003800000 */
[----:B------:R-:W-:-:S07]  /*27020*/  IMAD.MOV.U32 R15, RZ, RZ, -0x1 ;  /* 0xffffffffff0f7424 */ /* 0x000fce00078e00ff */
[----:B01-3--:R-:W-:Y:S05]  /*27030*/  WARPSYNC.COLLECTIVE R15, `(.L_x_3192) ;  /* 0x000000000f0c7348 */ /* 0x00bfea0003c00000 */
[----:B------:R-:W-:Y:S02]  /*27040*/  ELECT P6, UR62, PT ;  /* 0x00000000003e782f */ /* 0x000fe400038c0000 */
[----:B------:R-:W-:Y:S01]  /*27050*/  MOV R14, UR62 ;  /* 0x0000003e000e7c02 */ /* 0x000fe20008000f00 */
[----:B01-3--:R-:W-:Y:S10]  /*27060*/  ENDCOLLECTIVE ;  /* 0x000000000000791b */ /* 0x00bff40003800000 */
.L_x_3192:
[----:B------:R-:W-:Y:S05]  /*27070*/  BSYNC B0 ;  /* 0x0000000000007941 */ /* 0x000fea0003800000 */
.L_x_3191:
[----:B------:R-:W-:Y:S05]  /*27080*/  BRA `(.L_x_3193) ;  /* 0xffffffc400c47947 */ /* 0x000fea000383ffff */
.L_x_3047:
[----:B0-----:R0:W1:Y:S02]  /*27090*/  SYNCS.PHASECHK.TRANS64.TRYWAIT P0, [R6+URZ], R5 ;  /* 0x00000005060075a7 */ /* 0x001064000800017f */
[----:B-1----:R-:W-:Y:S05]  /*270a0*/  @!P0 NANOSLEEP.SYNCS 0x989680 ;  /* 0x009896800000895d */ /* 0x002fea0003900000 */
[----:B------:R-:W1:Y:S02]  /*270b0*/  @!P0 SYNCS.PHASECHK.TRANS64 P0, [R6+URZ], R5 ;  /* 0x00000005060085a7 */ /* 0x000e64000800007f */
[----:B-1----:R-:W-:Y:S05]  /*270c0*/  @!P0 BRA `(.L_x_3047) ;  /* 0xfffffffc00f08947 */ /* 0x002fea000383ffff */
[----:B------:R-:W-:Y:S05]  /*270d0*/  BRA `(.L_x_3194) ;  /* 0xffffffc800007947 */ /* 0x000fea000383ffff */
.L_x_3048:
[----:B-1----:R1:W2:Y:S02]  /*270e0*/  SYNCS.PHASECHK.TRANS64.TRYWAIT P0, [R7+URZ], R2 ;  /* 0x00000002070075a7 */ /* 0x0022a4000800017f */
[----:B--2---:R-:W-:Y:S05]  /*270f0*/  @!P0 NANOSLEEP.SYNCS 0x989680 ;  /* 0x009896800000895d */ /* 0x004fea0003900000 */
[----:B------:R-:W2:Y:S02]  /*27100*/  @!P0 SYNCS.PHASECHK.TRANS64 P0, [R7+URZ], R2 ;  /* 0x00000002070085a7 */ /* 0x000ea4000800007f */
[----:B--2---:R-:W-:Y:S05]  /*27110*/  @!P0 BRA `(.L_x_3048) ;  /* 0xfffffffc00f08947 */ /* 0x004fea000383ffff */
[----:B------:R-:W-:Y:S05]  /*27120*/  BRA `(.L_x_3195) ;  /* 0xffffffc400f47947 */ /* 0x000fea000383ffff */
.L_x_3050:
[----:B--2---:R2:W4:Y:S02]  /*27130*/  SYNCS.PHASECHK.TRANS64.TRYWAIT P0, [R4+URZ], R5 ;  /* 0x00000005040075a7 */ /* 0x004524000800017f */
[----:B----4-:R-:W-:Y:S05]  /*27140*/  @!P0 NANOSLEEP.SYNCS 0x989680 ;  /* 0x009896800000895d */ /* 0x010fea0003900000 */
[----:B------:R-:W4:Y:S02]  /*27150*/  @!P0 SYNCS.PHASECHK.TRANS64 P0, [R4+URZ], R5 ;  /* 0x00000005040085a7 */ /* 0x000f24000800007f */
[----:B----4-:R-:W-:Y:S05]  /*27160*/  @!P0 BRA `(.L_x_3050) ;  /* 0xfffffffc00f08947 */ /* 0x010fea000383ffff */
[----:B------:R-:W-:Y:S05]  /*27170*/  BRA `(.L_x_3196) ;  /* 0xffffffc400fc7947 */ /* 0x000fea000383ffff */
.L_x_3197:
        /* <DEDUP_REMOVED lines=16> */
.L_x_6138:


//--------------------- .text._ZN7cutlass13device_kernelIN5flash11enable_sm90INS1_16FlashAttnFwdSm90INS1_25CollectiveMainloopFwdSm90ILi2EN4cute5tupleIJNS5_1CILi1EEES8_S8_EEENS6_IJNS7_ILi128EEENS7_ILi96EEENS7_ILi64EEEEEELi256ENS_10bfloat16_tEfNS_4arch4Sm90ELb0ELb1ELb0ELb1ELb0ELb0ELb1ELb1ELb0ELb1ELb1ELb0EEENS1_21CollectiveEpilogueFwdINS6_IJSA_NS7_ILi256EEESB_EEES9_SE_SG_Li256ELb1ELb1ELb1ELb0EEENS1_36VarlenDynamicPersistentTileSchedulerILi128ELi96ELi256ELi128ELb1ELb1ELb1ELb1ELb0ELb1EEEEEEEEEvNT_6ParamsE --------------------------
	.section	.text._ZN7cutlass13device_kernelIN5flash11enable_sm90INS1_16FlashAttnFwdSm90INS1_25CollectiveMainloopFwdSm90ILi2EN4cute5tupleIJNS5_1CILi1EEES8_S8_EEENS6_IJNS7_ILi128EEENS7_ILi96EEENS7_ILi64EEEEEELi256ENS_10bfloat16_tEfNS_4arch4Sm90ELb0ELb1ELb0ELb1ELb0ELb0ELb1ELb1ELb0ELb1ELb1ELb0EEENS1_21CollectiveEpilogueFwdINS6_IJSA_NS7_ILi256EEESB_EEES9_SE_SG_Li256ELb1ELb1ELb1ELb0EEENS1_36VarlenDynamicPersistentTileSchedulerILi128ELi96ELi256ELi128ELb1ELb1ELb1ELb1ELb0ELb1EEEEEEEEEvNT_6ParamsE,"ax",@progbits
	.align	128
.text._ZN7cutlass13device_kernelIN5flash11enable_sm90INS1_16FlashAttnFwdSm90INS1_25CollectiveMainloopFwdSm90ILi2EN4cute5tupleIJNS5_1CILi1EEES8_S8_EEENS6_IJNS7_ILi128EEENS7_ILi96EEENS7_ILi64EEEEEELi256ENS_10bfloat16_tEfNS_4arch4Sm90ELb0ELb1ELb0ELb1ELb0ELb0ELb1ELb1ELb0ELb1ELb1ELb0EEENS1_21CollectiveEpilogueFwdINS6_IJSA_NS7_ILi256EEESB_EEES9_SE_SG_Li256ELb1ELb1ELb1ELb0EEENS1_36VarlenDynamicPersistentTileSchedulerILi128ELi96ELi256ELi128ELb1ELb1ELb1ELb1ELb0ELb1EEEEEEEEEvNT_6ParamsE:
        .type           _ZN7cutlass13device_kernelIN5flash11enable_sm90INS1_16FlashAttnFwdSm90INS1_25CollectiveMainloopFwdSm90ILi2EN4cute5tupleIJNS5_1CILi1EEES8_S8_EEENS6_IJNS7_ILi128EEENS7_ILi96EEENS7_ILi64EEEEEELi256ENS_10bfloat16_tEfNS_4arch4Sm90ELb0ELb1ELb0ELb1ELb0ELb0ELb1ELb1ELb0ELb1ELb1ELb0EEENS1_21CollectiveEpilogueFwdINS6_IJSA_NS7_ILi256EEESB_EEES9_SE_SG_Li256ELb1ELb1ELb1ELb0EEENS1_36VarlenDynamicPersistentTileSchedulerILi128ELi96ELi256ELi128ELb1ELb1ELb1ELb1ELb0ELb1EEEEEEEEEvNT_6ParamsE,@function
        .size           _ZN7cutlass13device_kernelIN5flash11enable_sm90INS1_16FlashAttnFwdSm90INS1_25CollectiveMainloopFwdSm90ILi2EN4cute5tupleIJNS5_1CILi1EEES8_S8_EEENS6_IJNS7_ILi128EEENS7_ILi96EEENS7_ILi64EEEEEELi256ENS_10bfloat16_tEfNS_4arch4Sm90ELb0ELb1ELb0ELb1ELb0ELb0ELb1ELb1ELb0ELb1ELb1ELb0EEENS1_21CollectiveEpilogueFwdINS6_IJSA_NS7_ILi256EEESB_EEES9_SE_SG_Li256ELb1ELb1ELb1ELb0EEENS1_36VarlenDynamicPersistentTileSchedulerILi128ELi96ELi256ELi128ELb1ELb1ELb1ELb1ELb0ELb1EEEEEEEEEvNT_6ParamsE,(.L_x_6139 - _ZN7cutlass13device_kernelIN5flash11enable_sm90INS1_16FlashAttnFwdSm90INS1_25CollectiveMainloopFwdSm90ILi2EN4cute5tupleIJNS5_1CILi1EEES8_S8_EEENS6_IJNS7_ILi128EEENS7_ILi96EEENS7_ILi64EEEEEELi256ENS_10bfloat16_tEfNS_4arch4Sm90ELb0ELb1ELb0ELb1ELb0ELb0ELb1ELb1ELb0ELb1ELb1ELb0EEENS1_21CollectiveEpilogueFwdINS6_IJSA_NS7_ILi256EEESB_EEES9_SE_SG_Li256ELb1ELb1ELb1ELb0EEENS1_36VarlenDynamicPersistentTileSchedulerILi128ELi96ELi256ELi128ELb1ELb1ELb1ELb1ELb0ELb1EEEEEEEEEvNT_6ParamsE)
        .other          _ZN7cutlass13device_kernelIN5flash11enable_sm90INS1_16FlashAttnFwdSm90INS1_25CollectiveMainloopFwdSm90ILi2EN4cute5tupleIJNS5_1CILi1EEES8_S8_EEENS6_IJNS7_ILi128EEENS7_ILi96EEENS7_ILi64EEEEEELi256ENS_10bfloat16_tEfNS_4arch4Sm90ELb0ELb1ELb0ELb1ELb0ELb0ELb1ELb1ELb0ELb1ELb1ELb0EEENS1_21CollectiveEpilogueFwdINS6_IJSA_NS7_ILi256EEESB_EEES9_SE_SG_Li256ELb1ELb1ELb1ELb0EEENS1_36VarlenDynamicPersistentTileSchedulerILi128ELi96ELi256ELi128ELb1ELb1ELb1ELb1ELb0ELb1EEEEEEEEEvNT_6ParamsE,@"STO_CUDA_ENTRY STV_DEFAULT"
_ZN7cutlass13device_kernelIN5flash11enable_sm90INS1_16FlashAttnFwdSm90INS1_25CollectiveMainloopFwdSm90ILi2EN4cute5tupleIJNS5_1CILi1EEES8_S8_EEENS6_IJNS7_ILi128EEENS7_ILi96EEENS7_ILi64EEEEEELi256ENS_10bfloat16_tEfNS_4arch4Sm90ELb0ELb1ELb0ELb1ELb0ELb0ELb1ELb1ELb0ELb1ELb1ELb0EEENS1_21CollectiveEpilogueFwdINS6_IJSA_NS7_ILi256EEESB_EEES9_SE_SG_Li256ELb1ELb1ELb1ELb0EEENS1_36VarlenDynamicPersistentTileSchedulerILi128ELi96ELi256ELi128ELb1ELb1ELb1ELb1ELb0ELb1EEEEEEEEEvNT_6ParamsE:
        /* <DEDUP_REMOVED lines=22> */
.L_x_3199:
[----:B------:R-:W-:Y:S05]  /*0160*/  BSYNC B0 ;  /* 0x0000000000007941 */ /* 0x000fea0003800000 */
.L_x_3198:
        /* <DEDUP_REMOVED lines=43> */
.L_x_3200:
        /* <DEDUP_REMOVED lines=22> */
.L_x_3201:
        /* <DEDUP_REMOVED lines=18> */
.L_x_3202:
        /* <DEDUP_REMOVED lines=22> */
.L_x_3203:
        /* <DEDUP_REMOVED lines=22> */
.L_x_3204:
[----:B------:R-:W-:Y:S01]  /*0960*/  PLOP3.LUT P0, PT, PT, PT, UP0, 0x80, 0x0 ;  /* 0x000000000000781c */ /* 0x000fe20003f0f008 */
[----:B------:R-:W-:Y:S01]  /*0970*/  UMOV UR36, 0x1 ;  /* 0x0000000100247882 */ /* 0x000fe20000000000 */
[----:B------:R-:W-:Y:S01]  /*0980*/  NOP ;  /* 0x0000000000007918 */ /* 0x000fe20000000000 */
[----:B------:R-:W-:Y:S01]  /*0990*/  USEL UR36, UR36, 0x2, !UP0 ;  /* 0x0000000224247887 */ /* 0x000fe2000c000000 */
[----:B------:R-:W-:Y:S01]  /*09a0*/  IMAD.MOV.U32 R22, RZ, RZ, R16 ;  /* 0x000000ffff167224 */ /* 0x000fe200078e0010 */
[----:B------:R-:W-:Y:S01]  /*09b0*/  ULDC.64 UR40, c[0x0][0x208] ;  /* 0x0000820000287ab9 */ /* 0x000fe20000000a00 */
[----:B------:R-:W-:Y:S01]  /*09c0*/  IMAD.MOV.U32 R23, RZ, RZ, R17 ;  /* 0x000000ffff177224 */ /* 0x000fe200078e0011 */
[----:B0123--:R-:W-:Y:S06]  /*09d0*/  BAR.SYNC.DEFER_BLOCKING 0x0 ;  /* 0x0000000000007b1d */ /* 0x00ffec0000010000 */
[----:B------:R-:W-:Y:S05]  /*09e0*/  @!P0 BRA `(.L_x_3205) ;  /* 0x0000023400248947 */ /* 0x000fea0003800000 */
.L_x_3206:
        /* <DEDUP_REMOVED lines=8> */
[----:B------:R-:W-:Y:S01]  /*0a70*/  IADD3 R2, P1, R16, 0x210, RZ ;  /* 0x0000021010027810 */ /* 0x000fe20007f3e0ff */
[----:B------:R-:W-:Y:S04]  /*0a80*/  STL.64 [R1+0x210], RZ ;  /* 0x000210ff01007387 */ /* 0x000fe80000100a00 */
[----:B------:R2:W-:Y:S04]  /*0a90*/  STL [R1+0x4c0], R2 ;  /* 0x0004c00201007387 */ /* 0x0005e80000100800 */
[----:B------:R-:W-:Y:S04]  /*0aa0*/  STL [R1+0x218], RZ ;  /* 0x000218ff01007387 */ /* 0x000fe80000100800 */
[----:B------:R-:W-:Y:S01]  /*0ab0*/  STL [R1+0x21c], RZ ;  /* 0x00021cff01007387 */ /* 0x000fe20000100800 */
[----:B-1----:R-:W-:Y:S01]  /*0ac0*/  ULEA UR4, UR5, UR4, 0x18 ;  /* 0x0000000405047291 */ /* 0x002fe2000f8ec03f */
[----:B--2---:R-:W-:-:S05]  /*0ad0*/  IMAD.X R2, RZ, RZ, R17, P1 ;  /* 0x000000ffff027224 */ /* 0x004fca00008e0611 */
[----:B------:R-:W-:Y:S01]  /*0ae0*/  STL [R1+0x4bc], R2 ;  /* 0x0004bc0201007387 */ /* 0x000fe20000100800 */
[----:B0-----:R-:W-:-:S04]  /*0af0*/  SHF.R.U32.HI R0, RZ, 0x7, R0 ;  /* 0x00000007ff007819 */ /* 0x001fc80000011600 */
[----:B------:R-:W-:-:S13]  /*0b00*/  ISETP.NE.AND P0, PT, R0, 0x1, PT ;  /* 0x000000010000780c */ /* 0x000fda0003f05270 */
[----:B------:R-:W-:Y:S08]  /*0b10*/  @!P0 BAR.ARV 0x9, 0x100 ;  /* 0x0244000000008b1d */ /* 0x000ff00000002000 */
[----:B------:R-:W-:Y:S01]  /*0b20*/  BAR.SYNC.DEFER_BLOCKING 0x5, 0x180 ;  /* 0x0146000000007b1d */ /* 0x000fe20000010000 */
[----:B------:R-:W-:-:S05]  /*0b30*/  IADD3 R0, P2, R16, 0x21c, RZ ;  /* 0x0000021c10007810 */ /* 0x000fca0007f5e0ff */
[----:B------:R0:W-:Y:S02]  /*0b40*/  STL [R1+0x4c8], R0 ;  /* 0x0004c80001007387 */ /* 0x0001e40000100800 */
[----:B0-----:R-:W-:-:S05]  /*0b50*/  IMAD.X R0, RZ, RZ, R17, P2 ;  /* 0x000000ffff007224 */ /* 0x001fca00010e0611 */
[----:B------:R-:W-:Y:S04]  /*0b60*/  STL [R1+0x4c4], R0 ;  /* 0x0004c40001007387 */ /* 0x000fe80000100800 */
[----:B------:R-:W0:Y:S01]  /*0b70*/  LDS.128 R12, [UR4+0x324d0] ;  /* 0x0324d004ff0c7984 */ /* 0x000e220008000c00 */
[----:B------:R-:W-:Y:S01]  /*0b80*/  ULDC UR4, c[0x0][0xd3c] ;  /* 0x00034f0000047ab9 */ /* 0x000fe20000000800 */
[----:B------:R-:W-:Y:S06]  /*0b90*/  BAR.ARV 0x4, 0x180 ;  /* 0x0106000000007b1d */ /* 0x000fec0000002000 */
[----:B0-----:R-:W-:-:S13]  /*0ba0*/  ISETP.GE.AND P0, PT, R15, UR4, PT ;  /* 0x000000040f007c0c */ /* 0x001fda000bf06270 */
[----:B------:R-:W-:Y:S05]  /*0bb0*/  @P0 EXIT ;  /* 0x000000000000094d */ /* 0x000fea0003800000 */
[----:B------:R-:W0:Y:S01]  /*0bc0*/  S2R R0, SR_TID.X ;  /* 0x0000000000007919 */ /* 0x000e220000002100 */
[----:B------:R-:W-:Y:S02]  /*0bd0*/  R2UR UR5, R13 ;  /* 0x000000000d0572ca */ /* 0x000fe400000e0000 */
[----:B------:R-:W-:Y:S02]  /*0be0*/  R2UR UR7, R14 ;  /* 0x000000000e0772ca */ /* 0x000fe400000e0000 */
[----:B------:R-:W-:Y:S01]  /*0bf0*/  R2UR UR6, R15 ;  /* 0x000000000f0672ca */ /* 0x000fe200000e0000 */
[----:B0-----:R-:W-:-:S05]  /*0c00*/  VIADD R223, R0, 0xffffff80 ;  /* 0xffffff8000df7836 */ /* 0x001fca0000000000 */
[----:B------:R-:W-:-:S04]  /*0c10*/  SHF.R.S32.HI R0, RZ, 0x1f, R223 ;  /* 0x0000001fff007819 */ /* 0x000fc800000114df */
[CC--:B------:R-:W-:Y:S02]  /*0c20*/  LEA.HI R2, R0.reuse, R223.reuse, RZ, 0x7 ;  /* 0x000000df00027211 */ /* 0x0c0fe400078f38ff */
[-C--:B------:R-:W-:Y:S02]  /*0c30*/  LEA.HI R5, R0, R223.reuse, RZ, 0x4 ;  /* 0x000000df00057211 */ /* 0x080fe400078f20ff */
[----:B------:R-:W-:Y:S02]  /*0c40*/  LOP3.LUT R4, R2, 0xffffff80, RZ, 0xc0, !PT ;  /* 0xffffff8002047812 */ /* 0x000fe400078ec0ff */
[----:B------:R-:W-:Y:S02]  /*0c50*/  SHF.R.S32.HI R10, RZ, 0x4, R5 ;  /* 0x00000004ff0a7819 */ /* 0x000fe40000011405 */
[----:B------:R-:W-:Y:S01]  /*0c60*/  LOP3.LUT R8, R5, 0x3fffff0, RZ, 0xc0, !PT ;  /* 0x03fffff005087812 */ /* 0x000fe200078ec0ff */
[----:B------:R-:W-:Y:S01]  /*0c70*/  IMAD.IADD R11, R223, 0x1, -R4 ;  /* 0x00000001df0b7824 */ /* 0x000fe200078e0a04 */
[----:B------:R-:W-:-:S02]  /*0c80*/  LEA.HI R4, R0, R223, RZ, 0x5 ;  /* 0x000000df00047211 */ /* 0x000fc400078f28ff */
[----:B------:R-:W-:Y:S01]  /*0c90*/  LEA.HI R7, R5, R10, RZ, 0x1 ;  /* 0x0000000a05077211 */ /* 0x000fe200078f08ff */
[----:B------:R-:W-:Y:S01]  /*0ca0*/  IMAD.IADD R8, R223, 0x1, -R8 ;  /* 0x00000001df087824 */ /* 0x000fe200078e0a08 */
[----:B------:R-:W-:Y:S01]  /*0cb0*/  SHF.R.S32.HI R3, RZ, 0x1f, R11 ;  /* 0x0000001fff037819 */ /* 0x000fe2000001140b */
[----:B------:R-:W-:Y:S01]  /*0cc0*/  IMAD.SHL.U32 R6, R4, 0x20, RZ ;  /* 0x0000002004067824 */ /* 0x000fe200078e00ff */
[----:B------:R-:W-:Y:S01]  /*0cd0*/  LOP3.LUT R7, R7, 0x1ffffffe, RZ, 0xc0, !PT ;  /* 0x1ffffffe07077812 */ /* 0x000fe200078ec0ff */
[----:B------:R-:W-:Y:S01]  /*0ce0*/  STL [R1+0x4b8], R11 ;  /* 0x0004b80b01007387 */ /* 0x000fe20000100800 */
[----:B------:R-:W-:Y:S02]  /*0cf0*/  LEA.HI R4, R3, R11, RZ, 0x2 ;  /* 0x0000000b03047211 */ /* 0x000fe400078f10ff */
[----:B------:R-:W-:Y:S01]  /*0d00*/  LOP3.LUT R9, R6, 0xfffffc00, RZ, 0xc0, !PT ;  /* 0xfffffc0006097812 */ /* 0x000fe200078ec0ff */
[----:B------:R-:W-:Y:S01]  /*0d10*/  IMAD.IADD R7, R10, 0x1, -R7 ;  /* 0x000000010a077824 */ /* 0x000fe200078e0a07 */
[----:B------:R-:W-:-:S02]  /*0d20*/  SHF.R.S32.HI R5, RZ, 0x2, R4 ;  /* 0x00000002ff057819 */ /* 0x000fc40000011404 */
[----:B------:R-:W-:Y:S01]  /*0d30*/  SHF.R.S32.HI R6, RZ, 0x1f, R4 ;  /* 0x0000001fff067819 */ /* 0x000fe20000011404 */
[----:B------:R-:W-:Y:S01]  /*0d40*/  IMAD R8, R8, 0x40, R9 ;  /* 0x0000004008087824 */ /* 0x000fe200078e0209 */
[----:B------:R-:W-:Y:S02]  /*0d50*/  LOP3.LUT R4, R4, 0x7ffffffc, RZ, 0xc0, !PT ;  /* 0x7ffffffc04047812 */ /* 0x000fe400078ec0ff */
[----:B------:R-:W-:Y:S01]  /*0d60*/  LEA.HI R9, R0, R223, RZ, 0x2 ;  /* 0x000000df00097211 */ /* 0x000fe200078f10ff */
[----:B------:R-:W-:Y:S01]  /*0d70*/  IMAD R7, R7, 0x8, R8 ;  /* 0x0000000807077824 */ /* 0x000fe200078e0208 */
[----:B------:R-:W-:Y:S01]  /*0d80*/  LEA.HI R6, R6, R5, RZ, 0x3 ;  /* 0x0000000506067211 */ /* 0x000fe200078f18ff */
[----:B------:R-:W-:Y:S01]  /*0d90*/  IMAD.IADD R4, R11, 0x1, -R4 ;  /* 0x000000010b047824 */ /* 0x000fe200078e0a04 */
[----:B------:R-:W-:Y:S02]  /*0da0*/  LOP3.LUT R10, R9, 0xfffffffc, RZ, 0xc0, !PT ;  /* 0xfffffffc090a7812 */ /* 0x000fe400078ec0ff */
[----:B------:R-:W-:Y:S01]  /*0db0*/  SHF.R.S32.HI R9, RZ, 0x7, R2 ;  /* 0x00000007ff097819 */ /* 0x000fe20000011402 */
[----:B------:R-:W-:Y:S01]  /*0dc0*/  IMAD.SHL.U32 R179, R4, 0x2, RZ ;  /* 0x0000000204b37824 */ /* 0x000fe200078e00ff */
[----:B------:R-:W-:Y:S01]  /*0dd0*/  LOP3.LUT R6, R6, 0xfffffff8, RZ, 0xc0, !PT ;  /* 0xfffffff806067812 */ /* 0x000fe200078ec0ff */
[----:B------:R-:W-:Y:S01]  /*0de0*/  IMAD.IADD R10, R223, 0x1, -R10 ;  /* 0x00000001df0a7824 */ /* 0x000fe200078e0a0a */
[----:B------:R-:W-:Y:S01]  /*0df0*/  LEA.HI R3, R3, R11, RZ, 0x5 ;  /* 0x0000000b03037211 */ /* 0x000fe200078f28ff */
[----:B------:R-:W-:Y:S01]  /*0e00*/  VIADD R211, R179, 0x10 ;  /* 0x00000010b3d37836 */ /* 0x000fe20000000000 */
[----:B------:R-:W-:Y:S01]  /*0e10*/  LEA.HI R2, R2, R9, RZ, 0x1 ;  /* 0x0000000902027211 */ /* 0x000fe200078f08ff */
[----:B------:R-:W-:Y:S01]  /*0e20*/  IMAD.IADD R6, R5, 0x1, -R6 ;  /* 0x0000000105067824 */ /* 0x000fe200078e0a06 */
[----:B------:R-:W-:Y:S01]  /*0e30*/  LEA.HI R0, R0, R223, RZ, 0x3 ;  /* 0x000000df00007211 */ /* 0x000fe200078f18ff */
[C---:B------:R-:W-:Y:S01]  /*0e40*/  VIADD R212, R179.reuse, 0x8 ;  /* 0x00000008b3d47836 */ /* 0x040fe20000000000 */
[----:B------:R-:W-:Y:S01]  /*0e50*/  SHF.R.S32.HI R3, RZ, 0x5, R3 ;  /* 0x00000005ff037819 */ /* 0x000fe20000011403 */
[C---:B------:R-:W-:Y:S01]  /*0e60*/  VIADD R208, R179.reuse, 0x28 ;  /* 0x00000028b3d07836 */ /* 0x040fe20000000000 */
[----:B------:R-:W-:Y:S01]  /*0e70*/  LOP3.LUT R2, R2, 0x3fffffe, RZ, 0xc0, !PT ;  /* 0x03fffffe02027812 */ /* 0x000fe200078ec0ff */
[----:B------:R-:W-:Y:S01]  /*0e80*/  VIADD R210, R179, 0x18 ;  /* 0x00000018b3d27836 */ /* 0x000fe20000000000 */
[----:B------:R-:W-:Y:S01]  /*0e90*/  LOP3.LUT R224, R0, 0xfffffff8, RZ, 0xc0, !PT ;  /* 0xfffffff800e07812 */ /* 0x000fe200078ec0ff */
[----:B------:R-:W-:Y:S01]  /*0ea0*/  IMAD R3, R3, 0x10, R6 ;  /* 0x0000001003037824 */ /* 0x000fe200078e0206 */
[----:B------:R-:W-:Y:S01]  /*0eb0*/  SHF.R.S32.HI R222, RZ, 0x3, R0 ;  /* 0x00000003ffde7819 */ /* 0x000fe20000011400 */
[----:B------:R-:W-:Y:S01]  /*0ec0*/  IMAD.IADD R2, R9, 0x1, -R2 ;  /* 0x0000000109027824 */ /* 0x000fe200078e0a02 */
[----:B------:R-:W-:Y:S01]  /*0ed0*/  SHF.R.S32.HI R0, RZ, 0x1f, R211 ;  /* 0x0000001fff007819 */ /* 0x000fe200000114d3 */
[C---:B------:R-:W-:Y:S01]  /*0ee0*/  VIADD R209, R179.reuse, 0x20 ;  /* 0x00000020b3d17836 */ /* 0x040fe20000000000 */
[----:B------:R-:W-:Y:S01]  /*0ef0*/  LEA.HI R5, R10, R10, RZ, 0x1 ;  /* 0x0000000a0a057211 */ /* 0x000fe200078f08ff */
[----:B------:R-:W-:Y:S01]  /*0f00*/  IMAD R178, R2, 0x40, R3 ;  /* 0x0000004002b27824 */ /* 0x000fe200078e0203 */
[----:B------:R-:W-:Y:S01]  /*0f10*/  SHF.R.S32.HI R2, RZ, 0x1f, R212 ;  /* 0x0000001fff027819 */ /* 0x000fe200000114d4 */
[----:B------:R0:W-:Y:S01]  /*0f20*/  STL [R1+0x4b0], R0 ;  /* 0x0004b00001007387 */ /* 0x0001e20000100800 */
[C---:B------:R-:W-:Y:S01]  /*0f30*/  VIADD R205, R179.reuse, 0x40 ;  /* 0x00000040b3cd7836 */ /* 0x040fe20000000000 */
[----:B------:R-:W-:Y:S01]  /*0f40*/  SHF.R.S32.HI R3, RZ, 0x1f, R210 ;  /* 0x0000001fff037819 */ /* 0x000fe200000114d2 */
[C---:B------:R-:W-:Y:S01]  /*0f50*/  VIADD R207, R179.reuse, 0x30 ;  /* 0x00000030b3cf7836 */ /* 0x040fe20000000000 */
[----:B------:R1:W-:Y:S01]  /*0f60*/  STL [R1+0x4b4], R2 ;  /* 0x0004b40201007387 */ /* 0x0003e20000100800 */
[----:B------:R-:W-:Y:S01]  /*0f70*/  VIADD R206, R179, 0x38 ;  /* 0x00000038b3ce7836 */ /* 0x000fe20000000000 */
[----:B------:R-:W-:Y:S01]  /*0f80*/  LOP3.LUT R5, R5, 0x1ffffffe, RZ, 0xc0, !PT ;  /* 0x1ffffffe05057812 */ /* 0x000fe200078ec0ff */
[C---:B------:R-:W-:Y:S01]  /*0f90*/  VIADD R202, R179.reuse, 0x58 ;  /* 0x00000058b3ca7836 */ /* 0x040fe20000000000 */
[----:B------:R2:W-:Y:S01]  /*0fa0*/  STL [R1+0x4ac], R3 ;  /* 0x0004ac0301007387 */ /* 0x0005e20000100800 */
[C---:B------:R-:W-:Y:S01]  /*0fb0*/  VIADD R204, R179.reuse, 0x48 ;  /* 0x00000048b3cc7836 */ /* 0x040fe20000000000 */
[----:B0-----:R-:W-:Y:S01]  /*0fc0*/  SHF.R.S32.HI R0, RZ, 0x1f, R208 ;  /* 0x0000001fff007819 */ /* 0x001fe200000114d0 */
[C---:B------:R-:W-:Y:S01]  /*0fd0*/  VIADD R203, R179.reuse, 0x50 ;  /* 0x00000050b3cb7836 */ /* 0x040fe20000000000 */
[----:B------:R-:W-:Y:S01]  /*0fe0*/  STL [R1+0x4d4], R7 ;  /* 0x0004d40701007387 */ /* 0x000fe20000100800 */
[C---:B------:R-:W-:Y:S01]  /*0ff0*/  VIADD R199, R179.reuse, 0x70 ;  /* 0x00000070b3c77836 */ /* 0x040fe20000000000 */
[----:B-1----:R-:W-:Y:S01]  /*1000*/  SHF.R.S32.HI R2, RZ, 0x1f, R209 ;  /* 0x0000001fff027819 */ /* 0x002fe200000114d1 */
[C---:B------:R-:W-:Y:S01]  /*1010*/  VIADD R201, R179.reuse, 0x60 ;  /* 0x00000060b3c97836 */ /* 0x040fe20000000000 */
[----:B------:R0:W-:Y:S01]  /*1020*/  STL [R1+0x4a4], R0 ;  /* 0x0004a40001007387 */ /* 0x0001e20000100800 */
[C---:B------:R-:W-:Y:S01]  /*1030*/  VIADD R200, R179.reuse, 0x68 ;  /* 0x00000068b3c87836 */ /* 0x040fe20000000000 */
[----:B--2---:R-:W-:Y:S01]  /*1040*/  SHF.R.S32.HI R3, RZ, 0x1f, R207 ;  /* 0x0000001fff037819 */ /* 0x004fe200000114cf */
[C---:B------:R-:W-:Y:S01]  /*1050*/  VIADD R196, R179.reuse, 0x88 ;  /* 0x00000088b3c47836 */ /* 0x040fe20000000000 */
[----:B------:R1:W-:Y:S01]  /*1060*/  STL [R1+0x4a8], R2 ;  /* 0x0004a80201007387 */ /* 0x0003e20000100800 */
[----:B------:R-:W-:-:S02]  /*1070*/  VIADD R198, R179, 0x78 ;  /* 0x00000078b3c67836 */ /* 0x000fc40000000000 */
[C---:B------:R-:W-:Y:S01]  /*1080*/  VIADD R197, R179.reuse, 0x80 ;  /* 0x00000080b3c57836 */ /* 0x040fe20000000000 */
[----:B------:R2:W-:Y:S01]  /*1090*/  STL [R1+0x4a0], R3 ;  /* 0x0004a00301007387 */ /* 0x0005e20000100800 */
[C---:B------:R-:W-:Y:S01]  /*10a0*/  VIADD R193, R179.reuse, 0xa0 ;  /* 0x000000a0b3c17836 */ /* 0x040fe20000000000 */
[----:B0-----:R-:W-:Y:S01]  /*10b0*/  SHF.R.S32.HI R0, RZ, 0x1f, R205 ;  /* 0x0000001fff007819 */ /* 0x001fe200000114cd */
[C---:B------:R-:W-:Y:S01]  /*10c0*/  VIADD R195, R179.reuse, 0x90 ;  /* 0x00000090b3c37836 */ /* 0x040fe20000000000 */
[----:B------:R-:W-:Y:S01]  /*10d0*/  STL [R1+0x4cc], R9 ;  /* 0x0004cc0901007387 */ /* 0x000fe20000100800 */
[----:B------:R-:W-:Y:S01]  /*10e0*/  VIADD R194, R179, 0x98 ;  /* 0x00000098b3c27836 */ /* 0x000fe20000000000 */
[----:B-1----:R-:W-:Y:S01]  /*10f0*/  SHF.R.S32.HI R2, RZ, 0x1f, R206 ;  /* 0x0000001fff027819 */ /* 0x002fe200000114ce */
[----:B------:R-:W-:Y:S01]  /*1100*/  IMAD.IADD R5, R10, 0x1, -R5 ;  /* 0x000000010a057824 */ /* 0x000fe200078e0a05 */
[----:B------:R0:W-:Y:S01]  /*1110*/  STL [R1+0x498], R0 ;  /* 0x0004980001007387 */ /* 0x0001e20000100800 */
[----:B------:R-:W-:Y:S01]  /*1120*/  IMAD.IADD R224, R223, 0x1, -R224 ;  /* 0x00000001dfe07824 */ /* 0x000fe200078e0ae0 */
[----:B--2---:R-:W-:Y:S01]  /*1130*/  SHF.R.S32.HI R3, RZ, 0x1f, R204 ;  /* 0x0000001fff037819 */ /* 0x004fe200000114cc */
[----:B------:R-:W-:Y:S01]  /*1140*/  VIADD R192, R179, 0xa8 ;  /* 0x000000a8b3c07836 */ /* 0x000fe20000000000 */
[----:B------:R1:W-:Y:S01]  /*1150*/  STL [R1+0x49c], R2 ;  /* 0x00049c0201007387 */ /* 0x0003e20000100800 */
[----:B------:R-:W-:-:S02]  /*1160*/  IMAD.SHL.U32 R18, R224, 0x8, RZ ;  /* 0x00000008e0127824 */ /* 0x000fc400078e00ff */
[C---:B------:R-:W-:Y:S01]  /*1170*/  VIADD R191, R179.reuse, 0xb0 ;  /* 0x000000b0b3bf7836 */ /* 0x040fe20000000000 */
[----:B------:R2:W-:Y:S01]  /*1180*/  STL [R1+0x494], R3 ;  /* 0x0004940301007387 */ /* 0x0005e20000100800 */
[C---:B------:R-:W-:Y:S01]  /*1190*/  VIADD R176, R18.reuse, 0x40 ;  /* 0x0000004012b07836 */ /* 0x040fe20000000000 */
[----:B0-----:R-:W-:Y:S01]  /*11a0*/  SHF.R.S32.HI R0, RZ, 0x1f, R202 ;  /* 0x0000001fff007819 */ /* 0x001fe200000114ca */
[C---:B------:R-:W-:Y:S01]  /*11b0*/  VIADD R19, R18.reuse, 0x80 ;  /* 0x0000008012137836 */ /* 0x040fe20000000000 */
[----:B------:R-:W-:Y:S01]  /*11c0*/  SHF.R.S32.HI R183, RZ, 0x1f, R18 ;  /* 0x0000001fffb77819 */ /* 0x000fe20000011412 */
[----:B------:R-:W-:Y:S01]  /*11d0*/  VIADD R177, R18, 0xc0 ;  /* 0x000000c012b17836 */ /* 0x000fe20000000000 */
[----:B-1----:R-:W-:Y:S01]  /*11e0*/  SHF.R.S32.HI R2, RZ, 0x1f, R203 ;  /* 0x0000001fff027819 */ /* 0x002fe200000114cb */
[----:B------:R0:W-:Y:S01]  /*11f0*/  STL [R1+0x48c], R0 ;  /* 0x00048c0001007387 */ /* 0x0001e20000100800 */
[C---:B------:R-:W-:Y:S01]  /*1200*/  VIADD R190, R179.reuse, 0xb8 ;  /* 0x000000b8b3be7836 */ /* 0x040fe20000000000 */
[----:B------:R-:W-:Y:S01]  /*1210*/  SHF.R.S32.HI R182, RZ, 0x1f, R176 ;  /* 0x0000001fffb67819 */ /* 0x000fe200000114b0 */
[C---:B------:R-:W-:Y:S01]  /*1220*/  VIADD R189, R179.reuse, 0xc0 ;  /* 0x000000c0b3bd7836 */ /* 0x040fe20000000000 */
[----:B------:R1:W-:Y:S01]  /*1230*/  STL [R1+0x490], R2 ;  /* 0x0004900201007387 */ /* 0x0003e20000100800 */
[----:B--2---:R-:W-:Y:S01]  /*1240*/  SHF.R.S32.HI R3, RZ, 0x1f, R201 ;  /* 0x0000001fff037819 */ /* 0x004fe200000114c9 */
[C---:B------:R-:W-:Y:S01]  /*1250*/  VIADD R188, R179.reuse, 0xc8 ;  /* 0x000000c8b3bc7836 */ /* 0x040fe20000000000 */
[----:B------:R-:W-:Y:S01]  /*1260*/  SHF.R.S32.HI R181, RZ, 0x1f, R19 ;  /* 0x0000001fffb57819 */ /* 0x000fe20000011413 */
[C---:B------:R-:W-:Y:S01]  /*1270*/  VIADD R187, R179.reuse, 0xd0 ;  /* 0x000000d0b3bb7836 */ /* 0x040fe20000000000 */
[----:B------:R-:W-:Y:S01]  /*1280*/  SHF.R.S32.HI R180, RZ, 0x1f, R177 ;  /* 0x0000001fffb47819 */ /* 0x000fe200000114b1 */
[----:B------:R2:W-:Y:S01]  /*1290*/  STL [R1+0x488], R3 ;  /* 0x0004880301007387 */ /* 0x0005e20000100800 */
[----:B0-----:R-:W-:Y:S01]  /*12a0*/  SHF.R.S32.HI R0, RZ, 0x1f, R199 ;  /* 0x0000001fff007819 */ /* 0x001fe200000114c7 */
[C---:B------:R-:W-:Y:S01]  /*12b0*/  VIADD R186, R179.reuse, 0xd8 ;  /* 0x000000d8b3ba7836 */ /* 0x040fe20000000000 */
[----:B------:R-:W-:Y:S01]  /*12c0*/  SHF.R.S32.HI R237, RZ, 0x1f, R192 ;  /* 0x0000001fffed7819 */ /* 0x000fe200000114c0 */
[C---:B------:R-:W-:Y:S01]  /*12d0*/  VIADD R185, R179.reuse, 0xe0 ;  /* 0x000000e0b3b97836 */ /* 0x040fe20000000000 */
[----:B-1----:R-:W-:Y:S01]  /*12e0*/  SHF.R.S32.HI R2, RZ, 0x1f, R200 ;  /* 0x0000001fff027819 */ /* 0x002fe200000114c8 */
[----:B------:R0:W-:Y:S01]  /*12f0*/  STL [R1+0x47c], R0 ;  /* 0x00047c0001007387 */ /* 0x0001e20000100800 */
[C---:B------:R-:W-:Y:S01]  /*1300*/  VIADD R184, R179.reuse, 0xe8 ;  /* 0x000000e8b3b87836 */ /* 0x040fe20000000000 */
[----:B------:R-:W-:Y:S01]  /*1310*/  SHF.R.S32.HI R236, RZ, 0x1f, R191 ;  /* 0x0000001fffec7819 */ /* 0x000fe200000114bf */
[C---:B------:R-:W-:Y:S01]  /*1320*/  VIADD R214, R179.reuse, 0xf0 ;  /* 0x000000f0b3d67836 */ /* 0x040fe20000000000 */
[----:B------:R1:W-:Y:S01]  /*1330*/  STL [R1+0x484], R2 ;  /* 0x0004840201007387 */ /* 0x0003e20000100800 */
[----:B--2---:R-:W-:Y:S01]  /*1340*/  SHF.R.S32.HI R3, RZ, 0x1f, R198 ;  /* 0x0000001fff037819 */ /* 0x004fe200000114c6 */
[----:B------:R-:W-:Y:S01]  /*1350*/  VIADD R213, R179, 0xf8 ;  /* 0x000000f8b3d57836 */ /* 0x000fe20000000000 */
[----:B------:R-:W-:-:S02]  /*1360*/  SHF.R.S32.HI R235, RZ, 0x1f, R190 ;  /* 0x0000001fffeb7819 */ /* 0x000fc400000114be */
[----:B------:R-:W-:Y:S01]  /*1370*/  SHF.R.S32.HI R234, RZ, 0x1f, R189 ;  /* 0x0000001fffea7819 */ /* 0x000fe200000114bd */
[----:B------:R2:W-:Y:S01]  /*1380*/  STL [R1+0x478], R3 ;  /* 0x0004780301007387 */ /* 0x0005e20000100800 */
[----:B0-----:R-:W-:Y:S02]  /*1390*/  SHF.R.S32.HI R0, RZ, 0x1f, R196 ;  /* 0x0000001fff007819 */ /* 0x001fe400000114c4 */
[----:B------:R-:W-:Y:S02]  /*13a0*/  SHF.R.S32.HI R231, RZ, 0x1f, R188 ;  /* 0x0000001fffe77819 */ /* 0x000fe400000114bc */
[----:B-1----:R-:W-:Y:S01]  /*13b0*/  SHF.R.S32.HI R2, RZ, 0x1f, R197 ;  /* 0x0000001fff027819 */ /* 0x002fe200000114c5 */
[----:B------:R0:W-:Y:S01]  /*13c0*/  STL [R1+0x470], R0 ;  /* 0x0004700001007387 */ /* 0x0001e20000100800 */
[----:B------:R-:W-:Y:S02]  /*13d0*/  SHF.R.S32.HI R230, RZ, 0x1f, R187 ;  /* 0x0000001fffe67819 */ /* 0x000fe400000114bb */
[----:B------:R-:W-:Y:S01]  /*13e0*/  SHF.R.S32.HI R229, RZ, 0x1f, R186 ;  /* 0x0000001fffe57819 */ /* 0x000fe200000114ba */
[----:B------:R1:W-:Y:S01]  /*13f0*/  STL [R1+0x474], R2 ;  /* 0x0004740201007387 */ /* 0x0003e20000100800 */
[----:B--2---:R-:W-:-:S02]  /*1400*/  SHF.R.S32.HI R3, RZ, 0x1f, R195 ;  /* 0x0000001fff037819 */ /* 0x004fc400000114c3 */
[----:B------:R-:W-:Y:S02]  /*1410*/  SHF.R.S32.HI R228, RZ, 0x1f, R185 ;  /* 0x0000001fffe47819 */ /* 0x000fe400000114b9 */
[----:B------:R-:W-:Y:S01]  /*1420*/  SHF.R.S32.HI R227, RZ, 0x1f, R184 ;  /* 0x0000001fffe37819 */ /* 0x000fe200000114b8 */
[----:B------:R-:W-:Y:S01]  /*1430*/  STL [R1+0x46c], R3 ;  /* 0x00046c0301007387 */ /* 0x000fe20000100800 */
[----:B0-----:R-:W-:Y:S02]  /*1440*/  SHF.R.S32.HI R0, RZ, 0x1f, R193 ;  /* 0x0000001fff007819 */ /* 0x001fe400000114c1 */
[----:B------:R-:W-:Y:S02]  /*1450*/  SHF.R.S32.HI R226, RZ, 0x1f, R214 ;  /* 0x0000001fffe27819 */ /* 0x000fe400000114d6 */
[----:B-1----:R-:W-:Y:S01]  /*1460*/  SHF.R.S32.HI R2, RZ, 0x1f, R194 ;  /* 0x0000001fff027819 */ /* 0x002fe200000114c2 */
[----:B------:R0:W-:Y:S01]  /*1470*/  STL [R1+0x464], R0 ;  /* 0x0004640001007387 */ /* 0x0001e20000100800 */
[----:B------:R-:W-:-:S03]  /*1480*/  SHF.R.S32.HI R225, RZ, 0x1f, R213 ;  /* 0x0000001fffe17819 */ /* 0x000fc600000114d5 */
[----:B------:R1:W-:Y:S01]  /*1490*/  STL [R1+0x468], R2 ;  /* 0x0004680201007387 */ /* 0x0003e20000100800 */
[----:B0-----:R-:W-:-:S05]  /*14a0*/  IMAD R0, R5, 0x8, R178 ;  /* 0x0000000805007824 */ /* 0x001fca00078e02b2 */
[----:B------:R1:W-:Y:S02]  /*14b0*/  STL [R1+0x4d0], R0 ;  /* 0x0004d00001007387 */ /* 0x0003e40000100800 */
.L_x_3330:
[----:B------:R-:W-:Y:S01]  /*14c0*/  ULDC.64 UR8, c[0x0][0xb20] ;  /* 0x0002c80000087ab9 */ /* 0x000fe20000000a00 */
[----:B------:R-:W-:Y:S02]  /*14d0*/  ULOP3.LUT UR44, UR7, 0xff0000, URZ, 0xc0, !UPT ;  /* 0x00ff0000072c7892 */ /* 0x000fe4000f8ec03f */
[----:B------:R-:W-:Y:S01]  /*14e0*/  UISETP.NE.U32.AND UP0, UPT, UR8, URZ, UPT ;  /* 0x0000003f0800728c */ /* 0x000fe2000bf05070 */
[----:B------:R-:W-:-:S03]  /*14f0*/  ULDC UR48, c[0x0][0x2f0] ;  /* 0x0000bc0000307ab9 */ /* 0x000fc60000000800 */
[----:B------:R-:W-:-:S03]  /*1500*/  UISETP.NE.AND.EX UP0, UPT, UR9, URZ, UPT, UP0 ;  /* 0x0000003f0900728c */ /* 0x000fc6000bf05300 */
[----:B------:R-:W-:Y:S02]  /*1510*/  ULDC.64 UR8, c[0x0][0xb10] ;  /* 0x0002c40000087ab9 */ /* 0x000fe40000000a00 */
[----:B------:R-:W-:Y:S01]  /*1520*/  UISETP.NE.U32.AND UP1, UPT, UR8, URZ, UPT ;  /* 0x0000003f0800728c */ /* 0x000fe2000bf25070 */
[----:B------:R-:W-:-:S03]  /*1530*/  PLOP3.LUT P0, PT, PT, PT, UP0, 0x80, 0x0 ;  /* 0x000000000000781c */ /* 0x000fc60003f0f008 */
[----:B------:R-:W-:-:S03]  /*1540*/  UISETP.NE.AND.EX UP1, UPT, UR9, URZ, UPT, UP1 ;  /* 0x0000003f0900728c */ /* 0x000fc6000bf25310 */
[----:B------:R-:W-:Y:S02]  /*1550*/  @UP0 ULDC.64 UR8, c[0x0][0xb20] ;  /* 0x0002c80000080ab9 */ /* 0x000fe40000000a00 */
[----:B------:R-:W-:Y:S01]  /*1560*/  @UP0 UIMAD.WIDE UR8, UR6, 0x4, UR8 ;  /* 0x00000004060808a5 */ /* 0x000fe2000f8e0208 */
[----:B------:R-:W-:-:S05]  /*1570*/  PLOP3.LUT P2, PT, PT, PT, UP1, 0x80, 0x0 ;  /* 0x000000000000781c */ /* 0x000fca0003f4f018 */
[----:B------:R-:W-:Y:S01]  /*1580*/  @UP1 ULDC.64 UR10, c[0x0][0xb10] ;  /* 0x0002c400000a1ab9 */ /* 0x000fe20000000a00 */
[----:B01-34-:R-:W-:Y:S02]  /*1590*/  IMAD.U32 R2, RZ, RZ, UR8 ;  /* 0x00000008ff027e24 */ /* 0x01bfe4000f8e00ff */
[----:B------:R-:W-:Y:S01]  /*15a0*/  IMAD.U32 R3, RZ, RZ, UR9 ;  /* 0x00000009ff037e24 */ /* 0x000fe2000f8e00ff */
[----:B------:R-:W-:-:S03]  /*15b0*/  @UP1 UIMAD.WIDE UR8, UR6, 0x4, UR10 ;  /* 0x00000004060818a5 */ /* 0x000fc6000f8e020a */
[----:B------:R-:W-:Y:S01]  /*15c0*/  ULDC.64 UR10, c[0x0][0xb18] ;  /* 0x0002c600000a7ab9 */ /* 0x000fe20000000a00 */
[----:B--2---:R-:W2:Y:S02]  /*15d0*/  @P0 LDG.E R2, desc[UR40][R2.64] ;  /* 0x0000002802020981 */ /* 0x004ea4000c1e1900 */
[----:B------:R-:W-:Y:S02]  /*15e0*/  IMAD.U32 R4, RZ, RZ, UR8 ;  /* 0x00000008ff047e24 */ /* 0x000fe4000f8e00ff */
[----:B------:R-:W-:Y:S01]  /*15f0*/  IMAD.U32 R5, RZ, RZ, UR9 ;  /* 0x00000009ff057e24 */ /* 0x000fe2000f8e00ff */
[----:B------:R-:W-:-:S04]  /*1600*/  ULDC.64 UR8, c[0x0][0x418] ;  /* 0x0001060000087ab9 */ /* 0x000fc80000000a00 */
[----:B------:R-:W3:Y:S01]  /*1610*/  @P2 LDG.E R4, desc[UR40][R4.64] ;  /* 0x0000002804042981 */ /* 0x000ee2000c1e1900 */
[----:B------:R-:W-:Y:S01]  /*1620*/  UISETP.NE.U32.AND UP0, UPT, UR8, URZ, UPT ;  /* 0x0000003f0800728c */ /* 0x000fe2000bf05070 */
[----:B------:R-:W-:Y:S01]  /*1630*/  ISETP.NE.U32.AND P1, PT, RZ, UR10, PT ;  /* 0x0000000aff007c0c */ /* 0x000fe2000bf25070 */
[----:B------:R-:W-:Y:S02]  /*1640*/  ULOP3.LUT UR8, UR7, 0xff000000, URZ, 0xc0, !UPT ;  /* 0xff00000007087892 */ /* 0x000fe4000f8ec03f */
[----:B------:R-:W-:Y:S01]  /*1650*/  UISETP.NE.AND.EX UP0, UPT, UR9, URZ, UPT, UP0 ;  /* 0x0000003f0900728c */ /* 0x000fe2000bf05300 */
[----:B------:R-:W-:Y:S01]  /*1660*/  ISETP.NE.AND.EX P1, PT, RZ, UR11, PT, P1 ;  /* 0x0000000bff007c0c */ /* 0x000fe2000bf25310 */
[----:B------:R-:W-:Y:S01]  /*1670*/  USHF.R.U32.HI UR8, URZ, 0x8, UR8 ;  /* 0x000000083f087899 */ /* 0x000fe20008011608 */
[----:B------:R-:W-:Y:S01]  /*1680*/  ULDC UR9, c[0x0][0x424] ;  /* 0x0001090000097ab9 */ /* 0x000fe20000000800 */
[----:B------:R-:W-:Y:S01]  /*1690*/  UMOV UR4, URZ ;  /* 0x0000003f00047c82 */ /* 0x000fe20008000000 */
[----:B------:R-:W-:Y:S01]  /*16a0*/  USEL UR9, UR9, 0x1, UP0 ;  /* 0x0000000109097887 */ /* 0x000fe20008000000 */
[----:B------:R-:W-:Y:S01]  /*16b0*/  ULDC UR47, c[0x0][0x288] ;  /* 0x0000a200002f7ab9 */ /* 0x000fe20000000800 */
[----:B------:R-:W-:-:S02]  /*16c0*/  ULEA.HI UR44, UR44, UR8, URZ, 0x10 ;  /* 0x000000082c2c7291 */ /* 0x000fc4000f8f803f */
[----:B------:R-:W-:Y:S02]  /*16d0*/  UIMAD UR48, UR9, UR48, URZ ;  /* 0x00000030093072a4 */ /* 0x000fe4000f8e023f */
[----:B------:R-:W-:Y:S01]  /*16e0*/  ULOP3.LUT UR37, UR7, 0xffff, URZ, 0xc0, !UPT ;  /* 0x0000ffff07257892 */ /* 0x000fe2000f8ec03f */
[----:B--2---:R-:W-:Y:S02]  /*16f0*/  @P0 R2UR UR4, R2 ;  /* 0x00000000020402ca */ /* 0x004fe400000e0000 */
        /* <DEDUP_REMOVED lines=15> */
.L_x_3207:
[----:B------:R-:W-:Y:S01]  /*17f0*/  UMOV UR38, UR6 ;  /* 0x0000000600267c82 */ /* 0x000fe20008000000 */
[----:B------:R-:W-:Y:S05]  /*1800*/  @!P1 BRA `(.L_x_3208) ;  /* 0x00000000001c9947 */ /* 0x000fea0003800000 */
[----:B------:R-:W-:Y:S02]  /*1810*/  ULDC.64 UR8, c[0x0][0xb18] ;  /* 0x0002c60000087ab9 */ /* 0x000fe40000000a00 */
[----:B------:R-:W-:-:S06]  /*1820*/  UIMAD.WIDE UR6, UR6, 0x4, UR8 ;  /* 0x00000004060678a5 */ /* 0x000fcc000f8e0208 */
[----:B------:R-:W-:Y:S02]  /*1830*/  IMAD.U32 R2, RZ, RZ, UR6 ;  /* 0x00000006ff027e24 */ /* 0x000fe4000f8e00ff */
[----:B------:R-:W-:-:S05]  /*1840*/  IMAD.U32 R3, RZ, RZ, UR7 ;  /* 0x00000007ff037e24 */ /* 0x000fca000f8e00ff */
[----:B------:R-:W2:Y:S02]  /*1850*/  LDG.E R2, desc[UR40][R2.64] ;  /* 0x0000002802027981 */ /* 0x000ea4000c1e1900 */
[----:B--2---:R-:W-:Y:S01]  /*1860*/  R2UR UR48, R2 ;  /* 0x00000000023072ca */ /* 0x004fe200000e0000 */
[----:B------:R-:W-:-:S14]  /*1870*/  BRA `(.L_x_3209) ;  /* 0x0000000000347947 */ /* 0x000fdc0003800000 */
.L_x_3208:
        /* <DEDUP_REMOVED lines=13> */
.L_x_3209:
[----:B------:R-:W0:Y:S01]  /*1950*/  S2R R0, SR_TID.X ;  /* 0x0000000000007919 */ /* 0x000e220000002100 */
[----:B------:R-:W1:Y:S01]  /*1960*/  LDC R20, c[0x0][0xa80] ;  /* 0x0002a000ff147b82 */ /* 0x000e620000000800 */
[----:B------:R-:W-:Y:S01]  /*1970*/  MOV R72, 0x400 ;  /* 0x0000040000487802 */ /* 0x000fe20000000f00 */
[----:B------:R-:W-:Y:S01]  /*1980*/  IMAD.MOV.U32 R2, RZ, RZ, 0x3000 ;  /* 0x00003000ff027424 */ /* 0x000fe200078e00ff */
[----:B------:R-:W2:Y:S01]  /*1990*/  S2R R11, SR_CgaCtaId ;  /* 0x00000000000b7919 */ /* 0x000ea20000008800 */
[----:B------:R-:W-:Y:S01]  /*19a0*/  IMAD.U32 R3, RZ, RZ, UR36 ;  /* 0x00000024ff037e24 */ /* 0x000fe2000f8e00ff */
[----:B------:R-:W-:Y:S01]  /*19b0*/  UIADD3 UR48, -UR4, UR48, URZ ;  /* 0x0000003004307290 */ /* 0x000fe2000fffe13f */
[----:B------:R-:W-:Y:S01]  /*19c0*/  IMAD.MOV.U32 R12, RZ, RZ, 0x1 ;  /* 0x00000001ff0c7424 */ /* 0x000fe200078e00ff */
[----:B------:R-:W3:Y:S01]  /*19d0*/  S2R R9, SR_SWINHI ;  /* 0x0000000000097919 */ /* 0x000ee20000002f00 */
[----:B------:R-:W-:Y:S01]  /*19e0*/  IMAD.MOV.U32 R13, RZ, RZ, RZ ;  /* 0x000000ffff0d7224 */ /* 0x000fe200078e00ff */
[----:B------:R-:W-:Y:S01]  /*19f0*/  ULDC UR4, c[0x0][0x448] ;  /* 0x0001120000047ab9 */ /* 0x000fe20000000800 */
[----:B------:R-:W-:Y:S01]  /*1a00*/  IMAD.MOV.U32 R5, RZ, RZ, 0x100 ;  /* 0x00000100ff057424 */ /* 0x000fe200078e00ff */
[----:B------:R-:W-:Y:S01]  /*1a10*/  STL.64 [R1+0x18], R2 ;  /* 0x0000180201007387 */ /* 0x000fe20000100a00 */
[----:B------:R-:W-:Y:S01]  /*1a20*/  IMAD.MOV.U32 R6, RZ, RZ, 0x1 ;  /* 0x00000001ff067424 */ /* 0x000fe200078e00ff */
[----:B------:R-:W-:Y:S01]  /*1a30*/  UISETP.NE.AND UP0, UPT, UR4, 0x1, UPT ;  /* 0x000000010400788c */ /* 0x000fe2000bf05270 */
[----:B------:R-:W-:Y:S01]  /*1a40*/  IMAD.MOV.U32 R7, RZ, RZ, RZ ;  /* 0x000000ffff077224 */ /* 0x000fe200078e00ff */
[----:B------:R4:W-:Y:S01]  /*1a50*/  STL.64 [R1+0x60], R12 ;  /* 0x0000600c01007387 */ /* 0x0009e20000100a00 */
[----:B------:R-:W-:Y:S01]  /*1a60*/  IMAD.U32 R26, RZ, RZ, UR5 ;  /* 0x00000005ff1a7e24 */ /* 0x000fe2000f8e00ff */
[----:B------:R-:W-:Y:S01]  /*1a70*/  USHF.L.U32 UR39, UR5, 0x7, URZ ;  /* 0x0000000705277899 */ /* 0x000fe2000800063f */
[----:B------:R-:W-:Y:S01]  /*1a80*/  IMAD.MOV.U32 R8, RZ, RZ, 0xc000 ;  /* 0x0000c000ff087424 */ /* 0x000fe200078e00ff */
[----:B------:R-:W-:Y:S01]  /*1a90*/  STL.128 [R1+0x230], RZ ;  /* 0x000230ff01007387 */ /* 0x000fe20000100c00 */
[----:B------:R-:W-:Y:S01]  /*1aa0*/  ULDC.64 UR4, c[0x0][0xad8] ;  /* 0x0002b60000047ab9 */ /* 0x000fe20000000a00 */
[----:B------:R-:W-:-:S02]  /*1ab0*/  UIADD3 UR8, UR39, 0x7f, URZ ;  /* 0x0000007f27087890 */ /* 0x000fc4000fffe03f */
[----:B------:R-:W-:Y:S01]  /*1ac0*/  UISETP.GE.AND UP1, UPT, UR5, 0x1, UPT ;  /* 0x000000010500788c */ /* 0x000fe2000bf26270 */
[----:B------:R-:W-:Y:S01]  /*1ad0*/  STL [R1+0x70], R26 ;  /* 0x0000701a01007387 */ /* 0x000fe20000100800 */
[----:B------:R-:W-:Y:S01]  /*1ae0*/  @UP0 ULDC UR6, c[0x0][0x44c] ;  /* 0x0001130000060ab9 */ /* 0x000fe20000000800 */
[----:B------:R-:W-:Y:S01]  /*1af0*/  @UP0 ULDC UR9, c[0x0][0x450] ;  /* 0x0001140000090ab9 */ /* 0x000fe20000000800 */
[----:B------:R-:W-:Y:S01]  /*1b00*/  UIMAD.WIDE.U32 UR6, UR8, UR6, URZ ;  /* 0x00000006080672a5 */ /* 0x000fe2000f8e003f */
[----:B-1----:R-:W-:Y:S01]  /*1b10*/  STL [R1+0x250], R20 ;  /* 0x0002501401007387 */ /* 0x002fe20000100800 */
[----:B------:R-:W-:Y:S01]  /*1b20*/  UIADD3 UR42, UR48, 0x1, -UR47 ;  /* 0x00000001302a7890 */ /* 0x000fe2000fffe82f */
[----:B0-----:R-:W-:Y:S02]  /*1b30*/  LOP3.LUT R0, R0, 0x7f, RZ, 0xc0, !PT ;  /* 0x0000007f00007812 */ /* 0x001fe400078ec0ff */
[----:B------:R-:W-:Y:S01]  /*1b40*/  STL.128 [R1+0x240], RZ ;  /* 0x000240ff01007387 */ /* 0x000fe20000100c00 */
[----:B------:R-:W-:Y:S01]  /*1b50*/  @UP0 USHF.R.U32.HI UR8, URZ, UR9, UR7 ;  /* 0x000000093f080299 */ /* 0x000fe20008011607 */
[----:B--2---:R-:W-:Y:S01]  /*1b60*/  LEA R72, R11, R72, 0x18 ;  /* 0x000000480b487211 */ /* 0x004fe200078ec0ff */
[----:B------:R-:W-:Y:S01]  /*1b70*/  IMAD.MOV.U32 R11, RZ, RZ, 0x100 ;  /* 0x00000100ff0b7424 */ /* 0x000fe200078e00ff */
[----:B------:R-:W-:Y:S01]  /*1b80*/  ISETP.NE.AND P0, PT, R0, RZ, PT ;  /* 0x000000ff0000720c */ /* 0x000fe20003f05270 */
[----:B------:R-:W-:Y:S01]  /*1b90*/  STL.128 [R1+0x260], RZ ;  /* 0x000260ff01007387 */ /* 0x000fe20000100c00 */
[----:B------:R-:W-:-:S02]  /*1ba0*/  MOV R24, R72 ;  /* 0x0000004800187202 */ /* 0x000fc40000000f00 */
[----:B---3--:R-:W-:Y:S01]  /*1bb0*/  MOV R25, R9 ;  /* 0x0000000900197202 */ /* 0x008fe20000000f00 */
[----:B------:R-:W-:Y:S01]  /*1bc0*/  IMAD.U32 R9, RZ, RZ, UR36 ;  /* 0x00000024ff097e24 */ /* 0x000fe2000f8e00ff */
[----:B------:R-:W-:Y:S01]  /*1bd0*/  SEL R4, RZ, 0x1, P0 ;  /* 0x00000001ff047807 */ /* 0x000fe20000000000 */
[----:B------:R-:W-:Y:S01]  /*1be0*/  STL.128 [R1+0x270], RZ ;  /* 0x000270ff01007387 */ /* 0x000fe20000100c00 */
[C---:B------:R-:W-:Y:S01]  /*1bf0*/  IADD3 R0, P2, R24.reuse, 0x32450, RZ ;  /* 0x0003245018007810 */ /* 0x040fe20007f5e0ff */
[----:B------:R-:W-:Y:S01]  /*1c00*/  UIADD3 UR6, UR42, UR8, URZ ;  /* 0x000000082a067290 */ /* 0x000fe2000fffe03f */
[C---:B------:R-:W-:Y:S01]  /*1c10*/  IADD3 R14, P3, R24.reuse, 0x32460, RZ ;  /* 0x00032460180e7810 */ /* 0x040fe20007f7e0ff */
[----:B------:R0:W-:Y:S01]  /*1c20*/  STL.128 [R1+0x20], R4 ;  /* 0x0000200401007387 */ /* 0x0001e20000100c00 */
[C---:B----4-:R-:W-:Y:S01]  /*1c30*/  IADD3 R12, P0, R24.reuse, 0x32430, RZ ;  /* 0x00032430180c7810 */ /* 0x050fe20007f1e0ff */
[----:B------:R-:W-:Y:S01]  /*1c40*/  IMAD.MOV.U32 R10, RZ, RZ, R4 ;  /* 0x000000ffff0a7224 */ /* 0x000fe200078e0004 */
[----:B------:R-:W-:Y:S01]  /*1c50*/  IADD3 R2, P1, R24, 0x32440, RZ ;  /* 0x0003244018027810 */ /* 0x000fe20007f3e0ff */
[----:B------:R1:W-:Y:S01]  /*1c60*/  STL.128 [R1+0x280], RZ ;  /* 0x000280ff01007387 */ /* 0x0003e20000100c00 */
[----:B------:R-:W-:Y:S01]  /*1c70*/  UIADD3 UR4, UR6, UR4, URZ ;  /* 0x0000000406047290 */ /* 0x000fe2000fffe03f */
[--C-:B------:R-:W-:Y:S01]  /*1c80*/  IMAD.X R13, RZ, RZ, R25.reuse, P0 ;  /* 0x000000ffff0d7224 */ /* 0x100fe200000e0619 */
[C---:B------:R-:W-:Y:S01]  /*1c90*/  IADD3 R29, P0, R16.reuse, 0x230, RZ ;  /* 0x00000230101d7810 */ /* 0x040fe20007f1e0ff */
[----:B------:R-:W-:Y:S01]  /*1ca0*/  IMAD.X R3, RZ, RZ, R25, P1 ;  /* 0x000000ffff037224 */ /* 0x000fe200008e0619 */
[----:B------:R1:W-:Y:S01]  /*1cb0*/  STL.128 [R1+0x50], R8 ;  /* 0x0000500801007387 */ /* 0x0003e20000100c00 */
[----:B------:R-:W-:-:S02]  /*1cc0*/  IADD3 R28, P1, R16, 0x260, RZ ;  /* 0x00000260101c7810 */ /* 0x000fc40007f3e0ff */
[--C-:B------:R-:W-:Y:S01]  /*1cd0*/  IMAD.X R40, RZ, RZ, R17.reuse, P0 ;  /* 0x000000ffff287224 */ /* 0x100fe200000e0611 */
[----:B------:R1:W-:Y:S02]  /*1ce0*/  STL.64 [R1+0x8], R12 ;  /* 0x0000080c01007387 */ /* 0x0003e40000100a00 */
[----:B------:R-:W-:Y:S02]  /*1cf0*/  IMAD.X R39, RZ, RZ, R17, P1 ;  /* 0x000000ffff277224 */ /* 0x000fe400008e0611 */
[--C-:B0-----:R-:W-:Y:S01]  /*1d00*/  IMAD.X R5, RZ, RZ, R25.reuse, P2 ;  /* 0x000000ffff057224 */ /* 0x101fe200010e0619 */
[----:B------:R1:W-:Y:S01]  /*1d10*/  STL.64 [R1+0x10], R2 ;  /* 0x0000100201007387 */ /* 0x0003e20000100a00 */
[----:B------:R-:W-:Y:S01]  /*1d20*/  IMAD.X R7, RZ, RZ, R25, P3 ;  /* 0x000000ffff077224 */ /* 0x000fe200018e0619 */
[----:B------:R-:W-:Y:S01]  /*1d30*/  PLOP3.LUT P3, PT, PT, PT, UP1, 0x80, 0x0 ;  /* 0x000000000000781c */ /* 0x000fe20003f6f018 */
[----:B------:R-:W-:Y:S01]  /*1d40*/  IMAD.MOV.U32 R4, RZ, RZ, R0 ;  /* 0x000000ffff047224 */ /* 0x000fe200078e0000 */
[----:B------:R1:W-:Y:S01]  /*1d50*/  STL.64 [R1+0x30], R2 ;  /* 0x0000300201007387 */ /* 0x0003e20000100a00 */
[----:B------:R-:W-:Y:S01]  /*1d60*/  IMAD.MOV.U32 R6, RZ, RZ, R14 ;  /* 0x000000ffff067224 */ /* 0x000fe200078e000e */
[----:B------:R-:W-:-:S02]  /*1d70*/  IADD3 R38, P2, R16, 0x38, RZ ;  /* 0x0000003810267810 */ /* 0x000fc40007f5e0ff */
[----:B------:R1:W-:Y:S03]  /*1d80*/  STL.128 [R1+0x290], RZ ;  /* 0x000290ff01007387 */ /* 0x0003e60000100c00 */
[----:B------:R-:W-:Y:S01]  /*1d90*/  IMAD.X R53, RZ, RZ, R17, P2 ;  /* 0x000000ffff357224 */ /* 0x000fe200010e0611 */
[----:B------:R1:W-:Y:S04]  /*1da0*/  STL.128 [R1+0x40], R4 ;  /* 0x0000400401007387 */ /* 0x0003e80000100c00 */
[----:B------:R1:W-:Y:S04]  /*1db0*/  STL.64 [R1+0x68], R6 ;  /* 0x0000680601007387 */ /* 0x0003e80000100a00 */
[----:B------:R1:W-:Y:S04]  /*1dc0*/  STL.128 [R1+0x2a0], RZ ;  /* 0x0002a0ff01007387 */ /* 0x0003e80000100c00 */
        /* <DEDUP_REMOVED lines=27> */
[----:B------:R1:W-:Y:S04]  /*1f80*/  STL.64 [R1], RZ ;  /* 0x000000ff01007387 */ /* 0x0003e80000100a00 */
[----:B------:R1:W-:Y:S01]  /*1f90*/  STL.64 [R1+0x38], RZ ;  /* 0x000038ff01007387 */ /* 0x0003e20000100a00 */
        /* <DEDUP_REMOVED lines=11> */
.L_x_3211:
[----:B------:R-:W-:-:S11]  /*2050*/  UISETP.NE.AND UP1, UPT, UR5, 0x1, UPT ;  /* 0x000000010500788c */ /* 0x000fd6000bf25270 */
[----:B------:R-:W-:Y:S02]  /*2060*/  @UP1 ULDC.64 UR10, c[0x0][0xae0] ;  /* 0x0002b800000a1ab9 */ /* 0x000fe40000000a00 */
[----:B------:R-:W-:-:S04]  /*2070*/  UIMAD.WIDE.U32 UR6, UR8, UR10, URZ ;  /* 0x0000000a080672a5 */ /* 0x000fc8000f8e003f */
[----:B------:R-:W-:-:S12]  /*2080*/  @UP1 USHF.R.U32.HI UR8, URZ, UR11, UR7 ;  /* 0x0000000b3f081299 */ /* 0x000fd80008011607 */
.L_x_3212:
[----:B------:R-:W-:-:S04]  /*2090*/  UIMAD UR8, UR8, UR5, UR5 ;  /* 0x00000005080872a4 */ /* 0x000fc8000f8e0205 */
[----:B------:R-:W-:-:S04]  /*20a0*/  UISETP.LT.AND UP1, UPT, UR4, UR8, UPT ;  /* 0x000000080400728c */ /* 0x000fc8000bf21270 */
[----:B------:R-:W-:-:S12]  /*20b0*/  USEL UR4, UR4, UR8, UP1 ;  /* 0x0000000804047287 */ /* 0x000fd80008800000 */
.L_x_3210:
[----:B------:R-:W-:Y:S02]  /*20c0*/  UIADD3 UR6, UR48, 0x5f, URZ ;  /* 0x0000005f30067890 */ /* 0x000fe4000fffe03f */
[----:B------:R-:W-:Y:S02]  /*20d0*/  UIADD3 UR8, UR4, 0x5f, URZ ;  /* 0x0000005f04087890 */ /* 0x000fe4000fffe03f */
[----:B------:R-:W-:Y:S02]  /*20e0*/  UIMAD.WIDE UR6, UR6, 0x2aaaaaab, URZ ;  /* 0x2aaaaaab060678a5 */ /* 0x000fe4000f8e023f */
[----:B------:R-:W-:Y:S01]  /*20f0*/  UIMAD.WIDE UR8, UR8, 0x2aaaaaab, URZ ;  /* 0x2aaaaaab080878a5 */ /* 0x000fe2000f8e023f */
[----:B------:R-:W-:Y:S01]  /*2100*/  @UP0 ULDC UR10, c[0x0][0x44c] ;  /* 0x00011300000a0ab9 */ /* 0x000fe20000000800 */
[----:B------:R-:W-:Y:S02]  /*2110*/  USHF.R.U32.HI UR4, URZ, 0x1f, UR7 ;  /* 0x0000001f3f047899 */ /* 0x000fe40008011607 */
[----:B------:R-:W-:-:S02]  /*2120*/  UIMAD.WIDE.U32 UR10, UR39, UR10, URZ ;  /* 0x0000000a270a72a5 */ /* 0x000fc4000f8e003f */
[----:B------:R-:W-:Y:S01]  /*2130*/  USHF.R.U32.HI UR6, URZ, 0x1f, UR9 ;  /* 0x0000001f3f067899 */ /* 0x000fe20008011609 */
[----:B------:R-:W-:Y:S01]  /*2140*/  @UP0 ULDC UR13, c[0x0][0x450] ;  /* 0x00011400000d0ab9 */ /* 0x000fe20000000800 */
[----:B------:R-:W-:Y:S01]  /*2150*/  UMOV UR12, UR39 ;  /* 0x00000027000c7c82 */ /* 0x000fe20008000000 */
[----:B------:R-:W-:Y:S02]  /*2160*/  UIADD3 UR46, UR48, -UR47, URZ ;  /* 0x8000002f302e7290 */ /* 0x000fe4000fffe03f */
[----:B------:R-:W-:Y:S02]  /*2170*/  @UP0 USHF.R.U32.HI UR12, URZ, UR13, UR11 ;  /* 0x0000000d3f0c0299 */ /* 0x000fe4000801160b */
[----:B------:R-:W-:Y:S02]  /*2180*/  ULEA.HI.SX32 UR4, UR7, UR4, 0x1c ;  /* 0x0000000407047291 */ /* 0x000fe4000f8fe23f */
[----:B------:R-:W-:Y:S02]  /*2190*/  ULEA.HI.SX32 UR6, UR9, UR6, 0x1c ;  /* 0x0000000609067291 */ /* 0x000fe4000f8fe23f */
[----:B------:R-:W-:-:S02]  /*21a0*/  UIADD3 UR7, UR46, UR12, URZ ;  /* 0x0000000c2e077290 */ /* 0x000fc4000fffe03f */
        /* <DEDUP_REMOVED lines=15> */
.L_x_3214:
[----:B------:R-:W-:-:S11]  /*22a0*/  UISETP.NE.AND UP0, UPT, UR5, 0x1, UPT ;  /* 0x000000010500788c */ /* 0x000fd6000bf05270 */
[----:B------:R-:W-:Y:S02]  /*22b0*/  @UP0 ULDC.64 UR12, c[0x0][0xae0] ;  /* 0x0002b800000c0ab9 */ /* 0x000fe40000000a00 */
[----:B------:R-:W-:-:S04]  /*22c0*/  UIMAD.WIDE.U32 UR8, UR7, UR12, URZ ;  /* 0x0000000c070872a5 */ /* 0x000fc8000f8e003f */
[----:B------:R-:W-:-:S12]  /*22d0*/  @UP0 USHF.R.U32.HI UR7, URZ, UR13, UR9 ;  /* 0x0000000d3f070299 */ /* 0x000fd80008011609 */
.L_x_3215:
[----:B------:R-:W-:-:S04]  /*22e0*/  UIMAD UR5, UR7, UR5, URZ ;  /* 0x00000005070572a4 */ /* 0x000fc8000f8e023f */
[----:B------:R-:W-:-:S04]  /*22f0*/  UISETP.LT.AND UP0, UPT, UR10, UR5, UPT ;  /* 0x000000050a00728c */ /* 0x000fc8000bf01270 */
[----:B------:R-:W-:-:S12]  /*2300*/  USEL UR10, UR10, UR5, !UP0 ;  /* 0x000000050a0a7287 */ /* 0x000fd8000c000000 */
.L_x_3213:
[----:B------:R-:W-:Y:S02]  /*2310*/  UIMAD.WIDE UR4, UR10, 0x2aaaaaab, URZ ;  /* 0x2aaaaaab0a0478a5 */ /* 0x000fe4000f8e023f */
[----:B------:R-:W-:Y:S02]  /*2320*/  ULOP3.LUT UR43, UR44, 0xff, URZ, 0xc0, !UPT ;  /* 0x000000ff2c2b7892 */ /* 0x000fe4000f8ec03f */
[----:B------:R-:W-:Y:S02]  /*2330*/  USHF.R.U32.HI UR4, URZ, 0x1f, UR5 ;  /* 0x0000001f3f047899 */ /* 0x000fe40008011605 */
[----:B------:R-:W-:Y:S02]  /*2340*/  USHF.R.U32.HI UR44, URZ, 0x10, UR44 ;  /* 0x000000103f2c7899 */ /* 0x000fe4000801162c */
[----:B------:R-:W-:-:S04]  /*2350*/  ULEA.HI.SX32 UR4, UR5, UR4, 0x1c ;  /* 0x0000000405047291 */ /* 0x000fc8000f8fe23f */
[----:B------:R-:W-:-:S04]  /*2360*/  UISETP.LT.AND UP0, UPT, URZ, UR4, UPT ;  /* 0x000000043f00728c */ /* 0x000fc8000bf01270 */
[----:B------:R-:W-:-:S03]  /*2370*/  USEL UR45, URZ, UR4, !UP0 ;  /* 0x000000043f2d7287 */ /* 0x000fc6000c000000 */
[----:B------:R-:W-:Y:S01]  /*2380*/  UMOV UR4, URZ ;  /* 0x0000003f00047c82 */ /* 0x000fe20008000000 */
[----:B------:R-:W-:-:S06]  /*2390*/  UISETP.GT.AND UP0, UPT, UR6, UR45, UPT ;  /* 0x0000002d0600728c */ /* 0x000fcc000bf04270 */
[----:B------:R-:W-:-:S13]  /*23a0*/  PLOP3.LUT P0, PT, PT, PT, UP0, 0x80, 0x0 ;  /* 0x000000000000781c */ /* 0x000fda0003f0f008 */
[----:B------:R-:W-:Y:S05]  /*23b0*/  @!P0 BRA `(.L_x_3216) ;  /* 0x0000000000948947 */ /* 0x000fea0003800000 */
[----:B------:R-:W-:Y:S01]  /*23c0*/  UISETP.NE.AND UP0, UPT, UR44, URZ, UPT ;  /* 0x0000003f2c00728c */ /* 0x000fe2000bf05270 */
[----:B------:R-:W-:-:S03]  /*23d0*/  ULDC UR4, c[0x0][0xae8] ;  /* 0x0002ba0000047ab9 */ /* 0x000fc60000000800 */
[----:B------:R-:W-:-:S04]  /*23e0*/  USEL UR10, UR44, UR4, UP0 ;  /* 0x000000042c0a7287 */ /* 0x000fc80008000000 */
[----:B------:R-:W-:Y:S02]  /*23f0*/  UIADD3 UR4, UR10, -0x1, UR6 ;  /* 0xffffffff0a047890 */ /* 0x000fe4000fffe006 */
[----:B-1----:R-:W-:Y:S02]  /*2400*/  IMAD.U32 R3, RZ, RZ, UR10 ;  /* 0x0000000aff037e24 */ /* 0x002fe4000f8e00ff */
[----:B------:R-:W-:-:S03]  /*2410*/  UIADD3 UR7, -UR45, UR4, URZ ;  /* 0x000000042d077290 */ /* 0x000fc6000fffe13f */
[-C--:B------:R-:W-:Y:S01]  /*2420*/  IABS R0, R3.reuse ;  /* 0x0000000300007213 */ /* 0x080fe20000000000 */
[----:B------:R-:W-:Y:S01]  /*2430*/  UMOV UR4, URZ ;  /* 0x0000003f00047c82 */ /* 0x000fe20008000000 */
[----:B------:R-:W-:Y:S01]  /*2440*/  IABS R5, R3 ;  /* 0x0000000300057213 */ /* 0x000fe20000000000 */
[----:B------:R-:W-:Y:S01]  /*2450*/  IMAD.U32 R4, RZ, RZ, UR7 ;  /* 0x00000007ff047e24 */ /* 0x000fe2000f8e00ff */
[----:B------:R-:W-:Y:S01]  /*2460*/  R2UR UR11, R0 ;  /* 0x00000000000b72ca */ /* 0x000fe200000e0000 */
[----:B------:R-:W-:-:S03]  /*2470*/  ULOP3.LUT UR7, UR7, UR10, URZ, 0x3c, !UPT ;  /* 0x0000000a07077292 */ /* 0x000fc6000f8e3c3f */
[----:B------:R-:W-:-:S05]  /*2480*/  IABS R4, R4 ;  /* 0x0000000400047213 */ /* 0x000fca0000000000 */
[----:B------:R-:W-:-:S04]  /*2490*/  IMAD.MOV.U32 R3, RZ, RZ, R4 ;  /* 0x000000ffff037224 */ /* 0x000fc800078e0004 */
[----:B------:R-:W0:Y:S01]  /*24a0*/  I2F.RP R0, UR11 ;  /* 0x0000000b00007d06 */ /* 0x000e220008209400 */
[----:B------:R-:W-:-:S07]  /*24b0*/  R2UR UR9, R3 ;  /* 0x00000000030972ca */ /* 0x000fce00000e0000 */
        /* <DEDUP_REMOVED lines=21> */
.L_x_3216:
[----:B------:R-:W-:Y:S01]  /*2610*/  UIMAD UR45, UR43, UR4, UR45 ;  /* 0x000000042b2d72a4 */ /* 0x000fe2000f8e022d */
[----:B------:R-:W-:Y:S01]  /*2620*/  IMAD.U32 R0, RZ, RZ, UR6 ;  /* 0x00000006ff007e24 */ /* 0x000fe2000f8e00ff */
[----:B------:R-:W-:Y:S01]  /*2630*/  PLOP3.LUT P0, PT, PT, PT, PT, 0x80, 0x0 ;  /* 0x000000000000781c */ /* 0x000fe20003f0f070 */
[----:B-1----:R-:W-:-:S05]  /*2640*/  IMAD.U32 R3, RZ, RZ, UR4 ;  /* 0x00000004ff037e24 */ /* 0x002fca000f8e00ff */
[----:B------:R-:W-:-:S04]  /*2650*/  VIADDMNMX R0, R3, UR45, R0, PT ;  /* 0x0000002d03007c46 */ /* 0x000fc8000b800100 */
[----:B------:R-:W-:-:S13]  /*2660*/  R2UR UR49, R0 ;  /* 0x00000000003172ca */ /* 0x000fda00000e0000 */
[----:B------:R-:W-:-:S06]  /*2670*/  UISETP.GT.AND UP0, UPT, UR49, UR45, UPT ;  /* 0x0000002d3100728c */ /* 0x000fcc000bf04270 */
[----:B------:R-:W-:-:S13]  /*2680*/  PLOP3.LUT P1, PT, PT, PT, UP0, 0x80, 0x0 ;  /* 0x000000000000781c */ /* 0x000fda0003f2f008 */
[----:B------:R-:W-:Y:S05]  /*2690*/  @!P1 BRA `(.L_x_3217) ;  /* 0x000001cc00309947 */ /* 0x000fea0003800000 */
[----:B------:R-:W2:Y:S01]  /*26a0*/  LDL R2, [R1+0x4cc] ;  /* 0x0004cc0001027983 */ /* 0x000ea20000100800 */
[----:B------:R-:W-:Y:S01]  /*26b0*/  VIADD R8, R72, 0x400 ;  /* 0x0000040048087836 */ /* 0x000fe20000000000 */
[----:B------:R-:W-:Y:S01]  /*26c0*/  IADD3 R36, P5, R16, 0xa8, RZ ;  /* 0x000000a810247810 */ /* 0x000fe20007fbe0ff */
[----:B------:R-:W-:Y:S01]  /*26d0*/  IMAD.MOV.U32 R4, RZ, RZ, 0x1 ;  /* 0x00000001ff047424 */ /* 0x000fe200078e00ff */
[----:B------:R-:W-:Y:S01]  /*26e0*/  STL.64 [R1+0x78], RZ ;  /* 0x000078ff01007387 */ /* 0x000fe20000100a00 */
[----:B------:R-:W-:Y:S01]  /*26f0*/  IMAD.MOV.U32 R5, RZ, RZ, RZ ;  /* 0x000000ffff057224 */ /* 0x000fe200078e00ff */
[----:B------:R-:W-:Y:S01]  /*2700*/  SHF.R.U32.HI R8, RZ, 0x4, R8 ;  /* 0x00000004ff087819 */ /* 0x000fe20000011608 */
[----:B------:R-:W-:Y:S01]  /*2710*/  IMAD.MOV.U32 R6, RZ, RZ, 0x1 ;  /* 0x00000001ff067424 */ /* 0x000fe200078e00ff */
[----:B------:R-:W-:Y:S01]  /*2720*/  STL.128 [R1+0xb0], RZ ;  /* 0x0000b0ff01007387 */ /* 0x000fe20000100c00 */
[----:B------:R-:W-:Y:S01]  /*2730*/  IMAD.MOV.U32 R7, RZ, RZ, RZ ;  /* 0x000000ffff077224 */ /* 0x000fe200078e00ff */
[----:B------:R-:W-:Y:S01]  /*2740*/  LOP3.LUT R8, R8, 0x3fff, RZ, 0xc0, !PT ;  /* 0x00003fff08087812 */ /* 0x000fe200078ec0ff */
[----:B------:R-:W-:Y:S01]  /*2750*/  IMAD.MOV.U32 R10, RZ, RZ, 0x1 ;  /* 0x00000001ff0a7424 */ /* 0x000fe200078e00ff */
[----:B------:R-:W-:Y:S01]  /*2760*/  STL.128 [R1+0xc0], RZ ;  /* 0x0000c0ff01007387 */ /* 0x000fe20000100c00 */
[----:B------:R-:W-:Y:S01]  /*2770*/  IMAD.MOV.U32 R11, RZ, RZ, RZ ;  /* 0x000000ffff0b7224 */ /* 0x000fe200078e00ff */
[C---:B------:R-:W-:Y:S01]  /*2780*/  IADD3 R26, P6, R16.reuse, 0x78, RZ ;  /* 0x00000078101a7810 */ /* 0x040fe20007fde0ff */
[----:B------:R-:W-:Y:S01]  /*2790*/  IMAD.X R37, RZ, RZ, R17, P5 ;  /* 0x000000ffff257224 */ /* 0x000fe200028e0611 */
[----:B------:R0:W-:Y:S01]  /*27a0*/  STL.128 [R1+0x80], R4 ;  /* 0x0000800401007387 */ /* 0x0001e20000100c00 */
[----:B------:R-:W-:-:S02]  /*27b0*/  IADD3 R35, P1, R16, 0x80, RZ ;  /* 0x0000008010237810 */ /* 0x000fc40007f3e0ff */
[C---:B------:R-:W-:Y:S01]  /*27c0*/  IADD3 R34, P2, R16.reuse, 0x88, RZ ;  /* 0x0000008810227810 */ /* 0x040fe20007f5e0ff */
[----:B------:R-:W-:Y:S01]  /*27d0*/  STL.64 [R1+0x90], R10 ;  /* 0x0000900a01007387 */ /* 0x000fe20000100a00 */
[--C-:B------:R-:W-:Y:S01]  /*27e0*/  IMAD.X R27, RZ, RZ, R17.reuse, P6 ;  /* 0x000000ffff1b7224 */ /* 0x100fe200030e0611 */
[C---:B------:R-:W-:Y:S01]  /*27f0*/  IADD3 R33, P3, R16.reuse, 0x90, RZ ;  /* 0x0000009010217810 */ /* 0x040fe20007f7e0ff */
[--C-:B------:R-:W-:Y:S01]  /*2800*/  IMAD.X R50, RZ, RZ, R17.reuse, P1 ;  /* 0x000000ffff327224 */ /* 0x100fe200008e0611 */
[----:B------:R-:W-:Y:S01]  /*2810*/  STL.128 [R1+0xd0], RZ ;  /* 0x0000d0ff01007387 */ /* 0x000fe20000100c00 */
[--C-:B------:R-:W-:Y:S01]  /*2820*/  IMAD.X R51, RZ, RZ, R17.reuse, P2 ;  /* 0x000000ffff337224 */ /* 0x100fe200010e0611 */
[C---:B------:R-:W-:Y:S01]  /*2830*/  IADD3 R32, P4, R16.reuse, 0x98, RZ ;  /* 0x0000009810207810 */ /* 0x040fe20007f9e0ff */
[----:B------:R-:W-:Y:S01]  /*2840*/  IMAD.X R48, RZ, RZ, R17, P3 ;  /* 0x000000ffff307224 */ /* 0x000fe200018e0611 */
[----:B------:R-:W-:Y:S01]  /*2850*/  STL.128 [R1+0xe0], RZ ;  /* 0x0000e0ff01007387 */ /* 0x000fe20000100c00 */
[----:B------:R-:W-:-:S02]  /*2860*/  IADD3 R31, P5, R16, 0xa0, RZ ;  /* 0x000000a0101f7810 */ /* 0x000fc40007fbe0ff */
[----:B------:R-:W-:Y:S01]  /*2870*/  IADD3 R30, P6, R16, 0xb0, RZ ;  /* 0x000000b0101e7810 */ /* 0x000fe20007fde0ff */
[----:B0-----:R-:W-:Y:S01]  /*2880*/  IMAD.MOV.U32 R5, RZ, RZ, 0x40000040 ;  /* 0x40000040ff057424 */ /* 0x001fe200078e00ff */
[C---:B------:R-:W-:Y:S01]  /*2890*/  LOP3.LUT R6, R8.reuse, 0x3000000, RZ, 0xfc, !PT ;  /* 0x0300000008067812 */ /* 0x040fe200078efcff */
[----:B------:R-:W-:Y:S01]  /*28a0*/  IMAD.MOV.U32 R7, RZ, RZ, 0x40000040 ;  /* 0x40000040ff077424 */ /* 0x000fe200078e00ff */
[----:B------:R-:W-:Y:S01]  /*28b0*/  LOP3.LUT R8, R8, 0x10000, RZ, 0xfc, !PT ;  /* 0x0001000008087812 */ /* 0x000fe200078efcff */
[----:B------:R-:W-:Y:S01]  /*28c0*/  STL.128 [R1+0xf0], RZ ;  /* 0x0000f0ff01007387 */ /* 0x000fe20000100c00 */
[C---:B------:R-:W-:Y:S01]  /*28d0*/  IADD3 R44, P1, R16.reuse, 0x110, RZ ;  /* 0x00000110102c7810 */ /* 0x040fe20007f3e0ff */
[--C-:B------:R-:W-:Y:S01]  /*28e0*/  IMAD.X R49, RZ, RZ, R17.reuse, P4 ;  /* 0x000000ffff317224 */ /* 0x100fe200020e0611 */
[----:B------:R-:W-:Y:S01]  /*28f0*/  IADD3 R42, P2, R16, 0x118, RZ ;  /* 0x00000118102a7810 */ /* 0x000fe20007f5e0ff */
[----:B------:R-:W-:Y:S01]  /*2900*/  STL.128 [R1+0x100], RZ ;  /* 0x000100ff01007387 */ /* 0x000fe20000100c00 */
[----:B------:R-:W-:-:S02]  /*2910*/  IMAD.X R46, RZ, RZ, R17, P5 ;  /* 0x000000ffff2e7224 */ /* 0x000fc400028e0611 */
[--C-:B------:R-:W-:Y:S02]  /*2920*/  IMAD.X R47, RZ, RZ, R17.reuse, P6 ;  /* 0x000000ffff2f7224 */ /* 0x100fe400030e0611 */
[--C-:B------:R-:W-:Y:S02]  /*2930*/  IMAD.X R45, RZ, RZ, R17.reuse, P1 ;  /* 0x000000ffff2d7224 */ /* 0x100fe400008e0611 */
[----:B------:R-:W-:Y:S01]  /*2940*/  IMAD.X R43, RZ, RZ, R17, P2 ;  /* 0x000000ffff2b7224 */ /* 0x000fe200010e0611 */
[----:B--2---:R-:W0:Y:S02]  /*2950*/  SHFL.IDX PT, R0, R2, RZ, 0x1f ;  /* 0x00001fff02007589 */ /* 0x004e2400000e0000 */
[----:B0-----:R-:W-:-:S04]  /*2960*/  LEA.HI R2, R0, R0, RZ, 0x1 ;  /* 0x0000000000027211 */ /* 0x001fc800078f08ff */
[----:B------:R-:W-:Y:S01]  /*2970*/  LOP3.LUT R3, R2, 0x7fffe, RZ, 0xc0, !PT ;  /* 0x0007fffe02037812 */ /* 0x000fe200078ec0ff */
[----:B------:R-:W-:-:S04]  /*2980*/  VIADD R2, R72, 0x1c400 ;  /* 0x0001c40048027836 */ /* 0x000fc80000000000 */
[----:B------:R-:W-:Y:S01]  /*2990*/  IMAD.IADD R0, R0, 0x1, -R3 ;  /* 0x0000000100007824 */ /* 0x000fe200078e0a03 */
[----:B------:R-:W-:Y:S01]  /*29a0*/  SHF.R.U32.HI R2, RZ, 0x4, R2 ;  /* 0x00000004ff027819 */ /* 0x000fe20000011602 */
[----:B------:R-:W-:-:S03]  /*29b0*/  VIADD R3, R72, 0x18400 ;  /* 0x0001840048037836 */ /* 0x000fc60000000000 */
[----:B------:R-:W-:Y:S01]  /*29c0*/  LOP3.LUT R2, R2, 0x3fff, RZ, 0xc0, !PT ;  /* 0x00003fff02027812 */ /* 0x000fe200078ec0ff */
[----:B------:R-:W-:Y:S01]  /*29d0*/  IMAD R0, R0, 0x2000, R3 ;  /* 0x0000200000007824 */ /* 0x000fe200078e0203 */
[----:B------:R-:W-:Y:S02]  /*29e0*/  LOP3.LUT P0, RZ, R3, 0x1bf, RZ, 0xc0, !PT ;  /* 0x000001bf03ff7812 */ /* 0x000fe4000780c0ff */
[----:B------:R-:W-:Y:S01]  /*29f0*/  LOP3.LUT R4, R2, 0x10000, RZ, 0xfc, !PT ;  /* 0x0001000002047812 */ /* 0x000fe200078efcff */
[----:B------:R-:W-:Y:S01]  /*2a00*/  VIADD R3, R0, 0xa000 ;  /* 0x0000a00000037836 */ /* 0x000fe20000000000 */
[----:B------:R-:W-:-:S03]  /*2a10*/  SHF.R.U32.HI R0, RZ, 0x4, R0 ;  /* 0x00000004ff007819 */ /* 0x000fc60000011600 */
[----:B------:R0:W-:Y:S01]  /*2a20*/  STL.128 [R1+0xa0], R4 ;  /* 0x0000a00401007387 */ /* 0x0001e20000100c00 */
[----:B------:R-:W-:Y:S02]  /*2a30*/  SHF.R.U32.HI R3, RZ, 0x4, R3 ;  /* 0x00000004ff037819 */ /* 0x000fe40000011603 */
[----:B------:R-:W-:Y:S02]  /*2a40*/  LOP3.LUT R0, R0, 0x3fff, RZ, 0xc0, !PT ;  /* 0x00003fff00007812 */ /* 0x000fe400078ec0ff */
[----:B------:R-:W-:Y:S02]  /*2a50*/  LOP3.LUT R3, R3, 0x3fff, RZ, 0xc0, !PT ;  /* 0x00003fff03037812 */ /* 0x000fe400078ec0ff */
[----:B------:R-:W-:Y:S02]  /*2a60*/  LOP3.LUT R2, R0, 0x10000, RZ, 0xfc, !PT ;  /* 0x0001000000027812 */ /* 0x000fe400078efcff */
[----:B------:R-:W-:Y:S01]  /*2a70*/  LOP3.LUT R0, R3, 0x10000, RZ, 0xfc, !PT ;  /* 0x0001000003007812 */ /* 0x000fe200078efcff */
[----:B------:R-:W-:-:S05]  /*2a80*/  IMAD.MOV.U32 R3, RZ, RZ, 0x40000040 ;  /* 0x40000040ff037424 */ /* 0x000fca00078e00ff */
[----:B------:R1:W-:Y:S01]  /*2a90*/  STL.64 [R1+0x98], R2 ;  /* 0x0000980201007387 */ /* 0x0003e20000100a00 */
[----:B0-----:R-:W-:Y:S02]  /*2aa0*/  IMAD.MOV.U32 R6, RZ, RZ, R8 ;  /* 0x000000ffff067224 */ /* 0x001fe400078e0008 */
[----:B------:R-:W-:-:S05]  /*2ab0*/  IMAD.MOV.U32 R4, RZ, RZ, R0 ;  /* 0x000000ffff047224 */ /* 0x000fca00078e0000 */
[----:B------:R1:W-:Y:S01]  /*2ac0*/  STL.128 [R1+0x110], R4 ;  /* 0x0001100401007387 */ /* 0x0003e20000100c00 */
[----:B------:R-:W-:Y:S05]  /*2ad0*/  @!P0 BRA `(.L_x_3218) ;  /* 0x0000000000408947 */ /* 0x000fea0003800000 */
[----:B-1----:R-:W-:Y:S01]  /*2ae0*/  MOV R2, 0x0 ;  /* 0x0000000000027802 */ /* 0x002fe20000000f00 */
        /* <DEDUP_REMOVED lines=15> */
.L_x_3218:
[----:B------:R-:W2:Y:S01]  /*2be0*/  LDL R41, [R1+0x21c] ;  /* 0x00021c0001297983 */ /* 0x000ea20000100800 */
[----:B-1----:R-:W0:Y:S01]  /*2bf0*/  LDC.64 R4, c[0x0][0xad8] ;  /* 0x0002b600ff047b82 */ /* 0x002e220000000a00 */
[----:B------:R-:W-:Y:S01]  /*2c00*/  IADD3 R20, P0, R16, 0x120, RZ ;  /* 0x0000012010147810 */ /* 0x000fe20007f1e0ff */
[----:B------:R-:W-:Y:S01]  /*2c10*/  IMAD.U32 R9, RZ, RZ, UR48 ;  /* 0x00000030ff097e24 */ /* 0x000fe2000f8e00ff */
[----:B------:R-:W1:Y:S01]  /*2c20*/  S2R R52, SR_TID.X ;  /* 0x0000000000347919 */ /* 0x000e620000002100 */
[----:B------:R-:W-:Y:S01]  /*2c30*/  IMAD.U32 R8, RZ, RZ, UR47 ;  /* 0x0000002fff087e24 */ /* 0x000fe2000f8e00ff */
[----:B------:R-:W-:Y:S01]  /*2c40*/  BSSY B0, `(.L_x_3219) ;  /* 0x000001c000007945 */ /* 0x000fe20003800000 */
[----:B------:R-:W-:Y:S01]  /*2c50*/  IMAD.MOV.U32 R12, RZ, RZ, RZ ;  /* 0x000000ffff0c7224 */ /* 0x000fe200078e00ff */
[----:B------:R3:W-:Y:S01]  /*2c60*/  STL.64 [R1+0x130], R26 ;  /* 0x0001301a01007387 */ /* 0x0007e20000100a00 */
[----:B------:R-:W4:Y:S01]  /*2c70*/  LDC.64 R2, c[0x0][0xae0] ;  /* 0x0002b800ff027b82 */ /* 0x000f220000000a00 */
[----:B------:R-:W-:-:S02]  /*2c80*/  IMAD.X R21, RZ, RZ, R17, P0 ;  /* 0x000000ffff157224 */ /* 0x000fc400000e0611 */
[----:B------:R0:W-:Y:S04]  /*2c90*/  STL.64 [R1+0x120], R178 ;  /* 0x000120b201007387 */ /* 0x0001e80000100a00 */
[----:B------:R0:W-:Y:S01]  /*2ca0*/  STL.64 [R1+0x128], R20 ;  /* 0x0001281401007387 */ /* 0x0001e20000100a00 */
[----:B------:R-:W5:Y:S03]  /*2cb0*/  LDC R10, c[0x0][0xad4] ;  /* 0x0002b500ff0a7b82 */ /* 0x000f660000000800 */
[----:B------:R0:W-:Y:S04]  /*2cc0*/  STL.U8 [R1+0x138], RZ ;  /* 0x000138ff01007387 */ /* 0x0001e80000100000 */
[----:B------:R0:W-:Y:S01]  /*2cd0*/  STL.U8 [R1+0x16c], RZ ;  /* 0x00016cff01007387 */ /* 0x0001e20000100000 */
[----:B------:R-:W3:Y:S01]  /*2ce0*/  LDC.64 R6, c[0x0][0x448] ;  /* 0x00011200ff067b82 */ /* 0x000ee20000000a00 */
[----:B0-----:R-:W-:-:S02]  /*2cf0*/  IMAD.MOV.U32 R11, RZ, RZ, R4 ;  /* 0x000000ffff0b7224 */ /* 0x001fc400078e0004 */
[----:B------:R-:W-:-:S05]  /*2d00*/  IMAD.MOV.U32 R13, RZ, RZ, R5 ;  /* 0x000000ffff0d7224 */ /* 0x000fca00078e0005 */
[----:B------:R-:W0:Y:S01]  /*2d10*/  LDC R220, c[0x0][0x450] ;  /* 0x00011400ffdc7b82 */ /* 0x000e220000000800 */
[----:B----4-:R-:W-:Y:S02]  /*2d20*/  IMAD.MOV.U32 R14, RZ, RZ, R2 ;  /* 0x000000ffff0e7224 */ /* 0x010fe400078e0002 */
[----:B------:R-:W-:Y:S02]  /*2d30*/  IMAD.MOV.U32 R15, RZ, RZ, R3 ;  /* 0x000000ffff0f7224 */ /* 0x000fe400078e0003 */
[----:B-1----:R-:W-:Y:S01]  /*2d40*/  VIADD R223, R52, 0xffffff80 ;  /* 0xffffff8034df7836 */ /* 0x002fe20000000000 */
[----:B-----5:R1:W-:Y:S04]  /*2d50*/  STL.128 [R1+0x140], R8 ;  /* 0x0001400801007387 */ /* 0x0203e80000100c00 */
[----:B------:R1:W-:Y:S04]  /*2d60*/  STL.128 [R1+0x150], R12 ;  /* 0x0001500c01007387 */ /* 0x0003e80000100c00 */
[----:B------:R1:W-:Y:S04]  /*2d70*/  STL [R1+0x13c], R223 ;  /* 0x00013cdf01007387 */ /* 0x0003e80000100800 */
[----:B---3--:R1:W-:Y:S04]  /*2d80*/  STL.64 [R1+0x160], R6 ;  /* 0x0001600601007387 */ /* 0x0083e80000100a00 */
[----:B0-----:R1:W-:Y:S01]  /*2d90*/  STL [R1+0x168], R220 ;  /* 0x000168dc01007387 */ /* 0x0013e20000100800 */
[----:B--2---:R-:W-:-:S04]  /*2da0*/  LEA.HI R0, R41, R41, RZ, 0x1 ;  /* 0x0000002929007211 */ /* 0x004fc800078f08ff */
[----:B------:R-:W-:-:S05]  /*2db0*/  LOP3.LUT R0, R0, 0xfffffffe, RZ, 0xc0, !PT ;  /* 0xfffffffe00007812 */ /* 0x000fca00078ec0ff */
[----:B------:R-:W-:-:S05]  /*2dc0*/  IMAD.IADD R0, R41, 0x1, -R0 ;  /* 0x0000000129007824 */ /* 0x000fca00078e0a00 */
[----:B------:R-:W-:-:S04]  /*2dd0*/  SHF.L.U32 R27, R0, 0x1f, RZ ;  /* 0x0000001f001b7819 */ /* 0x000fc800000006ff */
[----:B------:R-:W0:Y:S02]  /*2de0*/  SYNCS.PHASECHK.TRANS64.TRYWAIT P0, [R72+URZ+0x32400], R27 ;  /* 0x0324001b480075a7 */ /* 0x000e24000800017f */
[----:B01----:R-:W-:Y:S05]  /*2df0*/  @!P0 BRA `(.L_x_3220) ;  /* 0x0000028c00c08947 */ /* 0x003fea0003800000 */
.L_x_3471:
[----:B------:R-:W-:Y:S05]  /*2e00*/  BSYNC B0 ;  /* 0x0000000000007941 */ /* 0x000fea0003800000 */
.L_x_3219:
[----:B------:R-:W2:Y:S04]  /*2e10*/  LDL R9, [R1+0x4bc] ;  /* 0x0004bc0001097983 */ /* 0x000ea80000100800 */
[----:B------:R-:W2:Y:S04]  /*2e20*/  LDL R8, [R1+0x4c0] ;  /* 0x0004c00001087983 */ /* 0x000ea80000100800 */
[----:B------:R-:W3:Y:S04]  /*2e30*/  LDL R0, [R1+0x4c8] ;  /* 0x0004c80001007983 */ /* 0x000ee80000100800 */
[----:B------:R-:W0:Y:S04]  /*2e40*/  LDL R14, [R1+0x4c4] ;  /* 0x0004c400010e7983 */ /* 0x000e280000100800 */
[----:B------:R-:W4:Y:S04]  /*2e50*/  LDL R41, [R1+0x1c] ;  /* 0x00001c0001297983 */ /* 0x000f280000100800 */
[----:B------:R1:W5:Y:S01]  /*2e60*/  LDL.64 R12, [R1+0x210] ;  /* 0x00021000010c7983 */ /* 0x0003620000100a00 */
[----:B------:R-:W-:-:S02]  /*2e70*/  IMAD.MOV.U32 R10, RZ, RZ, R35 ;  /* 0x000000ffff0a7224 */ /* 0x000fc400078e0023 */
[----:B------:R-:W-:Y:S01]  /*2e80*/  IMAD.MOV.U32 R11, RZ, RZ, R50 ;  /* 0x000000ffff0b7224 */ /* 0x000fe200078e0032 */
[----:B------:R-:W-:Y:S01]  /*2e90*/  IADD3 R20, P0, R16, 0x16c, RZ ;  /* 0x0000016c10147810 */ /* 0x000fe20007f1e0ff */
[----:B------:R-:W1:Y:S01]  /*2ea0*/  S2R R52, SR_TID.X ;  /* 0x0000000000347919 */ /* 0x000e620000002100 */
[----:B------:R-:W-:Y:S05]  /*2eb0*/  WARPSYNC.ALL ;  /* 0x0000000000007948 */ /* 0x000fea0003800000 */
[----:B------:R-:W-:Y:S01]  /*2ec0*/  BSSY B0, `(.L_x_3221) ;  /* 0x0000037000007945 */ /* 0x000fe20003800000 */
[----:B-1----:R-:W-:-:S05]  /*2ed0*/  SHF.R.U32.HI R35, RZ, 0x7, R52 ;  /* 0x00000007ff237819 */ /* 0x002fca0000011634 */
[----:B------:R-:W-:-:S05]  /*2ee0*/  VIADD R78, R35, 0x8 ;  /* 0x00000008234e7836 */ /* 0x000fca0000000000 */
[----:B------:R1:W-:Y:S06]  /*2ef0*/  BAR.SYNC.DEFER_BLOCKING R78, 0x100 ;  /* 0x0004004e0000751d */ /* 0x0003ec0000010000 */
[----:B--2---:R2:W-:Y:S01]  /*2f00*/  STL.128 [R1+0x170], R8 ;  /* 0x0001700801007387 */ /* 0x0045e20000100c00 */
[----:B---3--:R-:W-:Y:S01]  /*2f10*/  IMAD.MOV.U32 R26, RZ, RZ, R0 ;  /* 0x000000ffff1a7224 */ /* 0x008fe200078e0000 */
[----:B------:R-:W-:Y:S01]  /*2f20*/  IADD3 R0, P2, R16, 0x220, RZ ;  /* 0x0000022010007810 */ /* 0x000fe20007f5e0ff */
[----:B--2---:R-:W-:Y:S02]  /*2f30*/  IMAD.MOV.U32 R8, RZ, RZ, R32 ;  /* 0x000000ffff087224 */ /* 0x004fe400078e0020 */
[----:B------:R-:W-:-:S02]  /*2f40*/  IMAD.MOV.U32 R9, RZ, RZ, R49 ;  /* 0x000000ffff097224 */ /* 0x000fc400078e0031 */
[----:B------:R-:W-:Y:S02]  /*2f50*/  IMAD.MOV.U32 R10, RZ, RZ, R31 ;  /* 0x000000ffff0a7224 */ /* 0x000fe400078e001f */
[----:B------:R-:W-:-:S05]  /*2f60*/  IMAD.MOV.U32 R11, RZ, RZ, R46 ;  /* 0x000000ffff0b7224 */ /* 0x000fca00078e002e */
[----:B------:R2:W-:Y:S01]  /*2f70*/  STL.128 [R1+0x190], R8 ;  /* 0x0001900801007387 */ /* 0x0005e20000100c00 */
[----:B0-----:R-:W-:Y:S01]  /*2f80*/  IMAD.MOV.U32 R27, RZ, RZ, R14 ;  /* 0x000000ffff1b7224 */ /* 0x001fe200078e000e */
[----:B------:R-:W-:Y:S01]  /*2f90*/  IADD3 R14, P1, R16, 0x128, RZ ;  /* 0x00000128100e7810 */ /* 0x000fe20007f3e0ff */
[--C-:B------:R-:W-:Y:S02]  /*2fa0*/  IMAD.X R31, RZ, RZ, R17.reuse, P0 ;  /* 0x000000ffff1f7224 */ /* 0x100fe400000e0611 */
[----:B------:R-:W-:Y:S02]  /*2fb0*/  IMAD.X R15, RZ, RZ, R17, P2 ;  /* 0x000000ffff0f7224 */ /* 0x000fe400010e0611 */
[----:B--2---:R-:W-:Y:S02]  /*2fc0*/  IMAD.MOV.U32 R8, RZ, RZ, R38 ;  /* 0x000000ffff087224 */ /* 0x004fe400078e0026 */
[----:B------:R-:W-:Y:S02]  /*2fd0*/  IMAD.MOV.U32 R9, RZ, RZ, R53 ;  /* 0x000000ffff097224 */ /* 0x000fe400078e0035 */
[----:B------:R-:W-:-:S02]  /*2fe0*/  IMAD.MOV.U32 R10, RZ, RZ, R33 ;  /* 0x000000ffff0a7224 */ /* 0x000fc400078e0021 */
[----:B------:R-:W-:-:S05]  /*2ff0*/  IMAD.MOV.U32 R11, RZ, RZ, R48 ;  /* 0x000000ffff0b7224 */ /* 0x000fca00078e0030 */
[----:B------:R0:W-:Y:S01]  /*3000*/  STL.128 [R1+0x1b0], R8 ;  /* 0x0001b00801007387 */ /* 0x0001e20000100c00 */
[----:B------:R-:W-:Y:S02]  /*3010*/  IMAD.X R21, RZ, RZ, R17, P1 ;  /* 0x000000ffff157224 */ /* 0x000fe400008e0611 */
        /* <DEDUP_REMOVED lines=9> */
[----:B------:R0:W-:Y:S01]  /*30b0*/  STL.128 [R1+0x1d0], R8 ;  /* 0x0001d00801007387 */ /* 0x0001e20000100c00 */
[----:B------:R-:W-:Y:S01]  /*30c0*/  IADD3 R20, P0, R16, 0x138, RZ ;  /* 0x0000013810147810 */ /* 0x000fe20007f1e0ff */
[----:B0-----:R-:W-:Y:S02]  /*30d0*/  IMAD.MOV.U32 R8, RZ, RZ, R29 ;  /* 0x000000ffff087224 */ /* 0x001fe400078e001d */
[----:B------:R-:W-:Y:S02]  /*30e0*/  IMAD.MOV.U32 R9, RZ, RZ, R40 ;  /* 0x000000ffff097224 */ /* 0x000fe400078e0028 */
[----:B------:R-:W-:Y:S02]  /*30f0*/  IMAD.MOV.U32 R10, RZ, RZ, R14 ;  /* 0x000000ffff0a7224 */ /* 0x000fe400078e000e */
[----:B------:R-:W-:-:S05]  /*3100*/  IMAD.MOV.U32 R11, RZ, RZ, R21 ;  /* 0x000000ffff0b7224 */ /* 0x000fca00078e0015 */
[----:B------:R0:W-:Y:S01]  /*3110*/  STL.128 [R1+0x1e0], R8 ;  /* 0x0001e00801007387 */ /* 0x0001e20000100c00 */
[----:B------:R-:W-:Y:S01]  /*3120*/  IMAD.X R21, RZ, RZ, R17, P0 ;  /* 0x000000ffff157224 */ /* 0x000fe200000e0611 */
[----:B----4-:R-:W-:Y:S02]  /*3130*/  LOP3.LUT R0, R41, 0x1, RZ, 0xfc, !PT ;  /* 0x0000000129007812 */ /* 0x010fe400078efcff */
[----:B------:R-:W-:Y:S01]  /*3140*/  STL.128 [R1+0x1a0], R24 ;  /* 0x0001a01801007387 */ /* 0x000fe20000100c00 */
[----:B0-----:R-:W-:Y:S02]  /*3150*/  IMAD.MOV.U32 R8, RZ, RZ, R28 ;  /* 0x000000ffff087224 */ /* 0x001fe400078e001c */
[----:B------:R-:W-:Y:S02]  /*3160*/  IMAD.MOV.U32 R9, RZ, RZ, R39 ;  /* 0x000000ffff097224 */ /* 0x000fe400078e0027 */
[----:B------:R-:W-:Y:S02]  /*3170*/  IMAD.MOV.U32 R10, RZ, RZ, R34 ;  /* 0x000000ffff0a7224 */ /* 0x000fe400078e0022 */
[----:B------:R-:W-:-:S05]  /*3180*/  IMAD.MOV.U32 R11, RZ, RZ, R51 ;  /* 0x000000ffff0b7224 */ /* 0x000fca00078e0033 */
[----:B------:R0:W-:Y:S04]  /*3190*/  STL.128 [R1+0x1f0], R8 ;  /* 0x0001f00801007387 */ /* 0x0001e80000100c00 */
[----:B------:R1:W-:Y:S01]  /*31a0*/  STL.128 [R1+0x180], R20 ;  /* 0x0001801401007387 */ /* 0x0003e20000100c00 */
[----:B------:R-:W-:Y:S01]  /*31b0*/  ISETP.NE.AND P1, PT, R0, 0x3, PT ;  /* 0x000000030000780c */ /* 0x000fe20003f25270 */
[----:B0-----:R-:W-:Y:S02]  /*31c0*/  IMAD.MOV.U32 R8, RZ, RZ, R30 ;  /* 0x000000ffff087224 */ /* 0x001fe400078e001e */
[----:B------:R-:W-:Y:S02]  /*31d0*/  IMAD.MOV.U32 R9, RZ, RZ, R47 ;  /* 0x000000ffff097224 */ /* 0x000fe400078e002f */
[----:B------:R-:W-:-:S02]  /*31e0*/  IMAD.MOV.U32 R10, RZ, RZ, R36 ;  /* 0x000000ffff0a7224 */ /* 0x000fc400078e0024 */
[----:B------:R-:W-:-:S05]  /*31f0*/  IMAD.MOV.U32 R11, RZ, RZ, R37 ;  /* 0x000000ffff0b7224 */ /* 0x000fca00078e0025 */
[----:B------:R1:W-:Y:S01]  /*3200*/  STL.128 [R1+0x200], R8 ;  /* 0x0002000801007387 */ /* 0x0003e20000100c00 */
[----:B------:R-:W-:Y:S05]  /*3210*/  @!P1 BRA `(.L_x_3222) ;  /* 0x0000000000049947 */ /* 0x000fea0003800000 */
[----:B------:R-:W-:Y:S01]  /*3220*/  BPT.TRAP 0x1 ;  /* 0x000000040000795c */ /* 0x000fe20000300000 */
.L_x_3222:
[----:B------:R-:W-:Y:S05]  /*3230*/  BSYNC B0 ;  /* 0x0000000000007941 */ /* 0x000fea0003800000 */
.L_x_3221:
[----:B-1----:R-:W2:Y:S01]  /*3240*/  LDL.64 R8, [R1+0x8] ;  /* 0x0000080001087983 */ /* 0x002ea20000100a00 */
[----:B-----5:R-:W-:Y:S01]  /*3250*/  SHF.L.U32 R13, R13, 0x1f, RZ ;  /* 0x0000001f0d0d7819 */ /* 0x020fe200000006ff */
[----:B------:R-:W-:Y:S01]  /*3260*/  BSSY B0, `(.L_x_3223) ;  /* 0x0000006000007945 */ /* 0x000fe20003800000 */
[----:B--2---:R-:W-:-:S05]  /*3270*/  MOV R9, R8 ;  /* 0x0000000800097202 */ /* 0x004fca0000000f00 */
[----:B------:R-:W-:-:S04]  /*3280*/  IMAD R12, R12, 0x8, R9 ;  /* 0x000000080c0c7824 */ /* 0x000fc800078e0209 */
[----:B------:R0:W1:Y:S01]  /*3290*/  SYNCS.PHASECHK.TRANS64.TRYWAIT P0, [R12+URZ], R13 ;  /* 0x0000000d0c0075a7 */ /* 0x000062000800017f */
[----:B------:R-:W-:Y:S05]  /*32a0*/  @!P1 BRA `(.L_x_3224) ;  /* 0x0000000000049947 */ /* 0x000fea0003800000 */
[----:B------:R-:W-:Y:S01]  /*32b0*/  BPT.TRAP 0x1 ;  /* 0x000000040000795c */ /* 0x000fe20000300000 */
.L_x_3224:
[----:B------:R-:W-:Y:S05]  /*32c0*/  BSYNC B0 ;  /* 0x0000000000007941 */ /* 0x000fea0003800000 */
.L_x_3223:
[----:B------:R-:W-:Y:S04]  /*32d0*/  BSSY B0, `(.L_x_3225) ;  /* 0x0000004000007945 */ /* 0x000fe80003800000 */
[----:B-1----:R-:W-:Y:S05]  /*32e0*/  @P0 BRA `(.L_x_3226) ;  /* 0x0000000000080947 */ /* 0x002fea0003800000 */
[----:B------:R-:W1:Y:S02]  /*32f0*/  SYNCS.PHASECHK.TRANS64.TRYWAIT P0, [R12+URZ], R13 ;  /* 0x0000000d0c0075a7 */ /* 0x000e64000800017f */
[----:B-1----:R-:W-:Y:S05]  /*3300*/  @!P0 BRA `(.L_x_3227) ;  /* 0x0000028800908947 */ /* 0x002fea0003800000 */
.L_x_3226:
[----:B------:R-:W-:Y:S05]  /*3310*/  BSYNC B0 ;  /* 0x0000000000007941 */ /* 0x000fea0003800000 */
.L_x_3225:
[----:B------:R-:W2:Y:S04]  /*3320*/  LDL R21, [R1+0x210] ;  /* 0x0002100001157983 */ /* 0x000ea80000100800 */
[----:B------:R-:W2:Y:S01]  /*3330*/  LDL.64 R8, [R1+0xa0] ;  /* 0x0000a00001087983 */ /* 0x000ea20000100a00 */
[----:B------:R-:W-:Y:S05]  /*3340*/  WARPSYNC.ALL ;  /* 0x0000000000007948 */ /* 0x000fea0003800000 */
[----:B------:R-:W3:Y:S04]  /*3350*/  LDL.64 R24, [R1+0x98] ;  /* 0x0000980001187983 */ /* 0x000ee80000100a00 */
[----:B------:R-:W4:Y:S04]  /*3360*/  LDL.64 R10, [R1+0x98] ;  /* 0x00009800010a7983 */ /* 0x000f280000100a00 */
[----:B01----:R-:W5:Y:S01]  /*3370*/  LDL.64 R12, [R1+0x98] ;  /* 0x00009800010c7983 */ /* 0x003f620000100a00 */
[----:B--2---:R-:W-:-:S03]  /*3380*/  IMAD R8, R21, 0x300, R8 ;  /* 0x0000030015087824 */ /* 0x004fc600078e0208 */
[----:B------:R-:W2:Y:S01]  /*3390*/  LDL.64 R14, [R1+0x98] ;  /* 0x00009800010e7983 */ /* 0x000ea20000100a00 */
[----:B------:R-:W-:Y:S02]  /*33a0*/  R2UR UR7, R9 ;  /* 0x00000000090772ca */ /* 0x000fe400000e0000 */
[C---:B------:R-:W-:Y:S01]  /*33b0*/  R2UR UR6, R8.reuse ;  /* 0x00000000080672ca */ /* 0x040fe200000e0000 */
[----:B------:R-:W2:Y:S01]  /*33c0*/  LDL R73, [R1+0x21c] ;  /* 0x00021c0001497983 */ /* 0x000ea20000100800 */
[----:B------:R-:W-:Y:S01]  /*33d0*/  VIADD R20, R8, 0x2 ;  /* 0x0000000208147836 */ /* 0x000fe20000000000 */
[----:B------:R-:W-:Y:S01]  /*33e0*/  BSSY B0, `(.L_x_3228) ;  /* 0x000002e000007945 */ /* 0x000fe20003800000 */
[----:B------:R-:W-:Y:S01]  /*33f0*/  IMAD.MOV.U32 R21, RZ, RZ, R9 ;  /* 0x000000ffff157224 */ /* 0x000fe200078e0009 */
[----:B------:R0:W-:Y:S01]  /*3400*/  STL [R1+0x80], RZ ;  /* 0x000080ff01007387 */ /* 0x0001e20000100800 */
[----:B---3--:R-:W-:Y:S02]  /*3410*/  R2UR UR4, R24 ;  /* 0x00000000180472ca */ /* 0x008fe400000e0000 */
[----:B------:R-:W-:-:S02]  /*3420*/  R2UR UR5, R25 ;  /* 0x00000000190572ca */ /* 0x000fc400000e0000 */
[----:B------:R-:W-:Y:S01]  /*3430*/  WARPGROUP.ARRIVE ;  /* 0x00000000000079c5 */ /* 0x000fe20000000000 */
[----:B----4-:R-:W-:Y:S02]  /*3440*/  VIADD R10, R10, 0x2 ;  /* 0x000000020a0a7836 */ /* 0x010fe40000000000 */
[----:B-----5:R-:W-:Y:S02]  /*3450*/  VIADD R12, R12, 0x4 ;  /* 0x000000040c0c7836 */ /* 0x020fe40000000000 */
[----:B--2---:R-:W-:-:S06]  /*3460*/  VIADD R14, R14, 0x6 ;  /* 0x000000060e0e7836 */ /* 0x004fcc0000000000 */
[----:B------:R-:W-:Y:S01]  /*3470*/  HGMMA.64x96x16.F32.BF16 R24, gdesc[UR4], RZ, !UPT, gsb0 ;  /* 0x01600000041879f0 */ /* 0x000fe2000c0018ff */
[----:B------:R-:W-:Y:S02]  /*3480*/  R2UR UR6, R20 ;  /* 0x00000000140672ca */ /* 0x000fe400000e0000 */
[----:B------:R-:W-:Y:S02]  /*3490*/  R2UR UR7, R21 ;  /* 0x00000000150772ca */ /* 0x000fe400000e0000 */
[----:B------:R-:W-:Y:S01]  /*34a0*/  R2UR UR4, R10 ;  /* 0x000000000a0472ca */ /* 0x000fe200000e0000 */
[C---:B------:R-:W-:Y:S01]  /*34b0*/  VIADD R10, R8.reuse, 0x4 ;  /* 0x00000004080a7836 */ /* 0x040fe20000000000 */
[----:B------:R-:W-:Y:S01]  /*34c0*/  R2UR UR5, R11 ;  /* 0x000000000b0572ca */ /* 0x000fe200000e0000 */
[----:B------:R-:W-:Y:S01]  /*34d0*/  IMAD.MOV.U32 R11, RZ, RZ, R9 ;  /* 0x000000ffff0b7224 */ /* 0x000fe200078e0009 */
[----:B------:R-:W-:Y:S01]  /*34e0*/  LEA.HI R0, R73, R73, RZ, 0x1 ;  /* 0x0000004949007211 */ /* 0x000fe200078f08ff */
[----:B------:R-:W-:Y:S01]  /*34f0*/  VIADD R8, R8, 0x6 ;  /* 0x0000000608087836 */ /* 0x000fe20000000000 */
[----:B------:R-:W-:-:S02]  /*3500*/  WARPGROUP.DEPBAR.LE gsb0, 0x0 ;  /* 0x00008000000079c5 */ /* 0x000fc40000010000 */
        /* <DEDUP_REMOVED lines=13> */
[----:B------:R-:W-:Y:S01]  /*35e0*/  LOP3.LUT R8, R0, 0xfffffffe, RZ, 0xc0, !PT ;  /* 0xfffffffe00087812 */ /* 0x000fe200078ec0ff */
[----:B------:R-:W-:-:S04]  /*35f0*/  IMAD.MOV.U32 R0, RZ, RZ, 0x1 ;  /* 0x00000001ff007424 */ /* 0x000fc800078e00ff */
[----:B------:R-:W-:Y:S01]  /*3600*/  IMAD.IADD R8, R73, 0x1, -R8 ;  /* 0x0000000149087824 */ /* 0x000fe200078e0a08 */
[----:B------:R0:W-:Y:S04]  /*3610*/  STL [R1+0x80], R0 ;  /* 0x0000800001007387 */ /* 0x0001e80000100800 */
[----:B------:R-:W-:Y:S01]  /*3620*/  SHF.L.U32 R9, R8, 0x1f, RZ ;  /* 0x0000001f08097819 */ /* 0x000fe200000006ff */
[----:B------:R0:W-:Y:S04]  /*3630*/  STL [R1+0x80], R0 ;  /* 0x0000800001007387 */ /* 0x0001e80000100800 */
[----:B------:R0:W-:Y:S04]  /*3640*/  STL [R1+0x80], R0 ;  /* 0x0000800001007387 */ /* 0x0001e80000100800 */
[----:B------:R0:W-:Y:S01]  /*3650*/  STL [R1+0x80], R0 ;  /* 0x0000800001007387 */ /* 0x0001e20000100800 */
[----:B------:R-:W-:-:S02]  /*3660*/  WARPGROUP.DEPBAR.LE gsb0, 0x0 ;  /* 0x00008000000079c5 */ /* 0x000fc40000010000 */
[----:B------:R-:W-:-:S06]  /*3670*/  WARPGROUP.ARRIVE ;  /* 0x00000000000079c5 */ /* 0x000fcc0000000000 */
[----:B------:R-:W-:Y:S03]  /*3680*/  HGMMA.64x96x16.F32.BF16 R24, gdesc[UR4], R24, gsb0 ;  /* 0x01600000041879f0 */ /* 0x000fe60008001818 */
[----:B------:R-:W-:Y:S02]  /*3690*/  WARPGROUP.DEPBAR.LE gsb0, 0x0 ;  /* 0x00008000000079c5 */ /* 0x000fe40000010000 */
[----:B------:R-:W1:Y:S02]  /*36a0*/  SYNCS.PHASECHK.TRANS64.TRYWAIT P0, [R72+URZ+0x32410], R9 ;  /* 0x03241009480075a7 */ /* 0x000e64000800017f */
[----:B01----:R-:W-:Y:S05]  /*36b0*/  @!P0 BRA `(.L_x_3229) ;  /* 0x0000028400b88947 */ /* 0x003fea0003800000 */
.L_x_3472:
[----:B------:R-:W-:Y:S05]  /*36c0*/  BSYNC B0 ;  /* 0x0000000000007941 */ /* 0x000fea0003800000 */
.L_x_3228:
[----:B------:R-:W2:Y:S04]  /*36d0*/  LDL R10, [R1+0x54] ;  /* 0x00005400010a7983 */ /* 0x000ea80000100800 */
[----:B0-----:R0:W5:Y:S01]  /*36e0*/  LDL.64 R8, [R1+0x210] ;  /* 0x0002100001087983 */ /* 0x0011620000100a00 */
[----:B------:R-:W-:Y:S01]  /*36f0*/  BSSY B0, `(.L_x_3230) ;  /* 0x0000005000007945 */ /* 0x000fe20003800000 */
[----:B--2---:R-:W-:-:S04]  /*3700*/  LOP3.LUT R10, R10, 0x1, RZ, 0xfc, !PT ;  /* 0x000000010a0a7812 */ /* 0x004fc800078efcff */
[----:B------:R-:W-:-:S13]  /*3710*/  ISETP.NE.AND P1, PT, R10, 0x3, PT ;  /* 0x000000030a00780c */ /* 0x000fda0003f25270 */
[----:B0-----:R-:W-:Y:S05]  /*3720*/  @!P1 BRA `(.L_x_3231) ;  /* 0x0000000000049947 */ /* 0x001fea0003800000 */
[----:B------:R-:W-:Y:S01]  /*3730*/  BPT.TRAP 0x1 ;  /* 0x000000040000795c */ /* 0x000fe20000300000 */
.L_x_3231:
[----:B------:R-:W-:Y:S05]  /*3740*/  BSYNC B0 ;  /* 0x0000000000007941 */ /* 0x000fea0003800000 */
.L_x_3230:
        /* <DEDUP_REMOVED lines=8> */
.L_x_3233:
[----:B------:R-:W-:Y:S05]  /*37d0*/  BSYNC B0 ;  /* 0x0000000000007941 */ /* 0x000fea0003800000 */
.L_x_3232:
[----:B------:R-:W-:Y:S04]  /*37e0*/  BSSY B0, `(.L_x_3234) ;  /* 0x0000004000007945 */ /* 0x000fe80003800000 */
[----:B-1----:R-:W-:Y:S05]  /*37f0*/  @P0 BRA `(.L_x_3235) ;  /* 0x0000000000080947 */ /* 0x002fea0003800000 */
[----:B------:R-:W1:Y:S02]  /*3800*/  SYNCS.PHASECHK.TRANS64.TRYWAIT P0, [R8+URZ], R9 ;  /* 0x00000009080075a7 */ /* 0x000e64000800017f */
[----:B-1----:R-:W-:Y:S05]  /*3810*/  @!P0 BRA `(.L_x_3236) ;  /* 0x0000028400748947 */ /* 0x002fea0003800000 */
.L_x_3235:
[----:B------:R-:W-:Y:S05]  /*3820*/  BSYNC B0 ;  /* 0x0000000000007941 */ /* 0x000fea0003800000 */
.L_x_3234:
        /* <DEDUP_REMOVED lines=9> */
[----:B------:R-:W5:Y:S04]  /*38c0*/  LDL.64 R74, [R1+0x110] ;  /* 0x00011000014a7983 */ /* 0x000f680000100a00 */
[----:B------:R-:W5:Y:S01]  /*38d0*/  LDL.64 R76, [R1+0x110] ;  /* 0x00011000014c7983 */ /* 0x000f620000100a00 */
[----:B--2---:R-:W-:Y:S01]  /*38e0*/  IMAD R8, R73, 0xc00, R8 ;  /* 0x00000c0049087824 */ /* 0x004fe200078e0208 */
[----:B------:R-:W-:-:S02]  /*38f0*/  R2UR UR7, R9 ;  /* 0x00000000090772ca */ /* 0x000fc400000e0000 */
[----:B---3--:R-:W-:Y:S02]  /*3900*/  ISETP.NE.U32.AND P0, PT, R72, RZ, PT ;  /* 0x000000ff4800720c */ /* 0x008fe40003f05070 */
[----:B------:R-:W-:Y:S02]  /*3910*/  R2UR UR6, R8 ;  /* 0x00000000080672ca */ /* 0x000fe400000e0000 */
[----:B----4-:R-:W-:Y:S02]  /*3920*/  R2UR UR4, R20 ;  /* 0x00000000140472ca */ /* 0x010fe400000e0000 */
[----:B------:R-:W-:Y:S02]  /*3930*/  R2UR UR5, R21 ;  /* 0x00000000150572ca */ /* 0x000fe400000e0000 */
[----:B------:R-:W2:Y:S05]  /*3940*/  LDL.64 R20, [R1+0x110] ;  /* 0x0001100001147983 */ /* 0x000eaa0000100a00 */
        /* <DEDUP_REMOVED lines=53> */
[----:B------:R-:W3:Y:S01]  /*3ca0*/  LDL.64 R72, [R1+0x110] ;  /* 0x0001100001487983 */ /* 0x000ee20000100a00 */
[----:B----4-:R-:W-:Y:S01]  /*3cb0*/  VIADD R12, R12, 0x404 ;  /* 0x000004040c0c7836 */ /* 0x010fe20000000000 */
[----:B------:R-:W-:Y:S02]  /*3cc0*/  WARPGROUP.DEPBAR.LE gsb0, 0x0 ;  /* 0x00008000000079c5 */ /* 0x000fe40000010000 */
[----:B------:R-:W-:-:S08]  /*3cd0*/  WARPGROUP.ARRIVE ;  /* 0x00000000000079c5 */ /* 0x000fd00000000000 */
[----:B------:R-:W-:Y:S01]  /*3ce0*/  HGMMA.64x96x16.F32.BF16 R24, gdesc[UR4], R24, gsb0 ;  /* 0x01600000041879f0 */ /* 0x000fe20008001818 */
[----:B------:R-:W-:Y:S02]  /*3cf0*/  VIADD R10, R8, 0x304 ;  /* 0x00000304080a7836 */ /* 0x000fe40000000000 */
[----:B------:R-:W-:Y:S01]  /*3d00*/  IMAD.MOV.U32 R11, RZ, RZ, R9 ;  /* 0x000000ffff0b7224 */ /* 0x000fe200078e0009 */
[----:B------:R-:W-:Y:S02]  /*3d10*/  R2UR UR4, R12 ;  /* 0x000000000c0472ca */ /* 0x000fe400000e0000 */
[----:B------:R-:W-:Y:S02]  /*3d20*/  R2UR UR6, R10 ;  /* 0x000000000a0672ca */ /* 0x000fe400000e0000 */
[----:B------:R-:W-:Y:S02]  /*3d30*/  R2UR UR7, R11 ;  /* 0x000000000b0772ca */ /* 0x000fe400000e0000 */
[----:B------:R-:W-:Y:S01]  /*3d40*/  R2UR UR5, R13 ;  /* 0x000000000d0572ca */ /* 0x000fe200000e0000 */
[----:B-----5:R-:W-:-:S02]  /*3d50*/  VIADD R14, R14, 0x406 ;  /* 0x000004060e0e7836 */ /* 0x020fc40000000000 */
        /* <DEDUP_REMOVED lines=9> */
[----:B--2---:R-:W-:Y:S02]  /*3df0*/  VIADD R20, R20, 0x800 ;  /* 0x0000080014147836 */ /* 0x004fe40000000000 */
[----:B------:R-:W-:-:S02]  /*3e00*/  VIADD R10, R8, 0x600 ;  /* 0x00000600080a7836 */ /* 0x000fc40000000000 */
[----:B------:R-:W-:Y:S01]  /*3e10*/  IMAD.MOV.U32 R11, RZ, RZ, R9 ;  /* 0x000000ffff0b7224 */ /* 0x000fe200078e0009 */
[----:B------:R-:W-:Y:S02]  /*3e20*/  WARPGROUP.DEPBAR.LE gsb0, 0x0 ;  /* 0x00008000000079c5 */ /* 0x000fe40000010000 */
[----:B------:R-:W-:-:S06]  /*3e30*/  WARPGROUP.ARRIVE ;  /* 0x00000000000079c5 */ /* 0x000fcc0000000000 */
[----:B------:R-:W-:Y:S01]  /*3e40*/  HGMMA.64x96x16.F32.BF16 R24, gdesc[UR4], R24, gsb0 ;  /* 0x01600000041879f0 */ /* 0x000fe20008001818 */
[----:B------:R-:W-:Y:S02]  /*3e50*/  R2UR UR6, R10 ;  /* 0x000000000a0672ca */ /* 0x000fe400000e0000 */
[----:B------:R-:W-:Y:S02]  /*3e60*/  R2UR UR7, R11 ;  /* 0x000000000b0772ca */ /* 0x000fe400000e0000 */
[----:B------:R-:W-:Y:S01]  /*3e70*/  R2UR UR4, R20 ;  /* 0x00000000140472ca */ /* 0x000fe200000e0000 */
[----:B------:R-:W2:Y:S01]  /*3e80*/  LDL.64 R10, [R1+0x110] ;  /* 0x00011000010a7983 */ /* 0x000ea20000100a00 */
[----:B------:R-:W-:Y:S01]  /*3e90*/  R2UR UR5, R21 ;  /* 0x00000000150572ca */ /* 0x000fe200000e0000 */
[----:B---3--:R-:W-:Y:S02]  /*3ea0*/  VIADD R72, R72, 0x802 ;  /* 0x0000080248487836 */ /* 0x008fe40000000000 */
        /* <DEDUP_REMOVED lines=8> */
[----:B------:R-:W3:Y:S01]  /*3f30*/  LDL.64 R12, [R1+0x110] ;  /* 0x00011000010c7983 */ /* 0x000ee20000100a00 */
[----:B------:R-:W-:Y:S01]  /*3f40*/  R2UR UR5, R73 ;  /* 0x00000000490572ca */ /* 0x000fe200000e0000 */
[----:B------:R-:W-:Y:S02]  /*3f50*/  VIADD R74, R74, 0x804 ;  /* 0x000008044a4a7836 */ /* 0x000fe40000000000 */
[----:B------:R-:W-:Y:S01]  /*3f60*/  VIADD R14, R8, 0x604 ;  /* 0x00000604080e7836 */ /* 0x000fe20000000000 */
[----:B------:R-:W4:Y:S01]  /*3f70*/  LDL.64 R72, [R1+0x110] ;  /* 0x0001100001487983 */ /* 0x000f220000100a00 */
[----:B------:R-:W-:Y:S01]  /*3f80*/  IMAD.MOV.U32 R15, RZ, RZ, R9 ;  /* 0x000000ffff0f7224 */ /* 0x000fe200078e0009 */
[----:B------:R-:W-:-:S02]  /*3f90*/  WARPGROUP.DEPBAR.LE gsb0, 0x0 ;  /* 0x00008000000079c5 */ /* 0x000fc40000010000 */
[----:B------:R-:W-:-:S06]  /*3fa0*/  WARPGROUP.ARRIVE ;  /* 0x00000000000079c5 */ /* 0x000fcc0000000000 */
[----:B------:R-:W-:Y:S01]  /*3fb0*/  HGMMA.64x96x16.F32.BF16 R24, gdesc[UR4], R24, gsb0 ;  /* 0x01600000041879f0 */ /* 0x000fe20008001818 */
[----:B------:R-:W-:Y:S02]  /*3fc0*/  R2UR UR6, R14 ;  /* 0x000000000e0672ca */ /* 0x000fe400000e0000 */
[----:B------:R-:W-:Y:S02]  /*3fd0*/  R2UR UR7, R15 ;  /* 0x000000000f0772ca */ /* 0x000fe400000e0000 */
[----:B------:R-:W-:Y:S01]  /*3fe0*/  R2UR UR4, R74 ;  /* 0x000000004a0472ca */ /* 0x000fe200000e0000 */
[----:B------:R-:W5:Y:S01]  /*3ff0*/  LDL.64 R14, [R1+0x110] ;  /* 0x00011000010e7983 */ /* 0x000f620000100a00 */
        /* <DEDUP_REMOVED lines=21> */
[----:B------:R-:W0:Y:S01]  /*4150*/  S2R R79, SR_TID.X ;  /* 0x00000000004f7919 */ /* 0x000e220000002100 */
[----:B---3--:R-:W-:Y:S02]  /*4160*/  VIADD R12, R12, 0xc02 ;  /* 0x00000c020c0c7836 */ /* 0x008fe40000000000 */
[----:B------:R-:W-:-:S02]  /*4170*/  VIADD R10, R8, 0x902 ;  /* 0x00000902080a7836 */ /* 0x000fc40000000000 */
[----:B------:R-:W-:Y:S01]  /*4180*/  IMAD.MOV.U32 R11, RZ, RZ, R9 ;  /* 0x000000ffff0b7224 */ /* 0x000fe200078e0009 */
[----:B------:R-:W-:Y:S02]  /*4190*/  WARPGROUP.DEPBAR.LE gsb0, 0x0 ;  /* 0x00008000000079c5 */ /* 0x000fe40000010000 */
[----:B------:R-:W-:-:S06]  /*41a0*/  WARPGROUP.ARRIVE ;  /* 0x00000000000079c5 */ /* 0x000fcc0000000000 */
[----:B------:R-:W-:Y:S01]  /*41b0*/  HGMMA.64x96x16.F32.BF16 R24, gdesc[UR4], R24, gsb0 ;  /* 0x01600000041879f0 */ /* 0x000fe20008001818 */
[----:B0-----:R-:W-:-:S04]  /*41c0*/  LOP3.LUT R79, R79, 0x7f, RZ, 0xc0, !PT ;  /* 0x0000007f4f4f7812 */ /* 0x001fc800078ec0ff */
[----:B------:R-:W-:Y:S02]  /*41d0*/  ISETP.NE.AND P0, PT, R79, RZ, PT ;  /* 0x000000ff4f00720c */ /* 0x000fe40003f05270 */
[----:B------:R-:W-:Y:S02]  /*41e0*/  R2UR UR6, R10 ;  /* 0x000000000a0672ca */ /* 0x000fe400000e0000 */
[----:B------:R-:W-:-:S09]  /*41f0*/  R2UR UR7, R11 ;  /* 0x000000000b0772ca */ /* 0x000fd200000e0000 */
[----:B------:R-:W2:Y:S04]  /*4200*/  @!P0 LDL.64 R20, [R1+0x30] ;  /* 0x0000300001148983 */ /* 0x000ea80000100a00 */
[----:B------:R-:W3:Y:S01]  /*4210*/  @!P0 LDL R76, [R1+0x210] ;  /* 0x00021000014c8983 */ /* 0x000ee20000100800 */
[----:B------:R-:W-:Y:S02]  /*4220*/  R2UR UR4, R12 ;  /* 0x000000000c0472ca */ /* 0x000fe400000e0000 */
[----:B------:R-:W-:Y:S01]  /*4230*/  R2UR UR5, R13 ;  /* 0x000000000d0572ca */ /* 0x000fe200000e0000 */
[----:B------:R-:W-:Y:S02]  /*4240*/  WARPGROUP.DEPBAR.LE gsb0, 0x0 ;  /* 0x00008000000079c5 */ /* 0x000fe40000010000 */
[----:B------:R-:W-:-:S10]  /*4250*/  WARPGROUP.ARRIVE ;  /* 0x00000000000079c5 */ /* 0x000fd40000000000 */
[----:B------:R-:W-:Y:S01]  /*4260*/  HGMMA.64x96x16.F32.BF16 R24, gdesc[UR4], R24, gsb0 ;  /* 0x01600000041879f0 */ /* 0x000fe20008001818 */
[----:B-----5:R-:W-:Y:S02]  /*4270*/  VIADD R14, R14, 0xc04 ;  /* 0x00000c040e0e7836 */ /* 0x020fe40000000000 */
        /* <DEDUP_REMOVED lines=10> */
[----:B----4-:R-:W-:Y:S01]  /*4320*/  VIADD R72, R72, 0xc06 ;  /* 0x00000c0648487836 */ /* 0x010fe20000000000 */
[----:B------:R-:W-:Y:S02]  /*4330*/  R2UR UR6, R8 ;  /* 0x00000000080672ca */ /* 0x000fe400000e0000 */
[----:B------:R-:W-:Y:S02]  /*4340*/  R2UR UR7, R9 ;  /* 0x00000000090772ca */ /* 0x000fe400000e0000 */
[----:B------:R-:W-:Y:S02]  /*4350*/  R2UR UR4, R72 ;  /* 0x00000000480472ca */ /* 0x000fe400000e0000 */
[----:B------:R-:W-:Y:S01]  /*4360*/  R2UR UR5, R73 ;  /* 0x00000000490572ca */ /* 0x000fe200000e0000 */
[----:B------:R-:W0:Y:S01]  /*4370*/  S2R R79, SR_TID.X ;  /* 0x00000000004f7919 */ /* 0x000e220000002100 */
[----:B------:R-:W-:Y:S01]  /*4380*/  STL [R1+0x90], R0 ;  /* 0x0000900001007387 */ /* 0x000fe20000100800 */
[----:B------:R-:W-:-:S02]  /*4390*/  WARPGROUP.DEPBAR.LE gsb0, 0x0 ;  /* 0x00008000000079c5 */ /* 0x000fc40000010000 */
[----:B------:R-:W-:-:S08]  /*43a0*/  WARPGROUP.ARRIVE ;  /* 0x00000000000079c5 */ /* 0x000fd00000000000 */
[----:B------:R-:W-:Y:S01]  /*43b0*/  HGMMA.64x96x16.F32.BF16 R24, gdesc[UR4], R24, gsb0 ;  /* 0x01600000041879f0 */ /* 0x000fe20008001818 */
[----:B------:R-:W-:Y:S01]  /*43c0*/  STL [R1+0x90], R0 ;  /* 0x0000900001007387 */ /* 0x000fe20000100800 */
[----:B--2---:R-:W-:-:S03]  /*43d0*/  @!P0 MOV R21, R20 ;  /* 0x0000001400158202 */ /* 0x004fc60000000f00 */
[----:B------:R-:W-:Y:S01]  /*43e0*/  STL [R1+0x90], R0 ;  /* 0x0000900001007387 */ /* 0x000fe20000100800 */
[----:B0-----:R-:W-:-:S03]  /*43f0*/  SHF.R.U32.HI R77, RZ, 0x7, R79 ;  /* 0x00000007ff4d7819 */ /* 0x001fc6000001164f */
[----:B------:R-:W-:Y:S01]  /*4400*/  STL [R1+0x90], R0 ;  /* 0x0000900001007387 */ /* 0x000fe20000100800 */
[----:B---3--:R-:W-:-:S03]  /*4410*/  @!P0 IMAD R10, R76, 0x8, R21 ;  /* 0x000000084c0a8824 */ /* 0x008fc600078e0215 */
[----:B------:R-:W-:Y:S04]  /*4420*/  STL [R1+0x90], R0 ;  /* 0x0000900001007387 */ /* 0x000fe80000100800 */
[----:B------:R-:W-:Y:S04]  /*4430*/  STL [R1+0x90], R0 ;  /* 0x0000900001007387 */ /* 0x000fe80000100800 */
[----:B------:R-:W-:Y:S01]  /*4440*/  STL [R1+0x90], R0 ;  /* 0x0000900001007387 */ /* 0x000fe20000100800 */
[----:B------:R-:W-:-:S03]  /*4450*/  IADD3 R76, -R77, 0xb, RZ ;  /* 0x0000000b4d4c7810 */ /* 0x000fc60007ffe1ff */
[----:B------:R-:W-:Y:S04]  /*4460*/  STL [R1+0x90], R0 ;  /* 0x0000900001007387 */ /* 0x000fe80000100800 */
        /* <DEDUP_REMOVED lines=13> */
[----:B------:R-:W3:Y:S04]  /*4540*/  LDL R81, [R1+0x70] ;  /* 0x0000700001517983 */ /* 0x000ee80000100800 */
[----:B------:R-:W4:Y:S04]  /*4550*/  LDL.64 R20, [R1+0x160] ;  /* 0x0001600001147983 */ /* 0x000f280000100a00 */
[----:B------:R-:W5:Y:S04]  /*4560*/  LDL R82, [R1+0x168] ;  /* 0x0001680001527983 */ /* 0x000f680000100800 */
[----:B-1----:R-:W5:Y:S04]  /*4570*/  LDL.128 R8, [R1+0x140] ;  /* 0x0001400001087983 */ /* 0x002f680000100c00 */
[----:B------:R-:W5:Y:S01]  /*4580*/  LDL.128 R12, [R1+0x150] ;  /* 0x00015000010c7983 */ /* 0x000f620000100c00 */
[----:B------:R-:W-:-:S02]  /*4590*/  UMOV UR4, 0xffffffa0 ;  /* 0xffffffa000047882 */ /* 0x000fc40000000000 */
[----:B------:R-:W-:Y:S01]  /*45a0*/  UIMAD UR4, UR49, UR4, 0x60 ;  /* 0x00000060310474a4 */ /* 0x000fe2000f8e0204 */
[----:B------:R-:W-:Y:S01]  /*45b0*/  BSSY B0, `(.L_x_3237) ;  /* 0x0000044000007945 */ /* 0x000fe20003800000 */
[----:B--2---:R-:W-:-:S04]  /*45c0*/  SHF.R.S32.HI R73, RZ, 0x1f, R72 ;  /* 0x0000001fff497819 */ /* 0x004fc80000011448 */
[----:B------:R-:W-:-:S04]  /*45d0*/  LEA.HI R74, R73, R72, RZ, 0x7 ;  /* 0x00000048494a7211 */ /* 0x000fc800078f38ff */
[----:B------:R-:W-:-:S05]  /*45e0*/  LOP3.LUT R75, R74, 0xffffff80, RZ, 0xc0, !PT ;  /* 0xffffff804a4b7812 */ /* 0x000fca00078ec0ff */
[----:B------:R-:W-:-:S05]  /*45f0*/  IMAD.IADD R75, R72, 0x1, -R75 ;  /* 0x00000001484b7824 */ /* 0x000fca00078e0a4b */
[----:B0-----:R-:W-:-:S04]  /*4600*/  SHF.R.S32.HI R76, RZ, 0x1f, R75 ;  /* 0x0000001fff4c7819 */ /* 0x001fc8000001144b */
        /* <DEDUP_REMOVED lines=23> */
[----:B------:R-:W-:-:S04]  /*4780*/  @P1 IMAD.HI.U32 R21, R72, R21, RZ ;  /* 0x0000001548151227 */ /* 0x000fc800078e00ff */
[----:B------:R-:W-:Y:S01]  /*4790*/  IMAD.U32 R20, RZ, RZ, UR49 ;  /* 0x00000031ff147e24 */ /* 0x000fe2000f8e00ff */
[----:B-----5:R-:W-:-:S03]  /*47a0*/  @P1 SHF.R.U32.HI R72, RZ, R82, R21 ;  /* 0x00000052ff481219 */ /* 0x020fc60000011615 */
[----:B------:R-:W-:Y:S01]  /*47b0*/  IMAD R21, R20, -0x60, R9 ;  /* 0xffffffa014157824 */ /* 0x000fe200078e0209 */
[----:B------:R-:W-:Y:S01]  /*47c0*/  LOP3.LUT R20, R77, 0x7ffffffc, RZ, 0xc0, !PT ;  /* 0x7ffffffc4d147812 */ /* 0x000fe200078ec0ff */
[----:B------:R-:W0:Y:S02]  /*47d0*/  SHFL.IDX PT, R83, R72, RZ, 0x1c1f ;  /* 0x001c1fff48537589 */ /* 0x000e2400000e0000 */
[----:B------:R-:W-:Y:S02]  /*47e0*/  VIADD R73, R21, 0x61 ;  /* 0x0000006115497836 */ /* 0x000fe40000000000 */
[----:B------:R-:W-:Y:S01]  /*47f0*/  IMAD.IADD R20, R75, 0x1, -R20 ;  /* 0x000000014b147824 */ /* 0x000fe200078e0a14 */
[----:B------:R-:W-:-:S03]  /*4800*/  ISETP.GE.AND P2, PT, R13, 0x1, PT ;  /* 0x000000010d00780c */ /* 0x000fc60003f46270 */
[C---:B------:R-:W-:Y:S02]  /*4810*/  IMAD R73, R20.reuse, -0x2, R73 ;  /* 0xfffffffe14497824 */ /* 0x040fe400078e0249 */
[----:B------:R-:W-:Y:S02]  /*4820*/  VIADD R21, R21, 0x60 ;  /* 0x0000006015157836 */ /* 0x000fe40000000000 */
[----:B------:R-:W-:Y:S01]  /*4830*/  IMAD.IADD R74, R73, 0x1, -R8 ;  /* 0x00000001494a7824 */ /* 0x000fe200078e0a08 */
[----:B------:R-:W-:Y:S01]  /*4840*/  LOP3.LUT R73, RZ, R10, RZ, 0x33, !PT ;  /* 0x0000000aff497212 */ /* 0x000fe200078e33ff */
[----:B------:R-:W-:Y:S02]  /*4850*/  IMAD R76, R20, -0x2, R21 ;  /* 0xfffffffe144c7824 */ /* 0x000fe400078e0215 */
[----:B------:R-:W-:Y:S02]  /*4860*/  IMAD.IADD R79, R74, 0x1, R11 ;  /* 0x000000014a4f7824 */ /* 0x000fe400078e020b */
[----:B------:R-:W-:-:S02]  /*4870*/  IMAD.U32 R81, RZ, RZ, UR4 ;  /* 0x00000004ff517e24 */ /* 0x000fc4000f8e00ff */
[----:B------:R-:W-:Y:S02]  /*4880*/  IMAD.IADD R74, R74, 0x1, R73 ;  /* 0x000000014a4a7824 */ /* 0x000fe400078e0249 */
[----:B------:R-:W-:Y:S02]  /*4890*/  VIADD R80, R12, UR4 ;  /* 0x000000040c507c36 */ /* 0x000fe40008000000 */
[----:B------:R-:W-:Y:S01]  /*48a0*/  IMAD R81, R20, -0x2, R81 ;  /* 0xfffffffe14517824 */ /* 0x000fe200078e0251 */
[----:B0-----:R-:W-:Y:S01]  /*48b0*/  VIADDMNMX R10, R83, R79, R76, PT ;  /* 0x0000004f530a7246 */ /* 0x001fe2000380014c */
[----:B------:R-:W-:Y:S01]  /*48c0*/  IMAD.IADD R11, R74, 0x1, R83 ;  /* 0x000000014a0b7824 */ /* 0x000fe200078e0253 */
[----:B------:R-:W-:Y:S06]  /*48d0*/  @!P2 BRA `(.L_x_3238) ;  /* 0x000000000044a947 */ /* 0x000fec0003800000 */
        /* <DEDUP_REMOVED lines=10> */
.L_x_3240:
[----:B------:R-:W-:-:S13]  /*4980*/  ISETP.NE.AND P1, PT, R13, 0x1, PT ;  /* 0x000000010d00780c */ /* 0x000fda0003f25270 */
[----:B------:R-:W-:-:S05]  /*4990*/  @P1 IMAD.HI.U32 R20, R12, R14, RZ ;  /* 0x0000000e0c141227 */ /* 0x000fca00078e00ff */
[----:B------:R-:W-:-:S07]  /*49a0*/  @P1 SHF.R.U32.HI R12, RZ, R15, R20 ;  /* 0x0000000fff0c1219 */ /* 0x000fce0000011614 */
.L_x_3241:
[----:B------:R-:W-:Y:S05]  /*49b0*/  BSYNC B1 ;  /* 0x0000000000017941 */ /* 0x000fea0003800000 */
.L_x_3239:
[----:B------:R-:W-:-:S05]  /*49c0*/  IMAD R12, R12, R13, R81 ;  /* 0x0000000d0c0c7224 */ /* 0x000fca00078e0251 */
[----:B------:R-:W-:Y:S02]  /*49d0*/  VIMNMX R11, R11, R12, !PT ;  /* 0x0000000c0b0b7248 */ /* 0x000fe40007fe0100 */
[----:B------:R-:W-:-:S07]  /*49e0*/  VIADDMNMX R10, R12, R13, R10, PT ;  /* 0x0000000d0c0a7246 */ /* 0x000fce000380010a */
.L_x_3238:
[----:B------:R-:W-:Y:S05]  /*49f0*/  BSYNC B0 ;  /* 0x0000000000007941 */ /* 0x000fea0003800000 */
.L_x_3237:
[C---:B------:R-:W-:Y:S01]  /*4a00*/  ISETP.GE.AND P1, PT, R80.reuse, 0x2, PT ;  /* 0x000000025000780c */ /* 0x040fe20003f26270 */
[----:B------:R-:W-:Y:S01]  /*4a10*/  BSSY B0, `(.L_x_3242) ;  /* 0x0000089000007945 */ /* 0x000fe20003800000 */
[C---:B------:R-:W-:Y:S02]  /*4a20*/  ISETP.GE.AND P5, PT, R80.reuse, 0xa, PT ;  /* 0x0000000a5000780c */ /* 0x040fe40003fa6270 */
[----:B------:R-:W-:Y:S02]  /*4a30*/  ISETP.GT.AND P3, PT, R11, 0x1, !P1 ;  /* 0x000000010b00780c */ /* 0x000fe40004f64270 */
[----:B------:R-:W-:Y:S02]  /*4a40*/  ISETP.GE.AND P2, PT, R80, 0x9, PT ;  /* 0x000000095000780c */ /* 0x000fe40003f46270 */
[----:B------:R-:W-:Y:S02]  /*4a50*/  ISETP.LT.OR P3, PT, R10, 0x2, P3 ;  /* 0x000000020a00780c */ /* 0x000fe40001f61670 */
[----:B------:R-:W-:-:S02]  /*4a60*/  P2R R20, PR, RZ, 0x20 ;  /* 0x00000020ff147803 */ /* 0x000fc40000000000 */
[----:B------:R-:W-:Y:S02]  /*4a70*/  FSEL R73, R25, -INF , !P3 ;  /* 0xff80000019497808 */ /* 0x000fe40005800000 */
[C---:B------:R-:W-:Y:S01]  /*4a80*/  ISETP.GT.AND P3, PT, R11.reuse, 0x9, !P5 ;  /* 0x000000090b00780c */ /* 0x040fe20006f64270 */
[----:B------:R-:W0:Y:S01]  /*4a90*/  SHFL.IDX PT, R25, R72, 0x1, 0x1c1f ;  /* 0x003c1f0048197f89 */ /* 0x000e2200000e0000 */
        /* <DEDUP_REMOVED lines=121> */
.L_x_3245:
[----:B------:R-:W-:-:S13]  /*5230*/  ISETP.NE.AND P6, PT, R13, 0x1, PT ;  /* 0x000000010d00780c */ /* 0x000fda0003fc5270 */
[----:B------:R-:W-:-:S05]  /*5240*/  @P6 IMAD.HI.U32 R14, R8, R14, RZ ;  /* 0x0000000e080e6227 */ /* 0x000fca00078e00ff */
[----:B------:R-:W-:-:S07]  /*5250*/  @P6 SHF.R.U32.HI R8, RZ, R15, R14 ;  /* 0x0000000fff086219 */ /* 0x000fce000001160e */
.L_x_3246:
[----:B------:R-:W-:Y:S05]  /*5260*/  BSYNC B1 ;  /* 0x0000000000017941 */ /* 0x000fea0003800000 */
.L_x_3244:
[----:B------:R-:W-:-:S05]  /*5270*/  IMAD R8, R8, R13, R81 ;  /* 0x0000000d08087224 */ /* 0x000fca00078e0251 */
[----:B------:R-:W-:Y:S02]  /*5280*/  VIADDMNMX R10, R8, R13, R10, PT ;  /* 0x0000000d080a7246 */ /* 0x000fe4000380010a */
[----:B------:R-:W-:-:S07]  /*5290*/  VIMNMX R11, R11, R8, !PT ;  /* 0x000000080b0b7248 */ /* 0x000fce0007fe0100 */
.L_x_3243:
[----:B------:R-:W-:Y:S05]  /*52a0*/  BSYNC B0 ;  /* 0x0000000000007941 */ /* 0x000fea0003800000 */
.L_x_3242:
        /* <DEDUP_REMOVED lines=13> */
[----:B------:R-:W5:Y:S01]  /*5380*/  LDL R30, [R1+0x298] ;  /* 0x00029800011e7983 */ /* 0x000f620000100800 */
[----:B------:R-:W-:Y:S02]  /*5390*/  ISETP.LT.OR P1, PT, R10, 0xa, P1 ;  /* 0x0000000a0a00780c */ /* 0x000fe40000f21670 */
[----:B------:R-:W-:Y:S01]  /*53a0*/  ISETP.NE.AND P6, PT, R36, RZ, PT ;  /* 0x000000ff2400720c */ /* 0x000fe20003fc5270 */
[----:B------:R-:W5:Y:S01]  /*53b0*/  LDL R32, [R1+0x270] ;  /* 0x0002700001207983 */ /* 0x000f620000100800 */
[----:B------:R-:W-:-:S02]  /*53c0*/  FSEL R140, R31, -INF , !P1 ;  /* 0xff8000001f8c7808 */ /* 0x000fc40004800000 */
[----:B------:R-:W-:Y:S01]  /*53d0*/  ISETP.NE.AND P1, PT, R28, RZ, PT ;  /* 0x000000ff1c00720c */ /* 0x000fe20003f25270 */
[----:B------:R-:W5:Y:S01]  /*53e0*/  LDL R36, [R1+0x2a4] ;  /* 0x0002a40001247983 */ /* 0x000f620000100800 */
[----:B------:R-:W-:Y:S02]  /*53f0*/  FMNMX.FTZ R8, R77, R73, !PT ;  /* 0x000000494d087209 */ /* 0x000fe40007810000 */
[----:B------:R-:W-:Y:S01]  /*5400*/  ISETP.GT.AND P1, PT, R11, 0x10, !P1 ;  /* 0x000000100b00780c */ /* 0x000fe20004f24270 */
[----:B------:R-:W5:Y:S01]  /*5410*/  LDL R28, [R1+0x2a8] ;  /* 0x0002a800011c7983 */ /* 0x000f620000100800 */
[----:B------:R-:W-:Y:S02]  /*5420*/  FMNMX.FTZ R8, R153, R8, !PT ;  /* 0x0000000899087209 */ /* 0x000fe40007810000 */
[----:B------:R-:W-:Y:S01]  /*5430*/  ISETP.LT.OR P1, PT, R10, 0x11, P1 ;  /* 0x000000110a00780c */ /* 0x000fe20000f21670 */
[----:B------:R-:W5:Y:S01]  /*5440*/  LDL R31, [R1+0x400] ;  /* 0x00040000011f7983 */ /* 0x000f620000100800 */
[----:B------:R-:W-:-:S02]  /*5450*/  FMNMX.FTZ R8, R135, R8, !PT ;  /* 0x0000000887087209 */ /* 0x000fc40007810000 */
[----:B------:R-:W-:Y:S01]  /*5460*/  FSEL R74, R34, -INF , !P1 ;  /* 0xff800000224a7808 */ /* 0x000fe20004800000 */
[----:B------:R0:W-:Y:S01]  /*5470*/  BAR.SYNC.DEFER_BLOCKING R78, 0x100 ;  /* 0x0004004e0000751d */ /* 0x0001e20000010000 */
[----:B------:R-:W-:Y:S02]  /*5480*/  ISETP.NE.AND P1, PT, R29, RZ, PT ;  /* 0x000000ff1d00720c */ /* 0x000fe40003f25270 */
[----:B------:R-:W-:Y:S02]  /*5490*/  FMNMX.FTZ R8, R151, R8, !PT ;  /* 0x0000000897087209 */ /* 0x000fe40007810000 */
[----:B------:R-:W-:Y:S02]  /*54a0*/  ISETP.GT.AND P1, PT, R11, 0x11, !P1 ;  /* 0x000000110b00780c */ /* 0x000fe40004f24270 */
[----:B------:R-:W-:Y:S01]  /*54b0*/  FMNMX.FTZ R8, R75, R8, !PT ;  /* 0x000000084b087209 */ /* 0x000fe20007810000 */
[----:B------:R-:W5:Y:S01]  /*54c0*/  LDL R34, [R1+0x2b4] ;  /* 0x0002b40001227983 */ /* 0x000f620000100800 */
[----:B------:R-:W-:-:S02]  /*54d0*/  ISETP.LT.OR P1, PT, R10, 0x12, P1 ;  /* 0x000000120a00780c */ /* 0x000fc40000f21670 */
[----:B------:R-:W-:Y:S01]  /*54e0*/  FMNMX.FTZ R8, R149, R8, !PT ;  /* 0x0000000895087209 */ /* 0x000fe20007810000 */
[----:B------:R-:W5:Y:S01]  /*54f0*/  LDL R29, [R1+0x250] ;  /* 0x00025000011d7983 */ /* 0x000f620000100800 */
[----:B------:R-:W-:Y:S02]  /*5500*/  FSEL R138, R35, -INF , !P1 ;  /* 0xff800000238a7808 */ /* 0x000fe40004800000 */
[----:B------:R-:W-:Y:S01]  /*5510*/  ISETP.GT.AND P1, PT, R11, 0x18, !P2 ;  /* 0x000000180b00780c */ /* 0x000fe20005724270 */
[----:B------:R-:W5:Y:S01]  /*5520*/  LDL R35, [R1+0x3e4] ;  /* 0x0003e40001237983 */ /* 0x000f620000100800 */
[----:B------:R-:W-:Y:S02]  /*5530*/  ISETP.NE.AND P2, PT, R56, RZ, PT ;  /* 0x000000ff3800720c */ /* 0x000fe40003f45270 */
[----:B------:R-:W-:Y:S01]  /*5540*/  ISETP.LT.OR P1, PT, R10, 0x19, P1 ;  /* 0x000000190a00780c */ /* 0x000fe20000f21670 */
[----:B------:R-:W5:Y:S01]  /*5550*/  LDL R56, [R1+0x28c] ;  /* 0x00028c0001387983 */ /* 0x000f620000100800 */
[----:B------:R-:W-:-:S02]  /*5560*/  FMNMX.FTZ R8, R37, R8, !PT ;  /* 0x0000000825087209 */ /* 0x000fc40007810000 */
[----:B------:R-:W-:Y:S01]  /*5570*/  FSEL R76, R38, -INF , !P1 ;  /* 0xff800000264c7808 */ /* 0x000fe20004800000 */
[----:B------:R-:W5:Y:S01]  /*5580*/  LDL R129, [R1+0x2c4] ;  /* 0x0002c40001817983 */ /* 0x000f620000100800 */
[----:B------:R-:W-:Y:S02]  /*5590*/  ISETP.GT.AND P1, PT, R11, 0x19, !P6 ;  /* 0x000000190b00780c */ /* 0x000fe40007724270 */
[----:B------:R-:W-:Y:S01]  /*55a0*/  ISETP.NE.AND P6, PT, R12, RZ, PT ;  /* 0x000000ff0c00720c */ /* 0x000fe20003fc5270 */
[----:B------:R-:W5:Y:S01]  /*55b0*/  LDL R38, [R1+0x294] ;  /* 0x0002940001267983 */ /* 0x000f620000100800 */
[----:B------:R-:W-:Y:S02]  /*55c0*/  ISETP.LT.OR P1, PT, R10, 0x1a, P1 ;  /* 0x0000001a0a00780c */ /* 0x000fe40000f21670 */
[----:B------:R-:W-:Y:S01]  /*55d0*/  FMNMX.FTZ R8, R147, R8, !PT ;  /* 0x0000000893087209 */ /* 0x000fe20007810000 */
        /* <DEDUP_REMOVED lines=12> */
[----:B------:R-:W5:Y:S01]  /*56a0*/  LDL R124, [R1+0x2dc] ;  /* 0x0002dc00017c7983 */ /* 0x000f620000100800 */
[----:B------:R-:W-:Y:S02]  /*56b0*/  ISETP.NE.AND P1, PT, R40, RZ, PT ;  /* 0x000000ff2800720c */ /* 0x000fe40003f25270 */
[----:B------:R-:W-:Y:S01]  /*56c0*/  FMNMX.FTZ R8, R173, R8, !PT ;  /* 0x00000008ad087209 */ /* 0x000fe20007810000 */
[----:B------:R-:W5:Y:S01]  /*56d0*/  LDL R40, [R1+0x264] ;  /* 0x0002640001287983 */ /* 0x000f620000100800 */
[----:B------:R-:W-:Y:S02]  /*56e0*/  ISETP.GT.AND P1, PT, R11, 0x21, !P1 ;  /* 0x000000210b00780c */ /* 0x000fe40004f24270 */
[----:B------:R-:W-:Y:S01]  /*56f0*/  FMNMX.FTZ R8, R49, R8, !PT ;  /* 0x0000000831087209 */ /* 0x000fe20007810000 */
[----:B------:R-:W5:Y:S01]  /*5700*/  LDL R123, [R1+0x2e0] ;  /* 0x0002e000017b7983 */ /* 0x000f620000100800 */
[----:B------:R-:W-:-:S02]  /*5710*/  ISETP.LT.OR P1, PT, R10, 0x22, P1 ;  /* 0x000000220a00780c */ /* 0x000fc40000f21670 */
[----:B------:R-:W-:Y:S01]  /*5720*/  FMNMX.FTZ R8, R175, R8, !PT ;  /* 0x00000008af087209 */ /* 0x000fe20007810000 */
[----:B------:R-:W5:Y:S01]  /*5730*/  LDL R122, [R1+0x2e4] ;  /* 0x0002e400017a7983 */ /* 0x000f620000100800 */
[----:B------:R-:W-:Y:S02]  /*5740*/  FSEL R80, R43, -INF , !P1 ;  /* 0xff8000002b507808 */ /* 0x000fe40004800000 */
[----:B------:R-:W-:Y:S01]  /*5750*/  ISETP.NE.AND P1, PT, R83, RZ, PT ;  /* 0x000000ff5300720c */ /* 0x000fe20003f25270 */
[----:B------:R-:W5:Y:S01]  /*5760*/  LDL R43, [R1+0x210] ;  /* 0x00021000012b7983 */ /* 0x000f620000100800 */
[----:B------:R-:W-:Y:S02]  /*5770*/  FMNMX.FTZ R8, R53, R8, !PT ;  /* 0x0000000835087209 */ /* 0x000fe40007810000 */
[----:B------:R-:W-:Y:S01]  /*5780*/  ISETP.GT.AND P1, PT, R11, 0x28, !P1 ;  /* 0x000000280b00780c */ /* 0x000fe20004f24270 */
[----:B------:R-:W5:Y:S01]  /*5790*/  LDL R121, [R1+0x2e8] ;  /* 0x0002e80001797983 */ /* 0x000f620000100800 */
[----:B------:R-:W-:-:S02]  /*57a0*/  FMNMX.FTZ R8, R167, R8, !PT ;  /* 0x00000008a7087209 */ /* 0x000fc40007810000 */
[----:B------:R-:W-:Y:S01]  /*57b0*/  ISETP.LT.OR P1, PT, R10, 0x29, P1 ;  /* 0x000000290a00780c */ /* 0x000fe20000f21670 */
[----:B------:R-:W5:Y:S01]  /*57c0*/  LDL R120, [R1+0x2f0] ;  /* 0x0002f00001787983 */ /* 0x000f620000100800 */
[----:B------:R-:W-:Y:S02]  /*57d0*/  FMNMX.FTZ R8, R57, R8, !PT ;  /* 0x0000000839087209 */ /* 0x000fe40007810000 */
[----:B------:R-:W-:Y:S01]  /*57e0*/  FSEL R134, R46, -INF , !P1 ;  /* 0xff8000002e867808 */ /* 0x000fe20004800000 */
[----:B------:R-:W5:Y:S01]  /*57f0*/  LDL R119, [R1+0x2f4] ;  /* 0x0002f40001777983 */ /* 0x000f620000100800 */
[----:B------:R-:W-:Y:S02]  /*5800*/  ISETP.NE.AND P1, PT, R44, RZ, PT ;  /* 0x000000ff2c00720c */ /* 0x000fe40003f25270 */
[----:B------:R-:W-:Y:S01]  /*5810*/  FMNMX.FTZ R8, R165, R8, !PT ;  /* 0x00000008a5087209 */ /* 0x000fe20007810000 */
[----:B------:R-:W5:Y:S01]  /*5820*/  LDL R46, [R1+0x2b0] ;  /* 0x0002b000012e7983 */ /* 0x000f620000100800 */
[----:B------:R-:W-:-:S02]  /*5830*/  ISETP.GT.AND P1, PT, R11, 0x29, !P1 ;  /* 0x000000290b00780c */ /* 0x000fc40004f24270 */
[----:B------:R-:W-:Y:S01]  /*5840*/  FMNMX.FTZ R8, R61, R8, !PT ;  /* 0x000000083d087209 */ /* 0x000fe20007810000 */
[----:B------:R-:W5:Y:S01]  /*5850*/  LDL R44, [R1+0x2b8] ;  /* 0x0002b800012c7983 */ /* 0x000f620000100800 */
[----:B------:R-:W-:Y:S02]  /*5860*/  ISETP.LT.OR P1, PT, R10, 0x2a, P1 ;  /* 0x0000002a0a00780c */ /* 0x000fe40000f21670 */
[----:B------:R-:W-:Y:S01]  /*5870*/  FMNMX.FTZ R8, R33, R8, !PT ;  /* 0x0000000821087209 */ /* 0x000fe20007810000 */
[----:B------:R-:W5:Y:S01]  /*5880*/  LDL R118, [R1+0x2f8] ;  /* 0x0002f80001767983 */ /* 0x000f620000100800 */
[----:B------:R-:W-:Y:S02]  /*5890*/  FSEL R82, R47, -INF , !P1 ;  /* 0xff8000002f527808 */ /* 0x000fe40004800000 */
[----:B------:R-:W-:Y:S01]  /*58a0*/  ISETP.NE.AND P1, PT, R84, RZ, PT ;  /* 0x000000ff5400720c */ /* 0x000fe20003f25270 */
[----:B------:R-:W5:Y:S01]  /*58b0*/  LDL R117, [R1+0x2fc] ;  /* 0x0002fc0001757983 */ /* 0x000f620000100800 */
[----:B------:R-:W-:-:S02]  /*58c0*/  ISETP.GT.AND P3, PT, R11, 0x50, !P3 ;  /* 0x000000500b00780c */ /* 0x000fc40005f64270 */
[----:B------:R-:W-:Y:S01]  /*58d0*/  ISETP.GT.AND P1, PT, R11, 0x30, !P1 ;  /* 0x000000300b00780c */ /* 0x000fe20004f24270 */
[----:B------:R-:W5:Y:S01]  /*58e0*/  LDL R116, [R1+0x300] ;  /* 0x0003000001747983 */ /* 0x000f620000100800 */
[----:B------:R-:W-:Y:S02]  /*58f0*/  FMNMX.FTZ R8, R65, R8, !PT ;  /* 0x0000000841087209 */ /* 0x000fe40007810000 */
[----:B------:R-:W-:Y:S01]  /*5900*/  ISETP.LT.OR P1, PT, R10, 0x31, P1 ;  /* 0x000000310a00780c */ /* 0x000fe20000f21670 */
[----:B------:R-:W5:Y:S01]  /*5910*/  LDL R39, [R1+0x304] ;  /* 0x0003040001277983 */ /* 0x000f620000100800 */
[----:B------:R-:W-:Y:S02]  /*5920*/  ISETP.GT.AND P4, PT, R11, 0x51, !P4 ;  /* 0x000000510b00780c */ /* 0x000fe40006784270 */
[----:B------:R-:W-:Y:S01]  /*5930*/  FSEL R216, R50, -INF , !P1 ;  /* 0xff80000032d87808 */ /* 0x000fe20004800000 */
[----:B------:R-:W5:Y:S01]  /*5940*/  LDL R115, [R1+0x308] ;  /* 0x0003080001737983 */ /* 0x000f620000100800 */
[----:B------:R-:W-:-:S02]  /*5950*/  ISETP.NE.AND P1, PT, R48, RZ, PT ;  /* 0x000000ff3000720c */ /* 0x000fc40003f25270 */
[C---:B------:R-:W-:Y:S01]  /*5960*/  ISETP.LT.OR P3, PT, R10.reuse, 0x51, P3 ;  /* 0x000000510a00780c */ /* 0x040fe20001f61670 */
[----:B------:R-:W5:Y:S01]  /*5970*/  LDL R50, [R1+0x2a0] ;  /* 0x0002a00001327983 */ /* 0x000f620000100800 */
[----:B------:R-:W-:Y:S02]  /*5980*/  ISETP.GT.AND P1, PT, R11, 0x31, !P1 ;  /* 0x000000310b00780c */ /* 0x000fe40004f24270 */
[----:B------:R-:W-:Y:S01]  /*5990*/  FMNMX.FTZ R8, R21, R8, !PT ;  /* 0x0000000815087209 */ /* 0x000fe20007810000 */
[----:B------:R-:W5:Y:S01]  /*59a0*/  LDL R48, [R1+0x2ac] ;  /* 0x0002ac0001307983 */ /* 0x000f620000100800 */
[----:B------:R-:W-:Y:S02]  /*59b0*/  ISETP.LT.OR P1, PT, R10, 0x32, P1 ;  /* 0x000000320a00780c */ /* 0x000fe40000f21670 */
[----:B------:R-:W-:Y:S01]  /*59c0*/  ISETP.GT.AND P5, PT, R11, 0x58, !P5 ;  /* 0x000000580b00780c */ /* 0x000fe20006fa4270 */
[----:B------:R-:W5:Y:S01]  /*59d0*/  LDL R114, [R1+0x30c] ;  /* 0x00030c0001727983 */ /* 0x000f620000100800 */
[----:B------:R-:W-:-:S02]  /*59e0*/  FSEL R84, R51, -INF , !P1 ;  /* 0xff80000033547808 */ /* 0x000fc40004800000 */
[----:B------:R-:W-:Y:S01]  /*59f0*/  ISETP.NE.AND P1, PT, R85, RZ, PT ;  /* 0x000000ff5500720c */ /* 0x000fe20003f25270 */
[----:B------:R-:W5:Y:S01]  /*5a00*/  LDL R113, [R1+0x310] ;  /* 0x0003100001717983 */ /* 0x000f620000100800 */
[----:B------:R-:W-:Y:S02]  /*5a10*/  ISETP.LT.OR P4, PT, R10, 0x52, P4 ;  /* 0x000000520a00780c */ /* 0x000fe40002781670 */
[----:B------:R-:W-:Y:S01]  /*5a20*/  ISETP.GT.AND P1, PT, R11, 0x38, !P1 ;  /* 0x000000380b00780c */ /* 0x000fe20004f24270 */
[----:B------:R-:W5:Y:S01]  /*5a30*/  LDL R112, [R1+0x314] ;  /* 0x0003140001707983 */ /* 0x000f620000100800 */
[----:B------:R-:W-:Y:S02]  /*5a40*/  FSEL R92, R66, -INF , !P3 ;  /* 0xff800000425c7808 */ /* 0x000fe40005800000 */
[----:B------:R-:W-:Y:S01]  /*5a50*/  ISETP.LT.OR P1, PT, R10, 0x39, P1 ;  /* 0x000000390a00780c */ /* 0x000fe20000f21670 */
[----:B------:R-:W5:Y:S01]  /*5a60*/  LDL R66, [R1+0x278] ;  /* 0x0002780001427983 */ /* 0x000f620000100800 */
[----:B------:R-:W-:-:S02]  /*5a70*/  FMNMX.FTZ R8, R69, R8, !PT ;  /* 0x0000000845087209 */ /* 0x000fc40007810000 */
[----:B------:R-:W-:Y:S01]  /*5a80*/  FSEL R218, R54, -INF , !P1 ;  /* 0xff80000036da7808 */ /* 0x000fe20004800000 */
[----:B------:R-:W5:Y:S01]  /*5a90*/  LDL R111, [R1+0x318] ;  /* 0x00031800016f7983 */ /* 0x000f620000100800 */
[----:B------:R-:W-:Y:S02]  /*5aa0*/  ISETP.NE.AND P1, PT, R52, RZ, PT ;  /* 0x000000ff3400720c */ /* 0x000fe40003f25270 */
[C---:B------:R-:W-:Y:S01]  /*5ab0*/  ISETP.LT.OR P5, PT, R10.reuse, 0x59, P5 ;  /* 0x000000590a00780c */ /* 0x040fe20002fa1670 */
[----:B------:R-:W5:Y:S01]  /*5ac0*/  LDL R54, [R1+0x290] ;  /* 0x0002900001367983 */ /* 0x000f620000100800 */
[----:B------:R-:W-:Y:S02]  /*5ad0*/  ISETP.GT.AND P1, PT, R11, 0x39, !P1 ;  /* 0x000000390b00780c */ /* 0x000fe40004f24270 */
[----:B------:R-:W-:Y:S01]  /*5ae0*/  FSEL R94, R67, -INF , !P4 ;  /* 0xff800000435e7808 */ /* 0x000fe20006000000 */
[----:B------:R-:W5:Y:S01]  /*5af0*/  LDL R52, [R1+0x29c] ;  /* 0x00029c0001347983 */ /* 0x000f620000100800 */
[----:B------:R-:W-:-:S02]  /*5b00*/  ISETP.LT.OR P1, PT, R10, 0x3a, P1 ;  /* 0x0000003a0a00780c */ /* 0x000fc40000f21670 */
[----:B------:R-:W-:Y:S01]  /*5b10*/  FSEL R96, R70, -INF , !P5 ;  /* 0xff80000046607808 */ /* 0x000fe20006800000 */
[----:B------:R-:W5:Y:S01]  /*5b20*/  LDL R110, [R1+0x31c] ;  /* 0x00031c00016e7983 */ /* 0x000f620000100800 */
[----:B------:R-:W-:Y:S02]  /*5b30*/  FSEL R86, R55, -INF , !P1 ;  /* 0xff80000037567808 */ /* 0x000fe40004800000 */
[----:B------:R-:W-:Y:S01]  /*5b40*/  ISETP.NE.AND P1, PT, R87, RZ, PT ;  /* 0x000000ff5700720c */ /* 0x000fe20003f25270 */
[----:B------:R-:W5:Y:S03]  /*5b50*/  LDL R70, [R1+0x284] ;  /* 0x0002840001467983 */ /* 0x000f660000100800 */
[C---:B------:R-:W-:Y:S01]  /*5b60*/  ISETP.GT.AND P1, PT, R11.reuse, 0x40, !P1 ;  /* 0x000000400b00780c */ /* 0x040fe20004f24270 */
[----:B------:R-:W5:Y:S03]  /*5b70*/  LDL R109, [R1+0x324] ;  /* 0x00032400016d7983 */ /* 0x000f660000100800 */
[----:B------:R-:W-:Y:S01]  /*5b80*/  ISETP.LT.OR P1, PT, R10, 0x41, P1 ;  /* 0x000000410a00780c */ /* 0x000fe20000f21670 */
[----:B------:R-:W5:Y:S03]  /*5b90*/  LDL R108, [R1+0x328] ;  /* 0x00032800016c7983 */ /* 0x000f660000100800 */
[----:B------:R-:W-:Y:S01]  /*5ba0*/  FSEL R168, R58, -INF , !P1 ;  /* 0xff8000003aa87808 */ /* 0x000fe20004800000 */
[----:B------:R-:W5:Y:S01]  /*5bb0*/  LDL R107, [R1+0x32c] ;  /* 0x00032c00016b7983 */ /* 0x000f620000100800 */
[----:B------:R-:W-:-:S02]  /*5bc0*/  ISETP.GT.AND P1, PT, R11, 0x41, !P2 ;  /* 0x000000410b00780c */ /* 0x000fc40005724270 */
[----:B------:R-:W-:Y:S01]  /*5bd0*/  ISETP.NE.AND P2, PT, R60, RZ, PT ;  /* 0x000000ff3c00720c */ /* 0x000fe20003f45270 */
[----:B------:R-:W5:Y:S01]  /*5be0*/  LDL R58, [R1+0x280] ;  /* 0x00028000013a7983 */ /* 0x000f620000100800 */
[C---:B------:R-:W-:Y:S02]  /*5bf0*/  ISETP.LT.OR P1, PT, R10.reuse, 0x42, P1 ;  /* 0x000000420a00780c */ /* 0x040fe40000f21670 */
[----:B------:R-:W-:Y:S01]  /*5c00*/  ISETP.GT.AND P2, PT, R11, 0x49, !P2 ;  /* 0x000000490b00780c */ /* 0x000fe20005744270 */
[----:B------:R-:W5:Y:S01]  /*5c10*/  LDL R60, [R1+0x268] ;  /* 0x00026800013c7983 */ /* 0x000f620000100800 */
[----:B------:R-:W-:Y:S02]  /*5c20*/  FSEL R88, R59, -INF , !P1 ;  /* 0xff8000003b587808 */ /* 0x000fe40004800000 */
[----:B------:R-:W-:Y:S01]  /*5c30*/  ISETP.GT.AND P1, PT, R11, RZ, !P6 ;  /* 0x000000ff0b00720c */ /* 0x000fe20007724270 */
[----:B------:R-:W5:Y:S01]  /*5c40*/  LDL R106, [R1+0x330] ;  /* 0x00033000016a7983 */ /* 0x000f620000100800 */
[----:B------:R-:W-:-:S02]  /*5c50*/  ISETP.LT.OR P2, PT, R10, 0x4a, P2 ;  /* 0x0000004a0a00780c */ /* 0x000fc40001741670 */
[----:B------:R-:W-:Y:S01]  /*5c60*/  ISETP.LT.OR P1, PT, R10, 0x1, P1 ;  /* 0x000000010a00780c */ /* 0x000fe20000f21670 */
[----:B------:R-:W5:Y:S01]  /*5c70*/  LDL R105, [R1+0x334] ;  /* 0x0003340001697983 */ /* 0x000f620000100800 */
[----:B------:R-:W-:Y:S02]  /*5c80*/  FSEL R90, R63, -INF , !P2 ;  /* 0xff8000003f5a7808 */ /* 0x000fe40005000000 */
        /* <DEDUP_REMOVED lines=12> */
[----:B------:R-:W-:Y:S01]  /*5d50*/  FMNMX.FTZ R9, R74, R9, !PT ;  /* 0x000000094a097209 */ /* 0x000fe20007810000 */
[----:B------:R-:W5:Y:S01]  /*5d60*/  LDL R62, [R1+0x26c] ;  /* 0x00026c00013e7983 */ /* 0x000f620000100800 */
[----:B------:R-:W-:-:S02]  /*5d70*/  ISETP.NE.AND P6, PT, R24, RZ, PT ;  /* 0x000000ff1800720c */ /* 0x000fc40003fc5270 */
[----:B------:R-:W-:Y:S01]  /*5d80*/  FMNMX.FTZ R9, R138, R9, !PT ;  /* 0x000000098a097209 */ /* 0x000fe20007810000 */
[----:B------:R-:W5:Y:S01]  /*5d90*/  LDL.64 R24, [R1+0xa8] ;  /* 0x0000a80001187983 */ /* 0x000f620000100a00 */
[----:B------:R-:W-:Y:S02]  /*5da0*/  ISETP.GT.AND P6, PT, R11, 0x59, !P6 ;  /* 0x000000590b00780c */ /* 0x000fe400077c4270 */
[----:B------:R-:W-:Y:S01]  /*5db0*/  FMNMX.FTZ R9, R76, R9, !PT ;  /* 0x000000094c097209 */ /* 0x000fe20007810000 */
[----:B------:R-:W1:Y:S01]  /*5dc0*/  SHFL.BFLY PT, R11, R8, 0x2, 0x1f ;  /* 0x0c401f00080b7f89 */ /* 0x000e6200000e0000 */
[----:B------:R-:W-:Y:S02]  /*5dd0*/  ISETP.LT.OR P6, PT, R10, 0x5a, P6 ;  /* 0x0000005a0a00780c */ /* 0x000fe400037c1670 */
[----:B------:R-:W-:Y:S01]  /*5de0*/  FMNMX.FTZ R9, R132, R9, !PT ;  /* 0x0000000984097209 */ /* 0x000fe20007810000 */
[----:B------:R-:W5:Y:S01]  /*5df0*/  LDL R101, [R1+0x348] ;  /* 0x0003480001657983 */ /* 0x000f620000100800 */
[----:B------:R-:W-:-:S02]  /*5e00*/  FSEL R98, R71, -INF , !P6 ;  /* 0xff80000047627808 */ /* 0x000fc40007000000 */
[----:B------:R-:W-:Y:S01]  /*5e10*/  FMNMX.FTZ R9, R42, R9, !PT ;  /* 0x000000092a097209 */ /* 0x000fe20007810000 */
[----:B------:R-:W5:Y:S03]  /*5e20*/  LDL R100, [R1+0x34c] ;  /* 0x00034c0001647983 */ /* 0x000f660000100800 */
        /* <DEDUP_REMOVED lines=23> */
[----:B0-----:R-:W5:Y:S03]  /*5fa0*/  LDL R78, [R1+0x3b4] ;  /* 0x0003b400014e7983 */ /* 0x001f660000100800 */
[----:B------:R-:W-:Y:S01]  /*5fb0*/  FMNMX.FTZ R9, R94, R9, !PT ;  /* 0x000000095e097209 */ /* 0x000fe20007810000 */
[----:B--2---:R-:W-:Y:S03]  /*5fc0*/  STL [R1+0x274], R64 ;  /* 0x0002744001007387 */ /* 0x004fe60000100800 */
[----:B------:R-:W-:Y:S01]  /*5fd0*/  FMNMX.FTZ R9, R96, R9, !PT ;  /* 0x0000000960097209 */ /* 0x000fe20007810000 */
[----:B---3--:R-:W-:Y:S03]  /*5fe0*/  STL [R1+0x27c], R68 ;  /* 0x00027c4401007387 */ /* 0x008fe60000100800 */
[----:B------:R-:W-:Y:S01]  /*5ff0*/  FMNMX.FTZ R9, R98, R9, !PT ;  /* 0x0000000962097209 */ /* 0x000fe20007810000 */
[----:B----4-:R-:W-:Y:S04]  /*6000*/  STL [R1+0x288], R72 ;  /* 0x0002884801007387 */ /* 0x010fe80000100800 */
[----:B------:R-:W-:Y:S04]  /*6010*/  STL.64 [R1+0x230], R8 ;  /* 0x0002300801007387 */ /* 0x000fe80000100a00 */
[----:B------:R-:W2:Y:S01]  /*6020*/  LDL R13, [R1+0x234] ;  /* 0x00023400010d7983 */ /* 0x000ea20000100800 */
[----:B-1----:R-:W-:-:S03]  /*6030*/  FMNMX.FTZ R10, R8, R11, !PT ;  /* 0x0000000b080a7209 */ /* 0x002fc60007810000 */
[----:B-----5:R0:W-:Y:S04]  /*6040*/  STL [R1+0x2bc], R27 ;  /* 0x0002bc1b01007387 */ /* 0x0201e80000100800 */
[----:B------:R-:W1:Y:S04]  /*6050*/  SHFL.BFLY PT, R11, R10, 0x1, 0x1f ;  /* 0x0c201f000a0b7f89 */ /* 0x000e6800000e0000 */
[----:B------:R3:W-:Y:S04]  /*6060*/  STL [R1+0x2a4], R36 ;  /* 0x0002a42401007387 */ /* 0x0007e80000100800 */
[----:B0-----:R-:W4:Y:S04]  /*6070*/  LDL R27, [R1+0x438] ;  /* 0x00043800011b7983 */ /* 0x001f280000100800 */
[----:B------:R0:W-:Y:S04]  /*6080*/  STL [R1+0x2a8], R28 ;  /* 0x0002a81c01007387 */ /* 0x0001e80000100800 */
[----:B---3--:R-:W3:Y:S04]  /*6090*/  LDL R36, [R1+0x3ac] ;  /* 0x0003ac0001247983 */ /* 0x008ee80000100800 */
[----:B------:R5:W-:Y:S01]  /*60a0*/  STL [R1+0x2b4], R34 ;  /* 0x0002b42201007387 */ /* 0x000be20000100800 */
[----:B-1----:R-:W-:-:S03]  /*60b0*/  FMNMX.FTZ R12, R10, R11, !PT ;  /* 0x0000000b0a0c7209 */ /* 0x002fc60007810000 */
[----:B0-----:R-:W4:Y:S04]  /*60c0*/  LDL R28, [R1+0x3c8] ;  /* 0x0003c800011c7983 */ /* 0x001f280000100800 */
[----:B------:R-:W-:Y:S04]  /*60d0*/  STL [R1+0x230], R12 ;  /* 0x0002300c01007387 */ /* 0x000fe80000100800 */
[----:B------:R-:W3:Y:S04]  /*60e0*/  LDL R14, [R1+0x230] ;  /* 0x00023000010e7983 */ /* 0x000ee80000100800 */
[----:B-----5:R-:W5:Y:S04]  /*60f0*/  LDL R34, [R1+0x41c] ;  /* 0x00041c0001227983 */ /* 0x020f680000100800 */
[----:B------:R0:W-:Y:S04]  /*6100*/  STL [R1+0x270], R32 ;  /* 0x0002702001007387 */ /* 0x0001e80000100800 */
[----:B------:R1:W-:Y:S04]  /*6110*/  STL [R1+0x298], R30 ;  /* 0x0002981e01007387 */ /* 0x0003e80000100800 */
[----:B------:R-:W-:Y:S04]  /*6120*/  STL [R1+0x28c], R56 ;  /* 0x00028c3801007387 */ /* 0x000fe80000100800 */
[----:B0-----:R-:W4:Y:S04]  /*6130*/  LDL R32, [R1+0x2ec] ;  /* 0x0002ec0001207983 */ /* 0x001f280000100800 */
[----:B-1----:R-:W4:Y:S04]  /*6140*/  LDL R30, [R1+0x358] ;  /* 0x00035800011e7983 */ /* 0x002f280000100800 */
[----:B------:R0:W-:Y:S04]  /*6150*/  STL [R1+0x294], R38 ;  /* 0x0002942601007387 */ /* 0x0001e80000100800 */
[----:B------:R1:W-:Y:S04]  /*6160*/  STL [R1+0x264], R40 ;  /* 0x0002642801007387 */ /* 0x0003e80000100800 */
[----:B------:R-:W4:Y:S04]  /*6170*/  LDL R72, [R1+0x3d0] ;  /* 0x0003d00001487983 */ /* 0x000f280000100800 */
[----:B0-----:R-:W4:Y:S04]  /*6180*/  LDL R38, [R1+0x33c] ;  /* 0x00033c0001267983 */ /* 0x001f280000100800 */
[----:B-1----:R-:W4:Y:S04]  /*6190*/  LDL R40, [R1+0x2d4] ;  /* 0x0002d40001287983 */ /* 0x002f280000100800 */
[----:B------:R-:W4:Y:S04]  /*61a0*/  LDL R71, [R1+0x3d4] ;  /* 0x0003d40001477983 */ /* 0x000f280000100800 */
[----:B------:R-:W4:Y:S04]  /*61b0*/  LDL R68, [R1+0x3e0] ;  /* 0x0003e00001447983 */ /* 0x000f280000100800 */
[----:B------:R-:W4:Y:S04]  /*61c0*/  LDL R67, [R1+0x3e8] ;  /* 0x0003e80001437983 */ /* 0x000f280000100800 */
[----:B------:R-:W-:Y:S04]  /*61d0*/  STL [R1+0x2b0], R46 ;  /* 0x0002b02e01007387 */ /* 0x000fe80000100800 */
[----:B------:R-:W-:Y:S04]  /*61e0*/  STL [R1+0x2b8], R44 ;  /* 0x0002b82c01007387 */ /* 0x000fe80000100800 */
[----:B------:R-:W4:Y:S04]  /*61f0*/  LDL R64, [R1+0x3f4] ;  /* 0x0003f40001407983 */ /* 0x000f280000100800 */
[----:B------:R-:W4:Y:S04]  /*6200*/  LDL R63, [R1+0x3f8] ;  /* 0x0003f800013f7983 */ /* 0x000f280000100800 */
[----:B------:R-:W4:Y:S04]  /*6210*/  LDL R59, [R1+0x40c] ;  /* 0x00040c00013b7983 */ /* 0x000f280000100800 */
[----:B------:R-:W4:Y:S04]  /*6220*/  LDL R56, [R1+0x418] ;  /* 0x0004180001387983 */ /* 0x000f280000100800 */
[----:B------:R-:W4:Y:S04]  /*6230*/  LDL R55, [R1+0x420] ;  /* 0x0004200001377983 */ /* 0x000f280000100800 */
[----:B------:R0:W-:Y:S04]  /*6240*/  STL [R1+0x2a0], R50 ;  /* 0x0002a03201007387 */ /* 0x0001e80000100800 */
[----:B------:R1:W-:Y:S04]  /*6250*/  STL [R1+0x2ac], R48 ;  /* 0x0002ac3001007387 */ /* 0x0003e80000100800 */
[----:B------:R-:W4:Y:S04]  /*6260*/  LDL R51, [R1+0x430] ;  /* 0x0004300001337983 */ /* 0x000f280000100800 */
[----:B0-----:R-:W4:Y:S04]  /*6270*/  LDL R50, [R1+0x434] ;  /* 0x0004340001327983 */ /* 0x001f280000100800 */
[----:B-1----:R-:W4:Y:S04]  /*6280*/  LDL R48, [R1+0x440] ;  /* 0x0004400001307983 */ /* 0x002f280000100800 */
[----:B------:R0:W-:Y:S04]  /*6290*/  STL [R1+0x278], R66 ;  /* 0x0002784201007387 */ /* 0x0001e80000100800 */
[----:B------:R-:W4:Y:S04]  /*62a0*/  LDL R47, [R1+0x444] ;  /* 0x00044400012f7983 */ /* 0x000f280000100800 */
[----:B------:R1:W-:Y:S04]  /*62b0*/  STL [R1+0x290], R54 ;  /* 0x0002903601007387 */ /* 0x0003e80000100800 */
[----:B------:R1:W-:Y:S04]  /*62c0*/  STL [R1+0x29c], R52 ;  /* 0x00029c3401007387 */ /* 0x0003e80000100800 */
[----:B0-----:R-:W4:Y:S04]  /*62d0*/  LDL R66, [R1+0x3ec] ;  /* 0x0003ec0001427983 */ /* 0x001f280000100800 */
[----:B------:R0:W-:Y:S04]  /*62e0*/  STL [R1+0x284], R70 ;  /* 0x0002844601007387 */ /* 0x0001e80000100800 */
[----:B-1----:R-:W4:Y:S04]  /*62f0*/  LDL R54, [R1+0x424] ;  /* 0x0004240001367983 */ /* 0x002f280000100800 */
[----:B------:R-:W4:Y:S04]  /*6300*/  LDL R52, [R1+0x42c] ;  /* 0x00042c0001347983 */ /* 0x000f280000100800 */
[----:B0-----:R-:W4:Y:S04]  /*6310*/  LDL R70, [R1+0x3d8] ;  /* 0x0003d80001467983 */ /* 0x001f280000100800 */
[----:B------:R0:W-:Y:S04]  /*6320*/  STL [R1+0x280], R58 ;  /* 0x0002803a01007387 */ /* 0x0001e80000100800 */
[----:B------:R1:W-:Y:S04]  /*6330*/  STL [R1+0x268], R60 ;  /* 0x0002683c01007387 */ /* 0x0003e80000100800 */
[----:B------:R-:W4:Y:S04]  /*6340*/  LDL R46, [R1+0x448] ;  /* 0x00044800012e7983 */ /* 0x000f280000100800 */
[----:B0-----:R-:W4:Y:S04]  /*6350*/  LDL R58, [R1+0x410] ;  /* 0x00041000013a7983 */ /* 0x001f280000100800 */
[----:B-1----:R-:W4:Y:S04]  /*6360*/  LDL R60, [R1+0x408] ;  /* 0x00040800013c7983 */ /* 0x002f280000100800 */
[----:B------:R0:W-:Y:S04]  /*6370*/  STL [R1+0x260], R26 ;  /* 0x0002601a01007387 */ /* 0x0001e80000100800 */
[----:B------:R-:W4:Y:S04]  /*6380*/  LDL R44, [R1+0x450] ;  /* 0x00045000012c7983 */ /* 0x000f280000100800 */
[----:B0-----:R-:W4:Y:S04]  /*6390*/  LDL R26, [R1+0x2c0] ;  /* 0x0002c000011a7983 */ /* 0x001f280000100800 */
[----:B--2---:R-:W0:Y:S02]  /*63a0*/  SHFL.BFLY PT, R8, R13, 0x2, 0x1f ;  /* 0x0c401f000d087f89 */ /* 0x004e2400000e0000 */
[----:B0-----:R-:W-:-:S05]  /*63b0*/  FMNMX.FTZ R9, R8, R13, !PT ;  /* 0x0000000d08097209 */ /* 0x001fca0007810000 */
[----:B------:R-:W0:Y:S01]  /*63c0*/  SHFL.BFLY PT, R8, R9, 0x1, 0x1f ;  /* 0x0c201f0009087f89 */ /* 0x000e2200000e0000 */
[----:B---3--:R-:W-:Y:S01]  /*63d0*/  FMUL.FTZ R10, R29, R14 ;  /* 0x0000000e1d0a7220 */ /* 0x008fe20000410000 */
[----:B------:R-:W-:-:S04]  /*63e0*/  FSETP.NEU.FTZ.AND P1, PT, R14, -INF , PT ;  /* 0xff8000000e00780b */ /* 0x000fc80003f3d000 */
[----:B------:R-:W-:-:S05]  /*63f0*/  FSEL R14, R10, RZ, P1 ;  /* 0x000000ff0a0e7208 */ /* 0x000fca0000800000 */
[-C--:B------:R-:W-:Y:S01]  /*6400*/  FFMA.FTZ R148, R37, R29.reuse, -R14 ;  /* 0x0000001d25947223 */ /* 0x080fe2000001080e */
[----:B0-----:R-:W-:Y:S01]  /*6410*/  FMNMX.FTZ R8, R9, R8, !PT ;  /* 0x0000000809087209 */ /* 0x001fe20007810000 */
[----:B------:R-:W2:Y:S03]  /*6420*/  LDL R37, [R1+0x374] ;  /* 0x0003740001257983 */ /* 0x000ea60000100800 */
[C---:B------:R-:W-:Y:S01]  /*6430*/  FSETP.NEU.FTZ.AND P1, PT, R8.reuse, -INF , PT ;  /* 0xff8000000800780b */ /* 0x040fe20003f3d000 */
[----:B------:R-:W-:-:S05]  /*6440*/  FMUL.FTZ R9, R8, R29 ;  /* 0x0000001d08097220 */ /* 0x000fca0000410000 */
        /* <DEDUP_REMOVED lines=26> */
[----:B------:R-:W-:-:S02]  /*65f0*/  IMAD R42, R43, 0xc00, R24 ;  /* 0x00000c002b2a7824 */ /* 0x000fc400078e0218 */
        /* <DEDUP_REMOVED lines=21> */
[----:B------:R-:W3:Y:S01]  /*6750*/  LDL R24, [R1+0x320] ;  /* 0x0003200001187983 */ /* 0x000ee20000100800 */
[----:B------:R-:W-:-:S03]  /*6760*/  FFMA.FTZ R9, R98, R29, -R9 ;  /* 0x0000001d62097223 */ /* 0x000fc60000010809 */
[----:B------:R-:W3:Y:S04]  /*6770*/  LDL R29, [R1+0x390] ;  /* 0x00039000011d7983 */ /* 0x000ee80000100800 */
[----:B------:R-:W3:Y:S04]  /*6780*/  LDL R33, [R1+0x454] ;  /* 0x0004540001217983 */ /* 0x000ee80000100800 */
[----:B------:R-:W3:Y:S04]  /*6790*/  LDL R43, [R1+0x458] ;  /* 0x00045800012b7983 */ /* 0x000ee80000100800 */
[----:B------:R0:W-:Y:S04]  /*67a0*/  STL [R1+0x26c], R62 ;  /* 0x00026c3e01007387 */ /* 0x0001e80000100800 */
        /* <DEDUP_REMOVED lines=17> */
[----:B0-----:R-:W3:Y:S04]  /*68c0*/  LDL R62, [R1+0x3fc] ;  /* 0x0003fc00013e7983 */ /* 0x001ee80000100800 */
[----:B------:R-:W3:Y:S04]  /*68d0*/  LDL R61, [R1+0x404] ;  /* 0x00040400013d7983 */ /* 0x000ee80000100800 */
[----:B------:R-:W3:Y:S04]  /*68e0*/  LDL R57, [R1+0x414] ;  /* 0x0004140001397983 */ /* 0x000ee80000100800 */
[----:B------:R-:W3:Y:S04]  /*68f0*/  LDL R53, [R1+0x428] ;  /* 0x0004280001357983 */ /* 0x000ee80000100800 */
[----:B------:R-:W3:Y:S04]  /*6900*/  LDL R49, [R1+0x43c] ;  /* 0x00043c0001317983 */ /* 0x000ee80000100800 */
[----:B------:R-:W3:Y:S04]  /*6910*/  LDL R45, [R1+0x44c] ;  /* 0x00044c00012d7983 */ /* 0x000ee80000100800 */
[----:B------:R-:W3:Y:S01]  /*6920*/  LDL R41, [R1+0x45c] ;  /* 0x00045c0001297983 */ /* 0x000ee20000100800 */
[----:B------:R-:W-:Y:S08]  /*6930*/  MUFU.EX2 R152, R152 ;  /* 0x0000009800987308 */ /* 0x000ff00000000800 */
[----:B------:R-:W0:Y:S08]  /*6940*/  MUFU.EX2 R130, R130 ;  /* 0x0000008200827308 */ /* 0x000e300000000800 */
[----:B------:R-:W1:Y:S08]  /*6950*/  MUFU.EX2 R153, R153 ;  /* 0x0000009900997308 */ /* 0x000e700000000800 */
[----:B------:R-:W4:Y:S01]  /*6960*/  MUFU.EX2 R135, R135 ;  /* 0x0000008700877308 */ /* 0x000f220000000800 */
[----:B-----5:R0:W-:Y:S07]  /*6970*/  STL [R1+0x41c], R34 ;  /* 0x00041c2201007387 */ /* 0x0201ee0000100800 */
[----:B------:R-:W-:Y:S08]  /*6980*/  MUFU.EX2 R143, R143 ;  /* 0x0000008f008f7308 */ /* 0x000ff00000000800 */
[----:B------:R-:W5:Y:S01]  /*6990*/  MUFU.EX2 R142, R142 ;  /* 0x0000008e008e7308 */ /* 0x000f620000000800 */
[----:B0-----:R-:W-:-:S07]  /*69a0*/  FADD.FTZ R34, R152, R130 ;  /* 0x0000008298227221 */ /* 0x001fce0000010000 */
[----:B------:R-:W-:Y:S08]  /*69b0*/  MUFU.EX2 R151, R151 ;  /* 0x0000009700977308 */ /* 0x000ff00000000800 */
[----:B------:R-:W0:Y:S01]  /*69c0*/  MUFU.EX2 R141, R141 ;  /* 0x0000008d008d7308 */ /* 0x000e220000000800 */
[----:B-1----:R-:W-:-:S07]  /*69d0*/  FADD.FTZ R34, R153, R34 ;  /* 0x0000002299227221 */ /* 0x002fce0000010000 */
[----:B------:R-:W-:Y:S01]  /*69e0*/  MUFU.EX2 R150, R150 ;  /* 0x0000009600967308 */ /* 0x000fe20000000800 */
[----:B------:R4:W-:Y:S07]  /*69f0*/  STL [R1+0x3ac], R36 ;  /* 0x0003ac2401007387 */ /* 0x0009ee0000100800 */
[----:B------:R-:W1:Y:S01]  /*6a00*/  MUFU.EX2 R140, R140 ;  /* 0x0000008c008c7308 */ /* 0x000e620000000800 */
[----:B----4-:R-:W-:-:S07]  /*6a10*/  FADD.FTZ R36, R135, R34 ;  /* 0x0000002287247221 */ /* 0x010fce0000010000 */
[----:B------:R-:W-:Y:S01]  /*6a20*/  MUFU.EX2 R149, R149 ;  /* 0x0000009500957308 */ /* 0x000fe20000000800 */
[----:B-----5:R-:W-:-:S07]  /*6a30*/  FADD.FTZ R34, R143, R142 ;  /* 0x0000008e8f227221 */ /* 0x020fce0000010000 */
[----:B------:R-:W4:Y:S01]  /*6a40*/  MUFU.EX2 R139, R139 ;  /* 0x0000008b008b7308 */ /* 0x000f220000000800 */
[----:B------:R0:W-:Y:S07]  /*6a50*/  STL [R1+0x3e4], R35 ;  /* 0x0003e42301007387 */ /* 0x0001ee0000100800 */
[----:B------:R-:W5:Y:S01]  /*6a60*/  MUFU.EX2 R148, R148 ;  /* 0x0000009400947308 */ /* 0x000f620000000800 */
[----:B------:R1:W-:Y:S01]  /*6a70*/  STL [R1+0x400], R31 ;  /* 0x0004001f01007387 */ /* 0x0003e20000100800 */
[----:B0-----:R-:W-:-:S06]  /*6a80*/  FADD.FTZ R35, R141, R34 ;  /* 0x000000228d237221 */ /* 0x001fcc0000010000 */
[----:B------:R-:W0:Y:S01]  /*6a90*/  MUFU.EX2 R138, R138 ;  /* 0x0000008a008a7308 */ /* 0x000e220000000800 */
[----:B------:R4:W-:Y:S01]  /*6aa0*/  STL [R1+0x438], R27 ;  /* 0x0004381b01007387 */ /* 0x0009e20000100800 */
[----:B-1----:R-:W-:-:S06]  /*6ab0*/  IMAD.MOV.U32 R31, RZ, RZ, R25 ;  /* 0x000000ffff1f7224 */ /* 0x002fcc00078e0019 */
[----:B------:R-:W1:Y:S01]  /*6ac0*/  MUFU.EX2 R147, R147 ;  /* 0x0000009300937308 */ /* 0x000e620000000800 */
[----:B------:R5:W-:Y:S01]  /*6ad0*/  STL [R1+0x3c8], R28 ;  /* 0x0003c81c01007387 */ /* 0x000be20000100800 */
[----:B----4-:R-:W-:-:S06]  /*6ae0*/  IMAD.MOV.U32 R27, RZ, RZ, R25 ;  /* 0x000000ffff1b7224 */ /* 0x010fcc00078e0019 */
[----:B------:R-:W4:Y:S01]  /*6af0*/  MUFU.EX2 R137, R137 ;  /* 0x0000008900897308 */ /* 0x000f220000000800 */
[----:B------:R-:W-:Y:S01]  /*6b00*/  FADD.FTZ R34, R140, R35 ;  /* 0x000000238c227221 */ /* 0x000fe20000010000 */
[----:B------:R0:W-:Y:S01]  /*6b10*/  STL [R1+0x2c0], R26 ;  /* 0x0002c01a01007387 */ /* 0x0001e20000100800 */
[----:B-----5:R-:W-:-:S03]  /*6b20*/  VIADD R28, R42, 0x180 ;  /* 0x000001802a1c7836 */ /* 0x020fc60000000000 */
[----:B--2---:R2:W-:Y:S02]  /*6b30*/  STL [R1+0x374], R37 ;  /* 0x0003742501007387 */ /* 0x0045e40000100800 */
[----:B------:R-:W5:Y:S01]  /*6b40*/  MUFU.EX2 R146, R146 ;  /* 0x0000009200927308 */ /* 0x000f620000000800 */
[----:B0-----:R-:W-:Y:S01]  /*6b50*/  VIADD R26, R42, 0x80 ;  /* 0x000000802a1a7836 */ /* 0x001fe20000000000 */
[----:B------:R-:W-:Y:S01]  /*6b60*/  R2UR UR15, R31 ;  /* 0x000000001f0f72ca */ /* 0x000fe200000e0000 */
[----:B--2---:R-:W-:-:S05]  /*6b70*/  FADD.FTZ R37, R151, R36 ;  /* 0x0000002497257221 */ /* 0x004fca0000010000 */
[----:B------:R-:W0:Y:S01]  /*6b80*/  MUFU.EX2 R132, R132 ;  /* 0x0000008400847308 */ /* 0x000e220000000800 */
[----:B------:R-:W-:Y:S01]  /*6b90*/  FADD.FTZ R36, R150, R37 ;  /* 0x0000002596247221 */ /* 0x000fe20000010000 */
[----:B------:R-:W-:Y:S01]  /*6ba0*/  R2UR UR11, R27 ;  /* 0x000000001b0b72ca */ /* 0x000fe200000e0000 */
[----:B------:R-:W-:Y:S02]  /*6bb0*/  FADD.FTZ R27, R139, R34 ;  /* 0x000000228b1b7221 */ /* 0x000fe40000010000 */
[----:B------:R-:W-:-:S03]  /*6bc0*/  FADD.FTZ R31, R149, R36 ;  /* 0x00000024951f7221 */ /* 0x000fc60000010000 */
[----:B------:R-:W2:Y:S01]  /*6bd0*/  MUFU.EX2 R145, R145 ;  /* 0x0000009100917308 */ /* 0x000ea20000000800 */
[----:B------:R-:W-:Y:S02]  /*6be0*/  R2UR UR18, R28 ;  /* 0x000000001c1272ca */ /* 0x000fe400000e0000 */
[----:B------:R-:W-:Y:S01]  /*6bf0*/  R2UR UR10, R26 ;  /* 0x000000001a0a72ca */ /* 0x000fe200000e0000 */
[----:B------:R-:W-:-:S04]  /*6c00*/  FADD.FTZ R28, R148, R31 ;  /* 0x0000001f941c7221 */ /* 0x000fc80000010000 */
[----:B------:R-:W2:Y:S01]  /*6c10*/  MUFU.EX2 R136, R136 ;  /* 0x0000008800887308 */ /* 0x000ea20000000800 */
[----:B------:R-:W-:Y:S01]  /*6c20*/  FADD.FTZ R26, R138, R27 ;  /* 0x0000001b8a1a7221 */ /* 0x000fe20000010000 */
[----:B------:R-:W-:Y:S01]  /*6c30*/  R2UR UR23, R25 ;  /* 0x00000000191772ca */ /* 0x000fe200000e0000 */
[----:B-1----:R-:W-:-:S05]  /*6c40*/  FADD.FTZ R27, R147, R28 ;  /* 0x0000001c931b7221 */ /* 0x002fca0000010000 */
[----:B------:R-:W1:Y:S08]  /*6c50*/  MUFU.EX2 R133, R133 ;  /* 0x0000008500857308 */ /* 0x000e700000000800 */
[----:B------:R-:W1:Y:S01]  /*6c60*/  MUFU.EX2 R134, R134 ;  /* 0x0000008600867308 */ /* 0x000e620000000800 */
[----:B---3--:R3:W-:Y:S04]  /*6c70*/  STL [R1+0x320], R24 ;  /* 0x0003201801007387 */ /* 0x0087e80000100800 */
[----:B------:R4:W-:Y:S04]  /*6c80*/  STL [R1+0x390], R29 ;  /* 0x0003901d01007387 */ /* 0x0009e80000100800 */
[----:B------:R5:W-:Y:S01]  /*6c90*/  STL [R1+0x454], R33 ;  /* 0x0004542101007387 */ /* 0x000be20000100800 */
[----:B---3--:R-:W-:-:S03]  /*6ca0*/  VIADD R24, R42, 0x200 ;  /* 0x000002002a187836 */ /* 0x008fc60000000000 */
[----:B------:R3:W-:Y:S01]  /*6cb0*/  STL [R1+0x458], R43 ;  /* 0x0004582b01007387 */ /* 0x0007e20000100800 */
[--C-:B----4-:R-:W-:Y:S01]  /*6cc0*/  IMAD.MOV.U32 R29, RZ, RZ, R25.reuse ;  /* 0x000000ffff1d7224 */ /* 0x110fe200078e0019 */
[----:B------:R-:W-:Y:S01]  /*6cd0*/  R2UR UR22, R24 ;  /* 0x00000000181672ca */ /* 0x000fe200000e0000 */
[--C-:B-----5:R-:W-:Y:S02]  /*6ce0*/  IMAD.MOV.U32 R33, RZ, RZ, R25.reuse ;  /* 0x000000ffff217224 */ /* 0x120fe400078e0019 */
[----:B---3--:R-:W-:Y:S02]  /*6cf0*/  IMAD.MOV.U32 R43, RZ, RZ, R25 ;  /* 0x000000ffff2b7224 */ /* 0x008fe400078e0019 */
[----:B------:R-:W-:Y:S01]  /*6d00*/  FADD.FTZ R25, R137, R26 ;  /* 0x0000001a89197221 */ /* 0x000fe20000010000 */
[----:B------:R-:W3:Y:S01]  /*6d10*/  MUFU.EX2 R144, R144 ;  /* 0x0000009000907308 */ /* 0x000ee20000000800 */
[----:B------:R-:W-:Y:S02]  /*6d20*/  FADD.FTZ R24, R146, R27 ;  /* 0x0000001b92187221 */ /* 0x000fe40000010000 */
[----:B0-----:R-:W-:-:S05]  /*6d30*/  FADD.FTZ R25, R132, R25 ;  /* 0x0000001984197221 */ /* 0x001fca0000010000 */
[----:B------:R-:W0:Y:S01]  /*6d40*/  MUFU.EX2 R131, R131 ;  /* 0x0000008300837308 */ /* 0x000e220000000800 */
[----:B--2---:R-:W-:Y:S01]  /*6d50*/  FADD.FTZ R219, R145, R24 ;  /* 0x0000001891db7221 */ /* 0x004fe20000010000 */
[----:B------:R-:W-:Y:S01]  /*6d60*/  FADD.FTZ R24, R136, R25 ;  /* 0x0000001988187221 */ /* 0x000fe20000010000 */
[----:B------:R2:W-:Y:S01]  /*6d70*/  STL [R1+0x2ec], R32 ;  /* 0x0002ec2001007387 */ /* 0x0005e20000100800 */
[----:B------:R-:W-:Y:S02]  /*6d80*/  R2UR UR6, R42 ;  /* 0x000000002a0672ca */ /* 0x000fe400000e0000 */
[----:B-1----:R-:W-:Y:S01]  /*6d90*/  FADD.FTZ R25, R133, R24 ;  /* 0x0000001885197221 */ /* 0x002fe20000010000 */
[----:B------:R1:W-:Y:S01]  /*6da0*/  STL [R1+0x358], R30 ;  /* 0x0003581e01007387 */ /* 0x0003e20000100800 */
[----:B------:R-:W-:Y:S02]  /*6db0*/  R2UR UR7, R43 ;  /* 0x000000002b0772ca */ /* 0x000fe400000e0000 */
[----:B------:R-:W-:Y:S01]  /*6dc0*/  F2FP.BF16.F32.PACK_AB R154, R135, R153 ;  /* 0x00000099879a723e */ /* 0x000fe200000010ff */
[----:B------:R-:W-:Y:S01]  /*6dd0*/  FADD.FTZ R172, R134, R25 ;  /* 0x0000001986ac7221 */ /* 0x000fe20000010000 */
[----:B--2---:R-:W-:Y:S01]  /*6de0*/  VIADD R32, R42, 0x280 ;  /* 0x000002802a207836 */ /* 0x004fe20000000000 */
[----:B------:R-:W-:Y:S01]  /*6df0*/  F2FP.BF16.F32.PACK_AB R152, R130, R152 ;  /* 0x000000988298723e */ /* 0x000fe200000010ff */
[----:B-1----:R-:W-:Y:S01]  /*6e00*/  VIADD R30, R42, 0x100 ;  /* 0x000001002a1e7836 */ /* 0x002fe20000000000 */
[----:B------:R-:W-:-:S02]  /*6e10*/  F2FP.BF16.F32.PACK_AB R153, R142, R143 ;  /* 0x0000008f8e99723e */ /* 0x000fc400000010ff */
[----:B------:R-:W-:Y:S01]  /*6e20*/  F2FP.BF16.F32.PACK_AB R155, R140, R141 ;  /* 0x0000008d8c9b723e */ /* 0x000fe200000010ff */
[----:B------:R-:W-:Y:S01]  /*6e30*/  STL [R1+0x2c4], R129 ;  /* 0x0002c48101007387 */ /* 0x000fe20000100800 */
[----:B------:R-:W-:Y:S01]  /*6e40*/  R2UR UR14, R30 ;  /* 0x000000001e0e72ca */ /* 0x000fe200000e0000 */
[----:B---3--:R-:W-:Y:S01]  /*6e50*/  FADD.FTZ R219, R144, R219 ;  /* 0x000000db90db7221 */ /* 0x008fe20000010000 */
[----:B------:R-:W-:Y:S01]  /*6e60*/  R2UR UR19, R29 ;  /* 0x000000001d1372ca */ /* 0x000fe200000e0000 */
[----:B------:R-:W-:Y:S01]  /*6e70*/  STL [R1+0x2c8], R128 ;  /* 0x0002c88001007387 */ /* 0x000fe20000100800 */
[----:B------:R-:W-:Y:S01]  /*6e80*/  R2UR UR26, R32 ;  /* 0x00000000201a72ca */ /* 0x000fe200000e0000 */
[----:B0-----:R-:W-:Y:S01]  /*6e90*/  FADD.FTZ R172, R131, R172 ;  /* 0x000000ac83ac7221 */ /* 0x001fe20000010000 */
[----:B------:R-:W-:Y:S01]  /*6ea0*/  R2UR UR27, R33 ;  /* 0x00000000211b72ca */ /* 0x000fe200000e0000 */
[----:B------:R-:W-:Y:S01]  /*6eb0*/  STL [R1+0x2cc], R127 ;  /* 0x0002cc7f01007387 */ /* 0x000fe20000100800 */
[----:B------:R-:W-:-:S02]  /*6ec0*/  F2FP.BF16.F32.PACK_AB R156, R150, R151 ;  /* 0x00000097969c723e */ /* 0x000fc400000010ff */
[----:B------:R-:W-:Y:S01]  /*6ed0*/  F2FP.BF16.F32.PACK_AB R158, R148, R149 ;  /* 0x00000095949e723e */ /* 0x000fe200000010ff */
[----:B------:R-:W-:Y:S01]  /*6ee0*/  STL [R1+0x2d0], R126 ;  /* 0x0002d07e01007387 */ /* 0x000fe20000100800 */
[----:B------:R-:W-:Y:S02]  /*6ef0*/  F2FP.BF16.F32.PACK_AB R160, R146, R147 ;  /* 0x0000009392a0723e */ /* 0x000fe400000010ff */
[----:B------:R-:W-:Y:S01]  /*6f00*/  F2FP.BF16.F32.PACK_AB R162, R144, R145 ;  /* 0x0000009190a2723e */ /* 0x000fe200000010ff */
[----:B------:R-:W-:Y:S01]  /*6f10*/  STL [R1+0x2d4], R40 ;  /* 0x0002d42801007387 */ /* 0x000fe20000100800 */
[----:B------:R-:W-:Y:S02]  /*6f20*/  F2FP.BF16.F32.PACK_AB R157, R138, R139 ;  /* 0x0000008b8a9d723e */ /* 0x000fe400000010ff */
[----:B------:R-:W-:Y:S01]  /*6f30*/  F2FP.BF16.F32.PACK_AB R159, R132, R137 ;  /* 0x00000089849f723e */ /* 0x000fe200000010ff */
[----:B------:R-:W-:Y:S01]  /*6f40*/  STL [R1+0x2d8], R125 ;  /* 0x0002d87d01007387 */ /* 0x000fe20000100800 */
[----:B------:R-:W-:-:S02]  /*6f50*/  F2FP.BF16.F32.PACK_AB R161, R133, R136 ;  /* 0x0000008885a1723e */ /* 0x000fc400000010ff */
[----:B------:R-:W-:Y:S01]  /*6f60*/  F2FP.BF16.F32.PACK_AB R163, R131, R134 ;  /* 0x0000008683a3723e */ /* 0x000fe200000010ff */
        /* <DEDUP_REMOVED lines=83> */
[----:B------:R0:W-:Y:S02]  /*74a0*/  STL [R1+0x45c], R41 ;  /* 0x00045c2901007387 */ /* 0x0001e40000100800 */
[----:B0-----:R-:W-:-:S06]  /*74b0*/  WARPGROUP.ARRIVE ;  /* 0x00000000000079c5 */ /* 0x001fcc0000000000 */
[----:B------:R-:W-:Y:S03]  /*74c0*/  HGMMA.64x256x16.F32.BF16 R24, R152, gdesc[UR4].tnspB, RZ, !UPT, gsb0 ;  /* 0x43e0000498187df0 */ /* 0x000fe6000c0018ff */
        /* <DEDUP_REMOVED lines=35> */
[----:B------:R-:W0:Y:S08]  /*7700*/  MUFU.EX2 R152, R173 ;  /* 0x000000ad00987308 */ /* 0x000e300000000800 */
[----:B------:R-:W-:Y:S08]  /*7710*/  MUFU.EX2 R174, R174 ;  /* 0x000000ae00ae7308 */ /* 0x000ff00000000800 */
[----:B------:R-:W-:Y:S08]  /*7720*/  MUFU.EX2 R154, R175 ;  /* 0x000000af009a7308 */ /* 0x000ff00000000800 */
[----:B------:R-:W1:Y:S08]  /*7730*/  MUFU.EX2 R153, R216 ;  /* 0x000000d800997308 */ /* 0x000e700000000800 */
[----:B------:R-:W-:Y:S08]  /*7740*/  MUFU.EX2 R215, R215 ;  /* 0x000000d700d77308 */ /* 0x000ff00000000800 */
[----:B------:R-:W2:Y:S08]  /*7750*/  MUFU.EX2 R217, R217 ;  /* 0x000000d900d97308 */ /* 0x000eb00000000800 */
[----:B------:R-:W-:Y:S08]  /*7760*/  MUFU.EX2 R218, R218 ;  /* 0x000000da00da7308 */ /* 0x000ff00000000800 */
[----:B------:R-:W3:Y:S01]  /*7770*/  MUFU.EX2 R171, R171 ;  /* 0x000000ab00ab7308 */ /* 0x000ee20000000800 */
[----:B0-----:R-:W-:Y:S01]  /*7780*/  FADD.FTZ R219, R152, R219 ;  /* 0x000000db98db7221 */ /* 0x001fe20000010000 */
[----:B-1----:R-:W-:Y:S01]  /*7790*/  FADD.FTZ R172, R153, R172 ;  /* 0x000000ac99ac7221 */ /* 0x002fe20000010000 */
[----:B------:R-:W-:-:S02]  /*77a0*/  F2FP.BF16.F32.PACK_AB R152, R174, R152 ;  /* 0x00000098ae98723e */ /* 0x000fc400000010ff */
[----:B--2---:R-:W-:Y:S02]  /*77b0*/  F2FP.BF16.F32.PACK_AB R153, R217, R153 ;  /* 0x00000099d999723e */ /* 0x004fe400000010ff */
[----:B---3--:R-:W-:Y:S01]  /*77c0*/  F2FP.BF16.F32.PACK_AB R155, R171, R218 ;  /* 0x000000daab9b723e */ /* 0x008fe200000010ff */
        /* <DEDUP_REMOVED lines=35> */
[----:B------:R-:W-:-:S04]  /*7a00*/  FADD.FTZ R156, R174, R219 ;  /* 0x000000dbae9c7221 */ /* 0x000fc80000010000 */
[----:B------:R-:W-:Y:S01]  /*7a10*/  FADD.FTZ R156, R154, R156 ;  /* 0x0000009c9a9c7221 */ /* 0x000fe20000010000 */
[----:B------:R-:W-:Y:S01]  /*7a20*/  F2FP.BF16.F32.PACK_AB R154, R215, R154 ;  /* 0x0000009ad79a723e */ /* 0x000fe200000010ff */
[----:B------:R-:W-:Y:S01]  /*7a30*/  MUFU.EX2 R166, R166 ;  /* 0x000000a600a67308 */ /* 0x000fe20000000800 */
[----:B------:R-:W-:Y:S01]  /*7a40*/  FADD.FTZ R172, R217, R172 ;  /* 0x000000acd9ac7221 */ /* 0x000fe20000010000 */
[----:B------:R-:W-:-:S06]  /*7a50*/  FADD.FTZ R156, R215, R156 ;  /* 0x0000009cd79c7221 */ /* 0x000fcc0000010000 */
[----:B------:R-:W-:Y:S08]  /*7a60*/  MUFU.EX2 R164, R164 ;  /* 0x000000a400a47308 */ /* 0x000ff00000000800 */
[----:B------:R-:W-:Y:S08]  /*7a70*/  MUFU.EX2 R169, R169 ;  /* 0x000000a900a97308 */ /* 0x000ff00000000800 */
[----:B------:R-:W-:Y:S08]  /*7a80*/  MUFU.EX2 R170, R170 ;  /* 0x000000aa00aa7308 */ /* 0x000ff00000000800 */
[----:B------:R-:W-:Y:S01]  /*7a90*/  MUFU.EX2 R21, R21 ;  /* 0x0000001500157308 */ /* 0x000fe20000000800 */
[----:B------:R-:W-:-:S04]  /*7aa0*/  FADD.FTZ R172, R218, R172 ;  /* 0x000000acdaac7221 */ /* 0x000fc80000010000 */
        /* <DEDUP_REMOVED lines=45> */
[----:B------:R-:W0:Y:S08]  /*7d80*/  MUFU.EX2 R152, R167 ;  /* 0x000000a700987308 */ /* 0x000e300000000800 */
[----:B------:R-:W1:Y:S08]  /*7d90*/  MUFU.EX2 R154, R165 ;  /* 0x000000a5009a7308 */ /* 0x000e700000000800 */
[----:B------:R-:W2:Y:S01]  /*7da0*/  MUFU.EX2 R153, R168 ;  /* 0x000000a800997308 */ /* 0x000ea20000000800 */
[----:B0-----:R-:W-:-:S04]  /*7db0*/  FADD.FTZ R156, R152, R156 ;  /* 0x0000009c989c7221 */ /* 0x001fc80000010000 */
[C---:B------:R-:W-:Y:S01]  /*7dc0*/  FADD.FTZ R156, R166.reuse, R156 ;  /* 0x0000009ca69c7221 */ /* 0x040fe20000010000 */
[----:B------:R-:W-:Y:S02]  /*7dd0*/  F2FP.BF16.F32.PACK_AB R152, R166, R152 ;  /* 0x00000098a698723e */ /* 0x000fe400000010ff */
[----:B------:R-:W-:Y:S01]  /*7de0*/  F2FP.BF16.F32.PACK_AB R155, R21, R170 ;  /* 0x000000aa159b723e */ /* 0x000fe200000010ff */
[----:B-1----:R-:W-:Y:S01]  /*7df0*/  FADD.FTZ R156, R154, R156 ;  /* 0x0000009c9a9c7221 */ /* 0x002fe20000010000 */
[----:B------:R-:W-:Y:S01]  /*7e00*/  F2FP.BF16.F32.PACK_AB R154, R164, R154 ;  /* 0x0000009aa49a723e */ /* 0x000fe200000010ff */
[----:B------:R-:W-:Y:S01]  /*7e10*/  STL.128 [R1+0x260], R24 ;  /* 0x0002601801007387 */ /* 0x000fe20000100c00 */
[----:B--2---:R-:W-:Y:S01]  /*7e20*/  FADD.FTZ R171, R153, R171 ;  /* 0x000000ab99ab7221 */ /* 0x004fe20000010000 */
[----:B------:R-:W-:Y:S02]  /*7e30*/  F2FP.BF16.F32.PACK_AB R153, R169, R153 ;  /* 0x00000099a999723e */ /* 0x000fe400000010ff */
        /* <DEDUP_REMOVED lines=35> */
[----:B------:R-:W-:-:S04]  /*8070*/  FADD.FTZ R171, R170, R171 ;  /* 0x000000abaaab7221 */ /* 0x000fc80000010000 */
[----:B------:R-:W-:Y:S01]  /*8080*/  FADD.FTZ R171, R21, R171 ;  /* 0x000000ab15ab7221 */ /* 0x000fe20000010000 */
[----:B------:R-:W-:-:S04]  /*8090*/  FADD.FTZ R21, R10, R156 ;  /* 0x0000009c0a157221 */ /* 0x000fc80000010000 */
[----:B------:R-:W-:Y:S01]  /*80a0*/  FADD.FTZ R21, R11, R21 ;  /* 0x000000150b157221 */ /* 0x000fe20000010000 */
[----:B------:R-:W-:-:S04]  /*80b0*/  FADD.FTZ R171, R14, R171 ;  /* 0x000000ab0eab7221 */ /* 0x000fc80000010000 */
[----:B------:R-:W-:Y:S01]  /*80c0*/  FADD.FTZ R171, R15, R171 ;  /* 0x000000ab0fab7221 */ /* 0x000fe20000010000 */
[----:B------:R-:W-:Y:S02]  /*80d0*/  WARPGROUP.DEPBAR.LE gsb0, 0x0 ;  /* 0x00008000000079c5 */ /* 0x000fe40000010000 */
[----:B------:R-:W-:Y:S02]  /*80e0*/  F2FP.BF16.F32.PACK_AB R152, R11, R10 ;  /* 0x0000000a0b98723e */ /* 0x000fe400000010ff */
[----:B------:R-:W-:Y:S02]  /*80f0*/  F2FP.BF16.F32.PACK_AB R153, R15, R14 ;  /* 0x0000000e0f99723e */ /* 0x000fe400000010ff */
        /* <DEDUP_REMOVED lines=34> */
[----:B------:R-:W2:Y:S01]  /*8320*/  @!P0 LDL.64 R10, [R1+0x68] ;  /* 0x00006800010a8983 */ /* 0x000ea20000100a00 */
[----:B0-----:R-:W-:-:S06]  /*8330*/  WARPGROUP.ARRIVE ;  /* 0x00000000000079c5 */ /* 0x001fcc0000000000 */
[----:B------:R-:W-:Y:S03]  /*8340*/  HGMMA.64x256x16.F32.BF16 R24, R152, gdesc[UR24].tnspB, R24, gsb0 ;  /* 0x43e0001898187df0 */ /* 0x000fe60008001818 */
[----:B------:R-:W-:Y:S02]  /*8350*/  WARPGROUP.DEPBAR.LE gsb0, 0x0 ;  /* 0x00008000000079c5 */ /* 0x000fe40000010000 */
[----:B------:R0:W-:Y:S04]  /*8360*/  STL.128 [R1+0x440], R144 ;  /* 0x0004409001007387 */ /* 0x0001e80000100c00 */
[----:B------:R1:W-:Y:S04]  /*8370*/  STL.128 [R1+0x260], R24 ;  /* 0x0002601801007387 */ /* 0x0003e80000100c00 */
[----:B------:R3:W-:Y:S04]  /*8380*/  STL.128 [R1+0x270], R28 ;  /* 0x0002701c01007387 */ /* 0x0007e80000100c00 */
[----:B------:R4:W-:Y:S04]  /*8390*/  STL.128 [R1+0x280], R32 ;  /* 0x0002802001007387 */ /* 0x0009e80000100c00 */
[----:B0-----:R-:W5:Y:S04]  /*83a0*/  @!P0 LDL R144, [R1+0x210] ;  /* 0x0002100001908983 */ /* 0x001f680000100800 */
        /* <DEDUP_REMOVED lines=28> */
[----:B------:R-:W5:Y:S04]  /*8570*/  LDL R14, [R1+0x260] ;  /* 0x00026000010e7983 */ /* 0x000f680000100800 */
[----:B------:R-:W5:Y:S04]  /*8580*/  LDL R15, [R1+0x264] ;  /* 0x00026400010f7983 */ /* 0x000f680000100800 */
[----:B-1----:R-:W5:Y:S04]  /*8590*/  LDL R24, [R1+0x268] ;  /* 0x0002680001187983 */ /* 0x002f680000100800 */
[----:B------:R-:W5:Y:S04]  /*85a0*/  LDL R25, [R1+0x26c] ;  /* 0x00026c0001197983 */ /* 0x000f680000100800 */
[----:B------:R-:W5:Y:S04]  /*85b0*/  LDL R26, [R1+0x270] ;  /* 0x00027000011a7983 */ /* 0x000f680000100800 */
[----:B------:R-:W5:Y:S04]  /*85c0*/  LDL R27, [R1+0x274] ;  /* 0x00027400011b7983 */ /* 0x000f680000100800 */
[----:B---3--:R-:W3:Y:S04]  /*85d0*/  LDL R28, [R1+0x278] ;  /* 0x00027800011c7983 */ /* 0x008ee80000100800 */
[----:B------:R-:W3:Y:S04]  /*85e0*/  LDL R29, [R1+0x27c] ;  /* 0x00027c00011d7983 */ /* 0x000ee80000100800 */
[----:B------:R-:W3:Y:S04]  /*85f0*/  LDL R30, [R1+0x280] ;  /* 0x00028000011e7983 */ /* 0x000ee80000100800 */
[----:B------:R-:W3:Y:S04]  /*8600*/  LDL R31, [R1+0x284] ;  /* 0x00028400011f7983 */ /* 0x000ee80000100800 */
[----:B----4-:R-:W4:Y:S04]  /*8610*/  LDL R32, [R1+0x288] ;  /* 0x0002880001207983 */ /* 0x010f280000100800 */
[----:B------:R-:W4:Y:S04]  /*8620*/  LDL R33, [R1+0x28c] ;  /* 0x00028c0001217983 */ /* 0x000f280000100800 */
[----:B------:R-:W4:Y:S04]  /*8630*/  LDL R34, [R1+0x290] ;  /* 0x0002900001227983 */ /* 0x000f280000100800 */
[----:B------:R-:W4:Y:S04]  /*8640*/  LDL R35, [R1+0x294] ;  /* 0x0002940001237983 */ /* 0x000f280000100800 */
        /* <DEDUP_REMOVED lines=52> */
[----:B--2---:R-:W2:Y:S04]  /*8990*/  LDL R88, [R1+0x368] ;  /* 0x0003680001587983 */ /* 0x004ea80000100800 */
        /* <DEDUP_REMOVED lines=47> */
[----:B-----5:R-:W5:Y:S04]  /*8c90*/  LDL R136, [R1+0x428] ;  /* 0x0004280001887983 */ /* 0x020f680000100800 */
        /* <DEDUP_REMOVED lines=13> */
[----:B------:R-:W-:Y:S01]  /*8d70*/  @!P0 MOV R11, R10 ;  /* 0x0000000a000b8202 */ /* 0x000fe20000000f00 */
[----:B------:R-:W-:Y:S01]  /*8d80*/  FADD.FTZ R12, R12, R21 ;  /* 0x000000150c0c7221 */ /* 0x000fe20000010000 */
[----:B------:R-:W-:Y:S01]  /*8d90*/  FADD.FTZ R20, R20, R171 ;  /* 0x000000ab14147221 */ /* 0x000fe20000010000 */
[----:B------:R-:W-:Y:S02]  /*8da0*/  STL [R1+0x88], RZ ;  /* 0x000088ff01007387 */ /* 0x000fe40000100800 */
[----:B------:R-:W-:-:S02]  /*8db0*/  @!P0 IMAD R144, R144, 0x8, R11 ;  /* 0x0000000890908824 */ /* 0x000fc400078e020b */
        /* <DEDUP_REMOVED lines=8> */
[----:B------:R0:W-:Y:S04]  /*8e40*/  STL [R1+0x88], R0 ;  /* 0x0000880001007387 */ /* 0x0001e80000100800 */
[----:B------:R1:W-:Y:S04]  /*8e50*/  STL [R1+0x234], R8 ;  /* 0x0002340801007387 */ /* 0x0003e80000100800 */
[----:B------:R1:W-:Y:S04]  /*8e60*/  STL.64 [R1+0x240], R12 ;  /* 0x0002400c01007387 */ /* 0x0003e80000100a00 */
[----:B------:R1:W-:Y:S04]  /*8e70*/  STL [R1+0x260], R14 ;  /* 0x0002600e01007387 */ /* 0x0003e80000100800 */
[----:B------:R1:W-:Y:S04]  /*8e80*/  STL [R1+0x264], R15 ;  /* 0x0002640f01007387 */ /* 0x0003e80000100800 */
[----:B------:R1:W-:Y:S04]  /*8e90*/  STL [R1+0x268], R24 ;  /* 0x0002681801007387 */ /* 0x0003e80000100800 */
[----:B------:R1:W-:Y:S04]  /*8ea0*/  STL [R1+0x26c], R25 ;  /* 0x00026c1901007387 */ /* 0x0003e80000100800 */
[----:B------:R1:W-:Y:S04]  /*8eb0*/  STL [R1+0x270], R26 ;  /* 0x0002701a01007387 */ /* 0x0003e80000100800 */
[----:B------:R1:W-:Y:S04]  /*8ec0*/  STL [R1+0x274], R27 ;  /* 0x0002741b01007387 */ /* 0x0003e80000100800 */
[----:B---3--:R1:W-:Y:S04]  /*8ed0*/  STL [R1+0x278], R28 ;  /* 0x0002781c01007387 */ /* 0x0083e80000100800 */
[----:B------:R1:W-:Y:S04]  /*8ee0*/  STL [R1+0x27c], R29 ;  /* 0x00027c1d01007387 */ /* 0x0003e80000100800 */
[----:B------:R1:W-:Y:S04]  /*8ef0*/  STL [R1+0x280], R30 ;  /* 0x0002801e01007387 */ /* 0x0003e80000100800 */
[----:B------:R1:W-:Y:S04]  /*8f00*/  STL [R1+0x284], R31 ;  /* 0x0002841f01007387 */ /* 0x0003e80000100800 */
[----:B----4-:R1:W-:Y:S04]  /*8f10*/  STL [R1+0x288], R32 ;  /* 0x0002882001007387 */ /* 0x0103e80000100800 */
        /* <DEDUP_REMOVED lines=55> */
[----:B--2---:R1:W-:Y:S04]  /*9290*/  STL [R1+0x368], R88 ;  /* 0x0003685801007387 */ /* 0x0043e80000100800 */
        /* <DEDUP_REMOVED lines=64> */
[----:B------:R-:W-:-:S06]  /*96a0*/  UIADD3 UR49, UR49, -0x2, URZ ;  /* 0xfffffffe31317890 */ /* 0x000fcc000fffe03f */
[----:B------:R-:W-:Y:S02]  /*96b0*/  IMAD.U32 R10, RZ, RZ, UR49 ;  /* 0x00000031ff0a7e24 */ /* 0x000fe4000f8e00ff */
[----:B--2---:R-:W-:-:S04]  /*96c0*/  IMAD.SHL.U32 R0, R0, 0x80, RZ ;  /* 0x0000008000007824 */ /* 0x004fc800078e00ff */
[----:B------:R-:W-:-:S04]  /*96d0*/  @P1 IMAD.HI.U32 R7, R0, R7, RZ ;  /* 0x0000000700071227 */ /* 0x000fc800078e00ff */
[----:B------:R-:W-:Y:S01]  /*96e0*/  IMAD.MOV.U32 R6, RZ, RZ, R0 ;  /* 0x000000ffff067224 */ /* 0x000fe200078e0000 */
[----:B------:R-:W-:Y:S02]  /*96f0*/  @P1 SHF.R.U32.HI R6, RZ, R220, R7 ;  /* 0x000000dcff061219 */ /* 0x000fe40000011607 */
[----:B------:R-:W-:-:S03]  /*9700*/  ISETP.GE.AND P1, PT, R5, 0x1, PT ;  /* 0x000000010500780c */ /* 0x000fc60003f26270 */
[----:B------:R-:W-:-:S04]  /*9710*/  VIADD R7, R6, UR46 ;  /* 0x0000002e06077c36 */ /* 0x000fc80008000000 */
        /* <DEDUP_REMOVED lines=12> */
.L_x_3249:
[----:B------:R-:W-:-:S13]  /*97e0*/  ISETP.NE.AND P1, PT, R5, 0x1, PT ;  /* 0x000000010500780c */ /* 0x000fda0003f25270 */
[----:B------:R-:W-:-:S05]  /*97f0*/  @P1 IMAD.HI.U32 R2, R6, R2, RZ ;  /* 0x0000000206021227 */ /* 0x000fca00078e00ff */
[----:B------:R-:W-:-:S07]  /*9800*/  @P1 SHF.R.U32.HI R6, RZ, R3, R2 ;  /* 0x00000003ff061219 */ /* 0x000fce0000011602 */
.L_x_3250:
[----:B------:R-:W-:Y:S05]  /*9810*/  BSYNC B0 ;  /* 0x0000000000007941 */ /* 0x000fea0003800000 */
.L_x_3248:
[----:B------:R-:W-:-:S05]  /*9820*/  IMAD R5, R6, R5, R5 ;  /* 0x0000000506057224 */ /* 0x000fca00078e0205 */
[----:B------:R-:W-:-:S07]  /*9830*/  VIMNMX R4, R4, R5, PT ;  /* 0x0000000504047248 */ /* 0x000fce0003fe0100 */
.L_x_3247:
[----:B------:R-:W-:Y:S01]  /*9840*/  IMAD.HI R4, R4, 0x2aaaaaab, RZ ;  /* 0x2aaaaaab04047827 */ /* 0x000fe200078e02ff */
[----:B------:R-:W-:Y:S04]  /*9850*/  BSSY B2, `(.L_x_3251) ;  /* 0x0000016000027945 */ /* 0x000fe80003800000 */
[----:B------:R-:W-:-:S04]  /*9860*/  SHF.R.U32.HI R3, RZ, 0x1f, R4 ;  /* 0x0000001fff037819 */ /* 0x000fc80000011604 */
[----:B------:R-:W-:-:S04]  /*9870*/  LEA.HI.SX32 R3, R4, R3, 0x1c ;  /* 0x0000000304037211 */ /* 0x000fc800078fe2ff */
[----:B------:R-:W-:-:S04]  /*9880*/  VIMNMX R11, R3, UR45, !PT ;  /* 0x0000002d030b7c48 */ /* 0x000fc8000ffe0100 */
[----:B------:R-:W-:-:S13]  /*9890*/  ISETP.GE.AND P1, PT, R10, R11, PT ;  /* 0x0000000b0a00720c */ /* 0x000fda0003f26270 */
[----:B------:R-:W-:Y:S05]  /*98a0*/  @!P1 BRA `(.L_x_3252) ;  /* 0x0000000000409947 */ /* 0x000fea0003800000 */
[----:B------:R-:W-:Y:S01]  /*98b0*/  BSSY B1, `(.L_x_3253) ;  /* 0x000000d000017945 */ /* 0x000fe20003800000 */
.L_x_3255:
[C---:B------:R-:W-:Y:S01]  /*98c0*/  IADD3 R2, P1, R16.reuse, 0x70, RZ ;  /* 0x0000007010027810 */ /* 0x040fe20007f3e0ff */
[----:B------:R-:W-:Y:S01]  /*98d0*/  BSSY B0, `(.L_x_3254) ;  /* 0x0000007000007945 */ /* 0x000fe20003800000 */
[C---:B------:R-:W-:Y:S01]  /*98e0*/  IADD3 R26, P2, R16.reuse, 0x13c, RZ ;  /* 0x0000013c101a7810 */ /* 0x040fe20007f5e0ff */
[----:B------:R-:W-:Y:S01]  /*98f0*/  VIADD R0, R16, 0x170 ;  /* 0x0000017010007836 */ /* 0x000fe20000000000 */
[----:B------:R-:W-:Y:S01]  /*9900*/  MOV R215, 0x9940 ;  /* 0x0000994000d77802 */ /* 0x000fe20000000f00 */
[--C-:B------:R-:W-:Y:S02]  /*9910*/  IMAD.X R3, RZ, RZ, R17.reuse, P1 ;  /* 0x000000ffff037224 */ /* 0x100fe400008e0611 */
[----:B------:R-:W-:-:S08]  /*9920*/  IMAD.X R27, RZ, RZ, R17, P2 ;  /* 0x000000ffff1b7224 */ /* 0x000fd000010e0611 */
[----:B------:R-:W-:Y:S05]  /*9930*/  CALL.REL.NOINC `($_ZN7cutlass13device_kernelIN5flash11enable_sm90INS1_16FlashAttnFwdSm90INS1_25CollectiveMainloopFwdSm90ILi2EN4cute5tupleIJNS5_1CILi1EEES8_S8_EEENS6_IJNS7_ILi128EEENS7_ILi96EEENS7_ILi64EEEEEELi256ENS_10bfloat16_tEfNS_4arch4Sm90ELb0ELb1ELb0ELb1ELb0ELb0ELb1ELb1ELb0ELb1ELb1ELb0EEENS1_21CollectiveEpilogueFwdINS6_IJSA_NS7_ILi256EEESB_EEES9_SE_SG_Li256ELb1ELb1ELb1ELb0EEENS1_36VarlenDynamicPersistentTileSchedulerILi128ELi96ELi256ELi128ELb1ELb1ELb1ELb1ELb0ELb1EEEEEEEEEvNT_6ParamsE$_ZZN5flash25CollectiveMainloopFwdSm90ILi2EN4cute5tupleIJNS1_1CILi1EEES4_S4_EEENS2_IJNS3_ILi128EEENS3_ILi96EEENS3_ILi64EEEEEELi256EN7cutlass10bfloat16_tEfNSA_4arch4Sm90ELb0ELb1ELb0ELb1ELb0ELb0ELb1ELb1ELb0ELb1ELb1ELb0EE3mmaINS_16FlashAttnFwdSm90ISE_NS_21CollectiveEpilogueFwdINS2_IJS6_NS3_ILi256EEES7_EEES5_SB_SD_Li256ELb1ELb1ELb1ELb0EEENS_36VarlenDynamicPersistentTileSchedulerILi128ELi96ELi256ELi128ELb1ELb1ELb1ELb1ELb0ELb1EEEE13SharedStorageENS1_6TensorINS1_11ArrayEngineIfLm128EEENS1_6LayoutINS2_IJNS2_IJNS3_ILi2EEEST_NS3_ILi32EEEEEES4_S4_EEENS2_IJNS2_IJS4_ST_NS3_ILi4EEEEEENS3_ILi0EEESZ_EEEEEEENS_7SoftmaxILi2ELi0EEEEEbRKNSE_6ParamsENSA_25PipelineTmaAsyncNoClusterILi2ENSA_16PipelineTmaAsyncILi2EEEEES1B_RNSA_13PipelineStateILj2EEERT0_RT1_iRiRKNS_16SeqlenInfoQKNewKILb1ELb0EEENS2_IJiiiiEEERT_ENKUliT_T0_T1_E_clIZSF_ISO_S12_S14_EbS17_S1B_S1B_S1E_S1G_S1I_iS1J_S1N_S1O_S1Q_EUlRS1R_iE1_NS3_ILb0EEENS3_ILb1EEEEEDaiS1R_S1S_S1T_) ;  /* 0x0000025000307944 */ /* 0x000fea0003c00000 */
[----:B------:R-:W-:Y:S05]  /*9940*/  BSYNC B0 ;  /* 0x0000000000007941 */ /* 0x000fea0003800000 */
.L_x_3254:
[C---:B------:R-:W-:Y:S01]  /*9950*/  ISETP.GT.AND P1, PT, R10.reuse, R11, PT ;  /* 0x0000000b0a00720c */ /* 0x040fe20003f24270 */
[----:B------:R-:W-:-:S12]  /*9960*/  VIADD R10, R10, 0xffffffff ;  /* 0xffffffff0a0a7836 */ /* 0x000fd80000000000 */
[----:B------:R-:W-:Y:S05]  /*9970*/  @P1 BRA `(.L_x_3255) ;  /* 0xfffffffc00d01947 */ /* 0x000fea000383ffff */
[----:B------:R-:W-:Y:S05]  /*9980*/  BSYNC B1 ;  /* 0x0000000000017941 */ /* 0x000fea0003800000 */
.L_x_3253:
[----:B------:R-:W2:Y:S02]  /*9990*/  LDL R0, [R1+0x70] ;  /* 0x0000700001007983 */ /* 0x000ea40000100800 */
[----:B--2---:R-:W-:-:S07]  /*99a0*/  IMAD.SHL.U32 R0, R0, 0x80, RZ ;  /* 0x0000008000007824 */ /* 0x004fce00078e00ff */
.L_x_3252:
[----:B------:R-:W-:Y:S05]  /*99b0*/  BSYNC B2 ;  /* 0x0000000000027941 */ /* 0x000fea0003800000 */
.L_x_3251:
        /* <DEDUP_REMOVED lines=10> */
[----:B------:R-:W-:-:S04]  /*9a60*/  VIADD R0, R0, UR42 ;  /* 0x0000002a00007c36 */ /* 0x000fc80008000000 */
        /* <DEDUP_REMOVED lines=12> */
.L_x_3258:
[----:B------:R-:W-:-:S13]  /*9b30*/  ISETP.NE.AND P1, PT, R7, 0x1, PT ;  /* 0x000000010700780c */ /* 0x000fda0003f25270 */
[----:B------:R-:W0:Y:S02]  /*9b40*/  @P1 LDC.64 R4, c[0x0][0xae0] ;  /* 0x0002b800ff041b82 */ /* 0x000e240000000a00 */
[----:B0-----:R-:W-:-:S05]  /*9b50*/  @P1 IMAD.HI.U32 R4, R0, R4, RZ ;  /* 0x0000000400041227 */ /* 0x001fca00078e00ff */
[----:B------:R-:W-:-:S07]  /*9b60*/  @P1 SHF.R.U32.HI R0, RZ, R5, R4 ;  /* 0x00000005ff001219 */ /* 0x000fce0000011604 */
.L_x_3259:
[----:B------:R-:W-:Y:S05]  /*9b70*/  BSYNC B0 ;  /* 0x0000000000007941 */ /* 0x000fea0003800000 */
.L_x_3257:
[----:B------:R-:W-:-:S05]  /*9b80*/  IMAD R3, R0, R7, RZ ;  /* 0x0000000700037224 */ /* 0x000fca00078e02ff */
[----:B------:R-:W-:-:S07]  /*9b90*/  VIMNMX R2, R2, R3, !PT ;  /* 0x0000000302027248 */ /* 0x000fce0007fe0100 */
.L_x_3256:
[----:B------:R-:W-:-:S04]  /*9ba0*/  VIADD R2, R2, 0x5f ;  /* 0x0000005f02027836 */ /* 0x000fc80000000000 */
[----:B------:R-:W-:-:S05]  /*9bb0*/  IMAD.HI R2, R2, 0x2aaaaaab, RZ ;  /* 0x2aaaaaab02027827 */ /* 0x000fca00078e02ff */
[----:B------:R-:W-:-:S04]  /*9bc0*/  SHF.R.U32.HI R3, RZ, 0x1f, R2 ;  /* 0x0000001fff037819 */ /* 0x000fc80000011602 */
[----:B------:R-:W-:-:S04]  /*9bd0*/  LEA.HI.SX32 R2, R2, R3, 0x1c ;  /* 0x0000000302027211 */ /* 0x000fc800078fe2ff */
[----:B------:R-:W-:-:S04]  /*9be0*/  VIMNMX R2, R2, UR45, !PT ;  /* 0x0000002d02027c48 */ /* 0x000fc8000ffe0100 */
[----:B------:R-:W-:-:S13]  /*9bf0*/  ISETP.GE.AND P1, PT, R10, R2, PT ;  /* 0x000000020a00720c */ /* 0x000fda0003f26270 */
[----:B------:R-:W-:Y:S05]  /*9c00*/  @!P1 BRA `(.L_x_3260) ;  /* 0x0000009800109947 */ /* 0x000fea0003800000 */
.L_x_3277:
[----:B0-----:R-:W2:Y:S04]  /*9c10*/  LD.E R3, desc[UR40][R22.64+0x210] ;  /* 0x0002102816037980 */ /* 0x001ea8000c101900 */
        /* <DEDUP_REMOVED lines=13> */
[----:B------:R-:W-:Y:S01]  /*9cf0*/  IMAD.MOV.U32 R5, RZ, RZ, R10 ;  /* 0x000000ffff057224 */ /* 0x000fe200078e000a */
[----:B------:R-:W-:Y:S05]  /*9d00*/  YIELD ;  /* 0x0000000000007946 */ /* 0x000fea0003800000 */
[----:B------:R-:W-:Y:S01]  /*9d10*/  BSSY B0, `(.L_x_3261) ;  /* 0x0000008000007945 */ /* 0x000fe20003800000 */
[----:B------:R-:W-:Y:S01]  /*9d20*/  VIADD R10, R10, 0xffffffff ;  /* 0xffffffff0a0a7836 */ /* 0x000fe20000000000 */
[----:B------:R-:W-:Y:S01]  /*9d30*/  ISETP.GT.AND P1, PT, R5, R2, PT ;  /* 0x000000020500720c */ /* 0x000fe20003f24270 */
[----:B-1----:R-:W-:Y:S01]  /*9d40*/  @!P2 IMAD.MOV.U32 R3, RZ, RZ, RZ ;  /* 0x000000ffff03a224 */ /* 0x002fe200078e00ff */
[----:B--2---:R-:W-:-:S04]  /*9d50*/  LOP3.LUT R0, R0, 0x1, RZ, 0xfc, !PT ;  /* 0x0000000100007812 */ /* 0x004fc800078efcff */
[----:B------:R-:W-:-:S13]  /*9d60*/  ISETP.NE.AND P3, PT, R0, 0x3, PT ;  /* 0x000000030000780c */ /* 0x000fda0003f65270 */
[----:B0-----:R-:W-:Y:S05]  /*9d70*/  @!P3 BRA `(.L_x_3262) ;  /* 0x000000000004b947 */ /* 0x001fea0003800000 */
[----:B------:R-:W-:Y:S01]  /*9d80*/  BPT.TRAP 0x1 ;  /* 0x000000040000795c */ /* 0x000fe20000300000 */
.L_x_3262:
[----:B------:R-:W-:Y:S05]  /*9d90*/  BSYNC B0 ;  /* 0x0000000000007941 */ /* 0x000fea0003800000 */
.L_x_3261:
[----:B------:R-:W2:Y:S01]  /*9da0*/  LD.E.64 R4, desc[UR40][R20.64+0x8] ;  /* 0x0000082814047980 */ /* 0x000ea2000c101b00 */
[----:B-----5:R-:W-:Y:S02]  /*9db0*/  SHF.L.U32 R8, R9, 0x1f, RZ ;  /* 0x0000001f09087819 */ /* 0x020fe400000006ff */
[----:B--2---:R-:W-:-:S05]  /*9dc0*/  MOV R4, R4 ;  /* 0x0000000400047202 */ /* 0x004fca0000000f00 */
[----:B------:R-:W-:-:S04]  /*9dd0*/  IMAD R3, R3, 0x8, R4 ;  /* 0x0000000803037824 */ /* 0x000fc800078e0204 */
[----:B------:R0:W1:Y:S01]  /*9de0*/  SYNCS.PHASECHK.TRANS64.TRYWAIT P2, [R3+URZ], R8 ;  /* 0x00000008030075a7 */ /* 0x000062000804017f */
[----:B------:R-:W2:Y:S04]  /*9df0*/  LD.E R4, desc[UR40][R20.64+0x1c] ;  /* 0x00001c2814047980 */ /* 0x000ea8000c101900 */
[----:B------:R0:W5:Y:S04]  /*9e00*/  LD.E R0, desc[UR40][R22.64+0x210] ;  /* 0x0002102816007980 */ /* 0x000168000c101900 */
[----:B------:R0:W5:Y:S01]  /*9e10*/  LD.E R6, desc[UR40][R22.64+0x214] ;  /* 0x0002142816067980 */ /* 0x000162000c101900 */
[----:B------:R-:W-:Y:S01]  /*9e20*/  BSSY B0, `(.L_x_3263) ;  /* 0x0000005000007945 */ /* 0x000fe20003800000 */
[----:B--2---:R-:W-:-:S04]  /*9e30*/  LOP3.LUT R4, R4, 0x1, RZ, 0xfc, !PT ;  /* 0x0000000104047812 */ /* 0x004fc800078efcff */
[----:B------:R-:W-:-:S13]  /*9e40*/  ISETP.NE.AND P3, PT, R4, 0x3, PT ;  /* 0x000000030400780c */ /* 0x000fda0003f65270 */
[----:B01----:R-:W-:Y:S05]  /*9e50*/  @!P3 BRA `(.L_x_3264) ;  /* 0x000000000004b947 */ /* 0x003fea0003800000 */
[----:B------:R-:W-:Y:S01]  /*9e60*/  BPT.TRAP 0x1 ;  /* 0x000000040000795c */ /* 0x000fe20000300000 */
.L_x_3264:
[----:B------:R-:W-:Y:S05]  /*9e70*/  BSYNC B0 ;  /* 0x0000000000007941 */ /* 0x000fea0003800000 */
.L_x_3263:
[----:B------:R-:W-:Y:S04]  /*9e80*/  BSSY B0, `(.L_x_3265) ;  /* 0x0000008000007945 */ /* 0x000fe80003800000 */
[----:B------:R-:W-:Y:S05]  /*9e90*/  @P2 BRA `(.L_x_3266) ;  /* 0x0000000000182947 */ /* 0x000fea0003800000 */
[----:B------:R-:W2:Y:S01]  /*9ea0*/  LD.E.64 R4, desc[UR40][R20.64+0x8] ;  /* 0x0000082814047980 */ /* 0x000ea2000c101b00 */
[----:B-----5:R-:W-:Y:S02]  /*9eb0*/  SHF.L.U32 R3, R6, 0x1f, RZ ;  /* 0x0000001f06037819 */ /* 0x020fe400000006ff */
[----:B--2---:R-:W-:-:S05]  /*9ec0*/  MOV R5, R4 ;  /* 0x0000000400057202 */ /* 0x004fca0000000f00 */
[----:B------:R-:W-:-:S04]  /*9ed0*/  IMAD R0, R0, 0x8, R5 ;  /* 0x0000000800007824 */ /* 0x000fc800078e0205 */
[----:B------:R-:W0:Y:S02]  /*9ee0*/  SYNCS.PHASECHK.TRANS64.TRYWAIT P2, [R0+URZ], R3 ;  /* 0x00000003000075a7 */ /* 0x000e24000804017f */
[----:B0-----:R-:W-:Y:S05]  /*9ef0*/  @!P2 BRA `(.L_x_3267) ;  /* 0x0000021c00d0a947 */ /* 0x001fea0003800000 */
.L_x_3266:
[----:B------:R-:W-:Y:S05]  /*9f00*/  BSYNC B0 ;  /* 0x0000000000007941 */ /* 0x000fea0003800000 */
.L_x_3265:
[----:B0-----:R-:W2:Y:S04]  /*9f10*/  LD.E R3, desc[UR40][R22.64+0x210] ;  /* 0x0002102816037980 */ /* 0x001ea8000c101900 */
[----:B------:R-:W2:Y:S01]  /*9f20*/  LDL.64 R12, [R1+0xa0] ;  /* 0x0000a000010c7983 */ /* 0x000ea20000100a00 */
[----:B------:R-:W-:Y:S05]  /*9f30*/  WARPSYNC.ALL ;  /* 0x0000000000007948 */ /* 0x000fea0003800000 */
[----:B------:R-:W3:Y:S04]  /*9f40*/  LDL.64 R14, [R1+0x98] ;  /* 0x00009800010e7983 */ /* 0x000ee80000100a00 */
[----:B------:R-:W4:Y:S04]  /*9f50*/  LDL.64 R4, [R1+0x98] ;  /* 0x0000980001047983 */ /* 0x000f280000100a00 */
[----:B-----5:R-:W4:Y:S01]  /*9f60*/  LDL.64 R6, [R1+0x98] ;  /* 0x0000980001067983 */ /* 0x020f220000100a00 */
[----:B--2---:R-:W-:-:S03]  /*9f70*/  IMAD R12, R3, 0x300, R12 ;  /* 0x00000300030c7824 */ /* 0x004fc600078e020c */
[----:B------:R-:W2:Y:S01]  /*9f80*/  LDL.64 R8, [R1+0x98] ;  /* 0x0000980001087983 */ /* 0x000ea20000100a00 */
[----:B------:R-:W-:Y:S01]  /*9f90*/  R2UR UR7, R13 ;  /* 0x000000000d0772ca */ /* 0x000fe200000e0000 */
[----:B------:R-:W-:Y:S01]  /*9fa0*/  WARPGROUP.ARRIVE ;  /* 0x00000000000079c5 */ /* 0x000fe20000000000 */
[----:B------:R-:W-:Y:S01]  /*9fb0*/  R2UR UR6, R12 ;  /* 0x000000000c0672ca */ /* 0x000fe200000e0000 */
[----:B------:R-:W2:Y:S01]  /*9fc0*/  LDL R72, [R1+0x54] ;  /* 0x0000540001487983 */ /* 0x000ea20000100800 */
[----:B------:R-:W-:-:S03]  /*9fd0*/  IMAD.MOV.U32 R0, RZ, RZ, 0x1 ;  /* 0x00000001ff007424 */ /* 0x000fc600078e00ff */
        /* <DEDUP_REMOVED lines=17> */
[----:B------:R0:W5:Y:S04]  /*a0f0*/  LD.E R3, desc[UR40][R22.64+0x210] ;  /* 0x0002102816037980 */ /* 0x000168000c101900 */
[----:B------:R0:W5:Y:S01]  /*a100*/  LD.E R11, desc[UR40][R22.64+0x214] ;  /* 0x00021428160b7980 */ /* 0x000162000c101900 */
[----:B------:R-:W-:-:S06]  /*a110*/  WARPGROUP.ARRIVE ;  /* 0x00000000000079c5 */ /* 0x000fcc0000000000 */
[----:B------:R-:W-:Y:S01]  /*a120*/  HGMMA.64x96x16.F32.BF16 R24, gdesc[UR4], R24, gsb0 ;  /* 0x01600000041879f0 */ /* 0x000fe20008001818 */
[----:B------:R-:W-:Y:S02]  /*a130*/  VIADD R4, R12, 0x4 ;  /* 0x000000040c047836 */ /* 0x000fe40000000000 */
[----:B------:R-:W-:Y:S01]  /*a140*/  IMAD.MOV.U32 R5, RZ, RZ, R13 ;  /* 0x000000ffff057224 */ /* 0x000fe200078e000d */
[----:B------:R-:W-:Y:S02]  /*a150*/  R2UR UR4, R6 ;  /* 0x00000000060472ca */ /* 0x000fe400000e0000 */
[----:B------:R-:W-:Y:S02]  /*a160*/  R2UR UR6, R4 ;  /* 0x00000000040672ca */ /* 0x000fe400000e0000 */
[----:B------:R-:W-:Y:S02]  /*a170*/  R2UR UR7, R5 ;  /* 0x00000000050772ca */ /* 0x000fe400000e0000 */
[----:B------:R-:W-:Y:S01]  /*a180*/  R2UR UR5, R7 ;  /* 0x00000000070572ca */ /* 0x000fe200000e0000 */
[----:B------:R-:W-:-:S02]  /*a190*/  VIADD R4, R12, 0x6 ;  /* 0x000000060c047836 */ /* 0x000fc40000000000 */
[----:B--2---:R-:W-:Y:S01]  /*a1a0*/  VIADD R8, R8, 0x6 ;  /* 0x0000000608087836 */ /* 0x004fe20000000000 */
[----:B------:R-:W-:Y:S02]  /*a1b0*/  WARPGROUP.DEPBAR.LE gsb0, 0x0 ;  /* 0x00008000000079c5 */ /* 0x000fe40000010000 */
[----:B------:R-:W-:-:S07]  /*a1c0*/  WARPGROUP.ARRIVE ;  /* 0x00000000000079c5 */ /* 0x000fce0000000000 */
[----:B------:R-:W-:Y:S01]  /*a1d0*/  HGMMA.64x96x16.F32.BF16 R24, gdesc[UR4], R24, gsb0 ;  /* 0x01600000041879f0 */ /* 0x000fe20008001818 */
[----:B------:R-:W-:Y:S01]  /*a1e0*/  IMAD.MOV.U32 R5, RZ, RZ, R13 ;  /* 0x000000ffff057224 */ /* 0x000fe200078e000d */
        /* <DEDUP_REMOVED lines=11> */
[----:B0-----:R-:W-:Y:S05]  /*a2a0*/  @!P3 BRA `(.L_x_3269) ;  /* 0x000000000004b947 */ /* 0x001fea0003800000 */
[----:B------:R-:W-:Y:S01]  /*a2b0*/  BPT.TRAP 0x1 ;  /* 0x000000040000795c */ /* 0x000fe20000300000 */
.L_x_3269:
[----:B------:R-:W-:Y:S05]  /*a2c0*/  BSYNC B0 ;  /* 0x0000000000007941 */ /* 0x000fea0003800000 */
.L_x_3268:
[----:B------:R-:W2:Y:S01]  /*a2d0*/  LDL.64 R4, [R1+0x40] ;  /* 0x0000400001047983 */ /* 0x000ea20000100a00 */
[----:B-----5:R-:W-:Y:S02]  /*a2e0*/  SHF.L.U32 R8, R11, 0x1f, RZ ;  /* 0x0000001f0b087819 */ /* 0x020fe400000006ff */
[----:B--2---:R-:W-:-:S05]  /*a2f0*/  MOV R6, R4 ;  /* 0x0000000400067202 */ /* 0x004fca0000000f00 */
[----:B------:R-:W-:-:S04]  /*a300*/  IMAD R3, R3, 0x8, R6 ;  /* 0x0000000803037824 */ /* 0x000fc800078e0206 */
[----:B------:R0:W1:Y:S01]  /*a310*/  SYNCS.PHASECHK.TRANS64.TRYWAIT P2, [R3+URZ], R8 ;  /* 0x00000008030075a7 */ /* 0x000062000804017f */
[----:B------:R0:W5:Y:S04]  /*a320*/  LD.E R4, desc[UR40][R22.64+0x210] ;  /* 0x0002102816047980 */ /* 0x000168000c101900 */
[----:B------:R0:W5:Y:S01]  /*a330*/  LD.E R5, desc[UR40][R22.64+0x214] ;  /* 0x0002142816057980 */ /* 0x000162000c101900 */
[----:B------:R-:W-:Y:S04]  /*a340*/  BSSY B0, `(.L_x_3270) ;  /* 0x0000003000007945 */ /* 0x000fe80003800000 */
[----:B------:R-:W-:Y:S05]  /*a350*/  @!P3 BRA `(.L_x_3271) ;  /* 0x000000000004b947 */ /* 0x000fea0003800000 */
[----:B------:R-:W-:Y:S01]  /*a360*/  BPT.TRAP 0x1 ;  /* 0x000000040000795c */ /* 0x000fe20000300000 */
.L_x_3271:
[----:B------:R-:W-:Y:S05]  /*a370*/  BSYNC B0 ;  /* 0x0000000000007941 */ /* 0x000fea0003800000 */
.L_x_3270:
[----:B------:R-:W-:Y:S04]  /*a380*/  BSSY B0, `(.L_x_3272) ;  /* 0x0000006000007945 */ /* 0x000fe80003800000 */
[----:B-1----:R-:W-:Y:S05]  /*a390*/  @P2 BRA `(.L_x_3273) ;  /* 0x0000000000102947 */ /* 0x002fea0003800000 */
[----:B-----5:R-:W-:Y:S01]  /*a3a0*/  IMAD R4, R4, 0x8, R6 ;  /* 0x0000000804047824 */ /* 0x020fe200078e0206 */
[----:B------:R-:W-:-:S04]  /*a3b0*/  SHF.L.U32 R5, R5, 0x1f, RZ ;  /* 0x0000001f05057819 */ /* 0x000fc800000006ff */
[----:B------:R-:W1:Y:S02]  /*a3c0*/  SYNCS.PHASECHK.TRANS64.TRYWAIT P2, [R4+URZ], R5 ;  /* 0x00000005040075a7 */ /* 0x000e64000804017f */
[----:B-1----:R-:W-:Y:S05]  /*a3d0*/  @!P2 BRA `(.L_x_3274) ;  /* 0x0000021800aca947 */ /* 0x002fea0003800000 */
.L_x_3273:
[----:B------:R-:W-:Y:S05]  /*a3e0*/  BSYNC B0 ;  /* 0x0000000000007941 */ /* 0x000fea0003800000 */
.L_x_3272:
[----:B------:R-:W2:Y:S04]  /*a3f0*/  LD.E R11, desc[UR40][R22.64+0x210] ;  /* 0x00021028160b7980 */ /* 0x000ea8000c101900 */
[----:B-1---5:R-:W2:Y:S04]  /*a400*/  LDL.64 R4, [R1+0x118] ;  /* 0x0001180001047983 */ /* 0x022ea80000100a00 */
[----:B0-----:R-:W3:Y:S04]  /*a410*/  LDL R3, [R1+0x90] ;  /* 0x0000900001037983 */ /* 0x001ee80000100800 */
[----:B------:R-:W4:Y:S04]  /*a420*/  LDL.64 R6, [R1+0x110] ;  /* 0x0001100001067983 */ /* 0x000f280000100a00 */
[----:B------:R-:W4:Y:S04]  /*a430*/  LDL.64 R14, [R1+0x110] ;  /* 0x00011000010e7983 */ /* 0x000f280000100a00 */
[----:B------:R-:W4:Y:S04]  /*a440*/  LDL.64 R12, [R1+0x110] ;  /* 0x00011000010c7983 */ /* 0x000f280000100a00 */
[----:B------:R-:W4:Y:S01]  /*a450*/  LDL.64 R8, [R1+0x110] ;  /* 0x0001100001087983 */ /* 0x000f220000100a00 */
[----:B------:R-:W-:Y:S05]  /*a460*/  WARPSYNC.ALL ;  /* 0x0000000000007948 */ /* 0x000fea0003800000 */
[----:B------:R-:W-:Y:S01]  /*a470*/  WARPGROUP.ARRIVE ;  /* 0x00000000000079c5 */ /* 0x000fe20000000000 */
        /* <DEDUP_REMOVED lines=137> */
[----:B---3--:R-:W-:Y:S01]  /*ad10*/  VIADD R14, R14, 0xc02 ;  /* 0x00000c020e0e7836 */ /* 0x008fe20000000000 */
        /* <DEDUP_REMOVED lines=28> */
[----:B------:R-:W0:Y:S01]  /*aee0*/  S2R R74, SR_TID.X ;  /* 0x00000000004a7919 */ /* 0x000e220000002100 */
[----:B------:R-:W-:Y:S04]  /*aef0*/  STL [R1+0x90], R0 ;  /* 0x0000900001007387 */ /* 0x000fe80000100800 */
[----:B------:R-:W-:Y:S01]  /*af00*/  STL [R1+0x90], R0 ;  /* 0x0000900001007387 */ /* 0x000fe20000100800 */
[----:B------:R-:W-:-:S02]  /*af10*/  WARPGROUP.DEPBAR.LE gsb0, 0x0 ;  /* 0x00008000000079c5 */ /* 0x000fc40000010000 */
[----:B------:R-:W-:-:S06]  /*af20*/  WARPGROUP.ARRIVE ;  /* 0x00000000000079c5 */ /* 0x000fcc0000000000 */
[----:B------:R-:W-:Y:S01]  /*af30*/  HGMMA.64x96x16.F32.BF16 R24, gdesc[UR4], R24, gsb0 ;  /* 0x01600000041879f0 */ /* 0x000fe20008001818 */
[----:B------:R-:W-:Y:S01]  /*af40*/  STL [R1+0x90], R0 ;  /* 0x0000900001007387 */ /* 0x000fe20000100800 */
[----:B0-----:R-:W-:-:S03]  /*af50*/  SHF.R.U32.HI R74, RZ, 0x7, R74 ;  /* 0x00000007ff4a7819 */ /* 0x001fc6000001164a */
[----:B------:R-:W-:Y:S04]  /*af60*/  STL [R1+0x90], R0 ;  /* 0x0000900001007387 */ /* 0x000fe80000100800 */
[----:B------:R-:W-:Y:S04]  /*af70*/  STL [R1+0x90], R0 ;  /* 0x0000900001007387 */ /* 0x000fe80000100800 */
[----:B------:R-:W-:Y:S04]  /*af80*/  STL [R1+0x90], R0 ;  /* 0x0000900001007387 */ /* 0x000fe80000100800 */
[----:B------:R-:W-:Y:S01]  /*af90*/  STL [R1+0x90], R0 ;  /* 0x0000900001007387 */ /* 0x000fe20000100800 */
[----:B------:R-:W-:-:S03]  /*afa0*/  IADD3 R5, -R74, 0xb, RZ ;  /* 0x0000000b4a057810 */ /* 0x000fc60007ffe1ff */
        /* <DEDUP_REMOVED lines=17> */
[----:B------:R-:W2:Y:S02]  /*b0c0*/  LDL.64 R6, [R1+0x230] ;  /* 0x0002300001067983 */ /* 0x000ea40000100a00 */
[----:B--2---:R-:W-:-:S04]  /*b0d0*/  FMNMX.FTZ R4, R24, R6, !PT ;  /* 0x0000000618047209 */ /* 0x004fc80007810000 */
        /* <DEDUP_REMOVED lines=16> */
[----:B0-----:R-:W-:Y:S02]  /*b1e0*/  FMNMX.FTZ R5, R53, R8, !PT ;  /* 0x0000000835057209 */ /* 0x001fe40007810000 */
        /* <DEDUP_REMOVED lines=17> */
[----:B------:R-:W0:Y:S01]  /*b300*/  SHFL.BFLY PT, R5, R4, 0x2, 0x1f ;  /* 0x0c401f0004057f89 */ /* 0x000e2200000e0000 */
[----:B------:R-:W-:-:S04]  /*b310*/  FMNMX.FTZ R3, R47, R8, !PT ;  /* 0x000000082f037209 */ /* 0x000fc80007810000 */
        /* <DEDUP_REMOVED lines=14> */
[----:B------:R-:W2:Y:S01]  /*b400*/  LDL R8, [R1+0x250] ;  /* 0x0002500001087983 */ /* 0x000ea20000100800 */
[----:B0-----:R-:W-:-:S03]  /*b410*/  FMNMX.FTZ R12, R9, R12, !PT ;  /* 0x0000000c090c7209 */ /* 0x001fc60007810000 */
[----:B------:R0:W-:Y:S04]  /*b420*/  STL.64 [R1+0x230], R4 ;  /* 0x0002300401007387 */ /* 0x0001e80000100a00 */
[----:B------:R-:W-:Y:S04]  /*b430*/  STL [R1+0x230], R12 ;  /* 0x0002300c01007387 */ /* 0x000fe80000100800 */
[----:B------:R-:W3:Y:S04]  /*b440*/  LDL R13, [R1+0x230] ;  /* 0x00023000010d7983 */ /* 0x000ee80000100800 */
[----:B------:R-:W4:Y:S04]  /*b450*/  LDL R11, [R1+0x234] ;  /* 0x00023400010b7983 */ /* 0x000f280000100800 */
[----:B0-----:R-:W2:Y:S01]  /*b460*/  LDL.64 R4, [R1+0x240] ;  /* 0x0002400001047983 */ /* 0x001ea20000100a00 */
[----:B---3--:R-:W-:-:S03]  /*b470*/  FADD.FTZ R3, R6, -R13 ;  /* 0x8000000d06037221 */ /* 0x008fc60000010000 */
[----:B----4-:R-:W0:Y:S02]  /*b480*/  SHFL.BFLY PT, R6, R11, 0x2, 0x1f ;  /* 0x0c401f000b067f89 */ /* 0x010e2400000e0000 */
[----:B0-----:R-:W-:-:S05]  /*b490*/  FMNMX.FTZ R12, R6, R11, !PT ;  /* 0x0000000b060c7209 */ /* 0x001fca0007810000 */
[----:B------:R-:W0:Y:S01]  /*b4a0*/  SHFL.BFLY PT, R11, R12, 0x1, 0x1f ;  /* 0x0c201f000c0b7f89 */ /* 0x000e2200000e0000 */
[----:B--2---:R-:W-:Y:S01]  /*b4b0*/  FMUL.FTZ R13, R8, R13 ;  /* 0x0000000d080d7220 */ /* 0x004fe20000410000 */
[----:B------:R-:W-:-:S03]  /*b4c0*/  FMUL.FTZ R3, R3, R8 ;  /* 0x0000000803037220 */ /* 0x000fc60000410000 */
        /* <DEDUP_REMOVED lines=16> */
[----:B0-----:R-:W-:Y:S01]  /*b5d0*/  FMNMX.FTZ R6, R12, R11, !PT ;  /* 0x0000000b0c067209 */ /* 0x001fe20007810000 */
[-CC-:B------:R-:W-:Y:S01]  /*b5e0*/  FFMA.FTZ R165, R53, R8.reuse, -R13.reuse ;  /* 0x0000000835a57223 */ /* 0x180fe2000001080d */
[-CC-:B------:R-:W-:Y:S01]  /*b5f0*/  FFMA.FTZ R14, R56, R8.reuse, -R13.reuse ;  /* 0x00000008380e7223 */ /* 0x180fe2000001080d */
[-CC-:B------:R-:W-:Y:S01]  /*b600*/  FFMA.FTZ R166, R57, R8.reuse, -R13.reuse ;  /* 0x0000000839a67223 */ /* 0x180fe2000001080d */
[-CC-:B------:R-:W-:Y:S01]  /*b610*/  FFMA.FTZ R15, R60, R8.reuse, -R13.reuse ;  /* 0x000000083c0f7223 */ /* 0x180fe2000001080d */
[-CC-:B------:R-:W-:Y:S01]  /*b620*/  FFMA.FTZ R167, R61, R8.reuse, -R13.reuse ;  /* 0x000000083da77223 */ /* 0x180fe2000001080d */
[-CC-:B-1----:R-:W-:Y:S01]  /*b630*/  FFMA.FTZ R3, R64, R8.reuse, -R13.reuse ;  /* 0x0000000840037223 */ /* 0x182fe2000001080d */
[-CC-:B------:R-:W-:Y:S01]  /*b640*/  FFMA.FTZ R168, R65, R8.reuse, -R13.reuse ;  /* 0x0000000841a87223 */ /* 0x180fe2000001080d */
[-CC-:B------:R-:W-:Y:S01]  /*b650*/  FFMA.FTZ R68, R68, R8.reuse, -R13.reuse ;  /* 0x0000000844447223 */ /* 0x180fe2000001080d */
[-C--:B------:R-:W-:Y:S01]  /*b660*/  FFMA.FTZ R169, R69, R8.reuse, -R13 ;  /* 0x0000000845a97223 */ /* 0x080fe2000001080d */
[----:B------:R-:W-:Y:S01]  /*b670*/  FMUL.FTZ R13, R6, R8 ;  /* 0x00000008060d7220 */ /* 0x000fe20000410000 */
[----:B------:R-:W-:-:S03]  /*b680*/  FADD.FTZ R7, R7, -R6 ;  /* 0x8000000607077221 */ /* 0x000fc60000010000 */
[-CC-:B------:R-:W-:Y:S01]  /*b690*/  FFMA.FTZ R153, R26, R8.reuse, -R13.reuse ;  /* 0x000000081a997223 */ /* 0x180fe2000001080d */
[----:B------:R-:W-:Y:S01]  /*b6a0*/  FMUL.FTZ R7, R8, R7 ;  /* 0x0000000708077220 */ /* 0x000fe20000410000 */
[-CC-:B------:R-:W-:Y:S01]  /*b6b0*/  FFMA.FTZ R36, R27, R8.reuse, -R13.reuse ;  /* 0x000000081b247223 */ /* 0x180fe2000001080d */
[----:B------:R-:W-:Y:S01]  /*b6c0*/  MUFU.EX2 R152, R152 ;  /* 0x0000009800987308 */ /* 0x000fe20000000800 */
[-CC-:B------:R-:W-:Y:S01]  /*b6d0*/  FFMA.FTZ R155, R30, R8.reuse, -R13.reuse ;  /* 0x000000081e9b7223 */ /* 0x180fe2000001080d */
[----:B------:R-:W-:-:S06]  /*b6e0*/  FFMA.FTZ R37, R31, R8, -R13 ;  /* 0x000000081f257223 */ /* 0x000fcc000001080d */
[----:B------:R-:W-:Y:S08]  /*b6f0*/  MUFU.EX2 R24, R7 ;  /* 0x0000000700187308 */ /* 0x000ff00000000800 */
[----:B------:R-:W0:Y:S01]  /*b700*/  MUFU.EX2 R153, R153 ;  /* 0x0000009900997308 */ /* 0x000e220000000800 */
[----:B------:R-:W-:-:S07]  /*b710*/  FFMA.FTZ R157, R34, R8, -R13 ;  /* 0x00000008229d7223 */ /* 0x000fce000001080d */
[----:B------:R-:W1:Y:S08]  /*b720*/  MUFU.EX2 R36, R36 ;  /* 0x0000002400247308 */ /* 0x000e700000000800 */
[----:B------:R-:W2:Y:S01]  /*b730*/  MUFU.EX2 R72, R72 ;  /* 0x0000004800487308 */ /* 0x000ea20000000800 */
[----:B------:R-:W-:-:S07]  /*b740*/  FFMA.FTZ R31, R35, R8, -R13 ;  /* 0x00000008231f7223 */ /* 0x000fce000001080d */
[----:B------:R-:W3:Y:S08]  /*b750*/  MUFU.EX2 R155, R155 ;  /* 0x0000009b009b7308 */ /* 0x000ef00000000800 */
[----:B------:R-:W4:Y:S01]  /*b760*/  MUFU.EX2 R154, R154 ;  /* 0x0000009a009a7308 */ /* 0x000f220000000800 */
[----:B0-----:R-:W-:Y:S01]  /*b770*/  FFMA.FTZ R7, R5, R24, R153 ;  /* 0x0000001805077223 */ /* 0x001fe20000010099 */
[----:B------:R-:W-:-:S06]  /*b780*/  FFMA.FTZ R159, R38, R8, -R13 ;  /* 0x00000008269f7223 */ /* 0x000fcc000001080d */
[----:B------:R-:W0:Y:S01]  /*b790*/  MUFU.EX2 R37, R37 ;  /* 0x0000002500257308 */ /* 0x000e220000000800 */
[----:B------:R-:W-:-:S07]  /*b7a0*/  FFMA.FTZ R5, R9, R4, R152 ;  /* 0x0000000409057223 */ /* 0x000fce0000010098 */
[----:B------:R-:W0:Y:S01]  /*b7b0*/  MUFU.EX2 R73, R73 ;  /* 0x0000004900497308 */ /* 0x000e220000000800 */
[----:B-1----:R-:W-:Y:S01]  /*b7c0*/  FADD.FTZ R4, R36, R7 ;  /* 0x0000000724047221 */ /* 0x002fe20000010000 */
[----:B------:R-:W-:-:S06]  /*b7d0*/  FFMA.FTZ R34, R39, R8, -R13 ;  /* 0x0000000827227223 */ /* 0x000fcc000001080d */
[----:B------:R-:W1:Y:S01]  /*b7e0*/  MUFU.EX2 R157, R157 ;  /* 0x0000009d009d7308 */ /* 0x000e620000000800 */
[----:B--2---:R-:W-:-:S07]  /*b7f0*/  FADD.FTZ R5, R72, R5 ;  /* 0x0000000548057221 */ /* 0x004fce0000010000 */
[----:B------:R-:W2:Y:S01]  /*b800*/  MUFU.EX2 R156, R156 ;  /* 0x0000009c009c7308 */ /* 0x000ea20000000800 */
[----:B---3--:R-:W-:Y:S01]  /*b810*/  FADD.FTZ R12, R155, R4 ;  /* 0x000000049b0c7221 */ /* 0x008fe20000010000 */
[----:B------:R-:W-:-:S06]  /*b820*/  FFMA.FTZ R161, R42, R8, -R13 ;  /* 0x000000082aa17223 */ /* 0x000fcc000001080d */
[----:B------:R-:W3:Y:S01]  /*b830*/  MUFU.EX2 R31, R31 ;  /* 0x0000001f001f7308 */ /* 0x000ee20000000800 */
[----:B----4-:R-:W-:-:S07]  /*b840*/  FADD.FTZ R4, R154, R5 ;  /* 0x000000059a047221 */ /* 0x010fce0000010000 */
[----:B------:R-:W4:Y:S01]  /*b850*/  MUFU.EX2 R29, R29 ;  /* 0x0000001d001d7308 */ /* 0x000f220000000800 */
[----:B0-----:R-:W-:Y:S01]  /*b860*/  FADD.FTZ R12, R37, R12 ;  /* 0x0000000c250c7221 */ /* 0x001fe20000010000 */
[----:B------:R-:W-:-:S06]  /*b870*/  FFMA.FTZ R30, R43, R8, -R13 ;  /* 0x000000082b1e7223 */ /* 0x000fcc000001080d */
[----:B------:R-:W0:Y:S01]  /*b880*/  MUFU.EX2 R159, R159 ;  /* 0x0000009f009f7308 */ /* 0x000e220000000800 */
[----:B------:R-:W-:-:S07]  /*b890*/  FADD.FTZ R5, R73, R4 ;  /* 0x0000000449057221 */ /* 0x000fce0000010000 */
        /* <DEDUP_REMOVED lines=57> */
[----:B------:R-:W-:-:S06]  /*bc30*/  FADD.FTZ R5, R165, R4 ;  /* 0x00000004a5057221 */ /* 0x000fcc0000010000 */
[----:B------:R-:W0:Y:S01]  /*bc40*/  MUFU.EX2 R175, R175 ;  /* 0x000000af00af7308 */ /* 0x000e220000000800 */
[----:B------:R-:W-:-:S07]  /*bc50*/  FFMA.FTZ R172, R67, R8, -R13 ;  /* 0x0000000843ac7223 */ /* 0x000fce000001080d */
[----:B------:R-:W0:Y:S01]  /*bc60*/  MUFU.EX2 R15, R15 ;  /* 0x0000000f000f7308 */ /* 0x000e220000000800 */
[----:B-1----:R-:W-:Y:S01]  /*bc70*/  FADD.FTZ R4, R174, R7 ;  /* 0x00000007ae047221 */ /* 0x002fe20000010000 */
[----:B--2---:R-:W-:-:S06]  /*bc80*/  FADD.FTZ R5, R14, R5 ;  /* 0x000000050e057221 */ /* 0x004fcc0000010000 */
[----:B------:R-:W1:Y:S01]  /*bc90*/  MUFU.EX2 R216, R216 ;  /* 0x000000d800d87308 */ /* 0x000e620000000800 */
[----:B------:R-:W-:-:S07]  /*bca0*/  FFMA.FTZ R171, R70, R8, -R13 ;  /* 0x0000000846ab7223 */ /* 0x000fce000001080d */
[----:B------:R-:W2:Y:S01]  /*bcb0*/  MUFU.EX2 R167, R167 ;  /* 0x000000a700a77308 */ /* 0x000ea20000000800 */
[----:B---3--:R-:W-:Y:S01]  /*bcc0*/  FADD.FTZ R12, R215, R4 ;  /* 0x00000004d70c7221 */ /* 0x008fe20000010000 */
[----:B----4-:R-:W-:-:S06]  /*bcd0*/  FADD.FTZ R4, R166, R5 ;  /* 0x00000005a6047221 */ /* 0x010fcc0000010000 */
[----:B------:R-:W3:Y:S01]  /*bce0*/  MUFU.EX2 R170, R170 ;  /* 0x000000aa00aa7308 */ /* 0x000ee20000000800 */
[----:B------:R-:W-:-:S07]  /*bcf0*/  FFMA.FTZ R173, R71, R8, -R13 ;  /* 0x0000000847ad7223 */ /* 0x000fce000001080d */
[----:B------:R-:W4:Y:S01]  /*bd00*/  MUFU.EX2 R3, R3 ;  /* 0x0000000300037308 */ /* 0x000f220000000800 */
[----:B0-----:R-:W-:Y:S01]  /*bd10*/  FADD.FTZ R5, R175, R12 ;  /* 0x0000000caf057221 */ /* 0x001fe20000010000 */
[----:B------:R-:W-:-:S06]  /*bd20*/  FADD.FTZ R4, R15, R4 ;  /* 0x000000040f047221 */ /* 0x000fcc0000010000 */
[----:B------:R-:W-:Y:S08]  /*bd30*/  MUFU.EX2 R168, R168 ;  /* 0x000000a800a87308 */ /* 0x000ff00000000800 */
[----:B------:R-:W0:Y:S01]  /*bd40*/  MUFU.EX2 R172, R172 ;  /* 0x000000ac00ac7308 */ /* 0x000e220000000800 */
[----:B-1----:R-:W-:Y:S01]  /*bd50*/  FADD.FTZ R5, R216, R5 ;  /* 0x00000005d8057221 */ /* 0x002fe20000010000 */
[----:B--2---:R-:W-:-:S06]  /*bd60*/  FADD.FTZ R4, R167, R4 ;  /* 0x00000004a7047221 */ /* 0x004fcc0000010000 */
[----:B------:R-:W-:Y:S08]  /*bd70*/  MUFU.EX2 R11, R68 ;  /* 0x00000044000b7308 */ /* 0x000ff00000000800 */
[----:B------:R-:W1:Y:S01]  /*bd80*/  MUFU.EX2 R171, R171 ;  /* 0x000000ab00ab7308 */ /* 0x000e620000000800 */
[----:B---3--:R-:W-:Y:S01]  /*bd90*/  FADD.FTZ R7, R170, R5 ;  /* 0x00000005aa077221 */ /* 0x008fe20000010000 */
[----:B----4-:R-:W-:-:S06]  /*bda0*/  FADD.FTZ R5, R3, R4 ;  /* 0x0000000403057221 */ /* 0x010fcc0000010000 */
[----:B------:R-:W2:Y:S08]  /*bdb0*/  MUFU.EX2 R169, R169 ;  /* 0x000000a900a97308 */ /* 0x000eb00000000800 */
[----:B------:R-:W3:Y:S01]  /*bdc0*/  MUFU.EX2 R173, R173 ;  /* 0x000000ad00ad7308 */ /* 0x000ee20000000800 */
[----:B0-----:R-:W-:Y:S01]  /*bdd0*/  FADD.FTZ R8, R172, R7 ;  /* 0x00000007ac087221 */ /* 0x001fe20000010000 */
[----:B------:R-:W-:-:S03]  /*bde0*/  FADD.FTZ R4, R168, R5 ;  /* 0x00000005a8047221 */ /* 0x000fc60000010000 */
[----:B-1----:R-:W-:Y:S01]  /*bdf0*/  FADD.FTZ R8, R171, R8 ;  /* 0x00000008ab087221 */ /* 0x002fe20000010000 */
[----:B------:R-:W-:-:S04]  /*be00*/  FADD.FTZ R4, R11, R4 ;  /* 0x000000040b047221 */ /* 0x000fc80000010000 */
[----:B--2---:R-:W-:Y:S01]  /*be10*/  FADD.FTZ R4, R169, R4 ;  /* 0x00000004a9047221 */ /* 0x004fe20000010000 */
[----:B------:R-:W-:Y:S01]  /*be20*/  STL [R1+0x234], R6 ;  /* 0x0002340601007387 */ /* 0x000fe20000100800 */
[----:B---3--:R-:W-:-:S05]  /*be30*/  FADD.FTZ R5, R173, R8 ;  /* 0x00000008ad057221 */ /* 0x008fca0000010000 */
[----:B------:R0:W-:Y:S04]  /*be40*/  STL.64 [R1+0x240], R4 ;  /* 0x0002400401007387 */ /* 0x0001e80000100a00 */
[----:B------:R-:W2:Y:S01]  /*be50*/  LD.E R8, desc[UR40][R22.64+0x260] ;  /* 0x0002602816087980 */ /* 0x000ea2000c101900 */
[----:B------:R-:W-:-:S05]  /*be60*/  IADD3 R12, P2, R16, 0x260, RZ ;  /* 0x00000260100c7810 */ /* 0x000fca0007f5e0ff */
[----:B0-----:R-:W-:Y:S01]  /*be70*/  IMAD.X R5, RZ, RZ, R17, P2 ;  /* 0x000000ffff057224 */ /* 0x001fe200010e0611 */
[----:B------:R-:W-:Y:S01]  /*be80*/  LOP3.LUT R4, R12, 0x4, RZ, 0xfc, !PT ;  /* 0x000000040c047812 */ /* 0x000fe200078efcff */
[----:B--2---:R-:W-:-:S05]  /*be90*/  FMUL.FTZ R7, R9, R8 ;  /* 0x0000000809077220 */ /* 0x004fca0000410000 */
[----:B------:R0:W-:Y:S04]  /*bea0*/  ST.E desc[UR40][R22.64+0x260], R7 ;  /* 0x0002600716007985 */ /* 0x0001e8000c101928 */
[----:B------:R-:W2:Y:S02]  /*beb0*/  LD.E R8, desc[UR40][R4.64] ;  /* 0x0000002804087980 */ /* 0x000ea4000c101900 */
[----:B--2---:R-:W-:-:S05]  /*bec0*/  FMUL.FTZ R13, R9, R8 ;  /* 0x00000008090d7220 */ /* 0x004fca0000410000 */
[----:B------:R1:W-:Y:S04]  /*bed0*/  ST.E desc[UR40][R4.64], R13 ;  /* 0x0000000d04007985 */ /* 0x0003e8000c101928 */
[----:B------:R-:W0:Y:S04]  /*bee0*/  LD.E R104, desc[UR40][R22.64+0x270] ;  /* 0x0002702816687980 */ /* 0x000e28000c101900 */
[----:B------:R-:W2:Y:S04]  /*bef0*/  LD.E R6, desc[UR40][R22.64+0x454] ;  /* 0x0004542816067980 */ /* 0x000ea8000c101900 */
[----:B------:R-:W1:Y:S04]  /*bf00*/  LD.E R106, desc[UR40][R22.64+0x274] ;  /* 0x00027428166a7980 */ /* 0x000e68000c101900 */
[----:B------:R-:W3:Y:S04]  /*bf10*/  LD.E R108, desc[UR40][R22.64+0x280] ;  /* 0x00028028166c7980 */ /* 0x000ee8000c101900 */
        /* <DEDUP_REMOVED lines=58> */
[C---:B0-----:R-:W-:Y:S01]  /*c2c0*/  FMUL.FTZ R7, R9.reuse, R104 ;  /* 0x0000006809077220 */ /* 0x041fe20000410000 */
[----:B--2---:R-:W-:-:S04]  /*c2d0*/  FMUL.FTZ R43, R9, R6 ;  /* 0x00000006092b7220 */ /* 0x004fc80000410000 */
[----:B------:R0:W-:Y:S01]  /*c2e0*/  ST.E desc[UR40][R22.64+0x270], R7 ;  /* 0x0002700716007985 */ /* 0x0001e2000c101928 */
[C---:B-1----:R-:W-:Y:S01]  /*c2f0*/  FMUL.FTZ R13, R9.reuse, R106 ;  /* 0x0000006a090d7220 */ /* 0x042fe20000410000 */
[C---:B---3--:R-:W-:Y:S01]  /*c300*/  FMUL.FTZ R25, R9.reuse, R108 ;  /* 0x0000006c09197220 */ /* 0x048fe20000410000 */
[C---:B----4-:R-:W-:Y:S01]  /*c310*/  FMUL.FTZ R27, R9.reuse, R110 ;  /* 0x0000006e091b7220 */ /* 0x050fe20000410000 */
[C---:B------:R-:W-:Y:S01]  /*c320*/  FMUL.FTZ R35, R9.reuse, R112 ;  /* 0x0000007009237220 */ /* 0x040fe20000410000 */
[C---:B------:R-:W-:Y:S01]  /*c330*/  FMUL.FTZ R39, R9.reuse, R114 ;  /* 0x0000007209277220 */ /* 0x040fe20000410000 */
[C---:B------:R-:W-:Y:S01]  /*c340*/  FMUL.FTZ R41, R9.reuse, R116 ;  /* 0x0000007409297220 */ /* 0x040fe20000410000 */
[C---:B0-----:R-:W-:Y:S01]  /*c350*/  FMUL.FTZ R7, R9.reuse, R118 ;  /* 0x0000007609077220 */ /* 0x041fe20000410000 */
[----:B------:R0:W-:Y:S04]  /*c360*/  ST.E desc[UR40][R22.64+0x454], R43 ;  /* 0x0004542b16007985 */ /* 0x0001e8000c101928 */
[----:B------:R1:W-:Y:S04]  /*c370*/  ST.E desc[UR40][R22.64+0x274], R13 ;  /* 0x0002740d16007985 */ /* 0x0003e8000c101928 */
[----:B------:R2:W-:Y:S01]  /*c380*/  ST.E desc[UR40][R22.64+0x280], R25 ;  /* 0x0002801916007985 */ /* 0x0005e2000c101928 */
[----:B------:R-:W-:-:S03]  /*c390*/  FMUL.FTZ R45, R9, R124 ;  /* 0x0000007c092d7220 */ /* 0x000fc60000410000 */
[----:B------:R3:W-:Y:S01]  /*c3a0*/  ST.E desc[UR40][R22.64+0x284], R27 ;  /* 0x0002841b16007985 */ /* 0x0007e2000c101928 */
[C---:B0-----:R-:W-:Y:S01]  /*c3b0*/  FMUL.FTZ R43, R9.reuse, R122 ;  /* 0x0000007a092b7220 */ /* 0x041fe20000410000 */
[C---:B------:R-:W-:Y:S02]  /*c3c0*/  FMUL.FTZ R47, R9.reuse, R126 ;  /* 0x0000007e092f7220 */ /* 0x040fe40000410000 */
        /* <DEDUP_REMOVED lines=71> */
[----:B------:R0:W-:Y:S01]  /*c840*/  ST.E desc[UR40][R22.64+0x3a0], R13 ;  /* 0x0003a00d16007985 */ /* 0x0001e2000c101928 */
[C---:B------:R-:W-:Y:S01]  /*c850*/  FMUL.FTZ R49, R9.reuse, R49 ;  /* 0x0000003109317220 */ /* 0x040fe20000410000 */
[C---:B------:R-:W-:Y:S02]  /*c860*/  FMUL.FTZ R51, R9.reuse, R51 ;  /* 0x0000003309337220 */ /* 0x040fe40000410000 */
        /* <DEDUP_REMOVED lines=26> */
[----:B------:R-:W-:Y:S04]  /*ca10*/  ST.E desc[UR40][R22.64+0x404], R43 ;  /* 0x0004042b16007985 */ /* 0x000fe8000c101928 */
[----:B------:R1:W-:Y:S04]  /*ca20*/  ST.E desc[UR40][R22.64+0x410], R25 ;  /* 0x0004101916007985 */ /* 0x0003e8000c101928 */
[----:B------:R2:W-:Y:S04]  /*ca30*/  ST.E desc[UR40][R22.64+0x414], R27 ;  /* 0x0004141b16007985 */ /* 0x0005e8000c101928 */
[----:B------:R-:W-:Y:S04]  /*ca40*/  ST.E desc[UR40][R22.64+0x420], R35 ;  /* 0x0004202316007985 */ /* 0x000fe8000c101928 */
[----:B------:R-:W-:Y:S04]  /*ca50*/  ST.E desc[UR40][R22.64+0x424], R45 ;  /* 0x0004242d16007985 */ /* 0x000fe8000c101928 */
[----:B------:R3:W-:Y:S04]  /*ca60*/  ST.E desc[UR40][R22.64+0x430], R47 ;  /* 0x0004302f16007985 */ /* 0x0007e8000c101928 */
[----:B------:R-:W-:Y:S04]  /*ca70*/  ST.E desc[UR40][R22.64+0x434], R7 ;  /* 0x0004340716007985 */ /* 0x000fe8000c101928 */
[----:B------:R4:W-:Y:S04]  /*ca80*/  ST.E desc[UR40][R22.64+0x440], R39 ;  /* 0x0004402716007985 */ /* 0x0009e8000c101928 */
[----:B------:R4:W-:Y:S04]  /*ca90*/  ST.E desc[UR40][R22.64+0x444], R41 ;  /* 0x0004442916007985 */ /* 0x0009e8000c101928 */
[----:B0-----:R-:W1:Y:S01]  /*caa0*/  LD.E R13, desc[UR40][R8.64] ;  /* 0x00000028080d7980 */ /* 0x001e62000c101900 */
[----:B------:R-:W-:Y:S01]  /*cab0*/  LOP3.LUT R12, R12, 0xc, RZ, 0xfc, !PT ;  /* 0x0000000c0c0c7812 */ /* 0x000fe200078efcff */
[----:B-1----:R-:W-:Y:S01]  /*cac0*/  FMUL.FTZ R25, R24, R13 ;  /* 0x0000000d18197220 */ /* 0x002fe20000410000 */
[----:B------:R-:W-:-:S04]  /*cad0*/  IMAD.MOV.U32 R13, RZ, RZ, R5 ;  /* 0x000000ffff0d7224 */ /* 0x000fc800078e0005 */
[----:B------:R0:W-:Y:S04]  /*cae0*/  ST.E desc[UR40][R8.64], R25 ;  /* 0x0000001908007985 */ /* 0x0001e8000c101928 */
[----:B--2---:R-:W2:Y:S01]  /*caf0*/  LD.E R27, desc[UR40][R12.64] ;  /* 0x000000280c1b7980 */ /* 0x004ea2000c101900 */
[----:B------:R-:W1:Y:S01]  /*cb00*/  S2R R104, SR_TID.X ;  /* 0x0000000000687919 */ /* 0x000e620000002100 */
[----:B--2---:R-:W-:-:S05]  /*cb10*/  FMUL.FTZ R27, R24, R27 ;  /* 0x0000001b181b7220 */ /* 0x004fca0000410000 */
[----:B------:R2:W-:Y:S04]  /*cb20*/  ST.E desc[UR40][R12.64], R27 ;  /* 0x0000001b0c007985 */ /* 0x0005e8000c101928 */
        /* <DEDUP_REMOVED lines=53> */
[----:B---3--:R-:W3:Y:S04]  /*ce80*/  LD.E R47, desc[UR40][R22.64+0x418] ;  /* 0x00041828162f7980 */ /* 0x008ee8000c101900 */
[----:B----4-:R-:W4:Y:S04]  /*ce90*/  LD.E R39, desc[UR40][R22.64+0x41c] ;  /* 0x00041c2816277980 */ /* 0x010f28000c101900 */
[----:B------:R-:W4:Y:S04]  /*cea0*/  LD.E R45, desc[UR40][R22.64+0x428] ;  /* 0x00042828162d7980 */ /* 0x000f28000c101900 */
[----:B------:R-:W4:Y:S04]  /*ceb0*/  LD.E R43, desc[UR40][R22.64+0x42c] ;  /* 0x00042c28162b7980 */ /* 0x000f28000c101900 */
[----:B------:R-:W4:Y:S04]  /*cec0*/  LD.E R41, desc[UR40][R22.64+0x438] ;  /* 0x0004382816297980 */ /* 0x000f28000c101900 */
[----:B------:R-:W4:Y:S04]  /*ced0*/  LD.E R35, desc[UR40][R22.64+0x43c] ;  /* 0x00043c2816237980 */ /* 0x000f28000c101900 */
[----:B------:R-:W4:Y:S04]  /*cee0*/  LD.E R7, desc[UR40][R22.64+0x448] ;  /* 0x0004482816077980 */ /* 0x000f28000c101900 */
[----:B0-----:R-:W4:Y:S04]  /*cef0*/  LD.E R25, desc[UR40][R22.64+0x44c] ;  /* 0x00044c2816197980 */ /* 0x001f28000c101900 */
[----:B--2---:R-:W2:Y:S01]  /*cf00*/  LD.E R27, desc[UR40][R22.64+0x458] ;  /* 0x00045828161b7980 */ /* 0x004ea2000c101900 */
[----:B-1----:R-:W-:-:S05]  /*cf10*/  SHF.R.U32.HI R104, RZ, 0x7, R104 ;  /* 0x00000007ff687819 */ /* 0x002fca0000011668 */
[----:B------:R-:W-:Y:S02]  /*cf20*/  VIADD R26, R104, 0x8 ;  /* 0x00000008681a7836 */ /* 0x000fe40000000000 */
[C---:B------:R-:W-:Y:S01]  /*cf30*/  FMUL.FTZ R49, R24.reuse, R49 ;  /* 0x0000003118317220 */ /* 0x040fe20000410000 */
[----:B------:R-:W-:-:S04]  /*cf40*/  FMUL.FTZ R6, R24, R6 ;  /* 0x0000000618067220 */ /* 0x000fc80000410000 */
[----:B------:R0:W-:Y:S01]  /*cf50*/  ST.E desc[UR40][R22.64+0x3f8], R49 ;  /* 0x0003f83116007985 */ /* 0x0001e2000c101928 */
        /* <DEDUP_REMOVED lines=51> */
[C---:B---3--:R-:W-:Y:S01]  /*d290*/  FMUL.FTZ R47, R24.reuse, R47 ;  /* 0x0000002f182f7220 */ /* 0x048fe20000410000 */
[C---:B----4-:R-:W-:Y:S01]  /*d2a0*/  FMUL.FTZ R39, R24.reuse, R39 ;  /* 0x0000002718277220 */ /* 0x050fe20000410000 */
[C---:B------:R-:W-:Y:S01]  /*d2b0*/  FMUL.FTZ R45, R24.reuse, R45 ;  /* 0x0000002d182d7220 */ /* 0x040fe20000410000 */
[C---:B------:R-:W-:Y:S01]  /*d2c0*/  FMUL.FTZ R43, R24.reuse, R43 ;  /* 0x0000002b182b7220 */ /* 0x040fe20000410000 */
[C---:B------:R-:W-:Y:S01]  /*d2d0*/  FMUL.FTZ R41, R24.reuse, R41 ;  /* 0x0000002918297220 */ /* 0x040fe20000410000 */
[C---:B------:R-:W-:Y:S01]  /*d2e0*/  FMUL.FTZ R35, R24.reuse, R35 ;  /* 0x0000002318237220 */ /* 0x040fe20000410000 */
[C---:B0-----:R-:W-:Y:S01]  /*d2f0*/  FMUL.FTZ R49, R24.reuse, R7 ;  /* 0x0000000718317220 */ /* 0x041fe20000410000 */
[C---:B------:R-:W-:Y:S01]  /*d300*/  FMUL.FTZ R25, R24.reuse, R25 ;  /* 0x0000001918197220 */ /* 0x040fe20000410000 */
[----:B--2---:R-:W-:Y:S01]  /*d310*/  FMUL.FTZ R27, R24, R27 ;  /* 0x0000001b181b7220 */ /* 0x004fe20000410000 */
        /* <DEDUP_REMOVED lines=57> */
[----:B------:R2:W-:Y:S04]  /*d6b0*/  ST.E desc[UR40][R22.64+0x43c], R35 ;  /* 0x00043c2316007985 */ /* 0x0005e8000c101928 */
[----:B------:R-:W-:Y:S04]  /*d6c0*/  ST.E desc[UR40][R22.64+0x448], R49 ;  /* 0x0004483116007985 */ /* 0x000fe8000c101928 */
[----:B------:R3:W-:Y:S04]  /*d6d0*/  ST.E desc[UR40][R22.64+0x44c], R25 ;  /* 0x00044c1916007985 */ /* 0x0007e8000c101928 */
[----:B------:R4:W-:Y:S01]  /*d6e0*/  ST.E desc[UR40][R22.64+0x458], R27 ;  /* 0x0004581b16007985 */ /* 0x0009e2000c101928 */
[----:B------:R4:W-:Y:S06]  /*d6f0*/  BAR.SYNC.DEFER_BLOCKING R26, 0x100 ;  /* 0x0004001a0000751d */ /* 0x0009ec0000010000 */
[----:B0-----:R-:W2:Y:S04]  /*d700*/  LD.E R39, desc[UR40][R22.64+0x260] ;  /* 0x0002602816277980 */ /* 0x001ea8000c101900 */
[----:B------:R-:W4:Y:S04]  /*d710*/  LD.E R24, desc[UR40][R22.64+0x210] ;  /* 0x0002102816187980 */ /* 0x000f28000c101900 */
[----:B------:R-:W4:Y:S04]  /*d720*/  LD.E.64 R6, desc[UR40][R22.64+0xa8] ;  /* 0x0000a82816067980 */ /* 0x000f28000c101b00 */
[----:B--2---:R0:W-:Y:S04]  /*d730*/  ST.E desc[UR40][R22.64+0x260], R39 ;  /* 0x0002602716007985 */ /* 0x0041e8000c101928 */
[----:B-1----:R-:W2:Y:S04]  /*d740*/  LD.E R41, desc[UR40][R4.64] ;  /* 0x0000002804297980 */ /* 0x002ea8000c101900 */
[----:B--2---:R1:W-:Y:S04]  /*d750*/  ST.E desc[UR40][R4.64], R41 ;  /* 0x0000002904007985 */ /* 0x0043e8000c101928 */
[----:B------:R-:W2:Y:S04]  /*d760*/  LD.E R35, desc[UR40][R8.64] ;  /* 0x0000002808237980 */ /* 0x000ea8000c101900 */
[----:B--2---:R2:W-:Y:S04]  /*d770*/  ST.E desc[UR40][R8.64], R35 ;  /* 0x0000002308007985 */ /* 0x0045e8000c101928 */
[----:B---3--:R-:W3:Y:S04]  /*d780*/  LD.E R25, desc[UR40][R12.64] ;  /* 0x000000280c197980 */ /* 0x008ee8000c101900 */
[----:B---3--:R3:W-:Y:S04]  /*d790*/  ST.E desc[UR40][R12.64], R25 ;  /* 0x000000190c007985 */ /* 0x0087e8000c101928 */
[----:B----4-:R-:W4:Y:S04]  /*d7a0*/  LD.E R27, desc[UR40][R22.64+0x270] ;  /* 0x00027028161b7980 */ /* 0x010f28000c101900 */
[----:B------:R-:W4:Y:S04]  /*d7b0*/  LD.E R43, desc[UR40][R22.64+0x274] ;  /* 0x00027428162b7980 */ /* 0x000f28000c101900 */
[----:B0-----:R-:W4:Y:S04]  /*d7c0*/  LD.E R39, desc[UR40][R22.64+0x278] ;  /* 0x0002782816277980 */ /* 0x001f28000c101900 */
[----:B------:R-:W4:Y:S04]  /*d7d0*/  LD.E R45, desc[UR40][R22.64+0x27c] ;  /* 0x00027c28162d7980 */ /* 0x000f28000c101900 */
[----:B------:R-:W4:Y:S04]  /*d7e0*/  LD.E R47, desc[UR40][R22.64+0x280] ;  /* 0x00028028162f7980 */ /* 0x000f28000c101900 */
[----:B------:R-:W4:Y:S04]  /*d7f0*/  LD.E R49, desc[UR40][R22.64+0x284] ;  /* 0x0002842816317980 */ /* 0x000f28000c101900 */
[----:B-1----:R-:W4:Y:S04]  /*d800*/  LD.E R41, desc[UR40][R22.64+0x288] ;  /* 0x0002882816297980 */ /* 0x002f28000c101900 */
[----:B------:R-:W4:Y:S04]  /*d810*/  LD.E R51, desc[UR40][R22.64+0x28c] ;  /* 0x00028c2816337980 */ /* 0x000f28000c101900 */
[----:B--2---:R-:W2:Y:S04]  /*d820*/  LD.E R35, desc[UR40][R22.64+0x290] ;  /* 0x0002902816237980 */ /* 0x004ea8000c101900 */
        /* <DEDUP_REMOVED lines=67> */
[----:B------:R-:W-:Y:S04]  /*dc60*/  ST.E desc[UR40][R22.64+0x274], R43 ;  /* 0x0002742b16007985 */ /* 0x000fe8000c101928 */
[----:B------:R-:W-:Y:S04]  /*dc70*/  ST.E desc[UR40][R22.64+0x278], R39 ;  /* 0x0002782716007985 */ /* 0x000fe8000c101928 */
[----:B------:R-:W-:Y:S04]  /*dc80*/  ST.E desc[UR40][R22.64+0x27c], R45 ;  /* 0x00027c2d16007985 */ /* 0x000fe8000c101928 */
[----:B------:R-:W-:Y:S04]  /*dc90*/  ST.E desc[UR40][R22.64+0x280], R47 ;  /* 0x0002802f16007985 */ /* 0x000fe8000c101928 */
[----:B------:R-:W-:Y:S04]  /*dca0*/  ST.E desc[UR40][R22.64+0x284], R49 ;  /* 0x0002843116007985 */ /* 0x000fe8000c101928 */
[----:B------:R-:W-:Y:S04]  /*dcb0*/  ST.E desc[UR40][R22.64+0x288], R41 ;  /* 0x0002882916007985 */ /* 0x000fe8000c101928 */
[----:B------:R-:W-:Y:S04]  /*dcc0*/  ST.E desc[UR40][R22.64+0x28c], R51 ;  /* 0x00028c3316007985 */ /* 0x000fe8000c101928 */
[----:B--2---:R1:W-:Y:S04]  /*dcd0*/  ST.E desc[UR40][R22.64+0x290], R35 ;  /* 0x0002902316007985 */ /* 0x0043e8000c101928 */
[----:B------:R2:W-:Y:S04]  /*dce0*/  ST.E desc[UR40][R22.64+0x294], R53 ;  /* 0x0002943516007985 */ /* 0x0005e8000c101928 */
[----:B------:R4:W-:Y:S04]  /*dcf0*/  ST.E desc[UR40][R22.64+0x298], R55 ;  /* 0x0002983716007985 */ /* 0x0009e8000c101928 */
[----:B------:R4:W-:Y:S04]  /*dd00*/  ST.E desc[UR40][R22.64+0x29c], R57 ;  /* 0x00029c3916007985 */ /* 0x0009e8000c101928 */
[----:B------:R4:W-:Y:S04]  /*dd10*/  ST.E desc[UR40][R22.64+0x2a0], R59 ;  /* 0x0002a03b16007985 */ /* 0x0009e8000c101928 */
[----:B------:R4:W-:Y:S04]  /*dd20*/  ST.E desc[UR40][R22.64+0x2a4], R61 ;  /* 0x0002a43d16007985 */ /* 0x0009e8000c101928 */
[----:B------:R4:W-:Y:S04]  /*dd30*/  ST.E desc[UR40][R22.64+0x2a8], R63 ;  /* 0x0002a83f16007985 */ /* 0x0009e8000c101928 */
[----:B------:R4:W-:Y:S04]  /*dd40*/  ST.E desc[UR40][R22.64+0x2ac], R65 ;  /* 0x0002ac4116007985 */ /* 0x0009e8000c101928 */
[----:B0-----:R-:W3:Y:S04]  /*dd50*/  LD.E R27, desc[UR40][R22.64+0x2b8] ;  /* 0x0002b828161b7980 */ /* 0x001ee8000c101900 */
        /* <DEDUP_REMOVED lines=8> */
[----:B--2---:R-:W2:Y:S04]  /*dde0*/  LD.E R53, desc[UR40][R22.64+0x2fc] ;  /* 0x0002fc2816357980 */ /* 0x004ea8000c101900 */
[----:B----4-:R-:W4:Y:S04]  /*ddf0*/  LD.E R55, desc[UR40][R22.64+0x304] ;  /* 0x0003042816377980 */ /* 0x010f28000c101900 */
        /* <DEDUP_REMOVED lines=38> */
[----:B---3--:R0:W-:Y:S04]  /*e060*/  ST.E desc[UR40][R22.64+0x2b0], R25 ;  /* 0x0002b01916007985 */ /* 0x0081e8000c101928 */
        /* <DEDUP_REMOVED lines=34> */
[----:B--2---:R2:W-:Y:S04]  /*e290*/  ST.E desc[UR40][R22.64+0x2fc], R53 ;  /* 0x0002fc3516007985 */ /* 0x0045e8000c101928 */
[----:B----4-:R4:W-:Y:S04]  /*e2a0*/  ST.E desc[UR40][R22.64+0x304], R55 ;  /* 0x0003043716007985 */ /* 0x0109e8000c101928 */
        /* <DEDUP_REMOVED lines=71> */
[----:B0-----:R-:W4:Y:S01]  /*e720*/  LDL R25, [R1+0x88] ;  /* 0x0000880001197983 */ /* 0x001f220000100800 */
[----:B------:R-:W-:-:S02]  /*e730*/  IMAD R6, R24, 0xc00, R6 ;  /* 0x00000c0018067824 */ /* 0x000fc400078e0206 */
[----:B-1----:R-:W-:Y:S01]  /*e740*/  IMAD.MOV.U32 R27, RZ, RZ, R7 ;  /* 0x000000ffff1b7224 */ /* 0x002fe200078e0007 */
[----:B------:R-:W-:Y:S01]  /*e750*/  F2FP.BF16.F32.PACK_AB R152, R72, R152 ;  /* 0x000000984898723e */ /* 0x000fe200000010ff */
[----:B------:R-:W-:Y:S01]  /*e760*/  VIADD R24, R6, 0x80 ;  /* 0x0000008006187836 */ /* 0x000fe20000000000 */
[----:B------:R-:W-:Y:S01]  /*e770*/  F2FP.BF16.F32.PACK_AB R153, R36, R153 ;  /* 0x000000992499723e */ /* 0x000fe200000010ff */
[----:B------:R-:W-:Y:S01]  /*e780*/  VIADD R26, R6, 0x100 ;  /* 0x00000100061a7836 */ /* 0x000fe20000000000 */
[----:B------:R-:W-:Y:S01]  /*e790*/  R2UR UR15, R27 ;  /* 0x000000001b0f72ca */ /* 0x000fe200000e0000 */
[----:B---3--:R-:W3:Y:S01]  /*e7a0*/  LD.E R35, desc[UR40][R22.64+0x28c] ;  /* 0x00028c2816237980 */ /* 0x008ee2000c101900 */
[----:B------:R-:W-:Y:S02]  /*e7b0*/  R2UR UR10, R24 ;  /* 0x00000000180a72ca */ /* 0x000fe400000e0000 */
[----:B------:R-:W-:Y:S01]  /*e7c0*/  R2UR UR14, R26 ;  /* 0x000000001a0e72ca */ /* 0x000fe200000e0000 */
[----:B------:R-:W3:Y:S01]  /*e7d0*/  LD.E R24, desc[UR40][R22.64+0x260] ;  /* 0x0002602816187980 */ /* 0x000ee2000c101900 */
[----:B------:R-:W-:-:S02]  /*e7e0*/  F2FP.BF16.F32.PACK_AB R154, R73, R154 ;  /* 0x0000009a499a723e */ /* 0x000fc400000010ff */
[----:B------:R-:W-:Y:S01]  /*e7f0*/  F2FP.BF16.F32.PACK_AB R155, R37, R155 ;  /* 0x0000009b259b723e */ /* 0x000fe200000010ff */
[----:B------:R-:W3:Y:S01]  /*e800*/  LD.E R36, desc[UR40][R22.64+0x290] ;  /* 0x0002902816247980 */ /* 0x000ee2000c101900 */
[----:B------:R-:W-:Y:S02]  /*e810*/  F2FP.BF16.F32.PACK_AB R156, R29, R156 ;  /* 0x0000009c1d9c723e */ /* 0x000fe400000010ff */
[----:B------:R-:W-:Y:S01]  /*e820*/  F2FP.BF16.F32.PACK_AB R157, R31, R157 ;  /* 0x0000009d1f9d723e */ /* 0x000fe200000010ff */
[----:B------:R-:W3:Y:S01]  /*e830*/  LD.E R29, desc[UR40][R22.64+0x274] ;  /* 0x00027428161d7980 */ /* 0x000ee2000c101900 */
[----:B------:R-:W-:Y:S02]  /*e840*/  F2FP.BF16.F32.PACK_AB R158, R32, R158 ;  /* 0x0000009e209e723e */ /* 0x000fe400000010ff */
[----:B------:R-:W-:Y:S01]  /*e850*/  F2FP.BF16.F32.PACK_AB R159, R34, R159 ;  /* 0x0000009f229f723e */ /* 0x000fe200000010ff */
[----:B------:R-:W3:Y:S01]  /*e860*/  LD.E R31, desc[UR40][R22.64+0x27c] ;  /* 0x00027c28161f7980 */ /* 0x000ee2000c101900 */
[----:B------:R-:W-:-:S02]  /*e870*/  F2FP.BF16.F32.PACK_AB R160, R33, R160 ;  /* 0x000000a021a0723e */ /* 0x000fc400000010ff */
[----:B------:R-:W-:Y:S01]  /*e880*/  F2FP.BF16.F32.PACK_AB R161, R30, R161 ;  /* 0x000000a11ea1723e */ /* 0x000fe200000010ff */
[----:B------:R-:W3:Y:S01]  /*e890*/  LD.E R32, desc[UR40][R22.64+0x280] ;  /* 0x0002802816207980 */ /* 0x000ee2000c101900 */
[----:B------:R-:W-:-:S03]  /*e8a0*/  F2FP.BF16.F32.PACK_AB R162, R28, R162 ;  /* 0x000000a21ca2723e */ /* 0x000fc600000010ff */
        /* <DEDUP_REMOVED lines=20> */
[----:B--2---:R-:W3:Y:S04]  /*e9f0*/  LD.E R53, desc[UR40][R22.64+0x2d4] ;  /* 0x0002d42816357980 */ /* 0x004ee8000c101900 */
[----:B------:R-:W3:Y:S04]  /*ea00*/  LD.E R54, desc[UR40][R22.64+0x2d8] ;  /* 0x0002d82816367980 */ /* 0x000ee8000c101900 */
[----:B----4-:R-:W3:Y:S04]  /*ea10*/  LD.E R55, desc[UR40][R22.64+0x2dc] ;  /* 0x0002dc2816377980 */ /* 0x010ee8000c101900 */
        /* <DEDUP_REMOVED lines=44> */
[----:B------:R-:W-:Y:S01]  /*ece0*/  ISETP.NE.U32.AND P2, PT, R25, RZ, PT ;  /* 0x000000ff1900720c */ /* 0x000fe20003f45070 */
[----:B------:R-:W-:-:S02]  /*ecf0*/  IMAD.MOV.U32 R25, RZ, RZ, R7 ;  /* 0x000000ffff197224 */ /* 0x000fc400078e0007 */
[----:B------:R-:W3:Y:S03]  /*ed00*/  LD.E R100, desc[UR40][R22.64+0x390] ;  /* 0x0003902816647980 */ /* 0x000ee6000c101900 */
[----:B------:R-:W-:Y:S01]  /*ed10*/  R2UR UR11, R25 ;  /* 0x00000000190b72ca */ /* 0x000fe200000e0000 */
        /* <DEDUP_REMOVED lines=54> */
[----:B------:R-:W-:-:S02]  /*f080*/  R2UR UR6, R6 ;  /* 0x00000000060672ca */ /* 0x000fc400000e0000 */
[----:B------:R-:W-:Y:S01]  /*f090*/  R2UR UR7, R7 ;  /* 0x00000000070772ca */ /* 0x000fe200000e0000 */
[----:B------:R-:W-:Y:S01]  /*f0a0*/  VOTEU.ANY UP0, P2 ;  /* 0x00000000003f7886 */ /* 0x000fe20001000100 */
[----:B---3--:R-:W-:-:S11]  /*f0b0*/  WARPGROUP.ARRIVE ;  /* 0x00000000000079c5 */ /* 0x008fd60000000000 */
[----:B------:R-:W-:Y:S01]  /*f0c0*/  HGMMA.64x256x16.F32.BF16 R24, R152, gdesc[UR4].tnspB, R24, UP0, gsb0 ;  /* 0x43e0000498187df0 */ /* 0x000fe2000b801818 */
[----:B------:R-:W-:Y:S02]  /*f0d0*/  F2FP.BF16.F32.PACK_AB R163, R221, R163 ;  /* 0x000000a3dda3723e */ /* 0x000fe400000010ff */
        /* <DEDUP_REMOVED lines=131> */
[----:B------:R-:W-:Y:S01]  /*f910*/  STL [R1+0x88], R0 ;  /* 0x0000880001007387 */ /* 0x000fe20000100800 */
[----:B------:R-:W-:Y:S02]  /*f920*/  VIADD R152, R6, 0x180 ;  /* 0x0000018006987836 */ /* 0x000fe40000000000 */
[----:B------:R-:W-:-:S03]  /*f930*/  IMAD.MOV.U32 R153, RZ, RZ, R7 ;  /* 0x000000ffff997224 */ /* 0x000fc600078e0007 */
[----:B------:R-:W-:Y:S02]  /*f940*/  R2UR UR6, R152 ;  /* 0x00000000980672ca */ /* 0x000fe400000e0000 */
[----:B------:R-:W-:Y:S02]  /*f950*/  R2UR UR7, R153 ;  /* 0x00000000990772ca */ /* 0x000fe400000e0000 */
[----:B------:R-:W-:Y:S02]  /*f960*/  F2FP.BF16.F32.PACK_AB R152, R164, R20 ;  /* 0x00000014a498723e */ /* 0x000fe400000010ff */
        /* <DEDUP_REMOVED lines=136> */
[----:B------:R-:W-:Y:S01]  /*101f0*/  IMAD.MOV.U32 R21, RZ, RZ, R7 ;  /* 0x000000ffff157224 */ /* 0x000fe200078e0007 */
        /* <DEDUP_REMOVED lines=411> */
[----:B------:R0:W-:Y:S04]  /*11bb0*/  ST.E desc[UR40][R4.64], R25 ;  /* 0x0000001904007985 */ /* 0x0001e8000c101928 */
[----:B------:R-:W-:Y:S04]  /*11bc0*/  ST.E desc[UR40][R8.64], R26 ;  /* 0x0000001a08007985 */ /* 0x000fe8000c101928 */
[----:B------:R1:W-:Y:S04]  /*11bd0*/  ST.E desc[UR40][R12.64], R27 ;  /* 0x0000001b0c007985 */ /* 0x0003e8000c101928 */
        /* <DEDUP_REMOVED lines=125> */
[----:B------:R-:W3:Y:S04]  /*123b0*/  LD.E R3, desc[UR40][R22.64+0x260] ;  /* 0x0002602816037980 */ /* 0x000ee8000c101900 */
[----:B---3--:R3:W-:Y:S04]  /*123c0*/  ST.E desc[UR40][R22.64+0x260], R3 ;  /* 0x0002600316007985 */ /* 0x0087e8000c101928 */
[----:B------:R-:W4:Y:S04]  /*123d0*/  LD.E R7, desc[UR40][R4.64] ;  /* 0x0000002804077980 */ /* 0x000f28000c101900 */
[----:B----4-:R4:W-:Y:S04]  /*123e0*/  ST.E desc[UR40][R4.64], R7 ;  /* 0x0000000704007985 */ /* 0x0109e8000c101928 */
[----:B------:R-:W2:Y:S04]  /*123f0*/  LD.E R11, desc[UR40][R8.64] ;  /* 0x00000028080b7980 */ /* 0x000ea8000c101900 */
[----:B--2---:R2:W-:Y:S04]  /*12400*/  ST.E desc[UR40][R8.64], R11 ;  /* 0x0000000b08007985 */ /* 0x0045e8000c101928 */
[----:B------:R-:W3:Y:S04]  /*12410*/  LD.E R15, desc[UR40][R12.64] ;  /* 0x000000280c0f7980 */ /* 0x000ee8000c101900 */
[----:B---3--:R3:W-:Y:S04]  /*12420*/  ST.E desc[UR40][R12.64], R15 ;  /* 0x0000000f0c007985 */ /* 0x0087e8000c101928 */
[----:B------:R-:W3:Y:S04]  /*12430*/  LD.E R21, desc[UR40][R22.64+0x270] ;  /* 0x0002702816157980 */ /* 0x000ee8000c101900 */
[----:B0-----:R-:W3:Y:S04]  /*12440*/  LD.E R25, desc[UR40][R22.64+0x274] ;  /* 0x0002742816197980 */ /* 0x001ee8000c101900 */
[----:B-1----:R-:W3:Y:S04]  /*12450*/  LD.E R27, desc[UR40][R22.64+0x278] ;  /* 0x00027828161b7980 */ /* 0x002ee8000c101900 */
[----:B------:R-:W3:Y:S04]  /*12460*/  LD.E R29, desc[UR40][R22.64+0x27c] ;  /* 0x00027c28161d7980 */ /* 0x000ee8000c101900 */
[----:B------:R-:W3:Y:S04]  /*12470*/  LD.E R3, desc[UR40][R22.64+0x280] ;  /* 0x0002802816037980 */ /* 0x000ee8000c101900 */
[----:B------:R-:W3:Y:S04]  /*12480*/  LD.E R31, desc[UR40][R22.64+0x284] ;  /* 0x00028428161f7980 */ /* 0x000ee8000c101900 */
[----:B----4-:R-:W4:Y:S04]  /*12490*/  LD.E R5, desc[UR40][R22.64+0x288] ;  /* 0x0002882816057980 */ /* 0x010f28000c101900 */
[----:B------:R-:W4:Y:S04]  /*124a0*/  LD.E R7, desc[UR40][R22.64+0x28c] ;  /* 0x00028c2816077980 */ /* 0x000f28000c101900 */
        /* <DEDUP_REMOVED lines=116> */
[----:B------:R0:W-:Y:S04]  /*12bf0*/  ST.E desc[UR40][R22.64+0x270], R21 ;  /* 0x0002701516007985 */ /* 0x0001e8000c101928 */
[----:B------:R0:W-:Y:S04]  /*12c00*/  ST.E desc[UR40][R22.64+0x274], R25 ;  /* 0x0002741916007985 */ /* 0x0001e8000c101928 */
[----:B------:R0:W-:Y:S04]  /*12c10*/  ST.E desc[UR40][R22.64+0x278], R27 ;  /* 0x0002781b16007985 */ /* 0x0001e8000c101928 */
[----:B------:R0:W-:Y:S04]  /*12c20*/  ST.E desc[UR40][R22.64+0x27c], R29 ;  /* 0x00027c1d16007985 */ /* 0x0001e8000c101928 */
[----:B------:R0:W-:Y:S04]  /*12c30*/  ST.E desc[UR40][R22.64+0x280], R3 ;  /* 0x0002800316007985 */ /* 0x0001e8000c101928 */
[----:B------:R0:W-:Y:S04]  /*12c40*/  ST.E desc[UR40][R22.64+0x284], R31 ;  /* 0x0002841f16007985 */ /* 0x0001e8000c101928 */
[----:B----4-:R0:W-:Y:S04]  /*12c50*/  ST.E desc[UR40][R22.64+0x288], R5 ;  /* 0x0002880516007985 */ /* 0x0101e8000c101928 */
        /* <DEDUP_REMOVED lines=125> */
.L_x_3276:
[----:B------:R-:W-:Y:S05]  /*13430*/  BSYNC B0 ;  /* 0x0000000000007941 */ /* 0x000fea0003800000 */
.L_x_3275:
[----:B------:R-:W-:Y:S05]  /*13440*/  @P1 BRA `(.L_x_3277) ;  /* 0xffffff6400f01947 */ /* 0x000fea000383ffff */
.L_x_3260:
[----:B------:R-:W-:-:S13]  /*13450*/  ISETP.GE.AND P1, PT, R10, UR45, PT ;  /* 0x0000002d0a007c0c */ /* 0x000fda000bf26270 */
[----:B------:R-:W-:Y:S05]  /*13460*/  @!P1 BRA `(.L_x_3278) ;  /* 0x000000a800dc9947 */ /* 0x000fea0003800000 */
[----:B0-----:R0:W5:Y:S02]  /*13470*/  LDL.64 R2, [R1+0x170] ;  /* 0x0001700001027983 */ /* 0x0011640000100a00 */
.L_x_3305:
        /* <DEDUP_REMOVED lines=21> */
.L_x_3280:
[----:B------:R-:W-:Y:S05]  /*135d0*/  BSYNC B0 ;  /* 0x0000000000007941 */ /* 0x000fea0003800000 */
.L_x_3279:
        /* <DEDUP_REMOVED lines=13> */
.L_x_3282:
[----:B------:R-:W-:Y:S05]  /*136b0*/  BSYNC B0 ;  /* 0x0000000000007941 */ /* 0x000fea0003800000 */
.L_x_3281:
        /* <DEDUP_REMOVED lines=8> */
.L_x_3284:
[----:B------:R-:W-:Y:S05]  /*13740*/  BSYNC B0 ;  /* 0x0000000000007941 */ /* 0x000fea0003800000 */
.L_x_3283:
[----:B------:R-:W2:Y:S04]  /*13750*/  LD.E R11, desc[UR40][R2.64] ;  /* 0x00000028020b7980 */ /* 0x000ea8000c101900 */
[----:B------:R-:W2:Y:S01]  /*13760*/  LDL.64 R12, [R1+0xa0] ;  /* 0x0000a000010c7983 */ /* 0x000ea20000100a00 */
[----:B------:R-:W-:Y:S05]  /*13770*/  WARPSYNC.ALL ;  /* 0x0000000000007948 */ /* 0x000fea0003800000 */
[----:B------:R-:W3:Y:S04]  /*13780*/  LDL.64 R14, [R1+0x98] ;  /* 0x00009800010e7983 */ /* 0x000ee80000100a00 */
[----:B------:R-:W4:Y:S04]  /*13790*/  LDL.64 R4, [R1+0x98] ;  /* 0x0000980001047983 */ /* 0x000f280000100a00 */
[----:B-1---5:R-:W4:Y:S01]  /*137a0*/  LDL.64 R6, [R1+0x98] ;  /* 0x0000980001067983 */ /* 0x022f220000100a00 */
        /* <DEDUP_REMOVED lines=53> */
.L_x_3287:
[----:B------:R-:W-:Y:S05]  /*13b00*/  BSYNC B0 ;  /* 0x0000000000007941 */ /* 0x000fea0003800000 */
.L_x_3286:
        /* <DEDUP_REMOVED lines=10> */
.L_x_3289:
[----:B------:R-:W-:Y:S05]  /*13bb0*/  BSYNC B0 ;  /* 0x0000000000007941 */ /* 0x000fea0003800000 */
.L_x_3288:
[----:B------:R-:W-:Y:S04]  /*13bc0*/  BSSY B0, `(.L_x_3290) ;  /* 0x0000006000007945 */ /* 0x000fe80003800000 */
[----:B--2---:R-:W-:Y:S05]  /*13bd0*/  @P1 BRA `(.L_x_3291) ;  /* 0x0000000000101947 */ /* 0x004fea0003800000 */
[----:B-----5:R-:W-:Y:S01]  /*13be0*/  IMAD R4, R4, 0x8, R6 ;  /* 0x0000000804047824 */ /* 0x020fe200078e0206 */
[----:B------:R-:W-:-:S04]  /*13bf0*/  SHF.L.U32 R5, R5, 0x1f, RZ ;  /* 0x0000001f05057819 */ /* 0x000fc800000006ff */
[----:B------:R-:W2:Y:S02]  /*13c00*/  SYNCS.PHASECHK.TRANS64.TRYWAIT P1, [R4+URZ], R5 ;  /* 0x00000005040075a7 */ /* 0x000ea4000802017f */
[----:B--2---:R-:W-:Y:S05]  /*13c10*/  @!P1 BRA `(.L_x_3292) ;  /* 0x0000018000c49947 */ /* 0x004fea0003800000 */
.L_x_3291:
[----:B------:R-:W-:Y:S05]  /*13c20*/  BSYNC B0 ;  /* 0x0000000000007941 */ /* 0x000fea0003800000 */
.L_x_3290:
[----:B------:R-:W3:Y:S04]  /*13c30*/  LD.E R73, desc[UR40][R2.64] ;  /* 0x0000002802497980 */ /* 0x000ee8000c101900 */
[----:B--2--5:R-:W3:Y:S04]  /*13c40*/  LDL.64 R4, [R1+0x118] ;  /* 0x0001180001047983 */ /* 0x024ee80000100a00 */
[----:B-1----:R-:W2:Y:S04]  /*13c50*/  LDL R11, [R1+0x90] ;  /* 0x00009000010b7983 */ /* 0x002ea80000100800 */
[----:B------:R-:W4:Y:S04]  /*13c60*/  LDL.64 R6, [R1+0x110] ;  /* 0x0001100001067983 */ /* 0x000f280000100a00 */
[----:B------:R-:W4:Y:S04]  /*13c70*/  LDL.64 R14, [R1+0x110] ;  /* 0x00011000010e7983 */ /* 0x000f280000100a00 */
[----:B------:R-:W4:Y:S04]  /*13c80*/  LDL.64 R12, [R1+0x110] ;  /* 0x00011000010c7983 */ /* 0x000f280000100a00 */
[----:B------:R-:W4:Y:S01]  /*13c90*/  LDL.64 R8, [R1+0x110] ;  /* 0x0001100001087983 */ /* 0x000f220000100a00 */
[----:B------:R-:W-:Y:S05]  /*13ca0*/  WARPSYNC.ALL ;  /* 0x0000000000007948 */ /* 0x000fea0003800000 */
[----:B------:R-:W-:Y:S01]  /*13cb0*/  WARPGROUP.ARRIVE ;  /* 0x00000000000079c5 */ /* 0x000fe20000000000 */
[----:B---3--:R-:W-:Y:S01]  /*13cc0*/  IMAD R4, R73, 0xc00, R4 ;  /* 0x00000c0049047824 */ /* 0x008fe200078e0204 */
[----:B------:R-:W-:-:S02]  /*13cd0*/  R2UR UR7, R5 ;  /* 0x00000000050772ca */ /* 0x000fc400000e0000 */
[----:B--2---:R-:W-:Y:S02]  /*13ce0*/  ISETP.NE.U32.AND P1, PT, R11, RZ, PT ;  /* 0x000000ff0b00720c */ /* 0x004fe40003f25070 */
        /* <DEDUP_REMOVED lines=163> */
[----:B------:R-:W1:Y:S01]  /*14720*/  S2R R74, SR_TID.X ;  /* 0x00000000004a7919 */ /* 0x000e620000002100 */
[----:B------:R-:W-:Y:S04]  /*14730*/  STL [R1+0x90], R0 ;  /* 0x0000900001007387 */ /* 0x000fe80000100800 */
[----:B------:R-:W-:Y:S01]  /*14740*/  STL [R1+0x90], R0 ;  /* 0x0000900001007387 */ /* 0x000fe20000100800 */
[----:B------:R-:W-:-:S02]  /*14750*/  WARPGROUP.DEPBAR.LE gsb0, 0x0 ;  /* 0x00008000000079c5 */ /* 0x000fc40000010000 */
[----:B------:R-:W-:-:S06]  /*14760*/  WARPGROUP.ARRIVE ;  /* 0x00000000000079c5 */ /* 0x000fcc0000000000 */
[----:B------:R-:W-:Y:S01]  /*14770*/  HGMMA.64x96x16.F32.BF16 R24, gdesc[UR4], R24, gsb0 ;  /* 0x01600000041879f0 */ /* 0x000fe20008001818 */
[----:B------:R-:W-:Y:S01]  /*14780*/  STL [R1+0x90], R0 ;  /* 0x0000900001007387 */ /* 0x000fe20000100800 */
[----:B-1----:R-:W-:-:S03]  /*14790*/  SHF.R.U32.HI R74, RZ, 0x7, R74 ;  /* 0x00000007ff4a7819 */ /* 0x002fc6000001164a */
        /* <DEDUP_REMOVED lines=22> */
[----:B------:R-:W2:Y:S04]  /*14900*/  LDL R11, [R1+0x13c] ;  /* 0x00013c00010b7983 */ /* 0x000ea80000100800 */
[----:B------:R-:W3:Y:S04]  /*14910*/  LDL R77, [R1+0x70] ;  /* 0x00007000014d7983 */ /* 0x000ee80000100800 */
[----:B------:R-:W4:Y:S04]  /*14920*/  LDL.64 R8, [R1+0x160] ;  /* 0x0001600001087983 */ /* 0x000f280000100a00 */
[----:B------:R-:W4:Y:S04]  /*14930*/  LDL R78, [R1+0x168] ;  /* 0x00016800014e7983 */ /* 0x000f280000100800 */
[----:B------:R-:W4:Y:S04]  /*14940*/  LDL.128 R12, [R1+0x150] ;  /* 0x00015000010c7983 */ /* 0x000f280000100c00 */
[----:B-1----:R-:W4:Y:S01]  /*14950*/  LDL.128 R4, [R1+0x140] ;  /* 0x0001400001047983 */ /* 0x002f220000100c00 */
        /* <DEDUP_REMOVED lines=33> */
[----:B------:R-:W1:Y:S01]  /*14b70*/  SHFL.IDX PT, R76, R8, RZ, 0x1c1f ;  /* 0x001c1fff084c7589 */ /* 0x000e6200000e0000 */
        /* <DEDUP_REMOVED lines=10> */
[--C-:B-1----:R-:W-:Y:S02]  /*14c20*/  IMAD.IADD R6, R21, 0x1, R76.reuse ;  /* 0x0000000115067824 */ /* 0x102fe400078e024c */
        /* <DEDUP_REMOVED lines=12> */
.L_x_3296:
[----:B------:R-:W-:-:S13]  /*14cf0*/  ISETP.NE.AND P1, PT, R13, 0x1, PT ;  /* 0x000000010d00780c */ /* 0x000fda0003f25270 */
[----:B------:R-:W-:-:S05]  /*14d00*/  @P1 IMAD.HI.U32 R12, R9, R14, RZ ;  /* 0x0000000e090c1227 */ /* 0x000fca00078e00ff */
[----:B------:R-:W-:-:S07]  /*14d10*/  @P1 SHF.R.U32.HI R9, RZ, R15, R12 ;  /* 0x0000000fff091219 */ /* 0x000fce000001160c */
.L_x_3297:
[----:B------:R-:W-:Y:S05]  /*14d20*/  BSYNC B1 ;  /* 0x0000000000017941 */ /* 0x000fea0003800000 */
.L_x_3295:
[----:B------:R-:W-:-:S05]  /*14d30*/  IMAD R12, R9, R13, R92 ;  /* 0x0000000d090c7224 */ /* 0x000fca00078e025c */
[----:B------:R-:W-:Y:S02]  /*14d40*/  VIMNMX R7, R7, R12, !PT ;  /* 0x0000000c07077248 */ /* 0x000fe40007fe0100 */
[----:B------:R-:W-:-:S07]  /*14d50*/  VIADDMNMX R6, R12, R13, R6, PT ;  /* 0x0000000d0c067246 */ /* 0x000fce0003800106 */
.L_x_3294:
[----:B------:R-:W-:Y:S05]  /*14d60*/  BSYNC B0 ;  /* 0x0000000000007941 */ /* 0x000fea0003800000 */
.L_x_3293:
[C---:B------:R-:W-:Y:S01]  /*14d70*/  ISETP.GE.AND P1, PT, R73.reuse, 0x2, PT ;  /* 0x000000024900780c */ /* 0x040fe20003f26270 */
[----:B------:R-:W1:Y:S01]  /*14d80*/  SHFL.IDX PT, R8, R8, 0x1, 0x1c1f ;  /* 0x003c1f0008087f89 */ /* 0x000e6200000e0000 */
[----:B------:R-:W-:Y:S01]  /*14d90*/  ISETP.GE.AND P3, PT, R73, 0xa, PT ;  /* 0x0000000a4900780c */ /* 0x000fe20003f66270 */
[----:B------:R-:W-:Y:S01]  /*14da0*/  BSSY B0, `(.L_x_3298) ;  /* 0x0000087000007945 */ /* 0x000fe20003800000 */
[----:B------:R-:W-:Y:S02]  /*14db0*/  P2R R75, PR, RZ, 0x2 ;  /* 0x00000002ff4b7803 */ /* 0x000fe40000000000 */
[----:B------:R-:W-:Y:S02]  /*14dc0*/  ISETP.GT.AND P1, PT, R7, 0x1, !P1 ;  /* 0x000000010700780c */ /* 0x000fe40004f24270 */
[----:B------:R-:W-:Y:S02]  /*14dd0*/  ISETP.GE.AND P2, PT, R73, 0x9, PT ;  /* 0x000000094900780c */ /* 0x000fe40003f46270 */
[----:B------:R-:W-:-:S02]  /*14de0*/  ISETP.LT.OR P1, PT, R6, 0x2, P1 ;  /* 0x000000020600780c */ /* 0x000fc40000f21670 */
[----:B------:R-:W-:Y:S02]  /*14df0*/  P2R R77, PR, RZ, 0x4 ;  /* 0x00000004ff4d7803 */ /* 0x000fe40000000000 */
[----:B------:R-:W-:Y:S02]  /*14e00*/  FSEL R90, R25, -INF , !P1 ;  /* 0xff800000195a7808 */ /* 0x000fe40004800000 */
[C---:B------:R-:W-:Y:S02]  /*14e10*/  ISETP.GT.AND P1, PT, R7.reuse, 0x9, !P3 ;  /* 0x000000090700780c */ /* 0x040fe40005f24270 */
[----:B------:R-:W-:Y:S02]  /*14e20*/  P2R R25, PR, RZ, 0x8 ;  /* 0x00000008ff197803 */ /* 0x000fe40000000000 */
[----:B------:R-:W-:Y:S02]  /*14e30*/  ISETP.LT.OR P1, PT, R6, 0xa, P1 ;  /* 0x0000000a0600780c */ /* 0x000fe40000f21670 */
[----:B------:R-:W-:-:S02]  /*14e40*/  ISETP.GT.AND P2, PT, R7, 0x8, !P2 ;  /* 0x000000080700780c */ /* 0x000fc40005744270 */
[----:B------:R-:W-:Y:S01]  /*14e50*/  ISETP.GE.AND P3, PT, R73, 0x11, PT ;  /* 0x000000114900780c */ /* 0x000fe20003f66270 */
[--C-:B-1----:R-:W-:Y:S01]  /*14e60*/  IMAD.IADD R12, R21, 0x1, R8.reuse ;  /* 0x00000001150c7824 */ /* 0x102fe200078e0208 */
[----:B------:R-:W-:Y:S01]  /*14e70*/  FSEL R88, R29, -INF , !P1 ;  /* 0xff8000001d587808 */ /* 0x000fe20004800000 */
[----:B------:R-:W-:Y:S01]  /*14e80*/  IMAD.IADD R9, R11, 0x1, R8 ;  /* 0x000000010b097824 */ /* 0x000fe200078e0208 */
[----:B------:R-:W-:Y:S02]  /*14e90*/  ISETP.LT.OR P2, PT, R6, 0x9, P2 ;  /* 0x000000090600780c */ /* 0x000fe40001741670 */
[----:B------:R-:W-:Y:S02]  /*14ea0*/  ISETP.GT.AND P1, PT, R7, 0x10, !P3 ;  /* 0x000000100700780c */ /* 0x000fe40005f24270 */
[----:B------:R-:W-:Y:S02]  /*14eb0*/  FSEL R154, R28, -INF , !P2 ;  /* 0xff8000001c9a7808 */ /* 0x000fe40005000000 */
        /* <DEDUP_REMOVED lines=71> */
[----:B------:R-:W-:Y:S02]  /*15330*/  P2R R79, PR, RZ, 0x8 ;  /* 0x00000008ff4f7803 */ /* 0x000fe40000000000 */
[----:B------:R-:W-:-:S02]  /*15340*/  FSEL R60, R60, -INF , !P1 ;  /* 0xff8000003c3c7808 */ /* 0x000fc40004800000 */
        /* <DEDUP_REMOVED lines=37> */
.L_x_3301:
[----:B------:R-:W-:-:S13]  /*155a0*/  ISETP.NE.AND P6, PT, R13, 0x1, PT ;  /* 0x000000010d00780c */ /* 0x000fda0003fc5270 */
[----:B------:R-:W-:-:S05]  /*155b0*/  @P6 IMAD.HI.U32 R14, R4, R14, RZ ;  /* 0x0000000e040e6227 */ /* 0x000fca00078e00ff */
[----:B------:R-:W-:-:S07]  /*155c0*/  @P6 SHF.R.U32.HI R4, RZ, R15, R14 ;  /* 0x0000000fff046219 */ /* 0x000fce000001160e */
.L_x_3302:
[----:B------:R-:W-:Y:S05]  /*155d0*/  BSYNC B1 ;  /* 0x0000000000017941 */ /* 0x000fea0003800000 */
.L_x_3300:
[----:B------:R-:W-:-:S05]  /*155e0*/  IMAD R4, R4, R13, R92 ;  /* 0x0000000d04047224 */ /* 0x000fca00078e025c */
[----:B------:R-:W-:Y:S02]  /*155f0*/  VIADDMNMX R12, R4, R13, R12, PT ;  /* 0x0000000d040c7246 */ /* 0x000fe4000380010c */
[----:B------:R-:W-:-:S07]  /*15600*/  VIMNMX R9, R9, R4, !PT ;  /* 0x0000000409097248 */ /* 0x000fce0007fe0100 */
.L_x_3299:
[----:B------:R-:W-:Y:S05]  /*15610*/  BSYNC B0 ;  /* 0x0000000000007941 */ /* 0x000fea0003800000 */
.L_x_3298:
[----:B------:R-:W2:Y:S01]  /*15620*/  LDL.64 R6, [R1+0x230] ;  /* 0x0002300001067983 */ /* 0x000ea20000100a00 */
[----:B------:R-:W-:Y:S02]  /*15630*/  ISETP.GT.AND P5, PT, R9, RZ, !P5 ;  /* 0x000000ff0900720c */ /* 0x000fe40006fa4270 */
        /* <DEDUP_REMOVED lines=39> */
[----:B------:R-:W-:Y:S02]  /*158b0*/  ISETP.NE.AND P5, PT, R41, RZ, PT ;  /* 0x000000ff2900720c */ /* 0x000fe40003fa5270 */
[C---:B------:R-:W-:Y:S01]  /*158c0*/  ISETP.GT.AND P1, PT, R9.reuse, 0x49, !P1 ;  /* 0x000000490900780c */ /* 0x040fe20004f24270 */
[----:B------:R-:W3:Y:S01]  /*158d0*/  LDL R41, [R1+0x250] ;  /* 0x0002500001297983 */ /* 0x000ee20000100800 */
        /* <DEDUP_REMOVED lines=28> */
[----:B--2---:R-:W-:Y:S02]  /*15aa0*/  FMNMX.FTZ R4, R152, R6, !PT ;  /* 0x0000000698047209 */ /* 0x004fe40007810000 */
[----:B------:R-:W-:Y:S02]  /*15ab0*/  ISETP.LT.OR P5, PT, R12, 0x42, P5 ;  /* 0x000000420c00780c */ /* 0x000fe40002fa1670 */
[----:B------:R-:W-:Y:S02]  /*15ac0*/  FMNMX.FTZ R4, R90, R4, !PT ;  /* 0x000000045a047209 */ /* 0x000fe40007810000 */
[----:B------:R-:W-:-:S02]  /*15ad0*/  FSEL R59, R59, -INF , !P5 ;  /* 0xff8000003b3b7808 */ /* 0x000fc40006800000 */
[----:B------:R-:W-:Y:S02]  /*15ae0*/  FMNMX.FTZ R4, R154, R4, !PT ;  /* 0x000000049a047209 */ /* 0x000fe40007810000 */
[----:B------:R-:W-:Y:S02]  /*15af0*/  ISETP.NE.AND P5, PT, R57, RZ, PT ;  /* 0x000000ff3900720c */ /* 0x000fe40003fa5270 */
[----:B------:R-:W-:Y:S02]  /*15b00*/  FMNMX.FTZ R4, R88, R4, !PT ;  /* 0x0000000458047209 */ /* 0x000fe40007810000 */
[----:B------:R-:W-:Y:S02]  /*15b10*/  ISETP.GT.AND P2, PT, R9, 0x50, !P2 ;  /* 0x000000500900780c */ /* 0x000fe40005744270 */
[----:B------:R-:W-:Y:S02]  /*15b20*/  FMNMX.FTZ R4, R76, R4, !PT ;  /* 0x000000044c047209 */ /* 0x000fe40007810000 */
[----:B------:R-:W-:-:S02]  /*15b30*/  ISETP.LT.OR P1, PT, R12, 0x4a, P1 ;  /* 0x0000004a0c00780c */ /* 0x000fc40000f21670 */
        /* <DEDUP_REMOVED lines=9> */
[----:B------:R-:W-:Y:S02]  /*15bd0*/  FMNMX.FTZ R5, R48, R5, !PT ;  /* 0x0000000530057209 */ /* 0x000fe40007810000 */
[----:B------:R-:W-:Y:S02]  /*15be0*/  FMNMX.FTZ R4, R26, R7, !PT ;  /* 0x000000071a047209 */ /* 0x000fe40007810000 */
[----:B------:R-:W-:-:S04]  /*15bf0*/  FMNMX.FTZ R5, R40, R5, !PT ;  /* 0x0000000528057209 */ /* 0x000fc80007810000 */
[----:B------:R-:W-:Y:S02]  /*15c00*/  FMNMX.FTZ R11, R52, R5, !PT ;  /* 0x00000005340b7209 */ /* 0x000fe40007810000 */
        /* <DEDUP_REMOVED lines=18> */
[----:B------:R-:W-:Y:S02]  /*15d30*/  ISETP.GT.AND P5, PT, R9, 0x48, !P5 ;  /* 0x000000480900780c */ /* 0x000fe40006fa4270 */
[----:B------:R-:W-:Y:S02]  /*15d40*/  FMNMX.FTZ R5, R55, R4, !PT ;  /* 0x0000000437057209 */ /* 0x000fe40007810000 */
[----:B------:R-:W-:-:S02]  /*15d50*/  FMNMX.FTZ R11, R32, R11, !PT ;  /* 0x0000000b200b7209 */ /* 0x000fc40007810000 */
[----:B------:R-:W-:Y:S02]  /*15d60*/  ISETP.LT.OR P5, PT, R12, 0x49, P5 ;  /* 0x000000490c00780c */ /* 0x000fe40002fa1670 */
[----:B------:R-:W-:Y:S02]  /*15d70*/  FMNMX.FTZ R4, R58, R5, !PT ;  /* 0x000000053a047209 */ /* 0x000fe40007810000 */
[----:B------:R-:W-:Y:S02]  /*15d80*/  FMNMX.FTZ R11, R64, R11, !PT ;  /* 0x0000000b400b7209 */ /* 0x000fe40007810000 */
[----:B------:R-:W-:Y:S02]  /*15d90*/  FSEL R62, R62, -INF , !P5 ;  /* 0xff8000003e3e7808 */ /* 0x000fe40006800000 */
[----:B------:R-:W-:Y:S02]  /*15da0*/  FMNMX.FTZ R5, R59, R4, !PT ;  /* 0x000000043b057209 */ /* 0x000fe40007810000 */
[----:B------:R-:W-:-:S02]  /*15db0*/  FMNMX.FTZ R11, R20, R11, !PT ;  /* 0x0000000b140b7209 */ /* 0x000fc40007810000 */
[----:B------:R-:W-:Y:S02]  /*15dc0*/  ISETP.LT.OR P2, PT, R12, 0x51, P2 ;  /* 0x000000510c00780c */ /* 0x000fe40001741670 */
[----:B------:R-:W-:Y:S02]  /*15dd0*/  FSEL R63, R63, -INF , !P1 ;  /* 0xff8000003f3f7808 */ /* 0x000fe40004800000 */
[----:B------:R-:W-:Y:S02]  /*15de0*/  FMNMX.FTZ R4, R62, R5, !PT ;  /* 0x000000053e047209 */ /* 0x000fe40007810000 */
[----:B------:R-:W-:Y:S02]  /*15df0*/  FMNMX.FTZ R11, R68, R11, !PT ;  /* 0x0000000b440b7209 */ /* 0x000fe40007810000 */
[----:B------:R-:W-:Y:S02]  /*15e00*/  ISETP.GT.AND P4, PT, R9, 0x58, !P4 ;  /* 0x000000580900780c */ /* 0x000fe40006784270 */
[----:B------:R-:W-:-:S02]  /*15e10*/  ISETP.LT.OR P3, PT, R12, 0x52, P3 ;  /* 0x000000520c00780c */ /* 0x000fc40001f61670 */
[----:B------:R-:W-:Y:S02]  /*15e20*/  FSEL R66, R66, -INF , !P2 ;  /* 0xff80000042427808 */ /* 0x000fe40005000000 */
[----:B------:R-:W-:Y:S02]  /*15e30*/  FMNMX.FTZ R5, R63, R4, !PT ;  /* 0x000000043f057209 */ /* 0x000fe40007810000 */
[----:B------:R-:W-:Y:S02]  /*15e40*/  FMNMX.FTZ R8, R24, R11, !PT ;  /* 0x0000000b18087209 */ /* 0x000fe40007810000 */
[----:B------:R-:W-:Y:S02]  /*15e50*/  ISETP.GT.AND P1, PT, R9, 0x59, !P6 ;  /* 0x000000590900780c */ /* 0x000fe40007724270 */
[----:B------:R-:W-:Y:S02]  /*15e60*/  ISETP.LT.OR P4, PT, R12, 0x59, P4 ;  /* 0x000000590c00780c */ /* 0x000fe40002781670 */
[----:B------:R-:W-:-:S02]  /*15e70*/  FSEL R67, R67, -INF , !P3 ;  /* 0xff80000043437808 */ /* 0x000fc40005800000 */
[----:B------:R-:W-:Y:S01]  /*15e80*/  FMNMX.FTZ R4, R66, R5, !PT ;  /* 0x0000000542047209 */ /* 0x000fe20007810000 */
[----:B------:R-:W1:Y:S01]  /*15e90*/  SHFL.BFLY PT, R11, R8, 0x2, 0x1f ;  /* 0x0c401f00080b7f89 */ /* 0x000e6200000e0000 */
[----:B------:R-:W-:Y:S02]  /*15ea0*/  ISETP.LT.OR P1, PT, R12, 0x5a, P1 ;  /* 0x0000005a0c00780c */ /* 0x000fe40000f21670 */
[----:B------:R-:W-:Y:S02]  /*15eb0*/  FSEL R70, R70, -INF , !P4 ;  /* 0xff80000046467808 */ /* 0x000fe40006000000 */
[----:B------:R-:W-:Y:S02]  /*15ec0*/  FMNMX.FTZ R5, R67, R4, !PT ;  /* 0x0000000443057209 */ /* 0x000fe40007810000 */
[----:B------:R-:W-:Y:S02]  /*15ed0*/  FSEL R71, R71, -INF , !P1 ;  /* 0xff80000047477808 */ /* 0x000fe40004800000 */
[----:B------:R-:W-:-:S04]  /*15ee0*/  FMNMX.FTZ R4, R70, R5, !PT ;  /* 0x0000000546047209 */ /* 0x000fc80007810000 */
[----:B------:R-:W-:Y:S02]  /*15ef0*/  FMNMX.FTZ R9, R71, R4, !PT ;  /* 0x0000000447097209 */ /* 0x000fe40007810000 */
[----:B------:R-:W2:Y:S04]  /*15f00*/  LDL.64 R4, [R1+0x240] ;  /* 0x0002400001047983 */ /* 0x000ea80000100a00 */
[----:B------:R-:W-:Y:S04]  /*15f10*/  STL.64 [R1+0x230], R8 ;  /* 0x0002300801007387 */ /* 0x000fe80000100a00 */
[----:B------:R-:W4:Y:S01]  /*15f20*/  LDL R13, [R1+0x234] ;  /* 0x00023400010d7983 */ /* 0x000f220000100800 */
[----:B-1----:R-:W-:-:S05]  /*15f30*/  FMNMX.FTZ R11, R8, R11, !PT ;  /* 0x0000000b080b7209 */ /* 0x002fca0007810000 */
[----:B------:R-:W1:Y:S02]  /*15f40*/  SHFL.BFLY PT, R14, R11, 0x1, 0x1f ;  /* 0x0c201f000b0e7f89 */ /* 0x000e6400000e0000 */
[----:B-1----:R-:W-:-:S05]  /*15f50*/  FMNMX.FTZ R12, R11, R14, !PT ;  /* 0x0000000e0b0c7209 */ /* 0x002fca0007810000 */
[----:B------:R-:W-:Y:S04]  /*15f60*/  STL [R1+0x230], R12 ;  /* 0x0002300c01007387 */ /* 0x000fe80000100800 */
[----:B------:R-:W5:Y:S04]  /*15f70*/  LDL R14, [R1+0x230] ;  /* 0x00023000010e7983 */ /* 0x000f680000100800 */
[----:B----4-:R-:W1:Y:S02]  /*15f80*/  SHFL.BFLY PT, R8, R13, 0x2, 0x1f ;  /* 0x0c401f000d087f89 */ /* 0x010e6400000e0000 */
[----:B-1----:R-:W-:-:S05]  /*15f90*/  FMNMX.FTZ R8, R8, R13, !PT ;  /* 0x0000000d08087209 */ /* 0x002fca0007810000 */
[----:B------:R-:W1:Y:S01]  /*15fa0*/  SHFL.BFLY PT, R9, R8, 0x1, 0x1f ;  /* 0x0c201f0008097f89 */ /* 0x000e6200000e0000 */
[----:B-----5:R-:W-:-:S04]  /*15fb0*/  FSETP.NEU.FTZ.AND P1, PT, R14, -INF , PT ;  /* 0xff8000000e00780b */ /* 0x020fc80003f3d000 */
[----:B------:R-:W-:Y:S01]  /*15fc0*/  FSEL R13, R14, RZ, P1 ;  /* 0x000000ff0e0d7208 */ /* 0x000fe20000800000 */
[----:B---3--:R-:W-:-:S04]  /*15fd0*/  FMUL.FTZ R11, R41, R14 ;  /* 0x0000000e290b7220 */ /* 0x008fc80000410000 */
[----:B------:R-:W-:Y:S01]  /*15fe0*/  FADD.FTZ R6, R6, -R13 ;  /* 0x8000000d06067221 */ /* 0x000fe20000010000 */
[----:B------:R-:W-:Y:S02]  /*15ff0*/  FSEL R11, R11, RZ, P1 ;  /* 0x000000ff0b0b7208 */ /* 0x000fe40000800000 */
[----:B-1----:R-:W-:Y:S01]  /*16000*/  FMNMX.FTZ R8, R8, R9, !PT ;  /* 0x0000000908087209 */ /* 0x002fe20007810000 */
[----:B------:R-:W-:-:S03]  /*16010*/  FMUL.FTZ R6, R6, R41 ;  /* 0x0000002906067220 */ /* 0x000fc60000410000 */
[C---:B------:R-:W-:Y:S01]  /*16020*/  FSETP.NEU.FTZ.AND P1, PT, R8.reuse, -INF , PT ;  /* 0xff8000000800780b */ /* 0x040fe20003f3d000 */
[-C--:B------:R-:W-:Y:S01]  /*16030*/  FMUL.FTZ R9, R8, R41.reuse ;  /* 0x0000002908097220 */ /* 0x080fe20000410000 */
[----:B------:R1:W-:Y:S01]  /*16040*/  MUFU.EX2 R13, R6 ;  /* 0x00000006000d7308 */ /* 0x0003e20000000800 */
[----:B------:R-:W-:-:S03]  /*16050*/  FFMA.FTZ R168, R20, R41, -R11 ;  /* 0x0000002914a87223 */ /* 0x000fc6000001080b */
[----:B------:R-:W-:Y:S02]  /*16060*/  FSEL R20, R9, RZ, P1 ;  /* 0x000000ff09147208 */ /* 0x000fe40000800000 */
[----:B-1----:R-:W-:Y:S01]  /*16070*/  FSEL R6, R8, RZ, P1 ;  /* 0x000000ff08067208 */ /* 0x002fe20000800000 */
[-CC-:B------:R-:W-:Y:S01]  /*16080*/  FFMA.FTZ R152, R152, R41.reuse, -R11.reuse ;  /* 0x0000002998987223 */ /* 0x180fe2000001080b */
[-CC-:B------:R-:W-:Y:S01]  /*16090*/  FFMA.FTZ R173, R32, R41.reuse, -R11.reuse ;  /* 0x0000002920ad7223 */ /* 0x180fe2000001080b */
[-C--:B------:R-:W-:Y:S02]  /*160a0*/  FFMA.FTZ R32, R26, R41.reuse, -R20 ;  /* 0x000000291a207223 */ /* 0x080fe40000010814 */
[----:B------:R-:W-:Y:S01]  /*160b0*/  FADD.FTZ R6, R7, -R6 ;  /* 0x8000000607067221 */ /* 0x000fe20000010000 */
[-CC-:B------:R-:W-:Y:S01]  /*160c0*/  FFMA.FTZ R15, R90, R41.reuse, -R11.reuse ;  /* 0x000000295a0f7223 */ /* 0x180fe2000001080b */
[-CC-:B------:R-:W-:Y:S02]  /*160d0*/  FFMA.FTZ R153, R29, R41.reuse, -R20.reuse ;  /* 0x000000291d997223 */ /* 0x180fe40000010814 */
[----:B------:R-:W-:Y:S01]  /*160e0*/  FMUL.FTZ R6, R41, R6 ;  /* 0x0000000629067220 */ /* 0x000fe20000410000 */
[----:B------:R-:W2:Y:S01]  /*160f0*/  MUFU.EX2 R152, R152 ;  /* 0x0000009800987308 */ /* 0x000ea20000000800 */
[-CC-:B------:R-:W-:Y:S01]  /*16100*/  FFMA.FTZ R154, R154, R41.reuse, -R11.reuse ;  /* 0x000000299a9a7223 */ /* 0x180fe2000001080b */
[-C--:B------:R-:W-:Y:S01]  /*16110*/  FFMA.FTZ R31, R30, R41.reuse, -R20 ;  /* 0x000000291e1f7223 */ /* 0x080fe20000010814 */
[----:B------:R-:W-:-:S05]  /*16120*/  FFMA.FTZ R37, R88, R41, -R11 ;  /* 0x0000002958257223 */ /* 0x000fca000001080b */
[----:B------:R-:W-:Y:S01]  /*16130*/  MUFU.EX2 R32, R32 ;  /* 0x0000002000207308 */ /* 0x000fe20000000800 */
[----:B------:R-:W-:-:S07]  /*16140*/  FFMA.FTZ R155, R27, R41, -R20 ;  /* 0x000000291b9b7223 */ /* 0x000fce0000010814 */
[----:B------:R-:W1:Y:S01]  /*16150*/  MUFU.EX2 R12, R6 ;  /* 0x00000006000c7308 */ /* 0x000e620000000800 */
[----:B------:R-:W-:-:S07]  /*16160*/  FFMA.FTZ R36, R76, R41, -R11 ;  /* 0x000000294c247223 */ /* 0x000fce000001080b */
[----:B------:R-:W3:Y:S01]  /*16170*/  MUFU.EX2 R15, R15 ;  /* 0x0000000f000f7308 */ /* 0x000ee20000000800 */
[----:B------:R-:W-:-:S07]  /*16180*/  FFMA.FTZ R30, R21, R41, -R20 ;  /* 0x00000029151e7223 */ /* 0x000fce0000010814 */
[----:B------:R-:W4:Y:S01]  /*16190*/  MUFU.EX2 R153, R153 ;  /* 0x0000009900997308 */ /* 0x000f220000000800 */
[----:B------:R-:W-:-:S07]  /*161a0*/  FFMA.FTZ R156, R86, R41, -R11 ;  /* 0x00000029569c7223 */ /* 0x000fce000001080b */
[----:B------:R-:W5:Y:S01]  /*161b0*/  MUFU.EX2 R154, R154 ;  /* 0x0000009a009a7308 */ /* 0x000f620000000800 */
[----:B------:R-:W-:-:S07]  /*161c0*/  FFMA.FTZ R157, R25, R41, -R20 ;  /* 0x00000029199d7223 */ /* 0x000fce0000010814 */
[----:B------:R-:W0:Y:S01]  /*161d0*/  MUFU.EX2 R31, R31 ;  /* 0x0000001f001f7308 */ /* 0x000e220000000800 */
[----:B------:R-:W-:Y:S01]  /*161e0*/  FFMA.FTZ R165, R24, R41, -R11 ;  /* 0x0000002918a57223 */ /* 0x000fe2000001080b */
[----:B--2---:R-:W-:-:S06]  /*161f0*/  FFMA.FTZ R4, R13, R4, R152 ;  /* 0x000000040d047223 */ /* 0x004fcc0000010098 */
[----:B------:R-:W2:Y:S01]  /*16200*/  MUFU.EX2 R37, R37 ;  /* 0x0000002500257308 */ /* 0x000ea20000000800 */
[----:B------:R-:W-:Y:S01]  /*16210*/  FFMA.FTZ R35, R78, R41, -R11 ;  /* 0x000000294e237223 */ /* 0x000fe2000001080b */
[----:B-1----:R-:W-:-:S06]  /*16220*/  FFMA.FTZ R24, R5, R12, R32 ;  /* 0x0000000c05187223 */ /* 0x002fcc0000010020 */
[----:B------:R-:W1:Y:S01]  /*16230*/  MUFU.EX2 R155, R155 ;  /* 0x0000009b009b7308 */ /* 0x000e620000000800 */
[----:B------:R-:W-:Y:S01]  /*16240*/  FFMA.FTZ R29, R38, R41, -R20 ;  /* 0x00000029261d7223 */ /* 0x000fe20000010814 */
[----:B---3--:R-:W-:-:S06]  /*16250*/  FADD.FTZ R5, R15, R4 ;  /* 0x000000040f057221 */ /* 0x008fcc0000010000 */
[----:B------:R-:W3:Y:S01]  /*16260*/  MUFU.EX2 R36, R36 ;  /* 0x0000002400247308 */ /* 0x000ee20000000800 */
[----:B------:R-:W-:Y:S01]  /*16270*/  FFMA.FTZ R158, R84, R41, -R11 ;  /* 0x00000029549e7223 */ /* 0x000fe2000001080b */
[----:B----4-:R-:W-:-:S06]  /*16280*/  FADD.FTZ R24, R153, R24 ;  /* 0x0000001899187221 */ /* 0x010fcc0000010000 */
[----:B------:R-:W4:Y:S01]  /*16290*/  MUFU.EX2 R30, R30 ;  /* 0x0000001e001e7308 */ /* 0x000f220000000800 */
[----:B------:R-:W-:Y:S01]  /*162a0*/  FFMA.FTZ R159, R39, R41, -R20 ;  /* 0x00000029279f7223 */ /* 0x000fe20000010814 */
[----:B-----5:R-:W-:-:S06]  /*162b0*/  FADD.FTZ R4, R154, R5 ;  /* 0x000000059a047221 */ /* 0x020fcc0000010000 */
[----:B------:R-:W5:Y:S01]  /*162c0*/  MUFU.EX2 R156, R156 ;  /* 0x0000009c009c7308 */ /* 0x000f620000000800 */
[-CC-:B------:R-:W-:Y:S01]  /*162d0*/  FFMA.FTZ R34, R72, R41.reuse, -R11.reuse ;  /* 0x0000002948227223 */ /* 0x180fe2000001080b */
[----:B------:R-:W-:Y:S01]  /*162e0*/  FFMA.FTZ R175, R28, R41, -R11 ;  /* 0x000000291caf7223 */ /* 0x000fe2000001080b */
[----:B0-----:R-:W-:-:S05]  /*162f0*/  FADD.FTZ R24, R31, R24 ;  /* 0x000000181f187221 */ /* 0x001fca0000010000 */
[----:B------:R-:W0:Y:S01]  /*16300*/  MUFU.EX2 R157, R157 ;  /* 0x0000009d009d7308 */ /* 0x000e220000000800 */
[----:B------:R-:W-:Y:S01]  /*16310*/  FFMA.FTZ R28, R42, R41, -R20 ;  /* 0x000000292a1c7223 */ /* 0x000fe20000010814 */
[----:B--2---:R-:W-:-:S06]  /*16320*/  FADD.FTZ R5, R37, R4 ;  /* 0x0000000425057221 */ /* 0x004fcc0000010000 */
[----:B------:R-:W2:Y:S01]  /*16330*/  MUFU.EX2 R35, R35 ;  /* 0x0000002300237308 */ /* 0x000ea20000000800 */
[----:B------:R-:W-:Y:S01]  /*16340*/  FFMA.FTZ R160, R82, R41, -R11 ;  /* 0x0000002952a07223 */ /* 0x000fe2000001080b */
[----:B-1----:R-:W-:-:S06]  /*16350*/  FADD.FTZ R7, R155, R24 ;  /* 0x000000189b077221 */ /* 0x002fcc0000010000 */
        /* <DEDUP_REMOVED lines=10> */
[----:B------:R-:W-:Y:S01]  /*16400*/  FFMA.FTZ R162, R80, R41, -R11 ;  /* 0x0000002950a27223 */ /* 0x000fe2000001080b */
[----:B0-----:R-:W-:-:S06]  /*16410*/  FADD.FTZ R4, R157, R4 ;  /* 0x000000049d047221 */ /* 0x001fcc0000010000 */
        /* <DEDUP_REMOVED lines=34> */
[----:B0-----:R-:W-:Y:S01]  /*16640*/  FADD.FTZ R7, R14, R7 ;  /* 0x000000070e077221 */ /* 0x001fe20000010000 */
[----:B------:R-:W-:-:S06]  /*16650*/  FFMA.FTZ R172, R59, R41, -R20 ;  /* 0x000000293bac7223 */ /* 0x000fcc0000010814 */
[----:B------:R-:W0:Y:S01]  /*16660*/  MUFU.EX2 R216, R216 ;  /* 0x000000d800d87308 */ /* 0x000e220000000800 */
[----:B--2---:R-:W-:Y:S01]  /*16670*/  FADD.FTZ R4, R232, R5 ;  /* 0x00000005e8047221 */ /* 0x004fe20000010000 */
[----:B------:R-:W-:-:S06]  /*16680*/  FFMA.FTZ R174, R60, R41, -R11 ;  /* 0x000000293cae7223 */ /* 0x000fcc000001080b */
[----:B------:R-:W2:Y:S01]  /*16690*/  MUFU.EX2 R221, R221 ;  /* 0x000000dd00dd7308 */ /* 0x000ea20000000800 */
[----:B-1----:R-:W-:Y:S01]  /*166a0*/  FADD.FTZ R6, R218, R7 ;  /* 0x00000007da067221 */ /* 0x002fe20000010000 */
[----:B------:R-:W-:-:S06]  /*166b0*/  FFMA.FTZ R169, R62, R41, -R20 ;  /* 0x000000293ea97223 */ /* 0x000fcc0000010814 */
[----:B------:R-:W1:Y:S01]  /*166c0*/  MUFU.EX2 R217, R217 ;  /* 0x000000d900d97308 */ /* 0x000e620000000800 */
[----:B---3--:R-:W-:Y:S01]  /*166d0*/  FADD.FTZ R5, R233, R4 ;  /* 0x00000004e9057221 */ /* 0x008fe20000010000 */
[----:B----4-:R-:W-:-:S06]  /*166e0*/  FADD.FTZ R7, R219, R6 ;  /* 0x00000006db077221 */ /* 0x010fcc0000010000 */
[----:B------:R-:W3:Y:S01]  /*166f0*/  MUFU.EX2 R215, R215 ;  /* 0x000000d700d77308 */ /* 0x000ee20000000800 */
[----:B------:R-:W-:-:S07]  /*16700*/  FFMA.FTZ R170, R63, R41, -R20 ;  /* 0x000000293faa7223 */ /* 0x000fce0000010814 */
[----:B------:R-:W4:Y:S01]  /*16710*/  MUFU.EX2 R171, R171 ;  /* 0x000000ab00ab7308 */ /* 0x000f220000000800 */
[----:B-----5:R-:W-:Y:S01]  /*16720*/  FADD.FTZ R4, R220, R5 ;  /* 0x00000005dc047221 */ /* 0x020fe20000010000 */
[----:B------:R-:W-:-:S06]  /*16730*/  FFMA.FTZ R167, R64, R41, -R11 ;  /* 0x0000002940a77223 */ /* 0x000fcc000001080b */
[----:B------:R-:W5:Y:S01]  /*16740*/  MUFU.EX2 R175, R175 ;  /* 0x000000af00af7308 */ /* 0x000f620000000800 */
[----:B0-----:R-:W-:Y:S01]  /*16750*/  FADD.FTZ R6, R216, R7 ;  /* 0x00000007d8067221 */ /* 0x001fe20000010000 */
[----:B------:R-:W-:-:S06]  /*16760*/  FFMA.FTZ R21, R66, R41, -R20 ;  /* 0x0000002942157223 */ /* 0x000fcc0000010814 */
[----:B------:R-:W0:Y:S01]  /*16770*/  MUFU.EX2 R172, R172 ;  /* 0x000000ac00ac7308 */ /* 0x000e220000000800 */
[----:B--2---:R-:W-:Y:S01]  /*16780*/  FADD.FTZ R4, R221, R4 ;  /* 0x00000004dd047221 */ /* 0x004fe20000010000 */
[----:B-1----:R-:W-:-:S06]  /*16790*/  FADD.FTZ R6, R217, R6 ;  /* 0x00000006d9067221 */ /* 0x002fcc0000010000 */
[----:B------:R-:W1:Y:S01]  /*167a0*/  MUFU.EX2 R174, R174 ;  /* 0x000000ae00ae7308 */ /* 0x000e620000000800 */
[----:B------:R-:W-:-:S07]  /*167b0*/  FFMA.FTZ R164, R67, R41, -R20 ;  /* 0x0000002943a47223 */ /* 0x000fce0000010814 */
[----:B------:R-:W2:Y:S01]  /*167c0*/  MUFU.EX2 R169, R169 ;  /* 0x000000a900a97308 */ /* 0x000ea20000000800 */
[----:B---3--:R-:W-:Y:S01]  /*167d0*/  FADD.FTZ R4, R215, R4 ;  /* 0x00000004d7047221 */ /* 0x008fe20000010000 */
[----:B------:R-:W-:-:S06]  /*167e0*/  FFMA.FTZ R166, R68, R41, -R11 ;  /* 0x0000002944a67223 */ /* 0x000fcc000001080b */
[----:B------:R-:W3:Y:S01]  /*167f0*/  MUFU.EX2 R173, R173 ;  /* 0x000000ad00ad7308 */ /* 0x000ee20000000800 */
[----:B----4-:R-:W-:Y:S01]  /*16800*/  FADD.FTZ R5, R171, R6 ;  /* 0x00000006ab057221 */ /* 0x010fe20000010000 */
[----:B------:R-:W-:-:S06]  /*16810*/  FFMA.FTZ R11, R70, R41, -R20 ;  /* 0x00000029460b7223 */ /* 0x000fcc0000010814 */
[----:B------:R-:W4:Y:S01]  /*16820*/  MUFU.EX2 R170, R170 ;  /* 0x000000aa00aa7308 */ /* 0x000f220000000800 */
[----:B-----5:R-:W-:Y:S01]  /*16830*/  FADD.FTZ R7, R175, R4 ;  /* 0x00000004af077221 */ /* 0x020fe20000010000 */
[----:B0-----:R-:W-:-:S06]  /*16840*/  FADD.FTZ R4, R172, R5 ;  /* 0x00000005ac047221 */ /* 0x001fcc0000010000 */
[----:B------:R-:W0:Y:S01]  /*16850*/  MUFU.EX2 R167, R167 ;  /* 0x000000a700a77308 */ /* 0x000e220000000800 */
[----:B------:R-:W-:-:S07]  /*16860*/  FFMA.FTZ R20, R71, R41, -R20 ;  /* 0x0000002947147223 */ /* 0x000fce0000010814 */
[----:B------:R-:W5:Y:S01]  /*16870*/  MUFU.EX2 R21, R21 ;  /* 0x0000001500157308 */ /* 0x000f620000000800 */
[----:B-1----:R-:W-:Y:S01]  /*16880*/  FADD.FTZ R6, R174, R7 ;  /* 0x00000007ae067221 */ /* 0x002fe20000010000 */
[----:B--2---:R-:W-:-:S06]  /*16890*/  FADD.FTZ R5, R169, R4 ;  /* 0x00000004a9057221 */ /* 0x004fcc0000010000 */
[----:B------:R-:W1:Y:S08]  /*168a0*/  MUFU.EX2 R168, R168 ;  /* 0x000000a800a87308 */ /* 0x000e700000000800 */
[----:B------:R-:W2:Y:S01]  /*168b0*/  MUFU.EX2 R164, R164 ;  /* 0x000000a400a47308 */ /* 0x000ea20000000800 */
[----:B---3--:R-:W-:Y:S01]  /*168c0*/  FADD.FTZ R6, R173, R6 ;  /* 0x00000006ad067221 */ /* 0x008fe20000010000 */
[----:B----4-:R-:W-:-:S06]  /*168d0*/  FADD.FTZ R4, R170, R5 ;  /* 0x00000005aa047221 */ /* 0x010fcc0000010000 */
[----:B------:R-:W3:Y:S08]  /*168e0*/  MUFU.EX2 R166, R166 ;  /* 0x000000a600a67308 */ /* 0x000ef00000000800 */
[----:B------:R-:W4:Y:S01]  /*168f0*/  MUFU.EX2 R11, R11 ;  /* 0x0000000b000b7308 */ /* 0x000f220000000800 */
[----:B0-----:R-:W-:Y:S01]  /*16900*/  FADD.FTZ R5, R167, R6 ;  /* 0x00000006a7057221 */ /* 0x001fe20000010000 */
[----:B-----5:R-:W-:-:S06]  /*16910*/  FADD.FTZ R7, R21, R4 ;  /* 0x0000000415077221 */ /* 0x020fcc0000010000 */
[----:B------:R-:W0:Y:S08]  /*16920*/  MUFU.EX2 R165, R165 ;  /* 0x000000a500a57308 */ /* 0x000e300000000800 */
[----:B------:R-:W5:Y:S01]  /*16930*/  MUFU.EX2 R20, R20 ;  /* 0x0000001400147308 */ /* 0x000f620000000800 */
[----:B-1----:R-:W-:Y:S01]  /*16940*/  FADD.FTZ R5, R168, R5 ;  /* 0x00000005a8057221 */ /* 0x002fe20000010000 */
[----:B--2---:R-:W-:-:S03]  /*16950*/  FADD.FTZ R4, R164, R7 ;  /* 0x00000007a4047221 */ /* 0x004fc60000010000 */
[----:B---3--:R-:W-:Y:S01]  /*16960*/  FADD.FTZ R6, R166, R5 ;  /* 0x00000005a6067221 */ /* 0x008fe20000010000 */
[----:B----4-:R-:W-:-:S03]  /*16970*/  FADD.FTZ R5, R11, R4 ;  /* 0x000000040b057221 */ /* 0x010fc60000010000 */
[----:B0-----:R-:W-:Y:S01]  /*16980*/  FADD.FTZ R4, R165, R6 ;  /* 0x00000006a5047221 */ /* 0x001fe20000010000 */
[----:B------:R-:W-:Y:S01]  /*16990*/  STL [R1+0x234], R8 ;  /* 0x0002340801007387 */ /* 0x000fe20000100800 */
[----:B-----5:R-:W-:-:S05]  /*169a0*/  FADD.FTZ R5, R20, R5 ;  /* 0x0000000514057221 */ /* 0x020fca0000010000 */
[----:B------:R0:W-:Y:S04]  /*169b0*/  STL.64 [R1+0x240], R4 ;  /* 0x0002400401007387 */ /* 0x0001e80000100a00 */
[----:B------:R-:W2:Y:S01]  /*169c0*/  LD.E R7, desc[UR40][R22.64+0x260] ;  /* 0x0002602816077980 */ /* 0x000ea2000c101900 */
[----:B------:R-:W-:-:S05]  /*169d0*/  IADD3 R6, P1, R16, 0x260, RZ ;  /* 0x0000026010067810 */ /* 0x000fca0007f3e0ff */
[----:B0-----:R-:W-:Y:S01]  /*169e0*/  IMAD.X R5, RZ, RZ, R17, P1 ;  /* 0x000000ffff057224 */ /* 0x001fe200008e0611 */
[----:B------:R-:W-:Y:S01]  /*169f0*/  LOP3.LUT R4, R6, 0x4, RZ, 0xfc, !PT ;  /* 0x0000000406047812 */ /* 0x000fe200078efcff */
[----:B--2---:R-:W-:-:S05]  /*16a00*/  FMUL.FTZ R7, R13, R7 ;  /* 0x000000070d077220 */ /* 0x004fca0000410000 */
[----:B------:R-:W-:Y:S04]  /*16a10*/  ST.E desc[UR40][R22.64+0x260], R7 ;  /* 0x0002600716007985 */ /* 0x000fe8000c101928 */
[----:B------:R-:W2:Y:S02]  /*16a20*/  LD.E R9, desc[UR40][R4.64] ;  /* 0x0000002804097980 */ /* 0x000ea4000c101900 */
[----:B--2---:R-:W-:-:S05]  /*16a30*/  FMUL.FTZ R9, R13, R9 ;  /* 0x000000090d097220 */ /* 0x004fca0000410000 */
[----:B------:R0:W-:Y:S04]  /*16a40*/  ST.E desc[UR40][R4.64], R9 ;  /* 0x0000000904007985 */ /* 0x0001e8000c101928 */
[----:B------:R-:W0:Y:S04]  /*16a50*/  LD.E R104, desc[UR40][R22.64+0x274] ;  /* 0x0002742816687980 */ /* 0x000e28000c101900 */
[----:B------:R-:W2:Y:S04]  /*16a60*/  LD.E R118, desc[UR40][R22.64+0x2b0] ;  /* 0x0002b02816767980 */ /* 0x000ea8000c101900 */
[----:B------:R-:W3:Y:S04]  /*16a70*/  LD.E R8, desc[UR40][R22.64+0x454] ;  /* 0x0004542816087980 */ /* 0x000ee8000c101900 */
[----:B------:R-:W4:Y:S04]  /*16a80*/  LD.E R102, desc[UR40][R22.64+0x270] ;  /* 0x0002702816667980 */ /* 0x000f28000c101900 */
        /* <DEDUP_REMOVED lines=58> */
[----:B0-----:R-:W-:-:S05]  /*16e30*/  FMUL.FTZ R9, R13, R104 ;  /* 0x000000680d097220 */ /* 0x001fca0000410000 */
[----:B------:R2:W-:Y:S01]  /*16e40*/  ST.E desc[UR40][R22.64+0x274], R9 ;  /* 0x0002740916007985 */ /* 0x0005e2000c101928 */
[C---:B---3--:R-:W-:Y:S01]  /*16e50*/  FMUL.FTZ R45, R13.reuse, R8 ;  /* 0x000000080d2d7220 */ /* 0x048fe20000410000 */
[C---:B----4-:R-:W-:Y:S01]  /*16e60*/  FMUL.FTZ R7, R13.reuse, R102 ;  /* 0x000000660d077220 */ /* 0x050fe20000410000 */
[C---:B--2---:R-:W-:Y:S01]  /*16e70*/  FMUL.FTZ R9, R13.reuse, R118 ;  /* 0x000000760d097220 */ /* 0x044fe20000410000 */
[C---:B-----5:R-:W-:Y:S01]  /*16e80*/  FMUL.FTZ R25, R13.reuse, R106 ;  /* 0x0000006a0d197220 */ /* 0x060fe20000410000 */
[----:B------:R-:W-:-:S03]  /*16e90*/  FMUL.FTZ R27, R13, R108 ;  /* 0x0000006c0d1b7220 */ /* 0x000fc60000410000 */
[----:B------:R0:W-:Y:S01]  /*16ea0*/  ST.E desc[UR40][R22.64+0x2b0], R9 ;  /* 0x0002b00916007985 */ /* 0x0001e2000c101928 */
[C---:B------:R-:W-:Y:S01]  /*16eb0*/  FMUL.FTZ R39, R13.reuse, R110 ;  /* 0x0000006e0d277220 */ /* 0x040fe20000410000 */
[C---:B------:R-:W-:Y:S01]  /*16ec0*/  FMUL.FTZ R41, R13.reuse, R112 ;  /* 0x000000700d297220 */ /* 0x040fe20000410000 */
[C---:B------:R-:W-:Y:S01]  /*16ed0*/  FMUL.FTZ R43, R13.reuse, R114 ;  /* 0x000000720d2b7220 */ /* 0x040fe20000410000 */
[----:B------:R1:W-:Y:S01]  /*16ee0*/  ST.E desc[UR40][R22.64+0x454], R45 ;  /* 0x0004542d16007985 */ /* 0x0003e2000c101928 */
[----:B0-----:R-:W-:-:S03]  /*16ef0*/  FMUL.FTZ R9, R13, R138 ;  /* 0x0000008a0d097220 */ /* 0x001fc60000410000 */
[----:B------:R0:W-:Y:S04]  /*16f00*/  ST.E desc[UR40][R22.64+0x270], R7 ;  /* 0x0002700716007985 */ /* 0x0001e8000c101928 */
[----:B------:R2:W-:Y:S04]  /*16f10*/  ST.E desc[UR40][R22.64+0x280], R25 ;  /* 0x0002801916007985 */ /* 0x0005e8000c101928 */
[----:B------:R3:W-:Y:S01]  /*16f20*/  ST.E desc[UR40][R22.64+0x284], R27 ;  /* 0x0002841b16007985 */ /* 0x0007e2000c101928 */
[C---:B-1----:R-:W-:Y:S01]  /*16f30*/  FMUL.FTZ R45, R13.reuse, R120 ;  /* 0x000000780d2d7220 */ /* 0x042fe20000410000 */
[----:B------:R-:W-:-:S02]  /*16f40*/  FMUL.FTZ R47, R13, R122 ;  /* 0x0000007a0d2f7220 */ /* 0x000fc40000410000 */
[----:B------:R1:W-:Y:S01]  /*16f50*/  ST.E desc[UR40][R22.64+0x290], R39 ;  /* 0x0002902716007985 */ /* 0x0003e2000c101928 */
[C---:B0-----:R-:W-:Y:S01]  /*16f60*/  FMUL.FTZ R7, R13.reuse, R116 ;  /* 0x000000740d077220 */ /* 0x041fe20000410000 */
[C---:B------:R-:W-:Y:S02]  /*16f70*/  FMUL.FTZ R49, R13.reuse, R124 ;  /* 0x0000007c0d317220 */ /* 0x040fe40000410000 */
[----:B------:R0:W-:Y:S01]  /*16f80*/  ST.E desc[UR40][R22.64+0x294], R41 ;  /* 0x0002942916007985 */ /* 0x0001e2000c101928 */
[----:B--2---:R-:W-:-:S03]  /*16f90*/  FMUL.FTZ R25, R13, R126 ;  /* 0x0000007e0d197220 */ /* 0x004fc60000410000 */
[----:B------:R2:W-:Y:S01]  /*16fa0*/  ST.E desc[UR40][R22.64+0x2a0], R43 ;  /* 0x0002a02b16007985 */ /* 0x0005e2000c101928 */
[----:B---3--:R-:W-:-:S03]  /*16fb0*/  FMUL.FTZ R27, R13, R128 ;  /* 0x000000800d1b7220 */ /* 0x008fc60000410000 */
[----:B------:R3:W-:Y:S01]  /*16fc0*/  ST.E desc[UR40][R22.64+0x300], R9 ;  /* 0x0003000916007985 */ /* 0x0007e2000c101928 */
[C---:B-1----:R-:W-:Y:S01]  /*16fd0*/  FMUL.FTZ R39, R13.reuse, R130 ;  /* 0x000000820d277220 */ /* 0x042fe20000410000 */
[C---:B0-----:R-:W-:Y:S01]  /*16fe0*/  FMUL.FTZ R41, R13.reuse, R132 ;  /* 0x000000840d297220 */ /* 0x041fe20000410000 */
[C---:B--2---:R-:W-:Y:S01]  /*16ff0*/  FMUL.FTZ R43, R13.reuse, R134 ;  /* 0x000000860d2b7220 */ /* 0x044fe20000410000 */
[----:B------:R0:W-:Y:S01]  /*17000*/  ST.E desc[UR40][R22.64+0x2a4], R7 ;  /* 0x0002a40716007985 */ /* 0x0001e2000c101928 */
[----:B---3--:R-:W-:-:S03]  /*17010*/  FMUL.FTZ R9, R13, R98 ;  /* 0x000000620d097220 */ /* 0x008fc60000410000 */
        /* <DEDUP_REMOVED lines=13> */
[C---:B-1----:R-:W-:Y:S01]  /*170f0*/  FMUL.FTZ R27, R13.reuse, R148 ;  /* 0x000000940d1b7220 */ /* 0x042fe20000410000 */
[C---:B--2---:R-:W-:Y:S02]  /*17100*/  FMUL.FTZ R39, R13.reuse, R150 ;  /* 0x000000960d277220 */ /* 0x044fe40000410000 */
[----:B------:R1:W-:Y:S01]  /*17110*/  ST.E desc[UR40][R22.64+0x350], R9 ;  /* 0x0003500916007985 */ /* 0x0003e2000c101928 */
[C---:B---3--:R-:W-:Y:S01]  /*17120*/  FMUL.FTZ R41, R13.reuse, R96 ;  /* 0x000000600d297220 */ /* 0x048fe20000410000 */
[C---:B0-----:R-:W-:Y:S02]  /*17130*/  FMUL.FTZ R43, R13.reuse, R94 ;  /* 0x0000005e0d2b7220 */ /* 0x041fe40000410000 */
[----:B------:R0:W-:Y:S01]  /*17140*/  ST.E desc[UR40][R22.64+0x2f4], R7 ;  /* 0x0002f40716007985 */ /* 0x0001e2000c101928 */
[----:B-1----:R-:W-:-:S03]  /*17150*/  FMUL.FTZ R9, R13, R72 ;  /* 0x000000480d097220 */ /* 0x002fc60000410000 */
[----:B------:R1:W-:Y:S04]  /*17160*/  ST.E desc[UR40][R22.64+0x304], R45 ;  /* 0x0003042d16007985 */ /* 0x0003e8000c101928 */
[----:B------:R2:W-:Y:S01]  /*17170*/  ST.E desc[UR40][R22.64+0x310], R47 ;  /* 0x0003102f16007985 */ /* 0x0005e2000c101928 */
[----:B0-----:R-:W-:-:S03]  /*17180*/  FMUL.FTZ R7, R13, R100 ;  /* 0x000000640d077220 */ /* 0x001fc60000410000 */
[----:B------:R0:W-:Y:S04]  /*17190*/  ST.E desc[UR40][R22.64+0x314], R49 ;  /* 0x0003143116007985 */ /* 0x0001e8000c101928 */
[----:B------:R3:W-:Y:S01]  /*171a0*/  ST.E desc[UR40][R22.64+0x320], R25 ;  /* 0x0003201916007985 */ /* 0x0007e2000c101928 */
[----:B-1----:R-:W-:-:S03]  /*171b0*/  FMUL.FTZ R45, R13, R92 ;  /* 0x0000005c0d2d7220 */ /* 0x002fc60000410000 */
[----:B------:R1:W-:Y:S01]  /*171c0*/  ST.E desc[UR40][R22.64+0x324], R27 ;  /* 0x0003241b16007985 */ /* 0x0003e2000c101928 */
[----:B--2---:R-:W-:-:S03]  /*171d0*/  FMUL.FTZ R47, R13, R86 ;  /* 0x000000560d2f7220 */ /* 0x004fc60000410000 */
[----:B------:R2:W-:Y:S01]  /*171e0*/  ST.E desc[UR40][R22.64+0x330], R39 ;  /* 0x0003302716007985 */ /* 0x0005e2000c101928 */
[----:B0-----:R-:W-:-:S03]  /*171f0*/  FMUL.FTZ R49, R13, R84 ;  /* 0x000000540d317220 */ /* 0x001fc60000410000 */
[----:B------:R0:W-:Y:S01]  /*17200*/  ST.E desc[UR40][R22.64+0x354], R41 ;  /* 0x0003542916007985 */ /* 0x0001e2000c101928 */
[----:B---3--:R-:W-:-:S03]  /*17210*/  FMUL.FTZ R25, R13, R90 ;  /* 0x0000005a0d197220 */ /* 0x008fc60000410000 */
[----:B------:R3:W-:Y:S01]  /*17220*/  ST.E desc[UR40][R22.64+0x360], R43 ;  /* 0x0003602b16007985 */ /* 0x0007e2000c101928 */
[C---:B-1----:R-:W-:Y:S01]  /*17230*/  FMUL.FTZ R27, R13.reuse, R82 ;  /* 0x000000520d1b7220 */ /* 0x042fe20000410000 */
[C---:B--2---:R-:W-:Y:S02]  /*17240*/  FMUL.FTZ R39, R13.reuse, R88 ;  /* 0x000000580d277220 */ /* 0x044fe40000410000 */
[----:B------:R1:W-:Y:S01]  /*17250*/  ST.E desc[UR40][R22.64+0x3a0], R9 ;  /* 0x0003a00916007985 */ /* 0x0003e2000c101928 */
[C---:B0-----:R-:W-:Y:S01]  /*17260*/  FMUL.FTZ R41, R13.reuse, R78 ;  /* 0x0000004e0d297220 */ /* 0x041fe20000410000 */
[C---:B---3--:R-:W-:Y:S02]  /*17270*/  FMUL.FTZ R43, R13.reuse, R76 ;  /* 0x0000004c0d2b7220 */ /* 0x048fe40000410000 */
        /* <DEDUP_REMOVED lines=22> */
[----:B------:R1:W-:Y:S01]  /*173e0*/  ST.E desc[UR40][R22.64+0x3b4], R45 ;  /* 0x0003b42d16007985 */ /* 0x0003e2000c101928 */
[C---:B------:R-:W-:Y:S01]  /*173f0*/  FMUL.FTZ R51, R13.reuse, R51 ;  /* 0x000000330d337220 */ /* 0x040fe20000410000 */
[C---:B------:R-:W-:Y:S02]  /*17400*/  FMUL.FTZ R53, R13.reuse, R53 ;  /* 0x000000350d357220 */ /* 0x040fe40000410000 */
[----:B------:R2:W-:Y:S01]  /*17410*/  ST.E desc[UR40][R22.64+0x3c0], R25 ;  /* 0x0003c01916007985 */ /* 0x0005e2000c101928 */
[----:B------:R-:W-:Y:S01]  /*17420*/  LOP3.LUT R8, R6, 0x8, RZ, 0xfc, !PT ;  /* 0x0000000806087812 */ /* 0x000fe200078efcff */
[C---:B0-----:R-:W-:Y:S02]  /*17430*/  FMUL.FTZ R7, R13.reuse, R60 ;  /* 0x0000003c0d077220 */ /* 0x041fe40000410000 */
        /* <DEDUP_REMOVED lines=14> */
[C---:B---3--:R-:W-:Y:S01]  /*17520*/  FMUL.FTZ R43, R13.reuse, R26 ;  /* 0x0000001a0d2b7220 */ /* 0x048fe20000410000 */
[----:B------:R-:W-:Y:S01]  /*17530*/  FMUL.FTZ R13, R13, R38 ;  /* 0x000000260d0d7220 */ /* 0x000fe20000410000 */
[--C-:B-1----:R-:W-:Y:S01]  /*17540*/  IMAD.MOV.U32 R9, RZ, RZ, R5.reuse ;  /* 0x000000ffff097224 */ /* 0x102fe200078e0005 */
[----:B------:R-:W-:Y:S04]  /*17550*/  ST.E desc[UR40][R22.64+0x334], R51 ;  /* 0x0003343316007985 */ /* 0x000fe8000c101928 */
[----:B------:R-:W-:Y:S04]  /*17560*/  ST.E desc[UR40][R22.64+0x340], R53 ;  /* 0x0003403516007985 */ /* 0x000fe8000c101928 */
[----:B------:R0:W-:Y:S04]  /*17570*/  ST.E desc[UR40][R22.64+0x3e4], R7 ;  /* 0x0003e40716007985 */ /* 0x0001e8000c101928 */
[----:B------:R-:W-:Y:S04]  /*17580*/  ST.E desc[UR40][R22.64+0x404], R45 ;  /* 0x0004042d16007985 */ /* 0x000fe8000c101928 */
[----:B------:R1:W-:Y:S04]  /*17590*/  ST.E desc[UR40][R22.64+0x410], R25 ;  /* 0x0004101916007985 */ /* 0x0003e8000c101928 */
[----:B------:R2:W-:Y:S04]  /*175a0*/  ST.E desc[UR40][R22.64+0x414], R27 ;  /* 0x0004141b16007985 */ /* 0x0005e8000c101928 */
[----:B------:R-:W-:Y:S04]  /*175b0*/  ST.E desc[UR40][R22.64+0x420], R39 ;  /* 0x0004202716007985 */ /* 0x000fe8000c101928 */
[----:B------:R-:W-:Y:S04]  /*175c0*/  ST.E desc[UR40][R22.64+0x424], R47 ;  /* 0x0004242f16007985 */ /* 0x000fe8000c101928 */
[----:B------:R3:W-:Y:S04]  /*175d0*/  ST.E desc[UR40][R22.64+0x430], R49 ;  /* 0x0004303116007985 */ /* 0x0007e8000c101928 */
        /* <DEDUP_REMOVED lines=69> */
[----:B-----5:R-:W5:Y:S04]  /*17a30*/  LD.E R43, desc[UR40][R22.64+0x438] ;  /* 0x00043828162b7980 */ /* 0x020f68000c101900 */
[----:B------:R-:W5:Y:S04]  /*17a40*/  LD.E R39, desc[UR40][R22.64+0x43c] ;  /* 0x00043c2816277980 */ /* 0x000f68000c101900 */
[----:B------:R-:W5:Y:S04]  /*17a50*/  LD.E R13, desc[UR40][R22.64+0x448] ;  /* 0x00044828160d7980 */ /* 0x000f68000c101900 */
[----:B0-----:R-:W5:Y:S04]  /*17a60*/  LD.E R25, desc[UR40][R22.64+0x44c] ;  /* 0x00044c2816197980 */ /* 0x001f68000c101900 */
[----:B--2---:R-:W2:Y:S01]  /*17a70*/  LD.E R27, desc[UR40][R22.64+0x458] ;  /* 0x00045828161b7980 */ /* 0x004ea2000c101900 */
[----:B-1----:R-:W-:Y:S01]  /*17a80*/  SHF.R.U32.HI R102, RZ, 0x7, R102 ;  /* 0x00000007ff667819 */ /* 0x002fe20000011666 */
[C---:B------:R-:W-:Y:S01]  /*17a90*/  FMUL.FTZ R105, R12.reuse, R105 ;  /* 0x000000690c697220 */ /* 0x040fe20000410000 */
[C---:B------:R-:W-:Y:S01]  /*17aa0*/  FMUL.FTZ R51, R12.reuse, R51 ;  /* 0x000000330c337220 */ /* 0x040fe20000410000 */
[----:B------:R-:W-:-:S03]  /*17ab0*/  FMUL.FTZ R26, R12, R26 ;  /* 0x0000001a0c1a7220 */ /* 0x000fc60000410000 */
[----:B------:R-:W-:Y:S01]  /*17ac0*/  ST.E desc[UR40][R22.64+0x278], R105 ;  /* 0x0002786916007985 */ /* 0x000fe2000c101928 */
[----:B------:R-:W-:-:S03]  /*17ad0*/  FMUL.FTZ R107, R12, R107 ;  /* 0x0000006b0c6b7220 */ /* 0x000fc60000410000 */
[----:B------:R-:W-:Y:S01]  /*17ae0*/  ST.E desc[UR40][R22.64+0x3f8], R51 ;  /* 0x0003f83316007985 */ /* 0x000fe2000c101928 */
[----:B------:R-:W-:-:S03]  /*17af0*/  FMUL.FTZ R109, R12, R109 ;  /* 0x0000006d0c6d7220 */ /* 0x000fc60000410000 */
[----:B------:R0:W-:Y:S01]  /*17b00*/  ST.E desc[UR40][R22.64+0x45c], R26 ;  /* 0x00045c1a16007985 */ /* 0x0001e2000c101928 */
[C---:B------:R-:W-:Y:S01]  /*17b10*/  FMUL.FTZ R111, R12.reuse, R111 ;  /* 0x0000006f0c6f7220 */ /* 0x040fe20000410000 */
[C---:B------:R-:W-:Y:S01]  /*17b20*/  FMUL.FTZ R113, R12.reuse, R113 ;  /* 0x000000710c717220 */ /* 0x040fe20000410000 */
[----:B------:R-:W-:Y:S01]  /*17b30*/  FMUL.FTZ R115, R12, R115 ;  /* 0x000000730c737220 */ /* 0x000fe20000410000 */
[----:B0-----:R-:W-:Y:S02]  /*17b40*/  VIADD R26, R102, 0x8 ;  /* 0x00000008661a7836 */ /* 0x001fe40000000000 */
        /* <DEDUP_REMOVED lines=115> */
[----:B------:R-:W5:Y:S04]  /*18280*/  LD.E R24, desc[UR40][R2.64] ;  /* 0x0000002802187980 */ /* 0x000f68000c101900 */
[----:B------:R-:W5:Y:S04]  /*18290*/  LD.E.64 R12, desc[UR40][R22.64+0xa8] ;  /* 0x0000a828160c7980 */ /* 0x000f68000c101b00 */
        /* <DEDUP_REMOVED lines=9> */
[----:B------:R-:W4:Y:S04]  /*18330*/  LD.E R47, desc[UR40][R22.64+0x278] ;  /* 0x00027828162f7980 */ /* 0x000f28000c101900 */
[----:B0-----:R-:W4:Y:S04]  /*18340*/  LD.E R41, desc[UR40][R22.64+0x27c] ;  /* 0x00027c2816297980 */ /* 0x001f28000c101900 */
        /* <DEDUP_REMOVED lines=87> */
[----:B0-----:R-:W5:Y:S04]  /*188c0*/  LD.E R27, desc[UR40][R22.64+0x2b8] ;  /* 0x0002b828161b7980 */ /* 0x001f68000c101900 */
        /* <DEDUP_REMOVED lines=8> */
[----:B--2---:R-:W2:Y:S04]  /*18950*/  LD.E R55, desc[UR40][R22.64+0x300] ;  /* 0x0003002816377980 */ /* 0x004ea8000c101900 */
[----:B----4-:R-:W4:Y:S04]  /*18960*/  LD.E R57, desc[UR40][R22.64+0x308] ;  /* 0x0003082816397980 */ /* 0x010f28000c101900 */
[----:B------:R-:W4:Y:S04]  /*18970*/  LD.E R59, desc[UR40][R22.64+0x310] ;  /* 0x00031028163b7980 */ /* 0x000f28000c101900 */
        /* <DEDUP_REMOVED lines=145> */
[----:B0-----:R-:W3:Y:S01]  /*19290*/  LDL R25, [R1+0x88] ;  /* 0x0000880001197983 */ /* 0x001ee20000100800 */
[----:B------:R-:W-:-:S02]  /*192a0*/  IMAD R12, R24, 0xc00, R12 ;  /* 0x00000c00180c7824 */ /* 0x000fc400078e020c */
[----:B-1----:R-:W-:Y:S01]  /*192b0*/  IMAD.MOV.U32 R27, RZ, RZ, R13 ;  /* 0x000000ffff1b7224 */ /* 0x002fe200078e000d */
[----:B------:R-:W-:Y:S01]  /*192c0*/  F2FP.BF16.F32.PACK_AB R154, R37, R154 ;  /* 0x0000009a259a723e */ /* 0x000fe200000010ff */
[----:B------:R-:W-:Y:S01]  /*192d0*/  VIADD R24, R12, 0x80 ;  /* 0x000000800c187836 */ /* 0x000fe20000000000 */
[----:B------:R-:W-:Y:S01]  /*192e0*/  F2FP.BF16.F32.PACK_AB R156, R156, R36 ;  /* 0x000000249c9c723e */ /* 0x000fe200000010ff */
[----:B------:R-:W-:Y:S01]  /*192f0*/  VIADD R26, R12, 0x100 ;  /* 0x000001000c1a7836 */ /* 0x000fe20000000000 */
[----:B------:R-:W-:Y:S01]  /*19300*/  R2UR UR15, R27 ;  /* 0x000000001b0f72ca */ /* 0x000fe200000e0000 */
[----:B------:R-:W3:Y:S01]  /*19310*/  LD.E R36, desc[UR40][R22.64+0x290] ;  /* 0x0002902816247980 */ /* 0x000ee2000c101900 */
        /* <DEDUP_REMOVED lines=14> */
[----:B------:R-:W3:Y:S04]  /*19400*/  LD.E R29, desc[UR40][R22.64+0x274] ;  /* 0x00027428161d7980 */ /* 0x000ee8000c101900 */
[----:B------:R-:W3:Y:S04]  /*19410*/  LD.E R28, desc[UR40][R22.64+0x270] ;  /* 0x00027028161c7980 */ /* 0x000ee8000c101900 */
[----:B------:R-:W3:Y:S04]  /*19420*/  LD.E R30, desc[UR40][R22.64+0x278] ;  /* 0x00027828161e7980 */ /* 0x000ee8000c101900 */
[----:B------:R-:W3:Y:S04]  /*19430*/  LD.E R32, desc[UR40][R22.64+0x280] ;  /* 0x0002802816207980 */ /* 0x000ee8000c101900 */
[----:B------:R-:W3:Y:S04]  /*19440*/  LD.E R34, desc[UR40][R22.64+0x288] ;  /* 0x0002882816227980 */ /* 0x000ee8000c101900 */
[----:B------:R-:W3:Y:S04]  /*19450*/  LD.E R37, desc[UR40][R22.64+0x294] ;  /* 0x0002942816257980 */ /* 0x000ee8000c101900 */
        /* <DEDUP_REMOVED lines=17> */
[----:B--2---:R-:W5:Y:S04]  /*19570*/  LD.E R55, desc[UR40][R22.64+0x2dc] ;  /* 0x0002dc2816377980 */ /* 0x004f68000c101900 */
[----:B------:R-:W5:Y:S04]  /*19580*/  LD.E R56, desc[UR40][R22.64+0x2e0] ;  /* 0x0002e02816387980 */ /* 0x000f68000c101900 */
[----:B----4-:R-:W5:Y:S04]  /*19590*/  LD.E R57, desc[UR40][R22.64+0x2e4] ;  /* 0x0002e42816397980 */ /* 0x010f68000c101900 */
[----:B------:R-:W5:Y:S04]  /*195a0*/  LD.E R58, desc[UR40][R22.64+0x2e8] ;  /* 0x0002e828163a7980 */ /* 0x000f68000c101900 */
[----:B------:R-:W5:Y:S04]  /*195b0*/  LD.E R59, desc[UR40][R22.64+0x2ec] ;  /* 0x0002ec28163b7980 */ /* 0x000f68000c101900 */
[----:B------:R-:W5:Y:S04]  /*195c0*/  LD.E R60, desc[UR40][R22.64+0x2f0] ;  /* 0x0002f028163c7980 */ /* 0x000f68000c101900 */
[----:B---3--:R-:W5:Y:S04]  /*195d0*/  LD.E R61, desc[UR40][R22.64+0x2f4] ;  /* 0x0002f428163d7980 */ /* 0x008f68000c101900 */
        /* <DEDUP_REMOVED lines=38> */
[----:B------:R-:W-:Y:S01]  /*19840*/  ISETP.NE.U32.AND P1, PT, R25, RZ, PT ;  /* 0x000000ff1900720c */ /* 0x000fe20003f25070 */
[----:B------:R-:W-:-:S02]  /*19850*/  IMAD.MOV.U32 R25, RZ, RZ, R13 ;  /* 0x000000ffff197224 */ /* 0x000fc400078e000d */
[----:B------:R-:W5:Y:S03]  /*19860*/  LD.E R100, desc[UR40][R22.64+0x390] ;  /* 0x0003902816647980 */ /* 0x000f66000c101900 */
        /* <DEDUP_REMOVED lines=55> */
[----:B------:R-:W-:-:S02]  /*19be0*/  R2UR UR6, R12 ;  /* 0x000000000c0672ca */ /* 0x000fc400000e0000 */
[----:B------:R-:W-:Y:S02]  /*19bf0*/  R2UR UR7, R13 ;  /* 0x000000000d0772ca */ /* 0x000fe400000e0000 */
[----:B------:R-:W-:Y:S01]  /*19c00*/  F2FP.BF16.F32.PACK_AB R152, R15, R152 ;  /* 0x000000980f98723e */ /* 0x000fe200000010ff */
[----:B------:R-:W-:-:S03]  /*19c10*/  VOTEU.ANY UP0, P1 ;  /* 0x00000000003f7886 */ /* 0x000fc60000800100 */
[----:B-----5:R-:W-:-:S07]  /*19c20*/  WARPGROUP.ARRIVE ;  /* 0x00000000000079c5 */ /* 0x020fce0000000000 */
        /* <DEDUP_REMOVED lines=815> */
[----:B------:R-:W4:Y:S04]  /*1cf20*/  LD.E R11, desc[UR40][R22.64+0x260] ;  /* 0x00026028160b7980 */ /* 0x000f28000c101900 */
[----:B----4-:R4:W-:Y:S04]  /*1cf30*/  ST.E desc[UR40][R22.64+0x260], R11 ;  /* 0x0002600b16007985 */ /* 0x0109e8000c101928 */
[----:B------:R-:W5:Y:S04]  /*1cf40*/  LD.E R13, desc[UR40][R4.64] ;  /* 0x00000028040d7980 */ /* 0x000f68000c101900 */
[----:B-----5:R5:W-:Y:S04]  /*1cf50*/  ST.E desc[UR40][R4.64], R13 ;  /* 0x0000000d04007985 */ /* 0x020be8000c101928 */
[----:B------:R-:W2:Y:S04]  /*1cf60*/  LD.E R15, desc[UR40][R8.64] ;  /* 0x00000028080f7980 */ /* 0x000ea8000c101900 */
[----:B--2---:R2:W-:Y:S04]  /*1cf70*/  ST.E desc[UR40][R8.64], R15 ;  /* 0x0000000f08007985 */ /* 0x0045e8000c101928 */
[----:B------:R-:W3:Y:S04]  /*1cf80*/  LD.E R21, desc[UR40][R6.64] ;  /* 0x0000002806157980 */ /* 0x000ee8000c101900 */
[----:B---3--:R3:W-:Y:S04]  /*1cf90*/  ST.E desc[UR40][R6.64], R21 ;  /* 0x0000001506007985 */ /* 0x0087e8000c101928 */
[----:B0-----:R-:W3:Y:S04]  /*1cfa0*/  LD.E R25, desc[UR40][R22.64+0x270] ;  /* 0x0002702816197980 */ /* 0x001ee8000c101900 */
[----:B-1----:R-:W3:Y:S04]  /*1cfb0*/  LD.E R27, desc[UR40][R22.64+0x274] ;  /* 0x00027428161b7980 */ /* 0x002ee8000c101900 */
[----:B------:R-:W3:Y:S04]  /*1cfc0*/  LD.E R29, desc[UR40][R22.64+0x278] ;  /* 0x00027828161d7980 */ /* 0x000ee8000c101900 */
[----:B------:R-:W3:Y:S04]  /*1cfd0*/  LD.E R31, desc[UR40][R22.64+0x27c] ;  /* 0x00027c28161f7980 */ /* 0x000ee8000c101900 */
[----:B----4-:R-:W4:Y:S04]  /*1cfe0*/  LD.E R11, desc[UR40][R22.64+0x280] ;  /* 0x00028028160b7980 */ /* 0x010f28000c101900 */
[----:B------:R-:W4:Y:S04]  /*1cff0*/  LD.E R33, desc[UR40][R22.64+0x284] ;  /* 0x0002842816217980 */ /* 0x000f28000c101900 */
[----:B-----5:R-:W5:Y:S04]  /*1d000*/  LD.E R5, desc[UR40][R22.64+0x288] ;  /* 0x0002882816057980 */ /* 0x020f68000c101900 */
        /* <DEDUP_REMOVED lines=121> */
[----:B----4-:R0:W-:Y:S04]  /*1d7a0*/  ST.E desc[UR40][R22.64+0x280], R11 ;  /* 0x0002800b16007985 */ /* 0x0101e8000c101928 */
[----:B------:R0:W-:Y:S04]  /*1d7b0*/  ST.E desc[UR40][R22.64+0x284], R33 ;  /* 0x0002842116007985 */ /* 0x0001e8000c101928 */
[----:B-----5:R0:W-:Y:S04]  /*1d7c0*/  ST.E desc[UR40][R22.64+0x288], R5 ;  /* 0x0002880516007985 */ /* 0x0201e8000c101928 */
        /* <DEDUP_REMOVED lines=125> */
.L_x_3304:
[----:B------:R-:W-:Y:S05]  /*1dfa0*/  BSYNC B0 ;  /* 0x0000000000007941 */ /* 0x000fea0003800000 */
.L_x_3303:
[C---:B------:R-:W-:Y:S01]  /*1dfb0*/  ISETP.GT.AND P1, PT, R10.reuse, UR45, PT ;  /* 0x0000002d0a007c0c */ /* 0x040fe2000bf24270 */
[----:B------:R-:W-:-:S12]  /*1dfc0*/  VIADD R10, R10, 0xffffffff ;  /* 0xffffffff0a0a7836 */ /* 0x000fd80000000000 */
[----:B------:R-:W-:Y:S05]  /*1dfd0*/  @P1 BRA `(.L_x_3305) ;  /* 0xffffff5400281947 */ /* 0x000fea000383ffff */
.L_x_3278:
[----:B01----:R-:W0:Y:S01]  /*1dfe0*/  S2R R0, SR_TID.X ;  /* 0x0000000000007919 */ /* 0x003e220000002100 */
[----:B------:R-:W-:Y:S05]  /*1dff0*/  WARPSYNC.ALL ;  /* 0x0000000000007948 */ /* 0x000fea0003800000 */
[----:B0-----:R-:W-:-:S04]  /*1e000*/  SHF.R.U32.HI R0, RZ, 0x7, R0 ;  /* 0x00000007ff007819 */ /* 0x001fc80000011600 */
[----:B------:R-:W-:Y:S01]  /*1e010*/  IADD3 R145, -R0, 0xb, RZ ;  /* 0x0000000b00917810 */ /* 0x000fe20007ffe1ff */
[----:B------:R-:W2:Y:S04]  /*1e020*/  LDL R5, [R1+0x240] ;  /* 0x0002400001057983 */ /* 0x000ea80000100800 */
        /* <DEDUP_REMOVED lines=64> */
[----:B------:R-:W5:Y:S04]  /*1e430*/  LDL R138, [R1+0x21c] ;  /* 0x00021c00018a7983 */ /* 0x000f680000100800 */
[----:B--2---:R-:W0:Y:S02]  /*1e440*/  SHFL.BFLY PT, R0, R5, 0x2, 0x1f ;  /* 0x0c401f0005007f89 */ /* 0x004e2400000e0000 */
[----:B0-----:R-:W-:-:S05]  /*1e450*/  FADD.FTZ R0, R5, R0 ;  /* 0x0000000005007221 */ /* 0x001fca0000010000 */
[----:B------:R-:W0:Y:S02]  /*1e460*/  SHFL.BFLY PT, R3, R0, 0x1, 0x1f ;  /* 0x0c201f0000037f89 */ /* 0x000e2400000e0000 */
[----:B0-----:R-:W-:-:S05]  /*1e470*/  FADD.FTZ R2, R0, R3 ;  /* 0x0000000300027221 */ /* 0x001fca0000010000 */
[----:B------:R-:W-:Y:S04]  /*1e480*/  STL [R1+0x240], R2 ;  /* 0x0002400201007387 */ /* 0x000fe80000100800 */
[----:B------:R-:W2:Y:S04]  /*1e490*/  LDL R143, [R1+0x240] ;  /* 0x00024000018f7983 */ /* 0x000ea80000100800 */
[----:B---3--:R-:W0:Y:S02]  /*1e4a0*/  SHFL.BFLY PT, R3, R6, 0x2, 0x1f ;  /* 0x0c401f0006037f89 */ /* 0x008e2400000e0000 */
[----:B0-----:R-:W-:Y:S01]  /*1e4b0*/  FADD.FTZ R3, R3, R6 ;  /* 0x0000000603037221 */ /* 0x001fe20000010000 */
[----:B----4-:R-:W-:Y:S01]  /*1e4c0*/  VIADD R0, R4, 0x1 ;  /* 0x0000000104007836 */ /* 0x010fe20000000000 */
[----:B------:R-:W3:Y:S04]  /*1e4d0*/  LDL.64 R6, [R1+0x428] ;  /* 0x0004280001067983 */ /* 0x000ee80000100a00 */
[----:B------:R-:W0:Y:S01]  /*1e4e0*/  SHFL.BFLY PT, R140, R3, 0x1, 0x1f ;  /* 0x0c201f00038c7f89 */ /* 0x000e2200000e0000 */
[----:B------:R-:W-:-:S03]  /*1e4f0*/  ISETP.NE.AND P2, PT, R0, 0x2, PT ;  /* 0x000000020000780c */ /* 0x000fc60003f45270 */
[----:B------:R-:W4:Y:S10]  /*1e500*/  LDL.64 R4, [R1+0x448] ;  /* 0x0004480001047983 */ /* 0x000f340000100a00 */
[----:B------:R-:W4:Y:S01]  /*1e510*/  @!P2 LDL R137, [R1+0x214] ;  /* 0x000214000189a983 */ /* 0x000f220000100800 */
[----:B0-----:R-:W-:-:S03]  /*1e520*/  FADD.FTZ R140, R3, R140 ;  /* 0x0000008c038c7221 */ /* 0x001fc60000010000 */
[----:B------:R-:W3:Y:S01]  /*1e530*/  LDL.64 R2, [R1+0x290] ;  /* 0x0002900001027983 */ /* 0x000ee20000100a00 */
[----:B------:R0:W-:Y:S08]  /*1e540*/  BAR.ARV R145, 0x100 ;  /* 0x000400910000751d */ /* 0x0001f00000002000 */
[----:B------:R-:W-:Y:S06]  /*1e550*/  BAR.ARV 0x8, 0x180 ;  /* 0x0206000000007b1d */ /* 0x000fec0000002000 */
[----:B------:R-:W-:-:S13]  /*1e560*/  FSETP.NE.FTZ.AND P1, PT, R140, RZ, PT ;  /* 0x000000ff8c00720b */ /* 0x000fda0003f35000 */
[----:B------:R-:W4:Y:S04]  /*1e570*/  @P1 LDL R142, [R1+0x250] ;  /* 0x00025000018e1983 */ /* 0x000f280000100800 */
[----:B------:R-:W4:Y:S01]  /*1e580*/  @P1 LDL R141, [R1+0x234] ;  /* 0x00023400018d1983 */ /* 0x000f220000100800 */
[----:B--2---:R-:W-:-:S13]  /*1e590*/  FSETP.NE.FTZ.AND P0, PT, R143, RZ, PT ;  /* 0x000000ff8f00720b */ /* 0x004fda0003f15000 */
[----:B------:R-:W2:Y:S04]  /*1e5a0*/  @P0 LDL R144, [R1+0x250] ;  /* 0x0002500001900983 */ /* 0x000ea80000100800 */
[----:B------:R-:W2:Y:S01]  /*1e5b0*/  @P0 LDL R147, [R1+0x230] ;  /* 0x0002300001930983 */ /* 0x000ea20000100800 */
[----:B------:R-:W-:-:S06]  /*1e5c0*/  IMAD.MOV.U32 R139, RZ, RZ, RZ ;  /* 0x000000ffff8b7224 */ /* 0x000fcc00078e00ff */
[----:B------:R-:W5:Y:S08]  /*1e5d0*/  @P0 MUFU.RCP R139, R143 ;  /* 0x0000008f008b0308 */ /* 0x000f700000001000 */
[----:B------:R-:W1:Y:S01]  /*1e5e0*/  @P0 MUFU.LG2 R146, R143 ;  /* 0x0000008f00920308 */ /* 0x000e620000000c00 */
[-C--:B-----5:R-:W-:Y:S01]  /*1e5f0*/  FMUL.FTZ R131, R131, R139.reuse ;  /* 0x0000008b83837220 */ /* 0x0a0fe20000410000 */
[----:B------:R-:W-:-:S06]  /*1e600*/  FMUL.FTZ R130, R130, R139 ;  /* 0x0000008b82827220 */ /* 0x000fcc0000410000 */
[----:B------:R-:W-:Y:S01]  /*1e610*/  @P1 MUFU.LG2 R148, R140 ;  /* 0x0000008c00941308 */ /* 0x000fe20000000c00 */
[----:B------:R5:W-:Y:S02]  /*1e620*/  STL.64 [R1+0x280], R130 ;  /* 0x0002808201007387 */ /* 0x000be40000100a00 */
[----:B-----5:R-:W-:-:S06]  /*1e630*/  IMAD.MOV.U32 R130, RZ, RZ, RZ ;  /* 0x000000ffff827224 */ /* 0x020fcc00078e00ff */
[----:B------:R-:W5:Y:S01]  /*1e640*/  @P1 MUFU.RCP R130, R140 ;  /* 0x0000008c00821308 */ /* 0x000f620000001000 */
[----:B-1----:R-:W-:Y:S01]  /*1e650*/  @P0 FMUL.FTZ R149, R146, 0.69314718246459960938 ;  /* 0x3f31721892950820 */ /* 0x002fe20000410000 */
[-C--:B---3--:R-:W-:Y:S01]  /*1e660*/  FMUL.FTZ R3, R3, R139.reuse ;  /* 0x0000008b03037220 */ /* 0x088fe20000410000 */
        /* <DEDUP_REMOVED lines=122> */
[-C--:B----4-:R-:W-:Y:S01]  /*1ee10*/  FMUL.FTZ R5, R5, R130.reuse ;  /* 0x0000008205057220 */ /* 0x090fe20000410000 */
[-C--:B------:R-:W-:Y:S01]  /*1ee20*/  FMUL.FTZ R4, R4, R130.reuse ;  /* 0x0000008204047220 */ /* 0x080fe20000410000 */
[-C--:B------:R-:W-:Y:S01]  /*1ee30*/  FMUL.FTZ R9, R9, R130.reuse ;  /* 0x0000008209097220 */ /* 0x080fe20000410000 */
[----:B------:R-:W-:Y:S01]  /*1ee40*/  FMUL.FTZ R8, R8, R130 ;  /* 0x0000008208087220 */ /* 0x000fe20000410000 */
[----:B------:R-:W-:Y:S01]  /*1ee50*/  VIADD R136, R136, 0x1 ;  /* 0x0000000188887836 */ /* 0x000fe20000000000 */
[----:B-1----:R-:W-:Y:S01]  /*1ee60*/  @!P2 LOP3.LUT R2, R137, 0x1, RZ, 0x3c, !PT ;  /* 0x000000018902a812 */ /* 0x002fe200078e3cff */
[----:B------:R-:W-:Y:S01]  /*1ee70*/  VIADD R138, R138, 0x1 ;  /* 0x000000018a8a7836 */ /* 0x000fe20000000000 */
[----:B------:R0:W-:Y:S04]  /*1ee80*/  STL [R1+0x244], R140 ;  /* 0x0002448c01007387 */ /* 0x0001e80000100800 */
        /* <DEDUP_REMOVED lines=24> */
[----:B------:R0:W-:Y:S01]  /*1f010*/  STL.64 [R1+0x3f0], R88 ;  /* 0x0003f05801007387 */ /* 0x0001e20000100a00 */
[----:B--2---:R-:W-:Y:S01]  /*1f020*/  @P0 FMUL.FTZ R146, R144, 0.69314718246459960938 ;  /* 0x3f31721890920820 */ /* 0x004fe20000410000 */
[----:B------:R-:W-:-:S03]  /*1f030*/  IMAD.MOV.U32 R144, RZ, RZ, -0x800000 ;  /* 0xff800000ff907424 */ /* 0x000fc600078e00ff */
[----:B------:R-:W-:Y:S01]  /*1f040*/  @P0 FFMA.FTZ R144, R146, R147, R149 ;  /* 0x0000009392900223 */ /* 0x000fe20000010095 */
[----:B------:R-:W-:Y:S01]  /*1f050*/  @P1 FMUL.FTZ R147, R148, 0.69314718246459960938 ;  /* 0x3f31721894931820 */ /* 0x000fe20000410000 */
[----:B------:R-:W-:Y:S01]  /*1f060*/  @P1 FMUL.FTZ R146, R142, 0.69314718246459960938 ;  /* 0x3f3172188e921820 */ /* 0x000fe20000410000 */
[----:B------:R-:W-:-:S03]  /*1f070*/  IMAD.MOV.U32 R142, RZ, RZ, -0x800000 ;  /* 0xff800000ff8e7424 */ /* 0x000fc600078e00ff */
[----:B------:R-:W-:Y:S01]  /*1f080*/  @P1 FFMA.FTZ R142, R146, R141, R147 ;  /* 0x0000008d928e1223 */ /* 0x000fe20000010093 */
        /* <DEDUP_REMOVED lines=40> */
[----:B------:R0:W-:Y:S04]  /*1f310*/  STL [R1+0x218], R136 ;  /* 0x0002188801007387 */ /* 0x0001e80000100800 */
[----:B------:R0:W-:Y:S04]  /*1f320*/  @!P2 STL [R1+0x214], R2 ;  /* 0x000214020100a387 */ /* 0x0001e80000100800 */
[----:B------:R0:W-:Y:S04]  /*1f330*/  STL [R1+0x21c], R138 ;  /* 0x00021c8a01007387 */ /* 0x0001e80000100800 */
[----:B------:R0:W-:Y:S01]  /*1f340*/  @!P2 STL [R1+0x210], RZ ;  /* 0x000210ff0100a387 */ /* 0x0001e20000100800 */
[----:B------:R-:W-:-:S13]  /*1f350*/  PLOP3.LUT P0, PT, PT, PT, PT, 0x8, 0x0 ;  /* 0x000000000000781c */ /* 0x000fda0003f0e170 */
.L_x_3217:
[----:B------:R-:W1:Y:S01]  /*1f360*/  S2R R3, SR_CgaCtaId ;  /* 0x0000000000037919 */ /* 0x000e620000008800 */
[----:B0-----:R-:W-:Y:S01]  /*1f370*/  MOV R0, 0x400 ;  /* 0x0000040000007802 */ /* 0x001fe20000000f00 */
[----:B------:R-:W-:Y:S01]  /*1f380*/  BSSY B0, `(.L_x_3306) ;  /* 0x00004aa000007945 */ /* 0x000fe20003800000 */
[----:B------:R-:W-:Y:S02]  /*1f390*/  BAR.SYNC.DEFER_BLOCKING 0x5, 0x180 ;  /* 0x0146000000007b1d */ /* 0x000fe40000010000 */
[----:B-1----:R-:W-:-:S05]  /*1f3a0*/  LEA R0, R3, R0, 0x18 ;  /* 0x0000000003007211 */ /* 0x002fca00078ec0ff */
[----:B------:R-:W0:Y:S02]  /*1f3b0*/  LDS.128 R4, [R0+0x324d0] ;  /* 0x0324d00000047984 */ /* 0x000e240000000c00 */
[----:B0-----:R-:W-:Y:S02]  /*1f3c0*/  R2UR UR5, R5 ;  /* 0x00000000050572ca */ /* 0x001fe400000e0000 */
[----:B------:R-:W-:Y:S02]  /*1f3d0*/  R2UR UR7, R6 ;  /* 0x00000000060772ca */ /* 0x000fe400000e0000 */
[----:B------:R-:W-:Y:S01]  /*1f3e0*/  R2UR UR6, R7 ;  /* 0x00000000070672ca */ /* 0x000fe200000e0000 */
[----:B------:R-:W-:Y:S06]  /*1f3f0*/  BAR.ARV 0x4, 0x180 ;  /* 0x0106000000007b1d */ /* 0x000fec0000002000 */
[----:B------:R-:W-:Y:S08]  /*1f400*/  @P0 BRA `(.L_x_3307) ;  /* 0x0000003800ec0947 */ /* 0x000ff00003800000 */
[----:B------:R-:W2:Y:S01]  /*1f410*/  LDL R20, [R1+0x4d4] ;  /* 0x0004d40001147983 */ /* 0x000ea20000100800 */
[----:B------:R-:W-:Y:S01]  /*1f420*/  ULDC.64 UR8, c[0x0][0xd00] ;  /* 0x0003400000087ab9 */ /* 0x000fe20000000a00 */
[----:B------:R-:W-:Y:S02]  /*1f430*/  ULDC.64 UR10, c[0x0][0xd00] ;  /* 0x00034000000a7ab9 */ /* 0x000fe40000000a00 */
[----:B------:R-:W3:Y:S04]  /*1f440*/  LDL.128 R136, [R1+0x260] ;  /* 0x0002600001887983 */ /* 0x000ee80000100c00 */
[----:B------:R-:W4:Y:S04]  /*1f450*/  LDL.128 R4, [R1+0x270] ;  /* 0x0002700001047983 */ /* 0x000f280000100c00 */
        /* <DEDUP_REMOVED lines=29> */
[----:B------:R-:W4:Y:S01]  /*1f630*/  LDL.128 R132, [R1+0x450] ;  /* 0x0004500001847983 */ /* 0x000f220000100c00 */
[----:B------:R-:W0:Y:S01]  /*1f640*/  S2R R21, SR_SWINHI ;  /* 0x0000000000157919 */ /* 0x000e220000002f00 */
[----:B------:R-:W-:-:S02]  /*1f650*/  MOV R2, R0 ;  /* 0x0000000000027202 */ /* 0x000fc40000000f00 */
[----:B0-----:R-:W-:Y:S01]  /*1f660*/  MOV R3, R21 ;  /* 0x0000001500037202 */ /* 0x001fe20000000f00 */
[----:B------:R-:W-:Y:S01]  /*1f670*/  UIMAD.WIDE UR8, UR38, 0x4, UR8 ;  /* 0x00000004260878a5 */ /* 0x000fe2000f8e0208 */
[----:B------:R-:W-:Y:S01]  /*1f680*/  ULDC UR4, c[0x0][0xb88] ;  /* 0x0002e20000047ab9 */ /* 0x000fe20000000800 */
[----:B--2---:R-:W-:-:S03]  /*1f690*/  IMAD.WIDE R20, R20, 0x2, R2 ;  /* 0x0000000214147825 */ /* 0x004fc600078e0202 */
[----:B------:R-:W-:Y:S02]  /*1f6a0*/  LOP3.LUT R141, R20, 0x380, RZ, 0xc0, !PT ;  /* 0x00000380148d7812 */ /* 0x000fe400078ec0ff */
[----:B---3--:R-:W-:Y:S02]  /*1f6b0*/  F2FP.BF16.F32.PACK_AB R136, R137, R136 ;  /* 0x000000888988723e */ /* 0x008fe400000010ff */
[----:B------:R-:W-:Y:S02]  /*1f6c0*/  SHF.R.U64 R141, R141, 0x3, RZ ;  /* 0x000000038d8d7819 */ /* 0x000fe400000012ff */
[----:B------:R-:W-:Y:S02]  /*1f6d0*/  F2FP.BF16.F32.PACK_AB R137, R139, R138 ;  /* 0x0000008a8b89723e */ /* 0x000fe400000010ff */
[----:B------:R-:W-:Y:S01]  /*1f6e0*/  LOP3.LUT R140, R141, R20, RZ, 0x3c, !PT ;  /* 0x000000148d8c7212 */ /* 0x000fe200078e3cff */
[----:B------:R-:W-:Y:S01]  /*1f6f0*/  IMAD.MOV.U32 R141, RZ, RZ, R21 ;  /* 0x000000ffff8d7224 */ /* 0x000fe200078e0015 */
[----:B----4-:R-:W-:-:S02]  /*1f700*/  F2FP.BF16.F32.PACK_AB R138, R5, R4 ;  /* 0x00000004058a723e */ /* 0x010fc400000010ff */
[C---:B------:R-:W-:Y:S02]  /*1f710*/  IADD3 R5, P1, R20.reuse, 0x20, RZ ;  /* 0x0000002014057810 */ /* 0x040fe40007f3e0ff */
[----:B------:R-:W-:Y:S02]  /*1f720*/  F2FP.BF16.F32.PACK_AB R139, R7, R6 ;  /* 0x00000006078b723e */ /* 0x000fe400000010ff */
[----:B------:R-:W-:Y:S02]  /*1f730*/  LOP3.LUT R4, R5, 0x380, RZ, 0xc0, !PT ;  /* 0x0000038005047812 */ /* 0x000fe400078ec0ff */
[----:B------:R-:W-:Y:S01]  /*1f740*/  MOV R140, R140 ;  /* 0x0000008c008c7202 */ /* 0x000fe20000000f00 */
[----:B------:R-:W-:Y:S01]  /*1f750*/  BAR.SYNC.DEFER_BLOCKING 0x1, 0x100 ;  /* 0x0044000000007b1d */ /* 0x000fe20000010000 */
[----:B------:R-:W-:Y:S02]  /*1f760*/  IADD3 R7, P0, R20, 0x40, RZ ;  /* 0x0000004014077810 */ /* 0x000fe40007f1e0ff */
[----:B------:R-:W-:-:S02]  /*1f770*/  SHF.R.U64 R4, R4, 0x3, RZ ;  /* 0x0000000304047819 */ /* 0x000fc400000012ff */
[----:B------:R-:W-:Y:S02]  /*1f780*/  LOP3.LUT R6, R7, 0x380, RZ, 0xc0, !PT ;  /* 0x0000038007067812 */ /* 0x000fe400078ec0ff */
[----:B------:R-:W-:Y:S02]  /*1f790*/  F2FP.BF16.F32.PACK_AB R8, R9, R8 ;  /* 0x000000080908723e */ /* 0x000fe400000010ff */
[----:B------:R-:W-:Y:S02]  /*1f7a0*/  F2FP.BF16.F32.PACK_AB R9, R11, R10 ;  /* 0x0000000a0b09723e */ /* 0x000fe400000010ff */
[----:B------:R-:W-:Y:S02]  /*1f7b0*/  F2FP.BF16.F32.PACK_AB R10, R13, R12 ;  /* 0x0000000c0d0a723e */ /* 0x000fe400000010ff */
[----:B------:R-:W-:Y:S01]  /*1f7c0*/  IADD3 R149, P5, R20, 0x4040, RZ ;  /* 0x0000404014957810 */ /* 0x000fe20007fbe0ff */
[----:B------:R0:W-:Y:S03]  /*1f7d0*/  STSM.16.M88.4 [R140], R136 ;  /* 0x000000888c007844 */ /* 0x0001e60000000200 */
[----:B------:R-:W-:Y:S01]  /*1f7e0*/  LOP3.LUT R148, R149, 0x380, RZ, 0xc0, !PT ;  /* 0x0000038095947812 */ /* 0x000fe200078ec0ff */
[----:B0-----:R-:W-:Y:S01]  /*1f7f0*/  IMAD.X R137, RZ, RZ, R21, P1 ;  /* 0x000000ffff897224 */ /* 0x001fe200008e0615 */
[----:B------:R-:W-:-:S02]  /*1f800*/  LOP3.LUT R136, R4, R5, RZ, 0x3c, !PT ;  /* 0x0000000504887212 */ /* 0x000fc400078e3cff */
[----:B------:R-:W-:Y:S02]  /*1f810*/  SHF.R.U64 R4, R6, 0x3, RZ ;  /* 0x0000000306047819 */ /* 0x000fe400000012ff */
[----:B------:R-:W-:Y:S02]  /*1f820*/  MOV R136, R136 ;  /* 0x0000008800887202 */ /* 0x000fe40000000f00 */
[----:B------:R-:W-:Y:S02]  /*1f830*/  IADD3 R137, P6, R20, 0x4020, RZ ;  /* 0x0000402014897810 */ /* 0x000fe40007fde0ff */
[----:B------:R-:W-:Y:S02]  /*1f840*/  LOP3.LUT R4, R4, R7, RZ, 0x3c, !PT ;  /* 0x0000000704047212 */ /* 0x000fe400078e3cff */
[----:B------:R-:W-:Y:S02]  /*1f850*/  IADD3 R7, P3, R20, 0x4000, RZ ;  /* 0x0000400014077810 */ /* 0x000fe40007f7e0ff */
[----:B------:R-:W-:-:S02]  /*1f860*/  LOP3.LUT R12, R137, 0x380, RZ, 0xc0, !PT ;  /* 0x00000380890c7812 */ /* 0x000fc400078ec0ff */
[----:B------:R-:W-:Y:S02]  /*1f870*/  LOP3.LUT R5, R7, 0x380, RZ, 0xc0, !PT ;  /* 0x0000038007057812 */ /* 0x000fe400078ec0ff */
[----:B------:R-:W-:Y:S02]  /*1f880*/  SHF.R.U64 R12, R12, 0x3, RZ ;  /* 0x000000030c0c7819 */ /* 0x000fe400000012ff */
[----:B------:R-:W-:Y:S02]  /*1f890*/  IADD3 R141, P4, R20, 0x60, RZ ;  /* 0x00000060148d7810 */ /* 0x000fe40007f9e0ff */
[----:B------:R-:W-:Y:S02]  /*1f8a0*/  F2FP.BF16.F32.PACK_AB R11, R15, R14 ;  /* 0x0000000e0f0b723e */ /* 0x000fe400000010ff */
[----:B------:R-:W-:Y:S02]  /*1f8b0*/  SHF.R.U64 R148, R148, 0x3, RZ ;  /* 0x0000000394947819 */ /* 0x000fe400000012ff */
[----:B------:R-:W-:-:S02]  /*1f8c0*/  SHF.R.U64 R14, R5, 0x3, RZ ;  /* 0x00000003050e7819 */ /* 0x000fc400000012ff */
[----:B------:R-:W-:Y:S02]  /*1f8d0*/  LOP3.LUT R12, R12, R137, RZ, 0x3c, !PT ;  /* 0x000000890c0c7212 */ /* 0x000fe400078e3cff */
[C---:B------:R-:W-:Y:S02]  /*1f8e0*/  IADD3 R147, P2, R20.reuse, 0x4060, RZ ;  /* 0x0000406014937810 */ /* 0x040fe40007f5e0ff */
[----:B------:R-:W-:Y:S01]  /*1f8f0*/  IADD3 R137, P1, R20, 0x8000, RZ ;  /* 0x0000800014897810 */ /* 0x000fe20007f3e0ff */
[----:B------:R0:W-:Y:S01]  /*1f900*/  STSM.16.M88.4 [R136], R8 ;  /* 0x0000000888007844 */ /* 0x0001e20000000200 */
[----:B------:R-:W-:Y:S02]  /*1f910*/  LOP3.LUT R6, R141, 0x380, RZ, 0xc0, !PT ;  /* 0x000003808d067812 */ /* 0x000fe400078ec0ff */
[----:B------:R-:W-:Y:S01]  /*1f920*/  LOP3.LUT R148, R148, R149, RZ, 0x3c, !PT ;  /* 0x0000009594947212 */ /* 0x000fe200078e3cff */
[----:B------:R-:W-:Y:S01]  /*1f930*/  IMAD.X R149, RZ, RZ, R21, P5 ;  /* 0x000000ffff957224 */ /* 0x000fe200028e0615 */
[----:B------:R-:W-:-:S02]  /*1f940*/  LOP3.LUT R14, R14, R7, RZ, 0x3c, !PT ;  /* 0x000000070e0e7212 */ /* 0x000fc400078e3cff */
[----:B------:R-:W-:Y:S02]  /*1f950*/  LOP3.LUT R146, R147, 0x380, RZ, 0xc0, !PT ;  /* 0x0000038093927812 */ /* 0x000fe400078ec0ff */
[----:B------:R-:W-:Y:S02]  /*1f960*/  LOP3.LUT R7, R137, 0x380, RZ, 0xc0, !PT ;  /* 0x0000038089077812 */ /* 0x000fe400078ec0ff */
[----:B------:R-:W-:Y:S01]  /*1f970*/  SHF.R.U64 R6, R6, 0x3, RZ ;  /* 0x0000000306067819 */ /* 0x000fe200000012ff */
[--C-:B------:R-:W-:Y:S01]  /*1f980*/  IMAD.X R5, RZ, RZ, R21.reuse, P0 ;  /* 0x000000ffff057224 */ /* 0x100fe200000e0615 */
[----:B------:R-:W-:Y:S02]  /*1f990*/  SHF.R.U64 R146, R146, 0x3, RZ ;  /* 0x0000000392927819 */ /* 0x000fe400000012ff */
[C---:B0-----:R-:W-:Y:S02]  /*1f9a0*/  IADD3 R11, P5, R20.reuse, 0xc020, RZ ;  /* 0x0000c020140b7810 */ /* 0x041fe40007fbe0ff */
[----:B------:R-:W-:Y:S01]  /*1f9b0*/  SHF.R.U64 R136, R7, 0x3, RZ ;  /* 0x0000000307887819 */ /* 0x000fe200000012ff */
[--C-:B------:R-:W-:Y:S01]  /*1f9c0*/  IMAD.X R7, RZ, RZ, R21.reuse, P4 ;  /* 0x000000ffff077224 */ /* 0x100fe200020e0615 */
[----:B------:R-:W-:Y:S01]  /*1f9d0*/  LOP3.LUT R10, R11, 0x380, RZ, 0xc0, !PT ;  /* 0x000003800b0a7812 */ /* 0x000fe200078ec0ff */
[--C-:B------:R-:W-:Y:S01]  /*1f9e0*/  IMAD.X R15, RZ, RZ, R21.reuse, P3 ;  /* 0x000000ffff0f7224 */ /* 0x100fe200018e0615 */
[----:B------:R-:W-:Y:S01]  /*1f9f0*/  IADD3 R145, P0, R20, 0x8020, RZ ;  /* 0x0000802014917810 */ /* 0x000fe20007f1e0ff */
[----:B------:R-:W-:Y:S01]  /*1fa00*/  IMAD.X R13, RZ, RZ, R21, P6 ;  /* 0x000000ffff0d7224 */ /* 0x000fe200030e0615 */
[----:B------:R-:W-:-:S02]  /*1fa10*/  LOP3.LUT R6, R6, R141, RZ, 0x3c, !PT ;  /* 0x0000008d06067212 */ /* 0x000fc400078e3cff */
[----:B------:R-:W-:Y:S02]  /*1fa20*/  IADD3 R143, P4, R20, 0x8040, RZ ;  /* 0x00008040148f7810 */ /* 0x000fe40007f9e0ff */
[----:B------:R-:W-:Y:S01]  /*1fa30*/  LOP3.LUT R146, R146, R147, RZ, 0x3c, !PT ;  /* 0x0000009392927212 */ /* 0x000fe200078e3cff */
[--C-:B------:R-:W-:Y:S01]  /*1fa40*/  IMAD.X R147, RZ, RZ, R21.reuse, P2 ;  /* 0x000000ffff937224 */ /* 0x100fe200010e0615 */
[----:B------:R-:W-:Y:S02]  /*1fa50*/  IADD3 R141, P3, R20, 0x8060, RZ ;  /* 0x00008060148d7810 */ /* 0x000fe40007f7e0ff */
[----:B------:R-:W-:Y:S01]  /*1fa60*/  LOP3.LUT R136, R136, R137, RZ, 0x3c, !PT ;  /* 0x0000008988887212 */ /* 0x000fe200078e3cff */
[----:B------:R-:W-:Y:S01]  /*1fa70*/  IMAD.X R137, RZ, RZ, R21, P1 ;  /* 0x000000ffff897224 */ /* 0x000fe200008e0615 */
[----:B------:R-:W-:Y:S02]  /*1fa80*/  IADD3 R139, P6, R20, 0xc000, RZ ;  /* 0x0000c000148b7810 */ /* 0x000fe40007fde0ff */
[----:B------:R-:W-:-:S02]  /*1fa90*/  SHF.R.U64 R10, R10, 0x3, RZ ;  /* 0x000000030a0a7819 */ /* 0x000fc400000012ff */
[----:B------:R-:W-:Y:S02]  /*1faa0*/  LOP3.LUT R144, R145, 0x380, RZ, 0xc0, !PT ;  /* 0x0000038091907812 */ /* 0x000fe400078ec0ff */
[C---:B------:R-:W-:Y:S02]  /*1fab0*/  IADD3 R8, P2, R20.reuse, 0xc040, RZ ;  /* 0x0000c04014087810 */ /* 0x040fe40007f5e0ff */
[----:B------:R-:W-:Y:S02]  /*1fac0*/  LOP3.LUT R142, R143, 0x380, RZ, 0xc0, !PT ;  /* 0x000003808f8e7812 */ /* 0x000fe400078ec0ff */
[----:B------:R-:W-:Y:S02]  /*1fad0*/  IADD3 R20, P1, R20, 0xc060, RZ ;  /* 0x0000c06014147810 */ /* 0x000fe40007f3e0ff */
[----:B------:R-:W-:Y:S02]  /*1fae0*/  LOP3.LUT R140, R141, 0x380, RZ, 0xc0, !PT ;  /* 0x000003808d8c7812 */ /* 0x000fe400078ec0ff */
[----:B------:R-:W-:-:S02]  /*1faf0*/  LOP3.LUT R138, R139, 0x380, RZ, 0xc0, !PT ;  /* 0x000003808b8a7812 */ /* 0x000fc400078ec0ff */
[----:B------:R-:W-:Y:S02]  /*1fb00*/  LOP3.LUT R10, R10, R11, RZ, 0x3c, !PT ;  /* 0x0000000b0a0a7212 */ /* 0x000fe400078e3cff */
[----:B------:R-:W-:Y:S02]  /*1fb10*/  SHF.R.U64 R144, R144, 0x3, RZ ;  /* 0x0000000390907819 */ /* 0x000fe400000012ff */
[----:B------:R-:W-:Y:S02]  /*1fb20*/  LOP3.LUT R11, R8, 0x380, RZ, 0xc0, !PT ;  /* 0x00000380080b7812 */ /* 0x000fe400078ec0ff */
[----:B------:R-:W-:Y:S02]  /*1fb30*/  SHF.R.U64 R142, R142, 0x3, RZ ;  /* 0x000000038e8e7819 */ /* 0x000fe400000012ff */
[----:B------:R-:W-:Y:S02]  /*1fb40*/  LOP3.LUT R9, R20, 0x380, RZ, 0xc0, !PT ;  /* 0x0000038014097812 */ /* 0x000fe400078ec0ff */
[----:B------:R-:W-:-:S02]  /*1fb50*/  F2FP.BF16.F32.PACK_AB R24, R25, R24 ;  /* 0x000000181918723e */ /* 0x000fc400000010ff */
[----:B------:R-:W-:Y:S02]  /*1fb60*/  SHF.R.U64 R140, R140, 0x3, RZ ;  /* 0x000000038c8c7819 */ /* 0x000fe400000012ff */
[----:B------:R-:W-:Y:S02]  /*1fb70*/  F2FP.BF16.F32.PACK_AB R25, R27, R26 ;  /* 0x0000001a1b19723e */ /* 0x000fe400000010ff */
[----:B------:R-:W-:Y:S02]  /*1fb80*/  F2FP.BF16.F32.PACK_AB R32, R33, R32 ;  /* 0x000000202120723e */ /* 0x000fe400000010ff */
[----:B------:R-:W-:Y:S02]  /*1fb90*/  SHF.R.U64 R138, R138, 0x3, RZ ;  /* 0x000000038a8a7819 */ /* 0x000fe400000012ff */
[----:B------:R-:W-:Y:S02]  /*1fba0*/  MOV R4, R4 ;  /* 0x0000000400047202 */ /* 0x000fe40000000f00 */
[----:B------:R-:W-:-:S02]  /*1fbb0*/  F2FP.BF16.F32.PACK_AB R26, R29, R28 ;  /* 0x0000001c1d1a723e */ /* 0x000fc400000010ff */
[----:B------:R-:W-:Y:S02]  /*1fbc0*/  F2FP.BF16.F32.PACK_AB R27, R31, R30 ;  /* 0x0000001e1f1b723e */ /* 0x000fe400000010ff */
[----:B------:R-:W-:Y:S02]  /*1fbd0*/  F2FP.BF16.F32.PACK_AB R33, R35, R34 ;  /* 0x000000222321723e */ /* 0x000fe400000010ff */
[----:B------:R-:W-:Y:S02]  /*1fbe0*/  F2FP.BF16.F32.PACK_AB R40, R41, R40 ;  /* 0x000000282928723e */ /* 0x000fe400000010ff */
[----:B------:R-:W-:Y:S01]  /*1fbf0*/  LOP3.LUT R144, R144, R145, RZ, 0x3c, !PT ;  /* 0x0000009190907212 */ /* 0x000fe200078e3cff */
[----:B------:R-:W-:Y:S01]  /*1fc00*/  IMAD.X R145, RZ, RZ, R21, P0 ;  /* 0x000000ffff917224 */ /* 0x000fe200000e0615 */
[----:B------:R-:W-:Y:S02]  /*1fc10*/  SHF.R.U64 R11, R11, 0x3, RZ ;  /* 0x000000030b0b7819 */ /* 0x000fe400000012ff */
[----:B------:R-:W-:-:S02]  /*1fc20*/  MOV R6, R6 ;  /* 0x0000000600067202 */ /* 0x000fc40000000f00 */
[----:B------:R-:W-:Y:S02]  /*1fc30*/  F2FP.BF16.F32.PACK_AB R34, R37, R36 ;  /* 0x000000242522723e */ /* 0x000fe400000010ff */
[----:B------:R-:W-:Y:S02]  /*1fc40*/  F2FP.BF16.F32.PACK_AB R35, R39, R38 ;  /* 0x000000262723723e */ /* 0x000fe400000010ff */
[----:B------:R-:W-:Y:S02]  /*1fc50*/  F2FP.BF16.F32.PACK_AB R41, R43, R42 ;  /* 0x0000002a2b29723e */ /* 0x000fe400000010ff */
[----:B------:R-:W-:Y:S02]  /*1fc60*/  F2FP.BF16.F32.PACK_AB R48, R49, R48 ;  /* 0x000000303130723e */ /* 0x000fe400000010ff */
[----:B------:R-:W-:Y:S01]  /*1fc70*/  LOP3.LUT R142, R142, R143, RZ, 0x3c, !PT ;  /* 0x0000008f8e8e7212 */ /* 0x000fe200078e3cff */
[----:B------:R-:W-:Y:S01]  /*1fc80*/  IMAD.X R143, RZ, RZ, R21, P4 ;  /* 0x000000ffff8f7224 */ /* 0x000fe200020e0615 */
[----:B------:R-:W-:-:S02]  /*1fc90*/  SHF.R.U64 R9, R9, 0x3, RZ ;  /* 0x0000000309097819 */ /* 0x000fc400000012ff */
[----:B------:R-:W-:Y:S02]  /*1fca0*/  MOV R14, R14 ;  /* 0x0000000e000e7202 */ /* 0x000fe40000000f00 */
[----:B------:R-:W-:Y:S02]  /*1fcb0*/  F2FP.BF16.F32.PACK_AB R42, R45, R44 ;  /* 0x0000002c2d2a723e */ /* 0x000fe400000010ff */
[----:B------:R-:W-:Y:S02]  /*1fcc0*/  F2FP.BF16.F32.PACK_AB R43, R47, R46 ;  /* 0x0000002e2f2b723e */ /* 0x000fe400000010ff */
[----:B------:R-:W-:Y:S02]  /*1fcd0*/  F2FP.BF16.F32.PACK_AB R49, R51, R50 ;  /* 0x000000323331723e */ /* 0x000fe400000010ff */
[----:B------:R-:W-:Y:S02]  /*1fce0*/  F2FP.BF16.F32.PACK_AB R56, R57, R56 ;  /* 0x000000383938723e */ /* 0x000fe400000010ff */
[----:B------:R-:W-:Y:S01]  /*1fcf0*/  LOP3.LUT R140, R140, R141, RZ, 0x3c, !PT ;  /* 0x0000008d8c8c7212 */ /* 0x000fe200078e3cff */
[----:B------:R-:W-:Y:S01]  /*1fd00*/  IMAD.X R141, RZ, RZ, R21, P3 ;  /* 0x000000ffff8d7224 */ /* 0x000fe200018e0615 */
[----:B------:R-:W-:-:S02]  /*1fd10*/  MOV R12, R12 ;  /* 0x0000000c000c7202 */ /* 0x000fc40000000f00 */
[----:B------:R-:W-:Y:S02]  /*1fd20*/  F2FP.BF16.F32.PACK_AB R50, R53, R52 ;  /* 0x000000343532723e */ /* 0x000fe400000010ff */
[----:B------:R-:W-:Y:S02]  /*1fd30*/  F2FP.BF16.F32.PACK_AB R51, R55, R54 ;  /* 0x000000363733723e */ /* 0x000fe400000010ff */
[----:B------:R-:W-:Y:S02]  /*1fd40*/  F2FP.BF16.F32.PACK_AB R57, R59, R58 ;  /* 0x0000003a3b39723e */ /* 0x000fe400000010ff */
[----:B------:R-:W-:Y:S01]  /*1fd50*/  F2FP.BF16.F32.PACK_AB R64, R65, R64 ;  /* 0x000000404140723e */ /* 0x000fe200000010ff */
[----:B------:R0:W-:Y:S01]  /*1fd60*/  STSM.16.M88.4 [R4], R24 ;  /* 0x0000001804007844 */ /* 0x0001e20000000200 */
        /* <DEDUP_REMOVED lines=23> */
[----:B------:R-:W-:Y:S01]  /*1fee0*/  IMAD.X R21, RZ, RZ, R21, P1 ;  /* 0x000000ffff157224 */ /* 0x000fe200008e0615 */
[----:B------:R-:W-:Y:S01]  /*1fef0*/  MOV R144, R144 ;  /* 0x0000009000907202 */ /* 0x000fe20000000f00 */
[----:B------:R2:W-:Y:S01]  /*1ff00*/  STSM.16.M88.4 [R12], R48 ;  /* 0x000000300c007844 */ /* 0x0005e20000000200 */
[----:B------:R-:W-:-:S02]  /*1ff10*/  F2FP.BF16.F32.PACK_AB R82, R85, R84 ;  /* 0x000000545552723e */ /* 0x000fc400000010ff */
[----:B------:R-:W-:Y:S02]  /*1ff20*/  F2FP.BF16.F32.PACK_AB R96, R97, R96 ;  /* 0x000000606160723e */ /* 0x000fe400000010ff */
[----:B------:R-:W-:Y:S02]  /*1ff30*/  MOV R142, R142 ;  /* 0x0000008e008e7202 */ /* 0x000fe40000000f00 */
[----:B------:R-:W-:Y:S02]  /*1ff40*/  F2FP.BF16.F32.PACK_AB R104, R105, R104 ;  /* 0x000000686968723e */ /* 0x000fe400000010ff */
[----:B------:R-:W-:Y:S02]  /*1ff50*/  MOV R140, R140 ;  /* 0x0000008c008c7202 */ /* 0x000fe40000000f00 */
[----:B------:R-:W-:Y:S02]  /*1ff60*/  F2FP.BF16.F32.PACK_AB R112, R113, R112 ;  /* 0x000000707170723e */ /* 0x000fe400000010ff */
[----:B------:R-:W-:Y:S01]  /*1ff70*/  F2FP.BF16.F32.PACK_AB R120, R121, R120 ;  /* 0x000000787978723e */ /* 0x000fe200000010ff */
[----:B0-----:R-:W-:Y:S01]  /*1ff80*/  IMAD.U32 R4, RZ, RZ, UR8 ;  /* 0x00000008ff047e24 */ /* 0x001fe2000f8e00ff */
[----:B------:R-:W-:Y:S01]  /*1ff90*/  F2FP.BF16.F32.PACK_AB R83, R87, R86 ;  /* 0x000000565753723e */ /* 0x000fe200000010ff */
[----:B------:R-:W-:Y:S01]  /*1ffa0*/  IMAD.U32 R5, RZ, RZ, UR9 ;  /* 0x00000009ff057e24 */ /* 0x000fe2000f8e00ff */
[----:B------:R-:W-:Y:S01]  /*1ffb0*/  F2FP.BF16.F32.PACK_AB R89, R91, R90 ;  /* 0x0000005a5b59723e */ /* 0x000fe200000010ff */
[----:B------:R2:W-:Y:S01]  /*1ffc0*/  STSM.16.M88.4 [R148], R56 ;  /* 0x0000003894007844 */ /* 0x0005e20000000200 */
[----:B------:R-:W-:Y:S01]  /*1ffd0*/  F2FP.BF16.F32.PACK_AB R90, R93, R92 ;  /* 0x0000005c5d5a723e */ /* 0x000fe200000010ff */
[----:B------:R-:W-:Y:S01]  /*1ffe0*/  ULDC.64 UR8, c[0x0][0xd08] ;  /* 0x0003420000087ab9 */ /* 0x000fe20000000a00 */
[----:B------:R-:W-:Y:S01]  /*1fff0*/  F2FP.BF16.F32.PACK_AB R91, R95, R94 ;  /* 0x0000005e5f5b723e */ /* 0x000fe200000010ff */
[----:B------:R-:W0:Y:S01]  /*20000*/  LDC R76, c[0x0][0xce8] ;  /* 0x00033a00ff4c7b82 */ /* 0x000e220000000800 */
[----:B------:R-:W-:Y:S01]  /*20010*/  F2FP.BF16.F32.PACK_AB R97, R99, R98 ;  /* 0x000000626361723e */ /* 0x000fe200000010ff */
[----:B------:R2:W-:Y:S01]  /*20020*/  STSM.16.M88.4 [R146], R64 ;  /* 0x0000004092007844 */ /* 0x0005e20000000200 */
[----:B------:R-:W-:-:S02]  /*20030*/  F2FP.BF16.F32.PACK_AB R98, R101, R100 ;  /* 0x000000646562723e */ /* 0x000fc400000010ff */
[----:B------:R-:W-:Y:S02]  /*20040*/  F2FP.BF16.F32.PACK_AB R99, R103, R102 ;  /* 0x000000666763723e */ /* 0x000fe400000010ff */
[----:B------:R-:W-:Y:S01]  /*20050*/  F2FP.BF16.F32.PACK_AB R105, R107, R106 ;  /* 0x0000006a6b69723e */ /* 0x000fe200000010ff */
[----:B------:R2:W-:Y:S01]  /*20060*/  STSM.16.M88.4 [R136], R72 ;  /* 0x0000004888007844 */ /* 0x0005e20000000200 */
[----:B------:R-:W-:Y:S02]  /*20070*/  MOV R138, R138 ;  /* 0x0000008a008a7202 */ /* 0x000fe40000000f00 */
[----:B------:R-:W-:Y:S02]  /*20080*/  F2FP.BF16.F32.PACK_AB R106, R109, R108 ;  /* 0x0000006c6d6a723e */ /* 0x000fe400000010ff */
[----:B------:R-:W-:Y:S02]  /*20090*/  F2FP.BF16.F32.PACK_AB R107, R111, R110 ;  /* 0x0000006e6f6b723e */ /* 0x000fe400000010ff */
[----:B------:R-:W-:Y:S01]  /*200a0*/  F2FP.BF16.F32.PACK_AB R113, R115, R114 ;  /* 0x000000727371723e */ /* 0x000fe200000010ff */
[----:B------:R2:W-:Y:S01]  /*200b0*/  STSM.16.M88.4 [R144], R80 ;  /* 0x0000005090007844 */ /* 0x0005e20000000200 */
[----:B------:R-:W-:-:S02]  /*200c0*/  MOV R10, R10 ;  /* 0x0000000a000a7202 */ /* 0x000fc40000000f00 */
[----:B------:R-:W-:Y:S02]  /*200d0*/  F2FP.BF16.F32.PACK_AB R114, R117, R116 ;  /* 0x000000747572723e */ /* 0x000fe400000010ff */
[----:B------:R-:W-:Y:S02]  /*200e0*/  F2FP.BF16.F32.PACK_AB R115, R119, R118 ;  /* 0x000000767773723e */ /* 0x000fe400000010ff */
[----:B------:R-:W-:Y:S02]  /*200f0*/  F2FP.BF16.F32.PACK_AB R121, R123, R122 ;  /* 0x0000007a7b79723e */ /* 0x000fe400000010ff */
[----:B------:R-:W-:Y:S01]  /*20100*/  F2FP.BF16.F32.PACK_AB R128, R129, R128 ;  /* 0x000000808180723e */ /* 0x000fe200000010ff */
[----:B------:R2:W-:Y:S01]  /*20110*/  STSM.16.M88.4 [R142], R88 ;  /* 0x000000588e007844 */ /* 0x0005e20000000200 */
[----:B------:R-:W-:Y:S02]  /*20120*/  MOV R8, R8 ;  /* 0x0000000800087202 */ /* 0x000fe40000000f00 */
[----:B------:R-:W-:-:S02]  /*20130*/  F2FP.BF16.F32.PACK_AB R122, R125, R124 ;  /* 0x0000007c7d7a723e */ /* 0x000fc400000010ff */
[----:B------:R-:W-:Y:S02]  /*20140*/  F2FP.BF16.F32.PACK_AB R123, R127, R126 ;  /* 0x0000007e7f7b723e */ /* 0x000fe400000010ff */
[----:B------:R-:W-:Y:S01]  /*20150*/  F2FP.BF16.F32.PACK_AB R129, R131, R130 ;  /* 0x000000828381723e */ /* 0x000fe200000010ff */
[----:B------:R2:W-:Y:S01]  /*20160*/  STSM.16.M88.4 [R140], R96 ;  /* 0x000000608c007844 */ /* 0x0005e20000000200 */
[----:B------:R-:W-:Y:S02]  /*20170*/  MOV R20, R20 ;  /* 0x0000001400147202 */ /* 0x000fe40000000f00 */
[----:B------:R-:W-:Y:S02]  /*20180*/  F2FP.BF16.F32.PACK_AB R130, R133, R132 ;  /* 0x000000848582723e */ /* 0x000fe400000010ff */
[----:B------:R-:W-:Y:S01]  /*20190*/  F2FP.BF16.F32.PACK_AB R131, R135, R134 ;  /* 0x000000868783723e */ /* 0x000fe200000010ff */
[----:B------:R2:W-:Y:S01]  /*201a0*/  STSM.16.M88.4 [R138], R104 ;  /* 0x000000688a007844 */ /* 0x0005e20000000200 */
[----:B------:R-:W-:-:S03]  /*201b0*/  UISETP.NE.U32.AND UP0, UPT, UR8, URZ, UPT ;  /* 0x0000003f0800728c */ /* 0x000fc6000bf05070 */
[----:B------:R2:W-:Y:S01]  /*201c0*/  STSM.16.M88.4 [R10], R112 ;  /* 0x000000700a007844 */ /* 0x0005e20000000200 */
[----:B------:R-:W-:-:S03]  /*201d0*/  UISETP.NE.AND.EX UP0, UPT, UR9, URZ, UPT, UP0 ;  /* 0x0000003f0900728c */ /* 0x000fc6000bf05300 */
[----:B------:R2:W-:Y:S04]  /*201e0*/  STSM.16.M88.4 [R8], R120 ;  /* 0x0000007808007844 */ /* 0x0005e80000000200 */
[----:B------:R2:W-:Y:S01]  /*201f0*/  STSM.16.M88.4 [R20], R128 ;  /* 0x0000008014007844 */ /* 0x0005e20000000200 */
[----:B------:R-:W-:Y:S01]  /*20200*/  BAR.SYNC.DEFER_BLOCKING 0x1, 0x100 ;  /* 0x0044000000007b1d */ /* 0x000fe20000010000 */
[----:B------:R-:W-:Y:S02]  /*20210*/  ISETP.NE.U32.AND P1, PT, RZ, UR10, PT ;  /* 0x0000000aff007c0c */ /* 0x000fe4000bf25070 */
[----:B------:R-:W-:Y:S02]  /*20220*/  PLOP3.LUT P0, PT, PT, PT, UP0, 0x80, 0x0 ;  /* 0x000000000000781c */ /* 0x000fe40003f0f008 */
[----:B------:R-:W-:Y:S01]  /*20230*/  ISETP.NE.AND.EX P1, PT, RZ, UR11, PT, P1 ;  /* 0x0000000bff007c0c */ /* 0x000fe2000bf25310 */
[----:B------:R-:W-:-:S02]  /*20240*/  @UP0 ULDC.64 UR8, c[0x0][0xd08] ;  /* 0x0003420000080ab9 */ /* 0x000fc40000000a00 */
[----:B------:R-:W-:Y:S01]  /*20250*/  @UP0 UIMAD.WIDE UR8, UR38, 0x4, UR8 ;  /* 0x00000004260808a5 */ /* 0x000fe2000f8e0208 */
[----:B------:R-:W-:-:S09]  /*20260*/  IMAD.U32 R9, RZ, RZ, UR4 ;  /* 0x00000004ff097e24 */ /* 0x000fd2000f8e00ff */
[----:B------:R2:W5:Y:S01]  /*20270*/  @P1 LDG.E R11, desc[UR40][R4.64] ;  /* 0x00000028040b1981 */ /* 0x000562000c1e1900 */
[----:B-1----:R-:W-:Y:S01]  /*20280*/  IMAD.U32 R6, RZ, RZ, UR8 ;  /* 0x00000008ff067e24 */ /* 0x002fe2000f8e00ff */
[----:B------:R-:W-:Y:S01]  /*20290*/  UISETP.NE.AND UP0, UPT, UR44, URZ, UPT ;  /* 0x0000003f2c00728c */ /* 0x000fe2000bf05270 */
[----:B------:R-:W-:Y:S01]  /*202a0*/  IMAD.U32 R7, RZ, RZ, UR9 ;  /* 0x00000009ff077e24 */ /* 0x000fe2000f8e00ff */
[----:B------:R-:W-:-:S04]  /*202b0*/  ULDC UR4, c[0x0][0xbd4] ;  /* 0x0002f50000047ab9 */ /* 0x000fc80000000800 */
[----:B------:R2:W5:Y:S01]  /*202c0*/  @P0 LDG.E R9, desc[UR40][R6.64] ;  /* 0x0000002806090981 */ /* 0x000562000c1e1900 */
[----:B------:R-:W-:Y:S01]  /*202d0*/  USEL UR4, UR44, UR4, UP0 ;  /* 0x000000042c047287 */ /* 0x000fe20008000000 */
[----:B0-----:R-:W-:Y:S11]  /*202e0*/  @P0 BRA `(.L_x_3308) ;  /* 0x0000000000100947 */ /* 0x001ff60003800000 */
[----:B------:R-:W-:Y:S05]  /*202f0*/  @!P1 BRA `(.L_x_3308) ;  /* 0x00000000000c9947 */ /* 0x000fea0003800000 */
[----:B--2---:R-:W2:Y:S04]  /*20300*/  LDG.E R6, desc[UR40][R4.64] ;  /* 0x0000002804067981 */ /* 0x004ea8000c1e1900 */
[----:B-----5:R-:W2:Y:S02]  /*20310*/  LDG.E R9, desc[UR40][R4.64+0x4] ;  /* 0x0000042804097981 */ /* 0x020ea4000c1e1900 */
[----:B--2---:R-:W-:-:S07]  /*20320*/  IMAD.IADD R9, R9, 0x1, -R6 ;  /* 0x0000000109097824 */ /* 0x004fce00078e0a06 */
.L_x_3308:
[----:B--2---:R-:W2:Y:S04]  /*20330*/  LDL R4, [R1+0x4b8] ;  /* 0x0004b80001047983 */ /* 0x004ea80000100800 */
[----:B------:R-:W3:Y:S01]  /*20340*/  LDL R6, [R1+0x4d0] ;  /* 0x0004d00001067983 */ /* 0x000ee20000100800 */
[----:B-----5:R-:W-:Y:S02]  /*20350*/  IMAD R80, R9, R76, RZ ;  /* 0x0000004c09507224 */ /* 0x020fe400078e02ff */
[----:B------:R-:W-:Y:S01]  /*20360*/  VIADD R15, R178, UR39 ;  /* 0x00000027b20f7c36 */ /* 0x000fe20008000000 */
[----:B------:R-:W-:Y:S01]  /*20370*/  ISETP.NE.AND P2, PT, R76, 0x1, PT ;  /* 0x000000014c00780c */ /* 0x000fe20003f45270 */
[----:B------:R-:W-:Y:S01]  /*20380*/  UISETP.GT.AND UP1, UPT, UR4, 0x1, UPT ;  /* 0x000000010400788c */ /* 0x000fe2000bf24270 */
[----:B------:R-:W-:-:S03]  /*20390*/  UMOV UR19, 0xab8 ;  /* 0x00000ab800137882 */ /* 0x000fc60000000000 */
[----:B------:R-:W-:-:S08]  /*203a0*/  USEL UR19, UR19, 0xa78, UP1 ;  /* 0x00000a7813137887 */ /* 0x000fd00008800000 */
[----:B------:R-:W0:Y:S01]  /*203b0*/  @P2 LDC R5, c[0x0][0xcf0] ;  /* 0x00033c00ff052b82 */ /* 0x000e220000000800 */
[----:B------:R-:W-:Y:S01]  /*203c0*/  UISETP.NE.U32.AND UP0, UPT, UR10, URZ, UPT ;  /* 0x0000003f0a00728c */ /* 0x000fe2000bf05070 */
[----:B------:R-:W-:Y:S01]  /*203d0*/  UMOV UR4, URZ ;  /* 0x0000003f00047c82 */ /* 0x000fe20008000000 */
[----:B------:R-:W-:Y:S01]  /*203e0*/  USHF.R.S32.HI UR10, URZ, 0x1f, UR38 ;  /* 0x0000001f3f0a7899 */ /* 0x000fe20008011426 */
[----:B------:R-:W-:Y:S01]  /*203f0*/  @P1 R2UR UR4, R11 ;  /* 0x000000000b0412ca */ /* 0x000fe200000e0000 */
[----:B------:R-:W-:Y:S02]  /*20400*/  UISETP.NE.AND.EX UP0, UPT, UR11, URZ, UPT, UP0 ;  /* 0x0000003f0b00728c */ /* 0x000fe4000bf05300 */
[----:B------:R-:W-:Y:S02]  /*20410*/  USEL UR9, UR43, URZ, UP1 ;  /* 0x0000003f2b097287 */ /* 0x000fe40008800000 */
[----:B------:R-:W-:Y:S02]  /*20420*/  USEL UR8, UR38, URZ, !UP0 ;  /* 0x0000003f26087287 */ /* 0x000fe4000c000000 */
[----:B------:R-:W-:Y:S01]  /*20430*/  USEL UR18, UR10, URZ, !UP0 ;  /* 0x0000003f0a127287 */ /* 0x000fe2000c000000 */
[----:B------:R-:W-:-:S02]  /*20440*/  ULDC.64 UR12, c[0x0][UR19+0x220] ;  /* 0x00008800130c7abb */ /* 0x000fc40008000a00 */
[----:B------:R-:W-:Y:S01]  /*20450*/  ULDC.64 UR10, c[0x0][UR19+0x218] ;  /* 0x00008600130a7abb */ /* 0x000fe20008000a00 */
[----:B------:R-:W-:Y:S01]  /*20460*/  ULDC.64 UR14, c[0x0][UR19+0x228] ;  /* 0x00008a00130e7abb */ /* 0x000fe20008000a00 */
[----:B------:R-:W-:Y:S02]  /*20470*/  UIMAD UR13, UR13, UR8, URZ ;  /* 0x000000080d0d72a4 */ /* 0x000fe4000f8e023f */
[----:B------:R-:W-:Y:S02]  /*20480*/  UIMAD.WIDE.U32 UR16, UR10, UR37, URZ ;  /* 0x000000250a1072a5 */ /* 0x000fe4000f8e003f */
[----:B------:R-:W-:Y:S01]  /*20490*/  UIMAD UR20, UR11, UR37, URZ ;  /* 0x000000250b1472a4 */ /* 0x000fe2000f8e023f */
[----:B--2---:R-:W-:Y:S02]  /*204a0*/  LOP3.LUT P0, RZ, R4, 0x3, RZ, 0xc0, !PT ;  /* 0x0000000304ff7812 */ /* 0x004fe4000780c0ff */
[----:B------:R-:W1:Y:S02]  /*204b0*/  @P2 LDC R4, c[0x0][0xcec] ;  /* 0x00033b00ff042b82 */ /* 0x000e640000000800 */
[----:B------:R-:W-:-:S13]  /*204c0*/  ISETP.GE.OR P3, PT, R15, R80, P0 ;  /* 0x000000500f00720c */ /* 0x000fda0000766670 */
[----:B------:R-:W2:Y:S01]  /*204d0*/  @!P3 LDL R13, [R1+0x240] ;  /* 0x00024000010db983 */ /* 0x000ea20000100800 */
[----:B---3--:R-:W-:Y:S01]  /*204e0*/  VIADD R11, R6, UR39 ;  /* 0x00000027060b7c36 */ /* 0x008fe20008000000 */
[----:B------:R-:W-:Y:S01]  /*204f0*/  UIMAD.WIDE.U32 UR10, UR12, UR8, URZ ;  /* 0x000000080c0a72a5 */ /* 0x000fe2000f8e003f */
[----:B------:R-:W-:Y:S01]  /*20500*/  VIADD R21, R15, 0x8 ;  /* 0x000000080f157836 */ /* 0x000fe20000000000 */
[----:B------:R-:W-:Y:S01]  /*20510*/  UIMAD.WIDE.U32 UR22, UR14, UR9, URZ ;  /* 0x000000090e1672a5 */ /* 0x000fe2000f8e003f */
[----:B------:R-:W-:Y:S01]  /*20520*/  IMAD.MOV.U32 R7, RZ, RZ, R11 ;  /* 0x000000ffff077224 */ /* 0x000fe200078e000b */
[----:B------:R-:W-:Y:S02]  /*20530*/  UIMAD UR9, UR15, UR9, URZ ;  /* 0x000000090f0972a4 */ /* 0x000fe4000f8e023f */
[----:B------:R-:W-:Y:S01]  /*20540*/  UIMAD UR13, UR12, UR18, UR13 ;  /* 0x000000120c0d72a4 */ /* 0x000fe2000f8e020d */
[----:B-1----:R-:W-:Y:S01]  /*20550*/  @P2 IMAD.HI.U32 R4, R11, R4, RZ ;  /* 0x000000040b042227 */ /* 0x002fe200078e00ff */
[----:B------:R-:W-:Y:S01]  /*20560*/  UIADD3 UR16, UP0, UP2, UR10, UR16, UR4 ;  /* 0x000000100a107290 */ /* 0x000fe2000fa1e004 */
[----:B------:R-:W-:Y:S01]  /*20570*/  ISETP.GE.OR P0, PT, R21, R80, P0 ;  /* 0x000000501500720c */ /* 0x000fe20000706670 */
[----:B------:R-:W-:-:S02]  /*20580*/  UIADD3 UR10, UR23, UR9, URZ ;  /* 0x00000009170a7290 */ /* 0x000fc4000fffe03f */
[----:B0-----:R-:W-:Y:S01]  /*20590*/  @P2 SHF.R.U32.HI R7, RZ, R5, R4 ;  /* 0x00000005ff072219 */ /* 0x001fe20000011604 */
[----:B------:R-:W-:Y:S01]  /*205a0*/  UIADD3 UR20, UR17, UR20, URZ ;  /* 0x0000001411147290 */ /* 0x000fe2000fffe03f */
[----:B------:R-:W-:Y:S01]  /*205b0*/  IMAD.U32 R4, RZ, RZ, UR22 ;  /* 0x00000016ff047e24 */ /* 0x000fe2000f8e00ff */
[----:B------:R-:W-:Y:S01]  /*205c0*/  UIADD3 UR9, UR11, UR13, URZ ;  /* 0x0000000d0b097290 */ /* 0x000fe2000fffe03f */
[----:B------:R-:W-:Y:S01]  /*205d0*/  IMAD.U32 R5, RZ, RZ, UR23 ;  /* 0x00000017ff057e24 */ /* 0x000fe2000f8e00ff */
[----:B------:R-:W-:Y:S01]  /*205e0*/  USHF.R.S32.HI UR14, URZ, 0x1f, UR4 ;  /* 0x0000001f3f0e7899 */ /* 0x000fe20008011404 */
[----:B------:R-:W-:Y:S01]  /*205f0*/  IMAD.MOV R9, RZ, RZ, -R7 ;  /* 0x000000ffff097224 */ /* 0x000fe200078e0a07 */
[----:B------:R-:W-:Y:S01]  /*20600*/  IADD3 R4, P1, P4, R7, UR16, R4 ;  /* 0x0000001007047c10 */ /* 0x000fe2000fc3e004 */
[----:B------:R-:W-:Y:S01]  /*20610*/  IMAD.U32 R8, RZ, RZ, UR10 ;  /* 0x0000000aff087e24 */ /* 0x000fe2000f8e00ff */
[----:B------:R-:W-:Y:S01]  /*20620*/  UIADD3.X UR9, UR9, UR20, UR14, UP0, UP2 ;  /* 0x0000001409097290 */ /* 0x000fe200087e440e */
[----:B------:R-:W-:Y:S01]  /*20630*/  IMAD R9, R76, R9, R11 ;  /* 0x000000094c097224 */ /* 0x000fe200078e020b */
[----:B------:R-:W-:Y:S01]  /*20640*/  SHF.R.S32.HI R5, RZ, 0x1f, R7 ;  /* 0x0000001fff057819 */ /* 0x000fe20000011407 */
[----:B------:R-:W-:Y:S01]  /*20650*/  ULDC.64 UR10, c[0x0][UR19+0x210] ;  /* 0x00008400130a7abb */ /* 0x000fe20008000a00 */
[----:B------:R-:W-:Y:S01]  /*20660*/  ULDC.64 UR12, c[0x0][0xca8] ;  /* 0x00032a00000c7ab9 */ /* 0x000fe20000000a00 */
[----:B------:R-:W-:Y:S01]  /*20670*/  IMAD R7, R9, UR11, RZ ;  /* 0x0000000b09077c24 */ /* 0x000fe2000f8e02ff */
[----:B------:R-:W-:Y:S01]  /*20680*/  SHF.R.S32.HI R6, RZ, 0x1f, R9 ;  /* 0x0000001fff067819 */ /* 0x000fe20000011409 */
[----:B------:R-:W-:Y:S01]  /*20690*/  @!UP1 ULDC UR12, c[0x0][0xc50] ;  /* 0x00031400000c9ab9 */ /* 0x000fe20000000800 */
[----:B------:R-:W-:Y:S01]  /*206a0*/  IADD3.X R5, R5, UR9, R8, P1, P4 ;  /* 0x0000000905057c10 */ /* 0x000fe20008fe8408 */
[----:B------:R-:W-:-:S02]  /*206b0*/  @!UP1 ULDC UR13, c[0x0][0xc54] ;  /* 0x00031500000d9ab9 */ /* 0x000fc40000000800 */
[----:B------:R-:W-:Y:S02]  /*206c0*/  IMAD R7, R6, UR10, R7 ;  /* 0x0000000a06077c24 */ /* 0x000fe4000f8e0207 */
[----:B------:R-:W-:-:S04]  /*206d0*/  IMAD.WIDE.U32 R4, R9, UR10, R4 ;  /* 0x0000000a09047c25 */ /* 0x000fc8000f8e0004 */
[----:B------:R-:W-:Y:S01]  /*206e0*/  IMAD.IADD R5, R5, 0x1, R7 ;  /* 0x0000000105057824 */ /* 0x000fe200078e0207 */
[----:B------:R-:W-:-:S04]  /*206f0*/  LEA R8, P1, R4, UR12, 0x2 ;  /* 0x0000000c04087c11 */ /* 0x000fc8000f8210ff */
[----:B------:R-:W-:Y:S01]  /*20700*/  LEA.HI.X R10, R4, UR13, R5, 0x2, P1 ;  /* 0x0000000d040a7c11 */ /* 0x000fe200088f1405 */
[----:B------:R-:W-:Y:S04]  /*20710*/  SHFL.IDX PT, R6, R8, RZ, 0x1c1f ;  /* 0x001c1fff08067589 */ /* 0x000fe800000e0000 */
[----:B------:R-:W2:Y:S04]  /*20720*/  SHFL.IDX PT, R7, R10, RZ, 0x1c1f ;  /* 0x001c1fff0a077589 */ /* 0x000ea800000e0000 */
[----:B--2---:R-:W-:Y:S04]  /*20730*/  @!P3 ST.E desc[UR40][R6.64], R13 ;  /* 0x0000000d0600b985 */ /* 0x004fe8000c101928 */
[----:B------:R-:W2:Y:S04]  /*20740*/  @!P0 LDL R9, [R1+0x244] ;  /* 0x0002440001098983 */ /* 0x000ea80000100800 */
[----:B------:R-:W-:Y:S04]  /*20750*/  SHFL.IDX PT, R4, R8, 0x1, 0x1c1f ;  /* 0x003c1f0008047f89 */ /* 0x000fe800000e0000 */
[----:B------:R-:W2:Y:S04]  /*20760*/  SHFL.IDX PT, R5, R10, 0x1, 0x1c1f ;  /* 0x003c1f000a057f89 */ /* 0x000ea800000e0000 */
[----:B--2---:R0:W-:Y:S01]  /*20770*/  @!P0 ST.E desc[UR40][R4.64], R9 ;  /* 0x0000000904008985 */ /* 0x0041e2000c101928 */
[----:B------:R-:W-:-:S13]  /*20780*/  PLOP3.LUT P0, PT, PT, PT, UP1, 0x80, 0x0 ;  /* 0x000000000000781c */ /* 0x000fda0003f0f018 */
[----:B0-----:R-:W-:Y:S05]  /*20790*/  @P0 BRA `(.L_x_3309) ;  /* 0x0000000c00c80947 */ /* 0x001fea0003800000 */
[----:B------:R-:W-:Y:S01]  /*207a0*/  IMAD R5, R222, 0x40, R18 ;  /* 0x00000040de057824 */ /* 0x000fe200078e0212 */
[----:B------:R-:W-:Y:S01]  /*207b0*/  ULDC.64 UR12, c[0x0][0xba0] ;  /* 0x0002e800000c7ab9 */ /* 0x000fe20000000a00 */
[----:B------:R-:W0:Y:S02]  /*207c0*/  @P2 LDC R77, c[0x0][0xcf0] ;  /* 0x00033c00ff4d2b82 */ /* 0x000e240000000800 */
[----:B------:R-:W-:-:S03]  /*207d0*/  IMAD.WIDE R2, R5, 0x2, R2 ;  /* 0x0000000205027825 */ /* 0x000fc600078e0202 */
[C---:B------:R-:W-:Y:S02]  /*207e0*/  IADD3 R25, P1, R2.reuse, 0x3000, RZ ;  /* 0x0000300002197810 */ /* 0x040fe40007f3e0ff */
[C---:B------:R-:W-:Y:S02]  /*207f0*/  IADD3 R9, P4, R2.reuse, 0x1000, RZ ;  /* 0x0000100002097810 */ /* 0x040fe40007f9e0ff */
[----:B------:R-:W-:Y:S02]  /*20800*/  IADD3 R13, P3, R2, 0x2000, RZ ;  /* 0x00002000020d7810 */ /* 0x000fe40007f7e0ff */
[----:B------:R-:W-:Y:S02]  /*20810*/  LOP3.LUT R24, R25, 0x380, RZ, 0xc0, !PT ;  /* 0x0000038019187812 */ /* 0x000fe400078ec0ff */
[----:B------:R-:W-:Y:S02]  /*20820*/  LOP3.LUT R8, R9, 0x380, RZ, 0xc0, !PT ;  /* 0x0000038009087812 */ /* 0x000fe400078ec0ff */
[----:B------:R-:W-:-:S02]  /*20830*/  LOP3.LUT R12, R13, 0x380, RZ, 0xc0, !PT ;  /* 0x000003800d0c7812 */ /* 0x000fc400078ec0ff */
[----:B------:R-:W-:Y:S02]  /*20840*/  SHF.R.U64 R24, R24, 0x3, RZ ;  /* 0x0000000318187819 */ /* 0x000fe400000012ff */
[----:B------:R-:W-:Y:S02]  /*20850*/  SHF.R.U64 R8, R8, 0x3, RZ ;  /* 0x0000000308087819 */ /* 0x000fe400000012ff */
[----:B------:R-:W-:Y:S02]  /*20860*/  SHF.R.U64 R12, R12, 0x3, RZ ;  /* 0x000000030c0c7819 */ /* 0x000fe400000012ff */
[----:B------:R-:W-:Y:S01]  /*20870*/  LOP3.LUT R24, R24, R25, RZ, 0x3c, !PT ;  /* 0x0000001918187212 */ /* 0x000fe200078e3cff */
[--C-:B------:R-:W-:Y:S01]  /*20880*/  IMAD.X R25, RZ, RZ, R3.reuse, P1 ;  /* 0x000000ffff197224 */ /* 0x100fe200008e0603 */
[----:B------:R-:W-:Y:S01]  /*20890*/  LOP3.LUT R8, R8, R9, RZ, 0x3c, !PT ;  /* 0x0000000908087212 */ /* 0x000fe200078e3cff */
[--C-:B------:R-:W-:Y:S01]  /*208a0*/  IMAD.X R9, RZ, RZ, R3.reuse, P4 ;  /* 0x000000ffff097224 */ /* 0x100fe200020e0603 */
[----:B------:R-:W-:Y:S01]  /*208b0*/  LOP3.LUT R12, R12, R13, RZ, 0x3c, !PT ;  /* 0x0000000d0c0c7212 */ /* 0x000fe200078e3cff */
[----:B------:R-:W-:Y:S01]  /*208c0*/  IMAD.X R13, RZ, RZ, R3, P3 ;  /* 0x000000ffff0d7224 */ /* 0x000fe200018e0603 */
[C---:B------:R-:W-:Y:S01]  /*208d0*/  IADD3 R49, P1, R2.reuse, 0x9000, RZ ;  /* 0x0000900002317810 */ /* 0x040fe20007f3e0ff */
[----:B------:R-:W-:Y:S01]  /*208e0*/  UIMAD UR9, UR14, UR12, URZ ;  /* 0x0000000c0e0972a4 */ /* 0x000fe2000f8e023f */
[C---:B------:R-:W-:Y:S01]  /*208f0*/  IADD3 R29, P0, R2.reuse, 0x4000, RZ ;  /* 0x00004000021d7810 */ /* 0x040fe20007f1e0ff */
[----:B------:R-:W-:Y:S01]  /*20900*/  UIMAD.WIDE.U32 UR10, UR4, UR12, URZ ;  /* 0x0000000c040a72a5 */ /* 0x000fe2000f8e003f */
[C---:B------:R-:W-:Y:S01]  /*20910*/  IADD3 R33, P6, R2.reuse, 0x5000, RZ ;  /* 0x0000500002217810 */ /* 0x040fe20007fde0ff */
[----:B------:R-:W5:Y:S01]  /*20920*/  LD.E.128 R8, desc[UR40][R8.64] ;  /* 0x0000002808087980 */ /* 0x000f62000c101d00 */
[----:B------:R-:W-:-:S02]  /*20930*/  IADD3 R37, P5, R2, 0x6000, RZ ;  /* 0x0000600002257810 */ /* 0x000fc40007fbe0ff */
[C---:B------:R-:W-:Y:S01]  /*20940*/  IADD3 R41, P4, R2.reuse, 0x7000, RZ ;  /* 0x0000700002297810 */ /* 0x040fe20007f9e0ff */
[----:B------:R-:W5:Y:S01]  /*20950*/  LD.E.128 R12, desc[UR40][R12.64] ;  /* 0x000000280c0c7980 */ /* 0x000f62000c101d00 */
[----:B------:R-:W-:Y:S02]  /*20960*/  IADD3 R45, P3, R2, 0x8000, RZ ;  /* 0x00008000022d7810 */ /* 0x000fe40007f7e0ff */
[----:B------:R-:W-:Y:S01]  /*20970*/  LOP3.LUT R48, R49, 0x380, RZ, 0xc0, !PT ;  /* 0x0000038031307812 */ /* 0x000fe200078ec0ff */
[----:B------:R-:W5:Y:S01]  /*20980*/  LD.E.128 R24, desc[UR40][R24.64] ;  /* 0x0000002818187980 */ /* 0x000f62000c101d00 */
[----:B------:R-:W-:Y:S02]  /*20990*/  LOP3.LUT R28, R29, 0x380, RZ, 0xc0, !PT ;  /* 0x000003801d1c7812 */ /* 0x000fe400078ec0ff */
[----:B------:R-:W-:Y:S02]  /*209a0*/  LOP3.LUT R32, R33, 0x380, RZ, 0xc0, !PT ;  /* 0x0000038021207812 */ /* 0x000fe400078ec0ff */
[----:B------:R-:W-:-:S02]  /*209b0*/  LOP3.LUT R36, R37, 0x380, RZ, 0xc0, !PT ;  /* 0x0000038025247812 */ /* 0x000fc400078ec0ff */
[----:B------:R-:W-:Y:S02]  /*209c0*/  LOP3.LUT R40, R41, 0x380, RZ, 0xc0, !PT ;  /* 0x0000038029287812 */ /* 0x000fe400078ec0ff */
[----:B------:R-:W-:Y:S02]  /*209d0*/  LOP3.LUT R44, R45, 0x380, RZ, 0xc0, !PT ;  /* 0x000003802d2c7812 */ /* 0x000fe400078ec0ff */
[----:B------:R-:W-:Y:S02]  /*209e0*/  SHF.R.U64 R48, R48, 0x3, RZ ;  /* 0x0000000330307819 */ /* 0x000fe400000012ff */
[----:B------:R-:W-:Y:S02]  /*209f0*/  SHF.R.U64 R28, R28, 0x3, RZ ;  /* 0x000000031c1c7819 */ /* 0x000fe400000012ff */
[----:B------:R-:W-:Y:S02]  /*20a00*/  SHF.R.U64 R32, R32, 0x3, RZ ;  /* 0x0000000320207819 */ /* 0x000fe400000012ff */
[----:B------:R-:W-:-:S02]  /*20a10*/  SHF.R.U64 R36, R36, 0x3, RZ ;  /* 0x0000000324247819 */ /* 0x000fc400000012ff */
[----:B------:R-:W-:Y:S02]  /*20a20*/  SHF.R.U64 R40, R40, 0x3, RZ ;  /* 0x0000000328287819 */ /* 0x000fe400000012ff */
        /* <DEDUP_REMOVED lines=13> */
[----:B------:R-:W-:-:S02]  /*20b00*/  IADD3 R5, P1, R2, 0xf000, RZ ;  /* 0x0000f00002057810 */ /* 0x000fc40007f3e0ff */
[C---:B------:R-:W-:Y:S01]  /*20b10*/  LOP3.LUT R7, R2.reuse, 0x380, RZ, 0xc0, !PT ;  /* 0x0000038002077812 */ /* 0x040fe200078ec0ff */
[----:B------:R-:W-:Y:S01]  /*20b20*/  UIMAD UR9, UR4, UR13, UR9 ;  /* 0x0000000d040972a4 */ /* 0x000fe2000f8e0209 */
[C---:B------:R-:W-:Y:S01]  /*20b30*/  IADD3 R53, P0, R2.reuse, 0xa000, RZ ;  /* 0x0000a00002357810 */ /* 0x040fe20007f1e0ff */
[----:B------:R-:W-:Y:S01]  /*20b40*/  IMAD.X R73, RZ, RZ, R3, P1 ;  /* 0x000000ffff497224 */ /* 0x000fe200008e0603 */
[C---:B------:R-:W-:Y:S01]  /*20b50*/  IADD3 R57, P6, R2.reuse, 0xb000, RZ ;  /* 0x0000b00002397810 */ /* 0x040fe20007fde0ff */
[----:B------:R-:W-:Y:S01]  /*20b60*/  ULDC.64 UR12, c[0x0][0xbe8] ;  /* 0x0002fa00000c7ab9 */ /* 0x000fe20000000a00 */
[C---:B------:R-:W-:Y:S01]  /*20b70*/  IADD3 R61, P5, R2.reuse, 0xc000, RZ ;  /* 0x0000c000023d7810 */ /* 0x040fe20007fbe0ff */
[----:B------:R-:W5:Y:S01]  /*20b80*/  LD.E.128 R28, desc[UR40][R28.64] ;  /* 0x000000281c1c7980 */ /* 0x000f62000c101d00 */
[C---:B------:R-:W-:Y:S02]  /*20b90*/  IADD3 R65, P4, R2.reuse, 0xd000, RZ ;  /* 0x0000d00002417810 */ /* 0x040fe40007f9e0ff */
[----:B------:R-:W-:Y:S01]  /*20ba0*/  IADD3 R69, P3, R2, 0xe000, RZ ;  /* 0x0000e00002457810 */ /* 0x000fe20007f7e0ff */
[----:B------:R-:W5:Y:S01]  /*20bb0*/  LD.E.128 R32, desc[UR40][R32.64] ;  /* 0x0000002820207980 */ /* 0x000f62000c101d00 */
[----:B------:R-:W-:-:S02]  /*20bc0*/  LOP3.LUT R4, R5, 0x380, RZ, 0xc0, !PT ;  /* 0x0000038005047812 */ /* 0x000fc400078ec0ff */
[----:B------:R-:W-:Y:S01]  /*20bd0*/  LOP3.LUT R52, R53, 0x380, RZ, 0xc0, !PT ;  /* 0x0000038035347812 */ /* 0x000fe200078ec0ff */
[----:B------:R-:W5:Y:S01]  /*20be0*/  LD.E.128 R36, desc[UR40][R36.64] ;  /* 0x0000002824247980 */ /* 0x000f62000c101d00 */
[----:B------:R-:W-:Y:S02]  /*20bf0*/  LOP3.LUT R56, R57, 0x380, RZ, 0xc0, !PT ;  /* 0x0000038039387812 */ /* 0x000fe400078ec0ff */
[----:B------:R-:W-:Y:S01]  /*20c00*/  LOP3.LUT R60, R61, 0x380, RZ, 0xc0, !PT ;  /* 0x000003803d3c7812 */ /* 0x000fe200078ec0ff */
[----:B------:R-:W5:Y:S01]  /*20c10*/  LD.E.128 R40, desc[UR40][R40.64] ;  /* 0x0000002828287980 */ /* 0x000f62000c101d00 */
[----:B------:R-:W-:Y:S02]  /*20c20*/  LOP3.LUT R64, R65, 0x380, RZ, 0xc0, !PT ;  /* 0x0000038041407812 */ /* 0x000fe400078ec0ff */
[----:B------:R-:W-:Y:S01]  /*20c30*/  LOP3.LUT R68, R69, 0x380, RZ, 0xc0, !PT ;  /* 0x0000038045447812 */ /* 0x000fe200078ec0ff */
[----:B------:R-:W5:Y:S01]  /*20c40*/  LD.E.128 R44, desc[UR40][R44.64] ;  /* 0x000000282c2c7980 */ /* 0x000f62000c101d00 */
[----:B------:R-:W-:-:S02]  /*20c50*/  SHF.R.U64 R7, R7, 0x3, RZ ;  /* 0x0000000307077819 */ /* 0x000fc400000012ff */
[----:B------:R-:W-:Y:S01]  /*20c60*/  SHF.R.U64 R4, R4, 0x3, RZ ;  /* 0x0000000304047819 */ /* 0x000fe200000012ff */
[----:B------:R-:W5:Y:S01]  /*20c70*/  LD.E.128 R48, desc[UR40][R48.64] ;  /* 0x0000002830307980 */ /* 0x000f62000c101d00 */
[----:B------:R-:W-:Y:S02]  /*20c80*/  SHF.R.U64 R52, R52, 0x3, RZ ;  /* 0x0000000334347819 */ /* 0x000fe400000012ff */
[----:B------:R-:W-:Y:S02]  /*20c90*/  SHF.R.U64 R56, R56, 0x3, RZ ;  /* 0x0000000338387819 */ /* 0x000fe400000012ff */
[----:B------:R-:W-:Y:S02]  /*20ca0*/  SHF.R.U64 R60, R60, 0x3, RZ ;  /* 0x000000033c3c7819 */ /* 0x000fe400000012ff */
[----:B------:R-:W-:Y:S02]  /*20cb0*/  SHF.R.U64 R64, R64, 0x3, RZ ;  /* 0x0000000340407819 */ /* 0x000fe400000012ff */
[----:B------:R-:W-:-:S02]  /*20cc0*/  SHF.R.U64 R68, R68, 0x3, RZ ;  /* 0x0000000344447819 */ /* 0x000fc400000012ff */
        /* <DEDUP_REMOVED lines=12> */
[----:B------:R-:W-:Y:S01]  /*20d90*/  UIADD3 UR11, UR11, UR9, URZ ;  /* 0x000000090b0b7290 */ /* 0x000fe2000fffe03f */
[----:B------:R1:W5:Y:S01]  /*20da0*/  LD.E.128 R4, desc[UR40][R2.64] ;  /* 0x0000002802047980 */ /* 0x000362000c101d00 */
[----:B------:R-:W-:-:S03]  /*20db0*/  USHF.R.S32.HI UR4, URZ, 0x1f, UR8 ;  /* 0x0000001f3f047899 */ /* 0x000fc60008011408 */
[----:B------:R-:W5:Y:S04]  /*20dc0*/  LD.E.128 R52, desc[UR40][R52.64] ;  /* 0x0000002834347980 */ /* 0x000f68000c101d00 */
[----:B------:R-:W5:Y:S01]  /*20dd0*/  LD.E.128 R56, desc[UR40][R56.64] ;  /* 0x0000002838387980 */ /* 0x000f62000c101d00 */
[----:B-1----:R-:W1:Y:S01]  /*20de0*/  @P2 LDC R3, c[0x0][0xcec] ;  /* 0x00033b00ff032b82 */ /* 0x002e620000000800 */
[----:B------:R-:W-:Y:S01]  /*20df0*/  IMAD R2, R224, 0x20, R222 ;  /* 0x00000020e0027824 */ /* 0x000fe200078e02de */
[----:B------:R-:W-:Y:S01]  /*20e00*/  UIMAD.WIDE.U32 UR10, UR37, UR12, UR10 ;  /* 0x0000000c250a72a5 */ /* 0x000fe2000f8e000a */
[----:B------:R-:W5:Y:S02]  /*20e10*/  LD.E.128 R60, desc[UR40][R60.64] ;  /* 0x000000283c3c7980 */ /* 0x000f64000c101d00 */
[----:B------:R-:W-:Y:S01]  /*20e20*/  VIADD R78, R2, UR39 ;  /* 0x00000027024e7c36 */ /* 0x000fe20008000000 */
[----:B------:R-:W-:Y:S01]  /*20e30*/  UIMAD UR11, UR37, UR13, UR11 ;  /* 0x0000000d250b72a4 */ /* 0x000fe2000f8e020b */
[----:B------:R-:W5:Y:S02]  /*20e40*/  LD.E.128 R64, desc[UR40][R64.64] ;  /* 0x0000002840407980 */ /* 0x000f64000c101d00 */
[----:B------:R-:W-:-:S02]  /*20e50*/  ULDC.64 UR12, c[0x0][0xbf0] ;  /* 0x0002fc00000c7ab9 */ /* 0x000fc40000000a00 */
[----:B------:R-:W-:Y:S01]  /*20e60*/  UIMAD UR4, UR4, UR12, URZ ;  /* 0x0000000c040472a4 */ /* 0x000fe2000f8e023f */
[----:B------:R-:W-:Y:S01]  /*20e70*/  IMAD.MOV.U32 R21, RZ, RZ, R78 ;  /* 0x000000ffff157224 */ /* 0x000fe200078e004e */
[----:B------:R-:W5:Y:S02]  /*20e80*/  LD.E.128 R68, desc[UR40][R68.64] ;  /* 0x0000002844447980 */ /* 0x000f64000c101d00 */
[----:B------:R-:W-:Y:S02]  /*20e90*/  UIMAD UR4, UR8, UR13, UR4 ;  /* 0x0000000d080472a4 */ /* 0x000fe4000f8e0204 */
[----:B------:R-:W-:Y:S01]  /*20ea0*/  UIMAD.WIDE.U32 UR8, UR8, UR12, UR10 ;  /* 0x0000000c080872a5 */ /* 0x000fe2000f8e000a */
[----:B------:R-:W5:Y:S02]  /*20eb0*/  LD.E.128 R72, desc[UR40][R72.64] ;  /* 0x0000002848487980 */ /* 0x000f64000c101d00 */
[----:B------:R-:W-:Y:S01]  /*20ec0*/  ULDC.64 UR10, c[0x0][0xbe0] ;  /* 0x0002f800000a7ab9 */ /* 0x000fe20000000a00 */
[----:B-1----:R-:W-:Y:S01]  /*20ed0*/  @P2 IMAD.HI.U32 R2, R78, R3, RZ ;  /* 0x000000034e022227 */ /* 0x002fe200078e00ff */
[----:B------:R-:W-:Y:S01]  /*20ee0*/  UIADD3 UR4, UR9, UR4, URZ ;  /* 0x0000000409047290 */ /* 0x000fe2000fffe03f */
[----:B------:R-:W-:Y:S01]  /*20ef0*/  @!PT LDS RZ, [RZ] ;  /* 0x00000000fffff984 */ /* 0x000fe20000000800 */
[----:B------:R-:W-:Y:S01]  /*20f00*/  @!PT LDS RZ, [RZ] ;  /* 0x00000000fffff984 */ /* 0x000fe20000000800 */
[----:B------:R-:W-:Y:S01]  /*20f10*/  @!PT LDS RZ, [RZ] ;  /* 0x00000000fffff984 */ /* 0x000fe20000000800 */
[----:B------:R-:W-:Y:S01]  /*20f20*/  @!PT LDS RZ, [RZ] ;  /* 0x00000000fffff984 */ /* 0x000fe20000000800 */
[----:B------:R1:W-:Y:S06]  /*20f30*/  MEMBAR.ALL.CTA ;  /* 0x0000000000007992 */ /* 0x0003ec0000008000 */
[----:B-1----:R-:W1:Y:S01]  /*20f40*/  FENCE.VIEW.ASYNC.S ;  /* 0x00000000000073c6 */ /* 0x002e620000000000 */
[----:B0-----:R-:W-:-:S04]  /*20f50*/  @P2 SHF.R.U32.HI R21, RZ, R77, R2 ;  /* 0x0000004dff152219 */ /* 0x001fc80000011602 */
[--C-:B------:R-:W-:Y:S01]  /*20f60*/  SHF.R.S32.HI R20, RZ, 0x1f, R21.reuse ;  /* 0x0000001fff147819 */ /* 0x100fe20000011415 */
[----:B------:R-:W-:Y:S02]  /*20f70*/  IMAD.MOV R77, RZ, RZ, -R21 ;  /* 0x000000ffff4d7224 */ /* 0x000fe400078e0a15 */
[----:B------:R-:W-:Y:S02]  /*20f80*/  IMAD.U32 R3, RZ, RZ, UR9 ;  /* 0x00000009ff037e24 */ /* 0x000fe4000f8e00ff */
[----:B------:R-:W-:Y:S02]  /*20f90*/  IMAD R20, R20, UR10, RZ ;  /* 0x0000000a14147c24 */ /* 0x000fe4000f8e02ff */
[----:B------:R-:W-:Y:S02]  /*20fa0*/  IMAD R77, R76, R77, R78 ;  /* 0x0000004d4c4d7224 */ /* 0x000fe400078e024e */
[----:B------:R-:W-:Y:S01]  /*20fb0*/  IMAD.U32 R2, RZ, RZ, UR8 ;  /* 0x00000008ff027e24 */ /* 0x000fe2000f8e00ff */
[----:B------:R-:W-:Y:S01]  /*20fc0*/  ULDC.64 UR8, c[0x0][0xbd8] ;  /* 0x0002f60000087ab9 */ /* 0x000fe20000000a00 */
[----:B------:R-:W-:-:S02]  /*20fd0*/  IMAD.U32 R3, RZ, RZ, UR4 ;  /* 0x00000004ff037e24 */ /* 0x000fc4000f8e00ff */
[C---:B------:R-:W-:Y:S01]  /*20fe0*/  IMAD R79, R21.reuse, UR11, R20 ;  /* 0x0000000b154f7c24 */ /* 0x040fe2000f8e0214 */
[----:B------:R-:W-:Y:S01]  /*20ff0*/  SHF.R.S32.HI R20, RZ, 0x1f, R77 ;  /* 0x0000001fff147819 */ /* 0x000fe2000001144d */
[----:B------:R-:W-:-:S04]  /*21000*/  IMAD.WIDE.U32 R2, R21, UR10, R2 ;  /* 0x0000000a15027c25 */ /* 0x000fc8000f8e0002 */
[----:B------:R-:W-:Y:S02]  /*21010*/  IMAD.IADD R3, R3, 0x1, R79 ;  /* 0x0000000103037824 */ /* 0x000fe400078e024f */
[----:B------:R-:W-:Y:S02]  /*21020*/  IMAD R20, R20, UR8, RZ ;  /* 0x0000000814147c24 */ /* 0x000fe4000f8e02ff */
[----:B------:R-:W-:Y:S02]  /*21030*/  VIADD R83, R222, UR39 ;  /* 0x00000027de537c36 */ /* 0x000fe40008000000 */
[C---:B------:R-:W-:Y:S02]  /*21040*/  IMAD R79, R77.reuse, UR9, R20 ;  /* 0x000000094d4f7c24 */ /* 0x040fe4000f8e0214 */
[----:B------:R-:W-:Y:S01]  /*21050*/  IMAD.WIDE.U32 R2, R77, UR8, R2 ;  /* 0x000000084d027c25 */ /* 0x000fe2000f8e0002 */
[----:B------:R-:W-:Y:S01]  /*21060*/  ISETP.GE.AND P2, PT, R83, R80, PT ;  /* 0x000000505300720c */ /* 0x000fe20003f46270 */
[----:B------:R-:W-:-:S02]  /*21070*/  ULDC.64 UR8, c[0x0][0xb80] ;  /* 0x0002e00000087ab9 */ /* 0x000fc40000000a00 */
[----:B------:R-:W-:Y:S01]  /*21080*/  VIADD R0, R0, 0x32420 ;  /* 0x0003242000007836 */ /* 0x000fe20000000000 */
[C---:B------:R-:W-:Y:S01]  /*21090*/  LEA R81, P3, R2.reuse, UR8, 0x1 ;  /* 0x0000000802517c11 */ /* 0x040fe2000f8608ff */
[----:B------:R-:W-:Y:S02]  /*210a0*/  IMAD.IADD R3, R3, 0x1, R79 ;  /* 0x0000000103037824 */ /* 0x000fe400078e024f */
[----:B------:R-:W-:Y:S01]  /*210b0*/  VIADD R21, R83, 0x20 ;  /* 0x0000002053157836 */ /* 0x000fe20000000000 */
[----:B------:R-:W-:Y:S02]  /*210c0*/  PRMT R0, RZ, 0x654, R0 ;  /* 0x00000654ff007816 */ /* 0x000fe40000000000 */
[----:B------:R-:W-:Y:S02]  /*210d0*/  LEA.HI.X R82, R2, UR9, R3, 0x1, P3 ;  /* 0x0000000902527c11 */ /* 0x000fe400098f0c03 */
[-C--:B------:R-:W-:Y:S01]  /*210e0*/  ISETP.GE.AND P1, PT, R21, R80.reuse, PT ;  /* 0x000000501500720c */ /* 0x080fe20003f26270 */
[----:B------:R-:W-:Y:S01]  /*210f0*/  VIADD R21, R83, 0x40 ;  /* 0x0000004053157836 */ /* 0x000fe20000000000 */
[----:B-1----:R0:W-:Y:S01]  /*21100*/  SYNCS.ARRIVE.TRANS64.RED.A1T0 RZ, [R0+URZ], RZ ;  /* 0x000000ff00ff79a7 */ /* 0x0021e2000810043f */
[----:B------:R1:W2:Y:S01]  /*21110*/  SHFL.IDX PT, R78, R81, RZ, 0x181f ;  /* 0x00181fff514e7589 */ /* 0x0002a200000e0000 */
[----:B------:R-:W-:Y:S02]  /*21120*/  BSSY B1, `(.L_x_3310) ;  /* 0x0000015000017945 */ /* 0x000fe40003800000 */
[----:B------:R-:W-:Y:S01]  /*21130*/  ISETP.GE.AND P0, PT, R21, R80, PT ;  /* 0x000000501500720c */ /* 0x000fe20003f06270 */
[----:B0-----:R1:W0:Y:S01]  /*21140*/  SHFL.IDX PT, R0, R82, RZ, 0x181f ;  /* 0x00181fff52007589 */ /* 0x00122200000e0000 */
[----:B------:R-:W-:Y:S11]  /*21150*/  @P2 BRA `(.L_x_3311) ;  /* 0x0000000000442947 */ /* 0x000ff60003800000 */
[----:B------:R-:W-:Y:S02]  /*21160*/  ULDC UR4, c[0x0][0xbc8] ;  /* 0x0002f20000047ab9 */ /* 0x000fe40000000800 */
[----:B------:R-:W-:Y:S02]  /*21170*/  ISETP.GE.AND P5, PT, R18, UR4, PT ;  /* 0x0000000412007c0c */ /* 0x000fe4000bfa6270 */
[----:B------:R-:W-:Y:S02]  /*21180*/  ISETP.GE.AND P4, PT, R176, UR4, PT ;  /* 0x00000004b0007c0c */ /* 0x000fe4000bf86270 */
[----:B------:R-:W-:Y:S02]  /*21190*/  ISETP.GE.AND P3, PT, R19, UR4, PT ;  /* 0x0000000413007c0c */ /* 0x000fe4000bf66270 */
[----:B------:R-:W-:-:S07]  /*211a0*/  ISETP.GE.AND P2, PT, R177, UR4, PT ;  /* 0x00000004b1007c0c */ /* 0x000fce000bf46270 */
[----:B--2---:R-:W-:-:S04]  /*211b0*/  @!P5 LEA R2, P6, R18, R78, 0x1 ;  /* 0x0000004e1202d211 */ /* 0x004fc800078c08ff */
[----:B0-----:R-:W-:Y:S02]  /*211c0*/  @!P5 LEA.HI.X R3, R18, R0, R183, 0x1, P6 ;  /* 0x000000001203d211 */ /* 0x001fe400030f0cb7 */
        /* <DEDUP_REMOVED lines=10> */
.L_x_3311:
[----:B------:R-:W-:Y:S05]  /*21270*/  BSYNC B1 ;  /* 0x0000000000017941 */ /* 0x000fea0003800000 */
.L_x_3310:
[----:B0-----:R0:W4:Y:S01]  /*21280*/  SHFL.IDX PT, R0, R82, 0x1, 0x181f ;  /* 0x00381f0052007f89 */ /* 0x00112200000e0000 */
[----:B------:R-:W-:Y:S03]  /*21290*/  BSSY B1, `(.L_x_3312) ;  /* 0x0000014000017945 */ /* 0x000fe60003800000 */
[----:B---3--:R0:W3:Y:S01]  /*212a0*/  SHFL.IDX PT, R20, R81, 0x1, 0x181f ;  /* 0x00381f0051147f89 */ /* 0x0080e200000e0000 */
[----:B------:R-:W-:Y:S05]  /*212b0*/  @P1 BRA `(.L_x_3313) ;  /* 0x0000000000441947 */ /* 0x000fea0003800000 */
[----:B------:R-:W-:Y:S02]  /*212c0*/  ULDC UR4, c[0x0][0xbc8] ;  /* 0x0002f20000047ab9 */ /* 0x000fe40000000800 */
[----:B------:R-:W-:Y:S02]  /*212d0*/  ISETP.GE.AND P4, PT, R18, UR4, PT ;  /* 0x0000000412007c0c */ /* 0x000fe4000bf86270 */
[----:B------:R-:W-:Y:S02]  /*212e0*/  ISETP.GE.AND P3, PT, R176, UR4, PT ;  /* 0x00000004b0007c0c */ /* 0x000fe4000bf66270 */
[----:B------:R-:W-:Y:S02]  /*212f0*/  ISETP.GE.AND P2, PT, R19, UR4, PT ;  /* 0x0000000413007c0c */ /* 0x000fe4000bf46270 */
[----:B------:R-:W-:-:S07]  /*21300*/  ISETP.GE.AND P1, PT, R177, UR4, PT ;  /* 0x00000004b1007c0c */ /* 0x000fce000bf26270 */
[-C--:B---3--:R-:W-:Y:S02]  /*21310*/  @!P4 LEA R2, P6, R18, R20.reuse, 0x1 ;  /* 0x000000141202c211 */ /* 0x088fe400078c08ff */
[----:B-----5:R-:W-:Y:S02]  /*21320*/  @!P3 LEA R4, P5, R176, R20, 0x1 ;  /* 0x00000014b004b211 */ /* 0x020fe400078a08ff */
[----:B----4-:R-:W-:Y:S02]  /*21330*/  @!P4 LEA.HI.X R3, R18, R0, R183, 0x1, P6 ;  /* 0x000000001203c211 */ /* 0x010fe400030f0cb7 */
        /* <DEDUP_REMOVED lines=9> */
.L_x_3313:
[----:B------:R-:W-:Y:S05]  /*213d0*/  BSYNC B1 ;  /* 0x0000000000017941 */ /* 0x000fea0003800000 */
.L_x_3312:
[----:B----4-:R4:W0:Y:S01]  /*213e0*/  SHFL.IDX PT, R0, R82, 0x2, 0x181f ;  /* 0x00581f0052007f89 */ /* 0x01082200000e0000 */
[----:B------:R-:W-:Y:S03]  /*213f0*/  BSSY B1, `(.L_x_3314) ;  /* 0x0000014000017945 */ /* 0x000fe60003800000 */
[----:B---3-5:R4:W3:Y:S01]  /*21400*/  SHFL.IDX PT, R8, R81, 0x2, 0x181f ;  /* 0x00581f0051087f89 */ /* 0x0288e200000e0000 */
[----:B------:R-:W-:Y:S05]  /*21410*/  @P0 BRA `(.L_x_3315) ;  /* 0x0000000000440947 */ /* 0x000fea0003800000 */
[----:B------:R-:W-:Y:S02]  /*21420*/  ULDC UR4, c[0x0][0xbc8] ;  /* 0x0002f20000047ab9 */ /* 0x000fe40000000800 */
[----:B------:R-:W-:Y:S02]  /*21430*/  ISETP.GE.AND P3, PT, R18, UR4, PT ;  /* 0x0000000412007c0c */ /* 0x000fe4000bf66270 */
[----:B------:R-:W-:Y:S02]  /*21440*/  ISETP.GE.AND P2, PT, R176, UR4, PT ;  /* 0x00000004b0007c0c */ /* 0x000fe4000bf46270 */
[----:B------:R-:W-:Y:S02]  /*21450*/  ISETP.GE.AND P1, PT, R19, UR4, PT ;  /* 0x0000000413007c0c */ /* 0x000fe4000bf26270 */
[----:B------:R-:W-:-:S07]  /*21460*/  ISETP.GE.AND P0, PT, R177, UR4, PT ;  /* 0x00000004b1007c0c */ /* 0x000fce000bf06270 */
[-C--:B---3--:R-:W-:Y:S02]  /*21470*/  @!P3 LEA R2, P6, R18, R8.reuse, 0x1 ;  /* 0x000000081202b211 */ /* 0x088fe400078c08ff */
        /* <DEDUP_REMOVED lines=11> */
.L_x_3315:
[----:B------:R-:W-:Y:S05]  /*21530*/  BSYNC B1 ;  /* 0x0000000000017941 */ /* 0x000fea0003800000 */
.L_x_3314:
[----:B0-----:R-:W-:Y:S01]  /*21540*/  VIADD R3, R83, 0x60 ;  /* 0x0000006053037836 */ /* 0x001fe20000000000 */
[----:B-1--4-:R-:W0:Y:S04]  /*21550*/  SHFL.IDX PT, R82, R82, 0x3, 0x181f ;  /* 0x00781f0052527f89 */ /* 0x012e2800000e0000 */
[----:B------:R-:W-:Y:S01]  /*21560*/  ISETP.GE.AND P0, PT, R3, R80, PT ;  /* 0x000000500300720c */ /* 0x000fe20003f06270 */
[----:B------:R-:W1:-:S12]  /*21570*/  SHFL.IDX PT, R81, R81, 0x3, 0x181f ;  /* 0x00781f0051517f89 */ /* 0x000e5800000e0000 */
[----:B------:R-:W-:Y:S05]  /*21580*/  @P0 BRA `(.L_x_3316) ;  /* 0x0000002800240947 */ /* 0x000fea0003800000 */
[----:B------:R-:W-:Y:S02]  /*21590*/  ULDC UR4, c[0x0][0xbc8] ;  /* 0x0002f20000047ab9 */ /* 0x000fe40000000800 */
[----:B------:R-:W-:Y:S02]  /*215a0*/  ISETP.GE.AND P3, PT, R18, UR4, PT ;  /* 0x0000000412007c0c */ /* 0x000fe4000bf66270 */
[----:B------:R-:W-:Y:S02]  /*215b0*/  ISETP.GE.AND P4, PT, R176, UR4, PT ;  /* 0x00000004b0007c0c */ /* 0x000fe4000bf86270 */
[----:B------:R-:W-:-:S09]  /*215c0*/  ISETP.GE.AND P5, PT, R19, UR4, PT ;  /* 0x0000000413007c0c */ /* 0x000fd2000bfa6270 */
[-C--:B-1----:R-:W-:Y:S02]  /*215d0*/  @!P3 LEA R2, P0, R18, R81.reuse, 0x1 ;  /* 0x000000511202b211 */ /* 0x082fe400078008ff */
[-C--:B------:R-:W-:Y:S02]  /*215e0*/  @!P4 LEA R4, P1, R176, R81.reuse, 0x1 ;  /* 0x00000051b004c211 */ /* 0x080fe400078208ff */
[C---:B------:R-:W-:Y:S02]  /*215f0*/  @!P5 LEA R6, P2, R19.reuse, R81, 0x1 ;  /* 0x000000511306d211 */ /* 0x040fe400078408ff */
        /* <DEDUP_REMOVED lines=12> */
.L_x_3309:
[----:B------:R0:W5:Y:S01]  /*216c0*/  LDL R43, [R1+0x4b4] ;  /* 0x0004b400012b7983 */ /* 0x0001620000100800 */
[----:B------:R-:W-:Y:S01]  /*216d0*/  ULDC.64 UR12, c[0x0][0xc08] ;  /* 0x00030200000c7ab9 */ /* 0x000fe20000000a00 */
[----:B------:R-:W1:Y:S02]  /*216e0*/  @P2 LDC R2, c[0x0][0xcec] ;  /* 0x00033b00ff022b82 */ /* 0x000e640000000800 */
[----:B------:R0:W5:Y:S04]  /*216f0*/  LDL R42, [R1+0x4b0] ;  /* 0x0004b000012a7983 */ /* 0x0001680000100800 */
        /* <DEDUP_REMOVED lines=17> */
[----:B------:R0:W5:Y:S01]  /*21810*/  LDL R24, [R1+0x464] ;  /* 0x0004640001187983 */ /* 0x0001620000100800 */
[----:B------:R-:W-:Y:S01]  /*21820*/  UIMAD UR9, UR14, UR12, URZ ;  /* 0x0000000c0e0972a4 */ /* 0x000fe2000f8e023f */
[----:B------:R-:W2:Y:S01]  /*21830*/  @P2 LDC R3, c[0x0][0xcf0] ;  /* 0x00033c00ff032b82 */ /* 0x000ea20000000800 */
[----:B------:R-:W-:Y:S01]  /*21840*/  UIMAD.WIDE.U32 UR10, UR4, UR12, URZ ;  /* 0x0000000c040a72a5 */ /* 0x000fe2000f8e003f */
[----:B-1----:R-:W-:Y:S01]  /*21850*/  @P2 IMAD.HI.U32 R2, R11, R2, RZ ;  /* 0x000000020b022227 */ /* 0x002fe200078e00ff */
[----:B------:R-:W-:Y:S01]  /*21860*/  UIMAD UR9, UR4, UR13, UR9 ;  /* 0x0000000d040972a4 */ /* 0x000fe2000f8e0209 */
[----:B------:R-:W-:Y:S01]  /*21870*/  ISETP.GE.AND P0, PT, R15, R80, PT ;  /* 0x000000500f00720c */ /* 0x000fe20003f06270 */
[----:B------:R-:W-:Y:S01]  /*21880*/  USHF.R.S32.HI UR4, URZ, 0x1f, UR8 ;  /* 0x0000001f3f047899 */ /* 0x000fe20008011408 */
[----:B------:R-:W-:Y:S01]  /*21890*/  IMAD.MOV.U32 R5, RZ, RZ, R11 ;  /* 0x000000ffff057224 */ /* 0x000fe200078e000b */
[----:B------:R-:W-:Y:S01]  /*218a0*/  UIADD3 UR11, UR11, UR9, URZ ;  /* 0x000000090b0b7290 */ /* 0x000fe2000fffe03f */
[----:B------:R-:W-:Y:S01]  /*218b0*/  BSSY B1, `(.L_x_3317) ;  /* 0x00000c7000017945 */ /* 0x000fe20003800000 */
[----:B------:R-:W-:-:S02]  /*218c0*/  ULDC.64 UR12, c[0x0][0xc38] ;  /* 0x00030e00000c7ab9 */ /* 0x000fc40000000a00 */
[----:B------:R-:W-:-:S04]  /*218d0*/  UIMAD.WIDE.U32 UR10, UR37, UR12, UR10 ;  /* 0x0000000c250a72a5 */ /* 0x000fc8000f8e000a */
[----:B------:R-:W-:-:S03]  /*218e0*/  UIMAD UR11, UR37, UR13, UR11 ;  /* 0x0000000d250b72a4 */ /* 0x000fc6000f8e020b */
[----:B------:R-:W-:Y:S02]  /*218f0*/  ULDC.64 UR12, c[0x0][0xc40] ;  /* 0x00031000000c7ab9 */ /* 0x000fe40000000a00 */
[----:B------:R-:W-:-:S04]  /*21900*/  UIMAD UR4, UR4, UR12, URZ ;  /* 0x0000000c040472a4 */ /* 0x000fc8000f8e023f */
[----:B------:R-:W-:Y:S01]  /*21910*/  UIMAD UR4, UR8, UR13, UR4 ;  /* 0x0000000d080472a4 */ /* 0x000fe2000f8e0204 */
[----:B--2---:R-:W-:Y:S01]  /*21920*/  @P2 SHF.R.U32.HI R5, RZ, R3, R2 ;  /* 0x00000003ff052219 */ /* 0x004fe20000011602 */
[----:B------:R-:W-:-:S03]  /*21930*/  UIMAD.WIDE.U32 UR8, UR8, UR12, UR10 ;  /* 0x0000000c080872a5 */ /* 0x000fc6000f8e000a */
[----:B------:R-:W-:Y:S01]  /*21940*/  ULDC.64 UR10, c[0x0][0xc48] ;  /* 0x00031200000a7ab9 */ /* 0x000fe20000000a00 */
[----:B------:R-:W-:Y:S01]  /*21950*/  UIADD3 UR9, UR9, UR4, URZ ;  /* 0x0000000409097290 */ /* 0x000fe2000fffe03f */
[--C-:B------:R-:W-:Y:S01]  /*21960*/  SHF.R.S32.HI R2, RZ, 0x1f, R5.reuse ;  /* 0x0000001fff027819 */ /* 0x100fe20000011405 */
[----:B------:R-:W-:Y:S02]  /*21970*/  IMAD.MOV R7, RZ, RZ, -R5 ;  /* 0x000000ffff077224 */ /* 0x000fe400078e0a05 */
[----:B------:R-:W-:Y:S02]  /*21980*/  UIMAD.WIDE.U32 UR8, UR43, UR10, UR8 ;  /* 0x0000000a2b0872a5 */ /* 0x000fe4000f8e0008 */
[----:B------:R-:W-:Y:S02]  /*21990*/  IMAD R7, R76, R7, R11 ;  /* 0x000000074c077224 */ /* 0x000fe400078e020b */
[----:B------:R-:W-:Y:S02]  /*219a0*/  UIMAD UR43, UR43, UR11, UR9 ;  /* 0x0000000b2b2b72a4 */ /* 0x000fe4000f8e0209 */
[----:B------:R-:W-:Y:S01]  /*219b0*/  IMAD.U32 R3, RZ, RZ, UR9 ;  /* 0x00000009ff037e24 */ /* 0x000fe2000f8e00ff */
[----:B------:R-:W-:-:S02]  /*219c0*/  ULDC.64 UR10, c[0x0][0xc30] ;  /* 0x00030c00000a7ab9 */ /* 0x000fc40000000a00 */
[----:B------:R-:W-:Y:S02]  /*219d0*/  IMAD R4, R2, UR10, RZ ;  /* 0x0000000a02047c24 */ /* 0x000fe4000f8e02ff */
[----:B------:R-:W-:Y:S01]  /*219e0*/  IMAD.U32 R2, RZ, RZ, UR8 ;  /* 0x00000008ff027e24 */ /* 0x000fe2000f8e00ff */
[----:B------:R-:W-:Y:S01]  /*219f0*/  ULDC.64 UR8, c[0x0][0xc28] ;  /* 0x00030a0000087ab9 */ /* 0x000fe20000000a00 */
[----:B------:R-:W-:Y:S02]  /*21a00*/  IMAD.U32 R3, RZ, RZ, UR43 ;  /* 0x0000002bff037e24 */ /* 0x000fe4000f8e00ff */
[C---:B------:R-:W-:Y:S01]  /*21a10*/  IMAD R9, R5.reuse, UR11, R4 ;  /* 0x0000000b05097c24 */ /* 0x040fe2000f8e0204 */
[----:B------:R-:W-:Y:S01]  /*21a20*/  SHF.R.S32.HI R4, RZ, 0x1f, R7 ;  /* 0x0000001fff047819 */ /* 0x000fe20000011407 */
[----:B------:R-:W-:-:S04]  /*21a30*/  IMAD.WIDE.U32 R2, R5, UR10, R2 ;  /* 0x0000000a05027c25 */ /* 0x000fc8000f8e0002 */
[----:B------:R-:W-:Y:S02]  /*21a40*/  IMAD R4, R4, UR8, RZ ;  /* 0x0000000804047c24 */ /* 0x000fe4000f8e02ff */
[----:B------:R-:W-:Y:S02]  /*21a50*/  IMAD.IADD R3, R3, 0x1, R9 ;  /* 0x0000000103037824 */ /* 0x000fe400078e0209 */
[C---:B------:R-:W-:Y:S02]  /*21a60*/  IMAD R5, R7.reuse, UR9, R4 ;  /* 0x0000000907057c24 */ /* 0x040fe4000f8e0204 */
[----:B------:R-:W-:Y:S01]  /*21a70*/  IMAD.WIDE.U32 R2, R7, UR8, R2 ;  /* 0x0000000807027c25 */ /* 0x000fe2000f8e0002 */
[----:B------:R-:W-:-:S03]  /*21a80*/  ULDC.64 UR8, c[0x0][0xc00] ;  /* 0x0003000000087ab9 */ /* 0x000fc60000000a00 */
[----:B------:R-:W-:Y:S01]  /*21a90*/  VIADD R4, R0, 0x32420 ;  /* 0x0003242000047836 */ /* 0x000fe20000000000 */
[----:B------:R-:W-:Y:S01]  /*21aa0*/  LEA R0, P1, R2, UR8, 0x2 ;  /* 0x0000000802007c11 */ /* 0x000fe2000f8210ff */
[----:B------:R-:W-:-:S03]  /*21ab0*/  IMAD.IADD R3, R3, 0x1, R5 ;  /* 0x0000000103037824 */ /* 0x000fc600078e0205 */
[----:B------:R-:W-:Y:S01]  /*21ac0*/  PRMT R4, RZ, 0x654, R4 ;  /* 0x00000654ff047816 */ /* 0x000fe20000000004 */
[----:B------:R0:W1:Y:S01]  /*21ad0*/  SHFL.IDX PT, R8, R0, RZ, 0x1c1f ;  /* 0x001c1fff00087589 */ /* 0x00006200000e0000 */
[----:B------:R-:W-:Y:S02]  /*21ae0*/  LEA.HI.X R20, R2, UR9, R3, 0x2, P1 ;  /* 0x0000000902147c11 */ /* 0x000fe400088f1403 */
[----:B------:R0:W-:Y:S03]  /*21af0*/  SYNCS.ARRIVE.TRANS64.RED.A1T0 RZ, [R4+URZ], RZ ;  /* 0x000000ff04ff79a7 */ /* 0x0001e6000810043f */
[----:B------:R0:W2:Y:S01]  /*21b00*/  SHFL.IDX PT, R9, R20, RZ, 0x1c1f ;  /* 0x001c1fff14097589 */ /* 0x0000a200000e0000 */
[----:B------:R-:W-:Y:S05]  /*21b10*/  @P0 BRA `(.L_x_3318) ;  /* 0x0000000800800947 */ /* 0x000fea0003800000 */
[----:B------:R-:W-:Y:S02]  /*21b20*/  ULDC UR4, c[0x0][0xbc8] ;  /* 0x0002f20000047ab9 */ /* 0x000fe40000000800 */
[----:B------:R-:W-:-:S13]  /*21b30*/  ISETP.GE.AND P0, PT, R179, UR4, PT ;  /* 0x00000004b3007c0c */ /* 0x000fda000bf06270 */
[----:B------:R-:W3:Y:S01]  /*21b40*/  @!P0 LDL.64 R14, [R1+0x260] ;  /* 0x00026000010e8983 */ /* 0x000ee20000100a00 */
[----:B------:R-:W-:Y:S01]  /*21b50*/  ISETP.GE.AND P1, PT, R212, UR4, PT ;  /* 0x00000004d4007c0c */ /* 0x000fe2000bf26270 */
[----:B-12---:R-:W-:-:S05]  /*21b60*/  @!P0 IMAD.WIDE R2, R179, 0x4, R8 ;  /* 0x00000004b3028825 */ /* 0x006fca00078e0208 */
[----:B---3--:R1:W-:Y:S07]  /*21b70*/  @!P0 ST.E.64 desc[UR40][R2.64], R14 ;  /* 0x0000000e02008985 */ /* 0x0083ee000c101b28 */
[----:B0-----:R-:W2:Y:S01]  /*21b80*/  @!P1 LDL.64 R4, [R1+0x270] ;  /* 0x0002700001049983 */ /* 0x001ea20000100a00 */
[----:B------:R-:W-:Y:S02]  /*21b90*/  ISETP.GE.AND P0, PT, R211, UR4, PT ;  /* 0x00000004d3007c0c */ /* 0x000fe4000bf06270 */
[----:B------:R-:W-:-:S04]  /*21ba0*/  @!P1 LEA R10, P2, R212, R8, 0x2 ;  /* 0x00000008d40a9211 */ /* 0x000fc800078410ff */
[----:B-----5:R-:W-:-:S05]  /*21bb0*/  @!P1 LEA.HI.X R11, R212, R9, R43, 0x2, P2 ;  /* 0x00000009d40b9211 */ /* 0x020fca00010f142b */
[----:B--2---:R0:W-:Y:S04]  /*21bc0*/  @!P1 ST.E.64 desc[UR40][R10.64], R4 ;  /* 0x000000040a009985 */ /* 0x0041e8000c101b28 */
[----:B------:R-:W2:Y:S01]  /*21bd0*/  @!P0 LDL.64 R6, [R1+0x280] ;  /* 0x0002800001068983 */ /* 0x000ea20000100a00 */
[----:B------:R-:W-:Y:S02]  /*21be0*/  ISETP.GE.AND P1, PT, R210, UR4, PT ;  /* 0x00000004d2007c0c */ /* 0x000fe4000bf26270 */
[----:B------:R-:W-:-:S04]  /*21bf0*/  @!P0 LEA R12, P2, R211, R8, 0x2 ;  /* 0x00000008d30c8211 */ /* 0x000fc800078410ff */
[----:B------:R-:W-:-:S05]  /*21c00*/  @!P0 LEA.HI.X R13, R211, R9, R42, 0x2, P2 ;  /* 0x00000009d30d8211 */ /* 0x000fca00010f142a */
[----:B--2---:R2:W-:Y:S04]  /*21c10*/  @!P0 ST.E.64 desc[UR40][R12.64], R6 ;  /* 0x000000060c008985 */ /* 0x0045e8000c101b28 */
[----:B-1----:R-:W3:Y:S01]  /*21c20*/  @!P1 LDL.64 R2, [R1+0x290] ;  /* 0x0002900001029983 */ /* 0x002ee20000100a00 */
[----:B------:R-:W-:Y:S02]  /*21c30*/  ISETP.GE.AND P0, PT, R209, UR4, PT ;  /* 0x00000004d1007c0c */ /* 0x000fe4000bf06270 */
[----:B------:R-:W-:-:S04]  /*21c40*/  @!P1 LEA R14, P2, R210, R8, 0x2 ;  /* 0x00000008d20e9211 */ /* 0x000fc800078410ff */
[----:B------:R-:W-:-:S05]  /*21c50*/  @!P1 LEA.HI.X R15, R210, R9, R41, 0x2, P2 ;  /* 0x00000009d20f9211 */ /* 0x000fca00010f1429 */
[----:B---3--:R1:W-:Y:S04]  /*21c60*/  @!P1 ST.E.64 desc[UR40][R14.64], R2 ;  /* 0x000000020e009985 */ /* 0x0083e8000c101b28 */
[----:B0-----:R-:W3:Y:S01]  /*21c70*/  @!P0 LDL.64 R4, [R1+0x2a0] ;  /* 0x0002a00001048983 */ /* 0x001ee20000100a00 */
[----:B------:R-:W-:Y:S02]  /*21c80*/  ISETP.GE.AND P1, PT, R208, UR4, PT ;  /* 0x00000004d0007c0c */ /* 0x000fe4000bf26270 */
[----:B------:R-:W-:-:S04]  /*21c90*/  @!P0 LEA R10, P2, R209, R8, 0x2 ;  /* 0x00000008d10a8211 */ /* 0x000fc800078410ff */
[----:B------:R-:W-:-:S05]  /*21ca0*/  @!P0 LEA.HI.X R11, R209, R9, R40, 0x2, P2 ;  /* 0x00000009d10b8211 */ /* 0x000fca00010f1428 */
[----:B---3--:R0:W-:Y:S04]  /*21cb0*/  @!P0 ST.E.64 desc[UR40][R10.64], R4 ;  /* 0x000000040a008985 */ /* 0x0081e8000c101b28 */
[----:B--2---:R-:W2:Y:S01]  /*21cc0*/  @!P1 LDL.64 R6, [R1+0x2b0] ;  /* 0x0002b00001069983 */ /* 0x004ea20000100a00 */
        /* <DEDUP_REMOVED lines=124> */
[----:B-1----:R-:W2:Y:S01]  /*22490*/  @!P0 LDL.64 R2, [R1+0x440] ;  /* 0x0004400001028983 */ /* 0x002ea20000100a00 */
[----:B------:R-:W-:Y:S02]  /*224a0*/  ISETP.GE.AND P1, PT, R213, UR4, PT ;  /* 0x00000004d5007c0c */ /* 0x000fe4000bf26270 */
[----:B------:R-:W-:-:S04]  /*224b0*/  @!P0 LEA R14, P2, R214, R8, 0x2 ;  /* 0x00000008d60e8211 */ /* 0x000fc800078410ff */
[----:B------:R-:W-:-:S05]  /*224c0*/  @!P0 LEA.HI.X R15, R214, R9, R226, 0x2, P2 ;  /* 0x00000009d60f8211 */ /* 0x000fca00010f14e2 */
[----:B--2---:R3:W-:Y:S04]  /*224d0*/  @!P0 ST.E.64 desc[UR40][R14.64], R2 ;  /* 0x000000020e008985 */ /* 0x0047e8000c101b28 */
[----:B0-----:R-:W2:Y:S01]  /*224e0*/  @!P1 LDL.64 R4, [R1+0x450] ;  /* 0x0004500001049983 */ /* 0x001ea20000100a00 */
[----:B------:R-:W-:-:S04]  /*224f0*/  @!P1 LEA R8, P0, R213, R8, 0x2 ;  /* 0x00000008d5089211 */ /* 0x000fc800078010ff */
[----:B------:R-:W-:-:S05]  /*22500*/  @!P1 LEA.HI.X R9, R213, R9, R225, 0x2, P0 ;  /* 0x00000009d5099211 */ /* 0x000fca00000f14e1 */
[----:B--2---:R3:W-:Y:S04]  /*22510*/  @!P1 ST.E.64 desc[UR40][R8.64], R4 ;  /* 0x0000000408009985 */ /* 0x0047e8000c101b28 */
.L_x_3318:
[----:B------:R-:W-:Y:S05]  /*22520*/  BSYNC B1 ;  /* 0x0000000000017941 */ /* 0x000fea0003800000 */
.L_x_3317:
[----:B------:R-:W-:Y:S01]  /*22530*/  ISETP.GE.AND P0, PT, R21, R80, PT ;  /* 0x000000501500720c */ /* 0x000fe20003f06270 */
[----:B--23--:R4:W2:Y:S04]  /*22540*/  SHFL.IDX PT, R9, R20, 0x1, 0x1c1f ;  /* 0x003c1f0014097f89 */ /* 0x00c8a800000e0000 */
[----:B-1----:R4:W1:Y:S08]  /*22550*/  SHFL.IDX PT, R8, R0, 0x1, 0x1c1f ;  /* 0x003c1f0000087f89 */ /* 0x00287000000e0000 */
[----:B----4-:R-:W-:Y:S05]  /*22560*/  @P0 BRA `(.L_x_3316) ;  /* 0x00000018002c0947 */ /* 0x010fea0003800000 */
[----:B0-----:R-:W0:Y:S02]  /*22570*/  LDC R0, c[0x0][0xbc8] ;  /* 0x0002f200ff007b82 */ /* 0x001e240000000800 */
[----:B0-----:R-:W-:-:S13]  /*22580*/  ISETP.GE.AND P0, PT, R179, R0, PT ;  /* 0x00000000b300720c */ /* 0x001fda0003f06270 */
[----:B------:R-:W3:Y:S01]  /*22590*/  @!P0 LDL.64 R14, [R1+0x268] ;  /* 0x00026800010e8983 */ /* 0x000ee20000100a00 */
[-C--:B------:R-:W-:Y:S01]  /*225a0*/  ISETP.GE.AND P1, PT, R212, R0.reuse, PT ;  /* 0x00000000d400720c */ /* 0x080fe20003f26270 */
[----:B-12---:R-:W-:Y:S01]  /*225b0*/  @!P0 IMAD.WIDE R2, R179, 0x4, R8 ;  /* 0x00000004b3028825 */ /* 0x006fe200078e0208 */
[----:B------:R-:W-:-:S04]  /*225c0*/  ISETP.GE.AND P2, PT, R211, R0, PT ;  /* 0x00000000d300720c */ /* 0x000fc80003f46270 */
[----:B---3--:R0:W-:Y:S07]  /*225d0*/  @!P0 ST.E.64 desc[UR40][R2.64], R14 ;  /* 0x0000000e02008985 */ /* 0x0081ee000c101b28 */
[----:B------:R-:W2:Y:S01]  /*225e0*/  @!P1 LDL.64 R4, [R1+0x278] ;  /* 0x0002780001049983 */ /* 0x000ea20000100a00 */
[----:B------:R-:W-:-:S04]  /*225f0*/  @!P1 LEA R10, P0, R212, R8, 0x2 ;  /* 0x00000008d40a9211 */ /* 0x000fc800078010ff */
[----:B-----5:R-:W-:Y:S02]  /*22600*/  @!P1 LEA.HI.X R11, R212, R9, R43, 0x2, P0 ;  /* 0x00000009d40b9211 */ /* 0x020fe400000f142b */
[----:B------:R-:W-:-:S03]  /*22610*/  @!P2 LEA R12, P0, R211, R8, 0x2 ;  /* 0x00000008d30ca211 */ /* 0x000fc600078010ff */
[----:B--2---:R1:W-:Y:S04]  /*22620*/  @!P1 ST.E.64 desc[UR40][R10.64], R4 ;  /* 0x000000040a009985 */ /* 0x0043e8000c101b28 */
[----:B------:R-:W2:Y:S01]  /*22630*/  @!P2 LDL.64 R6, [R1+0x288] ;  /* 0x000288000106a983 */ /* 0x000ea20000100a00 */
[----:B------:R-:W-:Y:S02]  /*22640*/  ISETP.GE.AND P1, PT, R210, R0, PT ;  /* 0x00000000d200720c */ /* 0x000fe40003f26270 */
[----:B------:R-:W-:-:S05]  /*22650*/  @!P2 LEA.HI.X R13, R211, R9, R42, 0x2, P0 ;  /* 0x00000009d30da211 */ /* 0x000fca00000f142a */
[----:B--2---:R2:W-:Y:S06]  /*22660*/  @!P2 ST.E.64 desc[UR40][R12.64], R6 ;  /* 0x000000060c00a985 */ /* 0x0045ec000c101b28 */
[----:B0-----:R-:W3:Y:S01]  /*22670*/  @!P1 LDL.64 R2, [R1+0x298] ;  /* 0x0002980001029983 */ /* 0x001ee20000100a00 */
[----:B------:R-:W-:Y:S02]  /*22680*/  ISETP.GE.AND P2, PT, R209, R0, PT ;  /* 0x00000000d100720c */ /* 0x000fe40003f46270 */
[----:B------:R-:W-:-:S04]  /*22690*/  @!P1 LEA R14, P0, R210, R8, 0x2 ;  /* 0x00000008d20e9211 */ /* 0x000fc800078010ff */
[----:B------:R-:W-:-:S05]  /*226a0*/  @!P1 LEA.HI.X R15, R210, R9, R41, 0x2, P0 ;  /* 0x00000009d20f9211 */ /* 0x000fca00000f1429 */
[----:B---3--:R0:W-:Y:S04]  /*226b0*/  @!P1 ST.E.64 desc[UR40][R14.64], R2 ;  /* 0x000000020e009985 */ /* 0x0081e8000c101b28 */
[----:B-1----:R-:W3:Y:S01]  /*226c0*/  @!P2 LDL.64 R4, [R1+0x2a8] ;  /* 0x0002a8000104a983 */ /* 0x002ee20000100a00 */
[----:B------:R-:W-:Y:S02]  /*226d0*/  ISETP.GE.AND P1, PT, R208, R0, PT ;  /* 0x00000000d000720c */ /* 0x000fe40003f26270 */
[----:B------:R-:W-:-:S04]  /*226e0*/  @!P2 LEA R10, P0, R209, R8, 0x2 ;  /* 0x00000008d10aa211 */ /* 0x000fc800078010ff */
[----:B------:R-:W-:-:S05]  /*226f0*/  @!P2 LEA.HI.X R11, R209, R9, R40, 0x2, P0 ;  /* 0x00000009d10ba211 */ /* 0x000fca00000f1428 */
[----:B---3--:R1:W-:Y:S04]  /*22700*/  @!P2 ST.E.64 desc[UR40][R10.64], R4 ;  /* 0x000000040a00a985 */ /* 0x0083e8000c101b28 */
[----:B--2---:R-:W2:Y:S01]  /*22710*/  @!P1 LDL.64 R6, [R1+0x2b8] ;  /* 0x0002b80001069983 */ /* 0x004ea20000100a00 */
[----:B------:R-:W-:Y:S02]  /*22720*/  ISETP.GE.AND P2, PT, R207, R0, PT ;  /* 0x00000000cf00720c */ /* 0x000fe40003f46270 */
[----:B------:R-:W-:-:S04]  /*22730*/  @!P1 LEA R12, P0, R208, R8, 0x2 ;  /* 0x00000008d00c9211 */ /* 0x000fc800078010ff */
[----:B------:R-:W-:-:S05]  /*22740*/  @!P1 LEA.HI.X R13, R208, R9, R39, 0x2, P0 ;  /* 0x00000009d00d9211 */ /* 0x000fca00000f1427 */
[----:B--2---:R2:W-:Y:S04]  /*22750*/  @!P1 ST.E.64 desc[UR40][R12.64], R6 ;  /* 0x000000060c009985 */ /* 0x0045e8000c101b28 */
        /* <DEDUP_REMOVED lines=113> */
[----:B------:R-:W-:-:S07]  /*22e70*/  @!P2 LEA.HI.X R11, R185, R9, R228, 0x2, P0 ;  /* 0x00000009b90ba211 */ /* 0x000fce00000f14e4 */
[C---:B--2---:R-:W-:Y:S01]  /*22e80*/  @!P1 LEA R12, P0, R184.reuse, R8, 0x2 ;  /* 0x00000008b80c9211 */ /* 0x044fe200078010ff */
[----:B---3--:R0:W-:Y:S04]  /*22e90*/  @!P2 ST.E.64 desc[UR40][R10.64], R4 ;  /* 0x000000040a00a985 */ /* 0x0081e8000c101b28 */
[----:B------:R-:W2:Y:S01]  /*22ea0*/  @!P1 LDL.64 R6, [R1+0x438] ;  /* 0x0004380001069983 */ /* 0x000ea20000100a00 */
[----:B------:R-:W-:Y:S01]  /*22eb0*/  @!P1 LEA.HI.X R13, R184, R9, R227, 0x2, P0 ;  /* 0x00000009b80d9211 */ /* 0x000fe200000f14e3 */
[----:B------:R-:W-:Y:S01]  /*22ec0*/  BSSY B1, `(.L_x_3319) ;  /* 0x0000009000017945 */ /* 0x000fe20003800000 */
[----:B------:R-:W-:-:S03]  /*22ed0*/  ISETP.GE.AND P0, PT, R214, R0, PT ;  /* 0x00000000d600720c */ /* 0x000fc60003f06270 */
[----:B--2---:R0:W-:Y:S01]  /*22ee0*/  @!P1 ST.E.64 desc[UR40][R12.64], R6 ;  /* 0x000000060c009985 */ /* 0x0041e2000c101b28 */
[----:B------:R-:W-:-:S09]  /*22ef0*/  ISETP.GE.AND P1, PT, R213, R0, PT ;  /* 0x00000000d500720c */ /* 0x000fd20003f26270 */
[----:B------:R-:W-:Y:S05]  /*22f00*/  @P0 BRA `(.L_x_3320) ;  /* 0x0000000000100947 */ /* 0x000fea0003800000 */
[----:B0-----:R-:W2:Y:S01]  /*22f10*/  LDL.64 R4, [R1+0x448] ;  /* 0x0004480001047983 */ /* 0x001ea20000100a00 */
[----:B------:R-:W-:-:S04]  /*22f20*/  LEA R2, P0, R214, R8, 0x2 ;  /* 0x00000008d6027211 */ /* 0x000fc800078010ff */
[----:B------:R-:W-:-:S05]  /*22f30*/  LEA.HI.X R3, R214, R9, R226, 0x2, P0 ;  /* 0x00000009d6037211 */ /* 0x000fca00000f14e2 */
[----:B--2---:R1:W-:Y:S04]  /*22f40*/  ST.E.64 desc[UR40][R2.64], R4 ;  /* 0x0000000402007985 */ /* 0x0043e8000c101b28 */
.L_x_3320:
[----:B------:R-:W-:Y:S05]  /*22f50*/  BSYNC B1 ;  /* 0x0000000000017941 */ /* 0x000fea0003800000 */
.L_x_3319:
[----:B------:R-:W-:Y:S05]  /*22f60*/  @P1 BRA `(.L_x_3316) ;  /* 0x0000000c00ac1947 */ /* 0x000fea0003800000 */
[----:B01----:R-:W2:Y:S01]  /*22f70*/  LDL.64 R4, [R1+0x458] ;  /* 0x0004580001047983 */ /* 0x003ea20000100a00 */
[----:B------:R-:W-:-:S04]  /*22f80*/  LEA R2, P0, R213, R8, 0x2 ;  /* 0x00000008d5027211 */ /* 0x000fc800078010ff */
[----:B------:R-:W-:-:S05]  /*22f90*/  LEA.HI.X R3, R213, R9, R225, 0x2, P0 ;  /* 0x00000009d5037211 */ /* 0x000fca00000f14e1 */
[----:B--2---:R4:W-:Y:S01]  /*22fa0*/  ST.E.64 desc[UR40][R2.64], R4 ;  /* 0x0000000402007985 */ /* 0x0049e2000c101b28 */
[----:B------:R-:W-:Y:S05]  /*22fb0*/  BRA `(.L_x_3316) ;  /* 0x0000000c00987947 */ /* 0x000fea0003800000 */
.L_x_3307:
        /* <DEDUP_REMOVED lines=9> */
[----:B------:R-:W-:Y:S01]  /*23050*/  UISETP.NE.U32.AND UP1, UPT, UR8, URZ, UPT ;  /* 0x0000003f0800728c */ /* 0x000fe2000bf25070 */
[----:B------:R-:W-:Y:S02]  /*23060*/  ULDC UR4, c[0x0][0xb88] ;  /* 0x0002e20000047ab9 */ /* 0x000fe40000000800 */
[----:B------:R-:W2:Y:S01]  /*23070*/  @P1 LDG.E R6, desc[UR40][R2.64] ;  /* 0x0000002802061981 */ /* 0x000ea2000c1e1900 */
[----:B------:R-:W-:Y:S01]  /*23080*/  UISETP.NE.AND.EX UP1, UPT, UR9, URZ, UPT, UP1 ;  /* 0x0000003f0900728c */ /* 0x000fe2000bf25310 */
[----:B------:R-:W-:-:S05]  /*23090*/  IMAD.U32 R0, RZ, RZ, UR4 ;  /* 0x00000004ff007e24 */ /* 0x000fca000f8e00ff */
[----:B------:R-:W-:-:S05]  /*230a0*/  PLOP3.LUT P2, PT, PT, PT, UP1, 0x80, 0x0 ;  /* 0x000000000000781c */ /* 0x000fca0003f4f018 */
[----:B------:R-:W-:Y:S02]  /*230b0*/  @UP1 ULDC.64 UR8, c[0x0][0xd08] ;  /* 0x0003420000081ab9 */ /* 0x000fe40000000a00 */
[----:B------:R-:W-:-:S06]  /*230c0*/  @UP1 UIMAD.WIDE UR8, UR38, 0x4, UR8 ;  /* 0x00000004260818a5 */ /* 0x000fcc000f8e0208 */
[----:B------:R-:W-:Y:S02]  /*230d0*/  IMAD.U32 R4, RZ, RZ, UR8 ;  /* 0x00000008ff047e24 */ /* 0x000fe4000f8e00ff */
[----:B------:R-:W-:-:S05]  /*230e0*/  IMAD.U32 R5, RZ, RZ, UR9 ;  /* 0x00000009ff057e24 */ /* 0x000fca000f8e00ff */
[----:B------:R0:W5:Y:S01]  /*230f0*/  @P2 LDG.E R0, desc[UR40][R4.64] ;  /* 0x0000002804002981 */ /* 0x000162000c1e1900 */
[----:B------:R-:W-:Y:S01]  /*23100*/  UISETP.NE.AND UP1, UPT, UR44, URZ, UPT ;  /* 0x0000003f2c00728c */ /* 0x000fe2000bf25270 */
[----:B------:R-:W-:Y:S01]  /*23110*/  ISETP.GT.AND P0, PT, R223, 0x7f, PT ;  /* 0x0000007fdf00780c */ /* 0x000fe20003f04270 */
[----:B------:R-:W-:-:S09]  /*23120*/  UMOV UR4, URZ ;  /* 0x0000003f00047c82 */ /* 0x000fd20008000000 */
[----:B------:R-:W-:Y:S01]  /*23130*/  @!UP1 ULDC UR44, c[0x0][0xbd4] ;  /* 0x0002f500002c9ab9 */ /* 0x000fe20000000800 */
[----:B--2---:R-:W-:Y:S01]  /*23140*/  @P1 R2UR UR4, R6 ;  /* 0x00000000060412ca */ /* 0x004fe200000e0000 */
[----:B0-----:R-:W-:-:S14]  /*23150*/  @P2 BRA `(.L_x_3321) ;  /* 0x0000000000102947 */ /* 0x001fdc0003800000 */
[----:B------:R-:W-:Y:S05]  /*23160*/  @!P1 BRA `(.L_x_3321) ;  /* 0x00000000000c9947 */ /* 0x000fea0003800000 */
[----:B------:R-:W2:Y:S04]  /*23170*/  LDG.E R5, desc[UR40][R2.64] ;  /* 0x0000002802057981 */ /* 0x000ea8000c1e1900 */
[----:B-----5:R-:W2:Y:S02]  /*23180*/  LDG.E R0, desc[UR40][R2.64+0x4] ;  /* 0x0000042802007981 */ /* 0x020ea4000c1e1900 */
[----:B--2---:R-:W-:-:S07]  /*23190*/  IMAD.IADD R0, R0, 0x1, -R5 ;  /* 0x0000000100007824 */ /* 0x004fce00078e0a05 */
.L_x_3321:
[----:B------:R-:W-:Y:S01]  /*231a0*/  USHF.R.S32.HI UR21, URZ, 0x1f, UR38 ;  /* 0x0000001f3f157899 */ /* 0x000fe20008011426 */
[----:B------:R-:W-:Y:S01]  /*231b0*/  BSSY B1, `(.L_x_3322) ;  /* 0x000003a000017945 */ /* 0x000fe20003800000 */
[----:B------:R-:W-:Y:S02]  /*231c0*/  USHF.R.S32.HI UR20, URZ, 0x1f, UR4 ;  /* 0x0000001f3f147899 */ /* 0x000fe40008011404 */
[----:B------:R-:W-:Y:S02]  /*231d0*/  USEL UR8, UR38, URZ, !UP0 ;  /* 0x0000003f26087287 */ /* 0x000fe4000c000000 */
[----:B------:R-:W-:Y:S01]  /*231e0*/  USEL UR21, UR21, URZ, !UP0 ;  /* 0x0000003f15157287 */ /* 0x000fe2000c000000 */
[----:B------:R-:W-:Y:S11]  /*231f0*/  @P0 BRA `(.L_x_3323) ;  /* 0x0000000000d40947 */ /* 0x000ff60003800000 */
[----:B------:R-:W0:Y:S01]  /*23200*/  S2R R3, SR_TID.X ;  /* 0x0000000000037919 */ /* 0x000e220000002100 */
[----:B------:R-:W1:Y:S01]  /*23210*/  LDC R9, c[0x0][0xce8] ;  /* 0x00033a00ff097b82 */ /* 0x000e620000000800 */
[----:B------:R-:W-:Y:S02]  /*23220*/  IMAD.U32 R4, RZ, RZ, UR39 ;  /* 0x00000027ff047e24 */ /* 0x000fe4000f8e00ff */
[----:B-1---5:R-:W-:-:S03]  /*23230*/  IMAD R2, R0, R9, RZ ;  /* 0x0000000900027224 */ /* 0x022fc600078e02ff */
[----:B0-----:R-:W-:-:S04]  /*23240*/  IADD3 R4, R4, -0x80, R3 ;  /* 0xffffff8004047810 */ /* 0x001fc80007ffe003 */
[----:B------:R-:W-:-:S13]  /*23250*/  ISETP.GE.AND P0, PT, R4, R2, PT ;  /* 0x000000020400720c */ /* 0x000fda0003f06270 */
[----:B------:R-:W-:Y:S05]  /*23260*/  @P0 BRA `(.L_x_3323) ;  /* 0x0000000000b80947 */ /* 0x000fea0003800000 */
[----:B------:R-:W-:Y:S01]  /*23270*/  ISETP.NE.AND P0, PT, R9, 0x1, PT ;  /* 0x000000010900780c */ /* 0x000fe20003f05270 */
[----:B------:R-:W-:Y:S01]  /*23280*/  UISETP.GT.AND UP0, UPT, UR44, 0x1, UPT ;  /* 0x000000012c00788c */ /* 0x000fe2000bf04270 */
[----:B------:R-:W-:Y:S01]  /*23290*/  IMAD.MOV.U32 R5, RZ, RZ, R4 ;  /* 0x000000ffff057224 */ /* 0x000fe200078e0004 */
[----:B------:R-:W-:Y:S02]  /*232a0*/  UMOV UR18, 0xab8 ;  /* 0x00000ab800127882 */ /* 0x000fe40000000000 */
[----:B------:R-:W-:Y:S02]  /*232b0*/  USEL UR18, UR18, 0xa78, UP0 ;  /* 0x00000a7812127887 */ /* 0x000fe40008000000 */
[----:B------:R-:W-:-:S06]  /*232c0*/  USEL UR9, UR43, URZ, UP0 ;  /* 0x0000003f2b097287 */ /* 0x000fcc0008000000 */
[----:B------:R-:W0:Y:S04]  /*232d0*/  @P0 LDC R3, c[0x0][0xcec] ;  /* 0x00033b00ff030b82 */ /* 0x000e280000000800 */
[----:B------:R-:W-:Y:S01]  /*232e0*/  ULDC.64 UR12, c[0x0][UR18+0x220] ;  /* 0x00008800120c7abb */ /* 0x000fe20008000a00 */
[----:B------:R-:W-:Y:S01]  /*232f0*/  ULDC.64 UR10, c[0x0][UR18+0x218] ;  /* 0x00008600120a7abb */ /* 0x000fe20008000a00 */
[----:B------:R-:W-:Y:S01]  /*23300*/  ULDC.64 UR14, c[0x0][UR18+0x228] ;  /* 0x00008a00120e7abb */ /* 0x000fe20008000a00 */
[----:B------:R-:W-:Y:S01]  /*23310*/  UIMAD UR13, UR13, UR8, URZ ;  /* 0x000000080d0d72a4 */ /* 0x000fe2000f8e023f */
[----:B------:R-:W1:Y:S01]  /*23320*/  @P0 LDC R7, c[0x0][0xcf0] ;  /* 0x00033c00ff070b82 */ /* 0x000e620000000800 */
[----:B------:R-:W-:Y:S02]  /*23330*/  UIMAD.WIDE.U32 UR16, UR10, UR37, URZ ;  /* 0x000000250a1072a5 */ /* 0x000fe4000f8e003f */
        /* <DEDUP_REMOVED lines=10> */
[----:B------:R-:W-:Y:S02]  /*233e0*/  IMAD.U32 R3, RZ, RZ, UR23 ;  /* 0x00000017ff037e24 */ /* 0x000fe4000f8e00ff */
[----:B------:R-:W-:Y:S01]  /*233f0*/  IMAD.U32 R6, RZ, RZ, UR10 ;  /* 0x0000000aff067e24 */ /* 0x000fe2000f8e00ff */
[----:B------:R-:W-:Y:S01]  /*23400*/  UIADD3.X UR9, UR9, UR19, UR20, UP1, UP2 ;  /* 0x0000001309097290 */ /* 0x000fe20008fe4414 */
[----:B-1----:R-:W-:Y:S01]  /*23410*/  @P0 SHF.R.U32.HI R5, RZ, R7, R2 ;  /* 0x00000007ff050219 */ /* 0x002fe20000011602 */
[----:B------:R-:W-:Y:S01]  /*23420*/  IMAD.U32 R2, RZ, RZ, UR22 ;  /* 0x00000016ff027e24 */ /* 0x000fe2000f8e00ff */
[----:B------:R-:W-:Y:S01]  /*23430*/  ULDC.64 UR10, c[0x0][UR18+0x210] ;  /* 0x00008400120a7abb */ /* 0x000fe20008000a00 */
[----:B------:R-:W-:Y:S01]  /*23440*/  ULDC.64 UR12, c[0x0][0xca8] ;  /* 0x00032a00000c7ab9 */ /* 0x000fe20000000a00 */
[----:B------:R-:W-:Y:S01]  /*23450*/  @!UP0 ULDC UR12, c[0x0][0xc50] ;  /* 0x00031400000c8ab9 */ /* 0x000fe20000000800 */
[--C-:B------:R-:W-:Y:S01]  /*23460*/  IMAD.MOV R7, RZ, RZ, -R5.reuse ;  /* 0x000000ffff077224 */ /* 0x100fe200078e0a05 */
[----:B------:R-:W-:Y:S01]  /*23470*/  IADD3 R2, P0, P1, R5, UR16, R2 ;  /* 0x0000001005027c10 */ /* 0x000fe2000f91e002 */
[----:B------:R-:W-:Y:S01]  /*23480*/  @!UP0 ULDC UR13, c[0x0][0xc54] ;  /* 0x00031500000d8ab9 */ /* 0x000fe20000000800 */
[----:B------:R-:W-:Y:S01]  /*23490*/  SHF.R.S32.HI R5, RZ, 0x1f, R5 ;  /* 0x0000001fff057819 */ /* 0x000fe20000011405 */
[----:B------:R-:W-:-:S03]  /*234a0*/  IMAD R7, R9, R7, R4 ;  /* 0x0000000709077224 */ /* 0x000fc600078e0204 */
[----:B------:R-:W-:Y:S01]  /*234b0*/  IADD3.X R3, R5, UR9, R6, P0, P1 ;  /* 0x0000000905037c10 */ /* 0x000fe200087e2406 */
[C---:B------:R-:W-:Y:S01]  /*234c0*/  IMAD R9, R7.reuse, UR11, RZ ;  /* 0x0000000b07097c24 */ /* 0x040fe2000f8e02ff */
[----:B------:R-:W-:Y:S01]  /*234d0*/  SHF.R.S32.HI R4, RZ, 0x1f, R7 ;  /* 0x0000001fff047819 */ /* 0x000fe20000011407 */
[----:B------:R-:W-:-:S04]  /*234e0*/  IMAD.WIDE.U32 R2, R7, UR10, R2 ;  /* 0x0000000a07027c25 */ /* 0x000fc8000f8e0002 */
[----:B------:R-:W-:Y:S01]  /*234f0*/  IMAD R9, R4, UR10, R9 ;  /* 0x0000000a04097c24 */ /* 0x000fe2000f8e0209 */
[----:B------:R-:W-:-:S03]  /*23500*/  LEA R4, P0, R2, UR12, 0x2 ;  /* 0x0000000c02047c11 */ /* 0x000fc6000f8010ff */
[----:B------:R-:W-:-:S05]  /*23510*/  IMAD.IADD R3, R3, 0x1, R9 ;  /* 0x0000000103037824 */ /* 0x000fca00078e0209 */
[----:B------:R-:W-:Y:S01]  /*23520*/  LEA.HI.X R5, R2, UR13, R3, 0x2, P0 ;  /* 0x0000000d02057c11 */ /* 0x000fe200080f1403 */
[----:B------:R-:W-:-:S05]  /*23530*/  IMAD.MOV.U32 R3, RZ, RZ, -0x800000 ;  /* 0xff800000ff037424 */ /* 0x000fca00078e00ff */
[----:B------:R0:W-:Y:S02]  /*23540*/  STG.E desc[UR40][R4.64], R3 ;  /* 0x0000000304007986 */ /* 0x0001e4000c101928 */
.L_x_3323:
[----:B------:R-:W-:Y:S05]  /*23550*/  BSYNC B1 ;  /* 0x0000000000017941 */ /* 0x000fea0003800000 */
.L_x_3322:
[----:B------:R-:W-:-:S06]  /*23560*/  UISETP.GT.AND UP0, UPT, UR44, 0x1, UPT ;  /* 0x000000012c00788c */ /* 0x000fcc000bf04270 */
[----:B------:R-:W-:-:S13]  /*23570*/  PLOP3.LUT P0, PT, PT, PT, UP0, 0x80, 0x0 ;  /* 0x000000000000781c */ /* 0x000fda0003f0f008 */
[----:B------:R-:W-:Y:S05]  /*23580*/  @P0 BRA `(.L_x_3316) ;  /* 0x0000000800240947 */ /* 0x000fea0003800000 */
[----:B------:R-:W1:Y:S01]  /*23590*/  LDC R11, c[0x0][0xce8] ;  /* 0x00033a00ff0b7b82 */ /* 0x000e620000000800 */
[----:B------:R-:W-:Y:S01]  /*235a0*/  ULDC.64 UR12, c[0x0][0xba0] ;  /* 0x0002e800000c7ab9 */ /* 0x000fe20000000a00 */
[----:B------:R-:W-:Y:S01]  /*235b0*/  IMAD R2, R224, 0x20, R222 ;  /* 0x00000020e0027824 */ /* 0x000fe200078e02de */
[----:B------:R-:W-:Y:S01]  /*235c0*/  UIMAD UR9, UR20, UR12, URZ ;  /* 0x0000000c140972a4 */ /* 0x000fe2000f8e023f */
[----:B------:R-:W-:Y:S01]  /*235d0*/  BSSY B1, `(.L_x_3324) ;  /* 0x0000042000017945 */ /* 0x000fe20003800000 */
[----:B------:R-:W-:Y:S01]  /*235e0*/  UIMAD.WIDE.U32 UR10, UR4, UR12, URZ ;  /* 0x0000000c040a72a5 */ /* 0x000fe2000f8e003f */
[----:B------:R-:W-:Y:S01]  /*235f0*/  VIADD R6, R2, UR39 ;  /* 0x0000002702067c36 */ /* 0x000fe20008000000 */
[----:B------:R-:W-:-:S03]  /*23600*/  UIMAD UR9, UR4, UR13, UR9 ;  /* 0x0000000d040972a4 */ /* 0x000fc6000f8e0209 */
[----:B------:R-:W-:Y:S01]  /*23610*/  ULDC.64 UR12, c[0x0][0xbe8] ;  /* 0x0002fa00000c7ab9 */ /* 0x000fe20000000a00 */
[----:B------:R-:W-:Y:S01]  /*23620*/  UIADD3 UR11, UR11, UR9, URZ ;  /* 0x000000090b0b7290 */ /* 0x000fe2000fffe03f */
[----:B0-----:R-:W-:-:S03]  /*23630*/  IMAD.MOV.U32 R5, RZ, RZ, R6 ;  /* 0x000000ffff057224 */ /* 0x001fc600078e0006 */
[----:B------:R-:W-:-:S04]  /*23640*/  UIMAD.WIDE.U32 UR10, UR37, UR12, UR10 ;  /* 0x0000000c250a72a5 */ /* 0x000fc8000f8e000a */
[----:B------:R-:W-:-:S03]  /*23650*/  UIMAD UR11, UR37, UR13, UR11 ;  /* 0x0000000d250b72a4 */ /* 0x000fc6000f8e020b */
[----:B------:R-:W-:Y:S01]  /*23660*/  ULDC.64 UR12, c[0x0][0xbf0] ;  /* 0x0002fc00000c7ab9 */ /* 0x000fe20000000a00 */
[----:B-1----:R-:W-:Y:S01]  /*23670*/  ISETP.NE.AND P0, PT, R11, 0x1, PT ;  /* 0x000000010b00780c */ /* 0x002fe20003f05270 */
[----:B------:R-:W-:-:S04]  /*23680*/  UIMAD UR4, UR21, UR12, URZ ;  /* 0x0000000c150472a4 */ /* 0x000fc8000f8e023f */
[----:B------:R-:W-:Y:S02]  /*23690*/  UIMAD UR4, UR8, UR13, UR4 ;  /* 0x0000000d080472a4 */ /* 0x000fe4000f8e0204 */
[----:B------:R-:W-:-:S03]  /*236a0*/  UIMAD.WIDE.U32 UR8, UR8, UR12, UR10 ;  /* 0x0000000c080872a5 */ /* 0x000fc6000f8e000a */
[----:B------:R-:W-:Y:S01]  /*236b0*/  ULDC.64 UR10, c[0x0][0xbe0] ;  /* 0x0002f800000a7ab9 */ /* 0x000fe20000000a00 */
[----:B------:R-:W-:Y:S02]  /*236c0*/  UIADD3 UR4, UR9, UR4, URZ ;  /* 0x0000000409047290 */ /* 0x000fe4000fffe03f */
[----:B------:R-:W0:Y:S08]  /*236d0*/  @P0 LDC R3, c[0x0][0xcec] ;  /* 0x00033b00ff030b82 */ /* 0x000e300000000800 */
[----:B------:R-:W1:Y:S01]  /*236e0*/  @P0 LDC R7, c[0x0][0xcf0] ;  /* 0x00033c00ff070b82 */ /* 0x000e620000000800 */
[----:B0-----:R-:W-:-:S04]  /*236f0*/  @P0 IMAD.HI.U32 R2, R6, R3, RZ ;  /* 0x0000000306020227 */ /* 0x001fc800078e00ff */
[----:B------:R-:W-:Y:S02]  /*23700*/  IMAD.U32 R3, RZ, RZ, UR9 ;  /* 0x00000009ff037e24 */ /* 0x000fe4000f8e00ff */
[----:B------:R-:W-:Y:S01]  /*23710*/  IMAD.U32 R3, RZ, RZ, UR4 ;  /* 0x00000004ff037e24 */ /* 0x000fe2000f8e00ff */
[----:B-1----:R-:W-:-:S04]  /*23720*/  @P0 SHF.R.U32.HI R5, RZ, R7, R2 ;  /* 0x00000007ff050219 */ /* 0x002fc80000011602 */
[--C-:B------:R-:W-:Y:S01]  /*23730*/  SHF.R.S32.HI R2, RZ, 0x1f, R5.reuse ;  /* 0x0000001fff027819 */ /* 0x100fe20000011405 */
[----:B------:R-:W-:-:S04]  /*23740*/  IMAD.MOV R7, RZ, RZ, -R5 ;  /* 0x000000ffff077224 */ /* 0x000fc800078e0a05 */
[----:B------:R-:W-:Y:S02]  /*23750*/  IMAD R4, R2, UR10, RZ ;  /* 0x0000000a02047c24 */ /* 0x000fe4000f8e02ff */
[----:B------:R-:W-:Y:S02]  /*23760*/  IMAD R7, R11, R7, R6 ;  /* 0x000000070b077224 */ /* 0x000fe400078e0206 */
[----:B------:R-:W-:Y:S01]  /*23770*/  IMAD.U32 R2, RZ, RZ, UR8 ;  /* 0x00000008ff027e24 */ /* 0x000fe2000f8e00ff */
[----:B------:R-:W-:Y:S01]  /*23780*/  ULDC.64 UR8, c[0x0][0xbd8] ;  /* 0x0002f60000087ab9 */ /* 0x000fe20000000a00 */
[C---:B------:R-:W-:Y:S01]  /*23790*/  IMAD R9, R5.reuse, UR11, R4 ;  /* 0x0000000b05097c24 */ /* 0x040fe2000f8e0204 */
[----:B------:R-:W-:Y:S01]  /*237a0*/  SHF.R.S32.HI R4, RZ, 0x1f, R7 ;  /* 0x0000001fff047819 */ /* 0x000fe20000011407 */
[----:B------:R-:W-:-:S04]  /*237b0*/  IMAD.WIDE.U32 R2, R5, UR10, R2 ;  /* 0x0000000a05027c25 */ /* 0x000fc8000f8e0002 */
[----:B------:R-:W-:Y:S02]  /*237c0*/  IMAD.IADD R3, R3, 0x1, R9 ;  /* 0x0000000103037824 */ /* 0x000fe400078e0209 */
[----:B------:R-:W-:Y:S02]  /*237d0*/  IMAD R4, R4, UR8, RZ ;  /* 0x0000000804047c24 */ /* 0x000fe4000f8e02ff */
[----:B------:R-:W-:Y:S02]  /*237e0*/  VIADD R6, R222, UR39 ;  /* 0x00000027de067c36 */ /* 0x000fe40008000000 */
[----:B-----5:R-:W-:Y:S02]  /*237f0*/  IMAD R11, R0, R11, RZ ;  /* 0x0000000b000b7224 */ /* 0x020fe400078e02ff */
[C---:B------:R-:W-:Y:S02]  /*23800*/  IMAD R5, R7.reuse, UR9, R4 ;  /* 0x0000000907057c24 */ /* 0x040fe4000f8e0204 */
[----:B------:R-:W-:Y:S01]  /*23810*/  IMAD.WIDE.U32 R2, R7, UR8, R2 ;  /* 0x0000000807027c25 */ /* 0x000fe2000f8e0002 */
[----:B------:R-:W-:Y:S01]  /*23820*/  ISETP.GE.AND P2, PT, R6, R11, PT ;  /* 0x0000000b0600720c */ /* 0x000fe20003f46270 */
[----:B------:R-:W-:-:S02]  /*23830*/  ULDC.64 UR8, c[0x0][0xb80] ;  /* 0x0002e00000087ab9 */ /* 0x000fc40000000a00 */
[----:B------:R-:W-:Y:S01]  /*23840*/  VIADD R0, R6, 0x20 ;  /* 0x0000002006007836 */ /* 0x000fe20000000000 */
[----:B------:R-:W-:Y:S01]  /*23850*/  LEA R4, P3, R2, UR8, 0x1 ;  /* 0x0000000802047c11 */ /* 0x000fe2000f8608ff */
[----:B------:R-:W-:-:S03]  /*23860*/  IMAD.IADD R3, R3, 0x1, R5 ;  /* 0x0000000103037824 */ /* 0x000fc600078e0205 */
[-C--:B------:R-:W-:Y:S01]  /*23870*/  ISETP.GE.AND P1, PT, R0, R11.reuse, PT ;  /* 0x0000000b0000720c */ /* 0x080fe20003f26270 */
[----:B------:R-:W-:Y:S01]  /*23880*/  VIADD R0, R6, 0x40 ;  /* 0x0000004006007836 */ /* 0x000fe20000000000 */
[----:B------:R-:W-:Y:S02]  /*23890*/  LEA.HI.X R5, R2, UR9, R3, 0x1, P3 ;  /* 0x0000000902057c11 */ /* 0x000fe400098f0c03 */
[----:B------:R0:W1:Y:S02]  /*238a0*/  SHFL.IDX PT, R2, R4, RZ, 0x181f ;  /* 0x00181fff04027589 */ /* 0x00006400000e0000 */
[----:B------:R-:W-:Y:S02]  /*238b0*/  ISETP.GE.AND P0, PT, R0, R11, PT ;  /* 0x0000000b0000720c */ /* 0x000fe40003f06270 */
[----:B------:R0:W2:Y:S01]  /*238c0*/  SHFL.IDX PT, R0, R5, RZ, 0x181f ;  /* 0x00181fff05007589 */ /* 0x0000a200000e0000 */
[----:B------:R-:W-:Y:S10]  /*238d0*/  @P2 BRA `(.L_x_3325) ;  /* 0x0000000000442947 */ /* 0x000ff40003800000 */
        /* <DEDUP_REMOVED lines=17> */
.L_x_3325:
[----:B------:R-:W-:Y:S05]  /*239f0*/  BSYNC B1 ;  /* 0x0000000000017941 */ /* 0x000fea0003800000 */
.L_x_3324:
        /* <DEDUP_REMOVED lines=21> */
.L_x_3327:
[----:B------:R-:W-:Y:S05]  /*23b50*/  BSYNC B1 ;  /* 0x0000000000017941 */ /* 0x000fea0003800000 */
.L_x_3326:
        /* <DEDUP_REMOVED lines=21> */
.L_x_3329:
[----:B------:R-:W-:Y:S05]  /*23cb0*/  BSYNC B1 ;  /* 0x0000000000017941 */ /* 0x000fea0003800000 */
.L_x_3328:
        /* <DEDUP_REMOVED lines=10> */
[-C--:B---3--:R-:W-:Y:S02]  /*23d60*/  @!P3 LEA R6, P6, R18, R2.reuse, 0x1 ;  /* 0x000000021206b211 */ /* 0x088fe400078c08ff */
[-C--:B------:R-:W-:Y:S02]  /*23d70*/  @!P2 LEA R8, P5, R176, R2.reuse, 0x1 ;  /* 0x00000002b008a211 */ /* 0x080fe400078a08ff */
[-C--:B------:R-:W-:Y:S02]  /*23d80*/  @!P1 LEA R10, P4, R19, R2.reuse, 0x1 ;  /* 0x00000002130a9211 */ /* 0x080fe400078808ff */
[-C--:B--2---:R-:W-:Y:S02]  /*23d90*/  @!P3 LEA.HI.X R7, R18, R5.reuse, R183, 0x1, P6 ;  /* 0x000000051207b211 */ /* 0x084fe400030f0cb7 */
        /* <DEDUP_REMOVED lines=8> */
.L_x_3316:
[----:B------:R-:W-:Y:S05]  /*23e20*/  BSYNC B0 ;  /* 0x0000000000007941 */ /* 0x000fea0003800000 */
.L_x_3306:
[----:B------:R-:W-:Y:S02]  /*23e30*/  ULDC UR4, c[0x0][0xd3c] ;  /* 0x00034f0000047ab9 */ /* 0x000fe40000000800 */
[----:B------:R-:W-:-:S06]  /*23e40*/  UISETP.GE.AND UP0, UPT, UR6, UR4, UPT ;  /* 0x000000040600728c */ /* 0x000fcc000bf06270 */
[----:B------:R-:W-:-:S13]  /*23e50*/  PLOP3.LUT P0, PT, PT, PT, UP0, 0x80, 0x0 ;  /* 0x000000000000781c */ /* 0x000fda0003f0f008 */
[----:B------:R-:W-:Y:S05]  /*23e60*/  @!P0 BRA `(.L_x_3330) ;  /* 0xfffffdd400948947 */ /* 0x000fea000383ffff */
[----:B------:R-:W-:Y:S05]  /*23e70*/  EXIT ;  /* 0x000000000000794d */ /* 0x000fea0003800000 */
.L_x_3205:
        /* <DEDUP_REMOVED lines=16> */
[----:B-1----:R3:W-:Y:S01]  /*23f80*/  STL.128 [R1+0x460], R4 ;  /* 0x0004600401007387 */ /* 0x0027e20000100c00 */
[----:B------:R-:W-:Y:S06]  /*23f90*/  BAR.ARV 0x4, 0x180 ;  /* 0x0106000000007b1d */ /* 0x000fec0000002000 */
[----:B------:R-:W-:Y:S05]  /*23fa0*/  BRA `(.L_x_3332) ;  /* 0x0000000c00b47947 */ /* 0x000fea0003800000 */
.L_x_3331:
[----:B------:R-:W1:Y:S01]  /*23fb0*/  S2R R0, SR_TID.X ;  /* 0x0000000000007919 */ /* 0x000e620000002100 */
[----:B------:R-:W-:Y:S01]  /*23fc0*/  ULDC UR4, c[0x0][0xd3c] ;  /* 0x00034f0000047ab9 */ /* 0x000fe20000000800 */
        /* <DEDUP_REMOVED lines=9> */
[----:B-1----:R-:W-:-:S04]  /*24060*/  @!P1 IMAD.WIDE.U32 R2, R0, 0x4, R4 ;  /* 0x0000000400029825 */ /* 0x002fc800078e0004 */
[----:B------:R-:W-:-:S06]  /*24070*/  IMAD.MOV.U32 R5, RZ, RZ, RZ ;  /* 0x000000ffff057224 */ /* 0x000fcc00078e00ff */
        /* <DEDUP_REMOVED lines=31> */
.L_x_3335:
        /* <DEDUP_REMOVED lines=39> */
.L_x_3333:
        /* <DEDUP_REMOVED lines=10> */
[----:B------:R-:W-:-:S06]  /*24580*/  VIADD R8, R10, 0xffffffff ;  /* 0xffffffff0a087836 */ /* 0x000fcc0000000000 */
[----:B------:R3:W4:Y:S02]  /*24590*/  SHFL.IDX PT, R8, R3, R8, 0x1f ;  /* 0x00001f0803087589 */ /* 0x00072400000e0000 */
.L_x_3336:
[----:B----4-:R-:W-:Y:S01]  /*245a0*/  IMAD R2, R8, UR5, R9 ;  /* 0x0000000508027c24 */ /* 0x010fe2000f8e0209 */
[----:B-1----:R-:W-:Y:S01]  /*245b0*/  ISETP.NE.AND P0, PT, R7, 0x1, PT ;  /* 0x000000010700780c */ /* 0x002fe20003f05270 */
[----:B------:R-:W-:-:S03]  /*245c0*/  VIADD R12, R10, UR4 ;  /* 0x000000040a0c7c36 */ /* 0x000fc60008000000 */
[----:B------:R1:W-:Y:S01]  /*245d0*/  STL [R1+0x460], R2 ;  /* 0x0004600201007387 */ /* 0x0003e20000100800 */
[----:B0-----:R-:W-:-:S03]  /*245e0*/  IADD3 R5, -R2, UR6, RZ ;  /* 0x0000000602057c10 */ /* 0x001fc6000fffe1ff */
[----:B------:R1:W-:Y:S05]  /*245f0*/  STL [R1+0x46c], R12 ;  /* 0x00046c0c01007387 */ /* 0x0003ea0000100800 */
[----:B------:R-:W-:Y:S05]  /*24600*/  @!P0 BRA `(.L_x_3337) ;  /* 0x0000000000e08947 */ /* 0x000fea0003800000 */
[-C--:B--2---:R-:W-:Y:S02]  /*24610*/  IABS R6, R4.reuse ;  /* 0x0000000400067213 */ /* 0x084fe40000000000 */
[----:B------:R-:W-:Y:S02]  /*24620*/  IABS R8, R7 ;  /* 0x0000000700087213 */ /* 0x000fe40000000000 */
[----:B------:R-:W0:Y:S08]  /*24630*/  I2F.RP R9, R6 ;  /* 0x0000000600097306 */ /* 0x000e300000209400 */
[----:B------:R-:W2:Y:S08]  /*24640*/  I2F.RP R10, R8 ;  /* 0x00000008000a7306 */ /* 0x000eb00000209400 */
[----:B0-----:R-:W1:Y:S08]  /*24650*/  MUFU.RCP R9, R9 ;  /* 0x0000000900097308 */ /* 0x001e700000001000 */
[----:B--2---:R-:W-:Y:S01]  /*24660*/  MUFU.RCP R10, R10 ;  /* 0x0000000a000a7308 */ /* 0x004fe20000001000 */
[----:B-1----:R-:W-:Y:S01]  /*24670*/  VIADD R2, R9, 0xffffffe ;  /* 0x0ffffffe09027836 */ /* 0x002fe20000000000 */
[----:B------:R-:W-:-:S06]  /*24680*/  IABS R9, R4 ;  /* 0x0000000400097213 */ /* 0x000fcc0000000000 */
[----:B---3--:R0:W1:Y:S02]  /*24690*/  F2I.FTZ.U32.TRUNC.NTZ R3, R2 ;  /* 0x0000000200037305 */ /* 0x008064000021f000 */
        /* <DEDUP_REMOVED lines=8> */
[----:B------:R-:W-:Y:S02]  /*24720*/  VIADD R3, R10, 0xffffffe ;  /* 0x0ffffffe0a037836 */ /* 0x000fe40000000000 */
[----:B------:R-:W-:Y:S01]  /*24730*/  IMAD.MOV.U32 R2, RZ, RZ, RZ ;  /* 0x000000ffff027224 */ /* 0x000fe200078e00ff */
[----:B------:R-:W-:-:S03]  /*24740*/  ISETP.GT.U32.AND P1, PT, R6, R11, PT ;  /* 0x0000000b0600720c */ /* 0x000fc60003f24070 */
[----:B------:R-:W0:Y:S10]  /*24750*/  F2I.FTZ.U32.TRUNC.NTZ R3, R3 ;  /* 0x0000000300037305 */ /* 0x000e34000021f000 */
[----:B------:R-:W-:-:S02]  /*24760*/  @!P1 IMAD.IADD R11, R11, 0x1, -R6 ;  /* 0x000000010b0b9824 */ /* 0x000fc400078e0a06 */
[----:B------:R-:W-:Y:S01]  /*24770*/  @!P1 VIADD R9, R9, 0x1 ;  /* 0x0000000109099836 */ /* 0x000fe20000000000 */
[----:B------:R-:W-:Y:S02]  /*24780*/  ISETP.NE.AND P1, PT, R4, RZ, PT ;  /* 0x000000ff0400720c */ /* 0x000fe40003f25270 */
[----:B------:R-:W-:Y:S01]  /*24790*/  ISETP.GE.U32.AND P0, PT, R11, R6, PT ;  /* 0x000000060b00720c */ /* 0x000fe20003f06070 */
[----:B0-----:R-:W-:-:S04]  /*247a0*/  IMAD.MOV R11, RZ, RZ, -R3 ;  /* 0x000000ffff0b7224 */ /* 0x001fc800078e0a03 */
[----:B------:R-:W-:-:S04]  /*247b0*/  IMAD R11, R11, R8, RZ ;  /* 0x000000080b0b7224 */ /* 0x000fc800078e02ff */
[----:B------:R-:W-:Y:S01]  /*247c0*/  IMAD.HI.U32 R6, R3, R11, R2 ;  /* 0x0000000b03067227 */ /* 0x000fe200078e0002 */
[----:B------:R-:W-:-:S03]  /*247d0*/  LOP3.LUT R2, R5, R4, RZ, 0x3c, !PT ;  /* 0x0000000405027212 */ /* 0x000fc600078e3cff */
[----:B------:R-:W-:Y:S01]  /*247e0*/  @P0 VIADD R9, R9, 0x1 ;  /* 0x0000000109090836 */ /* 0x000fe20000000000 */
[----:B------:R-:W-:Y:S02]  /*247f0*/  ISETP.GE.AND P2, PT, R2, RZ, PT ;  /* 0x000000ff0200720c */ /* 0x000fe40003f46270 */
[----:B------:R-:W-:-:S05]  /*24800*/  IABS R2, R7 ;  /* 0x0000000700027213 */ /* 0x000fca0000000000 */
[----:B------:R-:W-:-:S06]  /*24810*/  IMAD.MOV R2, RZ, RZ, -R2 ;  /* 0x000000ffff027224 */ /* 0x000fcc00078e0a02 */
[----:B------:R-:W-:Y:S01]  /*24820*/  @!P2 IMAD.MOV R9, RZ, RZ, -R9 ;  /* 0x000000ffff09a224 */ /* 0x000fe200078e0a09 */
[----:B------:R-:W-:-:S04]  /*24830*/  @!P1 LOP3.LUT R9, RZ, R4, RZ, 0x33, !PT ;  /* 0x00000004ff099212 */ /* 0x000fc800078e33ff */
[----:B------:R-:W-:-:S05]  /*24840*/  IABS R3, R9 ;  /* 0x0000000900037213 */ /* 0x000fca0000000000 */
        /* <DEDUP_REMOVED lines=12> */
[--C-:B------:R-:W-:Y:S02]  /*24910*/  IMAD.MOV R2, RZ, RZ, -R6.reuse ;  /* 0x000000ffff027224 */ /* 0x100fe400078e0a06 */
[C---:B------:R-:W-:Y:S02]  /*24920*/  IMAD R6, R7.reuse, 0x1000000, R6 ;  /* 0x0100000007067824 */ /* 0x040fe400078e0206 */
[--C-:B------:R-:W-:Y:S02]  /*24930*/  IMAD R7, R7, R2, R9.reuse ;  /* 0x0000000207077224 */ /* 0x100fe400078e0209 */
[----:B------:R-:W-:Y:S02]  /*24940*/  IMAD.MOV R2, RZ, RZ, -R9 ;  /* 0x000000ffff027224 */ /* 0x000fe400078e0a09 */
[----:B------:R-:W-:Y:S02]  /*24950*/  IMAD R3, R7, 0x10000, R6 ;  /* 0x0001000007037824 */ /* 0x000fe400078e0206 */
[----:B------:R-:W-:-:S03]  /*24960*/  IMAD R2, R4, R2, R5 ;  /* 0x0000000204027224 */ /* 0x000fc600078e0205 */
[----:B------:R0:W-:Y:S01]  /*24970*/  STL [R1+0x468], R3 ;  /* 0x0004680301007387 */ /* 0x0001e20000100800 */
[----:B------:R-:W-:Y:S05]  /*24980*/  BRA `(.L_x_3338) ;  /* 0x0000000000f47947 */ /* 0x000fea0003800000 */
.L_x_3337:
[----:B-1-3--:R-:W0:Y:S02]  /*24990*/  LDC.64 R2, c[0x0][0xd90] ;  /* 0x00036400ff027b82 */ /* 0x00ae240000000a00 */
[----:B0-----:R-:W-:-:S05]  /*249a0*/  IMAD.WIDE R2, R12, 0x4, R2 ;  /* 0x000000040c027825 */ /* 0x001fca00078e0202 */
[----:B------:R0:W2:Y:S02]  /*249b0*/  LDG.E R7, desc[UR40][R2.64] ;  /* 0x0000002802077981 */ /* 0x0000a4000c1e1900 */
        /* <DEDUP_REMOVED lines=29> */
[----:B------:R-:W-:-:S04]  /*24b90*/  VIADDMNMX R7, R10, UR5, R7, PT ;  /* 0x000000050a077c46 */ /* 0x000fc8000b800107 */
[-C--:B------:R-:W-:Y:S02]  /*24ba0*/  IABS R9, R7.reuse ;  /* 0x0000000700097213 */ /* 0x080fe40000000000 */
        /* <DEDUP_REMOVED lines=11> */
[----:B------:R-:W-:Y:S02]  /*24c60*/  LOP3.LUT R3, R5, R7, RZ, 0x3c, !PT ;  /* 0x0000000705037212 */ /* 0x000fe400078e3cff */
[----:B------:R-:W-:Y:S01]  /*24c70*/  IADD3 R5, R8, 0x1000000, R5 ;  /* 0x0100000008057810 */ /* 0x000fe20007ffe005 */
        /* <DEDUP_REMOVED lines=12> */
[----:B------:R-:W-:-:S05]  /*24d40*/  IMAD R3, R2, R7, R5 ;  /* 0x0000000702037224 */ /* 0x000fca00078e0205 */
[----:B------:R1:W-:Y:S02]  /*24d50*/  STL [R1+0x468], R3 ;  /* 0x0004680301007387 */ /* 0x0003e40000100800 */
.L_x_3338:
[----:B01----:R-:W-:-:S05]  /*24d60*/  LOP3.LUT R3, RZ, R2, RZ, 0x33, !PT ;  /* 0x00000002ff037212 */ /* 0x003fca00078e33ff */
[----:B------:R-:W-:-:S05]  /*24d70*/  IMAD.IADD R2, R4, 0x1, R3 ;  /* 0x0000000104027824 */ /* 0x000fca00078e0203 */
[----:B------:R1:W-:Y:S01]  /*24d80*/  STL [R1+0x464], R2 ;  /* 0x0004640201007387 */ /* 0x0003e20000100800 */
[----:B------:R-:W-:Y:S05]  /*24d90*/  BRA `(.L_x_3339) ;  /* 0x0000000000107947 */ /* 0x000fea0003800000 */
.L_x_3334:
[----:B------:R-:W-:Y:S01]  /*24da0*/  IMAD.U32 R2, RZ, RZ, UR6 ;  /* 0x00000006ff027e24 */ /* 0x000fe2000f8e00ff */
[----:B------:R0:W-:Y:S04]  /*24db0*/  STL [R1+0x464], RZ ;  /* 0x000464ff01007387 */ /* 0x0001e80000100800 */
[----:B------:R0:W-:Y:S04]  /*24dc0*/  STL [R1+0x468], RZ ;  /* 0x000468ff01007387 */ /* 0x0001e80000100800 */
[----:B------:R0:W-:Y:S02]  /*24dd0*/  STL [R1+0x460], R2 ;  /* 0x0004600201007387 */ /* 0x0001e40000100800 */
.L_x_3339:
[----:B------:R-:W2:Y:S04]  /*24de0*/  LDL R4, [R1+0x460] ;  /* 0x0004600001047983 */ /* 0x000ea80000100800 */
        /* <DEDUP_REMOVED lines=9> */
.L_x_3332:
[----:B--2---:R-:W2:Y:S01]  /*24e80*/  LDL R0, [R1+0x46c] ;  /* 0x00046c0001007983 */ /* 0x004ea20000100800 */
[----:B------:R-:W-:Y:S01]  /*24e90*/  ULDC UR4, c[0x0][0xd3c] ;  /* 0x00034f0000047ab9 */ /* 0x000fe20000000800 */
[----:B------:R-:W-:Y:S02]  /*24ea0*/  IMAD.MOV.U32 R19, RZ, RZ, RZ ;  /* 0x000000ffff137224 */ /* 0x000fe400078e00ff */
[----:B------:R4:W-:Y:S01]  /*24eb0*/  STL [R1+0x4d8], RZ ;  /* 0x0004d8ff01007387 */ /* 0x0009e20000100800 */
[----:B--2---:R-:W-:Y:S01]  /*24ec0*/  ISETP.GE.AND P0, PT, R0, UR4, PT ;  /* 0x0000000400007c0c */ /* 0x004fe2000bf06270 */
[----:B------:R-:W-:-:S05]  /*24ed0*/  IMAD.MOV.U32 R0, RZ, RZ, 0x1 ;  /* 0x00000001ff007424 */ /* 0x000fca00078e00ff */
[----:B------:R4:W-:Y:S07]  /*24ee0*/  STL [R1+0x474], R0 ;  /* 0x0004740001007387 */ /* 0x0009ee0000100800 */
[----:B------:R-:W-:Y:S05]  /*24ef0*/  @P0 BRA `(.L_x_3340) ;  /* 0x0000006800940947 */ /* 0x000fea0003800000 */
[----:B---3--:R-:W2:Y:S01]  /*24f00*/  S2R R5, SR_TID.X ;  /* 0x0000000000057919 */ /* 0x008ea20000002100 */
[----:B------:R-:W3:Y:S01]  /*24f10*/  S2UR UR5, SR_CgaCtaId ;  /* 0x00000000000579c3 */ /* 0x000ee20000008800 */
[----:B------:R-:W-:Y:S01]  /*24f20*/  UMOV UR4, 0x400 ;  /* 0x0000040000047882 */ /* 0x000fe20000000000 */
[----:B------:R-:W-:Y:S01]  /*24f30*/  BSSY B8, `(.L_x_3340) ;  /* 0x00006a1000087945 */ /* 0x000fe20003800000 */
[----:B------:R-:W-:Y:S01]  /*24f40*/  STL [R1+0x4d8], RZ ;  /* 0x0004d8ff01007387 */ /* 0x000fe20000100800 */
[----:B------:R-:W-:Y:S01]  /*24f50*/  IMAD.MOV.U32 R19, RZ, RZ, RZ ;  /* 0x000000ffff137224 */ /* 0x000fe200078e00ff */
[----:B------:R-:W-:Y:S01]  /*24f60*/  ULDC UR37, c[0x0][0xc] ;  /* 0x0000030000257ab9 */ /* 0x000fe20000000800 */
[----:B------:R-:W-:Y:S01]  /*24f70*/  ULDC.64 UR38, c[0x0][0x198] ;  /* 0x0000660000267ab9 */ /* 0x000fe20000000a00 */
[----:B---3--:R-:W-:-:S06]  /*24f80*/  ULEA UR4, UR5, UR4, 0x18 ;  /* 0x0000000405047291 */ /* 0x008fcc000f8ec03f */
[----:B------:R-:W-:Y:S01]  /*24f90*/  IMAD.U32 R18, RZ, RZ, UR4 ;  /* 0x00000004ff127e24 */ /* 0x000fe2000f8e00ff */
[C---:B--2---:R-:W-:Y:S01]  /*24fa0*/  LOP3.LUT R4, R5.reuse, 0x7f, RZ, 0xc0, !PT ;  /* 0x0000007f05047812 */ /* 0x044fe200078ec0ff */
[----:B----4-:R-:W-:-:S05]  /*24fb0*/  IMAD.SHL.U32 R0, R5, 0x8, RZ ;  /* 0x0000000805007824 */ /* 0x010fca00078e00ff */
[C---:B01----:R-:W-:Y:S02]  /*24fc0*/  LOP3.LUT R2, R0.reuse, 0x1f8, RZ, 0xc0, !PT ;  /* 0x000001f800027812 */ /* 0x043fe400078ec0ff */
        /* <DEDUP_REMOVED lines=10> */
[----:B------:R1:W-:Y:S01]  /*25070*/  STL [R1+0x474], R2 ;  /* 0x0004740201007387 */ /* 0x0003e20000100800 */
[C---:B0-----:R-:W-:Y:S02]  /*25080*/  LOP3.LUT R3, R0.reuse, 0x40, RZ, 0xfc, !PT ;  /* 0x0000004000037812 */ /* 0x041fe400078efcff */
[C---:B-1----:R-:W-:Y:S02]  /*25090*/  LOP3.LUT R2, R0.reuse, 0x80, RZ, 0xfc, !PT ;  /* 0x0000008000027812 */ /* 0x042fe400078efcff */
[----:B------:R-:W-:-:S07]  /*250a0*/  LOP3.LUT R0, R0, 0xc0, RZ, 0xfc, !PT ;  /* 0x000000c000007812 */ /* 0x000fce00078efcff */
.L_x_3458:
[----:B------:R-:W2:Y:S01]  /*250b0*/  LDL R11, [R1+0x46c] ;  /* 0x00046c00010b7983 */ /* 0x000ea20000100800 */
[----:B------:R-:W-:Y:S05]  /*250c0*/  YIELD ;  /* 0x0000000000007946 */ /* 0x000fea0003800000 */
[----:B------:R-:W-:Y:S01]  /*250d0*/  ULDC.64 UR4, c[0x0][0xb20] ;  /* 0x0002c80000047ab9 */ /* 0x000fe20000000a00 */
[----:B------:R-:W-:Y:S01]  /*250e0*/  IMAD.MOV.U32 R0, RZ, RZ, RZ ;  /* 0x000000ffff007224 */ /* 0x000fe200078e00ff */
[----:B------:R-:W-:Y:S01]  /*250f0*/  ISETP.NE.U32.AND P0, PT, RZ, UR4, PT ;  /* 0x00000004ff007c0c */ /* 0x000fe2000bf05070 */
[----:B01----:R-:W0:Y:S01]  /*25100*/  LDC.64 R4, c[0x0][0xaf8] ;  /* 0x0002be00ff047b82 */ /* 0x003e220000000a00 */
[----:B------:R-:W-:Y:S01]  /*25110*/  CS2R R6, SRZ ;  /* 0x0000000000067805 */ /* 0x000fe2000001ff00 */
        /* <DEDUP_REMOVED lines=11> */
[----:B------:R-:W-:Y:S02]  /*251d0*/  ISETP.NE.AND.EX P1, PT, RZ, UR7, PT, P1 ;  /* 0x00000007ff007c0c */ /* 0x000fe4000bf25310 */
[----:B------:R-:W-:Y:S01]  /*251e0*/  ISETP.NE.U32.AND P0, PT, RZ, UR4, PT ;  /* 0x00000004ff007c0c */ /* 0x000fe2000bf05070 */
[----:B-1----:R-:W0:Y:S03]  /*251f0*/  LDC.64 R2, c[0x0][0xb00] ;  /* 0x0002c000ff027b82 */ /* 0x002e260000000a00 */
[----:B------:R-:W-:-:S05]  /*25200*/  ISETP.NE.AND.EX P0, PT, RZ, UR5, PT, P0 ;  /* 0x00000005ff007c0c */ /* 0x000fca000bf05300 */
[----:B------:R-:W1:Y:S08]  /*25210*/  @P2 LDC.64 R8, c[0x0][0xb10] ;  /* 0x0002c400ff082b82 */ /* 0x000e700000000a00 */
[----:B------:R-:W2:Y:S01]  /*25220*/  @P0 LDG.E R6, desc[UR40][R4.64] ;  /* 0x0000002804060981 */ /* 0x000ea2000c1e1900 */
[----:B------:R-:W-:Y:S01]  /*25230*/  ULDC UR4, c[0x0][0x288] ;  /* 0x0000a20000047ab9 */ /* 0x000fe20000000800 */
[----:B0-----:R-:W-:-:S05]  /*25240*/  IMAD.WIDE R2, R11, 0x4, R2 ;  /* 0x000000040b027825 */ /* 0x001fca00078e0202 */
[----:B------:R0:W5:Y:S01]  /*25250*/  @P1 LDG.E R7, desc[UR40][R2.64] ;  /* 0x0000002802071981 */ /* 0x000162000c1e1900 */
[----:B-1----:R-:W-:-:S03]  /*25260*/  @P2 IMAD.WIDE R8, R11, 0x4, R8 ;  /* 0x000000040b082825 */ /* 0x002fc600078e0208 */
[----:B--2---:R1:W-:Y:S02]  /*25270*/  STL [R1+0x48c], R6 ;  /* 0x00048c0601007387 */ /* 0x0043e40000100800 */
[----:B-1----:R-:W-:Y:S01]  /*25280*/  IMAD.U32 R6, RZ, RZ, UR4 ;  /* 0x00000004ff067e24 */ /* 0x002fe2000f8e00ff */
[----:B------:R-:W-:-:S05]  /*25290*/  ULDC.64 UR4, c[0x0][0x418] ;  /* 0x0001060000047ab9 */ /* 0x000fca0000000a00 */
[----:B------:R-:W2:Y:S01]  /*252a0*/  @P2 LDG.E R6, desc[UR40][R8.64] ;  /* 0x0000002808062981 */ /* 0x000ea2000c1e1900 */
[----:B------:R-:W-:-:S03]  /*252b0*/  UISETP.NE.U32.AND UP0, UPT, UR4, URZ, UPT ;  /* 0x0000003f0400728c */ /* 0x000fc6000bf05070 */
[----:B------:R-:W-:Y:S01]  /*252c0*/  ULDC UR4, c[0x0][0x424] ;  /* 0x0001090000047ab9 */ /* 0x000fe20000000800 */
[----:B------:R-:W-:-:S03]  /*252d0*/  UISETP.NE.AND.EX UP0, UPT, UR5, URZ, UPT, UP0 ;  /* 0x0000003f0500728c */ /* 0x000fc6000bf05300 */
[----:B------:R-:W-:Y:S01]  /*252e0*/  ULDC UR5, c[0x0][0x2f0] ;  /* 0x0000bc0000057ab9 */ /* 0x000fe20000000800 */
[----:B------:R-:W-:-:S04]  /*252f0*/  USEL UR4, UR4, 0x1, UP0 ;  /* 0x0000000104047887 */ /* 0x000fc80008000000 */
[----:B------:R-:W-:Y:S01]  /*25300*/  UIMAD UR4, UR4, UR5, URZ ;  /* 0x00000005040472a4 */ /* 0x000fe2000f8e023f */
[----:B--2---:R1:W-:Y:S01]  /*25310*/  STL [R1+0x490], R6 ;  /* 0x0004900601007387 */ /* 0x0043e20000100800 */
[----:B------:R-:W-:-:S04]  /*25320*/  IMAD.MOV.U32 R10, RZ, RZ, R6 ;  /* 0x000000ffff0a7224 */ /* 0x000fc800078e0006 */
[----:B-1----:R-:W-:Y:S01]  /*25330*/  IMAD.U32 R6, RZ, RZ, UR4 ;  /* 0x00000004ff067e24 */ /* 0x002fe2000f8e00ff */
[----:B0-----:R-:W-:Y:S06]  /*25340*/  @P2 BRA `(.L_x_3341) ;  /* 0x0000000000142947 */ /* 0x001fec0003800000 */
[----:B------:R-:W-:Y:S05]  /*25350*/  @!P0 BRA `(.L_x_3341) ;  /* 0x0000000000108947 */ /* 0x000fea0003800000 */
[----:B------:R-:W2:Y:S04]  /*25360*/  LDG.E R8, desc[UR40][R4.64] ;  /* 0x0000002804087981 */ /* 0x000ea8000c1e1900 */
[----:B------:R-:W2:Y:S02]  /*25370*/  LDG.E R4, desc[UR40][R4.64+0x4] ;  /* 0x0000042804047981 */ /* 0x000ea4000c1e1900 */
[----:B--2---:R-:W-:-:S05]  /*25380*/  IMAD.IADD R10, R4, 0x1, -R8 ;  /* 0x00000001040a7824 */ /* 0x004fca00078e0a08 */
[----:B------:R0:W-:Y:S02]  /*25390*/  STL [R1+0x490], R10 ;  /* 0x0004900a01007387 */ /* 0x0001e40000100800 */
.L_x_3341:
        /* <DEDUP_REMOVED lines=12> */
[----:B------:R-:W2:Y:S02]  /*25460*/  LDC.64 R6, c[0x0][0xb18] ;  /* 0x0002c600ff067b82 */ /* 0x000ea40000000a00 */
[----:B--2---:R-:W-:-:S06]  /*25470*/  IMAD.WIDE R6, R11, 0x4, R6 ;  /* 0x000000040b067825 */ /* 0x004fcc00078e0206 */
[----:B------:R2:W5:Y:S01]  /*25480*/  LDG.E R6, desc[UR40][R6.64] ;  /* 0x0000002806067981 */ /* 0x000562000c1e1900 */
[----:B------:R-:W-:Y:S05]  /*25490*/  BRA `(.L_x_3343) ;  /* 0x0000000000107947 */ /* 0x000fea0003800000 */
.L_x_3342:
[----:B------:R-:W-:Y:S05]  /*254a0*/  @!P1 BRA `(.L_x_3343) ;  /* 0x00000000000c9947 */ /* 0x000fea0003800000 */
[----:B------:R-:W2:Y:S04]  /*254b0*/  LDG.E R6, desc[UR40][R2.64] ;  /* 0x0000002802067981 */ /* 0x000ea8000c1e1900 */
[----:B------:R-:W2:Y:S02]  /*254c0*/  LDG.E R2, desc[UR40][R2.64+0x4] ;  /* 0x0000042802027981 */ /* 0x000ea4000c1e1900 */
[----:B--2---:R-:W-:-:S07]  /*254d0*/  IMAD.IADD R6, R2, 0x1, -R6 ;  /* 0x0000000102067824 */ /* 0x004fce00078e0a06 */
.L_x_3343:
[----:B------:R-:W3:Y:S01]  /*254e0*/  LDL.LU R3, [R1+0x464] ;  /* 0x0004640001037983 */ /* 0x000ee20000300800 */
[----:B------:R-:W4:Y:S01]  /*254f0*/  LDC R2, c[0x0][0x448] ;  /* 0x00011200ff027b82 */ /* 0x000f220000000800 */
[----:B-----5:R-:W-:Y:S01]  /*25500*/  IMAD.IADD R0, R6, 0x1, -R0 ;  /* 0x0000000106007824 */ /* 0x020fe200078e0a00 */
[----:B----4-:R-:W-:-:S13]  /*25510*/  ISETP.NE.AND P1, PT, R2, 0x1, PT ;  /* 0x000000010200780c */ /* 0x010fda0003f25270 */
[----:B------:R-:W4:Y:S08]  /*25520*/  @P1 LDC R2, c[0x0][0x44c] ;  /* 0x00011300ff021b82 */ /* 0x000f300000000800 */
[----:B-1----:R-:W1:Y:S01]  /*25530*/  @P1 LDC R4, c[0x0][0x450] ;  /* 0x00011400ff041b82 */ /* 0x002e620000000800 */
[----:B---3--:R-:W-:-:S04]  /*25540*/  IMAD.SHL.U32 R11, R3, 0x80, RZ ;  /* 0x00000080030b7824 */ /* 0x008fc800078e00ff */
[----:B------:R-:W-:Y:S01]  /*25550*/  VIADD R3, R11, 0x7f ;  /* 0x0000007f0b037836 */ /* 0x000fe20000000000 */
[----:B------:R3:W-:Y:S03]  /*25560*/  STL [R1+0x484], R11 ;  /* 0x0004840b01007387 */ /* 0x0007e60000100800 */
[----:B----4-:R-:W-:-:S04]  /*25570*/  @P1 IMAD.HI.U32 R2, R3, R2, RZ ;  /* 0x0000000203021227 */ /* 0x010fc800078e00ff */
[----:B------:R-:W-:Y:S01]  /*25580*/  IMAD.MOV.U32 R6, RZ, RZ, R3 ;  /* 0x000000ffff067224 */ /* 0x000fe200078e0003 */
[----:B-1----:R-:W-:Y:S01]  /*25590*/  @P1 SHF.R.U32.HI R6, RZ, R4, R2 ;  /* 0x00000004ff061219 */ /* 0x002fe20000011602 */
[----:B------:R-:W-:-:S04]  /*255a0*/  VIADD R2, R0, 0x5f ;  /* 0x0000005f00027836 */ /* 0x000fc80000000000 */
[----:B------:R-:W-:-:S05]  /*255b0*/  IMAD.HI R2, R2, 0x2aaaaaab, RZ ;  /* 0x2aaaaaab02027827 */ /* 0x000fca00078e02ff */
[----:B------:R-:W-:-:S04]  /*255c0*/  SHF.R.U32.HI R3, RZ, 0x1f, R2 ;  /* 0x0000001fff037819 */ /* 0x000fc80000011602 */
[----:B------:R-:W-:Y:S02]  /*255d0*/  LEA.HI.SX32 R9, R2, R3, 0x1c ;  /* 0x0000000302097211 */ /* 0x000fe400078fe2ff */
[----:B------:R-:W-:-:S03]  /*255e0*/  IADD3 R2, R0, 0x1, -R10 ;  /* 0x0000000100027810 */ /* 0x000fc60007ffe80a */
[----:B------:R3:W-:Y:S02]  /*255f0*/  STL [R1+0x4e4], R9 ;  /* 0x0004e40901007387 */ /* 0x0007e40000100800 */
[----:B------:R-:W-:Y:S02]  /*25600*/  IMAD.IADD R6, R2, 0x1, R6 ;  /* 0x0000000102067824 */ /* 0x000fe400078e0206 */
[----:B------:R-:W1:Y:S02]  /*25610*/  LDC.64 R2, c[0x0][0xad8] ;  /* 0x0002b600ff027b82 */ /* 0x000e640000000a00 */
[----:B-1----:R-:W-:Y:S01]  /*25620*/  ISETP.GE.AND P2, PT, R3, 0x1, PT ;  /* 0x000000010300780c */ /* 0x002fe20003f46270 */
[----:B------:R-:W-:-:S12]  /*25630*/  IMAD.IADD R2, R6, 0x1, R2 ;  /* 0x0000000106027824 */ /* 0x000fd800078e0202 */
[----:B---3--:R-:W-:Y:S05]  /*25640*/  @!P2 BRA `(.L_x_3344) ;  /* 0x000000000048a947 */ /* 0x008fea0003800000 */
[C---:B------:R-:W-:Y:S01]  /*25650*/  ISETP.GT.AND P0, PT, R6.reuse, RZ, PT ;  /* 0x000000ff0600720c */ /* 0x040fe20003f04270 */
[----:B------:R-:W-:Y:S01]  /*25660*/  BSSY B0, `(.L_x_3345) ;  /* 0x000000e000007945 */ /* 0x000fe20003800000 */
[----:B--2---:R-:W-:-:S11]  /*25670*/  VIADD R7, R6, 0xffffffff ;  /* 0xffffffff06077836 */ /* 0x004fd60000000000 */
        /* <DEDUP_REMOVED lines=8> */
.L_x_3346:
[----:B------:R-:W-:-:S13]  /*25700*/  ISETP.NE.AND P0, PT, R3, 0x1, PT ;  /* 0x000000010300780c */ /* 0x000fda0003f05270 */
[----:B------:R-:W1:Y:S02]  /*25710*/  @P0 LDC.64 R4, c[0x0][0xae0] ;  /* 0x0002b800ff040b82 */ /* 0x000e640000000a00 */
[----:B-1----:R-:W-:-:S05]  /*25720*/  @P0 IMAD.HI.U32 R4, R7, R4, RZ ;  /* 0x0000000407040227 */ /* 0x002fca00078e00ff */
[----:B------:R-:W-:-:S07]  /*25730*/  @P0 SHF.R.U32.HI R7, RZ, R5, R4 ;  /* 0x00000005ff070219 */ /* 0x000fce0000011604 */
.L_x_3347:
[----:B------:R-:W-:Y:S05]  /*25740*/  BSYNC B0 ;  /* 0x0000000000007941 */ /* 0x000fea0003800000 */
.L_x_3345:
[----:B------:R-:W-:-:S05]  /*25750*/  IMAD R7, R7, R3, R3 ;  /* 0x0000000307077224 */ /* 0x000fca00078e0203 */
[----:B------:R-:W-:-:S07]  /*25760*/  VIMNMX R2, R2, R7, PT ;  /* 0x0000000702027248 */ /* 0x000fce0003fe0100 */
.L_x_3344:
[----:B------:R-:W1:Y:S01]  /*25770*/  @P1 LDC R4, c[0x0][0x44c] ;  /* 0x00011300ff041b82 */ /* 0x000e620000000800 */
[----:B------:R-:W-:Y:S01]  /*25780*/  VIADD R2, R2, 0x5f ;  /* 0x0000005f02027836 */ /* 0x000fe20000000000 */
[----:B------:R-:W-:Y:S01]  /*25790*/  ULDC UR4, c[0x0][0xad4] ;  /* 0x0002b50000047ab9 */ /* 0x000fe20000000800 */
[----:B------:R-:W-:Y:S02]  /*257a0*/  IMAD.MOV.U32 R5, RZ, RZ, R11 ;  /* 0x000000ffff057224 */ /* 0x000fe400078e000b */
[----:B------:R-:W-:-:S03]  /*257b0*/  IMAD.HI R2, R2, 0x2aaaaaab, RZ ;  /* 0x2aaaaaab02027827 */ /* 0x000fc600078e02ff */
[----:B------:R-:W3:Y:S01]  /*257c0*/  @P1 LDC R6, c[0x0][0x450] ;  /* 0x00011400ff061b82 */ /* 0x000ee20000000800 */
[----:B-1----:R-:W-:-:S05]  /*257d0*/  @P1 IMAD.HI.U32 R4, R11, R4, RZ ;  /* 0x000000040b041227 */ /* 0x002fca00078e00ff */
        /* <DEDUP_REMOVED lines=13> */
[----:B-1----:R-:W1:Y:S02]  /*258b0*/  @P0 LDC.64 R4, c[0x0][0xae0] ;  /* 0x0002b800ff040b82 */ /* 0x002e640000000a00 */
[----:B-1----:R-:W-:-:S05]  /*258c0*/  @P0 IMAD.HI.U32 R4, R6, R4, RZ ;  /* 0x0000000406040227 */ /* 0x002fca00078e00ff */
[----:B------:R-:W-:-:S04]  /*258d0*/  @P0 SHF.R.U32.HI R6, RZ, R5, R4 ;  /* 0x00000005ff060219 */ /* 0x000fc80000011604 */
[----:B------:R-:W-:Y:S01]  /*258e0*/  LOP3.LUT R6, RZ, R6, RZ, 0x33, !PT ;  /* 0x00000006ff067212 */ /* 0x000fe200078e33ff */
[----:B------:R-:W-:Y:S06]  /*258f0*/  BRA `(.L_x_3351) ;  /* 0x0000000000107947 */ /* 0x000fec0003800000 */
.L_x_3350:
[----:B------:R-:W-:-:S13]  /*25900*/  ISETP.NE.AND P0, PT, R3, 0x1, PT ;  /* 0x000000010300780c */ /* 0x000fda0003f05270 */
[----:B-1----:R-:W1:Y:S02]  /*25910*/  @P0 LDC.64 R4, c[0x0][0xae0] ;  /* 0x0002b800ff040b82 */ /* 0x002e640000000a00 */
[----:B-1----:R-:W-:-:S05]  /*25920*/  @P0 IMAD.HI.U32 R4, R6, R4, RZ ;  /* 0x0000000406040227 */ /* 0x002fca00078e00ff */
[----:B------:R-:W-:-:S07]  /*25930*/  @P0 SHF.R.U32.HI R6, RZ, R5, R4 ;  /* 0x00000005ff060219 */ /* 0x000fce0000011604 */
.L_x_3351:
[----:B------:R-:W-:Y:S05]  /*25940*/  BSYNC B0 ;  /* 0x0000000000007941 */ /* 0x000fea0003800000 */
.L_x_3349:
[----:B------:R-:W-:-:S05]  /*25950*/  IMAD R3, R6, R3, RZ ;  /* 0x0000000306037224 */ /* 0x000fca00078e02ff */
[----:B------:R-:W-:-:S07]  /*25960*/  VIMNMX R2, R2, R3, !PT ;  /* 0x0000000302027248 */ /* 0x000fce0007fe0100 */
.L_x_3348:
[----:B------:R-:W-:Y:S01]  /*25970*/  IMAD.HI R2, R2, 0x2aaaaaab, RZ ;  /* 0x2aaaaaab02027827 */ /* 0x000fe200078e02ff */
[----:B-1----:R-:W-:Y:S01]  /*25980*/  SHF.R.U32.HI R4, RZ, 0x10, R8 ;  /* 0x00000010ff047819 */ /* 0x002fe20000011608 */
[----:B------:R-:W-:Y:S01]  /*25990*/  BSSY B0, `(.L_x_3352) ;  /* 0x000002a000007945 */ /* 0x000fe20003800000 */
[----:B------:R-:W-:Y:S01]  /*259a0*/  LOP3.LUT R9, R8, 0xff, RZ, 0xc0, !PT ;  /* 0x000000ff08097812 */ /* 0x000fe200078ec0ff */
[----:B------:R-:W-:Y:S01]  /*259b0*/  IMAD.MOV.U32 R5, RZ, RZ, RZ ;  /* 0x000000ffff057224 */ /* 0x000fe200078e00ff */
[----:B------:R-:W-:Y:S02]  /*259c0*/  SHF.R.U32.HI R3, RZ, 0x1f, R2 ;  /* 0x0000001fff037819 */ /* 0x000fe40000011602 */
[----:B------:R-:W-:Y:S01]  /*259d0*/  ISETP.NE.AND P0, PT, R4, RZ, PT ;  /* 0x000000ff0400720c */ /* 0x000fe20003f05270 */
[----:B------:R1:W-:Y:S01]  /*259e0*/  STL [R1+0x4dc], R9 ;  /* 0x0004dc0901007387 */ /* 0x0003e20000100800 */
[----:B------:R-:W-:Y:S01]  /*259f0*/  LEA.HI.SX32 R3, R2, R3, 0x1c ;  /* 0x0000000302037211 */ /* 0x000fe200078fe2ff */
[----:B------:R-:W-:-:S02]  /*25a00*/  IMAD.MOV.U32 R8, RZ, RZ, R5 ;  /* 0x000000ffff087224 */ /* 0x000fc400078e0005 */
[----:B------:R1:W-:Y:S01]  /*25a10*/  STL [R1+0x4ac], R5 ;  /* 0x0004ac0501007387 */ /* 0x0003e20000100800 */
[----:B0-----:R-:W-:-:S04]  /*25a20*/  VIMNMX R10, RZ, R3, !PT ;  /* 0x00000003ff0a7248 */ /* 0x001fc80007fe0100 */
[----:B------:R-:W-:Y:S01]  /*25a30*/  ISETP.GT.AND P1, PT, R0, R10, PT ;  /* 0x0000000a0000720c */ /* 0x000fe20003f24270 */
[----:B------:R1:W-:Y:S02]  /*25a40*/  STL [R1+0x4a8], R10 ;  /* 0x0004a80a01007387 */ /* 0x0003e40000100800 */
[----:B------:R-:W0:Y:S10]  /*25a50*/  @!P0 LDC R4, c[0x0][0xae8] ;  /* 0x0002ba00ff048b82 */ /* 0x000e340000000800 */
[----:B-1----:R-:W-:Y:S05]  /*25a60*/  @!P1 BRA `(.L_x_3353) ;  /* 0x0000000000709947 */ /* 0x002fea0003800000 */
[-C--:B0-----:R-:W-:Y:S02]  /*25a70*/  IABS R5, R4.reuse ;  /* 0x0000000400057213 */ /* 0x081fe40000000000 */
[----:B--2---:R-:W-:Y:S02]  /*25a80*/  IABS R7, R4 ;  /* 0x0000000400077213 */ /* 0x004fe40000000000 */
        /* <DEDUP_REMOVED lines=26> */
.L_x_3353:
[----:B------:R-:W-:Y:S05]  /*25c30*/  BSYNC B0 ;  /* 0x0000000000007941 */ /* 0x000fea0003800000 */
.L_x_3352:
        /* <DEDUP_REMOVED lines=13> */
[----:B------:R-:W-:Y:S02]  /*25d10*/  VOTEU.ANY UR4, UPT, PT ;  /* 0x0000000000047886 */ /* 0x000fe400038e0100 */
[----:B------:R-:W3:Y:S08]  /*25d20*/  FLO.U32 R0, UR4 ;  /* 0x0000000400007d00 */ /* 0x000ef000080e0000 */
[----:B------:R-:W4:Y:S01]  /*25d30*/  POPC R5, UR4 ;  /* 0x0000000400057d09 */ /* 0x000f220008000000 */
[----:B---3--:R-:W-:-:S02]  /*25d40*/  ISETP.EQ.U32.AND P0, PT, R0, R3, PT ;  /* 0x000000030000720c */ /* 0x008fc40003f02070 */
[----:B------:R-:W4:Y:S11]  /*25d50*/  LDC.64 R2, c[0x0][0xd60] ;  /* 0x00035800ff027b82 */ /* 0x000f360000000a00 */
[----:B----4-:R-:W3:Y:S01]  /*25d60*/  @P0 ATOMG.E.ADD.STRONG.GPU PT, R3, desc[UR40][R2.64], R5 ;  /* 0x00000005020309a8 */ /* 0x010ee200081ee1e8 */
[----:B0-----:R-:W0:Y:S02]  /*25d70*/  S2R R4, SR_LTMASK ;  /* 0x0000000000047919 */ /* 0x001e240000003900 */
[----:B0-----:R-:W-:-:S04]  /*25d80*/  LOP3.LUT R4, R4, UR4, RZ, 0xc0, !PT ;  /* 0x0000000404047c12 */ /* 0x001fc8000f8ec0ff */
[----:B--2---:R-:W0:Y:S01]  /*25d90*/  POPC R7, R4 ;  /* 0x0000000400077309 */ /* 0x004e220000000000 */
[----:B---3--:R-:W0:Y:S02]  /*25da0*/  SHFL.IDX PT, R0, R3, R0, 0x1f ;  /* 0x00001f0003007589 */ /* 0x008e2400000e0000 */
[----:B0-----:R-:W-:-:S05]  /*25db0*/  IADD3 R0, R0, UR37, R7 ;  /* 0x0000002500007c10 */ /* 0x001fca000fffe007 */
[----:B------:R3:W-:Y:S01]  /*25dc0*/  STL [R1+0x460], R0 ;  /* 0x0004600001007387 */ /* 0x0007e20000100800 */
[----:B------:R-:W-:Y:S05]  /*25dd0*/  BRA `(.L_x_3356) ;  /* 0x00000048005c7947 */ /* 0x000fea0003800000 */
.L_x_3355:
        /* <DEDUP_REMOVED lines=12> */
[----:B--2---:R-:W-:-:S02]  /*25ea0*/  IMAD.U32 R7, RZ, RZ, UR9 ;  /* 0x00000009ff077e24 */ /* 0x004fc4000f8e00ff */
[----:B------:R-:W-:Y:S02]  /*25eb0*/  IMAD.U32 R10, RZ, RZ, UR4 ;  /* 0x00000004ff0a7e24 */ /* 0x000fe4000f8e00ff */
[----:B------:R-:W-:Y:S02]  /*25ec0*/  IMAD.U32 R11, RZ, RZ, UR5 ;  /* 0x00000005ff0b7e24 */ /* 0x000fe4000f8e00ff */
[----:B-1----:R-:W-:Y:S02]  /*25ed0*/  IMAD.MOV.U32 R8, RZ, RZ, 0x70 ;  /* 0x00000070ff087424 */ /* 0x002fe400078e00ff */
[----:B------:R-:W-:Y:S02]  /*25ee0*/  IMAD.MOV.U32 R12, RZ, RZ, 0x1 ;  /* 0x00000001ff0c7424 */ /* 0x000fe400078e00ff */
[----:B------:R-:W-:-:S07]  /*25ef0*/  IMAD.MOV.U32 R13, RZ, RZ, RZ ;  /* 0x000000ffff0d7224 */ /* 0x000fce00078e00ff */
[----:B------:R-:W-:-:S07]  /*25f00*/  LEPC R20, `(.L_x_3358) ;  /* 0x000000001014794e */ /* 0x000fce0000000000 */
[----:B0-----:R-:W-:Y:S05]  /*25f10*/  CALL.ABS.NOINC R2 ;  /* 0x0000000002007343 */ /* 0x001fea0003c00000 */
.L_x_3358:
[----:B------:R-:W-:Y:S05]  /*25f20*/  BSYNC B6 ;  /* 0x0000000000067941 */ /* 0x000fea0003800000 */
.L_x_3357:
        /* <DEDUP_REMOVED lines=9> */
[----:B0-----:R-:W-:Y:S02]  /*25fc0*/  IMAD.U32 R4, RZ, RZ, UR6 ;  /* 0x00000006ff047e24 */ /* 0x001fe4000f8e00ff */
[----:B------:R-:W-:Y:S02]  /*25fd0*/  IMAD.U32 R5, RZ, RZ, UR7 ;  /* 0x00000007ff057e24 */ /* 0x000fe4000f8e00ff */
[----:B------:R-:W-:Y:S02]  /*25fe0*/  IMAD.U32 R6, RZ, RZ, UR8 ;  /* 0x00000008ff067e24 */ /* 0x000fe4000f8e00ff */
[----:B--2---:R-:W-:-:S02]  /*25ff0*/  IMAD.U32 R7, RZ, RZ, UR9 ;  /* 0x00000009ff077e24 */ /* 0x004fc4000f8e00ff */
[----:B------:R-:W-:Y:S02]  /*26000*/  IMAD.U32 R10, RZ, RZ, UR4 ;  /* 0x00000004ff0a7e24 */ /* 0x000fe4000f8e00ff */
[----:B------:R-:W-:Y:S02]  /*26010*/  IMAD.U32 R11, RZ, RZ, UR5 ;  /* 0x00000005ff0b7e24 */ /* 0x000fe4000f8e00ff */
[----:B-1----:R-:W-:Y:S02]  /*26020*/  IMAD.MOV.U32 R8, RZ, RZ, 0x70 ;  /* 0x00000070ff087424 */ /* 0x002fe400078e00ff */
[----:B------:R-:W-:Y:S02]  /*26030*/  IMAD.MOV.U32 R12, RZ, RZ, 0x1 ;  /* 0x00000001ff0c7424 */ /* 0x000fe400078e00ff */
[----:B---3--:R-:W-:-:S07]  /*26040*/  IMAD.MOV.U32 R13, RZ, RZ, RZ ;  /* 0x000000ffff0d7224 */ /* 0x008fce00078e00ff */
[----:B------:R-:W-:-:S07]  /*26050*/  LEPC R20, `(.L_x_3361) ;  /* 0x000000001014794e */ /* 0x000fce0000000000 */
[----:B----4-:R-:W-:Y:S05]  /*26060*/  CALL.ABS.NOINC R2 ;  /* 0x0000000002007343 */ /* 0x010fea0003c00000 */
.L_x_3361:
        /* <DEDUP_REMOVED lines=15> */
.L_x_3360:
[----:B------:R-:W-:Y:S05]  /*26160*/  BSYNC B6 ;  /* 0x0000000000067941 */ /* 0x000fea0003800000 */
.L_x_3359:
        /* <DEDUP_REMOVED lines=9> */
[----:B------:R2:W1:Y:S01]  /*26200*/  @P0 LDG.E R7, desc[UR40][R2.64] ;  /* 0x0000002802070981 */ /* 0x000462000c1e1900 */
[----:B---3--:R-:W-:Y:S01]  /*26210*/  VIADD R0, R16, 0xffffffff ;  /* 0xffffffff10007836 */ /* 0x008fe20000000000 */
[----:B--2---:R-:W2:Y:S02]  /*26220*/  LDC.64 R2, c[0x0][0x418] ;  /* 0x00010600ff027b82 */ /* 0x004ea40000000a00 */
[----:B--2---:R-:W-:Y:S01]  /*26230*/  LOP3.LUT P0, RZ, R2, UR4, RZ, 0xfc, !PT ;  /* 0x0000000402ff7c12 */ /* 0x004fe2000f80fcff */
[----:B------:R-:W-:-:S03]  /*26240*/  UMOV UR4, 0xffffffff ;  /* 0xffffffff00047882 */ /* 0x000fc60000000000 */
[----:B------:R-:W-:Y:S02]  /*26250*/  LOP3.LUT P0, RZ, R3, UR5, RZ, 0xfc, P0 ;  /* 0x0000000503ff7c12 */ /* 0x000fe4000800fcff */
[----:B-1----:R-:W-:Y:S01]  /*26260*/  SHF.R.S32.HI R8, RZ, 0x1f, R7 ;  /* 0x0000001fff087819 */ /* 0x002fe20000011407 */
[----:B------:R1:W-:Y:S01]  /*26270*/  STL [R1+0x464], R7 ;  /* 0x0004640701007387 */ /* 0x0003e20000100800 */
[----:B------:R-:W-:-:S03]  /*26280*/  SEL R16, R7, RZ, !P0 ;  /* 0x000000ff07107207 */ /* 0x000fc60004000000 */
[----:B------:R1:W-:Y:S01]  /*26290*/  STL [R1+0x468], R8 ;  /* 0x0004680801007387 */ /* 0x0003e20000100800 */
[----:B------:R-:W-:Y:S05]  /*262a0*/  BRA.DIV UR4, `(.L_x_3362) ;  /* 0x0000005e04347947 */ /* 0x000fea000b800000 */
[----:B0-----:R-:W0:Y:S02]  /*262b0*/  S2R R4, SR_TID.X ;  /* 0x0000000000047919 */ /* 0x001e240000002100 */
[----:B0-----:R-:W-:-:S04]  /*262c0*/  SHF.R.U32.HI R4, RZ, 0x5, R4 ;  /* 0x00000005ff047819 */ /* 0x001fc80000011604 */
[----:B------:R-:W-:-:S05]  /*262d0*/  LOP3.LUT R4, R4, 0x3, RZ, 0xc0, !PT ;  /* 0x0000000304047812 */ /* 0x000fca00078ec0ff */
[----:B------:R0:W2:Y:S02]  /*262e0*/  SHFL.IDX PT, R14, R4, RZ, 0x1f ;  /* 0x00001fff040e7589 */ /* 0x0000a400000e0000 */
.L_x_3475:
[----:B0-----:R-:W3:Y:S01]  /*262f0*/  LDL.LU R4, [R1+0x480] ;  /* 0x0004800001047983 */ /* 0x001ee20000300800 */
[----:B------:R-:W-:Y:S02]  /*26300*/  PLOP3.LUT P1, PT, PT, PT, PT, 0x8, 0x0 ;  /* 0x000000000000781c */ /* 0x000fe40003f2e170 */
[----:B--2---:R-:W-:Y:S01]  /*26310*/  ISETP.NE.AND P0, PT, R14, RZ, PT ;  /* 0x000000ff0e00720c */ /* 0x004fe20003f05270 */
[----:B------:R0:W-:Y:S01]  /*26320*/  STL [R1+0x494], R0 ;  /* 0x0004940001007387 */ /* 0x0001e20000100800 */
[----:B---3--:R-:W-:-:S09]  /*26330*/  LOP3.LUT R4, R4, 0xfffffffe, RZ, 0xc0, !PT ;  /* 0xfffffffe04047812 */ /* 0x008fd200078ec0ff */
[----:B------:R-:W-:-:S05]  /*26340*/  @P1 LOP3.LUT R4, R4, 0x1, RZ, 0xfc, !PT ;  /* 0x0000000104041812 */ /* 0x000fca00078efcff */
[----:B------:R0:W-:Y:S01]  /*26350*/  STL [R1+0x480], R4 ;  /* 0x0004800401007387 */ /* 0x0001e20000100800 */
[----:B------:R-:W-:Y:S05]  /*26360*/  @P0 BRA `(.L_x_3363) ;  /* 0x00000004000c0947 */ /* 0x000fea0003800000 */
[----:B------:R-:W-:-:S03]  /*26370*/  UMOV UR4, 0xffffffff ;  /* 0xffffffff00047882 */ /* 0x000fc60000000000 */
[----:B------:R-:W-:Y:S05]  /*26380*/  BRA.DIV UR4, `(.L_x_3364) ;  /* 0x0000005e04307947 */ /* 0x000fea000b800000 */
[----:B------:R-:W-:-:S13]  /*26390*/  ELECT P6, URZ, PT ;  /* 0x00000000003f782f */ /* 0x000fda00038c0000 */
.L_x_3478:
[----:B------:R-:W-:Y:S05]  /*263a0*/  @!P6 BRA `(.L_x_3363) ;  /* 0x0000000000fce947 */ /* 0x000fea0003800000 */
[----:B------:R-:W-:-:S04]  /*263b0*/  ISETP.NE.U32.AND P0, PT, R2, RZ, PT ;  /* 0x000000ff0200720c */ /* 0x000fc80003f05070 */
[----:B------:R-:W-:-:S13]  /*263c0*/  ISETP.NE.AND.EX P0, PT, R3, RZ, PT, P0 ;  /* 0x000000ff0300720c */ /* 0x000fda0003f05300 */
[----:B------:R-:W-:Y:S05]  /*263d0*/  @!P0 BRA `(.L_x_3365) ;  /* 0x0000000000508947 */ /* 0x000fea0003800000 */
[----:B------:R-:W2:Y:S01]  /*263e0*/  LDC R6, c[0x0][0x43c] ;  /* 0x00010f00ff067b82 */ /* 0x000ea20000000800 */
[----:B------:R-:W-:Y:S01]  /*263f0*/  IMAD.MOV.U32 R9, RZ, RZ, R0 ;  /* 0x000000ffff097224 */ /* 0x000fe200078e0000 */
[----:B------:R-:W-:-:S03]  /*26400*/  ULDC.64 UR4, c[0x0][0x428] ;  /* 0x00010a0000047ab9 */ /* 0x000fc60000000a00 */
[----:B0-----:R-:W-:Y:S01]  /*26410*/  IMAD.MOV.U32 R0, RZ, RZ, R9 ;  /* 0x000000ffff007224 */ /* 0x001fe200078e0009 */
[----:B--2---:R-:W-:-:S13]  /*26420*/  ISETP.NE.AND P0, PT, R6, 0x1, PT ;  /* 0x000000010600780c */ /* 0x004fda0003f05270 */
        /* <DEDUP_REMOVED lines=15> */
.L_x_3365:
[----:B--2---:R-:W2:Y:S01]  /*26520*/  LDL R2, [R1+0x474] ;  /* 0x0004740001027983 */ /* 0x004ea20000100800 */
[----:B0-----:R-:W-:Y:S01]  /*26530*/  IMAD R0, R19, 0x8, R18 ;  /* 0x0000000813007824 */ /* 0x001fe200078e0212 */
[----:B--2---:R-:W-:-:S04]  /*26540*/  SHF.L.U32 R2, R2, 0x1f, RZ ;  /* 0x0000001f02027819 */ /* 0x004fc800000006ff */
[----:B------:R-:W0:Y:S02]  /*26550*/  SYNCS.PHASECHK.TRANS64.TRYWAIT P0, [R0+URZ+0x32440], R2 ;  /* 0x03244002000075a7 */ /* 0x000e24000800017f */
[----:B0-----:R-:W-:Y:S05]  /*26560*/  @!P0 BRA `(.L_x_3366) ;  /* 0x0000005800d88947 */ /* 0x001fea0003800000 */
.L_x_3479:
[----:B------:R-:W2:Y:S02]  /*26570*/  S2R R3, SR_TID.X ;  /* 0x0000000000037919 */ /* 0x000ea40000002100 */
[----:B--2---:R-:W-:-:S04]  /*26580*/  LOP3.LUT R3, R3, 0x7f, RZ, 0xc0, !PT ;  /* 0x0000007f03037812 */ /* 0x004fc800078ec0ff */
[----:B------:R-:W-:-:S13]  /*26590*/  ISETP.NE.AND P0, PT, R3, RZ, PT ;  /* 0x000000ff0300720c */ /* 0x000fda0003f05270 */
[----:B------:R-:W-:Y:S05]  /*265a0*/  @P0 BRA `(.L_x_3367) ;  /* 0x00000000001c0947 */ /* 0x000fea0003800000 */
[----:B------:R-:W2:Y:S01]  /*265b0*/  S2R R3, SR_TID.X ;  /* 0x0000000000037919 */ /* 0x000ea20000002100 */
[----:B0-----:R-:W-:-:S04]  /*265c0*/  IMAD.MOV.U32 R2, RZ, RZ, 0x3000 ;  /* 0x00003000ff027424 */ /* 0x001fc800078e00ff */
[----:B------:R3:W-:Y:S01]  /*265d0*/  SYNCS.ARRIVE.TRANS64 RZ, [R0+URZ+0x32430], R2 ;  /* 0x0324300200ff79a7 */ /* 0x0007e2000800003f */
[----:B--2---:R-:W-:-:S04]  /*265e0*/  LOP3.LUT R3, R3, 0x1f, RZ, 0xc0, !PT ;  /* 0x0000001f03037812 */ /* 0x004fc800078ec0ff */
[----:B------:R-:W-:-:S13]  /*265f0*/  ISETP.NE.AND P0, PT, R3, RZ, PT ;  /* 0x000000ff0300720c */ /* 0x000fda0003f05270 */
[----:B---3--:R-:W-:Y:S05]  /*26600*/  @!P0 BRA `(.L_x_3367) ;  /* 0x0000000000048947 */ /* 0x008fea0003800000 */
[----:B------:R-:W-:Y:S01]  /*26610*/  BPT.TRAP 0x1 ;  /* 0x000000040000795c */ /* 0x000fe20000300000 */
.L_x_3367:
        /* <DEDUP_REMOVED lines=24> */
.L_x_3363:
[----:B--2---:R-:W2:Y:S04]  /*267a0*/  LDL R2, [R1+0x46c] ;  /* 0x00046c0001027983 */ /* 0x004ea80000100800 */
[----:B------:R-:W3:Y:S01]  /*267b0*/  LDL R3, [R1+0x48c] ;  /* 0x00048c0001037983 */ /* 0x000ee20000100800 */
[----:B------:R-:W-:Y:S05]  /*267c0*/  WARPSYNC.ALL ;  /* 0x0000000000007948 */ /* 0x000fea0003800000 */
[----:B------:R-:W-:Y:S01]  /*267d0*/  ULDC.64 UR4, c[0x0][0xaf8] ;  /* 0x0002be0000047ab9 */ /* 0x000fe20000000a00 */
[----:B0-----:R-:W-:Y:S01]  /*267e0*/  VIADD R0, R18, 0x18400 ;  /* 0x0001840012007836 */ /* 0x001fe20000000000 */
[----:B------:R-:W-:Y:S01]  /*267f0*/  BAR.SYNC.DEFER_BLOCKING 0x8, 0x180 ;  /* 0x0206000000007b1d */ /* 0x000fe20000010000 */
[----:B------:R-:W-:-:S03]  /*26800*/  ISETP.NE.U32.AND P0, PT, RZ, UR4, PT ;  /* 0x00000004ff007c0c */ /* 0x000fc6000bf05070 */
[----:B------:R-:W-:Y:S02]  /*26810*/  LOP3.LUT P1, RZ, R0, 0x3ff, RZ, 0xc0, !PT ;  /* 0x000003ff00ff7812 */ /* 0x000fe4000782c0ff */
[----:B------:R-:W-:Y:S01]  /*26820*/  ISETP.NE.AND.EX P0, PT, RZ, UR5, PT, P0 ;  /* 0x00000005ff007c0c */ /* 0x000fe2000bf05300 */
[----:B------:R-:W-:Y:S01]  /*26830*/  BSSY B6, `(.L_x_3368) ;  /* 0x0000019000067945 */ /* 0x000fe20003800000 */
[----:B--2---:R-:W-:-:S04]  /*26840*/  SHF.R.S32.HI R0, RZ, 0x1f, R2 ;  /* 0x0000001fff007819 */ /* 0x004fc80000011402 */
[----:B------:R-:W-:Y:S02]  /*26850*/  SEL R4, R0, RZ, !P0 ;  /* 0x000000ff00047207 */ /* 0x000fe40004000000 */
[----:B---3--:R-:W-:Y:S02]  /*26860*/  SHF.R.S32.HI R3, RZ, 0x1f, R3 ;  /* 0x0000001fff037819 */ /* 0x008fe40000011403 */
[----:B------:R-:W-:Y:S01]  /*26870*/  SEL R0, R2, RZ, !P0 ;  /* 0x000000ff02007207 */ /* 0x000fe20004000000 */
[----:B------:R0:W-:Y:S04]  /*26880*/  STL [R1+0x4c0], R4 ;  /* 0x0004c00401007387 */ /* 0x0001e80000100800 */
[----:B------:R0:W-:Y:S04]  /*26890*/  STL [R1+0x49c], R0 ;  /* 0x00049c0001007387 */ /* 0x0001e80000100800 */
[----:B------:R0:W-:Y:S01]  /*268a0*/  STL [R1+0x4b0], R3 ;  /* 0x0004b00301007387 */ /* 0x0001e20000100800 */
        /* <DEDUP_REMOVED lines=9> */
[----:B-1----:R-:W-:-:S02]  /*26940*/  IMAD.U32 R7, RZ, RZ, UR9 ;  /* 0x00000009ff077e24 */ /* 0x002fc4000f8e00ff */
[----:B------:R-:W-:Y:S02]  /*26950*/  IMAD.U32 R10, RZ, RZ, UR4 ;  /* 0x00000004ff0a7e24 */ /* 0x000fe4000f8e00ff */
[----:B------:R-:W-:Y:S02]  /*26960*/  IMAD.U32 R11, RZ, RZ, UR5 ;  /* 0x00000005ff0b7e24 */ /* 0x000fe4000f8e00ff */
[----:B------:R-:W-:Y:S02]  /*26970*/  IMAD.MOV.U32 R8, RZ, RZ, 0x70 ;  /* 0x00000070ff087424 */ /* 0x000fe400078e00ff */
[----:B------:R-:W-:Y:S02]  /*26980*/  IMAD.MOV.U32 R12, RZ, RZ, 0x1 ;  /* 0x00000001ff0c7424 */ /* 0x000fe400078e00ff */
[----:B------:R-:W-:-:S07]  /*26990*/  IMAD.MOV.U32 R13, RZ, RZ, RZ ;  /* 0x000000ffff0d7224 */ /* 0x000fce00078e00ff */
[----:B------:R-:W-:-:S07]  /*269a0*/  LEPC R20, `(.L_x_3369) ;  /* 0x000000001014794e */ /* 0x000fce0000000000 */
[----:B0-----:R-:W-:Y:S05]  /*269b0*/  CALL.ABS.NOINC R2 ;  /* 0x0000000002007343 */ /* 0x001fea0003c00000 */
.L_x_3369:
[----:B------:R-:W-:Y:S05]  /*269c0*/  BSYNC B6 ;  /* 0x0000000000067941 */ /* 0x000fea0003800000 */
.L_x_3368:
[----:B------:R-:W2:Y:S01]  /*269d0*/  LDL R11, [R1+0x484] ;  /* 0x00048400010b7983 */ /* 0x000ea20000100800 */
[----:B-1----:R-:W1:Y:S01]  /*269e0*/  LDC R7, c[0x0][0x448] ;  /* 0x00011200ff077b82 */ /* 0x002e620000000800 */
[----:B------:R-:W-:Y:S01]  /*269f0*/  ULDC.64 UR4, c[0x0][0x298] ;  /* 0x0000a60000047ab9 */ /* 0x000fe20000000a00 */
[----:B------:R-:W-:Y:S01]  /*26a00*/  ULDC.64 UR6, c[0x0][0x280] ;  /* 0x0000a00000067ab9 */ /* 0x000fe20000000a00 */
[----:B0-----:R-:W3:Y:S04]  /*26a10*/  LDL R4, [R1+0x4b0] ;  /* 0x0004b00001047983 */ /* 0x001ee80000100800 */
[----:B------:R-:W4:Y:S04]  /*26a20*/  LDL R9, [R1+0x48c] ;  /* 0x00048c0001097983 */ /* 0x000f280000100800 */
[----:B------:R-:W4:Y:S01]  /*26a30*/  LDL R8, [R1+0x4c0] ;  /* 0x0004c00001087983 */ /* 0x000f220000100800 */
[----:B------:R-:W0:Y:S01]  /*26a40*/  S2R R2, SR_TID.X ;  /* 0x0000000000027919 */ /* 0x000e220000002100 */
[----:B------:R-:W0:Y:S02]  /*26a50*/  S2R R0, SR_TID.X ;  /* 0x0000000000007919 */ /* 0x000e240000002100 */
[----:B------:R-:W4:Y:S01]  /*26a60*/  LDL R6, [R1+0x49c] ;  /* 0x00049c0001067983 */ /* 0x000f220000100800 */
[----:B-1----:R-:W-:-:S13]  /*26a70*/  ISETP.NE.AND P0, PT, R7, 0x1, PT ;  /* 0x000000010700780c */ /* 0x002fda0003f05270 */
[----:B------:R-:W1:Y:S01]  /*26a80*/  @P0 LDC R3, c[0x0][0x450] ;  /* 0x00011400ff030b82 */ /* 0x000e620000000800 */
[----:B0-----:R-:W-:-:S04]  /*26a90*/  LOP3.LUT R2, R2, 0x7f, RZ, 0xc0, !PT ;  /* 0x0000007f02027812 */ /* 0x001fc800078ec0ff */
[----:B------:R-:W-:Y:S01]  /*26aa0*/  SHF.R.U32.HI R2, RZ, 0x3, R2 ;  /* 0x00000003ff027819 */ /* 0x000fe20000011602 */
[----:B------:R-:W-:-:S05]  /*26ab0*/  IMAD.SHL.U32 R0, R0, 0x10, RZ ;  /* 0x0000001000007824 */ /* 0x000fca00078e00ff */
[----:B------:R-:W-:Y:S02]  /*26ac0*/  LOP3.LUT R0, R2, 0x70, R0, 0xf8, !PT ;  /* 0x0000007002007812 */ /* 0x000fe400078ef800 */
[----:B------:R-:W0:Y:S03]  /*26ad0*/  @P0 LDC R2, c[0x0][0x44c] ;  /* 0x00011300ff020b82 */ /* 0x000e260000000800 */
[----:B--2---:R-:W-:-:S04]  /*26ae0*/  IMAD.IADD R5, R0, 0x1, R11 ;  /* 0x0000000100057824 */ /* 0x004fc800078e020b */
        /* <DEDUP_REMOVED lines=8> */
[----:B------:R-:W-:-:S04]  /*26b70*/  IMAD.WIDE.U32 R2, R17, UR4, R2 ;  /* 0x0000000411027c25 */ /* 0x000fc8000f8e0002 */
[----:B------:R-:W-:Y:S01]  /*26b80*/  IMAD R3, R17, UR5, R3 ;  /* 0x0000000511037c24 */ /* 0x000fe2000f8e0203 */
[----:B------:R-:W-:Y:S02]  /*26b90*/  ULDC.64 UR4, c[0x0][0x2e0] ;  /* 0x0000b80000047ab9 */ /* 0x000fe40000000a00 */
[----:B------:R-:W-:Y:S02]  /*26ba0*/  IMAD R4, R8, UR4, RZ ;  /* 0x0000000408047c24 */ /* 0x000fe4000f8e02ff */
[----:B------:R0:W5:Y:S01]  /*26bb0*/  LDL R8, [R1+0x470] ;  /* 0x0004700001087983 */ /* 0x0001620000100800 */
[C---:B------:R-:W-:Y:S01]  /*26bc0*/  IMAD.WIDE.U32 R2, R6.reuse, UR4, R2 ;  /* 0x0000000406027c25 */ /* 0x040fe2000f8e0002 */
[----:B------:R-:W1:Y:S03]  /*26bd0*/  S2R R10, SR_TID.X ;  /* 0x00000000000a7919 */ /* 0x000e660000002100 */
        /* <DEDUP_REMOVED lines=11> */
[----:B------:R-:W-:Y:S01]  /*26c90*/  IMAD.IADD R3, R3, 0x1, R4 ;  /* 0x0000000103037824 */ /* 0x000fe200078e0204 */
[----:B------:R2:W-:Y:S01]  /*26ca0*/  STL [R1+0x488], R5 ;  /* 0x0004880501007387 */ /* 0x0005e20000100800 */
[----:B-1----:R-:W-:Y:S02]  /*26cb0*/  IMAD.SHL.U32 R9, R10, 0x8, RZ ;  /* 0x000000080a097824 */ /* 0x002fe400078e00ff */
[----:B------:R-:W-:-:S03]  /*26cc0*/  IMAD R6, R6, UR4, RZ ;  /* 0x0000000406067c24 */ /* 0x000fc6000f8e02ff */
[----:B------:R-:W-:Y:S01]  /*26cd0*/  LOP3.LUT R9, R9, 0x38, RZ, 0xc0, !PT ;  /* 0x0000003809097812 */ /* 0x000fe200078ec0ff */
[----:B--2---:R-:W-:Y:S01]  /*26ce0*/  IMAD.WIDE.U32 R4, R0, UR4, R2 ;  /* 0x0000000400047c25 */ /* 0x004fe2000f8e0002 */
[----:B------:R-:W-:-:S03]  /*26cf0*/  ULDC UR4, c[0x0][0x2b8] ;  /* 0x0000ae0000047ab9 */ /* 0x000fc60000000800 */
[----:B------:R-:W-:Y:S01]  /*26d00*/  IMAD R0, R0, UR5, R6 ;  /* 0x0000000500007c24 */ /* 0x000fe2000f8e0206 */
[----:B------:R-:W-:-:S03]  /*26d10*/  LEA R3, P1, R4, UR6, 0x1 ;  /* 0x0000000604037c11 */ /* 0x000fc6000f8208ff */
[----:B------:R-:W-:Y:S01]  /*26d20*/  IMAD.IADD R0, R5, 0x1, R0 ;  /* 0x0000000105007824 */ /* 0x000fe200078e0200 */
[----:B------:R-:W-:Y:S01]  /*26d30*/  ISETP.GE.AND P0, PT, R9, UR4, PT ;  /* 0x0000000409007c0c */ /* 0x000fe2000bf06270 */
[----:B------:R-:W-:Y:S01]  /*26d40*/  UMOV UR4, 0xffffffff ;  /* 0xffffffff00047882 */ /* 0x000fe20000000000 */
[----:B------:R-:W-:Y:S02]  /*26d50*/  LOP3.LUT R10, R10, 0x7f, RZ, 0xc0, !PT ;  /* 0x0000007f0a0a7812 */ /* 0x000fe400078ec0ff */
[----:B------:R-:W-:Y:S02]  /*26d60*/  LEA.HI.X R0, R4, UR7, R0, 0x1, P1 ;  /* 0x0000000704007c11 */ /* 0x000fe400088f0c00 */
[----:B------:R-:W-:Y:S01]  /*26d70*/  SHF.R.U32.HI R10, RZ, 0x3, R10 ;  /* 0x00000003ff0a7819 */ /* 0x000fe2000001160a */
[----:B0-----:R-:W-:Y:S06]  /*26d80*/  BRA.DIV UR4, `(.L_x_3370) ;  /* 0x0000005204e47947 */ /* 0x001fec000b800000 */
[----:B------:R-:W2:Y:S04]  /*26d90*/  LDL R4, [R1+0x490] ;  /* 0x0004900001047983 */ /* 0x000ea80000100800 */
[----:B------:R-:W3:Y:S04]  /*26da0*/  LDL.LU R6, [R1+0x484] ;  /* 0x0004840001067983 */ /* 0x000ee80000300800 */
[----:B------:R-:W0:Y:S01]  /*26db0*/  SHFL.IDX PT, R5, R3, RZ, 0x181f ;  /* 0x00181fff03057589 */ /* 0x000e2200000e0000 */
[----:B--2---:R-:W-:-:S03]  /*26dc0*/  IMAD R2, R4, R7, RZ ;  /* 0x0000000704027224 */ /* 0x004fc600078e02ff */
[----:B------:R-:W1:Y:S01]  /*26dd0*/  SHFL.IDX PT, R4, R0, RZ, 0x181f ;  /* 0x00181fff00047589 */ /* 0x000e6200000e0000 */
[----:B---3--:R-:W-:-:S03]  /*26de0*/  IMAD.IADD R10, R10, 0x1, R6 ;  /* 0x000000010a0a7824 */ /* 0x008fc600078e0206 */
[----:B------:R-:W2:Y:S01]  /*26df0*/  SHFL.IDX PT, R6, R3, 0x1, 0x181f ;  /* 0x00381f0003067f89 */ /* 0x000ea200000e0000 */
[C---:B------:R-:W-:Y:S01]  /*26e00*/  VIADD R11, R10.reuse, 0x10 ;  /* 0x000000100a0b7836 */ /* 0x040fe20000000000 */
[CC--:B------:R-:W-:Y:S02]  /*26e10*/  ISETP.GE.AND P1, PT, R10.reuse, R2.reuse, PT ;  /* 0x000000020a00720c */ /* 0x0c0fe40003f26270 */
[----:B------:R-:W3:Y:S02]  /*26e20*/  SHFL.IDX PT, R7, R0, 0x1, 0x181f ;  /* 0x00381f0000077f89 */ /* 0x000ee400000e0000 */
[----:B------:R-:W-:Y:S02]  /*26e30*/  ISETP.GE.AND P2, PT, R11, R2, PT ;  /* 0x000000020b00720c */ /* 0x000fe40003f46270 */
[----:B------:R4:W-:Y:S04]  /*26e40*/  STL [R1+0x4b8], R11 ;  /* 0x0004b80b01007387 */ /* 0x0009e80000100800 */
[----:B------:R-:W-:Y:S03]  /*26e50*/  STL [R1+0x484], R10 ;  /* 0x0004840a01007387 */ /* 0x000fe60000100800 */
[----:B0-----:R-:W-:Y:S01]  /*26e60*/  @!P1 LEA R5, P3, R9, R5, 0x1 ;  /* 0x0000000509059211 */ /* 0x001fe200078608ff */
[----:B----4-:R-:W-:-:S04]  /*26e70*/  VIADD R11, R10, 0x20 ;  /* 0x000000200a0b7836 */ /* 0x010fc80000000000 */
[----:B-1----:R-:W-:Y:S01]  /*26e80*/  @!P1 IMAD.X R4, RZ, RZ, R4, P3 ;  /* 0x000000ffff049224 */ /* 0x002fe200018e0604 */
[----:B------:R-:W-:Y:S04]  /*26e90*/  STL [R1+0x4bc], R11 ;  /* 0x0004bc0b01007387 */ /* 0x000fe80000100800 */
[----:B------:R-:W-:-:S04]  /*26ea0*/  @!P1 LOP3.LUT R5, R5, R4, RZ, 0x3c, !PT ;  /* 0x0000000405059212 */ /* 0x000fc800078e3cff */
[----:B------:R-:W-:-:S04]  /*26eb0*/  @!P1 LOP3.LUT R4, R5, R4, RZ, 0x3c, !PT ;  /* 0x0000000405049212 */ /* 0x000fc800078e3cff */
[----:B------:R-:W-:-:S05]  /*26ec0*/  @!P1 LOP3.LUT R5, R5, R4, RZ, 0x3c, !PT ;  /* 0x0000000405059212 */ /* 0x000fca00078e3cff */
[----:B-----5:R2:W-:Y:S02]  /*26ed0*/  @!P1 LDGSTS.E.BYPASS.LTC128B.128 [R8+0x18400], desc[UR40][R4.64], !P0 ;  /* 0x1840000004089fae */ /* 0x0205e4000c101d68 */
[----:B--2---:R-:W-:Y:S02]  /*26ee0*/  @!P2 LEA R5, P1, R9, R6, 0x1 ;  /* 0x000000060905a211 */ /* 0x004fe400078208ff */
[----:B------:R-:W-:Y:S03]  /*26ef0*/  SHFL.IDX PT, R6, R0, 0x2, 0x181f ;  /* 0x00581f0000067f89 */ /* 0x000fe600000e0000 */
[----:B---3--:R-:W-:Y:S01]  /*26f00*/  @!P2 IMAD.X R4, RZ, RZ, R7, P1 ;  /* 0x000000ffff04a224 */ /* 0x008fe200008e0607 */
        /* <DEDUP_REMOVED lines=58> */
.L_x_3496:
        /* <DEDUP_REMOVED lines=12> */
.L_x_3371:
        /* <DEDUP_REMOVED lines=8> */
[----:B------:R-:W-:-:S03]  /*273f0*/  ULDC.64 UR4, c[0x0][0x398] ;  /* 0x0000e60000047ab9 */ /* 0x000fc60000000a00 */
[----:B0-----:R-:W3:Y:S01]  /*27400*/  LDL.LU R3, [R1+0x48c] ;  /* 0x00048c0001037983 */ /* 0x001ee20000300800 */
[----:B------:R-:W-:Y:S01]  /*27410*/  VIADD R2, R18, 0x22400 ;  /* 0x0002240012027836 */ /* 0x000fe20000000000 */
[----:B------:R0:W-:Y:S01]  /*27420*/  SYNCS.ARRIVE.TRANS64.A1T0 RZ, [R18+URZ+0x32400], RZ ;  /* 0x032400ff12ff79a7 */ /* 0x0001e2000810003f */
[----:B------:R-:W-:Y:S03]  /*27430*/  BSSY B6, `(.L_x_3372) ;  /* 0x0000019000067945 */ /* 0x000fe60003800000 */
        /* <DEDUP_REMOVED lines=24> */
.L_x_3373:
[----:B------:R-:W-:Y:S05]  /*275c0*/  BSYNC B6 ;  /* 0x0000000000067941 */ /* 0x000fea0003800000 */
.L_x_3372:
[----:B------:R-:W2:Y:S01]  /*275d0*/  LDL.LU R5, [R1+0x48c] ;  /* 0x00048c0001057983 */ /* 0x000ea20000300800 */
[----:B------:R-:W1:Y:S01]  /*275e0*/  LDC R7, c[0x0][0x448] ;  /* 0x00011200ff077b82 */ /* 0x000e620000000800 */
[----:B------:R-:W-:Y:S01]  /*275f0*/  ULDC.64 UR4, c[0x0][0x3d8] ;  /* 0x0000f60000047ab9 */ /* 0x000fe20000000a00 */
[----:B------:R-:W-:Y:S01]  /*27600*/  ULDC.64 UR6, c[0x0][0x390] ;  /* 0x0000e40000067ab9 */ /* 0x000fe20000000a00 */
[----:B0-----:R-:W2:Y:S04]  /*27610*/  LDL.LU.64 R2, [R1+0x4b0] ;  /* 0x0004b00001027983 */ /* 0x001ea80000300a00 */
[----:B------:R-:W3:Y:S04]  /*27620*/  LDL.LU R0, [R1+0x4c0] ;  /* 0x0004c00001007983 */ /* 0x000ee80000300800 */
[----:B------:R-:W4:Y:S04]  /*27630*/  LDL.LU R4, [R1+0x49c] ;  /* 0x00049c0001047983 */ /* 0x000f280000300800 */
[----:B------:R-:W5:Y:S01]  /*27640*/  LDL.LU R8, [R1+0x488] ;  /* 0x0004880001087983 */ /* 0x000f620000300800 */
[----:B------:R-:W0:Y:S01]  /*27650*/  S2R R9, SR_TID.X ;  /* 0x0000000000097919 */ /* 0x000e220000002100 */
[----:B-1----:R-:W-:Y:S01]  /*27660*/  ISETP.NE.AND P0, PT, R7, 0x1, PT ;  /* 0x000000010700780c */ /* 0x002fe20003f05270 */
[----:B--2---:R-:W-:-:S12]  /*27670*/  IMAD.MOV.U32 R3, RZ, RZ, R5 ;  /* 0x000000ffff037224 */ /* 0x004fd800078e0005 */
[----:B------:R-:W1:Y:S01]  /*27680*/  @P0 LDC R5, c[0x0][0x450] ;  /* 0x00011400ff050b82 */ /* 0x000e620000000800 */
[----:B------:R-:W-:-:S04]  /*27690*/  IMAD.WIDE.U32 R2, R17, UR4, R2 ;  /* 0x0000000411027c25 */ /* 0x000fc8000f8e0002 */
[----:B------:R-:W-:Y:S01]  /*276a0*/  IMAD R3, R17, UR5, R3 ;  /* 0x0000000511037c24 */ /* 0x000fe2000f8e0203 */
[----:B------:R-:W-:Y:S02]  /*276b0*/  ULDC.64 UR4, c[0x0][0x3e0] ;  /* 0x0000f80000047ab9 */ /* 0x000fe40000000a00 */
[----:B---3--:R-:W-:Y:S02]  /*276c0*/  IMAD R0, R0, UR4, RZ ;  /* 0x0000000400007c24 */ /* 0x008fe4000f8e02ff */
[----:B----4-:R-:W-:-:S04]  /*276d0*/  IMAD.WIDE.U32 R2, R4, UR4, R2 ;  /* 0x0000000404027c25 */ /* 0x010fc8000f8e0002 */
[----:B------:R-:W-:Y:S01]  /*276e0*/  IMAD R0, R4, UR5, R0 ;  /* 0x0000000504007c24 */ /* 0x000fe2000f8e0200 */
[----:B------:R-:W-:Y:S01]  /*276f0*/  ULDC.64 UR4, c[0x0][0x3d0] ;  /* 0x0000f40000047ab9 */ /* 0x000fe20000000a00 */
[----:B------:R-:W2:Y:S02]  /*27700*/  @P0 LDC R4, c[0x0][0x44c] ;  /* 0x00011300ff040b82 */ /* 0x000ea40000000800 */
[----:B------:R-:W-:Y:S02]  /*27710*/  IMAD.IADD R3, R3, 0x1, R0 ;  /* 0x0000000103037824 */ /* 0x000fe400078e0200 */
[----:B-----5:R-:W-:Y:S02]  /*27720*/  IMAD.MOV.U32 R0, RZ, RZ, R8 ;  /* 0x000000ffff007224 */ /* 0x020fe400078e0008 */
[----:B--2---:R-:W-:-:S05]  /*27730*/  @P0 IMAD.HI.U32 R4, R8, R4, RZ ;  /* 0x0000000408040227 */ /* 0x004fca00078e00ff */
[----:B-1----:R-:W-:-:S04]  /*27740*/  @P0 SHF.R.U32.HI R0, RZ, R5, R4 ;  /* 0x00000005ff000219 */ /* 0x002fc80000011604 */
[--C-:B------:R-:W-:Y:S01]  /*27750*/  SHF.R.S32.HI R4, RZ, 0x1f, R0.reuse ;  /* 0x0000001fff047819 */ /* 0x100fe20000011400 */
[----:B------:R-:W-:Y:S02]  /*27760*/  IMAD.MOV R6, RZ, RZ, -R0 ;  /* 0x000000ffff067224 */ /* 0x000fe400078e0a00 */
[----:B------:R-:W-:-:S04]  /*27770*/  IMAD.WIDE.U32 R2, R0, UR4, R2 ;  /* 0x0000000400027c25 */ /* 0x000fc8000f8e0002 */
[----:B------:R-:W-:Y:S02]  /*27780*/  IMAD R4, R4, UR4, RZ ;  /* 0x0000000404047c24 */ /* 0x000fe4000f8e02ff */
[----:B------:R-:W-:Y:S02]  /*27790*/  IMAD R6, R7, R6, R8 ;  /* 0x0000000607067224 */ /* 0x000fe400078e0208 */
[----:B------:R-:W-:Y:S01]  /*277a0*/  IMAD R0, R0, UR5, R4 ;  /* 0x0000000500007c24 */ /* 0x000fe2000f8e0204 */
[----:B------:R-:W-:Y:S01]  /*277b0*/  ULDC.64 UR4, c[0x0][0x3c8] ;  /* 0x0000f20000047ab9 */ /* 0x000fe20000000a00 */
[----:B0-----:R-:W-:Y:S02]  /*277c0*/  IMAD.SHL.U32 R8, R9, 0x8, RZ ;  /* 0x0000000809087824 */ /* 0x001fe400078e00ff */
[----:B------:R-:W-:Y:S01]  /*277d0*/  IMAD.IADD R3, R3, 0x1, R0 ;  /* 0x0000000103037824 */ /* 0x000fe200078e0200 */
[----:B------:R-:W-:Y:S01]  /*277e0*/  SHF.R.S32.HI R0, RZ, 0x1f, R6 ;  /* 0x0000001fff007819 */ /* 0x000fe20000011406 */
[----:B------:R-:W-:Y:S01]  /*277f0*/  IMAD.SHL.U32 R9, R9, 0x8, RZ ;  /* 0x0000000809097824 */ /* 0x000fe200078e00ff */
[----:B------:R-:W-:Y:S01]  /*27800*/  LOP3.LUT R8, R8, 0x38, RZ, 0xc0, !PT ;  /* 0x0000003808087812 */ /* 0x000fe200078ec0ff */
[----:B------:R-:W-:-:S03]  /*27810*/  IMAD.WIDE.U32 R4, R6, UR4, R2 ;  /* 0x0000000406047c25 */ /* 0x000fc6000f8e0002 */
[----:B------:R-:W-:Y:S01]  /*27820*/  LOP3.LUT R9, R9, 0x38, RZ, 0xc0, !PT ;  /* 0x0000003809097812 */ /* 0x000fe200078ec0ff */
[----:B------:R-:W-:Y:S01]  /*27830*/  IMAD R0, R0, UR4, RZ ;  /* 0x0000000400007c24 */ /* 0x000fe2000f8e02ff */
[----:B------:R-:W-:Y:S01]  /*27840*/  ULDC UR4, c[0x0][0x3b8] ;  /* 0x0000ee0000047ab9 */ /* 0x000fe20000000800 */
[----:B------:R-:W-:Y:S02]  /*27850*/  LEA R2, P4, R4, UR6, 0x1 ;  /* 0x0000000604027c11 */ /* 0x000fe4000f8808ff */
[----:B------:R-:W-:Y:S01]  /*27860*/  IMAD R6, R6, UR5, R0 ;  /* 0x0000000506067c24 */ /* 0x000fe2000f8e0200 */
[C---:B------:R-:W-:Y:S02]  /*27870*/  LOP3.LUT R11, R9.reuse, 0x40, RZ, 0xfc, !PT ;  /* 0x00000040090b7812 */ /* 0x040fe400078efcff */
[----:B------:R-:W-:Y:S01]  /*27880*/  LOP3.LUT R10, R9, 0x80, RZ, 0xfc, !PT ;  /* 0x00000080090a7812 */ /* 0x000fe200078efcff */
[----:B------:R-:W-:Y:S01]  /*27890*/  IMAD.IADD R0, R5, 0x1, R6 ;  /* 0x0000000105007824 */ /* 0x000fe200078e0206 */
[----:B------:R-:W-:-:S02]  /*278a0*/  LOP3.LUT R9, R9, 0xc0, RZ, 0xfc, !PT ;  /* 0x000000c009097812 */ /* 0x000fc400078efcff */
[----:B------:R-:W-:Y:S02]  /*278b0*/  ISETP.GE.AND P3, PT, R8, UR4, PT ;  /* 0x0000000408007c0c */ /* 0x000fe4000bf66270 */
[----:B------:R-:W-:Y:S02]  /*278c0*/  ISETP.GE.AND P2, PT, R11, UR4, PT ;  /* 0x000000040b007c0c */ /* 0x000fe4000bf46270 */
[----:B------:R-:W-:Y:S02]  /*278d0*/  ISETP.GE.AND P1, PT, R10, UR4, PT ;  /* 0x000000040a007c0c */ /* 0x000fe4000bf26270 */
[----:B------:R-:W-:Y:S01]  /*278e0*/  ISETP.GE.AND P0, PT, R9, UR4, PT ;  /* 0x0000000409007c0c */ /* 0x000fe2000bf06270 */
[----:B------:R-:W-:Y:S01]  /*278f0*/  UMOV UR4, 0xffffffff ;  /* 0xffffffff00047882 */ /* 0x000fe20000000000 */
[----:B------:R-:W-:Y:S02]  /*27900*/  LEA.HI.X R0, R4, UR7, R0, 0x1, P4 ;  /* 0x0000000704007c11 */ /* 0x000fe4000a0f0c00 */
[----:B------:R-:W-:Y:S09]  /*27910*/  BRA.DIV UR4, `(.L_x_3374) ;  /* 0x0000005204c87947 */ /* 0x000ff2000b800000 */
[----:B------:R-:W2:Y:S04]  /*27920*/  LDL.LU R10, [R1+0x490] ;  /* 0x00049000010a7983 */ /* 0x000ea80000300800 */
[----:B------:R-:W3:Y:S04]  /*27930*/  LDL.LU R5, [R1+0x484] ;  /* 0x0004840001057983 */ /* 0x000ee80000300800 */
[----:B------:R-:W4:Y:S04]  /*27940*/  LDL.LU R4, [R1+0x4b8] ;  /* 0x0004b80001047983 */ /* 0x000f280000300800 */
[----:B------:R-:W5:Y:S04]  /*27950*/  LDL R9, [R1+0x470] ;  /* 0x0004700001097983 */ /* 0x000f680000100800 */
[----:B------:R-:W5:Y:S04]  /*27960*/  LDL.LU R11, [R1+0x4bc] ;  /* 0x0004bc00010b7983 */ /* 0x000f680000300800 */
[----:B------:R-:W5:Y:S04]  /*27970*/  LDL.LU R12, [R1+0x4c8] ;  /* 0x0004c800010c7983 */ /* 0x000f680000300800 */
[----:B------:R-:W-:Y:S01]  /*27980*/  SHFL.IDX PT, R6, R0, 0x1, 0x181f ;  /* 0x00381f0000067f89 */ /* 0x000fe200000e0000 */
[----:B--2---:R-:W-:-:S03]  /*27990*/  IMAD R3, R10, R7, RZ ;  /* 0x000000070a037224 */ /* 0x004fc600078e02ff */
[----:B------:R-:W2:Y:S02]  /*279a0*/  LDL.LU R10, [R1+0x4c4] ;  /* 0x0004c400010a7983 */ /* 0x000ea40000300800 */
[-C--:B---3--:R-:W-:Y:S02]  /*279b0*/  ISETP.GE.AND P5, PT, R5, R3.reuse, PT ;  /* 0x000000030500720c */ /* 0x088fe40003fa6270 */
[----:B------:R-:W0:Y:S01]  /*279c0*/  SHFL.IDX PT, R5, R2, RZ, 0x181f ;  /* 0x00181fff02057589 */ /* 0x000e2200000e0000 */
[----:B----4-:R-:W-:-:S03]  /*279d0*/  ISETP.GE.AND P4, PT, R4, R3, PT ;  /* 0x000000030400720c */ /* 0x010fc60003f86270 */
[----:B------:R-:W1:Y:S07]  /*279e0*/  SHFL.IDX PT, R4, R0, RZ, 0x181f ;  /* 0x00181fff00047589 */ /* 0x000e6e00000e0000 */
        /* <DEDUP_REMOVED lines=17> */
[----:B------:R-:W3:Y:S04]  /*27b00*/  LDL.LU R11, [R1+0x4cc] ;  /* 0x0004cc00010b7983 */ /* 0x000ee80000300800 */
        /* <DEDUP_REMOVED lines=47> */
.L_x_3514:
        /* <DEDUP_REMOVED lines=14> */
.L_x_3376:
[----:B------:R-:W-:Y:S05]  /*27ee0*/  BSYNC B0 ;  /* 0x0000000000007941 */ /* 0x000fea0003800000 */
.L_x_3375:
[----:B------:R-:W-:Y:S01]  /*27ef0*/  NOP ;  /* 0x0000000000007918 */ /* 0x000fe20000000000 */
[----:B------:R-:W-:-:S13]  /*27f00*/  PLOP3.LUT P0, PT, PT, PT, PT, 0x80, 0x0 ;  /* 0x000000000000781c */ /* 0x000fda0003f0f070 */
.L_x_3377:
        /* <DEDUP_REMOVED lines=18> */
.L_x_3515:
[----:B------:R-:W-:Y:S05]  /*28030*/  BSYNC B0 ;  /* 0x0000000000007941 */ /* 0x000fea0003800000 */
.L_x_3378:
        /* <DEDUP_REMOVED lines=13> */
.L_x_3516:
[----:B------:R-:W-:Y:S05]  /*28110*/  BSYNC B1 ;  /* 0x0000000000017941 */ /* 0x000fea0003800000 */
.L_x_3382:
        /* <DEDUP_REMOVED lines=9> */
.L_x_3385:
[----:B------:R-:W-:Y:S05]  /*281b0*/  BSYNC B1 ;  /* 0x0000000000017941 */ /* 0x000fea0003800000 */
.L_x_3384:
        /* <DEDUP_REMOVED lines=12> */
.L_x_3386:
        /* <DEDUP_REMOVED lines=15> */
.L_x_3387:
        /* <DEDUP_REMOVED lines=15> */
.L_x_3388:
        /* <DEDUP_REMOVED lines=15> */
.L_x_3389:
        /* <DEDUP_REMOVED lines=10> */
.L_x_3381:
[----:B------:R-:W-:Y:S05]  /*285f0*/  BSYNC B0 ;  /* 0x0000000000007941 */ /* 0x000fea0003800000 */
.L_x_3380:
[----:B------:R-:W0:Y:S04]  /*28600*/  LDL R4, [R1+0x4a4] ;  /* 0x0004a40001047983 */ /* 0x000e280000100800 */
[----:B------:R-:W3:Y:S01]  /*28610*/  LDL R5, [R1+0x47c] ;  /* 0x00047c0001057983 */ /* 0x000ee20000100800 */
[----:B------:R-:W-:Y:S01]  /*28620*/  BSSY B0, `(.L_x_3390) ;  /* 0x00001f8000007945 */ /* 0x000fe20003800000 */
[----:B0-----:R-:W-:-:S05]  /*28630*/  VIADD R0, R4, 0xfffffffe ;  /* 0xfffffffe04007836 */ /* 0x001fca0000000000 */
[----:B---3--:R-:W-:-:S13]  /*28640*/  ISETP.GE.AND P0, PT, R0, R5, PT ;  /* 0x000000050000720c */ /* 0x008fda0003f06270 */
[----:B------:R-:W-:Y:S05]  /*28650*/  @!P0 BRA `(.L_x_3391) ;  /* 0x0000001c00d08947 */ /* 0x000fea0003800000 */
[----:B------:R-:W3:Y:S04]  /*28660*/  LDL.LU R9, [R1+0x4dc] ;  /* 0x0004dc0001097983 */ /* 0x000ee80000300800 */
[----:B------:R-:W4:Y:S04]  /*28670*/  LDL.LU R8, [R1+0x4ac] ;  /* 0x0004ac0001087983 */ /* 0x000f280000300800 */
[----:B------:R-:W5:Y:S04]  /*28680*/  LDL.LU R7, [R1+0x4e0] ;  /* 0x0004e00001077983 */ /* 0x000f680000300800 */
[----:B--2---:R-:W2:Y:S04]  /*28690*/  LDL.LU R6, [R1+0x4a8] ;  /* 0x0004a80001067983 */ /* 0x004ea80000300800 */
[----:B------:R-:W2:Y:S01]  /*286a0*/  LDL.LU R4, [R1+0x4e4] ;  /* 0x0004e40001047983 */ /* 0x000ea20000300800 */
[----:B------:R-:W-:Y:S01]  /*286b0*/  BSSY B2, `(.L_x_3392) ;  /* 0x00000ad000027945 */ /* 0x000fe20003800000 */
[----:B---3--:R-:W-:-:S04]  /*286c0*/  VIADD R2, R9, 0x1 ;  /* 0x0000000109027836 */ /* 0x008fc80000000000 */
[----:B----4-:R-:W-:Y:S01]  /*286d0*/  IMAD R2, R2, R8, RZ ;  /* 0x0000000802027224 */ /* 0x010fe200078e02ff */
[----:B------:R-:W-:Y:S02]  /*286e0*/  LOP3.LUT R8, RZ, R5, RZ, 0x33, !PT ;  /* 0x00000005ff087212 */ /* 0x000fe400078e33ff */
[----:B-----5:R-:W-:Y:S02]  /*286f0*/  LOP3.LUT R3, RZ, R7, RZ, 0x33, !PT ;  /* 0x00000007ff037212 */ /* 0x020fe400078e33ff */
[----:B------:R-:W-:-:S04]  /*28700*/  LOP3.LUT R2, RZ, R2, RZ, 0x33, !PT ;  /* 0x00000002ff027212 */ /* 0x000fc800078e33ff */
[----:B--2---:R-:W-:Y:S02]  /*28710*/  VIADDMNMX R2, R2, -R6, R3, !PT ;  /* 0x8000000602027246 */ /* 0x004fe40007800103 */
        /* <DEDUP_REMOVED lines=9> */
[----:B------:R-:W3:Y:S01]  /*287b0*/  LDL R5, [R1+0x480] ;  /* 0x0004800001057983 */ /* 0x000ee20000100800 */
[----:B------:R-:W-:-:S05]  /*287c0*/  VIADD R19, R19, 0x1 ;  /* 0x0000000113137836 */ /* 0x000fca0000000000 */
[----:B------:R-:W-:-:S04]  /*287d0*/  ISETP.NE.AND P0, PT, R19, 0x2, PT ;  /* 0x000000021300780c */ /* 0x000fc80003f05270 */
[----:B------:R-:W-:Y:S01]  /*287e0*/  SEL R2, RZ, 0x1, P0 ;  /* 0x00000001ff027807 */ /* 0x000fe20000000000 */
[----:B------:R-:W-:Y:S01]  /*287f0*/  BSSY B1, `(.L_x_3394) ;  /* 0x0000096000017945 */ /* 0x000fe20003800000 */
[----:B------:R-:W-:Y:S02]  /*28800*/  SEL R19, R19, RZ, P0 ;  /* 0x000000ff13137207 */ /* 0x000fe40000000000 */
[----:B--2---:R-:W-:-:S05]  /*28810*/  LOP3.LUT R9, R9, R2, RZ, 0x3c, !PT ;  /* 0x0000000209097212 */ /* 0x004fca00078e3cff */
[----:B------:R0:W-:Y:S01]  /*28820*/  STL [R1+0x474], R9 ;  /* 0x0004740901007387 */ /* 0x0001e20000100800 */
[----:B---3--:R-:W-:-:S13]  /*28830*/  LOP3.LUT P2, RZ, R5, 0x1, RZ, 0xc0, !PT ;  /* 0x0000000105ff7812 */ /* 0x008fda000784c0ff */
[----:B0-----:R-:W-:Y:S05]  /*28840*/  @!P2 BRA `(.L_x_3395) ;  /* 0x000000080040a947 */ /* 0x001fea0003800000 */
[----:B------:R-:W-:Y:S02]  /*28850*/  ULDC.64 UR4, c[0x0][0x418] ;  /* 0x0001060000047ab9 */ /* 0x000fe40000000a00 */
[----:B------:R-:W-:-:S04]  /*28860*/  ISETP.NE.U32.AND P0, PT, RZ, UR4, PT ;  /* 0x00000004ff007c0c */ /* 0x000fc8000bf05070 */
[----:B------:R-:W-:-:S13]  /*28870*/  ISETP.NE.AND.EX P0, PT, RZ, UR5, PT, P0 ;  /* 0x00000005ff007c0c */ /* 0x000fda000bf05300 */
[----:B------:R-:W-:Y:S05]  /*28880*/  @!P0 BRA `(.L_x_3396) ;  /* 0x00000000004c8947 */ /* 0x000fea0003800000 */
[----:B------:R-:W2:Y:S01]  /*28890*/  LDL R10, [R1+0x468] ;  /* 0x00046800010a7983 */ /* 0x000ea20000100800 */
        /* <DEDUP_REMOVED lines=18> */
.L_x_3396:
[----:B------:R-:W1:Y:S01]  /*289c0*/  S2R R2, SR_TID.X ;  /* 0x0000000000027919 */ /* 0x000e620000002100 */
[----:B0-----:R-:W-:Y:S01]  /*289d0*/  SHF.L.U32 R6, R9, 0x1f, RZ ;  /* 0x0000001f09067819 */ /* 0x001fe200000006ff */
[----:B------:R-:W-:Y:S01]  /*289e0*/  BSSY B3, `(.L_x_3397) ;  /* 0x0000006000037945 */ /* 0x000fe20003800000 */
[----:B-1----:R-:W-:Y:S01]  /*289f0*/  LOP3.LUT R3, R2, 0x7f, RZ, 0xc0, !PT ;  /* 0x0000007f02037812 */ /* 0x002fe200078ec0ff */
[----:B------:R-:W-:-:S03]  /*28a00*/  IMAD R2, R19, 0x8, R18 ;  /* 0x0000000813027824 */ /* 0x000fc600078e0212 */
[----:B------:R-:W-:Y:S01]  /*28a10*/  ISETP.NE.AND P1, PT, R3, RZ, PT ;  /* 0x000000ff0300720c */ /* 0x000fe20003f25270 */
[----:B------:R-:W0:Y:S02]  /*28a20*/  SYNCS.PHASECHK.TRANS64.TRYWAIT P0, [R2+URZ+0x32440], R6 ;  /* 0x03244006020075a7 */ /* 0x000e24000800017f */
[----:B0-----:R-:W-:Y:S10]  /*28a30*/  @!P0 BRA `(.L_x_3398) ;  /* 0x0000005000088947 */ /* 0x001ff40003800000 */
.L_x_3517:
[----:B------:R-:W-:Y:S05]  /*28a40*/  BSYNC B3 ;  /* 0x0000000000037941 */ /* 0x000fea0003800000 */
.L_x_3397:
[----:B------:R-:W-:Y:S04]  /*28a50*/  BSSY B3, `(.L_x_3399) ;  /* 0x0000009000037945 */ /* 0x000fe80003800000 */
[----:B------:R-:W-:Y:S05]  /*28a60*/  @P1 BRA `(.L_x_3400) ;  /* 0x00000000001c1947 */ /* 0x000fea0003800000 */
[----:B------:R-:W1:Y:S02]  /*28a70*/  S2R R3, SR_TID.X ;  /* 0x0000000000037919 */ /* 0x000e640000002100 */
[----:B-1----:R-:W-:Y:S01]  /*28a80*/  LOP3.LUT R5, R3, 0x1f, RZ, 0xc0, !PT ;  /* 0x0000001f03057812 */ /* 0x002fe200078ec0ff */
[----:B------:R-:W-:-:S03]  /*28a90*/  IMAD.MOV.U32 R3, RZ, RZ, 0x3000 ;  /* 0x00003000ff037424 */ /* 0x000fc600078e00ff */
[----:B------:R-:W-:Y:S01]  /*28aa0*/  ISETP.NE.AND P0, PT, R5, RZ, PT ;  /* 0x000000ff0500720c */ /* 0x000fe20003f05270 */
[----:B------:R1:W-:-:S12]  /*28ab0*/  SYNCS.ARRIVE.TRANS64 RZ, [R2+URZ+0x32430], R3 ;  /* 0x0324300302ff79a7 */ /* 0x0003d8000800003f */
[----:B-1----:R-:W-:Y:S05]  /*28ac0*/  @!P0 BRA `(.L_x_3400) ;  /* 0x0000000000048947 */ /* 0x002fea0003800000 */
[----:B------:R-:W-:Y:S01]  /*28ad0*/  BPT.TRAP 0x1 ;  /* 0x000000040000795c */ /* 0x000fe20000300000 */
.L_x_3400:
[----:B------:R-:W-:Y:S05]  /*28ae0*/  BSYNC B3 ;  /* 0x0000000000037941 */ /* 0x000fea0003800000 */
.L_x_3399:
        /* <DEDUP_REMOVED lines=12> */
.L_x_3401:
        /* <DEDUP_REMOVED lines=13> */
.L_x_3518:
[----:B------:R-:W-:Y:S05]  /*28c80*/  BSYNC B3 ;  /* 0x0000000000037941 */ /* 0x000fea0003800000 */
.L_x_3402:
        /* <DEDUP_REMOVED lines=11> */
.L_x_3405:
[----:B------:R-:W-:Y:S05]  /*28d40*/  BSYNC B3 ;  /* 0x0000000000037941 */ /* 0x000fea0003800000 */
.L_x_3404:
        /* <DEDUP_REMOVED lines=9> */
.L_x_3406:
        /* <DEDUP_REMOVED lines=15> */
.L_x_3407:
        /* <DEDUP_REMOVED lines=15> */
.L_x_3408:
        /* <DEDUP_REMOVED lines=15> */
.L_x_3409:
        /* <DEDUP_REMOVED lines=10> */
.L_x_3395:
[----:B------:R-:W-:Y:S05]  /*29150*/  BSYNC B1 ;  /* 0x0000000000017941 */ /* 0x000fea0003800000 */
.L_x_3394:
[----:B------:R-:W2:Y:S02]  /*29160*/  LDL.LU R5, [R1+0x4a4] ;  /* 0x0004a40001057983 */ /* 0x000ea40000300800 */
[----:B--2---:R-:W-:-:S07]  /*29170*/  VIADD R0, R5, 0xfffffffd ;  /* 0xfffffffd05007836 */ /* 0x004fce0000000000 */
.L_x_3393:
[----:B------:R-:W-:Y:S05]  /*29180*/  BSYNC B2 ;  /* 0x0000000000027941 */ /* 0x000fea0003800000 */
.L_x_3392:
[----:B------:R-:W-:-:S05]  /*29190*/  VIADD R8, R8, 0xfffffffe ;  /* 0xfffffffe08087836 */ /* 0x000fca0000000000 */
[----:B------:R-:W-:-:S13]  /*291a0*/  ISETP.NE.AND P0, PT, R8, R4, PT ;  /* 0x000000040800720c */ /* 0x000fda0003f05270 */
[----:B------:R-:W-:Y:S05]  /*291b0*/  @!P0 BRA `(.L_x_3391) ;  /* 0x0000001000f88947 */ /* 0x000fea0003800000 */
.L_x_3442:
        /* <DEDUP_REMOVED lines=35> */
.L_x_3412:
[----:B------:R-:W0:Y:S01]  /*293f0*/  S2R R2, SR_TID.X ;  /* 0x0000000000027919 */ /* 0x000e220000002100 */
[----:B------:R-:W-:Y:S01]  /*29400*/  SHF.L.U32 R3, R6, 0x1f, RZ ;  /* 0x0000001f06037819 */ /* 0x000fe200000006ff */
[----:B------:R-:W-:Y:S01]  /*29410*/  BSSY B2, `(.L_x_3413) ;  /* 0x0000006000027945 */ /* 0x000fe20003800000 */
[----:B0-----:R-:W-:Y:S01]  /*29420*/  LOP3.LUT R4, R2, 0x7f, RZ, 0xc0, !PT ;  /* 0x0000007f02047812 */ /* 0x001fe200078ec0ff */
[----:B------:R-:W-:-:S03]  /*29430*/  IMAD R2, R7, 0x8, R18 ;  /* 0x0000000807027824 */ /* 0x000fc600078e0212 */
[----:B------:R-:W-:Y:S01]  /*29440*/  ISETP.NE.AND P1, PT, R4, RZ, PT ;  /* 0x000000ff0400720c */ /* 0x000fe20003f25270 */
[----:B------:R-:W0:Y:S02]  /*29450*/  SYNCS.PHASECHK.TRANS64.TRYWAIT P0, [R2+URZ+0x32440], R3 ;  /* 0x03244003020075a7 */ /* 0x000e24000800017f */
[----:B0-----:R-:W-:Y:S10]  /*29460*/  @!P0 BRA `(.L_x_3414) ;  /* 0x0000004400a48947 */ /* 0x001ff40003800000 */
.L_x_3519:
[----:B------:R-:W-:Y:S05]  /*29470*/  BSYNC B2 ;  /* 0x0000000000027941 */ /* 0x000fea0003800000 */
.L_x_3413:
        /* <DEDUP_REMOVED lines=9> */
.L_x_3416:
[----:B------:R-:W-:Y:S05]  /*29510*/  BSYNC B2 ;  /* 0x0000000000027941 */ /* 0x000fea0003800000 */
.L_x_3415:
        /* <DEDUP_REMOVED lines=12> */
.L_x_3417:
        /* <DEDUP_REMOVED lines=13> */
.L_x_3520:
[----:B------:R-:W-:Y:S05]  /*296b0*/  BSYNC B2 ;  /* 0x0000000000027941 */ /* 0x000fea0003800000 */
.L_x_3418:
        /* <DEDUP_REMOVED lines=11> */
.L_x_3421:
[----:B------:R-:W-:Y:S05]  /*29770*/  BSYNC B2 ;  /* 0x0000000000027941 */ /* 0x000fea0003800000 */
.L_x_3420:
        /* <DEDUP_REMOVED lines=9> */
.L_x_3422:
        /* <DEDUP_REMOVED lines=15> */
.L_x_3423:
        /* <DEDUP_REMOVED lines=15> */
.L_x_3424:
        /* <DEDUP_REMOVED lines=15> */
.L_x_3425:
        /* <DEDUP_REMOVED lines=10> */
.L_x_3411:
[----:B------:R-:W-:Y:S05]  /*29b80*/  BSYNC B1 ;  /* 0x0000000000017941 */ /* 0x000fea0003800000 */
.L_x_3410:
        /* <DEDUP_REMOVED lines=10> */
[----:B0-----:R-:W-:Y:S05]  /*29c30*/  @!P2 BRA `(.L_x_3427) ;  /* 0x000000080044a947 */ /* 0x001fea0003800000 */
        /* <DEDUP_REMOVED lines=24> */
.L_x_3428:
[----:B------:R-:W0:Y:S01]  /*29dc0*/  S2R R2, SR_TID.X ;  /* 0x0000000000027919 */ /* 0x000e220000002100 */
[----:B------:R-:W-:Y:S01]  /*29dd0*/  IMAD R3, R19, 0x8, R18 ;  /* 0x0000000813037824 */ /* 0x000fe200078e0212 */
[----:B------:R-:W-:Y:S01]  /*29de0*/  BSSY B2, `(.L_x_3429) ;  /* 0x0000006000027945 */ /* 0x000fe20003800000 */
[----:B0-----:R-:W-:Y:S02]  /*29df0*/  LOP3.LUT R4, R2, 0x7f, RZ, 0xc0, !PT ;  /* 0x0000007f02047812 */ /* 0x001fe400078ec0ff */
[----:B------:R-:W-:Y:S02]  /*29e00*/  SHF.L.U32 R2, R8, 0x1f, RZ ;  /* 0x0000001f08027819 */ /* 0x000fe400000006ff */
[----:B------:R-:W-:Y:S02]  /*29e10*/  ISETP.NE.AND P1, PT, R4, RZ, PT ;  /* 0x000000ff0400720c */ /* 0x000fe40003f25270 */
[----:B------:R-:W0:Y:S02]  /*29e20*/  SYNCS.PHASECHK.TRANS64.TRYWAIT P0, [R3+URZ+0x32440], R2 ;  /* 0x03244002030075a7 */ /* 0x000e24000800017f */
[----:B0-----:R-:W-:Y:S09]  /*29e30*/  @!P0 BRA `(.L_x_3430) ;  /* 0x0000003c00588947 */ /* 0x001ff20003800000 */
.L_x_3521:
[----:B------:R-:W-:Y:S05]  /*29e40*/  BSYNC B2 ;  /* 0x0000000000027941 */ /* 0x000fea0003800000 */
.L_x_3429:
        /* <DEDUP_REMOVED lines=9> */
.L_x_3432:
[----:B------:R-:W-:Y:S05]  /*29ee0*/  BSYNC B2 ;  /* 0x0000000000027941 */ /* 0x000fea0003800000 */
.L_x_3431:
        /* <DEDUP_REMOVED lines=12> */
.L_x_3433:
        /* <DEDUP_REMOVED lines=13> */
.L_x_3522:
[----:B------:R-:W-:Y:S05]  /*2a080*/  BSYNC B2 ;  /* 0x0000000000027941 */ /* 0x000fea0003800000 */
.L_x_3434:
        /* <DEDUP_REMOVED lines=11> */
.L_x_3437:
[----:B------:R-:W-:Y:S05]  /*2a140*/  BSYNC B2 ;  /* 0x0000000000027941 */ /* 0x000fea0003800000 */
.L_x_3436:
        /* <DEDUP_REMOVED lines=9> */
.L_x_3438:
        /* <DEDUP_REMOVED lines=15> */
.L_x_3439:
        /* <DEDUP_REMOVED lines=15> */
.L_x_3440:
        /* <DEDUP_REMOVED lines=15> */
.L_x_3441:
        /* <DEDUP_REMOVED lines=10> */
.L_x_3427:
[----:B------:R-:W-:Y:S05]  /*2a550*/  BSYNC B1 ;  /* 0x0000000000017941 */ /* 0x000fea0003800000 */
.L_x_3426:
[----:B------:R-:W2:Y:S01]  /*2a560*/  LDL R5, [R1+0x47c] ;  /* 0x00047c0001057983 */ /* 0x000ea20000100800 */
[----:B------:R-:W-:Y:S01]  /*2a570*/  VIADD R0, R0, 0xfffffffe ;  /* 0xfffffffe00007836 */ /* 0x000fe20000000000 */
[----:B--2---:R-:W-:-:S13]  /*2a580*/  ISETP.GT.AND P0, PT, R6, R5, PT ;  /* 0x000000050600720c */ /* 0x004fda0003f04270 */
[----:B------:R-:W-:Y:S05]  /*2a590*/  @P0 BRA `(.L_x_3442) ;  /* 0xffffffec00080947 */ /* 0x000fea000383ffff */
.L_x_3391:
[----:B------:R-:W-:Y:S05]  /*2a5a0*/  BSYNC B0 ;  /* 0x0000000000007941 */ /* 0x000fea0003800000 */
.L_x_3390:
[----:B------:R-:W0:Y:S02]  /*2a5b0*/  S2R R2, SR_TID.X ;  /* 0x0000000000027919 */ /* 0x000e240000002100 */
[----:B0-----:R-:W-:Y:S02]  /*2a5c0*/  LOP3.LUT R3, R2, 0x7f, RZ, 0xc0, !PT ;  /* 0x0000007f02037812 */ /* 0x001fe400078ec0ff */
        /* <DEDUP_REMOVED lines=9> */
[----:B------:R-:W1:Y:S01]  /*2a660*/  S2R R3, SR_LANEID ;  /* 0x0000000000037919 */ /* 0x000e620000000000 */
[----:B------:R-:W-:Y:S02]  /*2a670*/  VOTEU.ANY UR4, UPT, PT ;  /* 0x0000000000047886 */ /* 0x000fe400038e0100 */
[----:B------:R-:W1:Y:S08]  /*2a680*/  FLO.U32 R0, UR4 ;  /* 0x0000000400007d00 */ /* 0x000e7000080e0000 */
[----:B------:R-:W3:Y:S01]  /*2a690*/  POPC R5, UR4 ;  /* 0x0000000400057d09 */ /* 0x000ee20008000000 */
[----:B-1----:R-:W-:-:S02]  /*2a6a0*/  ISETP.EQ.U32.AND P1, PT, R0, R3, PT ;  /* 0x000000030000720c */ /* 0x002fc40003f22070 */
[----:B0-----:R-:W3:Y:S11]  /*2a6b0*/  LDC.64 R2, c[0x0][0xd60] ;  /* 0x00035800ff027b82 */ /* 0x001ef60000000a00 */
[----:B---3--:R-:W3:Y:S01]  /*2a6c0*/  @P1 ATOMG.E.ADD.STRONG.GPU PT, R3, desc[UR40][R2.64], R5 ;  /* 0x00000005020319a8 */ /* 0x008ee200081ee1e8 */
[----:B------:R-:W0:Y:S02]  /*2a6d0*/  S2R R4, SR_LTMASK ;  /* 0x0000000000047919 */ /* 0x000e240000003900 */
[----:B0-----:R-:W-:-:S04]  /*2a6e0*/  LOP3.LUT R4, R4, UR4, RZ, 0xc0, !PT ;  /* 0x0000000404047c12 */ /* 0x001fc8000f8ec0ff */
[----:B------:R-:W0:Y:S01]  /*2a6f0*/  POPC R7, R4 ;  /* 0x0000000400077309 */ /* 0x000e220000000000 */
[----:B---3--:R-:W0:Y:S02]  /*2a700*/  SHFL.IDX PT, R0, R3, R0, 0x1f ;  /* 0x00001f0003007589 */ /* 0x008e2400000e0000 */
[----:B0-----:R-:W-:-:S05]  /*2a710*/  IADD3 R0, R0, UR37, R7 ;  /* 0x0000002500007c10 */ /* 0x001fca000fffe007 */
[----:B------:R1:W-:Y:S02]  /*2a720*/  STL [R1+0x460], R0 ;  /* 0x0004600001007387 */ /* 0x0003e40000100800 */
.L_x_3444:
[----:B------:R-:W-:Y:S05]  /*2a730*/  BSYNC B0 ;  /* 0x0000000000007941 */ /* 0x000fea0003800000 */
.L_x_3443:
[----:B------:R-:W-:-:S07]  /*2a740*/  SEL R19, R19, RZ, P0 ;  /* 0x000000ff13137207 */ /* 0x000fce0000000000 */
.L_x_3356:
[----:B------:R-:W-:Y:S05]  /*2a750*/  BSYNC B7 ;  /* 0x0000000000077941 */ /* 0x000fea0003800000 */
.L_x_3354:
[----:B-1-3--:R-:W3:Y:S02]  /*2a760*/  LDL R0, [R1+0x480] ;  /* 0x0004800001007983 */ /* 0x00aee40000100800 */
[----:B---3--:R-:W-:-:S13]  /*2a770*/  LOP3.LUT P0, RZ, R0, 0x40, RZ, 0xc0, !PT ;  /* 0x0000004000ff7812 */ /* 0x008fda000780c0ff */
[----:B------:R-:W-:Y:S05]  /*2a780*/  @!P0 BRA `(.L_x_3445) ;  /* 0x0000000000288947 */ /* 0x000fea0003800000 */
[----:B------:R-:W-:Y:S05]  /*2a790*/  WARPSYNC.ALL ;  /* 0x0000000000007948 */ /* 0x000fea0003800000 */
[----:B------:R-:W1:Y:S08]  /*2a7a0*/  S2UR UR5, SR_CgaCtaId ;  /* 0x00000000000579c3 */ /* 0x000e700000008800 */
[----:B------:R-:W-:Y:S06]  /*2a7b0*/  BAR.SYNC.DEFER_BLOCKING 0x5, 0x180 ;  /* 0x0146000000007b1d */ /* 0x000fec0000010000 */
[----:B------:R-:W-:-:S02]  /*2a7c0*/  UMOV UR4, 0x400 ;  /* 0x0000040000047882 */ /* 0x000fc40000000000 */
[----:B-1----:R-:W-:-:S06]  /*2a7d0*/  ULEA UR4, UR5, UR4, 0x18 ;  /* 0x0000000405047291 */ /* 0x002fcc000f8ec03f */
[----:B------:R-:W-:-:S05]  /*2a7e0*/  IMAD.U32 R18, RZ, RZ, UR4 ;  /* 0x00000004ff127e24 */ /* 0x000fca000f8e00ff */
[----:B0-2---:R-:W0:Y:S04]  /*2a7f0*/  LDS.128 R4, [R18+0x324d0] ;  /* 0x0324d00012047984 */ /* 0x005e280000000c00 */
[----:B0-----:R1:W-:Y:S01]  /*2a800*/  STL.128 [R1+0x460], R4 ;  /* 0x0004600401007387 */ /* 0x0013e20000100c00 */
[----:B------:R-:W-:Y:S06]  /*2a810*/  BAR.ARV 0x4, 0x180 ;  /* 0x0106000000007b1d */ /* 0x000fec0000002000 */
[----:B------:R-:W-:Y:S05]  /*2a820*/  BRA `(.L_x_3446) ;  /* 0x0000001000347947 */ /* 0x000fea0003800000 */
.L_x_3445:
[----:B------:R-:W1:Y:S01]  /*2a830*/  S2R R0, SR_TID.X ;  /* 0x0000000000007919 */ /* 0x000e620000002100 */
[----:B------:R-:W-:Y:S01]  /*2a840*/  UMOV UR4, 0xffffffff ;  /* 0xffffffff00047882 */ /* 0x000fe20000000000 */
[----:B-1----:R-:W-:-:S04]  /*2a850*/  LOP3.LUT R16, R0, 0x1f, RZ, 0xc0, !PT ;  /* 0x0000001f00107812 */ /* 0x002fc800078ec0ff */
[----:B------:R-:W-:Y:S01]  /*2a860*/  ISETP.NE.AND P0, PT, R16, 0x1f, PT ;  /* 0x0000001f1000780c */ /* 0x000fe20003f05270 */
[----:B------:R-:W-:-:S12]  /*2a870*/  BRA.DIV UR4, `(.L_x_3447) ;  /* 0x0000003204f07947 */ /* 0x000fd8000b800000 */
[----:B0-----:R-:W3:Y:S01]  /*2a880*/  LDL R4, [R1+0x46c] ;  /* 0x00046c0001047983 */ /* 0x001ee20000100800 */
[----:B------:R-:W-:-:S03]  /*2a890*/  ULDC UR4, c[0x0][0xd3c] ;  /* 0x00034f0000047ab9 */ /* 0x000fc60000000800 */
[----:B------:R-:W4:Y:S01]  /*2a8a0*/  LDL.LU R3, [R1+0x460] ;  /* 0x0004600001037983 */ /* 0x000f220000300800 */
[----:B---3--:R-:W-:-:S05]  /*2a8b0*/  IMAD.IADD R0, R4, 0x1, R16 ;  /* 0x0000000104007824 */ /* 0x008fca00078e0210 */
[----:B------:R-:W-:Y:S01]  /*2a8c0*/  ISETP.GE.OR P1, PT, R0, UR4, !P0 ;  /* 0x0000000400007c0c */ /* 0x000fe2000c726670 */
[----:B----4-:R-:W-:-:S12]  /*2a8d0*/  IMAD.MOV.U32 R11, RZ, RZ, R3 ;  /* 0x000000ffff0b7224 */ /* 0x010fd800078e0003 */
[----:B------:R-:W0:Y:S08]  /*2a8e0*/  @!P1 LDC.64 R2, c[0x0][0xd80] ;  /* 0x00036000ff029b82 */ /* 0x000e300000000a00 */
[----:B------:R-:W1:Y:S01]  /*2a8f0*/  @!P1 LDC.64 R4, c[0x0][0xd78] ;  /* 0x00035e00ff049b82 */ /* 0x000e620000000a00 */
[----:B0-----:R-:W-:-:S05]  /*2a900*/  @!P1 IMAD.WIDE R2, R0, 0x4, R2 ;  /* 0x0000000400029825 */ /* 0x001fca00078e0202 */
[----:B--2---:R1:W2:Y:S02]  /*2a910*/  @!P1 LDG.E R6, desc[UR40][R2.64] ;  /* 0x0000002802069981 */ /* 0x0042a4000c1e1900 */
[----:B-1----:R-:W-:-:S06]  /*2a920*/  @!P1 IMAD.WIDE R2, R0, 0x4, R4 ;  /* 0x0000000400029825 */ /* 0x002fcc00078e0204 */
[----:B------:R-:W3:Y:S01]  /*2a930*/  @!P1 LDG.E R2, desc[UR40][R2.64] ;  /* 0x0000002802029981 */ /* 0x000ee2000c1e1900 */
[----:B------:R-:W-:Y:S01]  /*2a940*/  IMAD.MOV.U32 R5, RZ, RZ, RZ ;  /* 0x000000ffff057224 */ /* 0x000fe200078e00ff */
[C---:B------:R-:W-:Y:S02]  /*2a950*/  ISETP.GE.U32.AND P2, PT, R16.reuse, 0x2, PT ;  /* 0x000000021000780c */ /* 0x040fe40003f46070 */
[C---:B------:R-:W-:Y:S02]  /*2a960*/  ISETP.GE.U32.AND P3, PT, R16.reuse, 0x4, PT ;  /* 0x000000041000780c */ /* 0x040fe40003f66070 */
[C---:B------:R-:W-:Y:S02]  /*2a970*/  ISETP.GE.U32.AND P4, PT, R16.reuse, 0x8, PT ;  /* 0x000000081000780c */ /* 0x040fe40003f86070 */
[----:B------:R-:W-:Y:S01]  /*2a980*/  ISETP.GE.U32.AND P5, PT, R16, 0x10, PT ;  /* 0x000000101000780c */ /* 0x000fe20003fa6070 */
[----:B------:R-:W-:Y:S04]  /*2a990*/  SHFL.IDX PT, R0, R11, RZ, 0x1f ;  /* 0x00001fff0b007589 */ /* 0x000fe800000e0000 */
[----:B------:R-:W-:Y:S01]  /*2a9a0*/  SHFL.IDX PT, R9, R11, 0x1, 0x1f ;  /* 0x00201f000b097f89 */ /* 0x000fe200000e0000 */
[----:B------:R-:W-:-:S02]  /*2a9b0*/  IMAD.MOV.U32 R8, RZ, RZ, RZ ;  /* 0x000000ffff087224 */ /* 0x000fc400078e00ff */
[----:B--2---:R-:W-:Y:S02]  /*2a9c0*/  @!P1 IMAD.MOV.U32 R5, RZ, RZ, R6 ;  /* 0x000000ffff059224 */ /* 0x004fe400078e0006 */
[----:B------:R-:W-:Y:S02]  /*2a9d0*/  IMAD.MOV.U32 R6, RZ, RZ, RZ ;  /* 0x000000ffff067224 */ /* 0x000fe400078e00ff */
[----:B---3--:R-:W-:-:S04]  /*2a9e0*/  @!P1 IMAD.MOV.U32 R6, RZ, RZ, R2 ;  /* 0x000000ffff069224 */ /* 0x008fc800078e0002 */
[----:B------:R-:W-:-:S05]  /*2a9f0*/  IMAD R2, R6, R5, RZ ;  /* 0x0000000506027224 */ /* 0x000fca00078e02ff */
[----:B------:R-:W0:Y:S01]  /*2aa00*/  SHFL.UP PT, R3, R2, 0x1, RZ ;  /* 0x0420000002037989 */ /* 0x000e2200000e00ff */
[----:B------:R-:W-:-:S04]  /*2aa10*/  ISETP.NE.AND P1, PT, R16, RZ, PT ;  /* 0x000000ff1000720c */ /* 0x000fc80003f25270 */
        /* <DEDUP_REMOVED lines=15> */
.L_x_3532:
[----:B------:R-:W-:Y:S02]  /*2ab10*/  ULDC UR4, c[0x0][0xd38] ;  /* 0x00034e0000047ab9 */ /* 0x000fe40000000800 */
[----:B------:R-:W-:-:S04]  /*2ab20*/  IMAD.U32 R7, RZ, RZ, UR4 ;  /* 0x00000004ff077e24 */ /* 0x000fc8000f8e00ff */
[----:B-1----:R-:W-:-:S04]  /*2ab30*/  IMAD R10, R10, R7, RZ ;  /* 0x000000070a0a7224 */ /* 0x002fc800078e02ff */
[----:B------:R-:W-:-:S05]  /*2ab40*/  IMAD.IADD R4, R9, 0x1, R10 ;  /* 0x0000000109047824 */ /* 0x000fca00078e020a */
[----:B------:R-:W-:-:S13]  /*2ab50*/  ISETP.GT.AND P6, PT, R4, R0, PT ;  /* 0x000000000400720c */ /* 0x000fda0003fc4270 */
[----:B------:R-:W-:Y:S05]  /*2ab60*/  @P6 BRA `(.L_x_3448) ;  /* 0x0000000000ac6947 */ /* 0x000fea0003800000 */
.L_x_3451:
        /* <DEDUP_REMOVED lines=37> */
.L_x_3540:
[----:B------:R-:W-:Y:S02]  /*2adc0*/  ULDC UR4, c[0x0][0xd38] ;  /* 0x00034e0000047ab9 */ /* 0x000fe40000000800 */
[----:B------:R-:W-:-:S04]  /*2add0*/  IMAD.U32 R7, RZ, RZ, UR4 ;  /* 0x00000004ff077e24 */ /* 0x000fc8000f8e00ff */
[----:B-1----:R-:W-:-:S04]  /*2ade0*/  IMAD R10, R10, R7, RZ ;  /* 0x000000070a0a7224 */ /* 0x002fc800078e02ff */
[----:B------:R-:W-:-:S05]  /*2adf0*/  IMAD.IADD R4, R10, 0x1, R4 ;  /* 0x000000010a047824 */ /* 0x000fca00078e0204 */
[----:B------:R-:W-:-:S13]  /*2ae00*/  ISETP.GT.AND P6, PT, R4, R0, PT ;  /* 0x000000000400720c */ /* 0x000fda0003fc4270 */
[----:B------:R-:W-:Y:S05]  /*2ae10*/  @!P6 BRA `(.L_x_3451) ;  /* 0xfffffffc0054e947 */ /* 0x000fea000383ffff */
.L_x_3448:
        /* <DEDUP_REMOVED lines=12> */
.L_x_3545:
[----:B------:R-:W-:-:S13]  /*2aee0*/  ISETP.NE.AND P0, PT, R3, RZ, PT ;  /* 0x000000ff0300720c */ /* 0x000fda0003f05270 */
[----:B------:R-:W-:Y:S05]  /*2aef0*/  @!P0 BRA `(.L_x_3453) ;  /* 0x0000000000148947 */ /* 0x000fea0003800000 */
[----:B------:R-:W-:Y:S01]  /*2af00*/  UMOV UR4, 0xffffffff ;  /* 0xffffffff00047882 */ /* 0x000fe20000000000 */
[----:B---3--:R-:W-:Y:S02]  /*2af10*/  VIADD R9, R9, 0xffffffff ;  /* 0xffffffff09097836 */ /* 0x008fe40000000000 */
[----:B------:R-:W-:Y:S05]  /*2af20*/  BRA.DIV UR4, `(.L_x_3454) ;  /* 0x0000003604e47947 */ /* 0x000fea000b800000 */
[----:B0-----:R0:W2:Y:S02]  /*2af30*/  SHFL.IDX PT, R2, R2, R9, 0x1f ;  /* 0x00001f0902027589 */ /* 0x0010a400000e0000 */
.L_x_3548:
[----:B--2---:R-:W-:-:S07]  /*2af40*/  IMAD.MOV.U32 R8, RZ, RZ, R2 ;  /* 0x000000ffff087224 */ /* 0x004fce00078e0002 */
.L_x_3453:
[----:B0-----:R-:W-:Y:S01]  /*2af50*/  IMAD R2, R8, R7, R10 ;  /* 0x0000000708027224 */ /* 0x001fe200078e020a */
[----:B------:R-:W-:-:S03]  /*2af60*/  ISETP.NE.AND P0, PT, R6, 0x1, PT ;  /* 0x000000010600780c */ /* 0x000fc60003f05270 */
[----:B------:R-:W-:Y:S01]  /*2af70*/  IMAD.IADD R0, R0, 0x1, -R2 ;  /* 0x0000000100007824 */ /* 0x000fe200078e0a02 */
[----:B------:R0:W-:Y:S09]  /*2af80*/  STL [R1+0x460], R2 ;  /* 0x0004600201007387 */ /* 0x0001f20000100800 */
[----:B------:R-:W-:Y:S05]  /*2af90*/  @!P0 BRA `(.L_x_3455) ;  /* 0x0000000000e48947 */ /* 0x000fea0003800000 */
[----:B-1-3--:R-:W-:-:S04]  /*2afa0*/  IABS R5, R4 ;  /* 0x0000000400057213 */ /* 0x00afc80000000000 */
[----:B0-----:R-:W0:Y:S08]  /*2afb0*/  I2F.RP R2, R5 ;  /* 0x0000000500027306 */ /* 0x001e300000209400 */
        /* <DEDUP_REMOVED lines=55> */
.L_x_3455:
[----:B-1-3--:R-:W2:Y:S01]  /*2b330*/  LDL R5, [R1+0x46c] ;  /* 0x00046c0001057983 */ /* 0x00aea20000100800 */
[----:B0-----:R-:W2:Y:S02]  /*2b340*/  LDC.64 R2, c[0x0][0xd90] ;  /* 0x00036400ff027b82 */ /* 0x001ea40000000a00 */
[----:B--2---:R-:W-:-:S05]  /*2b350*/  IMAD.WIDE R2, R5, 0x4, R2 ;  /* 0x0000000405027825 */ /* 0x004fca00078e0202 */
        /* <DEDUP_REMOVED lines=51> */
[----:B------:R-:W-:Y:S02]  /*2b690*/  ISETP.GE.AND P2, PT, R3, RZ, PT ;  /* 0x000000ff0300720c */ /* 0x000fe40003f46270 */
[----:B------:R-:W-:-:S05]  /*2b6a0*/  IADD3 R3, R8, 0x1000000, R0 ;  /* 0x0100000008037810 */ /* 0x000fca0007ffe000 */
[----:B------:R-:W-:-:S06]  /*2b6b0*/  @P0 VIADD R2, R2, 0x1 ;  /* 0x0000000102020836 */ /* 0x000fcc0000000000 */
[----:B------:R-:W-:Y:S01]  /*2b6c0*/  @!P2 IMAD.MOV R2, RZ, RZ, -R2 ;  /* 0x000000ffff02a224 */ /* 0x000fe200078e0a02 */
[----:B------:R-:W-:Y:S01]  /*2b6d0*/  @!P1 LOP3.LUT R2, RZ, R6, RZ, 0x33, !PT ;  /* 0x00000006ff029212 */ /* 0x000fe200078e33ff */
[----:B------:R-:W-:-:S04]  /*2b6e0*/  IMAD.MOV R6, RZ, RZ, -R6 ;  /* 0x000000ffff067224 */ /* 0x000fc800078e0a06 */
[----:B------:R-:W-:Y:S02]  /*2b6f0*/  IMAD R3, R2, R6, R3 ;  /* 0x0000000602037224 */ /* 0x000fe400078e0203 */
[----:B------:R-:W-:-:S03]  /*2b700*/  IMAD.MOV.U32 R0, RZ, RZ, R2 ;  /* 0x000000ffff007224 */ /* 0x000fc600078e0002 */
[----:B------:R1:W-:Y:S04]  /*2b710*/  STL [R1+0x468], R3 ;  /* 0x0004680301007387 */ /* 0x0003e80000100800 */
.L_x_3456:
[----:B-1----:R-:W-:-:S05]  /*2b720*/  LOP3.LUT R3, RZ, R0, RZ, 0x33, !PT ;  /* 0x00000000ff037212 */ /* 0x002fca00078e33ff */
[----:B------:R-:W-:-:S05]  /*2b730*/  IMAD.IADD R0, R4, 0x1, R3 ;  /* 0x0000000104007824 */ /* 0x000fca00078e0203 */
[----:B------:R2:W-:Y:S01]  /*2b740*/  STL [R1+0x464], R0 ;  /* 0x0004640001007387 */ /* 0x0005e20000100800 */
[----:B------:R-:W-:Y:S05]  /*2b750*/  BRA `(.L_x_3457) ;  /* 0x0000000000287947 */ /* 0x000fea0003800000 */
.L_x_3449:
[----:B------:R-:W-:Y:S01]  /*2b760*/  UMOV UR4, URZ ;  /* 0x0000003f00047c82 */ /* 0x000fe20008000000 */
[----:B------:R-:W-:Y:S01]  /*2b770*/  UMOV UR5, URZ ;  /* 0x0000003f00057c82 */ /* 0x000fe20008000000 */
[----:B------:R-:W-:Y:S01]  /*2b780*/  ULDC UR6, c[0x0][0xd3c] ;  /* 0x00034f0000067ab9 */ /* 0x000fe20000000800 */
[----:B------:R0:W-:Y:S01]  /*2b790*/  STL [R1+0x460], R0 ;  /* 0x0004600001007387 */ /* 0x0001e20000100800 */
[----:B------:R-:W-:Y:S02]  /*2b7a0*/  IMAD.U32 R3, RZ, RZ, UR4 ;  /* 0x00000004ff037e24 */ /* 0x000fe4000f8e00ff */
[----:B------:R-:W-:-:S03]  /*2b7b0*/  IMAD.U32 R2, RZ, RZ, UR5 ;  /* 0x00000005ff027e24 */ /* 0x000fc6000f8e00ff */
[----:B------:R1:W-:Y:S01]  /*2b7c0*/  STL [R1+0x464], R3 ;  /* 0x0004640301007387 */ /* 0x0003e20000100800 */
[----:B0-----:R-:W-:-:S03]  /*2b7d0*/  IMAD.U32 R0, RZ, RZ, UR6 ;  /* 0x00000006ff007e24 */ /* 0x001fc6000f8e00ff */
[----:B------:R1:W-:Y:S04]  /*2b7e0*/  STL [R1+0x468], R2 ;  /* 0x0004680201007387 */ /* 0x0003e80000100800 */
[----:B------:R1:W-:Y:S02]  /*2b7f0*/  STL [R1+0x46c], R0 ;  /* 0x00046c0001007387 */ /* 0x0003e40000100800 */
.L_x_3457:
[----:B-1----:R-:W3:Y:S04]  /*2b800*/  LDL R3, [R1+0x468] ;  /* 0x0004680001037983 */ /* 0x002ee80000100800 */
[----:B0-----:R-:W4:Y:S04]  /*2b810*/  LDL R2, [R1+0x46c] ;  /* 0x00046c0001027983 */ /* 0x001f280000100800 */
[----:B------:R-:W5:Y:S04]  /*2b820*/  LDL R4, [R1+0x460] ;  /* 0x0004600001047983 */ /* 0x000f680000100800 */
[----:B------:R-:W5:Y:S01]  /*2b830*/  LDL R5, [R1+0x464] ;  /* 0x0004640001057983 */ /* 0x000f620000100800 */
[----:B------:R-:W-:Y:S05]  /*2b840*/  WARPSYNC.ALL ;  /* 0x0000000000007948 */ /* 0x000fea0003800000 */
[----:B--2---:R-:W0:Y:S02]  /*2b850*/  S2R R0, SR_TID.X ;  /* 0x0000000000007919 */ /* 0x004e240000002100 */
[----:B0-----:R-:W-:Y:S01]  /*2b860*/  LOP3.LUT R0, R0, 0x1f, RZ, 0xc0, !PT ;  /* 0x0000001f00007812 */ /* 0x001fe200078ec0ff */
[----:B------:R-:W-:Y:S03]  /*2b870*/  BAR.SYNC.DEFER_BLOCKING 0x4, 0x180 ;  /* 0x0106000000007b1d */ /* 0x000fe60000010000 */
[----:B------:R-:W-:-:S13]  /*2b880*/  ISETP.NE.AND P0, PT, R0, RZ, PT ;  /* 0x000000ff0000720c */ /* 0x000fda0003f05270 */
[----:B------:R-:W-:Y:S01]  /*2b890*/  @!P0 MOV R0, 0x400 ;  /* 0x0000040000008802 */ /* 0x000fe20000000f00 */
[----:B---3--:R-:W-:Y:S02]  /*2b8a0*/  IMAD.MOV.U32 R6, RZ, RZ, R3 ;  /* 0x000000ffff067224 */ /* 0x008fe400078e0003 */
[----:B------:R-:W0:Y:S01]  /*2b8b0*/  @!P0 S2R R3, SR_CgaCtaId ;  /* 0x0000000000038919 */ /* 0x000e220000008800 */
[----:B----4-:R-:W-:Y:S01]  /*2b8c0*/  IMAD.MOV.U32 R7, RZ, RZ, R2 ;  /* 0x000000ffff077224 */ /* 0x010fe200078e0002 */
[----:B0-----:R-:W-:-:S05]  /*2b8d0*/  @!P0 LEA R18, R3, R0, 0x18 ;  /* 0x0000000003128211 */ /* 0x001fca00078ec0ff */
[----:B-----5:R0:W-:Y:S01]  /*2b8e0*/  @!P0 STS.128 [R18+0x324d0], R4 ;  /* 0x0324d00412008388 */ /* 0x0201e20000000c00 */
[----:B------:R-:W-:Y:S06]  /*2b8f0*/  BAR.ARV 0x5, 0x180 ;  /* 0x0146000000007b1d */ /* 0x000fec0000002000 */
.L_x_3446:
[----:B------:R-:W2:Y:S01]  /*2b900*/  LDL R0, [R1+0x46c] ;  /* 0x00046c0001007983 */ /* 0x000ea20000100800 */
[----:B------:R-:W-:Y:S02]  /*2b910*/  ULDC UR4, c[0x0][0xd3c] ;  /* 0x00034f0000047ab9 */ /* 0x000fe40000000800 */
[----:B--2---:R-:W-:-:S13]  /*2b920*/  ISETP.GE.AND P0, PT, R0, UR4, PT ;  /* 0x0000000400007c0c */ /* 0x004fda000bf06270 */
[----:B------:R-:W-:Y:S05]  /*2b930*/  @!P0 BRA `(.L_x_3458) ;  /* 0xffffff9400dc8947 */ /* 0x000fea000383ffff */
[----:B------:R-:W-:Y:S05]  /*2b940*/  BSYNC B8 ;  /* 0x0000000000087941 */ /* 0x000fea0003800000 */
.L_x_3340:
[----:B----4-:R-:W2:Y:S01]  /*2b950*/  LDL.LU R0, [R1+0x4d8] ;  /* 0x0004d80001007983 */ /* 0x010ea20000300800 */
[----:B------:R-:W-:Y:S01]  /*2b960*/  BSSY B0, `(.L_x_3459) ;  /* 0x000000b000007945 */ /* 0x000fe20003800000 */
[----:B01-3--:R-:W0:Y:S01]  /*2b970*/  S2R R5, SR_CgaCtaId ;  /* 0x0000000000057919 */ /* 0x00be220000008800 */
[----:B--2---:R-:W-:-:S05]  /*2b980*/  VIADD R0, R0, 0x1 ;  /* 0x0000000100007836 */ /* 0x004fca0000000000 */
[----:B------:R-:W-:-:S04]  /*2b990*/  LEA.HI R2, R0, R0, RZ, 0x1 ;  /* 0x0000000000027211 */ /* 0x000fc800078f08ff */
[----:B------:R-:W-:-:S05]  /*2b9a0*/  LOP3.LUT R3, R2, 0xfffffffe, RZ, 0xc0, !PT ;  /* 0xfffffffe02037812 */ /* 0x000fca00078ec0ff */
[----:B------:R-:W-:Y:S01]  /*2b9b0*/  IMAD.IADD R3, R0, 0x1, -R3 ;  /* 0x0000000100037824 */ /* 0x000fe200078e0a03 */
[----:B------:R-:W-:-:S04]  /*2b9c0*/  MOV R0, 0x400 ;  /* 0x0000040000007802 */ /* 0x000fc80000000f00 */
[----:B0-----:R-:W-:Y:S02]  /*2b9d0*/  LEA R0, R5, R0, 0x18 ;  /* 0x0000000005007211 */ /* 0x001fe400078ec0ff */
[----:B------:R-:W-:-:S04]  /*2b9e0*/  SHF.L.U32 R3, R3, 0x1f, RZ ;  /* 0x0000001f03037819 */ /* 0x000fc800000006ff */
[----:B------:R-:W0:Y:S02]  /*2b9f0*/  SYNCS.PHASECHK.TRANS64.TRYWAIT P0, [R0+URZ+0x32420], R3 ;  /* 0x03242003000075a7 */ /* 0x000e24000800017f */
[----:B0-----:R-:W-:Y:S05]  /*2ba00*/  @!P0 BRA `(.L_x_3460) ;  /* 0x0000002c00588947 */ /* 0x001fea0003800000 */
.L_x_3549:
[----:B------:R-:W-:Y:S05]  /*2ba10*/  BSYNC B0 ;  /* 0x0000000000007941 */ /* 0x000fea0003800000 */
.L_x_3459:
[----:B------:R-:W-:-:S03]  /*2ba20*/  UMOV UR4, 0xffffffff ;  /* 0xffffffff00047882 */ /* 0x000fc60000000000 */
[----:B------:R-:W-:Y:S05]  /*2ba30*/  BRA.DIV UR4, `(.L_x_3461) ;  /* 0x0000002e04607947 */ /* 0x000fea000b800000 */
[----:B------:R-:W1:Y:S02]  /*2ba40*/  S2R R2, SR_TID.X ;  /* 0x0000000000027919 */ /* 0x000e640000002100 */
[----:B-1----:R-:W-:-:S04]  /*2ba50*/  SHF.R.U32.HI R2, RZ, 0x5, R2 ;  /* 0x00000005ff027819 */ /* 0x002fc80000011602 */
[----:B------:R-:W-:-:S05]  /*2ba60*/  LOP3.LUT R2, R2, 0x3, RZ, 0xc0, !PT ;  /* 0x0000000302027812 */ /* 0x000fca00078ec0ff */
[----:B------:R1:W2:Y:S02]  /*2ba70*/  SHFL.IDX PT, R14, R2, RZ, 0x1f ;  /* 0x00001fff020e7589 */ /* 0x0002a400000e0000 */
.L_x_3552:
[----:B--2---:R-:W-:Y:S01]  /*2ba80*/  ISETP.NE.AND P0, PT, R14, RZ, PT ;  /* 0x000000ff0e00720c */ /* 0x004fe20003f05270 */
[----:B------:R-:W-:-:S12]  /*2ba90*/  BSSY B0, `(.L_x_3462) ;  /* 0x0000025000007945 */ /* 0x000fd80003800000 */
[----:B------:R-:W-:Y:S05]  /*2baa0*/  @P0 BRA `(.L_x_3463) ;  /* 0x00000000008c0947 */ /* 0x000fea0003800000 */
[----:B------:R-:W-:-:S03]  /*2bab0*/  UMOV UR4, 0xffffffff ;  /* 0xffffffff00047882 */ /* 0x000fc60000000000 */
[----:B------:R-:W-:Y:S05]  /*2bac0*/  BRA.DIV UR4, `(.L_x_3464) ;  /* 0x0000002e04707947 */ /* 0x000fea000b800000 */
[----:B------:R-:W-:-:S13]  /*2bad0*/  ELECT P6, URZ, PT ;  /* 0x00000000003f782f */ /* 0x000fda00038c0000 */
.L_x_3555:
[----:B------:R-:W-:Y:S05]  /*2bae0*/  @!P6 BRA `(.L_x_3463) ;  /* 0x00000000007ce947 */ /* 0x000fea0003800000 */
[----:B------:R-:W-:-:S06]  /*2baf0*/  ULOP3.LUT UR4, UR36, 0x2, URZ, 0xfc, !UPT ;  /* 0x0000000224047892 */ /* 0x000fcc000f8efc3f */
[----:B-1----:R-:W-:-:S05]  /*2bb00*/  IMAD.U32 R2, RZ, RZ, UR4 ;  /* 0x00000004ff027e24 */ /* 0x002fca000f8e00ff */
[----:B------:R-:W-:-:S13]  /*2bb10*/  ISETP.NE.AND P2, PT, R2, 0x3, PT ;  /* 0x000000030200780c */ /* 0x000fda0003f45270 */
[----:B------:R-:W-:Y:S05]  /*2bb20*/  @!P2 BRA `(.L_x_3465) ;  /* 0x000000000004a947 */ /* 0x000fea0003800000 */
[----:B------:R-:W-:Y:S01]  /*2bb30*/  BPT.TRAP 0x1 ;  /* 0x000000040000795c */ /* 0x000fe20000300000 */
.L_x_3465:
        /* <DEDUP_REMOVED lines=13> */
.L_x_3556:
[----:B------:R-:W1:Y:S02]  /*2bc10*/  SYNCS.PHASECHK.TRANS64.TRYWAIT P0, [R7+URZ], R2 ;  /* 0x00000002070075a7 */ /* 0x000e64000800017f */
[----:B-1----:R-:W-:Y:S05]  /*2bc20*/  @!P0 BRA `(.L_x_3467) ;  /* 0x0000002c004c8947 */ /* 0x002fea0003800000 */
.L_x_3557:
[----:B------:R-:W-:Y:S05]  /*2bc30*/  @!P2 BRA `(.L_x_3468) ;  /* 0x000000000004a947 */ /* 0x000fea0003800000 */
[----:B------:R-:W-:Y:S01]  /*2bc40*/  BPT.TRAP 0x1 ;  /* 0x000000040000795c */ /* 0x000fe20000300000 */
.L_x_3468:
[----:B------:R-:W-:-:S04]  /*2bc50*/  VIADD R0, R0, 0x32460 ;  /* 0x0003246000007836 */ /* 0x000fc80000000000 */
[----:B------:R-:W-:-:S04]  /*2bc60*/  IMAD R4, R19, 0x8, R0 ;  /* 0x0000000813047824 */ /* 0x000fc800078e0200 */
[----:B------:R-:W2:Y:S02]  /*2bc70*/  SYNCS.PHASECHK.TRANS64.TRYWAIT P0, [R4+URZ], R5 ;  /* 0x00000005040075a7 */ /* 0x000ea4000800017f */
[----:B--2---:R-:W-:Y:S05]  /*2bc80*/  @!P0 BRA `(.L_x_3469) ;  /* 0x0000002c00488947 */ /* 0x004fea0003800000 */
.L_x_3558:
[----:B------:R-:W-:-:S07]  /*2bc90*/  IMAD R3, R3, 0x8, R0 ;  /* 0x0000000803037824 */ /* 0x000fce00078e0200 */
.L_x_3470:
[----:B---3--:R3:W4:Y:S02]  /*2bca0*/  SYNCS.PHASECHK.TRANS64.TRYWAIT P0, [R3+URZ], R2 ;  /* 0x00000002030075a7 */ /* 0x008724000800017f */
[----:B----4-:R-:W-:Y:S05]  /*2bcb0*/  @!P0 NANOSLEEP.SYNCS 0x989680 ;  /* 0x009896800000895d */ /* 0x010fea0003900000 */
[----:B------:R-:W4:Y:S02]  /*2bcc0*/  @!P0 SYNCS.PHASECHK.TRANS64 P0, [R3+URZ], R2 ;  /* 0x00000002030085a7 */ /* 0x000f24000800007f */
[----:B----4-:R-:W-:Y:S05]  /*2bcd0*/  @!P0 BRA `(.L_x_3470) ;  /* 0xfffffffc00f08947 */ /* 0x010fea000383ffff */
.L_x_3463:
[----:B------:R-:W-:Y:S05]  /*2bce0*/  BSYNC B0 ;  /* 0x0000000000007941 */ /* 0x000fea0003800000 */
.L_x_3462:
[----:B------:R-:W-:Y:S05]  /*2bcf0*/  EXIT ;  /* 0x000000000000794d */ /* 0x000fea0003800000 */
.L_x_3220:
[----:B0-----:R0:W1:Y:S02]  /*2bd00*/  SYNCS.PHASECHK.TRANS64.TRYWAIT P0, [R72+URZ+0x32400], R27 ;  /* 0x0324001b480075a7 */ /* 0x001064000800017f */
[----:B-1----:R-:W-:Y:S05]  /*2bd10*/  @!P0 NANOSLEEP.SYNCS 0x989680 ;  /* 0x009896800000895d */ /* 0x002fea0003900000 */
[----:B------:R-:W1:Y:S02]  /*2bd20*/  @!P0 SYNCS.PHASECHK.TRANS64 P0, [R72+URZ+0x32400], R27 ;  /* 0x0324001b480085a7 */ /* 0x000e64000800007f */
[----:B-1----:R-:W-:Y:S05]  /*2bd30*/  @!P0 BRA `(.L_x_3220) ;  /* 0xfffffffc00f08947 */ /* 0x002fea000383ffff */
[----:B------:R-:W-:Y:S05]  /*2bd40*/  BRA `(.L_x_3471) ;  /* 0xfffffd70002c7947 */ /* 0x000fea000383ffff */
.L_x_3227:
[----:B-1----:R1:W2:Y:S02]  /*2bd50*/  SYNCS.PHASECHK.TRANS64.TRYWAIT P0, [R12+URZ], R13 ;  /* 0x0000000d0c0075a7 */ /* 0x0022a4000800017f */
[----:B--2---:R-:W-:Y:S05]  /*2bd60*/  @!P0 NANOSLEEP.SYNCS 0x989680 ;  /* 0x009896800000895d */ /* 0x004fea0003900000 */
[----:B------:R-:W2:Y:S02]  /*2bd70*/  @!P0 SYNCS.PHASECHK.TRANS64 P0, [R12+URZ], R13 ;  /* 0x0000000d0c0085a7 */ /* 0x000ea4000800007f */
[----:B--2---:R-:W-:Y:S05]  /*2bd80*/  @!P0 BRA `(.L_x_3227) ;  /* 0xfffffffc00f08947 */ /* 0x004fea000383ffff */
[----:B------:R-:W-:Y:S05]  /*2bd90*/  BRA `(.L_x_3226) ;  /* 0xfffffd74005c7947 */ /* 0x000fea000383ffff */
.L_x_3229:
[----:B0-----:R0:W1:Y:S02]  /*2bda0*/  SYNCS.PHASECHK.TRANS64.TRYWAIT P0, [R72+URZ+0x32410], R9 ;  /* 0x03241009480075a7 */ /* 0x001064000800017f */
[----:B-1----:R-:W-:Y:S05]  /*2bdb0*/  @!P0 NANOSLEEP.SYNCS 0x989680 ;  /* 0x009896800000895d */ /* 0x002fea0003900000 */
[----:B------:R-:W1:Y:S02]  /*2bdc0*/  @!P0 SYNCS.PHASECHK.TRANS64 P0, [R72+URZ+0x32410], R9 ;  /* 0x03241009480085a7 */ /* 0x000e64000800007f */
[----:B-1----:R-:W-:Y:S05]  /*2bdd0*/  @!P0 BRA `(.L_x_3229) ;  /* 0xfffffffc00f08947 */ /* 0x002fea000383ffff */
[----:B------:R-:W-:Y:S05]  /*2bde0*/  BRA `(.L_x_3472) ;  /* 0xfffffd7800347947 */ /* 0x000fea000383ffff */
.L_x_3236:
[----:B-1----:R1:W2:Y:S02]  /*2bdf0*/  SYNCS.PHASECHK.TRANS64.TRYWAIT P0, [R8+URZ], R9 ;  /* 0x00000009080075a7 */ /* 0x0022a4000800017f */
[----:B--2---:R-:W-:Y:S05]  /*2be00*/  @!P0 NANOSLEEP.SYNCS 0x989680 ;  /* 0x009896800000895d */ /* 0x004fea0003900000 */
[----:B------:R-:W2:Y:S02]  /*2be10*/  @!P0 SYNCS.PHASECHK.TRANS64 P0, [R8+URZ], R9 ;  /* 0x00000009080085a7 */ /* 0x000ea4000800007f */
[----:B--2---:R-:W-:Y:S05]  /*2be20*/  @!P0 BRA `(.L_x_3236) ;  /* 0xfffffffc00f08947 */ /* 0x004fea000383ffff */
[----:B------:R-:W-:Y:S05]  /*2be30*/  BRA `(.L_x_3235) ;  /* 0xfffffd7800787947 */ /* 0x000fea000383ffff */
.L_x_3267:
[----:B0-----:R0:W1:Y:S02]  /*2be40*/  SYNCS.PHASECHK.TRANS64.TRYWAIT P2, [R0+URZ], R3 ;  /* 0x00000003000075a7 */ /* 0x001064000804017f */
[----:B-1----:R-:W-:Y:S05]  /*2be50*/  @!P2 NANOSLEEP.SYNCS 0x989680 ;  /* 0x009896800000a95d */ /* 0x002fea0003900000 */
[----:B------:R-:W1:Y:S02]  /*2be60*/  @!P2 SYNCS.PHASECHK.TRANS64 P2, [R0+URZ], R3 ;  /* 0x000000030000a5a7 */ /* 0x000e64000804007f */
[----:B-1----:R-:W-:Y:S05]  /*2be70*/  @!P2 BRA `(.L_x_3267) ;  /* 0xfffffffc00f0a947 */ /* 0x002fea000383ffff */
[----:B------:R-:W-:Y:S05]  /*2be80*/  BRA `(.L_x_3266) ;  /* 0xfffffde0001c7947 */ /* 0x000fea000383ffff */
.L_x_3274:
[----:B-1----:R1:W2:Y:S02]  /*2be90*/  SYNCS.PHASECHK.TRANS64.TRYWAIT P2, [R4+URZ], R5 ;  /* 0x00000005040075a7 */ /* 0x0022a4000804017f */
[----:B--2---:R-:W-:Y:S05]  /*2bea0*/  @!P2 NANOSLEEP.SYNCS 0x989680 ;  /* 0x009896800000a95d */ /* 0x004fea0003900000 */
[----:B------:R-:W2:Y:S02]  /*2beb0*/  @!P2 SYNCS.PHASECHK.TRANS64 P2, [R4+URZ], R5 ;  /* 0x000000050400a5a7 */ /* 0x000ea4000804007f */
[----:B--2---:R-:W-:Y:S05]  /*2bec0*/  @!P2 BRA `(.L_x_3274) ;  /* 0xfffffffc00f0a947 */ /* 0x004fea000383ffff */
[----:B------:R-:W-:Y:S05]  /*2bed0*/  BRA `(.L_x_3273) ;  /* 0xfffffde400407947 */ /* 0x000fea000383ffff */
.L_x_3285:
[----:B-1----:R1:W2:Y:S02]  /*2bee0*/  SYNCS.PHASECHK.TRANS64.TRYWAIT P1, [R0+URZ], R7 ;  /* 0x00000007000075a7 */ /* 0x0022a4000802017f */
[----:B--2---:R-:W-:Y:S05]  /*2bef0*/  @!P1 NANOSLEEP.SYNCS 0x989680 ;  /* 0x009896800000995d */ /* 0x004fea0003900000 */
[----:B------:R-:W2:Y:S02]  /*2bf00*/  @!P1 SYNCS.PHASECHK.TRANS64 P1, [R0+URZ], R7 ;  /* 0x00000007000095a7 */ /* 0x000ea4000802007f */
[----:B--2---:R-:W-:Y:S05]  /*2bf10*/  @!P1 BRA `(.L_x_3285) ;  /* 0xfffffffc00f09947 */ /* 0x004fea000383ffff */
[----:B------:R-:W-:Y:S05]  /*2bf20*/  BRA `(.L_x_3284) ;  /* 0xfffffe7800047947 */ /* 0x000fea000383ffff */
.L_x_3292:
[----:B--2---:R2:W3:Y:S02]  /*2bf30*/  SYNCS.PHASECHK.TRANS64.TRYWAIT P1, [R4+URZ], R5 ;  /* 0x00000005040075a7 */ /* 0x0044e4000802017f */
[----:B---3--:R-:W-:Y:S05]  /*2bf40*/  @!P1 NANOSLEEP.SYNCS 0x989680 ;  /* 0x009896800000995d */ /* 0x008fea0003900000 */
[----:B------:R-:W3:Y:S02]  /*2bf50*/  @!P1 SYNCS.PHASECHK.TRANS64 P1, [R4+URZ], R5 ;  /* 0x00000005040095a7 */ /* 0x000ee4000802007f */
[----:B---3--:R-:W-:Y:S05]  /*2bf60*/  @!P1 BRA `(.L_x_3292) ;  /* 0xfffffffc00f09947 */ /* 0x008fea000383ffff */
[----:B------:R-:W-:Y:S05]  /*2bf70*/  BRA `(.L_x_3291) ;  /* 0xfffffe7c00287947 */ /* 0x000fea000383ffff */
.L_x_3362:
[----:B0-----:R-:W0:Y:S01]  /*2bf80*/  S2R R4, SR_TID.X ;  /* 0x0000000000047919 */ /* 0x001e220000002100 */
[----:B------:R-:W-:Y:S01]  /*2bf90*/  BSSY B0, `(.L_x_3473) ;  /* 0x000000a000007945 */ /* 0x000fe20003800000 */
[----:B------:R-:W-:Y:S02]  /*2bfa0*/  IMAD.MOV.U32 R12, RZ, RZ, RZ ;  /* 0x000000ffff0c7224 */ /* 0x000fe400078e00ff */
[----:B------:R-:W-:Y:S02]  /*2bfb0*/  IMAD.MOV.U32 R11, RZ, RZ, 0x1f ;  /* 0x0000001fff0b7424 */ /* 0x000fe400078e00ff */
[----:B------:R-:W-:Y:S01]  /*2bfc0*/  IMAD.MOV.U32 R15, RZ, RZ, -0x1 ;  /* 0xffffffffff0f7424 */ /* 0x000fe200078e00ff */
[----:B0-----:R-:W-:-:S04]  /*2bfd0*/  SHF.R.U32.HI R4, RZ, 0x5, R4 ;  /* 0x00000005ff047819 */ /* 0x001fc80000011604 */
[----:B------:R-:W-:-:S05]  /*2bfe0*/  LOP3.LUT R4, R4, 0x3, RZ, 0xc0, !PT ;  /* 0x0000000304047812 */ /* 0x000fca00078ec0ff */
[----:B------:R-:W-:-:S07]  /*2bff0*/  IMAD.MOV.U32 R13, RZ, RZ, R4 ;  /* 0x000000ffff0d7224 */ /* 0x000fce00078e0004 */
[----:B-1----:R-:W-:Y:S05]  /*2c000*/  WARPSYNC.COLLECTIVE R15, `(.L_x_3474) ;  /* 0x000000000f087348 */ /* 0x002fea0003c00000 */
[----:B------:R0:W2:Y:S02]  /*2c010*/  SHFL.IDX P6, R14, R13, R12, R11 ;  /* 0x0000000c0d0e7389 */ /* 0x0000a400000c000b */
[----:B012---:R-:W-:Y:S01]  /*2c020*/  ENDCOLLECTIVE ;  /* 0x000000000000791b */ /* 0x007fe20003800000 */
.L_x_3474:
[----:B------:R-:W-:Y:S05]  /*2c030*/  BSYNC B0 ;  /* 0x0000000000007941 */ /* 0x000fea0003800000 */
.L_x_3473:
[----:B------:R-:W-:Y:S05]  /*2c040*/  BRA `(.L_x_3475) ;  /* 0xffffffa000a87947 */ /* 0x000fea000383ffff */
.L_x_3364:
[----:B------:R-:W-:Y:S01]  /*2c050*/  BSSY B0, `(.L_x_3476) ;  /* 0x0000006000007945 */ /* 0x000fe20003800000 */
[----:B------:R-:W-:-:S07]  /*2c060*/  IMAD.MOV.U32 R15, RZ, RZ, -0x1 ;  /* 0xffffffffff0f7424 */ /* 0x000fce00078e00ff */
[----:B01----:R-:W-:Y:S05]  /*2c070*/  WARPSYNC.COLLECTIVE R15, `(.L_x_3477) ;  /* 0x000000000f0c7348 */ /* 0x003fea0003c00000 */
[----:B------:R-:W-:Y:S02]  /*2c080*/  ELECT P6, UR62, PT ;  /* 0x00000000003e782f */ /* 0x000fe400038c0000 */
[----:B------:R-:W-:Y:S01]  /*2c090*/  MOV R14, UR62 ;  /* 0x0000003e000e7c02 */ /* 0x000fe20008000f00 */
[----:B01----:R-:W-:Y:S10]  /*2c0a0*/  ENDCOLLECTIVE ;  /* 0x000000000000791b */ /* 0x003ff40003800000 */
.L_x_3477:
[----:B------:R-:W-:Y:S05]  /*2c0b0*/  BSYNC B0 ;  /* 0x0000000000007941 */ /* 0x000fea0003800000 */
.L_x_3476:
[----:B------:R-:W-:Y:S05]  /*2c0c0*/  BRA `(.L_x_3478) ;  /* 0xffffffa000b47947 */ /* 0x000fea000383ffff */
.L_x_3366:
[----:B0-----:R0:W2:Y:S02]  /*2c0d0*/  SYNCS.PHASECHK.TRANS64.TRYWAIT P0, [R0+URZ+0x32440], R2 ;  /* 0x03244002000075a7 */ /* 0x0010a4000800017f */
[----:B--2---:R-:W-:Y:S05]  /*2c0e0*/  @!P0 NANOSLEEP.SYNCS 0x989680 ;  /* 0x009896800000895d */ /* 0x004fea0003900000 */
[----:B------:R-:W2:Y:S02]  /*2c0f0*/  @!P0 SYNCS.PHASECHK.TRANS64 P0, [R0+URZ+0x32440], R2 ;  /* 0x03244002000085a7 */ /* 0x000ea4000800007f */
[----:B--2---:R-:W-:Y:S05]  /*2c100*/  @!P0 BRA `(.L_x_3366) ;  /* 0xfffffffc00f08947 */ /* 0x004fea000383ffff */
[----:B------:R-:W-:Y:S05]  /*2c110*/  BRA `(.L_x_3479) ;  /* 0xffffffa400147947 */ /* 0x000fea000383ffff */
.L_x_3370:
[----:B------:R0:W5:Y:S01]  /*2c120*/  LDL R2, [R1+0x490] ;  /* 0x0004900001027983 */ /* 0x0001620000100800 */
[----:B------:R-:W-:Y:S02]  /*2c130*/  IMAD.MOV.U32 R6, RZ, RZ, R11 ;  /* 0x000000ffff067224 */ /* 0x000fe400078e000b */
[----:B------:R-:W-:Y:S02]  /*2c140*/  IMAD.MOV.U32 R13, RZ, RZ, R0 ;  /* 0x000000ffff0d7224 */ /* 0x000fe400078e0000 */
[----:B------:R-:W-:Y:S02]  /*2c150*/  IMAD.MOV.U32 R12, RZ, RZ, RZ ;  /* 0x000000ffff0c7224 */ /* 0x000fe400078e00ff */
[----:B------:R-:W-:Y:S02]  /*2c160*/  IMAD.MOV.U32 R11, RZ, RZ, 0x181f ;  /* 0x0000181fff0b7424 */ /* 0x000fe400078e00ff */
[----:B------:R-:W-:Y:S02]  /*2c170*/  IMAD.MOV.U32 R15, RZ, RZ, -0x1 ;  /* 0xffffffffff0f7424 */ /* 0x000fe400078e00ff */
[----:B0-----:R-:W-:-:S07]  /*2c180*/  IMAD.IADD R10, R10, 0x1, R6 ;  /* 0x000000010a0a7824 */ /* 0x001fce00078e0206 */
[----:B-----5:R-:W-:Y:S05]  /*2c190*/  WARPSYNC.COLLECTIVE R15, `(.L_x_3480) ;  /* 0x000000000f087348 */ /* 0x020fea0003c00000 */
[----:B------:R0:W1:Y:S02]  /*2c1a0*/  SHFL.IDX P6, R14, R13, R12, R11 ;  /* 0x0000000c0d0e7389 */ /* 0x00006400000c000b */
[----:B01---5:R-:W-:Y:S01]  /*2c1b0*/  ENDCOLLECTIVE ;  /* 0x000000000000791b */ /* 0x023fe20003800000 */
.L_x_3480:
[----:B------:R0:W-:Y:S01]  /*2c1c0*/  STL [R1+0x484], R10 ;  /* 0x0004840a01007387 */ /* 0x0001e20000100800 */
[----:B------:R-:W-:Y:S02]  /*2c1d0*/  IMAD.MOV.U32 R13, RZ, RZ, R3 ;  /* 0x000000ffff0d7224 */ /* 0x000fe400078e0003 */
[----:B------:R-:W-:-:S07]  /*2c1e0*/  IMAD.MOV.U32 R4, RZ, RZ, R14 ;  /* 0x000000ffff047224 */ /* 0x000fce00078e000e */
[----:B0-----:R-:W-:Y:S05]  /*2c1f0*/  WARPSYNC.COLLECTIVE R15, `(.L_x_3481) ;  /* 0x000000000f087348 */ /* 0x001fea0003c00000 */
[----:B------:R1:W2:Y:S02]  /*2c200*/  SHFL.IDX P6, R14, R13, R12, R11 ;  /* 0x0000000c0d0e7389 */ /* 0x0002a400000c000b */
[----:B012---:R-:W-:Y:S01]  /*2c210*/  ENDCOLLECTIVE ;  /* 0x000000000000791b */ /* 0x007fe20003800000 */
.L_x_3481:
[----:B------:R-:W-:Y:S02]  /*2c220*/  IMAD.MOV.U32 R13, RZ, RZ, R0 ;  /* 0x000000ffff0d7224 */ /* 0x000fe400078e0000 */
[----:B------:R-:W-:Y:S02]  /*2c230*/  IMAD.MOV.U32 R12, RZ, RZ, 0x1 ;  /* 0x00000001ff0c7424 */ /* 0x000fe400078e00ff */
[----:B------:R-:W-:-:S07]  /*2c240*/  IMAD.MOV.U32 R5, RZ, RZ, R14 ;  /* 0x000000ffff057224 */ /* 0x000fce00078e000e */
[----:B------:R-:W-:Y:S05]  /*2c250*/  WARPSYNC.COLLECTIVE R15, `(.L_x_3482) ;  /* 0x000000000f087348 */ /* 0x000fea0003c00000 */
[----:B------:R0:W1:Y:S02]  /*2c260*/  SHFL.IDX P6, R14, R13, R12, R11 ;  /* 0x0000000c0d0e7389 */ /* 0x00006400000c000b */
[----:B01----:R-:W-:Y:S01]  /*2c270*/  ENDCOLLECTIVE ;  /* 0x000000000000791b */ /* 0x003fe20003800000 */
.L_x_3482:
[----:B------:R-:W-:Y:S02]  /*2c280*/  IMAD.MOV.U32 R13, RZ, RZ, R3 ;  /* 0x000000ffff0d7224 */ /* 0x000fe400078e0003 */
[----:B------:R-:W-:Y:S02]  /*2c290*/  IMAD R2, R2, R7, RZ ;  /* 0x0000000702027224 */ /* 0x000fe400078e02ff */
[----:B------:R-:W-:-:S07]  /*2c2a0*/  IMAD.MOV.U32 R7, RZ, RZ, R14 ;  /* 0x000000ffff077224 */ /* 0x000fce00078e000e */
[----:B------:R-:W-:Y:S05]  /*2c2b0*/  WARPSYNC.COLLECTIVE R15, `(.L_x_3483) ;  /* 0x000000000f087348 */ /* 0x000fea0003c00000 */
[----:B------:R0:W1:Y:S02]  /*2c2c0*/  SHFL.IDX P6, R14, R13, R12, R11 ;  /* 0x0000000c0d0e7389 */ /* 0x00006400000c000b */
[----:B01----:R-:W-:Y:S01]  /*2c2d0*/  ENDCOLLECTIVE ;  /* 0x000000000000791b */ /* 0x003fe20003800000 */
.L_x_3483:
[----:B------:R-:W-:-:S13]  /*2c2e0*/  ISETP.GE.AND P1, PT, R10, R2, PT ;  /* 0x000000020a00720c */ /* 0x000fda0003f26270 */
[----:B------:R-:W-:Y:S01]  /*2c2f0*/  @!P1 LEA R5, P3, R9, R5, 0x1 ;  /* 0x0000000509059211 */ /* 0x000fe200078608ff */
[----:B------:R-:W-:Y:S02]  /*2c300*/  IMAD.MOV.U32 R13, RZ, RZ, R0 ;  /* 0x000000ffff0d7224 */ /* 0x000fe400078e0000 */
[----:B------:R-:W-:Y:S02]  /*2c310*/  IMAD.MOV.U32 R12, RZ, RZ, 0x2 ;  /* 0x00000002ff0c7424 */ /* 0x000fe400078e00ff */
[----:B------:R-:W-:-:S05]  /*2c320*/  @!P1 IMAD.X R4, RZ, RZ, R4, P3 ;  /* 0x000000ffff049224 */ /* 0x000fca00018e0604 */
[----:B------:R-:W-:Y:S01]  /*2c330*/  @!P1 LOP3.LUT R5, R5, R4, RZ, 0x3c, !PT ;  /* 0x0000000405059212 */ /* 0x000fe200078e3cff */
[----:B------:R-:W-:-:S07]  /*2c340*/  IMAD.MOV.U32 R6, RZ, RZ, R14 ;  /* 0x000000ffff067224 */ /* 0x000fce00078e000e */
[----:B------:R-:W-:Y:S05]  /*2c350*/  WARPSYNC.COLLECTIVE R15, `(.L_x_3484) ;  /* 0x000000000f087348 */ /* 0x000fea0003c00000 */
[----:B------:R0:W1:Y:S02]  /*2c360*/  SHFL.IDX P6, R14, R13, R12, R11 ;  /* 0x0000000c0d0e7389 */ /* 0x00006400000c000b */
[----:B01----:R-:W-:Y:S01]  /*2c370*/  ENDCOLLECTIVE ;  /* 0x000000000000791b */ /* 0x003fe20003800000 */
.L_x_3484:
        /* <DEDUP_REMOVED lines=15> */
.L_x_3485:
        /* <DEDUP_REMOVED lines=19> */
.L_x_3486:
        /* <DEDUP_REMOVED lines=10> */
.L_x_3487:
        /* <DEDUP_REMOVED lines=13> */
.L_x_3488:
        /* <DEDUP_REMOVED lines=10> */
.L_x_3489:
        /* <DEDUP_REMOVED lines=13> */
.L_x_3490:
        /* <DEDUP_REMOVED lines=10> */
.L_x_3491:
        /* <DEDUP_REMOVED lines=13> */
.L_x_3492:
        /* <DEDUP_REMOVED lines=10> */
.L_x_3493:
        /* <DEDUP_REMOVED lines=11> */
.L_x_3494:
        /* <DEDUP_REMOVED lines=10> */
.L_x_3495:
[----:B------:R-:W-:Y:S01]  /*2cbe0*/  @!PT LDS RZ, [RZ] ;  /* 0x00000000fffff984 */ /* 0x000fe20000000800 */
[----:B------:R-:W-:Y:S01]  /*2cbf0*/  @!PT LDS RZ, [RZ] ;  /* 0x00000000fffff984 */ /* 0x000fe20000000800 */
[----:B------:R-:W-:Y:S01]  /*2cc00*/  @!PT LDS RZ, [RZ] ;  /* 0x00000000fffff984 */ /* 0x000fe20000000800 */
[----:B------:R1:W-:Y:S01]  /*2cc10*/  @!P1 LDGSTS.E.BYPASS.LTC128B.128 [R8+0x1b400], desc[UR40][R4.64], !P0 ;  /* 0x1b40000004089fae */ /* 0x0003e2000c101d68 */
[----:B------:R-:W-:Y:S01]  /*2cc20*/  IMAD.MOV.U32 R3, RZ, RZ, R14 ;  /* 0x000000ffff037224 */ /* 0x000fe200078e000e */
[----:B------:R-:W-:Y:S06]  /*2cc30*/  BRA `(.L_x_3496) ;  /* 0xffffffa4009c7947 */ /* 0x000fec000383ffff */
.L_x_3374:
        /* <DEDUP_REMOVED lines=11> */
[-C--:B---3--:R-:W-:Y:S02]  /*2ccf0*/  ISETP.GE.AND P4, PT, R6, R3.reuse, PT ;  /* 0x000000030600720c */ /* 0x088fe40003f86270 */
[----:B----4-:R-:W-:Y:S02]  /*2cd00*/  ISETP.GE.AND P5, PT, R15, R3, PT ;  /* 0x000000030f00720c */ /* 0x010fe40003fa6270 */
[----:B-----5:R-:W-:-:S09]  /*2cd10*/  LOP3.LUT R9, R9, 0xffffffef, RZ, 0xc0, !PT ;  /* 0xffffffef09097812 */ /* 0x020fd200078ec0ff */
        /* <DEDUP_REMOVED lines=9> */
[----:B------:R-:W-:-:S04]  /*2cdb0*/  @P4 LOP3.LUT R9, R9, 0x2, RZ, 0xfc, !PT ;  /* 0x0000000209094812 */ /* 0x000fc800078efcff */
[----:B------:R-:W-:-:S04]  /*2cdc0*/  LOP3.LUT R9, R9, 0xffffffdf, RZ, 0xc0, !PT ;  /* 0xffffffdf09097812 */ /* 0x000fc800078ec0ff */
[----:B------:R-:W-:-:S05]  /*2cdd0*/  @P6 LOP3.LUT R9, R9, 0x20, RZ, 0xfc, !PT ;  /* 0x0000002009096812 */ /* 0x000fca00078efcff */
[----:B------:R0:W-:Y:S01]  /*2cde0*/  STL [R1+0x480], R9 ;  /* 0x0004800901007387 */ /* 0x0001e20000100800 */
[-C--:B------:R-:W-:Y:S01]  /*2cdf0*/  ISETP.GE.AND P5, PT, R12, R3.reuse, PT ;  /* 0x000000030c00720c */ /* 0x080fe20003fa6270 */
[----:B------:R-:W-:Y:S01]  /*2ce00*/  IMAD.MOV.U32 R13, RZ, RZ, R0 ;  /* 0x000000ffff0d7224 */ /* 0x000fe200078e0000 */
[----:B------:R-:W-:Y:S01]  /*2ce10*/  ISETP.GE.AND P4, PT, R10, R3, PT ;  /* 0x000000030a00720c */ /* 0x000fe20003f86270 */
[----:B------:R-:W-:Y:S02]  /*2ce20*/  IMAD.MOV.U32 R12, RZ, RZ, RZ ;  /* 0x000000ffff0c7224 */ /* 0x000fe400078e00ff */
[----:B------:R-:W-:Y:S02]  /*2ce30*/  IMAD.MOV.U32 R11, RZ, RZ, 0x181f ;  /* 0x0000181fff0b7424 */ /* 0x000fe400078e00ff */
[----:B------:R-:W-:-:S08]  /*2ce40*/  IMAD.MOV.U32 R15, RZ, RZ, -0x1 ;  /* 0xffffffffff0f7424 */ /* 0x000fd000078e00ff */
[----:B0-----:R-:W-:Y:S05]  /*2ce50*/  WARPSYNC.COLLECTIVE R15, `(.L_x_3498) ;  /* 0x000000000f087348 */ /* 0x001fea0003c00000 */
[----:B------:R1:W2:Y:S02]  /*2ce60*/  SHFL.IDX P6, R14, R13, R12, R11 ;  /* 0x0000000c0d0e7389 */ /* 0x0002a400000c000b */
[----:B012---:R-:W-:Y:S01]  /*2ce70*/  ENDCOLLECTIVE ;  /* 0x000000000000791b */ /* 0x007fe20003800000 */
.L_x_3498:
[----:B------:R-:W-:Y:S05]  /*2ce80*/  BSYNC B0 ;  /* 0x0000000000007941 */ /* 0x000fea0003800000 */
.L_x_3497:
        /* <DEDUP_REMOVED lines=10> */
.L_x_3499:
        /* <DEDUP_REMOVED lines=16> */
.L_x_3500:
        /* <DEDUP_REMOVED lines=15> */
.L_x_3501:
        /* <DEDUP_REMOVED lines=12> */
.L_x_3502:
        /* <DEDUP_REMOVED lines=12> */
.L_x_3503:
        /* <DEDUP_REMOVED lines=12> */
.L_x_3504:
        /* <DEDUP_REMOVED lines=12> */
.L_x_3505:
        /* <DEDUP_REMOVED lines=12> */
.L_x_3506:
        /* <DEDUP_REMOVED lines=12> */
.L_x_3507:
        /* <DEDUP_REMOVED lines=12> */
.L_x_3508:
        /* <DEDUP_REMOVED lines=11> */
.L_x_3509:
        /* <DEDUP_REMOVED lines=16> */
.L_x_3510:
[----:B------:R-:W-:Y:S02]  /*2d810*/  IMAD.MOV.U32 R13, RZ, RZ, R2 ;  /* 0x000000ffff0d7224 */ /* 0x000fe400078e0002 */
[----:B------:R-:W-:-:S07]  /*2d820*/  IMAD.MOV.U32 R6, RZ, RZ, R14 ;  /* 0x000000ffff067224 */ /* 0x000fce00078e000e */
[----:B------:R-:W-:Y:S05]  /*2d830*/  WARPSYNC.COLLECTIVE R15, `(.L_x_3511) ;  /* 0x000000000f087348 */ /* 0x000fea0003c00000 */
[----:B------:R0:W1:Y:S02]  /*2d840*/  SHFL.IDX P6, R14, R13, R12, R11 ;  /* 0x0000000c0d0e7389 */ /* 0x00006400000c000b */
[----:B01----:R-:W-:Y:S01]  /*2d850*/  ENDCOLLECTIVE ;  /* 0x000000000000791b */ /* 0x003fe20003800000 */
.L_x_3511:
[----:B------:R-:W-:Y:S02]  /*2d860*/  IMAD.MOV.U32 R13, RZ, RZ, R0 ;  /* 0x000000ffff0d7224 */ /* 0x000fe400078e0000 */
[----:B------:R-:W-:Y:S02]  /*2d870*/  IMAD.MOV.U32 R12, RZ, RZ, 0x7 ;  /* 0x00000007ff0c7424 */ /* 0x000fe400078e00ff */
[----:B------:R-:W-:-:S07]  /*2d880*/  IMAD.MOV.U32 R4, RZ, RZ, R14 ;  /* 0x000000ffff047224 */ /* 0x000fce00078e000e */
[----:B------:R-:W-:Y:S05]  /*2d890*/  WARPSYNC.COLLECTIVE R15, `(.L_x_3512) ;  /* 0x000000000f087348 */ /* 0x000fea0003c00000 */
[----:B------:R0:W1:Y:S02]  /*2d8a0*/  SHFL.IDX P6, R14, R13, R12, R11 ;  /* 0x0000000c0d0e7389 */ /* 0x00006400000c000b */
[----:B01----:R-:W-:Y:S01]  /*2d8b0*/  ENDCOLLECTIVE ;  /* 0x000000000000791b */ /* 0x003fe20003800000 */
.L_x_3512:
        /* <DEDUP_REMOVED lines=14> */
.L_x_3513:
[----:B------:R-:W-:Y:S01]  /*2d9a0*/  IMAD.MOV.U32 R2, RZ, RZ, R14 ;  /* 0x000000ffff027224 */ /* 0x000fe200078e000e */
[----:B------:R-:W-:Y:S06]  /*2d9b0*/  BRA `(.L_x_3514) ;  /* 0xffffffa400107947 */ /* 0x000fec000383ffff */
.L_x_3379:
[----:B0-----:R0:W1:Y:S02]  /*2d9c0*/  SYNCS.PHASECHK.TRANS64.TRYWAIT P0, [R18+URZ+0x32420], R0 ;  /* 0x03242000120075a7 */ /* 0x001064000800017f */
[----:B-1----:R-:W-:Y:S05]  /*2d9d0*/  @!P0 NANOSLEEP.SYNCS 0x989680 ;  /* 0x009896800000895d */ /* 0x002fea0003900000 */
[----:B------:R-:W1:Y:S02]  /*2d9e0*/  @!P0 SYNCS.PHASECHK.TRANS64 P0, [R18+URZ+0x32420], R0 ;  /* 0x03242000120085a7 */ /* 0x000e64000800007f */
[----:B-1----:R-:W-:Y:S05]  /*2d9f0*/  @!P0 BRA `(.L_x_3379) ;  /* 0xfffffffc00f08947 */ /* 0x002fea000383ffff */
[----:B------:R-:W-:Y:S05]  /*2da00*/  BRA `(.L_x_3515) ;  /* 0xffffffa400887947 */ /* 0x000fea000383ffff */
.L_x_3383:
[----:B0-----:R0:W1:Y:S02]  /*2da10*/  SYNCS.PHASECHK.TRANS64.TRYWAIT P0, [R2+URZ+0x32460], R0 ;  /* 0x03246000020075a7 */ /* 0x001064000800017f */
[----:B-1----:R-:W-:Y:S05]  /*2da20*/  @!P0 NANOSLEEP.SYNCS 0x989680 ;  /* 0x009896800000895d */ /* 0x002fea0003900000 */
[----:B------:R-:W1:Y:S02]  /*2da30*/  @!P0 SYNCS.PHASECHK.TRANS64 P0, [R2+URZ+0x32460], R0 ;  /* 0x03246000020085a7 */ /* 0x000e64000800007f */
[----:B-1----:R-:W-:Y:S05]  /*2da40*/  @!P0 BRA `(.L_x_3383) ;  /* 0xfffffffc00f08947 */ /* 0x002fea000383ffff */
[----:B------:R-:W-:Y:S05]  /*2da50*/  BRA `(.L_x_3516) ;  /* 0xffffffa400ac7947 */ /* 0x000fea000383ffff */
.L_x_3398:
[----:B0-----:R0:W1:Y:S02]  /*2da60*/  SYNCS.PHASECHK.TRANS64.TRYWAIT P0, [R2+URZ+0x32440], R6 ;  /* 0x03244006020075a7 */ /* 0x001064000800017f */
[----:B-1----:R-:W-:Y:S05]  /*2da70*/  @!P0 NANOSLEEP.SYNCS 0x989680 ;  /* 0x009896800000895d */ /* 0x002fea0003900000 */
[----:B------:R-:W1:Y:S02]  /*2da80*/  @!P0 SYNCS.PHASECHK.TRANS64 P0, [R2+URZ+0x32440], R6 ;  /* 0x03244006020085a7 */ /* 0x000e64000800007f */
[----:B-1----:R-:W-:Y:S05]  /*2da90*/  @!P0 BRA `(.L_x_3398) ;  /* 0xfffffffc00f08947 */ /* 0x002fea000383ffff */
[----:B------:R-:W-:Y:S05]  /*2daa0*/  BRA `(.L_x_3517) ;  /* 0xffffffac00e47947 */ /* 0x000fea000383ffff */
.L_x_3403:
[----:B-1----:R1:W2:Y:S02]  /*2dab0*/  SYNCS.PHASECHK.TRANS64.TRYWAIT P0, [R2+URZ+0x32460], R6 ;  /* 0x03246006020075a7 */ /* 0x0022a4000800017f */
[----:B--2---:R-:W-:Y:S05]  /*2dac0*/  @!P0 NANOSLEEP.SYNCS 0x989680 ;  /* 0x009896800000895d */ /* 0x004fea0003900000 */
[----:B------:R-:W2:Y:S02]  /*2dad0*/  @!P0 SYNCS.PHASECHK.TRANS64 P0, [R2+URZ+0x32460], R6 ;  /* 0x03246006020085a7 */ /* 0x000ea4000800007f */
[----:B--2---:R-:W-:Y:S05]  /*2dae0*/  @!P0 BRA `(.L_x_3403) ;  /* 0xfffffffc00f08947 */ /* 0x004fea000383ffff */
[----:B------:R-:W-:Y:S05]  /*2daf0*/  BRA `(.L_x_3518) ;  /* 0xffffffb000607947 */ /* 0x000fea000383ffff */
.L_x_3414:
[----:B0-----:R0:W1:Y:S02]  /*2db00*/  SYNCS.PHASECHK.TRANS64.TRYWAIT P0, [R2+URZ+0x32440], R3 ;  /* 0x03244003020075a7 */ /* 0x001064000800017f */
[----:B-1----:R-:W-:Y:S05]  /*2db10*/  @!P0 NANOSLEEP.SYNCS 0x989680 ;  /* 0x009896800000895d */ /* 0x002fea0003900000 */
[----:B------:R-:W1:Y:S02]  /*2db20*/  @!P0 SYNCS.PHASECHK.TRANS64 P0, [R2+URZ+0x32440], R3 ;  /* 0x03244003020085a7 */ /* 0x000e64000800007f */
[----:B-1----:R-:W-:Y:S05]  /*2db30*/  @!P0 BRA `(.L_x_3414) ;  /* 0xfffffffc00f08947 */ /* 0x002fea000383ffff */
[----:B------:R-:W-:Y:S05]  /*2db40*/  BRA `(.L_x_3519) ;  /* 0xffffffb800487947 */ /* 0x000fea000383ffff */
.L_x_3419:
[----:B-1----:R1:W2:Y:S02]  /*2db50*/  SYNCS.PHASECHK.TRANS64.TRYWAIT P0, [R2+URZ+0x32460], R3 ;  /* 0x03246003020075a7 */ /* 0x0022a4000800017f */
[----:B--2---:R-:W-:Y:S05]  /*2db60*/  @!P0 NANOSLEEP.SYNCS 0x989680 ;  /* 0x009896800000895d */ /* 0x004fea0003900000 */
[----:B------:R-:W2:Y:S02]  /*2db70*/  @!P0 SYNCS.PHASECHK.TRANS64 P0, [R2+URZ+0x32460], R3 ;  /* 0x03246003020085a7 */ /* 0x000ea4000800007f */
[----:B--2---:R-:W-:Y:S05]  /*2db80*/  @!P0 BRA `(.L_x_3419) ;  /* 0xfffffffc00f08947 */ /* 0x004fea000383ffff */
[----:B------:R-:W-:Y:S05]  /*2db90*/  BRA `(.L_x_3520) ;  /* 0xffffffb800c47947 */ /* 0x000fea000383ffff */
.L_x_3430:
[----:B0-----:R0:W1:Y:S02]  /*2dba0*/  SYNCS.PHASECHK.TRANS64.TRYWAIT P0, [R3+URZ+0x32440], R2 ;  /* 0x03244002030075a7 */ /* 0x001064000800017f */
[----:B-1----:R-:W-:Y:S05]  /*2dbb0*/  @!P0 NANOSLEEP.SYNCS 0x989680 ;  /* 0x009896800000895d */ /* 0x002fea0003900000 */
[----:B------:R-:W1:Y:S02]  /*2dbc0*/  @!P0 SYNCS.PHASECHK.TRANS64 P0, [R3+URZ+0x32440], R2 ;  /* 0x03244002030085a7 */ /* 0x000e64000800007f */
[----:B-1----:R-:W-:Y:S05]  /*2dbd0*/  @!P0 BRA `(.L_x_3430) ;  /* 0xfffffffc00f08947 */ /* 0x002fea000383ffff */
[----:B------:R-:W-:Y:S05]  /*2dbe0*/  BRA `(.L_x_3521) ;  /* 0xffffffc000947947 */ /* 0x000fea000383ffff */
.L_x_3435:
[----:B-1----:R1:W2:Y:S02]  /*2dbf0*/  SYNCS.PHASECHK.TRANS64.TRYWAIT P0, [R3+URZ+0x32460], R2 ;  /* 0x03246002030075a7 */ /* 0x0022a4000800017f */
[----:B--2---:R-:W-:Y:S05]  /*2dc00*/  @!P0 NANOSLEEP.SYNCS 0x989680 ;  /* 0x009896800000895d */ /* 0x004fea0003900000 */
[----:B------:R-:W2:Y:S02]  /*2dc10*/  @!P0 SYNCS.PHASECHK.TRANS64 P0, [R3+URZ+0x32460], R2 ;  /* 0x03246002030085a7 */ /* 0x000ea4000800007f */
[----:B--2---:R-:W-:Y:S05]  /*2dc20*/  @!P0 BRA `(.L_x_3435) ;  /* 0xfffffffc00f08947 */ /* 0x004fea000383ffff */
[----:B------:R-:W-:Y:S05]  /*2dc30*/  BRA `(.L_x_3522) ;  /* 0xffffffc400107947 */ /* 0x000fea000383ffff */
.L_x_3447:
[----:B------:R-:W3:Y:S01]  /*2dc40*/  LDL R3, [R1+0x460] ;  /* 0x0004600001037983 */ /* 0x000ee20000100800 */
[----:B------:R-:W-:Y:S01]  /*2dc50*/  BSSY B0, `(.L_x_3523) ;  /* 0x0000008000007945 */ /* 0x000fe20003800000 */
[----:B------:R-:W-:Y:S02]  /*2dc60*/  IMAD.MOV.U32 R12, RZ, RZ, RZ ;  /* 0x000000ffff0c7224 */ /* 0x000fe400078e00ff */
[----:B------:R-:W-:Y:S02]  /*2dc70*/  IMAD.MOV.U32 R11, RZ, RZ, 0x1f ;  /* 0x0000001fff0b7424 */ /* 0x000fe400078e00ff */
[----:B------:R-:W-:Y:S02]  /*2dc80*/  IMAD.MOV.U32 R15, RZ, RZ, -0x1 ;  /* 0xffffffffff0f7424 */ /* 0x000fe400078e00ff */
[----:B---3--:R-:W-:-:S07]  /*2dc90*/  IMAD.MOV.U32 R13, RZ, RZ, R3 ;  /* 0x000000ffff0d7224 */ /* 0x008fce00078e0003 */
[----:B0-2---:R-:W-:Y:S05]  /*2dca0*/  WARPSYNC.COLLECTIVE R15, `(.L_x_3524) ;  /* 0x000000000f087348 */ /* 0x005fea0003c00000 */
[----:B------:R1:W3:Y:S02]  /*2dcb0*/  SHFL.IDX P6, R14, R13, R12, R11 ;  /* 0x0000000c0d0e7389 */ /* 0x0002e400000c000b */
[----:B0123--:R-:W-:Y:S01]  /*2dcc0*/  ENDCOLLECTIVE ;  /* 0x000000000000791b */ /* 0x00ffe20003800000 */
.L_x_3524:
[----:B------:R-:W-:Y:S05]  /*2dcd0*/  BSYNC B0 ;  /* 0x0000000000007941 */ /* 0x000fea0003800000 */
.L_x_3523:
        /* <DEDUP_REMOVED lines=9> */
.L_x_3525:
        /* <DEDUP_REMOVED lines=26> */
.L_x_3526:
        /* <DEDUP_REMOVED lines=8> */
.L_x_3527:
        /* <DEDUP_REMOVED lines=8> */
.L_x_3528:
        /* <DEDUP_REMOVED lines=8> */
.L_x_3529:
        /* <DEDUP_REMOVED lines=8> */
.L_x_3530:
        /* <DEDUP_REMOVED lines=9> */
.L_x_3531:
[----:B------:R-:W-:Y:S01]  /*2e1a0*/  IMAD.MOV.U32 R10, RZ, RZ, R14 ;  /* 0x000000ffff0a7224 */ /* 0x000fe200078e000e */
[----:B------:R-:W-:Y:S06]  /*2e1b0*/  BRA `(.L_x_3532) ;  /* 0xffffffc800547947 */ /* 0x000fec000383ffff */
.L_x_3450:
        /* <DEDUP_REMOVED lines=8> */
.L_x_3534:
[----:B------:R-:W-:Y:S05]  /*2e240*/  BSYNC B0 ;  /* 0x0000000000007941 */ /* 0x000fea0003800000 */
.L_x_3533:
        /* <DEDUP_REMOVED lines=10> */
.L_x_3535:
        /* <DEDUP_REMOVED lines=8> */
.L_x_3536:
        /* <DEDUP_REMOVED lines=8> */
.L_x_3537:
        /* <DEDUP_REMOVED lines=8> */
.L_x_3538:
        /* <DEDUP_REMOVED lines=9> */
.L_x_3539:
[----:B------:R-:W-:Y:S01]  /*2e500*/  IMAD.MOV.U32 R10, RZ, RZ, R14 ;  /* 0x000000ffff0a7224 */ /* 0x000fe200078e000e */
[----:B------:R-:W-:Y:S06]  /*2e510*/  BRA `(.L_x_3540) ;  /* 0xffffffc800287947 */ /* 0x000fec000383ffff */
.L_x_3452:
[----:B------:R-:W-:Y:S01]  /*2e520*/  BSSY B0, `(.L_x_3541) ;  /* 0x0000006000007945 */ /* 0x000fe20003800000 */
[----:B------:R-:W-:Y:S01]  /*2e530*/  PLOP3.LUT P6, PT, P6, PT, PT, 0x8, 0x0 ;  /* 0x000000000000781c */ /* 0x000fe200037ce170 */
[----:B------:R-:W-:-:S12]  /*2e540*/  IMAD.MOV.U32 R15, RZ, RZ, -0x1 ;  /* 0xffffffffff0f7424 */ /* 0x000fd800078e00ff */
[----:B0-----:R-:W-:Y:S05]  /*2e550*/  WARPSYNC.COLLECTIVE R15, `(.L_x_3542) ;  /* 0x000000000f087348 */ /* 0x001fea0003c00000 */
[----:B------:R-:W-:Y:S01]  /*2e560*/  VOTE.ANY R14, PT, P6 ;  /* 0x00000000000e7806 */ /* 0x000fe200030e0100 */
[----:B0-----:R-:W-:Y:S06]  /*2e570*/  ENDCOLLECTIVE ;  /* 0x000000000000791b */ /* 0x001fec0003800000 */
.L_x_3542:
[----:B------:R-:W-:Y:S05]  /*2e580*/  BSYNC B0 ;  /* 0x0000000000007941 */ /* 0x000fea0003800000 */
.L_x_3541:
        /* <DEDUP_REMOVED lines=10> */
.L_x_3543:
[----:B------:R-:W-:Y:S02]  /*2e630*/  IMAD.MOV.U32 R13, RZ, RZ, R6 ;  /* 0x000000ffff0d7224 */ /* 0x000fe400078e0006 */
[----:B------:R-:W-:-:S07]  /*2e640*/  IMAD.MOV.U32 R4, RZ, RZ, R14 ;  /* 0x000000ffff047224 */ /* 0x000fce00078e000e */
[----:B------:R-:W-:Y:S05]  /*2e650*/  WARPSYNC.COLLECTIVE R15, `(.L_x_3544) ;  /* 0x000000000f087348 */ /* 0x000fea0003c00000 */
[----:B------:R0:W1:Y:S02]  /*2e660*/  SHFL.IDX P6, R14, R13, R12, R11 ;  /* 0x0000000c0d0e7389 */ /* 0x00006400000c000b */
[----:B01----:R-:W-:Y:S01]  /*2e670*/  ENDCOLLECTIVE ;  /* 0x000000000000791b */ /* 0x003fe20003800000 */
.L_x_3544:
[----:B------:R-:W-:Y:S02]  /*2e680*/  IMAD.MOV.U32 R6, RZ, RZ, R14 ;  /* 0x000000ffff067224 */ /* 0x000fe400078e000e */
[----:B------:R-:W-:-:S05]  /*2e690*/  IMAD.IADD R5, R9, 0x1, R16 ;  /* 0x0000000109057824 */ /* 0x000fca00078e0210 */
[----:B------:R1:W-:Y:S01]  /*2e6a0*/  STL [R1+0x46c], R5 ;  /* 0x00046c0501007387 */ /* 0x0003e20000100800 */
[----:B------:R-:W-:Y:S05]  /*2e6b0*/  BRA `(.L_x_3545) ;  /* 0xffffffc800087947 */ /* 0x000fea000383ffff */
.L_x_3454:
[----:B------:R-:W-:Y:S01]  /*2e6c0*/  BSSY B0, `(.L_x_3546) ;  /* 0x0000008000007945 */ /* 0x000fe20003800000 */
[----:B------:R-:W-:Y:S02]  /*2e6d0*/  IMAD.MOV.U32 R13, RZ, RZ, R2 ;  /* 0x000000ffff0d7224 */ /* 0x000fe400078e0002 */
[----:B------:R-:W-:Y:S02]  /*2e6e0*/  IMAD.MOV.U32 R12, RZ, RZ, R9 ;  /* 0x000000ffff0c7224 */ /* 0x000fe400078e0009 */
[----:B------:R-:W-:Y:S02]  /*2e6f0*/  IMAD.MOV.U32 R11, RZ, RZ, 0x1f ;  /* 0x0000001fff0b7424 */ /* 0x000fe400078e00ff */
[----:B------:R-:W-:-:S07]  /*2e700*/  IMAD.MOV.U32 R15, RZ, RZ, -0x1 ;  /* 0xffffffffff0f7424 */ /* 0x000fce00078e00ff */
[----:B01----:R-:W-:Y:S05]  /*2e710*/  WARPSYNC.COLLECTIVE R15, `(.L_x_3547) ;  /* 0x000000000f087348 */ /* 0x003fea0003c00000 */
[----:B------:R2:W3:Y:S02]  /*2e720*/  SHFL.IDX P6, R14, R13, R12, R11 ;  /* 0x0000000c0d0e7389 */ /* 0x0004e400000c000b */
[----:B0123--:R-:W-:Y:S01]  /*2e730*/  ENDCOLLECTIVE ;  /* 0x000000000000791b */ /* 0x00ffe20003800000 */
.L_x_3547:
[----:B------:R-:W-:Y:S05]  /*2e740*/  BSYNC B0 ;  /* 0x0000000000007941 */ /* 0x000fea0003800000 */
.L_x_3546:
[----:B------:R-:W-:Y:S01]  /*2e750*/  IMAD.MOV.U32 R2, RZ, RZ, R14 ;  /* 0x000000ffff027224 */ /* 0x000fe200078e000e */
[----:B------:R-:W-:Y:S06]  /*2e760*/  BRA `(.L_x_3548) ;  /* 0xffffffc400f47947 */ /* 0x000fec000383ffff */
.L_x_3460:
[----:B0-----:R0:W1:Y:S02]  /*2e770*/  SYNCS.PHASECHK.TRANS64.TRYWAIT P0, [R0+URZ+0x32420], R3 ;  /* 0x03242003000075a7 */ /* 0x001064000800017f */
[----:B-1----:R-:W-:Y:S05]  /*2e780*/  @!P0 NANOSLEEP.SYNCS 0x989680 ;  /* 0x009896800000895d */ /* 0x002fea0003900000 */
[----:B------:R-:W1:Y:S02]  /*2e790*/  @!P0 SYNCS.PHASECHK.TRANS64 P0, [R0+URZ+0x32420], R3 ;  /* 0x03242003000085a7 */ /* 0x000e64000800007f */
[----:B-1----:R-:W-:Y:S05]  /*2e7a0*/  @!P0 BRA `(.L_x_3460) ;  /* 0xfffffffc00f08947 */ /* 0x002fea000383ffff */
[----:B------:R-:W-:Y:S05]  /*2e7b0*/  BRA `(.L_x_3549) ;  /* 0xffffffd000947947 */ /* 0x000fea000383ffff */
.L_x_3461:
        /* <DEDUP_REMOVED lines=11> */
.L_x_3551:
[----:B------:R-:W-:Y:S05]  /*2e870*/  BSYNC B0 ;  /* 0x0000000000007941 */ /* 0x000fea0003800000 */
.L_x_3550:
[----:B------:R-:W-:Y:S05]  /*2e880*/  BRA `(.L_x_3552) ;  /* 0xffffffd0007c7947 */ /* 0x000fea000383ffff */
.L_x_3464:
[----:B------:R-:W-:Y:S01]  /*2e890*/  BSSY B1, `(.L_x_3553) ;  /* 0x0000006000017945 */ /* 0x000fe20003800000 */
[----:B------:R-:W-:-:S07]  /*2e8a0*/  IMAD.MOV.U32 R15, RZ, RZ, -0x1 ;  /* 0xffffffffff0f7424 */ /* 0x000fce00078e00ff */
[----:B01----:R-:W-:Y:S05]  /*2e8b0*/  WARPSYNC.COLLECTIVE R15, `(.L_x_3554) ;  /* 0x000000000f0c7348 */ /* 0x003fea0003c00000 */
[----:B------:R-:W-:Y:S02]  /*2e8c0*/  ELECT P6, UR62, PT ;  /* 0x00000000003e782f */ /* 0x000fe400038c0000 */
[----:B------:R-:W-:Y:S01]  /*2e8d0*/  MOV R14, UR62 ;  /* 0x0000003e000e7c02 */ /* 0x000fe20008000f00 */
[----:B01----:R-:W-:Y:S10]  /*2e8e0*/  ENDCOLLECTIVE ;  /* 0x000000000000791b */ /* 0x003ff40003800000 */
.L_x_3554:
[----:B------:R-:W-:Y:S05]  /*2e8f0*/  BSYNC B1 ;  /* 0x0000000000017941 */ /* 0x000fea0003800000 */
.L_x_3553:
[----:B------:R-:W-:Y:S05]  /*2e900*/  BRA `(.L_x_3555) ;  /* 0xffffffd000747947 */ /* 0x000fea000383ffff */
.L_x_3466:
[----:B0-----:R0:W1:Y:S02]  /*2e910*/  SYNCS.PHASECHK.TRANS64.TRYWAIT P0, [R6+URZ], R5 ;  /* 0x00000005060075a7 */ /* 0x001064000800017f */
[----:B-1----:R-:W-:Y:S05]  /*2e920*/  @!P0 NANOSLEEP.SYNCS 0x989680 ;  /* 0x009896800000895d */ /* 0x002fea0003900000 */
[----:B------:R-:W1:Y:S02]  /*2e930*/  @!P0 SYNCS.PHASECHK.TRANS64 P0, [R6+URZ], R5 ;  /* 0x00000005060085a7 */ /* 0x000e64000800007f */
[----:B-1----:R-:W-:Y:S05]  /*2e940*/  @!P0 BRA `(.L_x_3466) ;  /* 0xfffffffc00f08947 */ /* 0x002fea000383ffff */
[----:B------:R-:W-:Y:S05]  /*2e950*/  BRA `(.L_x_3556) ;  /* 0xffffffd000ac7947 */ /* 0x000fea000383ffff */
.L_x_3467:
[----:B-1----:R1:W2:Y:S02]  /*2e960*/  SYNCS.PHASECHK.TRANS64.TRYWAIT P0, [R7+URZ], R2 ;  /* 0x00000002070075a7 */ /* 0x0022a4000800017f */
[----:B--2---:R-:W-:Y:S05]  /*2e970*/  @!P0 NANOSLEEP.SYNCS 0x989680 ;  /* 0x009896800000895d */ /* 0x004fea0003900000 */
[----:B------:R-:W2:Y:S02]  /*2e980*/  @!P0 SYNCS.PHASECHK.TRANS64 P0, [R7+URZ], R2 ;  /* 0x00000002070085a7 */ /* 0x000ea4000800007f */
[----:B--2---:R-:W-:Y:S05]  /*2e990*/  @!P0 BRA `(.L_x_3467) ;  /* 0xfffffffc00f08947 */ /* 0x004fea000383ffff */
[----:B------:R-:W-:Y:S05]  /*2e9a0*/  BRA `(.L_x_3557) ;  /* 0xffffffd000a07947 */ /* 0x000fea000383ffff */
.L_x_3469:
[----:B--2---:R2:W3:Y:S02]  /*2e9b0*/  SYNCS.PHASECHK.TRANS64.TRYWAIT P0, [R4+URZ], R5 ;  /* 0x00000005040075a7 */ /* 0x0044e4000800017f */
[----:B---3--:R-:W-:Y:S05]  /*2e9c0*/  @!P0 NANOSLEEP.SYNCS 0x989680 ;  /* 0x009896800000895d */ /* 0x008fea0003900000 */
[----:B------:R-:W3:Y:S02]  /*2e9d0*/  @!P0 SYNCS.PHASECHK.TRANS64 P0, [R4+URZ], R5 ;  /* 0x00000005040085a7 */ /* 0x000ee4000800007f */
[----:B---3--:R-:W-:Y:S05]  /*2e9e0*/  @!P0 BRA `(.L_x_3469) ;  /* 0xfffffffc00f08947 */ /* 0x008fea000383ffff */
[----:B------:R-:W-:Y:S05]  /*2e9f0*/  BRA `(.L_x_3558) ;  /* 0xffffffd000a47947 */ /* 0x000fea000383ffff */
        .type           $_ZN7cutlass13device_kernelIN5flash11enable_sm90INS1_16FlashAttnFwdSm90INS1_25CollectiveMainloopFwdSm90ILi2EN4cute5tupleIJNS5_1CILi1EEES8_S8_EEENS6_IJNS7_ILi128EEENS7_ILi96EEENS7_ILi64EEEEEELi256ENS_10bfloat16_tEfNS_4arch4Sm90ELb0ELb1ELb0ELb1ELb0ELb0ELb1ELb1ELb0ELb1ELb1ELb0EEENS1_21CollectiveEpilogueFwdINS6_IJSA_NS7_ILi256EEESB_EEES9_SE_SG_Li256ELb1ELb1ELb1ELb0EEENS1_36VarlenDynamicPersistentTileSchedulerILi128ELi96ELi256ELi128ELb1ELb1ELb1ELb1ELb0ELb1EEEEEEEEEvNT_6ParamsE$_ZZN5flash25CollectiveMainloopFwdSm90ILi2EN4cute5tupleIJNS1_1CILi1EEES4_S4_EEENS2_IJNS3_ILi128EEENS3_ILi96EEENS3_ILi64EEEEEELi256EN7cutlass10bfloat16_tEfNSA_4arch4Sm90ELb0ELb1ELb0ELb1ELb0ELb0ELb1ELb1ELb0ELb1ELb1ELb0EE3mmaINS_16FlashAttnFwdSm90ISE_NS_21CollectiveEpilogueFwdINS2_IJS6_NS3_ILi256EEES7_EEES5_SB_SD_Li256ELb1ELb1ELb1ELb0EEENS_36VarlenDynamicPersistentTileSchedulerILi128ELi96ELi256ELi128ELb1ELb1ELb1ELb1ELb0ELb1EEEE13SharedStorageENS1_6TensorINS1_11ArrayEngineIfLm128EEENS1_6LayoutINS2_IJNS2_IJNS3_ILi2EEEST_NS3_ILi32EEEEEES4_S4_EEENS2_IJNS2_IJS4_ST_NS3_ILi4EEEEEENS3_ILi0EEESZ_EEEEEEENS_7SoftmaxILi2ELi0EEEEEbRKNSE_6ParamsENSA_25PipelineTmaAsyncNoClusterILi2ENSA_16PipelineTmaAsyncILi2EEEEES1B_RNSA_13PipelineStateILj2EEERT0_RT1_iRiRKNS_16SeqlenInfoQKNewKILb1ELb0EEENS2_IJiiiiEEERT_ENKUliT_T0_T1_E_clIZSF_ISO_S12_S14_EbS17_S1B_S1B_S1E_S1G_S1I_iS1J_S1N_S1O_S1Q_EUlRS1R_iE1_NS3_ILb0EEENS3_ILb1EEEEEDaiS1R_S1S_S1T_,@function
        .size           $_ZN7cutlass13device_kernelIN5flash11enable_sm90INS1_16FlashAttnFwdSm90INS1_25CollectiveMainloopFwdSm90ILi2EN4cute5tupleIJNS5_1CILi1EEES8_S8_EEENS6_IJNS7_ILi128EEENS7_ILi96EEENS7_ILi64EEEEEELi256ENS_10bfloat16_tEfNS_4arch4Sm90ELb0ELb1ELb0ELb1ELb0ELb0ELb1ELb1ELb0ELb1ELb1ELb0EEENS1_21CollectiveEpilogueFwdINS6_IJSA_NS7_ILi256EEESB_EEES9_SE_SG_Li256ELb1ELb1ELb1ELb0EEENS1_36VarlenDynamicPersistentTileSchedulerILi128ELi96ELi256ELi128ELb1ELb1ELb1ELb1ELb0ELb1EEEEEEEEEvNT_6ParamsE$_ZZN5flash25CollectiveMainloopFwdSm90ILi2EN4cute5tupleIJNS1_1CILi1EEES4_S4_EEENS2_IJNS3_ILi128EEENS3_ILi96EEENS3_ILi64EEEEEELi256EN7cutlass10bfloat16_tEfNSA_4arch4Sm90ELb0ELb1ELb0ELb1ELb0ELb0ELb1ELb1ELb0ELb1ELb1ELb0EE3mmaINS_16FlashAttnFwdSm90ISE_NS_21CollectiveEpilogueFwdINS2_IJS6_NS3_ILi256EEES7_EEES5_SB_SD_Li256ELb1ELb1ELb1ELb0EEENS_36VarlenDynamicPersistentTileSchedulerILi128ELi96ELi256ELi128ELb1ELb1ELb1ELb1ELb0ELb1EEEE13SharedStorageENS1_6TensorINS1_11ArrayEngineIfLm128EEENS1_6LayoutINS2_IJNS2_IJNS3_ILi2EEEST_NS3_ILi32EEEEEES4_S4_EEENS2_IJNS2_IJS4_ST_NS3_ILi4EEEEEENS3_ILi0EEESZ_EEEEEEENS_7SoftmaxILi2ELi0EEEEEbRKNSE_6ParamsENSA_25PipelineTmaAsyncNoClusterILi2ENSA_16PipelineTmaAsyncILi2EEEEES1B_RNSA_13PipelineStateILj2EEERT0_RT1_iRiRKNS_16SeqlenInfoQKNewKILb1ELb0EEENS2_IJiiiiEEERT_ENKUliT_T0_T1_E_clIZSF_ISO_S12_S14_EbS17_S1B_S1B_S1E_S1G_S1I_iS1J_S1N_S1O_S1Q_EUlRS1R_iE1_NS3_ILb0EEENS3_ILb1EEEEEDaiS1R_S1S_S1T_,(.L_x_6139 - $_ZN7cutlass13device_kernelIN5flash11enable_sm90INS1_16FlashAttnFwdSm90INS1_25CollectiveMainloopFwdSm90ILi2EN4cute5tupleIJNS5_1CILi1EEES8_S8_EEENS6_IJNS7_ILi128EEENS7_ILi96EEENS7_ILi64EEEEEELi256ENS_10bfloat16_tEfNS_4arch4Sm90ELb0ELb1ELb0ELb1ELb0ELb0ELb1ELb1ELb0ELb1ELb1ELb0EEENS1_21CollectiveEpilogueFwdINS6_IJSA_NS7_ILi256EEESB_EEES9_SE_SG_Li256ELb1ELb1ELb1ELb0EEENS1_36VarlenDynamicPersistentTileSchedulerILi128ELi96ELi256ELi128ELb1ELb1ELb1ELb1ELb0ELb1EEEEEEEEEvNT_6ParamsE$_ZZN5flash25CollectiveMainloopFwdSm90ILi2EN4cute5tupleIJNS1_1CILi1EEES4_S4_EEENS2_IJNS3_ILi128EEENS3_ILi96EEENS3_ILi64EEEEEELi256EN7cutlass10bfloat16_tEfNSA_4arch4Sm90ELb0ELb1ELb0ELb1ELb0ELb0ELb1ELb1ELb0ELb1ELb1ELb0EE3mmaINS_16FlashAttnFwdSm90ISE_NS_21CollectiveEpilogueFwdINS2_IJS6_NS3_ILi256EEES7_EEES5_SB_SD_Li256ELb1ELb1ELb1ELb0EEENS_36VarlenDynamicPersistentTileSchedulerILi128ELi96ELi256ELi128ELb1ELb1ELb1ELb1ELb0ELb1EEEE13SharedStorageENS1_6TensorINS1_11ArrayEngineIfLm128EEENS1_6LayoutINS2_IJNS2_IJNS3_ILi2EEEST_NS3_ILi32EEEEEES4_S4_EEENS2_IJNS2_IJS4_ST_NS3_ILi4EEEEEENS3_ILi0EEESZ_EEEEEEENS_7SoftmaxILi2ELi0EEEEEbRKNSE_6ParamsENSA_25PipelineTmaAsyncNoClusterILi2ENSA_16PipelineTmaAsyncILi2EEEEES1B_RNSA_13PipelineStateILj2EEERT0_RT1_iRiRKNS_16SeqlenInfoQKNewKILb1ELb0EEENS2_IJiiiiEEERT_ENKUliT_T0_T1_E_clIZSF_ISO_S12_S14_EbS17_S1B_S1B_S1E_S1G_S1I_iS1J_S1N_S1O_S1Q_EUlRS1R_iE1_NS3_ILb0EEENS3_ILb1EEEEEDaiS1R_S1S_S1T_)
$_ZN7cutlass13device_kernelIN5flash11enable_sm90INS1_16FlashAttnFwdSm90INS1_25CollectiveMainloopFwdSm90ILi2EN4cute5tupleIJNS5_1CILi1EEES8_S8_EEENS6_IJNS7_ILi128EEENS7_ILi96EEENS7_ILi64EEEEEELi256ENS_10bfloat16_tEfNS_4arch4Sm90ELb0ELb1ELb0ELb1ELb0ELb0ELb1ELb1ELb0ELb1ELb1ELb0EEENS1_21CollectiveEpilogueFwdINS6_IJSA_NS7_ILi256EEESB_EEES9_SE_SG_Li256ELb1ELb1ELb1ELb0EEENS1_36VarlenDynamicPersistentTileSchedulerILi128ELi96ELi256ELi128ELb1ELb1ELb1ELb1ELb0ELb1EEEEEEEEEvNT_6ParamsE$_ZZN5flash25CollectiveMainloopFwdSm90ILi2EN4cute5tupleIJNS1_1CILi1EEES4_S4_EEENS2_IJNS3_ILi128EEENS3_ILi96EEENS3_ILi64EEEEEELi256EN7cutlass10bfloat16_tEfNSA_4arch4Sm90ELb0ELb1ELb0ELb1ELb0ELb0ELb1ELb1ELb0ELb1ELb1ELb0EE3mmaINS_16FlashAttnFwdSm90ISE_NS_21CollectiveEpilogueFwdINS2_IJS6_NS3_ILi256EEES7_EEES5_SB_SD_Li256ELb1ELb1ELb1ELb0EEENS_36VarlenDynamicPersistentTileSchedulerILi128ELi96ELi256ELi128ELb1ELb1ELb1ELb1ELb0ELb1EEEE13SharedStorageENS1_6TensorINS1_11ArrayEngineIfLm128EEENS1_6LayoutINS2_IJNS2_IJNS3_ILi2EEEST_NS3_ILi32EEEEEES4_S4_EEENS2_IJNS2_IJS4_ST_NS3_ILi4EEEEEENS3_ILi0EEESZ_EEEEEEENS_7SoftmaxILi2ELi0EEEEEbRKNSE_6ParamsENSA_25PipelineTmaAsyncNoClusterILi2ENSA_16PipelineTmaAsyncILi2EEEEES1B_RNSA_13PipelineStateILj2EEERT0_RT1_iRiRKNS_16SeqlenInfoQKNewKILb1ELb0EEENS2_IJiiiiEEERT_ENKUliT_T0_T1_E_clIZSF_ISO_S12_S14_EbS17_S1B_S1B_S1E_S1G_S1I_iS1J_S1N_S1O_S1Q_EUlRS1R_iE1_NS3_ILb0EEENS3_ILb1EEEEEDaiS1R_S1S_S1T_:
        /* <DEDUP_REMOVED lines=48> */
.L_x_3560:
[----:B------:R-:W-:Y:S05]  /*2ed00*/  BSYNC B3 ;  /* 0x0000000000037941 */ /* 0x000fea0003800000 */
.L_x_3559:
        /* <DEDUP_REMOVED lines=17> */
.L_x_3562:
[----:B------:R-:W-:Y:S05]  /*2ee20*/  BSYNC B3 ;  /* 0x0000000000037941 */ /* 0x000fea0003800000 */
.L_x_3561:
        /* <DEDUP_REMOVED lines=10> */
.L_x_3564:
[----:B------:R-:W-:Y:S05]  /*2eed0*/  BSYNC B3 ;  /* 0x0000000000037941 */ /* 0x000fea0003800000 */
.L_x_3563:
[----:B------:R-:W2:Y:S04]  /*2eee0*/  LDL.64 R12, [R0] ;  /* 0x00000000000c7983 */ /* 0x000ea80000100a00 */
[----:B------:R-:W3:Y:S01]  /*2eef0*/  LDL.64 R8, [R0+0x28] ;  /* 0x0000280000087983 */ /* 0x000ee20000100a00 */
[C---:B------:R-:W-:Y:S02]  /*2ef00*/  R2UR UR6, R4.reuse ;  /* 0x00000000040672ca */ /* 0x040fe400000e0000 */
[C---:B------:R-:W-:Y:S01]  /*2ef10*/  R2UR UR7, R5.reuse ;  /* 0x00000000050772ca */ /* 0x040fe200000e0000 */
[----:B------:R-:W4:Y:S01]  /*2ef20*/  LDL.64 R20, [R0+0x20] ;  /* 0x0000200000147983 */ /* 0x000f220000100a00 */
[C---:B------:R-:W-:Y:S02]  /*2ef30*/  R2UR UR4, R4.reuse ;  /* 0x00000000040472ca */ /* 0x040fe400000e0000 */
[----:B------:R-:W-:Y:S01]  /*2ef40*/  R2UR UR5, R5 ;  /* 0x00000000050572ca */ /* 0x000fe200000e0000 */
[----:B0----5:R-:W4:Y:S08]  /*2ef50*/  LDL.64 R14, [R0+0x8] ;  /* 0x00000800000e7983 */ /* 0x021f300000100a00 */
[----:B--2---:R-:W2:Y:S04]  /*2ef60*/  LD.E R25, desc[UR6][R12.64] ;  /* 0x000000060c197980 */ /* 0x004ea8000c101900 */
[----:B---3--:R-:W2:Y:S01]  /*2ef70*/  LD.E.64 R8, desc[UR4][R8.64] ;  /* 0x0000000408087980 */ /* 0x008ea2000c101b00 */
[----:B------:R-:W-:Y:S05]  /*2ef80*/  WARPSYNC.ALL ;  /* 0x0000000000007948 */ /* 0x000fea0003800000 */
[----:B------:R-:W-:-:S02]  /*2ef90*/  R2UR UR4, R4 ;  /* 0x00000000040472ca */ /* 0x000fc400000e0000 */
[C---:B------:R-:W-:Y:S02]  /*2efa0*/  R2UR UR5, R5.reuse ;  /* 0x00000000050572ca */ /* 0x040fe400000e0000 */
[----:B------:R-:W-:Y:S02]  /*2efb0*/  R2UR UR6, R4 ;  /* 0x00000000040672ca */ /* 0x000fe400000e0000 */
[----:B------:R-:W-:-:S09]  /*2efc0*/  R2UR UR7, R5 ;  /* 0x00000000050772ca */ /* 0x000fd200000e0000 */
[----:B----4-:R-:W-:Y:S04]  /*2efd0*/  ST.E desc[UR4][R14.64], RZ ;  /* 0x000000ff0e007985 */ /* 0x010fe8000c101904 */
[----:B------:R-:W3:Y:S01]  /*2efe0*/  LD.E.64 R12, desc[UR6][R20.64] ;  /* 0x00000006140c7980 */ /* 0x000ee2000c101b00 */
[----:B--2---:R-:W-:Y:S01]  /*2eff0*/  IMAD R8, R25, 0x300, R8 ;  /* 0x0000030019087824 */ /* 0x004fe200078e0208 */
[----:B------:R-:W-:Y:S01]  /*2f000*/  R2UR UR7, R9 ;  /* 0x00000000090772ca */ /* 0x000fe200000e0000 */
[----:B------:R-:W-:Y:S01]  /*2f010*/  WARPGROUP.ARRIVE ;  /* 0x00000000000079c5 */ /* 0x000fe20000000000 */
[----:B------:R-:W-:Y:S02]  /*2f020*/  R2UR UR8, R4 ;  /* 0x00000000040872ca */ /* 0x000fe400000e0000 */
[----:B------:R-:W-:-:S02]  /*2f030*/  R2UR UR6, R8 ;  /* 0x00000000080672ca */ /* 0x000fc400000e0000 */
[C---:B------:R-:W-:Y:S02]  /*2f040*/  R2UR UR9, R5.reuse ;  /* 0x00000000050972ca */ /* 0x040fe400000e0000 */
[----:B------:R-:W-:Y:S02]  /*2f050*/  R2UR UR10, R4 ;  /* 0x00000000040a72ca */ /* 0x000fe400000e0000 */
[----:B------:R-:W-:Y:S02]  /*2f060*/  R2UR UR11, R5 ;  /* 0x00000000050b72ca */ /* 0x000fe400000e0000 */
[----:B---3--:R-:W-:Y:S01]  /*2f070*/  R2UR UR4, R12 ;  /* 0x000000000c0472ca */ /* 0x008fe200000e0000 */
[----:B------:R-:W-:Y:S01]  /*2f080*/  IMAD.MOV.U32 R12, RZ, RZ, 0x1 ;  /* 0x00000001ff0c7424 */ /* 0x000fe200078e00ff */
[----:B------:R-:W-:-:S13]  /*2f090*/  R2UR UR5, R13 ;  /* 0x000000000d0572ca */ /* 0x000fda00000e0000 */
[----:B------:R-:W-:Y:S03]  /*2f0a0*/  HGMMA.64x96x16.F32.BF16 R24, gdesc[UR4], RZ, !UPT, gsb0 ;  /* 0x01600000041879f0 */ /* 0x000fe6000c0018ff */
[----:B------:R-:W-:Y:S02]  /*2f0b0*/  WARPGROUP.DEPBAR.LE gsb0, 0x0 ;  /* 0x00008000000079c5 */ /* 0x000fe40000010000 */
[----:B------:R-:W-:Y:S04]  /*2f0c0*/  ST.E desc[UR8][R14.64], R12 ;  /* 0x0000000c0e007985 */ /* 0x000fe8000c101908 */
[----:B------:R-:W2:Y:S01]  /*2f0d0*/  LD.E.64 R72, desc[UR10][R20.64] ;  /* 0x0000000a14487980 */ /* 0x000ea2000c101b00 */
[----:B------:R-:W-:Y:S01]  /*2f0e0*/  VIADD R74, R8, 0x2 ;  /* 0x00000002084a7836 */ /* 0x000fe20000000000 */
[----:B------:R-:W-:Y:S01]  /*2f0f0*/  WARPGROUP.ARRIVE ;  /* 0x00000000000079c5 */ /* 0x000fe20000000000 */
[----:B------:R-:W-:Y:S01]  /*2f100*/  IMAD.MOV.U32 R75, RZ, RZ, R9 ;  /* 0x000000ffff4b7224 */ /* 0x000fe200078e0009 */
[----:B------:R-:W-:-:S02]  /*2f110*/  R2UR UR8, R4 ;  /* 0x00000000040872ca */ /* 0x000fc400000e0000 */
[----:B------:R-:W-:Y:S02]  /*2f120*/  R2UR UR6, R74 ;  /* 0x000000004a0672ca */ /* 0x000fe400000e0000 */
        /* <DEDUP_REMOVED lines=28> */
[----:B------:R-:W-:Y:S01]  /*2f2f0*/  R2UR UR7, R9 ;  /* 0x00000000090772ca */ /* 0x000fe200000e0000 */
[----:B------:R-:W-:Y:S01]  /*2f300*/  WARPGROUP.ARRIVE ;  /* 0x00000000000079c5 */ /* 0x000fe20000000000 */
[----:B------:R-:W-:-:S02]  /*2f310*/  R2UR UR8, R4 ;  /* 0x00000000040872ca */ /* 0x000fc400000e0000 */
        /* <DEDUP_REMOVED lines=11> */
[----:B0-----:R-:W3:-:S12]  /*2f3d0*/  LDL.64 R14, [R0] ;  /* 0x00000000000e7983 */ /* 0x001ed80000100a00 */
        /* <DEDUP_REMOVED lines=12> */
.L_x_3567:
[----:B------:R-:W-:Y:S05]  /*2f4a0*/  BSYNC B3 ;  /* 0x0000000000037941 */ /* 0x000fea0003800000 */
.L_x_3566:
        /* <DEDUP_REMOVED lines=17> */
.L_x_3569:
[----:B------:R-:W-:Y:S05]  /*2f5c0*/  BSYNC B3 ;  /* 0x0000000000037941 */ /* 0x000fea0003800000 */
.L_x_3568:
        /* <DEDUP_REMOVED lines=10> */
.L_x_3571:
[----:B------:R-:W-:Y:S05]  /*2f670*/  BSYNC B3 ;  /* 0x0000000000037941 */ /* 0x000fea0003800000 */
.L_x_3570:
[----:B------:R-:W2:Y:S04]  /*2f680*/  LDL.64 R14, [R0] ;  /* 0x00000000000e7983 */ /* 0x000ea80000100a00 */
[----:B------:R-:W3:Y:S04]  /*2f690*/  LDL.64 R72, [R0+0x58] ;  /* 0x0000580000487983 */ /* 0x000ee80000100a00 */
[----:B------:R-:W4:Y:S04]  /*2f6a0*/  LDL.64 R8, [R0+0x48] ;  /* 0x0000480000087983 */ /* 0x000f280000100a00 */
[----:B0----5:R-:W4:Y:S01]  /*2f6b0*/  LDL.64 R20, [R0+0x50] ;  /* 0x0000500000147983 */ /* 0x021f220000100a00 */
[----:B------:R-:W-:-:S02]  /*2f6c0*/  R2UR UR6, R4 ;  /* 0x00000000040672ca */ /* 0x000fc400000e0000 */
[C---:B------:R-:W-:Y:S01]  /*2f6d0*/  R2UR UR7, R5.reuse ;  /* 0x00000000050772ca */ /* 0x040fe200000e0000 */
[----:B------:R-:W4:Y:S01]  /*2f6e0*/  LDL.LU R76, [R1+0x480] ;  /* 0x00048000014c7983 */ /* 0x000f220000300800 */
        /* <DEDUP_REMOVED lines=16> */
[----:B--2---:R-:W-:Y:S01]  /*2f7f0*/  IMAD R14, R13, 0xc00, R14 ;  /* 0x00000c000d0e7824 */ /* 0x004fe200078e020e */
[----:B------:R-:W-:-:S04]  /*2f800*/  R2UR UR7, R15 ;  /* 0x000000000f0772ca */ /* 0x000fc800000e0000 */
        /* <DEDUP_REMOVED lines=9> */
[----:B------:R-:W-:-:S02]  /*2f8a0*/  VIADD R74, R14, 0x2 ;  /* 0x000000020e4a7836 */ /* 0x000fc40000000000 */
[----:B------:R-:W-:-:S03]  /*2f8b0*/  IMAD.MOV.U32 R75, RZ, RZ, R15 ;  /* 0x000000ffff4b7224 */ /* 0x000fc600078e000f */
[----:B------:R-:W-:Y:S02]  /*2f8c0*/  R2UR UR6, R74 ;  /* 0x000000004a0672ca */ /* 0x000fe400000e0000 */
        /* <DEDUP_REMOVED lines=236> */
[----:B0-----:R-:W3:Y:S01]  /*30790*/  @!P2 LDL.64 R8, [R0] ;  /* 0x000000000008a983 */ /* 0x001ee20000100a00 */
[----:B------:R-:W-:-:S02]  /*307a0*/  @!P2 R2UR UR4, R4 ;  /* 0x000000000404a2ca */ /* 0x000fc400000e0000 */
[C---:B------:R-:W-:Y:S02]  /*307b0*/  @!P2 R2UR UR5, R5.reuse ;  /* 0x000000000505a2ca */ /* 0x040fe400000e0000 */
[----:B------:R-:W-:Y:S02]  /*307c0*/  SHF.R.U32.HI R20, RZ, 0x7, R13 ;  /* 0x00000007ff147819 */ /* 0x000fe4000001160d */
[----:B------:R-:W-:Y:S02]  /*307d0*/  @!P2 R2UR UR6, R4 ;  /* 0x000000000406a2ca */ /* 0x000fe400000e0000 */
[----:B------:R-:W-:Y:S02]  /*307e0*/  @!P2 R2UR UR7, R5 ;  /* 0x000000000507a2ca */ /* 0x000fe400000e0000 */
[----:B------:R-:W-:-:S05]  /*307f0*/  IADD3 R20, -R20, 0xb, RZ ;  /* 0x0000000b14147810 */ /* 0x000fca0007ffe1ff */
[----:B------:R0:W-:Y:S06]  /*30800*/  BAR.ARV R20, 0x100 ;  /* 0x000400140000751d */ /* 0x0001ec0000002000 */
[----:B--2---:R-:W2:Y:S04]  /*30810*/  @!P2 LD.E.64 R14, desc[UR4][R14.64+0x30] ;  /* 0x000030040e0ea980 */ /* 0x004ea8000c101b00 */
[----:B---3--:R-:W3:Y:S01]  /*30820*/  @!P2 LD.E R21, desc[UR6][R8.64] ;  /* 0x000000060815a980 */ /* 0x008ee2000c101900 */
[----:B------:R-:W-:-:S02]  /*30830*/  R2UR UR4, R4 ;  /* 0x00000000040472ca */ /* 0x000fc400000e0000 */
[----:B------:R-:W-:Y:S02]  /*30840*/  R2UR UR5, R5 ;  /* 0x00000000050572ca */ /* 0x000fe400000e0000 */
[----:B--2---:R-:W-:-:S05]  /*30850*/  @!P2 MOV R72, R14 ;  /* 0x0000000e0048a202 */ /* 0x004fca0000000f00 */
[----:B---3--:R-:W-:-:S05]  /*30860*/  @!P2 IMAD R21, R21, 0x8, R72 ;  /* 0x000000081515a824 */ /* 0x008fca00078e0248 */
[----:B------:R-:W-:-:S04]  /*30870*/  @!P2 PRMT R21, RZ, 0x654, R21 ;  /* 0x00000654ff15a816 */ /* 0x000fc80000000015 */
[----:B------:R1:W-:Y:S01]  /*30880*/  @!P2 SYNCS.ARRIVE.TRANS64.RED.A1T0 RZ, [R21+URZ], RZ ;  /* 0x000000ff15ffa9a7 */ /* 0x0003e2000810043f */
[----:B------:R-:W2:Y:S01]  /*30890*/  LD.E R72, desc[UR4][R6.64+0x24] ;  /* 0x0000240406487980 */ /* 0x000ea2000c101900 */
[----:B------:R-:W-:Y:S02]  /*308a0*/  R2UR UR4, R4 ;  /* 0x00000000040472ca */ /* 0x000fe400000e0000 */
[----:B------:R-:W-:-:S13]  /*308b0*/  R2UR UR5, R5 ;  /* 0x00000000050572ca */ /* 0x000fda00000e0000 */
[----:B-1----:R-:W3:Y:S01]  /*308c0*/  LD.E R21, desc[UR4][R6.64] ;  /* 0x0000000406157980 */ /* 0x002ee2000c101900 */
[----:B------:R-:W-:Y:S02]  /*308d0*/  R2UR UR4, R4 ;  /* 0x00000000040472ca */ /* 0x000fe400000e0000 */
[----:B------:R-:W-:Y:S02]  /*308e0*/  R2UR UR5, R5 ;  /* 0x00000000050572ca */ /* 0x000fe400000e0000 */
[----:B------:R-:W-:-:S04]  /*308f0*/  LOP3.LUT R76, R76, 0xfff7ffff, RZ, 0xc0, !PT ;  /* 0xfff7ffff4c4c7812 */ /* 0x000fc800078ec0ff */
[----:B------:R-:W-:-:S05]  /*30900*/  @P2 LOP3.LUT R76, R76, 0x80000, RZ, 0xfc, !PT ;  /* 0x000800004c4c2812 */ /* 0x000fca00078efcff */
[----:B------:R1:W-:Y:S04]  /*30910*/  STL [R1+0x480], R76 ;  /* 0x0004804c01007387 */ /* 0x0003e80000100800 */
[----:B-1----:R-:W4:Y:S01]  /*30920*/  LD.E R76, desc[UR4][R2.64] ;  /* 0x00000004024c7980 */ /* 0x002f22000c101900 */
        /* <DEDUP_REMOVED lines=12> */
[----:B--2---:R-:W-:-:S13]  /*309f0*/  ISETP.NE.AND P1, PT, R72, 0x1, PT ;  /* 0x000000014800780c */ /* 0x004fda0003f25270 */
[C---:B------:R-:W-:Y:S02]  /*30a00*/  @P1 R2UR UR4, R4.reuse ;  /* 0x00000000040412ca */ /* 0x040fe400000e0000 */
[C---:B------:R-:W-:Y:S02]  /*30a10*/  @P1 R2UR UR5, R5.reuse ;  /* 0x00000000050512ca */ /* 0x040fe400000e0000 */
[----:B------:R-:W-:Y:S02]  /*30a20*/  @P1 R2UR UR6, R4 ;  /* 0x00000000040612ca */ /* 0x000fe400000e0000 */
        /* <DEDUP_REMOVED lines=11> */
[----:B0-----:R-:W-:-:S05]  /*30ae0*/  LOP3.LUT R20, R9, 0xffffff80, RZ, 0xc0, !PT ;  /* 0xffffff8009147812 */ /* 0x001fca00078ec0ff */
[----:B------:R-:W-:-:S05]  /*30af0*/  IMAD.IADD R20, R21, 0x1, -R20 ;  /* 0x0000000115147824 */ /* 0x000fca00078e0a14 */
[----:B------:R-:W-:Y:S02]  /*30b00*/  SHF.R.S32.HI R15, RZ, 0x1f, R20 ;  /* 0x0000001fff0f7819 */ /* 0x000fe40000011414 */
[----:B------:R-:W-:Y:S02]  /*30b10*/  LEA.HI R75, R14, R21, RZ, 0x2 ;  /* 0x000000150e4b7211 */ /* 0x000fe400078f10ff */
[CC--:B------:R-:W-:Y:S02]  /*30b20*/  LEA.HI R72, R15.reuse, R20.reuse, RZ, 0x2 ;  /* 0x000000140f487211 */ /* 0x0c0fe400078f10ff */
[----:B------:R-:W-:Y:S02]  /*30b30*/  LEA.HI R15, R15, R20, RZ, 0x5 ;  /* 0x000000140f0f7211 */ /* 0x000fe400078f28ff */
[--C-:B------:R-:W-:Y:S02]  /*30b40*/  SHF.R.S32.HI R73, RZ, 0x2, R72.reuse ;  /* 0x00000002ff497819 */ /* 0x100fe40000011448 */
[----:B------:R-:W-:-:S02]  /*30b50*/  SHF.R.S32.HI R74, RZ, 0x1f, R72 ;  /* 0x0000001fff4a7819 */ /* 0x000fc40000011448 */
[----:B------:R-:W-:Y:S02]  /*30b60*/  LOP3.LUT R78, R75, 0xfffffffc, RZ, 0xc0, !PT ;  /* 0xfffffffc4b4e7812 */ /* 0x000fe400078ec0ff */
[----:B------:R-:W-:Y:S02]  /*30b70*/  SHF.R.S32.HI R14, RZ, 0x7, R9 ;  /* 0x00000007ff0e7819 */ /* 0x000fe40000011409 */
[----:B------:R-:W-:Y:S01]  /*30b80*/  LEA.HI R74, R74, R73, RZ, 0x3 ;  /* 0x000000494a4a7211 */ /* 0x000fe200078f18ff */
[----:B------:R-:W-:Y:S01]  /*30b90*/  IMAD.IADD R78, R21, 0x1, -R78 ;  /* 0x00000001154e7824 */ /* 0x000fe200078e0a4e */
[----:B------:R-:W-:Y:S02]  /*30ba0*/  SHF.R.S32.HI R15, RZ, 0x5, R15 ;  /* 0x00000005ff0f7819 */ /* 0x000fe4000001140f */
[----:B------:R-:W-:Y:S02]  /*30bb0*/  LEA.HI R9, R9, R14, RZ, 0x1 ;  /* 0x0000000e09097211 */ /* 0x000fe400078f08ff */
[----:B------:R-:W-:Y:S01]  /*30bc0*/  LOP3.LUT R74, R74, 0xfffffff8, RZ, 0xc0, !PT ;  /* 0xfffffff84a4a7812 */ /* 0x000fe200078ec0ff */
[----:B----4-:R-:W-:Y:S01]  /*30bd0*/  IMAD R21, R76, 0x8, R15 ;  /* 0x000000084c157824 */ /* 0x010fe200078e020f */
[----:B------:R-:W-:-:S02]  /*30be0*/  LOP3.LUT R9, R9, 0x3fffffe, RZ, 0xc0, !PT ;  /* 0x03fffffe09097812 */ /* 0x000fc400078ec0ff */
[----:B------:R-:W-:Y:S01]  /*30bf0*/  LEA.HI R15, R78, R78, RZ, 0x1 ;  /* 0x0000004e4e0f7211 */ /* 0x000fe200078f08ff */
[----:B------:R-:W-:Y:S02]  /*30c00*/  IMAD.IADD R74, R73, 0x1, -R74 ;  /* 0x00000001494a7824 */ /* 0x000fe400078e0a4a */
[----:B------:R-:W-:Y:S01]  /*30c10*/  IMAD.IADD R9, R14, 0x1, -R9 ;  /* 0x000000010e097824 */ /* 0x000fe200078e0a09 */
[----:B------:R-:W-:Y:S01]  /*30c20*/  LOP3.LUT R15, R15, 0x1ffffffe, RZ, 0xc0, !PT ;  /* 0x1ffffffe0f0f7812 */ /* 0x000fe200078ec0ff */
[----:B------:R-:W-:-:S04]  /*30c30*/  IMAD.U32 R74, R21, 0x10, R74 ;  /* 0x00000010154a7824 */ /* 0x000fc800078e004a */
[----:B------:R-:W-:Y:S02]  /*30c40*/  IMAD.IADD R15, R78, 0x1, -R15 ;  /* 0x000000014e0f7824 */ /* 0x000fe400078e0a0f */
[----:B------:R-:W-:-:S04]  /*30c50*/  IMAD R74, R9, 0x40, R74 ;  /* 0x00000040094a7824 */ /* 0x000fc800078e024a */
[----:B------:R-:W-:Y:S01]  /*30c60*/  IMAD R74, R15, 0x8, R74 ;  /* 0x000000080f4a7824 */ /* 0x000fe200078e024a */
[----:B------:R-:W-:Y:S01]  /*30c70*/  LOP3.LUT R9, R72, 0x7ffffffc, RZ, 0xc0, !PT ;  /* 0x7ffffffc48097812 */ /* 0x000fe200078ec0ff */
[----:B------:R-:W-:Y:S01]  /*30c80*/  IMAD.MOV.U32 R15, RZ, RZ, -0x60 ;  /* 0xffffffa0ff0f7424 */ /* 0x000fe200078e00ff */
[----:B------:R-:W-:-:S03]  /*30c90*/  ISETP.GE.AND P2, PT, R2, 0x1, PT ;  /* 0x000000010200780c */ /* 0x000fc60003f46270 */
[----:B------:R-:W-:Y:S02]  /*30ca0*/  IMAD.IADD R9, R20, 0x1, -R9 ;  /* 0x0000000114097824 */ /* 0x000fe400078e0a09 */
[----:B------:R-:W-:-:S04]  /*30cb0*/  IMAD R14, R10, R15, 0x1 ;  /* 0x000000010a0e7424 */ /* 0x000fc800078e020f */
[----:B------:R-:W-:Y:S01]  /*30cc0*/  IMAD R9, R9, -0x2, R14 ;  /* 0xfffffffe09097824 */ /* 0x000fe200078e020e */
[----:B------:R-:W-:Y:S01]  /*30cd0*/  LOP3.LUT R81, RZ, R81, RZ, 0x33, !PT ;  /* 0x00000051ff517212 */ /* 0x000fe200078e33ff */
[----:B------:R-:W-:Y:S01]  /*30ce0*/  BSSY B3, `(.L_x_3573) ;  /* 0x000002d000037945 */ /* 0x000fe20003800000 */
[----:B------:R-:W-:Y:S02]  /*30cf0*/  IMAD R83, R10, -0x60, R83 ;  /* 0xffffffa00a537824 */ /* 0x000fe400078e0253 */
[----:B------:R-:W-:Y:S02]  /*30d00*/  VIADD R21, R9, 0xffffffff ;  /* 0xffffffff09157836 */ /* 0x000fe40000000000 */
[----:B--2---:R-:W-:-:S05]  /*30d10*/  @P1 IMAD.HI.U32 R77, R74, R77, RZ ;  /* 0x0000004d4a4d1227 */ /* 0x004fca00078e00ff */
[----:B------:R-:W-:-:S05]  /*30d20*/  @P1 SHF.R.U32.HI R74, RZ, R80, R77 ;  /* 0x00000050ff4a1219 */ /* 0x000fca000001164d */
[----:B------:R-:W0:Y:S01]  /*30d30*/  SHFL.IDX PT, R76, R74, RZ, 0x1c1f ;  /* 0x001c1fff4a4c7589 */ /* 0x000e2200000e0000 */
[----:B------:R-:W-:-:S05]  /*30d40*/  IADD3 R14, -R8, R9, R3 ;  /* 0x00000009080e7210 */ /* 0x000fca0007ffe103 */
        /* <DEDUP_REMOVED lines=21> */
.L_x_3578:
[----:B------:R-:W-:Y:S05]  /*30ea0*/  BSYNC B5 ;  /* 0x0000000000057941 */ /* 0x000fea0003800000 */
.L_x_3577:
[----:B------:R-:W-:Y:S01]  /*30eb0*/  LOP3.LUT R15, RZ, R15, RZ, 0x33, !PT ;  /* 0x0000000fff0f7212 */ /* 0x000fe200078e33ff */
[----:B------:R-:W-:Y:S06]  /*30ec0*/  BRA `(.L_x_3579) ;  /* 0x0000000000287947 */ /* 0x000fec0003800000 */
.L_x_3576:
        /* <DEDUP_REMOVED lines=10> */
.L_x_3579:
[----:B------:R-:W-:Y:S05]  /*30f70*/  BSYNC B4 ;  /* 0x0000000000047941 */ /* 0x000fea0003800000 */
.L_x_3575:
[----:B------:R-:W-:-:S05]  /*30f80*/  IMAD R15, R2, R15, R21 ;  /* 0x0000000f020f7224 */ /* 0x000fca00078e0215 */
[----:B------:R-:W-:Y:S02]  /*30f90*/  VIMNMX R14, R14, R15, !PT ;  /* 0x0000000f0e0e7248 */ /* 0x000fe40007fe0100 */
[----:B------:R-:W-:-:S07]  /*30fa0*/  VIADDMNMX R9, R15, R2, R9, PT ;  /* 0x000000020f097246 */ /* 0x000fce0003800109 */
.L_x_3574:
[----:B------:R-:W-:Y:S05]  /*30fb0*/  BSYNC B3 ;  /* 0x0000000000037941 */ /* 0x000fea0003800000 */
.L_x_3573:
        /* <DEDUP_REMOVED lines=116> */
[----:B------:R-:W-:Y:S01]  /*31700*/  ISETP.LT.OR P6, PT, R9, 0x5a, P6 ;  /* 0x0000005a0900780c */ /* 0x000fe200037c1670 */
[----:B------:R-:W-:-:S03]  /*31710*/  IMAD.IADD R9, R79, 0x1, R74 ;  /* 0x000000014f097824 */ /* 0x000fc600078e024a */
        /* <DEDUP_REMOVED lines=19> */
.L_x_3585:
[----:B------:R-:W-:Y:S05]  /*31850*/  BSYNC B5 ;  /* 0x0000000000057941 */ /* 0x000fea0003800000 */
.L_x_3584:
[----:B------:R-:W-:Y:S01]  /*31860*/  LOP3.LUT R3, RZ, R3, RZ, 0x33, !PT ;  /* 0x00000003ff037212 */ /* 0x000fe200078e33ff */
[----:B------:R-:W-:Y:S06]  /*31870*/  BRA `(.L_x_3586) ;  /* 0x0000000000287947 */ /* 0x000fec0003800000 */
.L_x_3583:
        /* <DEDUP_REMOVED lines=10> */
.L_x_3586:
[----:B------:R-:W-:Y:S05]  /*31920*/  BSYNC B4 ;  /* 0x0000000000047941 */ /* 0x000fea0003800000 */
.L_x_3582:
[----:B------:R-:W-:-:S05]  /*31930*/  IMAD R3, R2, R3, R21 ;  /* 0x0000000302037224 */ /* 0x000fca00078e0215 */
[----:B------:R-:W-:Y:S02]  /*31940*/  VIADDMNMX R9, R3, R2, R9, PT ;  /* 0x0000000203097246 */ /* 0x000fe40003800109 */
[----:B------:R-:W-:-:S07]  /*31950*/  VIMNMX R14, R14, R3, !PT ;  /* 0x000000030e0e7248 */ /* 0x000fce0007fe0100 */
.L_x_3581:
[----:B------:R-:W-:Y:S05]  /*31960*/  BSYNC B3 ;  /* 0x0000000000037941 */ /* 0x000fea0003800000 */
.L_x_3580:
        /* <DEDUP_REMOVED lines=169> */
[----:B------:R-:W-:Y:S02]  /*32400*/  FMUL.FTZ R20, R14, R7 ;  /* 0x000000070e147220 */ /* 0x000fe40000410000 */
[----:B------:R-:W0:Y:S08]  /*32410*/  MUFU.EX2 R14, R21 ;  /* 0x00000015000e7308 */ /* 0x000e300000000800 */
[----:B------:R-:W4:Y:S01]  /*32420*/  MUFU.EX2 R20, R20 ;  /* 0x0000001400147308 */ /* 0x000f220000000800 */
[----:B------:R-:W-:Y:S01]  /*32430*/  ST.E desc[UR4][R2.64+0x4], R9 ;  /* 0x0000040902007985 */ /* 0x000fe2000c101904 */
[----:B0-----:R-:W-:Y:S01]  /*32440*/  FMUL.FTZ R75, R14, R75 ;  /* 0x0000004b0e4b7220 */ /* 0x001fe20000410000 */
[----:B----4-:R-:W-:-:S04]  /*32450*/  FMUL.FTZ R73, R20, R79 ;  /* 0x0000004f14497220 */ /* 0x010fc80000410000 */
[----:B------:R0:W-:Y:S04]  /*32460*/  ST.E desc[UR6][R2.64+0x10], R75 ;  /* 0x0000104b02007985 */ /* 0x0001e8000c101906 */
[----:B------:R1:W-:Y:S04]  /*32470*/  ST.E desc[UR8][R2.64+0x14], R73 ;  /* 0x0000144902007985 */ /* 0x0003e8000c101908 */
[----:B------:R-:W2:Y:S04]  /*32480*/  LDL.64 R6, [R0+0x70] ;  /* 0x0000700000067983 */ /* 0x000ea80000100a00 */
[----:B--2---:R-:W1:Y:S04]  /*32490*/  LD.E R24, desc[UR6][R6.64+0x20] ;  /* 0x0000200606187980 */ /* 0x004e68000c101900 */
[----:B------:R-:W1:Y:S04]  /*324a0*/  LD.E R8, desc[UR4][R6.64] ;  /* 0x0000000406087980 */ /* 0x000e68000c101900 */
[----:B------:R-:W2:Y:S04]  /*324b0*/  LD.E R21, desc[UR8][R6.64+0x4] ;  /* 0x0000040806157980 */ /* 0x000ea8000c101900 */
[----:B0-----:R-:W3:Y:S04]  /*324c0*/  LD.E R75, desc[UR4][R6.64+0x10] ;  /* 0x00001004064b7980 */ /* 0x001ee8000c101900 */
[----:B------:R-:W4:Y:S01]  /*324d0*/  LD.E R72, desc[UR6][R6.64+0x14] ;  /* 0x0000140606487980 */ /* 0x000f22000c101900 */
[C---:B-1----:R-:W-:Y:S01]  /*324e0*/  FMUL.FTZ R2, R8.reuse, R24 ;  /* 0x0000001808027220 */ /* 0x042fe20000410000 */
[----:B------:R-:W-:-:S02]  /*324f0*/  FSETP.NEU.FTZ.AND P1, PT, R8, -INF , PT ;  /* 0xff8000000800780b */ /* 0x000fc40003f3d000 */
[----:B--2---:R-:W-:Y:S01]  /*32500*/  FSETP.NEU.FTZ.AND P2, PT, R21, -INF , PT ;  /* 0xff8000001500780b */ /* 0x004fe20003f5d000 */
[----:B------:R-:W-:Y:S01]  /*32510*/  FMUL.FTZ R21, R24, R21 ;  /* 0x0000001518157220 */ /* 0x000fe20000410000 */
[----:B------:R-:W-:-:S04]  /*32520*/  FSEL R3, R2, RZ, P1 ;  /* 0x000000ff02037208 */ /* 0x000fc80000800000 */
[----:B------:R-:W-:Y:S01]  /*32530*/  FSEL R73, R21, RZ, P2 ;  /* 0x000000ff15497208 */ /* 0x000fe20001000000 */
[-CC-:B------:R-:W-:Y:S01]  /*32540*/  FFMA.FTZ R172, R15, R24.reuse, -R3.reuse ;  /* 0x000000180fac7223 */ /* 0x180fe20000010803 */
[----:B------:R-:W-:-:S03]  /*32550*/  FFMA.FTZ R25, R25, R24, -R3 ;  /* 0x0000001819197223 */ /* 0x000fc60000010803 */
[-C--:B------:R-:W-:Y:S02]  /*32560*/  FFMA.FTZ R173, R26, R24.reuse, -R73 ;  /* 0x000000181aad7223 */ /* 0x080fe40000010849 */
[----:B------:R-:W3:Y:S01]  /*32570*/  MUFU.EX2 R172, R172 ;  /* 0x000000ac00ac7308 */ /* 0x000ee20000000800 */
[-CC-:B------:R-:W-:Y:S01]  /*32580*/  FFMA.FTZ R174, R28, R24.reuse, -R3.reuse ;  /* 0x000000181cae7223 */ /* 0x180fe20000010803 */
[-CC-:B------:R-:W-:Y:S01]  /*32590*/  FFMA.FTZ R21, R29, R24.reuse, -R3.reuse ;  /* 0x000000181d157223 */ /* 0x180fe20000010803 */
[-C--:B------:R-:W-:Y:S01]  /*325a0*/  FFMA.FTZ R8, R33, R24.reuse, -R3 ;  /* 0x0000001821087223 */ /* 0x080fe20000010803 */
[-C--:B------:R-:W-:Y:S01]  /*325b0*/  FFMA.FTZ R15, R27, R24.reuse, -R73 ;  /* 0x000000181b0f7223 */ /* 0x080fe20000010849 */
        /* <DEDUP_REMOVED lines=43> */
[----:B------:R-:W1:Y:S08]  /*32870*/  MUFU.EX2 R174, R174 ;  /* 0x000000ae00ae7308 */ /* 0x000e700000000800 */
[----:B------:R-:W2:Y:S08]  /*32880*/  MUFU.EX2 R24, R15 ;  /* 0x0000000f00187308 */ /* 0x000eb00000000800 */
[----:B------:R-:W5:Y:S08]  /*32890*/  MUFU.EX2 R175, R175 ;  /* 0x000000af00af7308 */ /* 0x000f700000000800 */
[----:B------:R-:W5:Y:S08]  /*328a0*/  MUFU.EX2 R21, R21 ;  /* 0x0000001500157308 */ /* 0x000f700000000800 */
[----:B------:R-:W5:Y:S08]  /*328b0*/  MUFU.EX2 R26, R26 ;  /* 0x0000001a001a7308 */ /* 0x000f700000000800 */
[----:B------:R-:W5:Y:S08]  /*328c0*/  MUFU.EX2 R152, R152 ;  /* 0x0000009800987308 */ /* 0x000f700000000800 */
[----:B------:R3:W-:Y:S02]  /*328d0*/  MUFU.EX2 R27, R8 ;  /* 0x00000008001b7308 */ /* 0x0007e40000000800 */
[----:B---3--:R-:W-:-:S06]  /*328e0*/  FADD.FTZ R8, R172, R75 ;  /* 0x0000004bac087221 */ /* 0x008fcc0000010000 */
[----:B------:R4:W-:Y:S01]  /*328f0*/  MUFU.EX2 R31, R9 ;  /* 0x00000009001f7308 */ /* 0x0009e20000000800 */
[----:B0-----:R-:W-:-:S07]  /*32900*/  FADD.FTZ R47, R25, R8 ;  /* 0x00000008192f7221 */ /* 0x001fce0000010000 */
[----:B------:R-:W0:Y:S01]  /*32910*/  MUFU.EX2 R153, R153 ;  /* 0x0000009900997308 */ /* 0x000e220000000800 */
[----:B----4-:R-:W-:Y:S01]  /*32920*/  FADD.FTZ R9, R173, R72 ;  /* 0x00000048ad097221 */ /* 0x010fe20000010000 */
[----:B-1----:R-:W-:-:S03]  /*32930*/  FADD.FTZ R44, R174, R47 ;  /* 0x0000002fae2c7221 */ /* 0x002fc60000010000 */
[----:B--2---:R-:W-:-:S03]  /*32940*/  FADD.FTZ R8, R24, R9 ;  /* 0x0000000918087221 */ /* 0x004fc60000010000 */
[----:B------:R-:W1:Y:S01]  /*32950*/  MUFU.EX2 R28, R28 ;  /* 0x0000001c001c7308 */ /* 0x000e620000000800 */
[----:B-----5:R-:W-:Y:S01]  /*32960*/  FADD.FTZ R9, R175, R8 ;  /* 0x00000008af097221 */ /* 0x020fe20000010000 */
[----:B------:R-:W-:-:S06]  /*32970*/  FADD.FTZ R15, R21, R44 ;  /* 0x0000002c150f7221 */ /* 0x000fcc0000010000 */
[----:B------:R-:W2:Y:S01]  /*32980*/  MUFU.EX2 R154, R154 ;  /* 0x0000009a009a7308 */ /* 0x000ea20000000800 */
[----:B------:R-:W-:Y:S01]  /*32990*/  FADD.FTZ R8, R26, R9 ;  /* 0x000000091a087221 */ /* 0x000fe20000010000 */
[----:B------:R-:W-:-:S06]  /*329a0*/  FADD.FTZ R44, R152, R15 ;  /* 0x0000000f982c7221 */ /* 0x000fcc0000010000 */
[----:B------:R-:W3:Y:S08]  /*329b0*/  MUFU.EX2 R155, R155 ;  /* 0x0000009b009b7308 */ /* 0x000ef00000000800 */
[----:B------:R-:W4:Y:S01]  /*329c0*/  MUFU.EX2 R29, R29 ;  /* 0x0000001d001d7308 */ /* 0x000f220000000800 */
[----:B0-----:R-:W-:Y:S01]  /*329d0*/  FADD.FTZ R9, R153, R8 ;  /* 0x0000000899097221 */ /* 0x001fe20000010000 */
[----:B------:R-:W-:-:S06]  /*329e0*/  FADD.FTZ R15, R27, R44 ;  /* 0x0000002c1b0f7221 */ /* 0x000fcc0000010000 */
[----:B------:R-:W0:Y:S08]  /*329f0*/  MUFU.EX2 R30, R30 ;  /* 0x0000001e001e7308 */ /* 0x000e300000000800 */
[----:B------:R-:W5:Y:S01]  /*32a00*/  MUFU.EX2 R156, R156 ;  /* 0x0000009c009c7308 */ /* 0x000f620000000800 */
[----:B-1----:R-:W-:Y:S01]  /*32a10*/  FADD.FTZ R8, R28, R9 ;  /* 0x000000091c087221 */ /* 0x002fe20000010000 */
[----:B--2---:R-:W-:-:S06]  /*32a20*/  FADD.FTZ R44, R154, R15 ;  /* 0x0000000f9a2c7221 */ /* 0x004fcc0000010000 */
[----:B------:R-:W1:Y:S01]  /*32a30*/  MUFU.EX2 R157, R157 ;  /* 0x0000009d009d7308 */ /* 0x000e620000000800 */
[----:B---3--:R-:W-:Y:S01]  /*32a40*/  FADD.FTZ R9, R155, R8 ;  /* 0x000000089b097221 */ /* 0x008fe20000010000 */
[----:B----4-:R-:W-:-:S06]  /*32a50*/  FADD.FTZ R15, R29, R44 ;  /* 0x0000002c1d0f7221 */ /* 0x010fcc0000010000 */
[----:B------:R-:W2:Y:S08]  /*32a60*/  MUFU.EX2 R32, R32 ;  /* 0x0000002000207308 */ /* 0x000eb00000000800 */
[----:B------:R-:W3:Y:S01]  /*32a70*/  MUFU.EX2 R158, R158 ;  /* 0x0000009e009e7308 */ /* 0x000ee20000000800 */
[----:B0-----:R-:W-:Y:S01]  /*32a80*/  FADD.FTZ R8, R30, R9 ;  /* 0x000000091e087221 */ /* 0x001fe20000010000 */
[----:B-----5:R-:W-:-:S06]  /*32a90*/  FADD.FTZ R44, R156, R15 ;  /* 0x0000000f9c2c7221 */ /* 0x020fcc0000010000 */
[----:B------:R-:W0:Y:S08]  /*32aa0*/  MUFU.EX2 R159, R159 ;  /* 0x0000009f009f7308 */ /* 0x000e300000000800 */
[----:B------:R-:W4:Y:S01]  /*32ab0*/  MUFU.EX2 R33, R33 ;  /* 0x0000002100217308 */ /* 0x000f220000000800 */
[----:B-1----:R-:W-:Y:S01]  /*32ac0*/  FADD.FTZ R9, R157, R8 ;  /* 0x000000089d097221 */ /* 0x002fe20000010000 */
[----:B------:R-:W-:-:S06]  /*32ad0*/  FADD.FTZ R15, R31, R44 ;  /* 0x0000002c1f0f7221 */ /* 0x000fcc0000010000 */
[----:B------:R-:W1:Y:S08]  /*32ae0*/  MUFU.EX2 R34, R34 ;  /* 0x0000002200227308 */ /* 0x000e700000000800 */
[----:B------:R-:W5:Y:S01]  /*32af0*/  MUFU.EX2 R160, R160 ;  /* 0x000000a000a07308 */ /* 0x000f620000000800 */
[----:B--2---:R-:W-:Y:S01]  /*32b00*/  FADD.FTZ R8, R32, R9 ;  /* 0x0000000920087221 */ /* 0x004fe20000010000 */
[----:B---3--:R-:W-:-:S06]  /*32b10*/  FADD.FTZ R44, R158, R15 ;  /* 0x0000000f9e2c7221 */ /* 0x008fcc0000010000 */
[----:B------:R-:W2:Y:S08]  /*32b20*/  MUFU.EX2 R161, R161 ;  /* 0x000000a100a17308 */ /* 0x000eb00000000800 */
[----:B------:R-:W3:Y:S01]  /*32b30*/  MUFU.EX2 R35, R49 ;  /* 0x0000003100237308 */ /* 0x000ee20000000800 */
[----:B0-----:R-:W-:Y:S01]  /*32b40*/  FADD.FTZ R9, R159, R8 ;  /* 0x000000089f097221 */ /* 0x001fe20000010000 */
[----:B----4-:R-:W-:-:S06]  /*32b50*/  FADD.FTZ R15, R33, R44 ;  /* 0x0000002c210f7221 */ /* 0x010fcc0000010000 */
[----:B------:R-:W0:Y:S08]  /*32b60*/  MUFU.EX2 R36, R36 ;  /* 0x0000002400247308 */ /* 0x000e300000000800 */
[----:B------:R-:W4:Y:S01]  /*32b70*/  MUFU.EX2 R162, R162 ;  /* 0x000000a200a27308 */ /* 0x000f220000000800 */
[----:B-1----:R-:W-:Y:S01]  /*32b80*/  FADD.FTZ R8, R34, R9 ;  /* 0x0000000922087221 */ /* 0x002fe20000010000 */
[----:B-----5:R-:W-:-:S06]  /*32b90*/  FADD.FTZ R44, R160, R15 ;  /* 0x0000000fa02c7221 */ /* 0x020fcc0000010000 */
        /* <DEDUP_REMOVED lines=8> */
[----:B------:R-:W0:Y:S01]  /*32c20*/  MUFU.EX2 R165, R165 ;  /* 0x000000a500a57308 */ /* 0x000e220000000800 */
[----:B-1----:R-:W-:-:S07]  /*32c30*/  FADD.FTZ R9, R163, R8 ;  /* 0x00000008a3097221 */ /* 0x002fce0000010000 */
[----:B------:R-:W1:Y:S01]  /*32c40*/  MUFU.EX2 R39, R57 ;  /* 0x0000003900277308 */ /* 0x000e620000000800 */
[----:B-----5:R-:W-:-:S07]  /*32c50*/  FADD.FTZ R15, R37, R44 ;  /* 0x0000002c250f7221 */ /* 0x020fce0000010000 */
[----:B------:R-:W4:Y:S01]  /*32c60*/  MUFU.EX2 R40, R40 ;  /* 0x0000002800287308 */ /* 0x000f220000000800 */
[----:B--2---:R-:W-:Y:S01]  /*32c70*/  FADD.FTZ R8, R38, R9 ;  /* 0x0000000926087221 */ /* 0x004fe20000010000 */
[----:B---3--:R-:W-:-:S06]  /*32c80*/  FADD.FTZ R44, R164, R15 ;  /* 0x0000000fa42c7221 */ /* 0x008fcc0000010000 */
[----:B------:R-:W2:Y:S08]  /*32c90*/  MUFU.EX2 R166, R166 ;  /* 0x000000a600a67308 */ /* 0x000eb00000000800 */
[----:B------:R-:W3:Y:S01]  /*32ca0*/  MUFU.EX2 R167, R167 ;  /* 0x000000a700a77308 */ /* 0x000ee20000000800 */
[----:B0-----:R-:W-:-:S07]  /*32cb0*/  FADD.FTZ R9, R165, R8 ;  /* 0x00000008a5097221 */ /* 0x001fce0000010000 */
[----:B------:R-:W0:Y:S01]  /*32cc0*/  MUFU.EX2 R41, R41 ;  /* 0x0000002900297308 */ /* 0x000e220000000800 */
[----:B-1----:R-:W-:-:S07]  /*32cd0*/  FADD.FTZ R15, R39, R44 ;  /* 0x0000002c270f7221 */ /* 0x002fce0000010000 */
[----:B------:R-:W1:Y:S01]  /*32ce0*/  MUFU.EX2 R42, R42 ;  /* 0x0000002a002a7308 */ /* 0x000e620000000800 */
[----:B----4-:R-:W-:-:S07]  /*32cf0*/  FADD.FTZ R8, R40, R9 ;  /* 0x0000000928087221 */ /* 0x010fce0000010000 */
[----:B------:R-:W4:Y:S08]  /*32d00*/  MUFU.EX2 R168, R168 ;  /* 0x000000a800a87308 */ /* 0x000f300000000800 */
[----:B------:R-:W5:Y:S01]  /*32d10*/  MUFU.EX2 R169, R169 ;  /* 0x000000a900a97308 */ /* 0x000f620000000800 */
[----:B--2---:R-:W-:Y:S01]  /*32d20*/  FADD.FTZ R48, R166, R15 ;  /* 0x0000000fa6307221 */ /* 0x004fe20000010000 */
[----:B---3--:R-:W-:-:S06]  /*32d30*/  FADD.FTZ R9, R167, R8 ;  /* 0x00000008a7097221 */ /* 0x008fcc0000010000 */
[----:B------:R-:W2:Y:S08]  /*32d40*/  MUFU.EX2 R43, R65 ;  /* 0x00000041002b7308 */ /* 0x000eb00000000800 */
[----:B------:R-:W3:Y:S01]  /*32d50*/  MUFU.EX2 R44, R67 ;  /* 0x00000043002c7308 */ /* 0x000ee20000000800 */
[----:B0-----:R-:W-:Y:S01]  /*32d60*/  FADD.FTZ R15, R41, R48 ;  /* 0x00000030290f7221 */ /* 0x001fe20000010000 */
[----:B-1----:R-:W-:-:S06]  /*32d70*/  FADD.FTZ R8, R42, R9 ;  /* 0x000000092a087221 */ /* 0x002fcc0000010000 */
[----:B------:R-:W0:Y:S08]  /*32d80*/  MUFU.EX2 R170, R170 ;  /* 0x000000aa00aa7308 */ /* 0x000e300000000800 */
[----:B------:R-:W1:Y:S01]  /*32d90*/  MUFU.EX2 R171, R2 ;  /* 0x0000000200ab7308 */ /* 0x000e620000000800 */
[----:B----4-:R-:W-:Y:S01]  /*32da0*/  FADD.FTZ R48, R168, R15 ;  /* 0x0000000fa8307221 */ /* 0x010fe20000010000 */
[----:B-----5:R-:W-:-:S06]  /*32db0*/  FADD.FTZ R9, R169, R8 ;  /* 0x00000008a9097221 */ /* 0x020fcc0000010000 */
[----:B------:R-:W4:Y:S08]  /*32dc0*/  MUFU.EX2 R45, R45 ;  /* 0x0000002d002d7308 */ /* 0x000f300000000800 */
[----:B------:R4:W5:Y:S01]  /*32dd0*/  MUFU.EX2 R46, R3 ;  /* 0x00000003002e7308 */ /* 0x0009620000000800 */
[----:B--2---:R-:W-:Y:S01]  /*32de0*/  FADD.FTZ R15, R43, R48 ;  /* 0x000000302b0f7221 */ /* 0x004fe20000010000 */
[----:B---3--:R-:W-:-:S03]  /*32df0*/  FADD.FTZ R8, R44, R9 ;  /* 0x000000092c087221 */ /* 0x008fc60000010000 */
[----:B0-----:R-:W-:Y:S01]  /*32e00*/  FADD.FTZ R48, R170, R15 ;  /* 0x0000000faa307221 */ /* 0x001fe20000010000 */
[----:B-1----:R-:W-:-:S03]  /*32e10*/  FADD.FTZ R9, R171, R8 ;  /* 0x00000008ab097221 */ /* 0x002fc60000010000 */
[----:B----4-:R-:W-:Y:S01]  /*32e20*/  FADD.FTZ R3, R45, R48 ;  /* 0x000000302d037221 */ /* 0x010fe20000010000 */
[----:B-----5:R-:W-:-:S04]  /*32e30*/  FADD.FTZ R15, R46, R9 ;  /* 0x000000092e0f7221 */ /* 0x020fc80000010000 */
[----:B------:R0:W-:Y:S04]  /*32e40*/  ST.E desc[UR4][R6.64+0x10], R3 ;  /* 0x0000100306007985 */ /* 0x0001e8000c101904 */
[----:B------:R1:W-:Y:S04]  /*32e50*/  ST.E desc[UR6][R6.64+0x14], R15 ;  /* 0x0000140f06007985 */ /* 0x0003e8000c101906 */
[----:B------:R-:W0:Y:S01]  /*32e60*/  LDL.64 R8, [R0+0x80] ;  /* 0x0000800000087983 */ /* 0x000e220000100a00 */
[----:B------:R-:W-:Y:S02]  /*32e70*/  R2UR UR10, R4 ;  /* 0x00000000040a72ca */ /* 0x000fe400000e0000 */
[----:B------:R-:W-:-:S02]  /*32e80*/  R2UR UR11, R5 ;  /* 0x00000000050b72ca */ /* 0x000fc400000e0000 */
[C---:B------:R-:W-:Y:S02]  /*32e90*/  R2UR UR12, R4.reuse ;  /* 0x00000000040c72ca */ /* 0x040fe400000e0000 */
[----:B------:R-:W-:Y:S01]  /*32ea0*/  R2UR UR13, R5 ;  /* 0x00000000050d72ca */ /* 0x000fe200000e0000 */
[----:B0-----:R-:W2:Y:S08]  /*32eb0*/  LD.E R3, desc[UR8][R8.64+0x10] ;  /* 0x0000100808037980 */ /* 0x001eb0000c101900 */
[----:B-1----:R-:W3:Y:S04]  /*32ec0*/  LD.E R7, desc[UR10][R8.64+0x14] ;  /* 0x0000140a08077980 */ /* 0x002ee8000c101900 */
[----:B------:R-:W4:Y:S01]  /*32ed0*/  LD.E R15, desc[UR12][R8.64+0x20] ;  /* 0x0000200c080f7980 */ /* 0x000f22000c101900 */
[----:B------:R-:W-:-:S02]  /*32ee0*/  R2UR UR18, R4 ;  /* 0x00000000041272ca */ /* 0x000fc400000e0000 */
[C---:B------:R-:W-:Y:S01]  /*32ef0*/  R2UR UR19, R5.reuse ;  /* 0x00000000051372ca */ /* 0x040fe200000e0000 */
[----:B------:R-:W5:Y:S01]  /*32f00*/  LD.E R47, desc[UR4][R8.64] ;  /* 0x00000004082f7980 */ /* 0x000f62000c101900 */
[C---:B------:R-:W-:Y:S02]  /*32f10*/  R2UR UR14, R4.reuse ;  /* 0x00000000040e72ca */ /* 0x040fe400000e0000 */
        /* <DEDUP_REMOVED lines=43> */
[----:B----4-:R-:W-:-:S03]  /*331d0*/  FMUL.FTZ R15, R14, R15 ;  /* 0x0000000f0e0f7220 */ /* 0x010fc60000410000 */
[----:B------:R0:W-:Y:S04]  /*331e0*/  ST.E desc[UR8][R8.64+0x10], R3 ;  /* 0x0000100308007985 */ /* 0x0001e8000c101908 */
[----:B------:R1:W-:Y:S04]  /*331f0*/  ST.E desc[UR10][R8.64+0x14], R7 ;  /* 0x0000140708007985 */ /* 0x0003e8000c10190a */
[----:B------:R2:W-:Y:S04]  /*33200*/  ST.E desc[UR12][R8.64+0x20], R15 ;  /* 0x0000200f08007985 */ /* 0x0005e8000c10190c */
[----:B0-----:R-:W3:Y:S04]  /*33210*/  LD.E R3, desc[UR18][R8.64+0x150] ;  /* 0x0001501208037980 */ /* 0x001ee8000c101900 */
[----:B-1----:R-:W4:Y:S04]  /*33220*/  LD.E R7, desc[UR6][R8.64+0x154] ;  /* 0x0001540608077980 */ /* 0x002f28000c101900 */
[----:B--2---:R-:W2:Y:S01]  /*33230*/  LD.E R15, desc[UR6][R8.64+0x160] ;  /* 0x00016006080f7980 */ /* 0x004ea2000c101900 */
[C---:B---3--:R-:W-:Y:S01]  /*33240*/  FMUL.FTZ R3, R14.reuse, R3 ;  /* 0x000000030e037220 */ /* 0x048fe20000410000 */
[C---:B----4-:R-:W-:Y:S01]  /*33250*/  FMUL.FTZ R7, R14.reuse, R7 ;  /* 0x000000070e077220 */ /* 0x050fe20000410000 */
[----:B--2---:R-:W-:-:S03]  /*33260*/  FMUL.FTZ R15, R14, R15 ;  /* 0x0000000f0e0f7220 */ /* 0x004fc60000410000 */
        /* <DEDUP_REMOVED lines=60> */
[----:B---3--:R-:W-:Y:S01]  /*33630*/  FMUL.FTZ R3, R14, R3 ;  /* 0x000000030e037220 */ /* 0x008fe20000410000 */
        /* <DEDUP_REMOVED lines=131> */
[C---:B---3--:R-:W-:Y:S01]  /*33e70*/  FMUL.FTZ R3, R20.reuse, R3 ;  /* 0x0000000314037220 */ /* 0x048fe20000410000 */
[C---:B----4-:R-:W-:Y:S01]  /*33e80*/  FMUL.FTZ R7, R20.reuse, R7 ;  /* 0x0000000714077220 */ /* 0x050fe20000410000 */
[----:B--2---:R-:W-:-:S03]  /*33e90*/  FMUL.FTZ R15, R20, R15 ;  /* 0x0000000f140f7220 */ /* 0x004fc60000410000 */
[----:B------:R0:W-:Y:S04]  /*33ea0*/  ST.E desc[UR4][R8.64+0x8c], R3 ;  /* 0x00008c0308007985 */ /* 0x0001e8000c101904 */
[----:B------:R1:W-:Y:S04]  /*33eb0*/  ST.E desc[UR4][R8.64+0x98], R7 ;  /* 0x0000980708007985 */ /* 0x0003e8000c101904 */
[----:B------:R2:W-:Y:S04]  /*33ec0*/  ST.E desc[UR4][R8.64+0x9c], R15 ;  /* 0x00009c0f08007985 */ /* 0x0005e8000c101904 */
[----:B0-----:R-:W3:Y:S02]  /*33ed0*/  LD.E R3, desc[UR6][R8.64+0xa8] ;  /* 0x0000a80608037980 */ /* 0x001ee4000c101900 */
[----:B---3--:R-:W-:-:S05]  /*33ee0*/  FMUL.FTZ R3, R20, R3 ;  /* 0x0000000314037220 */ /* 0x008fca0000410000 */
[----:B------:R0:W-:Y:S04]  /*33ef0*/  ST.E desc[UR4][R8.64+0xa8], R3 ;  /* 0x0000a80308007985 */ /* 0x0001e8000c101904 */
[----:B-1----:R-:W3:Y:S02]  /*33f00*/  LD.E R7, desc[UR6][R8.64+0xac] ;  /* 0x0000ac0608077980 */ /* 0x002ee4000c101900 */
[----:B---3--:R-:W-:-:S05]  /*33f10*/  FMUL.FTZ R7, R20, R7 ;  /* 0x0000000714077220 */ /* 0x008fca0000410000 */
[----:B------:R1:W-:Y:S04]  /*33f20*/  ST.E desc[UR4][R8.64+0xac], R7 ;  /* 0x0000ac0708007985 */ /* 0x0003e8000c101904 */
[----:B--2---:R-:W2:Y:S02]  /*33f30*/  LD.E R15, desc[UR6][R8.64+0xb8] ;  /* 0x0000b806080f7980 */ /* 0x004ea4000c101900 */
[----:B--2---:R-:W-:-:S05]  /*33f40*/  FMUL.FTZ R15, R20, R15 ;  /* 0x0000000f140f7220 */ /* 0x004fca0000410000 */
        /* <DEDUP_REMOVED lines=114> */
[----:B------:R-:W-:Y:S04]  /*34670*/  ST.E desc[UR4][R8.64+0x1e8], R7 ;  /* 0x0001e80708007985 */ /* 0x000fe8000c101904 */
[----:B--2---:R-:W2:Y:S02]  /*34680*/  LD.E R15, desc[UR6][R8.64+0x1ec] ;  /* 0x0001ec06080f7980 */ /* 0x004ea4000c101900 */
[----:B--2---:R-:W-:-:S05]  /*34690*/  FMUL.FTZ R15, R20, R15 ;  /* 0x0000000f140f7220 */ /* 0x004fca0000410000 */
[----:B------:R1:W-:Y:S04]  /*346a0*/  ST.E desc[UR4][R8.64+0x1ec], R15 ;  /* 0x0001ec0f08007985 */ /* 0x0003e8000c101904 */
[----:B0-----:R-:W2:Y:S02]  /*346b0*/  LD.E R3, desc[UR6][R8.64+0x1f8] ;  /* 0x0001f80608037980 */ /* 0x001ea4000c101900 */
[----:B--2---:R-:W-:-:S05]  /*346c0*/  FMUL.FTZ R47, R20, R3 ;  /* 0x00000003142f7220 */ /* 0x004fca0000410000 */
[----:B------:R-:W-:Y:S04]  /*346d0*/  ST.E desc[UR4][R8.64+0x1f8], R47 ;  /* 0x0001f82f08007985 */ /* 0x000fe8000c101904 */
[----:B------:R-:W2:Y:S02]  /*346e0*/  LD.E R3, desc[UR6][R8.64+0x1fc] ;  /* 0x0001fc0608037980 */ /* 0x000ea4000c101900 */
[----:B--2---:R-:W-:-:S05]  /*346f0*/  FMUL.FTZ R49, R20, R3 ;  /* 0x0000000314317220 */ /* 0x004fca0000410000 */
[----:B------:R0:W-:Y:S04]  /*34700*/  ST.E desc[UR4][R8.64+0x1fc], R49 ;  /* 0x0001fc3108007985 */ /* 0x0001e8000c101904 */
[----:B------:R-:W2:Y:S01]  /*34710*/  LDL.64 R2, [R0+0x80] ;  /* 0x0000800000027983 */ /* 0x000ea20000100a00 */
[----:B------:R-:W-:-:S03]  /*34720*/  LEA.HI R20, R13, 0x8, RZ, 0x19 ;  /* 0x000000080d147811 */ /* 0x000fc600078fc8ff */
[----:B-1----:R-:W3:Y:S02]  /*34730*/  LDL.64 R14, [R0] ;  /* 0x00000000000e7983 */ /* 0x002ee40000100a00 */
[----:B------:R1:W-:Y:S06]  /*34740*/  BAR.SYNC.DEFER_BLOCKING R20, 0x100 ;  /* 0x000400140000751d */ /* 0x0003ec0000010000 */
[----:B------:R-:W4:Y:S04]  /*34750*/  LDL.64 R6, [R0+0x98] ;  /* 0x0000980000067983 */ /* 0x000f280000100a00 */
[----:B0-----:R-:W5:Y:S04]  /*34760*/  LDL.64 R8, [R0+0x88] ;  /* 0x0000880000087983 */ /* 0x001f680000100a00 */
[----:B--2---:R-:W2:Y:S04]  /*34770*/  LD.E R47, desc[UR4][R2.64] ;  /* 0x00000004022f7980 */ /* 0x004ea8000c101900 */
[----:B---3--:R-:W3:Y:S04]  /*34780*/  LD.E R15, desc[UR6][R14.64] ;  /* 0x000000060e0f7980 */ /* 0x008ee8000c101900 */
[----:B----4-:R-:W3:Y:S04]  /*34790*/  LD.E.64 R6, desc[UR4][R6.64] ;  /* 0x0000000406067980 */ /* 0x010ee8000c101b00 */
[----:B--2---:R0:W-:Y:S04]  /*347a0*/  ST.E desc[UR8][R2.64], R47 ;  /* 0x0000002f02007985 */ /* 0x0041e8000c101908 */
[----:B------:R-:W2:Y:S04]  /*347b0*/  LD.E R49, desc[UR10][R2.64+0x4] ;  /* 0x0000040a02317980 */ /* 0x000ea8000c101900 */
[----:B--2---:R2:W-:Y:S04]  /*347c0*/  ST.E desc[UR4][R2.64+0x4], R49 ;  /* 0x0000043102007985 */ /* 0x0045e8000c101904 */
[----:B------:R-:W4:Y:S04]  /*347d0*/  LD.E R51, desc[UR6][R2.64+0x8] ;  /* 0x0000080602337980 */ /* 0x000f28000c101900 */
[----:B----4-:R4:W-:Y:S04]  /*347e0*/  ST.E desc[UR4][R2.64+0x8], R51 ;  /* 0x0000083302007985 */ /* 0x0109e8000c101904 */
[----:B------:R-:W5:Y:S04]  /*347f0*/  LD.E R53, desc[UR6][R2.64+0xc] ;  /* 0x00000c0602357980 */ /* 0x000f68000c101900 */
[----:B-----5:R5:W-:Y:S04]  /*34800*/  ST.E desc[UR4][R2.64+0xc], R53 ;  /* 0x00000c3502007985 */ /* 0x020be8000c101904 */
[----:B0-----:R-:W3:Y:S04]  /*34810*/  LD.E R47, desc[UR6][R2.64+0x10] ;  /* 0x00001006022f7980 */ /* 0x001ee8000c101900 */
[----:B---3--:R0:W-:Y:S04]  /*34820*/  ST.E desc[UR4][R2.64+0x10], R47 ;  /* 0x0000102f02007985 */ /* 0x0081e8000c101904 */
[----:B--2---:R-:W2:Y:S04]  /*34830*/  LD.E R49, desc[UR6][R2.64+0x14] ;  /* 0x0000140602317980 */ /* 0x004ea8000c101900 */
[----:B--2---:R2:W-:Y:S04]  /*34840*/  ST.E desc[UR4][R2.64+0x14], R49 ;  /* 0x0000143102007985 */ /* 0x0045e8000c101904 */
[----:B----4-:R-:W3:Y:S04]  /*34850*/  LD.E R51, desc[UR6][R2.64+0x18] ;  /* 0x0000180602337980 */ /* 0x010ee8000c101900 */
[----:B---3--:R3:W-:Y:S04]  /*34860*/  ST.E desc[UR4][R2.64+0x18], R51 ;  /* 0x0000183302007985 */ /* 0x0087e8000c101904 */
[----:B-----5:R-:W4:Y:S04]  /*34870*/  LD.E R53, desc[UR6][R2.64+0x1c] ;  /* 0x00001c0602357980 */ /* 0x020f28000c101900 */
[----:B----4-:R4:W-:Y:S04]  /*34880*/  ST.E desc[UR4][R2.64+0x1c], R53 ;  /* 0x00001c3502007985 */ /* 0x0109e8000c101904 */
[----:B0-----:R-:W5:Y:S04]  /*34890*/  LD.E R47, desc[UR6][R2.64+0x20] ;  /* 0x00002006022f7980 */ /* 0x001f68000c101900 */
[----:B-----5:R0:W-:Y:S04]  /*348a0*/  ST.E desc[UR4][R2.64+0x20], R47 ;  /* 0x0000202f02007985 */ /* 0x0201e8000c101904 */
[----:B--2---:R-:W2:Y:S04]  /*348b0*/  LD.E R49, desc[UR6][R2.64+0x24] ;  /* 0x0000240602317980 */ /* 0x004ea8000c101900 */
[----:B--2---:R2:W-:Y:S04]  /*348c0*/  ST.E desc[UR4][R2.64+0x24], R49 ;  /* 0x0000243102007985 */ /* 0x0045e8000c101904 */
[----:B---3--:R-:W3:Y:S04]  /*348d0*/  LD.E R51, desc[UR6][R2.64+0x28] ;  /* 0x0000280602337980 */ /* 0x008ee8000c101900 */
[----:B---3--:R3:W-:Y:S04]  /*348e0*/  ST.E desc[UR4][R2.64+0x28], R51 ;  /* 0x0000283302007985 */ /* 0x0087e8000c101904 */
[----:B----4-:R-:W4:Y:S04]  /*348f0*/  LD.E R53, desc[UR6][R2.64+0x2c] ;  /* 0x00002c0602357980 */ /* 0x010f28000c101900 */
        /* <DEDUP_REMOVED lines=231> */
[----:B----4-:R-:W4:Y:S01]  /*35770*/  LD.E R53, desc[UR6][R2.64+0x1fc] ;  /* 0x0001fc0602357980 */ /* 0x010f22000c101900 */
        /* <DEDUP_REMOVED lines=32> */
[----:B------:R-:W-:Y:S02]  /*35980*/  F2FP.BF16.F32.PACK_AB R172, R25, R172 ;  /* 0x000000ac19ac723e */ /* 0x000fe400000010ff */
        /* <DEDUP_REMOVED lines=21> */
[----:B------:R-:W-:Y:S01]  /*35ae0*/  F2FP.BF16.F32.PACK_AB R171, R46, R171 ;  /* 0x000000ab2eab723e */ /* 0x000fe200000010ff */
[----:B----4-:R4:W-:Y:S04]  /*35af0*/  ST.E desc[UR4][R2.64+0x1fc], R53 ;  /* 0x0001fc3502007985 */ /* 0x0109e8000c101904 */
        /* <DEDUP_REMOVED lines=24> */
[----:B0-----:R-:W5:Y:S04]  /*35c80*/  LD.E R47, desc[UR26][R2.64+0x5c] ;  /* 0x00005c1a022f7980 */ /* 0x001f68000c101900 */
[----:B------:R-:W5:Y:S04]  /*35c90*/  LD.E R48, desc[UR28][R2.64+0x60] ;  /* 0x0000601c02307980 */ /* 0x000f68000c101900 */
[----:B--2---:R-:W2:Y:S04]  /*35ca0*/  LD.E R49, desc[UR30][R2.64+0x64] ;  /* 0x0000641e02317980 */ /* 0x004ea8000c101900 */
[----:B------:R-:W2:Y:S04]  /*35cb0*/  LD.E R50, desc[UR32][R2.64+0x68] ;  /* 0x0000682002327980 */ /* 0x000ea8000c101900 */
[----:B---3--:R-:W2:Y:S04]  /*35cc0*/  LD.E R51, desc[UR34][R2.64+0x6c] ;  /* 0x00006c2202337980 */ /* 0x008ea8000c101900 */
[----:B------:R-:W2:Y:S04]  /*35cd0*/  LD.E R52, desc[UR46][R2.64+0x70] ;  /* 0x0000702e02347980 */ /* 0x000ea8000c101900 */
[----:B----4-:R-:W2:Y:S04]  /*35ce0*/  LD.E R53, desc[UR48][R2.64+0x74] ;  /* 0x0000743002357980 */ /* 0x010ea8000c101900 */
        /* <DEDUP_REMOVED lines=99> */
[----:B-----5:R-:W-:-:S02]  /*36320*/  ISETP.NE.U32.AND P1, PT, R14, RZ, PT ;  /* 0x000000ff0e00720c */ /* 0x020fc40003f25070 */
[----:B------:R-:W-:Y:S02]  /*36330*/  R2UR UR7, R7 ;  /* 0x00000000070772ca */ /* 0x000fe400000e0000 */
[----:B------:R-:W-:Y:S02]  /*36340*/  R2UR UR6, R6 ;  /* 0x00000000060672ca */ /* 0x000fe400000e0000 */
[----:B------:R-:W-:-:S07]  /*36350*/  F2FP.BF16.F32.PACK_AB R174, R21, R174 ;  /* 0x000000ae15ae723e */ /* 0x000fce00000010ff */
[----:B------:R-:W-:Y:S01]  /*36360*/  VOTEU.ANY UP0, P1 ;  /* 0x00000000003f7886 */ /* 0x000fe20000800100 */
        /* <DEDUP_REMOVED lines=23> */
[----:B------:R-:W-:Y:S01]  /*364e0*/  R2UR UR29, R5 ;  /* 0x00000000051d72ca */ /* 0x000fe200000e0000 */
[----:B--2---:R-:W-:-:S06]  /*364f0*/  WARPGROUP.ARRIVE ;  /* 0x00000000000079c5 */ /* 0x004fcc0000000000 */
        /* <DEDUP_REMOVED lines=25> */
[----:B------:R-:W-:-:S02]  /*36690*/  WARPGROUP.DEPBAR.LE gsb0, 0x0 ;  /* 0x00008000000079c5 */ /* 0x000fc40000010000 */
[----:B------:R0:W-:Y:S01]  /*366a0*/  ST.E desc[UR4][R2.64], R24 ;  /* 0x0000001802007985 */ /* 0x0001e2000c101904 */
[C---:B------:R-:W-:Y:S02]  /*366b0*/  R2UR UR4, R4.reuse ;  /* 0x00000000040472ca */ /* 0x040fe400000e0000 */
[C---:B------:R-:W-:Y:S01]  /*366c0*/  R2UR UR5, R5.reuse ;  /* 0x00000000050572ca */ /* 0x040fe200000e0000 */
[----:B------:R2:W-:Y:S01]  /*366d0*/  ST.E desc[UR6][R2.64+0x4], R25 ;  /* 0x0000041902007985 */ /* 0x0005e2000c101906 */
[----:B------:R-:W-:Y:S02]  /*366e0*/  R2UR UR6, R4 ;  /* 0x00000000040672ca */ /* 0x000fe400000e0000 */
[----:B------:R-:W-:-:S09]  /*366f0*/  R2UR UR7, R5 ;  /* 0x00000000050772ca */ /* 0x000fd200000e0000 */
[----:B------:R3:W-:Y:S01]  /*36700*/  ST.E desc[UR4][R2.64+0x8], R26 ;  /* 0x0000081a02007985 */ /* 0x0007e2000c101904 */
[C---:B------:R-:W-:Y:S02]  /*36710*/  R2UR UR4, R4.reuse ;  /* 0x00000000040472ca */ /* 0x040fe400000e0000 */
        /* <DEDUP_REMOVED lines=349> */
[----:B------:R-:W-:-:S02]  /*37cf0*/  R2UR UR26, R4 ;  /* 0x00000000041a72ca */ /* 0x000fc400000e0000 */
[C---:B------:R-:W-:Y:S01]  /*37d00*/  R2UR UR27, R5.reuse ;  /* 0x00000000051b72ca */ /* 0x040fe200000e0000 */
[----:B------:R1:W-:Y:S01]  /*37d10*/  ST.E desc[UR28][R2.64+0x1fc], R151 ;  /* 0x0001fc9702007985 */ /* 0x0003e2000c10191c */
[C---:B------:R-:W-:Y:S02]  /*37d20*/  R2UR UR28, R4.reuse ;  /* 0x00000000041c72ca */ /* 0x040fe400000e0000 */
[C---:B------:R-:W-:Y:S02]  /*37d30*/  R2UR UR29, R5.reuse ;  /* 0x00000000051d72ca */ /* 0x040fe400000e0000 */
[C---:B------:R-:W-:Y:S02]  /*37d40*/  R2UR UR4, R4.reuse ;  /* 0x00000000040472ca */ /* 0x040fe400000e0000 */
[----:B------:R-:W-:Y:S02]  /*37d50*/  R2UR UR5, R5 ;  /* 0x00000000050572ca */ /* 0x000fe400000e0000 */
[----:B------:R-:W-:-:S03]  /*37d60*/  R2UR UR6, R4 ;  /* 0x00000000040672ca */ /* 0x000fc600000e0000 */
[----:B------:R-:W-:Y:S01]  /*37d70*/  ST.E desc[UR26][R8.64], R12 ;  /* 0x0000000c08007985 */ /* 0x000fe2000c10191a */
[C---:B------:R-:W-:Y:S02]  /*37d80*/  R2UR UR7, R5.reuse ;  /* 0x00000000050772ca */ /* 0x040fe400000e0000 */
[C---:B------:R-:W-:Y:S01]  /*37d90*/  R2UR UR8, R4.reuse ;  /* 0x00000000040872ca */ /* 0x040fe200000e0000 */
[----:B0-----:R-:W5:Y:S01]  /*37da0*/  LD.E R24, desc[UR28][R2.64] ;  /* 0x0000001c02187980 */ /* 0x001f62000c101900 */
[C---:B------:R-:W-:Y:S02]  /*37db0*/  R2UR UR9, R5.reuse ;  /* 0x00000000050972ca */ /* 0x040fe400000e0000 */
[C---:B------:R-:W-:Y:S01]  /*37dc0*/  R2UR UR10, R4.reuse ;  /* 0x00000000040a72ca */ /* 0x040fe200000e0000 */
[----:B--2---:R-:W2:Y:S01]  /*37dd0*/  LD.E R25, desc[UR30][R2.64+0x4] ;  /* 0x0000041e02197980 */ /* 0x004ea2000c101900 */
[C---:B------:R-:W-:Y:S02]  /*37de0*/  R2UR UR11, R5.reuse ;  /* 0x00000000050b72ca */ /* 0x040fe400000e0000 */
[----:B------:R-:W-:Y:S01]  /*37df0*/  R2UR UR12, R4 ;  /* 0x00000000040c72ca */ /* 0x000fe200000e0000 */
[----:B---3--:R-:W2:Y:S01]  /*37e00*/  LD.E R26, desc[UR32][R2.64+0x8] ;  /* 0x00000820021a7980 */ /* 0x008ea2000c101900 */
[----:B------:R-:W-:-:S02]  /*37e10*/  R2UR UR13, R5 ;  /* 0x00000000050d72ca */ /* 0x000fc400000e0000 */
[C---:B------:R-:W-:Y:S01]  /*37e20*/  R2UR UR14, R4.reuse ;  /* 0x00000000040e72ca */ /* 0x040fe200000e0000 */
[----:B----4-:R-:W2:Y:S01]  /*37e30*/  LD.E R27, desc[UR34][R2.64+0xc] ;  /* 0x00000c22021b7980 */ /* 0x010ea2000c101900 */
[C---:B------:R-:W-:Y:S02]  /*37e40*/  R2UR UR15, R5.reuse ;  /* 0x00000000050f72ca */ /* 0x040fe400000e0000 */
[C---:B------:R-:W-:Y:S01]  /*37e50*/  R2UR UR16, R4.reuse ;  /* 0x00000000041072ca */ /* 0x040fe200000e0000 */
[----:B-----5:R-:W2:Y:S01]  /*37e60*/  LD.E R28, desc[UR46][R2.64+0x10] ;  /* 0x0000102e021c7980 */ /* 0x020ea2000c101900 */
[C---:B------:R-:W-:Y:S02]  /*37e70*/  R2UR UR17, R5.reuse ;  /* 0x00000000051172ca */ /* 0x040fe400000e0000 */
[----:B------:R-:W-:Y:S01]  /*37e80*/  R2UR UR18, R4 ;  /* 0x00000000041272ca */ /* 0x000fe200000e0000 */
[----:B-1----:R-:W2:Y:S01]  /*37e90*/  LD.E R29, desc[UR48][R2.64+0x14] ;  /* 0x00001430021d7980 */ /* 0x002ea2000c101900 */
        /* <DEDUP_REMOVED lines=3077> */
[----:B------:R5:W-:Y:S04]  /*43ef0*/  ST.E desc[UR24][R2.64+0x1dc], R143 ;  /* 0x0001dc8f02007985 */ /* 0x000be8000c101918 */
[----:B------:R5:W-:Y:S01]  /*43f00*/  ST.E desc[UR26][R2.64+0x1e0], R144 ;  /* 0x0001e09002007985 */ /* 0x000be2000c10191a */
[C---:B------:R-:W-:Y:S02]  /*43f10*/  R2UR UR26, R4.reuse ;  /* 0x00000000041a72ca */ /* 0x040fe400000e0000 */
[----:B------:R-:W-:Y:S01]  /*43f20*/  R2UR UR27, R5 ;  /* 0x00000000051b72ca */ /* 0x000fe200000e0000 */
[----:B------:R5:W-:Y:S01]  /*43f30*/  ST.E desc[UR28][R2.64+0x1e4], R145 ;  /* 0x0001e49102007985 */ /* 0x000be2000c10191c */
[----:B------:R-:W-:-:S02]  /*43f40*/  R2UR UR28, R4 ;  /* 0x00000000041c72ca */ /* 0x000fc400000e0000 */
[----:B------:R-:W-:Y:S01]  /*43f50*/  R2UR UR29, R5 ;  /* 0x00000000051d72ca */ /* 0x000fe200000e0000 */
[----:B------:R-:W-:Y:S04]  /*43f60*/  ST.E desc[UR6][R2.64+0x1ec], R147 ;  /* 0x0001ec9302007985 */ /* 0x000fe8000c101906 */
[----:B------:R-:W-:Y:S04]  /*43f70*/  ST.E desc[UR8][R2.64+0x1f0], R148 ;  /* 0x0001f09402007985 */ /* 0x000fe8000c101908 */
[----:B------:R-:W-:Y:S04]  /*43f80*/  ST.E desc[UR10][R2.64+0x1f4], R149 ;  /* 0x0001f49502007985 */ /* 0x000fe8000c10190a */
[----:B------:R-:W-:Y:S04]  /*43f90*/  ST.E desc[UR12][R2.64+0x1f8], R150 ;  /* 0x0001f89602007985 */ /* 0x000fe8000c10190c */
[----:B------:R-:W-:Y:S01]  /*43fa0*/  ST.E desc[UR14][R2.64+0x1fc], R151 ;  /* 0x0001fc9702007985 */ /* 0x000fe2000c10190e */
        /* <DEDUP_REMOVED lines=363> */
[----:B------:R-:W-:-:S04]  /*45660*/  R2UR UR7, R7 ;  /* 0x00000000070772ca */ /* 0x000fc800000e0000 */
[----:B------:R-:W-:Y:S02]  /*45670*/  R2UR UR6, R6 ;  /* 0x00000000060672ca */ /* 0x000fe400000e0000 */
        /* <DEDUP_REMOVED lines=1172> */
.L_x_3587:
[----:B-1----:R-:W-:Y:S02]  /*49fc0*/  IMAD.MOV.U32 R2, RZ, RZ, R215 ;  /* 0x000000ffff027224 */ /* 0x002fe400078e00d7 */
[----:B------:R-:W-:-:S04]  /*49fd0*/  IMAD.MOV.U32 R3, RZ, RZ, 0x0 ;  /* 0x00000000ff037424 */ /* 0x000fc800078e00ff */
[----:B0-----:R-:W-:Y:S05]  /*49fe0*/  RET.REL.NODEC R2 `(_ZN7cutlass13device_kernelIN5flash11enable_sm90INS1_16FlashAttnFwdSm90INS1_25CollectiveMainloopFwdSm90ILi2EN4cute5tupleIJNS5_1CILi1EEES8_S8_EEENS6_IJNS7_ILi128EEENS7_ILi96EEENS7_ILi64EEEEEELi256ENS_10bfloat16_tEfNS_4arch4Sm90ELb0ELb1ELb0ELb1ELb0ELb0ELb1ELb1ELb0ELb1ELb1ELb0EEENS1_21CollectiveEpilogueFwdINS6_IJSA_NS7_ILi256EEESB_EEES9_SE_SG_Li256ELb1ELb1ELb1ELb0EEENS1_36VarlenDynamicPersistentTileSchedulerILi128ELi96ELi256ELi128ELb1ELb1ELb1ELb1ELb0ELb1EEEEEEEEEvNT_6ParamsE) ;  /* 0xfffffb6002047950 */ /* 0x001fea0003c3ffff */
.L_x_3565:
[----:B0-----:R0:W1:Y:S02]  /*49ff0*/  SYNCS.PHASECHK.TRANS64.TRYWAIT P1, [R14+URZ], R15 ;  /* 0x0000000f0e0075a7 */ /* 0x001064000802017f */
[----:B-1----:R-:W-:Y:S05]  /*4a000*/  @!P1 NANOSLEEP.SYNCS 0x989680 ;  /* 0x009896800000995d */ /* 0x002fea0003900000 */
[----:B------:R-:W1:Y:S02]  /*4a010*/  @!P1 SYNCS.PHASECHK.TRANS64 P1, [R14+URZ], R15 ;  /* 0x0000000f0e0095a7 */ /* 0x000e64000802007f */
[----:B-1----:R-:W-:Y:S05]  /*4a020*/  @!P1 BRA `(.L_x_3565) ;  /* 0xfffffffc00f09947 */ /* 0x002fea000383ffff */
[----:B------:R-:W-:Y:S05]  /*4a030*/  BRA `(.L_x_3564) ;  /* 0xfffffe4c00a47947 */ /* 0x000fea000383ffff */
.L_x_3572:
[----:B0-----:R0:W1:Y:S02]  /*4a040*/  SYNCS.PHASECHK.TRANS64.TRYWAIT P1, [R20+URZ], R21 ;  /* 0x00000015140075a7 */ /* 0x001064000802017f */
[----:B-1----:R-:W-:Y:S05]  /*4a050*/  @!P1 NANOSLEEP.SYNCS 0x989680 ;  /* 0x009896800000995d */ /* 0x002fea0003900000 */
[----:B------:R-:W1:Y:S02]  /*4a060*/  @!P1 SYNCS.PHASECHK.TRANS64 P1, [R20+URZ], R21 ;  /* 0x00000015140095a7 */ /* 0x000e64000802007f */
[----:B-1----:R-:W-:Y:S05]  /*4a070*/  @!P1 BRA `(.L_x_3572) ;  /* 0xfffffffc00f09947 */ /* 0x002fea000383ffff */
[----:B------:R-:W-:Y:S05]  /*4a080*/  BRA `(.L_x_3571) ;  /* 0xfffffe5400787947 */ /* 0x000fea000383ffff */
.L_x_3588:
        /* <DEDUP_REMOVED lines=15> */
.L_x_6139:


//--------------------- .text._ZN7cutlass13device_kernelIN5flash11enable_sm90INS1_16FlashAttnFwdSm90INS1_25CollectiveMainloopFwdSm90ILi2EN4cute5tupleIJNS5_1CILi1EEES8_S8_EEENS6_IJNS7_ILi128EEENS7_ILi96EEENS7_ILi64EEEEEELi256ENS_10bfloat16_tEfNS_4arch4Sm90ELb0ELb1ELb0ELb1ELb0ELb1ELb1ELb1ELb0ELb1ELb1ELb0EEENS1_21CollectiveEpilogueFwdINS6_IJSA_NS7_ILi256EEESB_EEES9_SE_SG_Li256ELb1ELb1ELb1ELb0EEENS1_36VarlenDynamicPersistentTileSchedulerILi128ELi96ELi256ELi128ELb1ELb1ELb1ELb1ELb0ELb1EEEEEEEEEvNT_6ParamsE --------------------------
	.section	.text._ZN7cutlass13device_kernelIN5flash11enable_sm90INS1_16FlashAttnFwdSm90INS1_25CollectiveMainloopFwdSm90ILi2EN4cute5tupleIJNS5_1CILi1EEES8_S8_EEENS6_IJNS7_ILi128EEENS7_ILi96EEENS7_ILi64EEEEEELi256ENS_10bfloat16_tEfNS_4arch4Sm90ELb0ELb1ELb0ELb1ELb0ELb1ELb1ELb1ELb0ELb1ELb1ELb0EEENS1_21CollectiveEpilogueFwdINS6_IJSA_NS7_ILi256EEESB_EEES9_SE_SG_Li256ELb1ELb1ELb1ELb0EEENS1_36VarlenDynamicPersistentTileSchedulerILi128ELi96ELi256ELi128ELb1ELb1ELb1ELb1ELb0ELb1EEEEEEEEEvNT_6ParamsE,"ax",@progbits
	.align	128
.text._ZN7cutlass13device_kernelIN5flash11enable_sm90INS1_16FlashAttnFwdSm90INS1_25CollectiveMainloopFwdSm90ILi2EN4cute5tupleIJNS5_1CILi1EEES8_S8_EEENS6_IJNS7_ILi128EEENS7_ILi96EEENS7_ILi64EEEEEELi256ENS_10bfloat16_tEfNS_4arch4Sm90ELb0ELb1ELb0ELb1ELb0ELb1ELb1ELb1ELb0ELb1ELb1ELb0EEENS1_21CollectiveEpilogueFwdINS6_IJSA_NS7_ILi256EEESB_EEES9_SE_SG_Li256ELb1ELb1ELb1ELb0EEENS1_36VarlenDynamicPersistentTileSchedulerILi128ELi96ELi256ELi128ELb1ELb1ELb1ELb1ELb0ELb1EEEEEEEEEvNT_6ParamsE:
        .type           _ZN7cutlass13device_kernelIN5flash11enable_sm90INS1_16FlashAttnFwdSm90INS1_25CollectiveMainloopFwdSm90ILi2EN4cute5tupleIJNS5_1CILi1EEES8_S8_EEENS6_IJNS7_ILi128EEENS7_ILi96EEENS7_ILi64EEEEEELi256ENS_10bfloat16_tEfNS_4arch4Sm90ELb0ELb1ELb0ELb1ELb0ELb1ELb1ELb1ELb0ELb1ELb1ELb0EEENS1_21CollectiveEpilogueFwdINS6_IJSA_NS7_ILi256EEESB_EEES9_SE_SG_Li256ELb1ELb1ELb1ELb0EEENS1_36VarlenDynamicPersistentTileSchedulerILi128ELi96ELi256ELi128ELb1ELb1ELb1ELb1ELb0ELb1EEEEEEEEEvNT_6ParamsE,@function
        .size           _ZN7cutlass13device_kernelIN5flash11enable_sm90INS1_16FlashAttnFwdSm90INS1_25CollectiveMainloopFwdSm90ILi2EN4cute5tupleIJNS5_1CILi1EEES8_S8_EEENS6_IJNS7_ILi128EEENS7_ILi96EEENS7_ILi64EEEEEELi256ENS_10bfloat16_tEfNS_4arch4Sm90ELb0ELb1ELb0ELb1ELb0ELb1ELb1ELb1ELb0ELb1ELb1ELb0EEENS1_21CollectiveEpilogueFwdINS6_IJSA_NS7_ILi256EEESB_EEES9_SE_SG_Li256ELb1ELb1ELb1ELb0EEENS1_36VarlenDynamicPersistentTileSchedulerILi128ELi96ELi256ELi128ELb1ELb1ELb1ELb1ELb0ELb1EEEEEEEEEvNT_6ParamsE,(.L_x_6141 - _ZN7cutlass13device_kernelIN5flash11enable_sm90INS1_16FlashAttnFwdSm90INS1_25CollectiveMainloopFwdSm90ILi2EN4cute5tupleIJNS5_1CILi1EEES8_S8_EEENS6_IJNS7_ILi128EEENS7_ILi96EEENS7_ILi64EEEEEELi256ENS_10bfloat16_tEfNS_4arch4Sm90ELb0ELb1ELb0ELb1ELb0ELb1ELb1ELb1ELb0ELb1ELb1ELb0EEENS1_21CollectiveEpilogueFwdINS6_IJSA_NS7_ILi256EEESB_EEES9_SE_SG_Li256ELb1ELb1ELb1ELb0EEENS1_36VarlenDynamicPersistentTileSchedulerILi128ELi96ELi256ELi128ELb1ELb1ELb1ELb1ELb0ELb1EEEEEEEEEvNT_6ParamsE)
        .other          _ZN7cutlass13device_kernelIN5flash11enable_sm90INS1_16FlashAttnFwdSm90INS1_25CollectiveMainloopFwdSm90ILi2EN4cute5tupleIJNS5_1CILi1EEES8_S8_EEENS6_IJNS7_ILi128EEENS7_ILi96EEENS7_ILi64EEEEEELi256ENS_10bfloat16_tEfNS_4arch4Sm90ELb0ELb1ELb0ELb1ELb0ELb1ELb1ELb1ELb0ELb1ELb1ELb0EEENS1_21CollectiveEpilogueFwdINS6_IJSA_NS7_ILi256EEESB_EEES9_SE_SG_Li256ELb1ELb1ELb1ELb0EEENS1_36VarlenDynamicPersistentTileSchedulerILi128ELi96ELi256ELi128ELb1ELb1ELb1ELb1ELb0ELb1EEEEEEEEEvNT_6ParamsE,@"STO_CUDA_ENTRY STV_DEFAULT"
_ZN7cutlass13device_kernelIN5flash11enable_sm90INS1_16FlashAttnFwdSm90INS1_25CollectiveMainloopFwdSm90ILi2EN4cute5tupleIJNS5_1CILi1EEES8_S8_EEENS6_IJNS7_ILi128EEENS7_ILi96EEENS7_ILi64EEEEEELi256ENS_10bfloat16_tEfNS_4arch4Sm90ELb0ELb1ELb0ELb1ELb0ELb1ELb1ELb1ELb0ELb1ELb1ELb0EEENS1_21CollectiveEpilogueFwdINS6_IJSA_NS7_ILi256EEESB_EEES9_SE_SG_Li256ELb1ELb1ELb1ELb0EEENS1_36VarlenDynamicPersistentTileSchedulerILi128ELi96ELi256ELi128ELb1ELb1ELb1ELb1ELb0ELb1EEEEEEEEEvNT_6ParamsE:
[----:B------:R-:W0:Y:S02]  /*0000*/  LDC R1, c[0x0][0x28] ;  /* 0x00000a00ff017b82 */ /* 0x000e240000000800 */
[----:B0-----:R-:W-:-:S05]  /*0010*/  VIADD R1, R1, 0xfffffae0 ;  /* 0xfffffae001017836 */ /* 0x001fca0000000000 */
[----:B------:R-:W-:Y:S01]  /*0020*/  R2UR UR4, R1 ;  /* 0x00000000010472ca */ /* 0x000fe200000e0000 */
[----:B------:R-:W0:Y:S01]  /*0030*/  S2R R3, SR_TID.X ;  /* 0x0000000000037919 */ /* 0x000e220000002100 */
[----:B------:R-:W-:Y:S01]  /*0040*/  ELECT P0, URZ, PT ;  /* 0x00000000003f782f */ /* 0x000fe20003800000 */
[----:B------:R-:W-:Y:S01]  /*0050*/  BSSY B0, `(.L_x_3589) ;  /* 0x0000018000007945 */ /* 0x000fe20003800000 */
[----:B------:R-:W-:Y:S01]  /*0060*/  ULDC UR37, c[0x0][0x20] ;  /* 0x0000080000257ab9 */ /* 0x000fe20000000800 */
[----:B------:R-:W-:-:S08]  /*0070*/  ULDC UR36, c[0x0][0x24] ;  /* 0x0000090000247ab9 */ /* 0x000fd00000000800 */
[----:B------:R-:W-:-:S04]  /*0080*/  UIADD3 UR37, UP0, UR4, UR37, URZ ;  /* 0x0000002504257290 */ /* 0x000fc8000ff1e03f */
[----:B------:R-:W-:Y:S01]  /*0090*/  UIADD3.X UR36, URZ, UR36, URZ, UP0, !UPT ;  /* 0x000000243f247290 */ /* 0x000fe200087fe43f */
        /* <DEDUP_REMOVED lines=19> */
.L_x_3590:
[----:B------:R-:W-:Y:S05]  /*01d0*/  BSYNC B0 ;  /* 0x0000000000007941 */ /* 0x000fea0003800000 */
.L_x_3589:
        /* <DEDUP_REMOVED lines=43> */
.L_x_3591:
        /* <DEDUP_REMOVED lines=22> */
.L_x_3592:
        /* <DEDUP_REMOVED lines=18> */
.L_x_3593:
        /* <DEDUP_REMOVED lines=22> */
.L_x_3594:
        /* <DEDUP_REMOVED lines=22> */
.L_x_3595:
[----:B------:R-:W-:Y:S01]  /*09d0*/  PLOP3.LUT P0, PT, PT, PT, UP0, 0x80, 0x0 ;  /* 0x000000000000781c */ /* 0x000fe20003f0f008 */
[----:B------:R-:W-:Y:S01]  /*09e0*/  UMOV UR38, 0x1 ;  /* 0x0000000100267882 */ /* 0x000fe20000000000 */
[----:B------:R-:W-:Y:S01]  /*09f0*/  NOP ;  /* 0x0000000000007918 */ /* 0x000fe20000000000 */
[----:B------:R-:W-:Y:S01]  /*0a00*/  USEL UR38, UR38, 0x2, !UP0 ;  /* 0x0000000226267887 */ /* 0x000fe2000c000000 */
[----:B------:R-:W-:Y:S01]  /*0a10*/  BSSY B9, `(.L_x_3596) ;  /* 0x00039b0000097945 */ /* 0x000fe20003800000 */
[----:B------:R-:W-:Y:S01]  /*0a20*/  ULDC.64 UR42, c[0x0][0x208] ;  /* 0x00008200002a7ab9 */ /* 0x000fe20000000a00 */
[----:B------:R-:W-:Y:S02]  /*0a30*/  IMAD.U32 R18, RZ, RZ, UR37 ;  /* 0x00000025ff127e24 */ /* 0x000fe4000f8e00ff */
[----:B------:R-:W-:Y:S01]  /*0a40*/  IMAD.U32 R19, RZ, RZ, UR36 ;  /* 0x00000024ff137e24 */ /* 0x000fe2000f8e00ff */
[----:B0123--:R-:W-:Y:S06]  /*0a50*/  BAR.SYNC.DEFER_BLOCKING 0x0 ;  /* 0x0000000000007b1d */ /* 0x00ffec0000010000 */
[----:B------:R-:W-:Y:S05]  /*0a60*/  @!P0 BRA `(.L_x_3597) ;  /* 0x000002fc00e48947 */ /* 0x000fea0003800000 */
.L_x_3598:
[----:B------:R-:W-:-:S08]  /*0a70*/  NOP ;  /* 0x0000000000007918 */ /* 0x000fd00000000000 */
[----:B------:R-:W0:Y:S02]  /*0a80*/  USETMAXREG.TRY_ALLOC.CTAPOOL UP0, 0xf0 ;  /* 0x000000f0000079c8 */ /* 0x000e240008000600 */
[----:B0-----:R-:W-:-:S13]  /*0a90*/  PLOP3.LUT P0, PT, PT, PT, UP0, 0x80, 0x0 ;  /* 0x000000000000781c */ /* 0x001fda0003f0f008 */
[----:B------:R-:W-:Y:S05]  /*0aa0*/  @!P0 BRA `(.L_x_3598) ;  /* 0xfffffffc00f08947 */ /* 0x000fea000383ffff */
[----:B------:R-:W2:Y:S01]  /*0ab0*/  LDL.LU R0, [R1+0x48c] ;  /* 0x00048c0001007983 */ /* 0x000ea20000300800 */
[----:B------:R-:W0:Y:S01]  /*0ac0*/  S2R R2, SR_TID.X ;  /* 0x0000000000027919 */ /* 0x000e220000002100 */
[----:B------:R-:W1:Y:S01]  /*0ad0*/  S2UR UR5, SR_CgaCtaId ;  /* 0x00000000000579c3 */ /* 0x000e620000008800 */
[----:B------:R-:W-:Y:S01]  /*0ae0*/  UMOV UR4, 0x400 ;  /* 0x0000040000047882 */ /* 0x000fe20000000000 */
[----:B0-----:R-:W-:-:S04]  /*0af0*/  SHF.R.U32.HI R2, RZ, 0x7, R2 ;  /* 0x00000007ff027819 */ /* 0x001fc80000011602 */
[----:B------:R-:W-:Y:S01]  /*0b00*/  ISETP.NE.AND P0, PT, R2, 0x1, PT ;  /* 0x000000010200780c */ /* 0x000fe20003f05270 */
[----:B-1----:R-:W-:-:S06]  /*0b10*/  ULEA UR4, UR5, UR4, 0x18 ;  /* 0x0000000405047291 */ /* 0x002fcc000f8ec03f */
[----:B------:R-:W-:Y:S01]  /*0b20*/  IMAD.U32 R2, RZ, RZ, UR4 ;  /* 0x00000004ff027e24 */ /* 0x000fe2000f8e00ff */
[----:B------:R-:W-:Y:S06]  /*0b30*/  BAR.ARV 0x8, 0x180 ;  /* 0x0206000000007b1d */ /* 0x000fec0000002000 */
[----:B------:R-:W-:Y:S01]  /*0b40*/  ULDC UR4, c[0x0][0xd3c] ;  /* 0x00034f0000047ab9 */ /* 0x000fe20000000800 */
[----:B------:R-:W-:Y:S04]  /*0b50*/  STL.64 [R1+0x210], RZ ;  /* 0x000210ff01007387 */ /* 0x000fe80000100a00 */
[----:B------:R-:W-:Y:S04]  /*0b60*/  STL [R1+0x218], RZ ;  /* 0x000218ff01007387 */ /* 0x000fe80000100800 */
[----:B------:R-:W-:Y:S01]  /*0b70*/  STL [R1+0x21c], RZ ;  /* 0x00021cff01007387 */ /* 0x000fe20000100800 */
[----:B------:R-:W-:-:S02]  /*0b80*/  UIADD3 UR39, UP0, UR37, 0x210, URZ ;  /* 0x0000021025277890 */ /* 0x000fc4000ff1e03f */
[----:B------:R-:W-:Y:S02]  /*0b90*/  UIADD3 UR46, UP1, UR37, 0x21c, URZ ;  /* 0x0000021c252e7890 */ /* 0x000fe4000ff3e03f */
[----:B------:R-:W-:Y:S02]  /*0ba0*/  UIADD3.X UR47, URZ, UR36, URZ, UP0, !UPT ;  /* 0x000000243f2f7290 */ /* 0x000fe400087fe43f */
[----:B------:R-:W-:Y:S01]  /*0bb0*/  UIADD3.X UR48, URZ, UR36, URZ, UP1, !UPT ;  /* 0x000000243f307290 */ /* 0x000fe20008ffe43f */
[----:B------:R-:W-:Y:S08]  /*0bc0*/  @!P0 BAR.ARV 0x9, 0x100 ;  /* 0x0244000000008b1d */ /* 0x000ff00000002000 */
[----:B------:R-:W-:Y:S06]  /*0bd0*/  BAR.SYNC.DEFER_BLOCKING 0x5, 0x180 ;  /* 0x0146000000007b1d */ /* 0x000fec0000010000 */
[----:B------:R-:W0:Y:S02]  /*0be0*/  LDS.128 R88, [R2+0x324d0] ;  /* 0x0324d00002587984 */ /* 0x000e240000000c00 */
[----:B------:R-:W-:Y:S06]  /*0bf0*/  BAR.ARV 0x4, 0x180 ;  /* 0x0106000000007b1d */ /* 0x000fec0000002000 */
[----:B--2---:R-:W-:-:S04]  /*0c00*/  LOP3.LUT R0, R0, 0xffefffff, RZ, 0xc0, !PT ;  /* 0xffefffff00007812 */ /* 0x004fc800078ec0ff */
[----:B------:R-:W-:-:S05]  /*0c10*/  @P0 LOP3.LUT R0, R0, 0x100000, RZ, 0xfc, !PT ;  /* 0x0010000000000812 */ /* 0x000fca00078efcff */
[----:B------:R4:W-:Y:S01]  /*0c20*/  STL [R1+0x48c], R0 ;  /* 0x00048c0001007387 */ /* 0x0009e20000100800 */
[----:B0-----:R-:W-:-:S13]  /*0c30*/  ISETP.GE.AND P0, PT, R91, UR4, PT ;  /* 0x000000045b007c0c */ /* 0x001fda000bf06270 */
[----:B----4-:R-:W-:Y:S05]  /*0c40*/  @P0 BRA `(.L_x_3599) ;  /* 0x0000039800300947 */ /* 0x010fea0003800000 */
[----:B------:R-:W0:Y:S01]  /*0c50*/  S2R R0, SR_TID.X ;  /* 0x0000000000007919 */ /* 0x000e220000002100 */
[----:B------:R-:W-:Y:S02]  /*0c60*/  IMAD.MOV.U32 R23, RZ, RZ, RZ ;  /* 0x000000ffff177224 */ /* 0x000fe400078e00ff */
[----:B------:R-:W-:Y:S02]  /*0c70*/  IMAD.MOV.U32 R158, RZ, RZ, RZ ;  /* 0x000000ffff9e7224 */ /* 0x000fe400078e00ff */
[----:B0-----:R-:W-:-:S05]  /*0c80*/  VIADD R12, R0, 0xffffff80 ;  /* 0xffffff80000c7836 */ /* 0x001fca0000000000 */
[----:B------:R-:W-:Y:S01]  /*0c90*/  SHF.R.S32.HI R0, RZ, 0x1f, R12 ;  /* 0x0000001fff007819 */ /* 0x000fe2000001140c */
[----:B------:R-:W-:Y:S03]  /*0ca0*/  STL [R1+0x47c], R12 ;  /* 0x00047c0c01007387 */ /* 0x000fe60000100800 */
[CC--:B------:R-:W-:Y:S02]  /*0cb0*/  LEA.HI R3, R0.reuse, R12.reuse, RZ, 0x7 ;  /* 0x0000000c00037211 */ /* 0x0c0fe400078f38ff */
[----:B------:R-:W-:Y:S02]  /*0cc0*/  LEA.HI R8, R0, R12, RZ, 0x4 ;  /* 0x0000000c00087211 */ /* 0x000fe400078f20ff */
[----:B------:R-:W-:Y:S02]  /*0cd0*/  LOP3.LUT R4, R3, 0xffffff80, RZ, 0xc0, !PT ;  /* 0xffffff8003047812 */ /* 0x000fe400078ec0ff */
[----:B------:R-:W-:-:S02]  /*0ce0*/  SHF.R.S32.HI R13, RZ, 0x7, R3 ;  /* 0x00000007ff0d7819 */ /* 0x000fc40000011403 */
[----:B------:R-:W-:Y:S01]  /*0cf0*/  SHF.R.S32.HI R11, RZ, 0x4, R8 ;  /* 0x00000004ff0b7819 */ /* 0x000fe20000011408 */
[----:B------:R-:W-:Y:S01]  /*0d00*/  IMAD.IADD R10, R12, 0x1, -R4 ;  /* 0x000000010c0a7824 */ /* 0x000fe200078e0a04 */
[----:B------:R-:W-:Y:S01]  /*0d10*/  LEA.HI R3, R3, R13, RZ, 0x1 ;  /* 0x0000000d03037211 */ /* 0x000fe200078f08ff */
[----:B------:R-:W-:Y:S01]  /*0d20*/  STL [R1+0x514], R13 ;  /* 0x0005140d01007387 */ /* 0x000fe20000100800 */
[----:B------:R-:W-:Y:S02]  /*0d30*/  LEA.HI R180, R0, R12, RZ, 0x5 ;  /* 0x0000000c00b47211 */ /* 0x000fe400078f28ff */
[----:B------:R-:W-:Y:S01]  /*0d40*/  SHF.R.S32.HI R4, RZ, 0x1f, R10 ;  /* 0x0000001fff047819 */ /* 0x000fe2000001140a */
[----:B------:R-:W-:Y:S01]  /*0d50*/  STL [R1+0x510], R10 ;  /* 0x0005100a01007387 */ /* 0x000fe20000100800 */
[----:B------:R-:W-:Y:S02]  /*0d60*/  LOP3.LUT R3, R3, 0x3fffffe, RZ, 0xc0, !PT ;  /* 0x03fffffe03037812 */ /* 0x000fe400078ec0ff */
[----:B------:R-:W-:-:S02]  /*0d70*/  LEA.HI R5, R4, R10, RZ, 0x2 ;  /* 0x0000000a04057211 */ /* 0x000fc400078f10ff */
[----:B------:R-:W-:Y:S01]  /*0d80*/  LEA.HI R4, R4, R10, RZ, 0x5 ;  /* 0x0000000a04047211 */ /* 0x000fe200078f28ff */
[----:B------:R-:W-:Y:S01]  /*0d90*/  IMAD.IADD R3, R13, 0x1, -R3 ;  /* 0x000000010d037824 */ /* 0x000fe200078e0a03 */
[--C-:B------:R-:W-:Y:S02]  /*0da0*/  SHF.R.S32.HI R6, RZ, 0x2, R5.reuse ;  /* 0x00000002ff067819 */ /* 0x100fe40000011405 */
[----:B------:R-:W-:Y:S02]  /*0db0*/  SHF.R.S32.HI R7, RZ, 0x1f, R5 ;  /* 0x0000001fff077819 */ /* 0x000fe40000011405 */
[----:B------:R-:W-:Y:S02]  /*0dc0*/  SHF.R.S32.HI R4, RZ, 0x5, R4 ;  /* 0x00000005ff047819 */ /* 0x000fe40000011404 */
[----:B------:R-:W-:Y:S02]  /*0dd0*/  LEA.HI R7, R7, R6, RZ, 0x3 ;  /* 0x0000000607077211 */ /* 0x000fe400078f18ff */
[----:B------:R-:W-:-:S02]  /*0de0*/  SHF.R.S32.HI R180, RZ, 0x5, R180 ;  /* 0x00000005ffb47819 */ /* 0x000fc400000114b4 */
[----:B------:R-:W-:Y:S02]  /*0df0*/  LOP3.LUT R7, R7, 0xfffffff8, RZ, 0xc0, !PT ;  /* 0xfffffff807077812 */ /* 0x000fe400078ec0ff */
[----:B------:R-:W-:-:S03]  /*0e00*/  LOP3.LUT R5, R5, 0x7ffffffc, RZ, 0xc0, !PT ;  /* 0x7ffffffc05057812 */ /* 0x000fc600078ec0ff */
[----:B------:R-:W-:Y:S01]  /*0e10*/  IMAD.IADD R7, R6, 0x1, -R7 ;  /* 0x0000000106077824 */ /* 0x000fe200078e0a07 */
[----:B------:R-:W-:Y:S01]  /*0e20*/  LOP3.LUT R6, R8, 0x3fffff0, RZ, 0xc0, !PT ;  /* 0x03fffff008067812 */ /* 0x000fe200078ec0ff */
[----:B------:R-:W-:Y:S01]  /*0e30*/  IMAD.IADD R5, R10, 0x1, -R5 ;  /* 0x000000010a057824 */ /* 0x000fe200078e0a05 */
[----:B------:R-:W-:Y:S01]  /*0e40*/  LEA.HI R8, R8, R11, RZ, 0x1 ;  /* 0x0000000b08087211 */ /* 0x000fe200078f08ff */
[----:B------:R-:W-:Y:S02]  /*0e50*/  IMAD R4, R4, 0x10, R7 ;  /* 0x0000001004047824 */ /* 0x000fe400078e0207 */
[----:B------:R-:W-:Y:S01]  /*0e60*/  IMAD.IADD R9, R12, 0x1, -R6 ;  /* 0x000000010c097824 */ /* 0x000fe200078e0a06 */
[----:B------:R-:W-:Y:S01]  /*0e70*/  LOP3.LUT R8, R8, 0x1ffffffe, RZ, 0xc0, !PT ;  /* 0x1ffffffe08087812 */ /* 0x000fe200078ec0ff */
[----:B------:R-:W-:Y:S01]  /*0e80*/  IMAD R196, R3, 0x40, R4 ;  /* 0x0000004003c47824 */ /* 0x000fe200078e0204 */
[-C--:B------:R-:W-:Y:S01]  /*0e90*/  LEA.HI R3, R0, R12.reuse, RZ, 0x2 ;  /* 0x0000000c00037211 */ /* 0x080fe200078f10ff */
[----:B------:R-:W-:Y:S01]  /*0ea0*/  IMAD R9, R180, 0x10, R9 ;  /* 0x00000010b4097824 */ /* 0x000fe200078e0209 */
[----:B------:R-:W-:Y:S01]  /*0eb0*/  LEA.HI R4, R0, R12, RZ, 0x3 ;  /* 0x0000000c00047211 */ /* 0x000fe200078f18ff */
[----:B------:R-:W-:Y:S01]  /*0ec0*/  IMAD.IADD R8, R11, 0x1, -R8 ;  /* 0x000000010b087824 */ /* 0x000fe200078e0a08 */
[--C-:B------:R-:W-:Y:S01]  /*0ed0*/  SHF.R.S32.HI R22, RZ, 0x2, R3.reuse ;  /* 0x00000002ff167819 */ /* 0x100fe20000011403 */
[----:B------:R-:W-:Y:S01]  /*0ee0*/  IMAD.SHL.U32 R197, R5, 0x2, RZ ;  /* 0x0000000205c57824 */ /* 0x000fe200078e00ff */
[----:B------:R-:W-:Y:S01]  /*0ef0*/  LOP3.LUT R0, R3, 0xfffffffc, RZ, 0xc0, !PT ;  /* 0xfffffffc03007812 */ /* 0x000fe200078ec0ff */
[----:B------:R-:W-:Y:S01]  /*0f00*/  IMAD R8, R9, 0x8, R8 ;  /* 0x0000000809087824 */ /* 0x000fe200078e0208 */
[----:B------:R-:W-:Y:S01]  /*0f10*/  SHF.R.S32.HI R3, RZ, 0x1f, R3 ;  /* 0x0000001fff037819 */ /* 0x000fe20000011403 */
[----:B------:R-:W-:Y:S01]  /*0f20*/  VIADD R156, R22, 0x40 ;  /* 0x00000040169c7836 */ /* 0x000fe20000000000 */
[----:B------:R-:W-:Y:S01]  /*0f30*/  LOP3.LUT R6, R4, 0xfffffff8, RZ, 0xc0, !PT ;  /* 0xfffffff804067812 */ /* 0x000fe200078ec0ff */
[----:B------:R-:W-:Y:S01]  /*0f40*/  IMAD.IADD R9, R12, 0x1, -R0 ;  /* 0x000000010c097824 */ /* 0x000fe200078e0a00 */
[----:B------:R-:W-:Y:S01]  /*0f50*/  LEA.HI R3, R3, R22, RZ, 0x3 ;  /* 0x0000001603037211 */ /* 0x000fe200078f18ff */
[----:B------:R-:W-:Y:S01]  /*0f60*/  IMAD.SHL.U32 R190, R156, 0x40, RZ ;  /* 0x000000409cbe7824 */ /* 0x000fe200078e00ff */
[----:B------:R-:W-:Y:S01]  /*0f70*/  SHF.R.S32.HI R7, RZ, 0x1f, R156 ;  /* 0x0000001fff077819 */ /* 0x000fe2000001149c */
[----:B------:R-:W-:Y:S01]  /*0f80*/  IMAD.SHL.U32 R152, R9, 0x8, RZ ;  /* 0x0000000809987824 */ /* 0x000fe200078e00ff */
[----:B------:R-:W-:Y:S01]  /*0f90*/  LOP3.LUT R3, R3, 0xfffffff8, RZ, 0xc0, !PT ;  /* 0xfffffff803037812 */ /* 0x000fe200078ec0ff */
[----:B------:R-:W-:Y:S01]  /*0fa0*/  VIADD R5, R197, 0x10 ;  /* 0x00000010c5057836 */ /* 0x000fe20000000000 */
[----:B------:R-:W-:Y:S01]  /*0fb0*/  LEA.HI R0, R9, R9, RZ, 0x1 ;  /* 0x0000000909007211 */ /* 0x000fe200078f08ff */
[----:B------:R-:W-:Y:S01]  /*0fc0*/  VIADD R237, R197, 0x18 ;  /* 0x00000018c5ed7836 */ /* 0x000fe20000000000 */
[----:B------:R-:W-:Y:S01]  /*0fd0*/  LEA.HI R7, R7, R156, RZ, 0x3 ;  /* 0x0000009c07077211 */ /* 0x000fe200078f18ff */
[----:B------:R-:W-:Y:S01]  /*0fe0*/  IMAD.IADD R3, R22, 0x1, -R3 ;  /* 0x0000000116037824 */ /* 0x000fe200078e0a03 */
[----:B------:R-:W-:Y:S01]  /*0ff0*/  LOP3.LUT R0, R0, 0x1ffffffe, RZ, 0xc0, !PT ;  /* 0x1ffffffe00007812 */ /* 0x000fe200078ec0ff */
[----:B------:R-:W-:Y:S01]  /*1000*/  STL [R1+0x464], R5 ;  /* 0x0004640501007387 */ /* 0x000fe20000100800 */
[----:B------:R-:W-:Y:S01]  /*1010*/  LOP3.LUT R190, R190, 0x1c0, RZ, 0xc0, !PT ;  /* 0x000001c0bebe7812 */ /* 0x000fe200078ec0ff */
[----:B------:R-:W-:Y:S01]  /*1020*/  IMAD.SHL.U32 R7, R7, 0x40, RZ ;  /* 0x0000004007077824 */ /* 0x000fe200078e00ff */
[----:B------:R-:W-:Y:S01]  /*1030*/  SHF.R.S32.HI R4, RZ, 0x3, R4 ;  /* 0x00000003ff047819 */ /* 0x000fe20000011404 */
[----:B------:R0:W-:Y:S01]  /*1040*/  STL [R1+0x474], R3 ;  /* 0x0004740301007387 */ /* 0x0001e20000100800 */
[----:B------:R-:W-:Y:S01]  /*1050*/  SHF.R.U32.HI R191, RZ, 0x3, R190 ;  /* 0x00000003ffbf7819 */ /* 0x000fe200000116be */
[----:B------:R-:W-:Y:S01]  /*1060*/  VIADD R234, R197, 0x30 ;  /* 0x00000030c5ea7836 */ /* 0x000fe20000000000 */
[----:B------:R-:W-:Y:S01]  /*1070*/  LOP3.LUT R192, R7, 0xfffffe00, RZ, 0xc0, !PT ;  /* 0xfffffe0007c07812 */ /* 0x000fe200078ec0ff */
[----:B------:R1:W-:Y:S01]  /*1080*/  STL [R1+0x478], R4 ;  /* 0x0004780401007387 */ /* 0x0003e20000100800 */
[C---:B------:R-:W-:Y:S01]  /*1090*/  VIADD R236, R197.reuse, 0x20 ;  /* 0x00000020c5ec7836 */ /* 0x040fe20000000000 */
[----:B------:R-:W-:Y:S01]  /*10a0*/  SHF.R.S32.HI R157, RZ, 0x1f, R22 ;  /* 0x0000001fff9d7819 */ /* 0x000fe20000011416 */
[C---:B------:R-:W-:Y:S01]  /*10b0*/  VIADD R235, R197.reuse, 0x28 ;  /* 0x00000028c5eb7836 */ /* 0x040fe20000000000 */
[----:B------:R-:W-:Y:S01]  /*10c0*/  STL [R1+0x480], R9 ;  /* 0x0004800901007387 */ /* 0x000fe20000100800 */
[----:B------:R-:W-:Y:S01]  /*10d0*/  VIADD R231, R197, 0x48 ;  /* 0x00000048c5e77836 */ /* 0x000fe20000000000 */
[----:B------:R-:W-:Y:S01]  /*10e0*/  SHF.R.S32.HI R153, RZ, 0x1f, R152 ;  /* 0x0000001fff997819 */ /* 0x000fe20000011498 */
[----:B0-----:R-:W-:Y:S01]  /*10f0*/  IMAD.IADD R3, R9, 0x1, -R0 ;  /* 0x0000000109037824 */ /* 0x001fe200078e0a00 */
[----:B------:R-:W-:Y:S01]  /*1100*/  LOP3.LUT R0, R190, 0x38, R152, 0xf8, !PT ;  /* 0x00000038be007812 */ /* 0x000fe200078ef898 */
[----:B------:R-:W-:-:S02]  /*1110*/  VIADD R233, R197, 0x38 ;  /* 0x00000038c5e97836 */ /* 0x000fc40000000000 */
[----:B-1----:R-:W-:Y:S01]  /*1120*/  IMAD.IADD R4, R12, 0x1, -R6 ;  /* 0x000000010c047824 */ /* 0x002fe200078e0a06 */
[----:B------:R-:W-:Y:S01]  /*1130*/  LOP3.LUT R7, R192, R0, R191, 0xf6, !PT ;  /* 0x00000000c0077212 */ /* 0x000fe200078ef6bf */
[C---:B------:R-:W-:Y:S02]  /*1140*/  VIADD R6, R197.reuse, 0x8 ;  /* 0x00000008c5067836 */ /* 0x040fe40000000000 */
[----:B------:R-:W-:Y:S01]  /*1150*/  VIADD R232, R197, 0x40 ;  /* 0x00000040c5e87836 */ /* 0x000fe20000000000 */
[----:B------:R-:W-:Y:S01]  /*1160*/  STL [R1+0x488], R4 ;  /* 0x0004880401007387 */ /* 0x000fe20000100800 */
[----:B------:R-:W-:Y:S01]  /*1170*/  IMAD R0, R7, 0x2, R2 ;  /* 0x0000000207007824 */ /* 0x000fe200078e0202 */
[----:B------:R-:W-:Y:S01]  /*1180*/  SHF.R.S32.HI R7, RZ, 0x1f, R6 ;  /* 0x0000001fff077819 */ /* 0x000fe20000011406 */
[C---:B------:R-:W-:Y:S01]  /*1190*/  VIADD R228, R197.reuse, 0x60 ;  /* 0x00000060c5e47836 */ /* 0x040fe20000000000 */
[----:B------:R0:W-:Y:S01]  /*11a0*/  STL [R1+0x468], R6 ;  /* 0x0004680601007387 */ /* 0x0001e20000100800 */
[----:B------:R-:W-:-:S02]  /*11b0*/  VIADD R230, R197, 0x50 ;  /* 0x00000050c5e67836 */ /* 0x000fc40000000000 */
[C---:B------:R-:W-:Y:S01]  /*11c0*/  VIADD R229, R197.reuse, 0x58 ;  /* 0x00000058c5e57836 */ /* 0x040fe20000000000 */
[----:B------:R1:W-:Y:S01]  /*11d0*/  STL [R1+0x508], R7 ;  /* 0x0005080701007387 */ /* 0x0003e20000100800 */
[C---:B------:R-:W-:Y:S02]  /*11e0*/  VIADD R225, R197.reuse, 0x78 ;  /* 0x00000078c5e17836 */ /* 0x040fe40000000000 */
[C---:B------:R-:W-:Y:S01]  /*11f0*/  VIADD R227, R197.reuse, 0x68 ;  /* 0x00000068c5e37836 */ /* 0x040fe20000000000 */
[----:B------:R-:W-:Y:S01]  /*1200*/  STL [R1+0x50c], R0 ;  /* 0x00050c0001007387 */ /* 0x000fe20000100800 */
[C---:B------:R-:W-:Y:S01]  /*1210*/  VIADD R226, R197.reuse, 0x70 ;  /* 0x00000070c5e27836 */ /* 0x040fe20000000000 */
[----:B0-----:R-:W-:Y:S01]  /*1220*/  SHF.R.S32.HI R6, RZ, 0x1f, R5 ;  /* 0x0000001fff067819 */ /* 0x001fe20000011405 */
[C---:B------:R-:W-:Y:S01]  /*1230*/  VIADD R222, R197.reuse, 0x90 ;  /* 0x00000090c5de7836 */ /* 0x040fe20000000000 */
[----:B------:R-:W-:Y:S01]  /*1240*/  SHF.R.S32.HI R5, RZ, 0x1f, R237 ;  /* 0x0000001fff057819 */ /* 0x000fe200000114ed */
[C---:B------:R-:W-:Y:S01]  /*1250*/  VIADD R224, R197.reuse, 0x80 ;  /* 0x00000080c5e07836 */ /* 0x040fe20000000000 */
[----:B-1----:R-:W-:Y:S01]  /*1260*/  SHF.R.S32.HI R7, RZ, 0x1f, R236 ;  /* 0x0000001fff077819 */ /* 0x002fe200000114ec */
[----:B------:R0:W-:Y:S01]  /*1270*/  STL [R1+0x504], R6 ;  /* 0x0005040601007387 */ /* 0x0001e20000100800 */
[----:B------:R-:W-:-:S02]  /*1280*/  VIADD R223, R197, 0x88 ;  /* 0x00000088c5df7836 */ /* 0x000fc40000000000 */
[----:B------:R-:W-:Y:S01]  /*1290*/  IMAD.SHL.U32 R154, R9, 0x4, RZ ;  /* 0x00000004099a7824 */ /* 0x000fe200078e00ff */
[----:B------:R1:W-:Y:S01]  /*12a0*/  STL [R1+0x500], R5 ;  /* 0x0005000501007387 */ /* 0x0003e20000100800 */
[C---:B------:R-:W-:Y:S02]  /*12b0*/  VIADD R214, R197.reuse, 0xa8 ;  /* 0x000000a8c5d67836 */ /* 0x040fe40000000000 */
[----:B------:R-:W-:Y:S01]  /*12c0*/  VIADD R159, R154, 0x10 ;  /* 0x000000109a9f7836 */ /* 0x000fe20000000000 */
[----:B------:R2:W-:Y:S01]  /*12d0*/  STL [R1+0x4fc], R7 ;  /* 0x0004fc0701007387 */ /* 0x0005e20000100800 */
[C---:B------:R-:W-:Y:S01]  /*12e0*/  VIADD R221, R197.reuse, 0x98 ;  /* 0x00000098c5dd7836 */ /* 0x040fe20000000000 */
[----:B0-----:R-:W-:Y:S01]  /*12f0*/  SHF.R.S32.HI R6, RZ, 0x1f, R235 ;  /* 0x0000001fff067819 */ /* 0x001fe200000114eb */
[C---:B------:R-:W-:Y:S02]  /*1300*/  VIADD R215, R197.reuse, 0xa0 ;  /* 0x000000a0c5d77836 */ /* 0x040fe40000000000 */
[----:B------:R-:W-:Y:S01]  /*1310*/  IMAD.SHL.U32 R181, R4, 0x8, RZ ;  /* 0x0000000804b57824 */ /* 0x000fe200078e00ff */
[----:B-1----:R-:W-:Y:S01]  /*1320*/  SHF.R.S32.HI R5, RZ, 0x1f, R234 ;  /* 0x0000001fff057819 */ /* 0x002fe200000114ea */
[----:B------:R0:W-:Y:S01]  /*1330*/  STL [R1+0x4f8], R6 ;  /* 0x0004f80601007387 */ /* 0x0001e20000100800 */
[----:B------:R-:W-:Y:S01]  /*1340*/  SHF.R.S32.HI R4, RZ, 0x1f, R159 ;  /* 0x0000001fff047819 */ /* 0x000fe2000001149f */
[C---:B------:R-:W-:Y:S01]  /*1350*/  VIADD R211, R197.reuse, 0xc0 ;  /* 0x000000c0c5d37836 */ /* 0x040fe20000000000 */
[----:B--2---:R-:W-:Y:S01]  /*1360*/  SHF.R.S32.HI R7, RZ, 0x1f, R233 ;  /* 0x0000001fff077819 */ /* 0x004fe200000114e9 */
[----:B------:R1:W-:Y:S01]  /*1370*/  STL [R1+0x4f4], R5 ;  /* 0x0004f40501007387 */ /* 0x0003e20000100800 */
[C---:B------:R-:W-:Y:S01]  /*1380*/  VIADD R213, R197.reuse, 0xb0 ;  /* 0x000000b0c5d57836 */ /* 0x040fe20000000000 */
[----:B------:R-:W-:Y:S01]  /*1390*/  SHF.R.S32.HI R202, RZ, 0x1f, R181 ;  /* 0x0000001fffca7819 */ /* 0x000fe200000114b5 */
[C---:B------:R-:W-:Y:S01]  /*13a0*/  VIADD R212, R197.reuse, 0xb8 ;  /* 0x000000b8c5d47836 */ /* 0x040fe20000000000 */
[----:B------:R2:W-:Y:S01]  /*13b0*/  STL [R1+0x4f0], R7 ;  /* 0x0004f00701007387 */ /* 0x0005e20000100800 */
[C---:B------:R-:W-:Y:S01]  /*13c0*/  VIADD R208, R197.reuse, 0xd8 ;  /* 0x000000d8c5d07836 */ /* 0x040fe20000000000 */
[----:B0-----:R-:W-:Y:S01]  /*13d0*/  SHF.R.S32.HI R6, RZ, 0x1f, R232 ;  /* 0x0000001fff067819 */ /* 0x001fe200000114e8 */
[C---:B------:R-:W-:Y:S01]  /*13e0*/  VIADD R210, R197.reuse, 0xc8 ;  /* 0x000000c8c5d27836 */ /* 0x040fe20000000000 */
[----:B------:R0:W-:Y:S01]  /*13f0*/  STL [R1+0x484], R4 ;  /* 0x0004840401007387 */ /* 0x0001e20000100800 */
[C---:B------:R-:W-:Y:S01]  /*1400*/  VIADD R209, R197.reuse, 0xd0 ;  /* 0x000000d0c5d17836 */ /* 0x040fe20000000000 */
[----:B-1----:R-:W-:Y:S01]  /*1410*/  SHF.R.S32.HI R5, RZ, 0x1f, R231 ;  /* 0x0000001fff057819 */ /* 0x002fe200000114e7 */
[C---:B------:R-:W-:Y:S01]  /*1420*/  VIADD R0, R197.reuse, 0xf8 ;  /* 0x000000f8c5007836 */ /* 0x040fe20000000000 */
[----:B------:R1:W-:Y:S01]  /*1430*/  STL [R1+0x4ec], R6 ;  /* 0x0004ec0601007387 */ /* 0x0003e20000100800 */
[C---:B------:R-:W-:Y:S01]  /*1440*/  VIADD R207, R197.reuse, 0xe0 ;  /* 0x000000e0c5cf7836 */ /* 0x040fe20000000000 */
[----:B--2---:R-:W-:Y:S01]  /*1450*/  SHF.R.S32.HI R7, RZ, 0x1f, R230 ;  /* 0x0000001fff077819 */ /* 0x004fe200000114e6 */
[----:B------:R-:W-:Y:S01]  /*1460*/  VIADD R206, R197, 0xe8 ;  /* 0x000000e8c5ce7836 */ /* 0x000fe20000000000 */
[----:B------:R2:W-:Y:S01]  /*1470*/  STL [R1+0x4e8], R5 ;  /* 0x0004e80501007387 */ /* 0x0005e20000100800 */
[----:B------:R-:W-:-:S02]  /*1480*/  VIADD R183, R181, 0x40 ;  /* 0x00000040b5b77836 */ /* 0x000fc40000000000 */
[----:B0-----:R-:W-:Y:S01]  /*1490*/  IMAD.SHL.U32 R4, R8, 0x8, RZ ;  /* 0x0000000808047824 */ /* 0x001fe200078e00ff */
[----:B------:R0:W-:Y:S01]  /*14a0*/  STL [R1+0x4e4], R7 ;  /* 0x0004e40701007387 */ /* 0x0001e20000100800 */
[C---:B------:R-:W-:Y:S01]  /*14b0*/  VIADD R182, R181.reuse, 0x80 ;  /* 0x00000080b5b67836 */ /* 0x040fe20000000000 */
[----:B-1----:R-:W-:Y:S01]  /*14c0*/  SHF.R.S32.HI R6, RZ, 0x1f, R229 ;  /* 0x0000001fff067819 */ /* 0x002fe200000114e5 */
[----:B------:R-:W-:Y:S01]  /*14d0*/  VIADD R188, R181, 0xc0 ;  /* 0x000000c0b5bc7836 */ /* 0x000fe20000000000 */
[----:B------:R1:W-:Y:S01]  /*14e0*/  STL [R1+0x51c], R4 ;  /* 0x00051c0401007387 */ /* 0x0003e20000100800 */
[----:B------:R-:W-:Y:S02]  /*14f0*/  SHF.R.S32.HI R201, RZ, 0x1f, R183 ;  /* 0x0000001fffc97819 */ /* 0x000fe400000114b7 */
[----:B--2---:R-:W-:Y:S01]  /*1500*/  SHF.R.S32.HI R5, RZ, 0x1f, R228 ;  /* 0x0000001fff057819 */ /* 0x004fe200000114e4 */
[----:B------:R2:W-:Y:S01]  /*1510*/  STL [R1+0x4e0], R6 ;  /* 0x0004e00601007387 */ /* 0x0005e20000100800 */
[----:B------:R-:W-:-:S02]  /*1520*/  SHF.R.S32.HI R200, RZ, 0x1f, R182 ;  /* 0x0000001fffc87819 */ /* 0x000fc400000114b6 */
[----:B0-----:R-:W-:Y:S01]  /*1530*/  SHF.R.S32.HI R7, RZ, 0x1f, R227 ;  /* 0x0000001fff077819 */ /* 0x001fe200000114e3 */
[----:B------:R0:W-:Y:S01]  /*1540*/  STL [R1+0x4dc], R5 ;  /* 0x0004dc0501007387 */ /* 0x0001e20000100800 */
[----:B------:R-:W-:Y:S01]  /*1550*/  SHF.R.S32.HI R199, RZ, 0x1f, R188 ;  /* 0x0000001fffc77819 */ /* 0x000fe200000114bc */
[----:B-1----:R-:W-:Y:S02]  /*1560*/  VIADD R4, R197, 0xf0 ;  /* 0x000000f0c5047836 */ /* 0x002fe40000000000 */
[----:B------:R1:W-:Y:S01]  /*1570*/  STL [R1+0x4d8], R7 ;  /* 0x0004d80701007387 */ /* 0x0003e20000100800 */
[----:B--2---:R-:W-:-:S03]  /*1580*/  SHF.R.S32.HI R6, RZ, 0x1f, R226 ;  /* 0x0000001fff067819 */ /* 0x004fc600000114e2 */
[----:B------:R-:W-:Y:S01]  /*1590*/  STL [R1+0x470], R4 ;  /* 0x0004700401007387 */ /* 0x000fe20000100800 */
[----:B0-----:R-:W-:-:S03]  /*15a0*/  SHF.R.S32.HI R5, RZ, 0x1f, R225 ;  /* 0x0000001fff057819 */ /* 0x001fc600000114e1 */
[----:B------:R0:W-:Y:S01]  /*15b0*/  STL [R1+0x4d4], R6 ;  /* 0x0004d40601007387 */ /* 0x0001e20000100800 */
[----:B-1----:R-:W-:-:S03]  /*15c0*/  SHF.R.S32.HI R7, RZ, 0x1f, R224 ;  /* 0x0000001fff077819 */ /* 0x002fc600000114e0 */
[----:B------:R1:W-:Y:S04]  /*15d0*/  STL [R1+0x4d0], R5 ;  /* 0x0004d00501007387 */ /* 0x0003e80000100800 */
[----:B------:R2:W-:Y:S01]  /*15e0*/  STL [R1+0x4cc], R7 ;  /* 0x0004cc0701007387 */ /* 0x0005e20000100800 */
[----:B0-----:R-:W-:-:S03]  /*15f0*/  SHF.R.S32.HI R6, RZ, 0x1f, R223 ;  /* 0x0000001fff067819 */ /* 0x001fc600000114df */
[----:B------:R-:W-:Y:S01]  /*1600*/  STL [R1+0x46c], R0 ;  /* 0x00046c0001007387 */ /* 0x000fe20000100800 */
[----:B-1----:R-:W-:-:S03]  /*1610*/  SHF.R.S32.HI R5, RZ, 0x1f, R222 ;  /* 0x0000001fff057819 */ /* 0x002fc600000114de */
[----:B------:R0:W-:Y:S01]  /*1620*/  STL [R1+0x4c8], R6 ;  /* 0x0004c80601007387 */ /* 0x0001e20000100800 */
[----:B--2---:R-:W-:-:S03]  /*1630*/  SHF.R.S32.HI R7, RZ, 0x1f, R221 ;  /* 0x0000001fff077819 */ /* 0x004fc600000114dd */
[----:B------:R1:W-:Y:S04]  /*1640*/  STL [R1+0x4c4], R5 ;  /* 0x0004c40501007387 */ /* 0x0003e80000100800 */
[----:B------:R2:W-:Y:S01]  /*1650*/  STL [R1+0x4c0], R7 ;  /* 0x0004c00701007387 */ /* 0x0005e20000100800 */
[----:B0-----:R-:W-:Y:S02]  /*1660*/  SHF.R.S32.HI R6, RZ, 0x1f, R215 ;  /* 0x0000001fff067819 */ /* 0x001fe400000114d7 */
        /* <DEDUP_REMOVED lines=20> */
[----:B------:R-:W-:Y:S01]  /*17b0*/  SHF.R.S32.HI R4, RZ, 0x1f, R0 ;  /* 0x0000001fff047819 */ /* 0x000fe20000011400 */
[----:B------:R-:W-:Y:S02]  /*17c0*/  IMAD R0, R3, 0x8, R196 ;  /* 0x0000000803007824 */ /* 0x000fe400078e02c4 */
[----:B------:R2:W-:Y:S04]  /*17d0*/  STL [R1+0x494], R5 ;  /* 0x0004940501007387 */ /* 0x0005e80000100800 */
[----:B------:R2:W-:Y:S04]  /*17e0*/  STL [R1+0x518], R0 ;  /* 0x0005180001007387 */ /* 0x0005e80000100800 */
[----:B------:R2:W-:Y:S02]  /*17f0*/  STL [R1+0x490], R4 ;  /* 0x0004900401007387 */ /* 0x0005e40000100800 */
.L_x_3833:
[----:B------:R-:W-:Y:S05]  /*1800*/  YIELD ;  /* 0x0000000000007946 */ /* 0x000fea0003800000 */
[----:B------:R-:W-:Y:S01]  /*1810*/  ULDC.64 UR4, c[0x0][0xb20] ;  /* 0x0002c80000047ab9 */ /* 0x000fe20000000a00 */
[----:B0-2---:R-:W0:Y:S01]  /*1820*/  LDC.64 R4, c[0x0][0xb00] ;  /* 0x0002c000ff047b82 */ /* 0x005e220000000a00 */
[----:B------:R-:W-:Y:S01]  /*1830*/  ISETP.NE.U32.AND P1, PT, RZ, UR4, PT ;  /* 0x00000004ff007c0c */ /* 0x000fe2000bf25070 */
[----:B------:R-:W-:Y:S02]  /*1840*/  IMAD.MOV.U32 R10, RZ, RZ, RZ ;  /* 0x000000ffff0a7224 */ /* 0x000fe400078e00ff */
[----:B----4-:R-:W-:Y:S01]  /*1850*/  IMAD.MOV.U32 R16, RZ, RZ, RZ ;  /* 0x000000ffff107224 */ /* 0x010fe200078e00ff */
[----:B------:R-:W-:Y:S01]  /*1860*/  ISETP.NE.AND.EX P1, PT, RZ, UR5, PT, P1 ;  /* 0x00000005ff007c0c */ /* 0x000fe2000bf25310 */
[----:B------:R-:W-:-:S02]  /*1870*/  ULDC.64 UR4, c[0x0][0xb10] ;  /* 0x0002c40000047ab9 */ /* 0x000fc40000000a00 */
[----:B------:R-:W-:-:S04]  /*1880*/  ISETP.NE.U32.AND P2, PT, RZ, UR4, PT ;  /* 0x00000004ff007c0c */ /* 0x000fc8000bf45070 */
[----:B------:R-:W-:Y:S01]  /*1890*/  ISETP.NE.AND.EX P2, PT, RZ, UR5, PT, P2 ;  /* 0x00000005ff007c0c */ /* 0x000fe2000bf45320 */
[----:B------:R-:W-:Y:S02]  /*18a0*/  ULDC.64 UR4, c[0x0][0xb00] ;  /* 0x0002c00000047ab9 */ /* 0x000fe40000000a00 */
[----:B------:R-:W-:-:S03]  /*18b0*/  ISETP.NE.U32.AND P0, PT, RZ, UR4, PT ;  /* 0x00000004ff007c0c */ /* 0x000fc6000bf05070 */
[----:B------:R-:W1:Y:S01]  /*18c0*/  @P1 LDC.64 R6, c[0x0][0xb20] ;  /* 0x0002c800ff061b82 */ /* 0x000e620000000a00 */
[----:B------:R-:W-:Y:S01]  /*18d0*/  ISETP.NE.AND.EX P0, PT, RZ, UR5, PT, P0 ;  /* 0x00000005ff007c0c */ /* 0x000fe2000bf05300 */
[----:B0-----:R-:W-:-:S06]  /*18e0*/  IMAD.WIDE R4, R91, 0x4, R4 ;  /* 0x000000045b047825 */ /* 0x001fcc00078e0204 */
        /* <DEDUP_REMOVED lines=18> */
[----:B--23--:R-:W-:Y:S06]  /*1a10*/  @P2 BRA `(.L_x_3600) ;  /* 0x0000000000242947 */ /* 0x00cfec0003800000 */
        /* <DEDUP_REMOVED lines=9> */
.L_x_3600:
        /* <DEDUP_REMOVED lines=14> */
.L_x_3601:
[----:B------:R-:W-:Y:S05]  /*1b90*/  @!P0 BRA `(.L_x_3602) ;  /* 0x00000000000c8947 */ /* 0x000fea0003800000 */
[----:B------:R-:W2:Y:S04]  /*1ba0*/  LDG.E R0, desc[UR42][R4.64] ;  /* 0x0000002a04007981 */ /* 0x000ea8000c1e1900 */
[----:B------:R-:W2:Y:S02]  /*1bb0*/  LDG.E R17, desc[UR42][R4.64+0x4] ;  /* 0x0000042a04117981 */ /* 0x000ea4000c1e1900 */
[----:B--2---:R-:W-:-:S07]  /*1bc0*/  IMAD.IADD R17, R17, 0x1, -R0 ;  /* 0x0000000111117824 */ /* 0x004fce00078e0a00 */
.L_x_3602:
        /* <DEDUP_REMOVED lines=25> */
[----:B--2---:R-:W-:-:S03]  /*1d60*/  @P1 IMAD.HI.U32 R6, R3, R12, RZ ;  /* 0x0000000c03061227 */ /* 0x004fc600078e00ff */
[C---:B------:R-:W-:Y:S01]  /*1d70*/  IADD3 R220, R29.reuse, 0x1, -R28 ;  /* 0x000000011ddc7810 */ /* 0x040fe20007ffe81c */
[----:B------:R-:W-:Y:S01]  /*1d80*/  VIADD R0, R29, 0x5f ;  /* 0x0000005f1d007836 */ /* 0x000fe20000000000 */
[----:B----4-:R-:W-:-:S03]  /*1d90*/  @P1 SHF.R.U32.HI R3, RZ, R11, R6 ;  /* 0x0000000bff031219 */ /* 0x010fc60000011606 */
        /* <DEDUP_REMOVED lines=17> */
.L_x_3605:
[----:B------:R-:W-:-:S13]  /*1eb0*/  ISETP.NE.AND P0, PT, R5, 0x1, PT ;  /* 0x000000010500780c */ /* 0x000fda0003f05270 */
[----:B------:R-:W0:Y:S02]  /*1ec0*/  @P0 LDC.64 R6, c[0x0][0xae0] ;  /* 0x0002b800ff060b82 */ /* 0x000e240000000a00 */
[----:B0-----:R-:W-:-:S05]  /*1ed0*/  @P0 IMAD.HI.U32 R6, R0, R6, RZ ;  /* 0x0000000600060227 */ /* 0x001fca00078e00ff */
[----:B------:R-:W-:-:S07]  /*1ee0*/  @P0 SHF.R.U32.HI R0, RZ, R7, R6 ;  /* 0x00000007ff000219 */ /* 0x000fce0000011606 */
.L_x_3606:
[----:B------:R-:W-:Y:S05]  /*1ef0*/  BSYNC B0 ;  /* 0x0000000000007941 */ /* 0x000fea0003800000 */
.L_x_3604:
[----:B------:R-:W-:-:S05]  /*1f00*/  IMAD R3, R0, R5, R5 ;  /* 0x0000000500037224 */ /* 0x000fca00078e0205 */
[----:B------:R-:W-:-:S07]  /*1f10*/  VIMNMX R4, R4, R3, PT ;  /* 0x0000000304047248 */ /* 0x000fce0003fe0100 */
.L_x_3603:
[----:B------:R-:W0:Y:S01]  /*1f20*/  @P1 LDC R3, c[0x0][0x44c] ;  /* 0x00011300ff031b82 */ /* 0x000e220000000800 */
[----:B------:R-:W-:Y:S01]  /*1f30*/  VIADD R4, R4, 0x5f ;  /* 0x0000005f04047836 */ /* 0x000fe20000000000 */
[----:B------:R-:W-:Y:S01]  /*1f40*/  ULDC UR4, c[0x0][0xad4] ;  /* 0x0002b50000047ab9 */ /* 0x000fe20000000800 */
[----:B------:R-:W-:Y:S02]  /*1f50*/  IMAD.MOV.U32 R0, RZ, RZ, R194 ;  /* 0x000000ffff007224 */ /* 0x000fe400078e00c2 */
[----:B------:R-:W-:-:S03]  /*1f60*/  IMAD.HI R4, R4, 0x2aaaaaab, RZ ;  /* 0x2aaaaaab04047827 */ /* 0x000fc600078e02ff */
[----:B------:R-:W1:Y:S01]  /*1f70*/  @P1 LDC R7, c[0x0][0x450] ;  /* 0x00011400ff071b82 */ /* 0x000e620000000800 */
[----:B------:R-:W-:Y:S02]  /*1f80*/  IMAD.IADD R205, R29, 0x1, -R28 ;  /* 0x000000011dcd7824 */ /* 0x000fe400078e0a1c */
[----:B0-----:R-:W-:Y:S01]  /*1f90*/  @P1 IMAD.HI.U32 R6, R194, R3, RZ ;  /* 0x00000003c2061227 */ /* 0x001fe200078e00ff */
[----:B------:R-:W-:-:S04]  /*1fa0*/  SHF.R.U32.HI R3, RZ, 0x1f, R4 ;  /* 0x0000001fff037819 */ /* 0x000fc80000011604 */
[----:B------:R-:W-:Y:S02]  /*1fb0*/  LEA.HI.SX32 R4, R4, R3, 0x1c ;  /* 0x0000000304047211 */ /* 0x000fe400078fe2ff */
[----:B-1----:R-:W-:Y:S02]  /*1fc0*/  @P1 SHF.R.U32.HI R0, RZ, R7, R6 ;  /* 0x00000007ff001219 */ /* 0x002fe40000011606 */
[----:B------:R-:W-:-:S03]  /*1fd0*/  VIMNMX R8, R45, R4, PT ;  /* 0x000000042d087248 */ /* 0x000fc60003fe0100 */
[----:B------:R-:W-:-:S04]  /*1fe0*/  IMAD.IADD R0, R205, 0x1, R0 ;  /* 0x00000001cd007824 */ /* 0x000fc800078e0200 */
        /* <DEDUP_REMOVED lines=12> */
.L_x_3609:
[----:B------:R-:W-:-:S13]  /*20b0*/  ISETP.NE.AND P0, PT, R5, 0x1, PT ;  /* 0x000000010500780c */ /* 0x000fda0003f05270 */
[----:B------:R-:W0:Y:S02]  /*20c0*/  @P0 LDC.64 R6, c[0x0][0xae0] ;  /* 0x0002b800ff060b82 */ /* 0x000e240000000a00 */
[----:B0-----:R-:W-:-:S05]  /*20d0*/  @P0 IMAD.HI.U32 R6, R0, R6, RZ ;  /* 0x0000000600060227 */ /* 0x001fca00078e00ff */
[----:B------:R-:W-:-:S07]  /*20e0*/  @P0 SHF.R.U32.HI R0, RZ, R7, R6 ;  /* 0x00000007ff000219 */ /* 0x000fce0000011606 */
.L_x_3610:
[----:B------:R-:W-:Y:S05]  /*20f0*/  BSYNC B0 ;  /* 0x0000000000007941 */ /* 0x000fea0003800000 */
.L_x_3608:
[----:B------:R-:W-:-:S05]  /*2100*/  IMAD R0, R0, R5, RZ ;  /* 0x0000000500007224 */ /* 0x000fca00078e02ff */
[----:B------:R-:W-:-:S07]  /*2110*/  VIMNMX R3, R3, R0, !PT ;  /* 0x0000000003037248 */ /* 0x000fce0007fe0100 */
.L_x_3607:
        /* <DEDUP_REMOVED lines=41> */
.L_x_3612:
[----:B------:R-:W-:Y:S05]  /*23b0*/  BSYNC B0 ;  /* 0x0000000000007941 */ /* 0x000fea0003800000 */
.L_x_3611:
        /* <DEDUP_REMOVED lines=37> */
.L_x_3615:
[----:B------:R-:W-:Y:S05]  /*2610*/  BSYNC B6 ;  /* 0x0000000000067941 */ /* 0x000fea0003800000 */
.L_x_3614:
        /* <DEDUP_REMOVED lines=20> */
.L_x_3617:
[----:B------:R-:W-:Y:S05]  /*2760*/  BSYNC B6 ;  /* 0x0000000000067941 */ /* 0x000fea0003800000 */
.L_x_3616:
[----:B------:R-:W-:Y:S01]  /*2770*/  ULDC.64 UR4, c[0x0][0xaf0] ;  /* 0x0002bc0000047ab9 */ /* 0x000fe20000000a00 */
[----:B------:R-:W2:Y:S01]  /*2780*/  LDL R12, [R1+0x474] ;  /* 0x00047400010c7983 */ /* 0x000ea20000100800 */
[----:B------:R-:W-:Y:S01]  /*2790*/  ISETP.NE.U32.AND P0, PT, RZ, UR4, PT ;  /* 0x00000004ff007c0c */ /* 0x000fe2000bf05070 */
[----:B------:R-:W-:Y:S01]  /*27a0*/  IMAD.IADD R43, R16, 0x1, R17 ;  /* 0x00000001102b7824 */ /* 0x000fe200078e0211 */
[----:B------:R-:W-:Y:S01]  /*27b0*/  ULDC.64 UR8, c[0x0][0x408] ;  /* 0x0001020000087ab9 */ /* 0x000fe20000000a00 */
[----:B------:R-:W-:Y:S01]  /*27c0*/  SHF.R.S32.HI R155, RZ, 0x1f, R154 ;  /* 0x0000001fff9b7819 */ /* 0x000fe2000001149a */
[----:B------:R-:W-:Y:S01]  /*27d0*/  ULDC.64 UR10, c[0x0][0xb00] ;  /* 0x0002c000000a7ab9 */ /* 0x000fe20000000a00 */
[----:B------:R-:W-:Y:S01]  /*27e0*/  ISETP.NE.AND.EX P0, PT, RZ, UR5, PT, P0 ;  /* 0x00000005ff007c0c */ /* 0x000fe2000bf05300 */
[----:B------:R-:W0:Y:S01]  /*27f0*/  S2R R24, SR_TID.X ;  /* 0x0000000000187919 */ /* 0x000e220000002100 */
[----:B------:R-:W-:Y:S01]  /*2800*/  SHF.R.S32.HI R10, RZ, 0x1f, R43 ;  /* 0x0000001fff0a7819 */ /* 0x000fe2000001142b */
[----:B------:R-:W-:Y:S01]  /*2810*/  ULDC.64 UR4, c[0x0][0x300] ;  /* 0x0000c00000047ab9 */ /* 0x000fe20000000a00 */
[----:B------:R-:W-:-:S09]  /*2820*/  ULDC.64 UR6, c[0x0][0x3f8] ;  /* 0x0000fe0000067ab9 */ /* 0x000fd20000000a00 */
[----:B------:R-:W1:Y:S02]  /*2830*/  @P0 LDC.64 R4, c[0x0][0xaf0] ;  /* 0x0002bc00ff040b82 */ /* 0x000e640000000a00 */
[----:B-1----:R-:W-:-:S05]  /*2840*/  @P0 IMAD.WIDE R4, R91, 0x4, R4 ;  /* 0x000000045b040825 */ /* 0x002fca00078e0204 */
[----:B------:R1:W3:Y:S01]  /*2850*/  @P0 LDG.E R91, desc[UR42][R4.64] ;  /* 0x0000002a045b0981 */ /* 0x0002e2000c1e1900 */
[----:B------:R-:W-:Y:S01]  /*2860*/  IMAD R0, R10, UR4, RZ ;  /* 0x000000040a007c24 */ /* 0x000fe2000f8e02ff */
[----:B------:R-:W-:Y:S01]  /*2870*/  ISETP.NE.U32.AND P0, PT, RZ, UR10, PT ;  /* 0x0000000aff007c0c */ /* 0x000fe2000bf05070 */
[C---:B------:R-:W-:Y:S01]  /*2880*/  IMAD.WIDE.U32 R30, R43.reuse, UR4, RZ ;  /* 0x000000042b1e7c25 */ /* 0x040fe2000f8e00ff */
[----:B0-----:R-:W-:Y:S02]  /*2890*/  SHF.R.U32.HI R24, RZ, 0x7, R24 ;  /* 0x00000007ff187819 */ /* 0x001fe40000011618 */
[----:B------:R-:W-:Y:S01]  /*28a0*/  ISETP.NE.AND.EX P0, PT, RZ, UR11, PT, P0 ;  /* 0x0000000bff007c0c */ /* 0x000fe2000bf05300 */
[----:B------:R-:W-:Y:S01]  /*28b0*/  IMAD R3, R43, UR5, R0 ;  /* 0x000000052b037c24 */ /* 0x000fe2000f8e0200 */
[----:B------:R-:W-:Y:S01]  /*28c0*/  ULDC.64 UR4, c[0x0][0x308] ;  /* 0x0000c20000047ab9 */ /* 0x000fe20000000a00 */
[----:B------:R-:W-:Y:S01]  /*28d0*/  IMAD.WIDE.U32 R20, R22, UR8, R154 ;  /* 0x0000000816147c25 */ /* 0x000fe2000f8e009a */
[----:B------:R-:W-:-:S02]  /*28e0*/  ISETP.NE.AND P6, PT, R24, 0x1, PT ;  /* 0x000000011800780c */ /* 0x000fc40003fc5270 */
[----:B-----5:R-:W-:Y:S01]  /*28f0*/  SHF.R.S32.HI R0, RZ, 0x1f, R44 ;  /* 0x0000001fff007819 */ /* 0x020fe2000001142c */
[----:B------:R-:W-:Y:S02]  /*2900*/  IMAD.IADD R31, R31, 0x1, R3 ;  /* 0x000000011f1f7824 */ /* 0x000fe400078e0203 */
[C---:B------:R-:W-:Y:S02]  /*2910*/  IMAD R3, R157.reuse, UR8, RZ ;  /* 0x000000089d037c24 */ /* 0x040fe4000f8e02ff */
[----:B------:R-:W-:Y:S02]  /*2920*/  IMAD R7, R157, UR6, RZ ;  /* 0x000000069d077c24 */ /* 0x000fe4000f8e02ff */
[----:B------:R-:W-:Y:S02]  /*2930*/  IMAD R3, R22, UR9, R3 ;  /* 0x0000000916037c24 */ /* 0x000fe4000f8e0203 */
[----:B------:R-:W-:-:S04]  /*2940*/  IMAD.WIDE.U32 R30, R193, UR4, R30 ;  /* 0x00000004c11e7c25 */ /* 0x000fc8000f8e001e */
[----:B------:R-:W-:Y:S02]  /*2950*/  IMAD.IADD R21, R21, 0x1, R3 ;  /* 0x0000000115157824 */ /* 0x000fe400078e0203 */
[C---:B------:R-:W-:Y:S02]  /*2960*/  IMAD R7, R22.reuse, UR7, R7 ;  /* 0x0000000716077c24 */ /* 0x040fe4000f8e0207 */
[----:B------:R-:W-:-:S04]  /*2970*/  IMAD.WIDE.U32 R16, R22, UR6, R154 ;  /* 0x0000000616107c25 */ /* 0x000fc8000f8e009a */
[----:B------:R-:W-:Y:S01]  /*2980*/  IMAD R31, R193, UR5, R31 ;  /* 0x00000005c11f7c24 */ /* 0x000fe2000f8e021f */
[----:B------:R-:W-:Y:S01]  /*2990*/  ULDC.64 UR4, c[0x0][0x310] ;  /* 0x0000c40000047ab9 */ /* 0x000fe20000000a00 */
[----:B------:R-:W-:Y:S02]  /*29a0*/  IMAD.IADD R17, R17, 0x1, R7 ;  /* 0x0000000111117824 */ /* 0x000fe400078e0207 */
[C---:B-1----:R-:W-:Y:S02]  /*29b0*/  IMAD R5, R0.reuse, UR6, RZ ;  /* 0x0000000600057c24 */ /* 0x042fe4000f8e02ff */
[----:B------:R-:W-:Y:S02]  /*29c0*/  IMAD R7, R0, UR8, RZ ;  /* 0x0000000800077c24 */ /* 0x000fe4000f8e02ff */
[C---:B------:R-:W-:Y:S02]  /*29d0*/  IMAD R13, R44.reuse, UR7, R5 ;  /* 0x000000072c0d7c24 */ /* 0x040fe4000f8e0205 */
[----:B------:R-:W-:-:S04]  /*29e0*/  IMAD.WIDE.U32 R16, R44, UR6, R16 ;  /* 0x000000062c107c25 */ /* 0x000fc8000f8e0010 */
[C---:B------:R-:W-:Y:S02]  /*29f0*/  IMAD R61, R44.reuse, UR9, R7 ;  /* 0x000000092c3d7c24 */ /* 0x040fe4000f8e0207 */
[----:B------:R-:W-:Y:S01]  /*2a00*/  IMAD.WIDE.U32 R20, R44, UR8, R20 ;  /* 0x000000082c147c25 */ /* 0x000fe2000f8e0014 */
[----:B------:R-:W0:Y:S03]  /*2a10*/  LDC R7, c[0x0][0x3f4] ;  /* 0x0000fd00ff077b82 */ /* 0x000e260000000800 */
[C---:B------:R-:W-:Y:S02]  /*2a20*/  VIADD R4, R152.reuse, 0xc0 ;  /* 0x000000c098047836 */ /* 0x040fe40000000000 */
[C---:B------:R-:W-:Y:S02]  /*2a30*/  VIADD R51, R152.reuse, 0x40 ;  /* 0x0000004098337836 */ /* 0x040fe40000000000 */
[----:B------:R-:W-:-:S02]  /*2a40*/  VIADD R52, R152, 0x60 ;  /* 0x0000006098347836 */ /* 0x000fc40000000000 */
[C---:B------:R-:W-:Y:S02]  /*2a50*/  VIADD R53, R152.reuse, 0x80 ;  /* 0x0000008098357836 */ /* 0x040fe40000000000 */
[C---:B------:R-:W-:Y:S02]  /*2a60*/  VIADD R54, R152.reuse, 0xa0 ;  /* 0x000000a098367836 */ /* 0x040fe40000000000 */
[----:B------:R-:W-:Y:S02]  /*2a70*/  VIADD R9, R152, 0xe0 ;  /* 0x000000e098097836 */ /* 0x000fe40000000000 */
[----:B------:R-:W-:Y:S02]  /*2a80*/  IMAD.MOV.U32 R57, RZ, RZ, 0x20 ;  /* 0x00000020ff397424 */ /* 0x000fe400078e00ff */
[----:B------:R-:W-:Y:S02]  /*2a90*/  IMAD.IADD R60, R17, 0x1, R13 ;  /* 0x00000001113c7824 */ /* 0x000fe400078e020d */
[----:B------:R-:W-:Y:S01]  /*2aa0*/  IMAD.IADD R61, R21, 0x1, R61 ;  /* 0x00000001153d7824 */ /* 0x000fe200078e023d */
[----:B---3--:R-:W-:-:S02]  /*2ab0*/  SHF.R.S32.HI R3, RZ, 0x1f, R91 ;  /* 0x0000001fff037819 */ /* 0x008fc4000001145b */
[----:B------:R-:W-:Y:S02]  /*2ac0*/  SEL R91, R91, RZ, !P0 ;  /* 0x000000ff5b5b7207 */ /* 0x000fe40004000000 */
[----:B------:R-:W-:-:S05]  /*2ad0*/  SEL R8, R3, RZ, !P0 ;  /* 0x000000ff03087207 */ /* 0x000fca0004000000 */
[----:B------:R-:W-:Y:S02]  /*2ae0*/  IMAD R3, R8, UR4, RZ ;  /* 0x0000000408037c24 */ /* 0x000fe4000f8e02ff */
[----:B------:R-:W-:-:S04]  /*2af0*/  IMAD.WIDE.U32 R30, R91, UR4, R30 ;  /* 0x000000045b1e7c25 */ /* 0x000fc8000f8e001e */
[----:B------:R-:W-:Y:S02]  /*2b00*/  IMAD R11, R91, UR5, R3 ;  /* 0x000000055b0b7c24 */ /* 0x000fe4000f8e0203 */
[----:B------:R-:W-:Y:S01]  /*2b10*/  VIADD R3, R152, 0x20 ;  /* 0x0000002098037836 */ /* 0x000fe20000000000 */
[----:B------:R-:W-:Y:S05]  /*2b20*/  @!P6 WARPSYNC.ALL ;  /* 0x000000000000e948 */ /* 0x000fea0003800000 */
[----:B------:R-:W-:Y:S01]  /*2b30*/  ULDC UR4, c[0x0][0x320] ;  /* 0x0000c80000047ab9 */ /* 0x000fe20000000800 */
[----:B--2---:R-:W-:Y:S01]  /*2b40*/  IMAD.SHL.U32 R55, R12, 0x40, RZ ;  /* 0x000000400c377824 */ /* 0x004fe200078e00ff */
[----:B------:R-:W-:Y:S01]  /*2b50*/  @!P6 BAR.SYNC.DEFER_BLOCKING 0x9, 0x100 ;  /* 0x024400000000eb1d */ /* 0x000fe20000010000 */
[----:B------:R-:W-:-:S02]  /*2b60*/  ISETP.GE.AND P0, PT, R3, UR4, PT ;  /* 0x0000000403007c0c */ /* 0x000fc4000bf06270 */
[----:B------:R-:W-:Y:S02]  /*2b70*/  ISETP.GE.AND P1, PT, R152, UR4, PT ;  /* 0x0000000498007c0c */ /* 0x000fe4000bf26270 */
[----:B------:R-:W-:Y:S01]  /*2b80*/  SEL R5, RZ, 0xffffffff, P0 ;  /* 0xffffffffff057807 */ /* 0x000fe20000000000 */
[----:B------:R-:W-:Y:S01]  /*2b90*/  ULDC.64 UR6, c[0x0][0x330] ;  /* 0x0000cc0000067ab9 */ /* 0x000fe20000000a00 */
[----:B------:R-:W-:Y:S02]  /*2ba0*/  ISETP.GE.AND P0, PT, R4, UR4, PT ;  /* 0x0000000404007c0c */ /* 0x000fe4000bf06270 */
[----:B------:R-:W-:Y:S01]  /*2bb0*/  SEL R4, RZ, 0x1, P1 ;  /* 0x00000001ff047807 */ /* 0x000fe20000800000 */
[----:B------:R-:W-:Y:S01]  /*2bc0*/  IMAD.SHL.U32 R5, R5, 0x2, RZ ;  /* 0x0000000205057824 */ /* 0x000fe200078e00ff */
[----:B------:R-:W-:Y:S02]  /*2bd0*/  ISETP.GE.AND P1, PT, R51, UR4, PT ;  /* 0x0000000433007c0c */ /* 0x000fe4000bf26270 */
[----:B------:R-:W-:-:S02]  /*2be0*/  ISETP.GE.AND P2, PT, R52, UR4, PT ;  /* 0x0000000434007c0c */ /* 0x000fc4000bf46270 */
[----:B------:R-:W-:Y:S02]  /*2bf0*/  LOP3.LUT R4, R5, 0x2, R4, 0xe2, !PT ;  /* 0x0000000205047812 */ /* 0x000fe400078ee204 */
[----:B------:R-:W-:Y:S02]  /*2c00*/  SEL R5, RZ, 0x4, P1 ;  /* 0x00000004ff057807 */ /* 0x000fe40000800000 */
[----:B------:R-:W-:Y:S02]  /*2c10*/  SEL R6, RZ, 0x8, P2 ;  /* 0x00000008ff067807 */ /* 0x000fe40001000000 */
[----:B------:R-:W-:Y:S02]  /*2c20*/  ISETP.GE.AND P1, PT, R53, UR4, PT ;  /* 0x0000000435007c0c */ /* 0x000fe4000bf26270 */
[----:B------:R-:W-:Y:S02]  /*2c30*/  ISETP.GE.AND P2, PT, R54, UR4, PT ;  /* 0x0000000436007c0c */ /* 0x000fe4000bf46270 */
[----:B------:R-:W-:-:S02]  /*2c40*/  LOP3.LUT R4, R6, R4, R5, 0xfe, !PT ;  /* 0x0000000406047212 */ /* 0x000fc400078efe05 */
[----:B------:R-:W-:Y:S02]  /*2c50*/  SEL R5, RZ, 0x10, P1 ;  /* 0x00000010ff057807 */ /* 0x000fe40000800000 */
[----:B------:R-:W-:-:S04]  /*2c60*/  SEL R6, RZ, 0x20, P2 ;  /* 0x00000020ff067807 */ /* 0x000fc80001000000 */
[----:B------:R-:W-:Y:S02]  /*2c70*/  LOP3.LUT R5, R6, R4, R5, 0xfe, !PT ;  /* 0x0000000406057212 */ /* 0x000fe400078efe05 */
[----:B------:R-:W-:Y:S02]  /*2c80*/  SEL R4, RZ, 0x40, P0 ;  /* 0x00000040ff047807 */ /* 0x000fe40000000000 */
[----:B0-----:R-:W-:-:S04]  /*2c90*/  ISETP.GE.AND P0, PT, R152, R7, PT ;  /* 0x000000079800720c */ /* 0x001fc80003f06270 */
[----:B------:R-:W-:-:S05]  /*2ca0*/  SEL R7, R7, RZ, P0 ;  /* 0x000000ff07077207 */ /* 0x000fca0000000000 */
[----:B------:R-:W-:Y:S01]  /*2cb0*/  IMAD.IADD R7, R152, 0x1, R7 ;  /* 0x0000000198077824 */ /* 0x000fe200078e0207 */
[----:B------:R-:W-:Y:S02]  /*2cc0*/  LOP3.LUT R5, R5, R4, RZ, 0xfc, !PT ;  /* 0x0000000405057212 */ /* 0x000fe400078efcff */
[----:B------:R-:W-:Y:S02]  /*2cd0*/  LOP3.LUT R55, R55, 0x1c0, RZ, 0xc0, !PT ;  /* 0x000001c037377812 */ /* 0x000fe400078ec0ff */
[----:B------:R-:W-:Y:S02]  /*2ce0*/  SHF.R.S32.HI R4, RZ, 0x1f, R7 ;  /* 0x0000001fff047819 */ /* 0x000fe40000011407 */
[----:B------:R-:W-:Y:S01]  /*2cf0*/  ISETP.GE.AND P3, PT, R9, UR4, PT ;  /* 0x0000000409007c0c */ /* 0x000fe2000bf66270 */
[----:B------:R-:W-:Y:S01]  /*2d00*/  IMAD.WIDE.U32 R40, R193, UR6, R152 ;  /* 0x00000006c1287c25 */ /* 0x000fe2000f8e0098 */
[----:B------:R-:W-:Y:S01]  /*2d10*/  LOP3.LUT R9, R55, 0x18, R152, 0xf8, !PT ;  /* 0x0000001837097812 */ /* 0x000fe200078ef898 */
[----:B------:R-:W-:Y:S01]  /*2d20*/  ULDC.64 UR4, c[0x0][0x338] ;  /* 0x0000ce0000047ab9 */ /* 0x000fe20000000a00 */
[----:B------:R-:W-:-:S02]  /*2d30*/  SHF.R.U32.HI R56, RZ, 0x3, R55 ;  /* 0x00000003ff387819 */ /* 0x000fc40000011637 */
[----:B------:R-:W-:Y:S01]  /*2d40*/  LEA.HI R7, R4, R7, RZ, 0x3 ;  /* 0x0000000704077211 */ /* 0x000fe200078f18ff */
[----:B------:R-:W-:Y:S01]  /*2d50*/  IMAD R41, R193, UR7, R41 ;  /* 0x00000007c1297c24 */ /* 0x000fe2000f8e0229 */
[----:B------:R-:W-:Y:S01]  /*2d60*/  LOP3.LUT P1, RZ, R12, 0x4, RZ, 0xc0, !PT ;  /* 0x000000040cff7812 */ /* 0x000fe2000782c0ff */
[----:B------:R-:W-:Y:S01]  /*2d70*/  IMAD R6, R8, UR4, RZ ;  /* 0x0000000408067c24 */ /* 0x000fe2000f8e02ff */
[----:B------:R-:W-:Y:S02]  /*2d80*/  LOP3.LUT R9, R9, R56, RZ, 0x3c, !PT ;  /* 0x0000003809097212 */ /* 0x000fe400078e3cff */
[----:B------:R-:W-:Y:S02]  /*2d90*/  LOP3.LUT R4, R190, 0x38, R7, 0xf8, !PT ;  /* 0x00000038be047812 */ /* 0x000fe400078ef807 */
[----:B------:R-:W-:Y:S01]  /*2da0*/  IADD3 R42, P2, R22, R43, RZ ;  /* 0x0000002b162a7210 */ /* 0x000fe20007f5e0ff */
[----:B------:R-:W-:Y:S01]  /*2db0*/  IMAD R65, R91, UR5, R6 ;  /* 0x000000055b417c24 */ /* 0x000fe2000f8e0206 */
[----:B------:R-:W-:Y:S01]  /*2dc0*/  SEL R57, R57, 0xffffffe0, !P1 ;  /* 0xffffffe039397807 */ /* 0x000fe20004800000 */
[----:B------:R-:W-:Y:S01]  /*2dd0*/  IMAD.WIDE.U32 R40, R91, UR4, R40 ;  /* 0x000000045b287c25 */ /* 0x000fe2000f8e0028 */
[----:B------:R-:W-:Y:S01]  /*2de0*/  LOP3.LUT R63, R4, R191, RZ, 0x3c, !PT ;  /* 0x000000bf043f7212 */ /* 0x000fe200078e3cff */
[----:B------:R-:W-:Y:S01]  /*2df0*/  ULDC UR4, c[0x0][0x2f4] ;  /* 0x0000bd0000047ab9 */ /* 0x000fe20000000800 */
[----:B------:R-:W-:Y:S01]  /*2e00*/  SEL R66, RZ, 0xffffff80, P3 ;  /* 0xffffff80ff427807 */ /* 0x000fe20001800000 */
[----:B------:R-:W-:Y:S01]  /*2e10*/  IMAD R58, R180, 0x200, R9 ;  /* 0x00000200b43a7824 */ /* 0x000fe200078e0209 */
[----:B------:R-:W-:Y:S01]  /*2e20*/  SHF.R.S32.HI R62, RZ, 0x3, R7 ;  /* 0x00000003ff3e7819 */ /* 0x000fe20000011407 */
[----:B------:R-:W-:Y:S01]  /*2e30*/  IMAD.X R43, R157, 0x1, R10, P2 ;  /* 0x000000019d2b7824 */ /* 0x000fe200010e060a */
[----:B------:R-:W-:Y:S01]  /*2e40*/  ISETP.GE.AND P1, PT, R152, UR4, PT ;  /* 0x0000000498007c0c */ /* 0x000fe2000bf26270 */
[----:B------:R-:W-:Y:S01]  /*2e50*/  IMAD.IADD R59, R57, 0x1, R58 ;  /* 0x00000001393b7824 */ /* 0x000fe200078e023a */
[----:B------:R-:W-:Y:S01]  /*2e60*/  ISETP.GE.AND P2, PT, R3, UR4, PT ;  /* 0x0000000403007c0c */ /* 0x000fe2000bf46270 */
[----:B------:R-:W-:Y:S01]  /*2e70*/  IMAD.IADD R63, R192, 0x1, R63 ;  /* 0x00000001c03f7824 */ /* 0x000fe200078e023f */
[----:B------:R-:W-:Y:S01]  /*2e80*/  LOP3.LUT R66, R5, 0x80, R66, 0xc8, !PT ;  /* 0x0000008005427812 */ /* 0x000fe200078ec842 */
[----:B------:R-:W-:Y:S01]  /*2e90*/  IMAD.IADD R64, R31, 0x1, R11 ;  /* 0x000000011f407824 */ /* 0x000fe200078e020b */
[----:B------:R-:W-:Y:S01]  /*2ea0*/  LOP3.LUT R67, R5, 0x40, RZ, 0xc0, !PT ;  /* 0x0000004005437812 */ /* 0x000fe200078ec0ff */
[----:B------:R-:W-:-:S08]  /*2eb0*/  IMAD.IADD R65, R41, 0x1, R65 ;  /* 0x0000000129417824 */ /* 0x000fd000078e0241 */
.L_x_3669:
[----:B------:R-:W0:Y:S01]  /*2ec0*/  LDC.64 R74, c[0x0][0x300] ;  /* 0x0000c000ff4a7b82 */ /* 0x000e220000000a00 */
[----:B------:R-:W-:Y:S01]  /*2ed0*/  VIADD R49, R49, 0xffffffff ;  /* 0xffffffff31317836 */ /* 0x000fe20000000000 */
[----:B------:R-:W-:Y:S05]  /*2ee0*/  YIELD ;  /* 0x0000000000007946 */ /* 0x000fea0003800000 */
[----:B------:R-:W-:Y:S01]  /*2ef0*/  SHF.R.S32.HI R11, RZ, 0x1f, R49 ;  /* 0x0000001fff0b7819 */ /* 0x000fe20000011431 */
[----:B------:R-:W1:Y:S01]  /*2f00*/  LDC.64 R70, c[0x0][0x2e8] ;  /* 0x0000ba00ff467b82 */ /* 0x000e620000000a00 */
[----:B------:R-:W-:Y:S01]  /*2f10*/  IMAD.MOV.U32 R78, RZ, RZ, R152 ;  /* 0x000000ffff4e7224 */ /* 0x000fe200078e0098 */
[----:B------:R-:W-:Y:S01]  /*2f20*/  BSSY B0, `(.L_x_3618) ;  /* 0x0000328000007945 */ /* 0x000fe20003800000 */
[----:B------:R-:W-:-:S02]  /*2f30*/  IMAD.MOV.U32 R79, RZ, RZ, R153 ;  /* 0x000000ffff4f7224 */ /* 0x000fc400078e0099 */
[----:B------:R-:W-:-:S03]  /*2f40*/  IMAD R83, R23, 0x1800, R59 ;  /* 0x0000180017537824 */ /* 0x000fc600078e023b */
[----:B------:R-:W2:Y:S01]  /*2f50*/  LDC R73, c[0x0][0x3f4] ;  /* 0x0000fd00ff497b82 */ /* 0x000ea20000000800 */
[----:B------:R-:W-:Y:S02]  /*2f60*/  IMAD R83, R83, 0x2, R48 ;  /* 0x0000000253537824 */ /* 0x000fe400078e0230 */
[-C--:B0-----:R-:W-:Y:S02]  /*2f70*/  IMAD R4, R11, R74.reuse, RZ ;  /* 0x0000004a0b047224 */ /* 0x081fe400078e02ff */
[----:B------:R-:W-:-:S04]  /*2f80*/  IMAD.WIDE.U32 R32, R49, R74, RZ ;  /* 0x0000004a31207225 */ /* 0x000fc800078e00ff */
[----:B------:R-:W-:Y:S02]  /*2f90*/  IMAD R5, R49, R75, R4 ;  /* 0x0000004b31057224 */ /* 0x000fe400078e0204 */
[-C--:B------:R-:W-:Y:S02]  /*2fa0*/  IMAD R81, R157, R74.reuse, RZ ;  /* 0x0000004a9d517224 */ /* 0x080fe400078e02ff */
[----:B------:R-:W-:Y:S02]  /*2fb0*/  IMAD.IADD R6, R33, 0x1, R5 ;  /* 0x0000000121067824 */ /* 0x000fe400078e0205 */
[----:B------:R-:W-:-:S04]  /*2fc0*/  IMAD.WIDE.U32 R4, R22, R74, R78 ;  /* 0x0000004a16047225 */ /* 0x000fc800078e004e */
[----:B------:R-:W-:Y:S01]  /*2fd0*/  IMAD.WIDE.U32 R32, R32, 0x60, RZ ;  /* 0x0000006020207825 */ /* 0x000fe200078e00ff */
[----:B------:R-:W-:-:S03]  /*2fe0*/  IADD3 R7, P3, R30, R4, RZ ;  /* 0x000000041e077210 */ /* 0x000fc60007f7e0ff */
[----:B------:R-:W-:Y:S01]  /*2ff0*/  IMAD R9, R6, 0x60, RZ ;  /* 0x0000006006097824 */ /* 0x000fe200078e02ff */
[-C--:B------:R-:W-:Y:S01]  /*3000*/  LEA R4, P5, R74, R32.reuse, 0x6 ;  /* 0x000000204a047211 */ /* 0x080fe200078a30ff */
[----:B------:R-:W-:Y:S02]  /*3010*/  IMAD R81, R22, R75, R81 ;  /* 0x0000004b16517224 */ /* 0x000fe400078e0251 */
[----:B------:R-:W-:Y:S01]  /*3020*/  IMAD.IADD R82, R33, 0x1, R9 ;  /* 0x0000000121527824 */ /* 0x000fe200078e0209 */
[----:B------:R-:W-:Y:S02]  /*3030*/  IADD3 R4, P4, R4, R7, RZ ;  /* 0x0000000704047210 */ /* 0x000fe40007f9e0ff */
[----:B------:R-:W-:Y:S02]  /*3040*/  IADD3.X R8, R64, R5, R81, P3, !PT ;  /* 0x0000000540087210 */ /* 0x000fe40001ffe451 */
[----:B------:R-:W-:Y:S02]  /*3050*/  IADD3 R6, P3, R7, R32, RZ ;  /* 0x0000002007067210 */ /* 0x000fe40007f7e0ff */
[----:B------:R-:W-:-:S02]  /*3060*/  LEA.HI.X R5, R74, R82, R75, 0x6, P5 ;  /* 0x000000524a057211 */ /* 0x000fc400028f344b */
[-C--:B-1----:R-:W-:Y:S01]  /*3070*/  LEA R14, P5, R6, R70.reuse, 0x1 ;  /* 0x00000046060e7211 */ /* 0x082fe200078a08ff */
[----:B------:R-:W-:Y:S01]  /*3080*/  IMAD.X R7, R8, 0x1, R82, P3 ;  /* 0x0000000108077824 */ /* 0x000fe200018e0652 */
[----:B----4-:R-:W-:Y:S01]  /*3090*/  LEA R12, P3, R4, R70, 0x1 ;  /* 0x00000046040c7211 */ /* 0x010fe200078608ff */
[----:B------:R-:W-:Y:S01]  /*30a0*/  IMAD.X R5, R5, 0x1, R8, P4 ;  /* 0x0000000105057824 */ /* 0x000fe200020e0608 */
[----:B------:R-:W-:Y:S02]  /*30b0*/  ISETP.GT.AND P4, PT, R49, R50, PT ;  /* 0x000000323100720c */ /* 0x000fe40003f84270 */
[-C--:B------:R-:W-:Y:S02]  /*30c0*/  LEA.HI.X R15, R6, R71.reuse, R7, 0x1, P5 ;  /* 0x00000047060f7211 */ /* 0x080fe400028f0c07 */
[----:B------:R-:W-:Y:S01]  /*30d0*/  LEA.HI.X R13, R4, R71, R5, 0x1, P3 ;  /* 0x00000047040d7211 */ /* 0x000fe200018f0c05 */
[----:B------:R-:W-:Y:S01]  /*30e0*/  IMAD R5, R23, 0x1800, R58 ;  /* 0x0000180017057824 */ /* 0x000fe200078e023a */
[----:B--2---:R-:W-:-:S02]  /*30f0*/  ISETP.GE.AND P3, PT, R73, 0x1, PT ;  /* 0x000000014900780c */ /* 0x004fc40003f66270 */
[----:B------:R-:W-:Y:S01]  /*3100*/  P2R R69, PR, RZ, 0x10 ;  /* 0x00000010ff457803 */ /* 0x000fe20000000000 */
[----:B------:R-:W-:-:S10]  /*3110*/  IMAD R84, R5, 0x2, R48 ;  /* 0x0000000205547824 */ /* 0x000fd400078e0230 */
[----:B------:R-:W-:Y:S05]  /*3120*/  @!P3 BRA `(.L_x_3619) ;  /* 0x0000002c00b0b947 */ /* 0x000fea0003800000 */
[----:B------:R-:W0:Y:S01]  /*3130*/  LDC.64 R76, c[0x0][0x3f8] ;  /* 0x0000fe00ff4c7b82 */ /* 0x000e220000000a00 */
[----:B------:R-:W-:Y:S01]  /*3140*/  ULDC.U8 UR4, c[0x0][0x410] ;  /* 0x0001040000047ab9 */ /* 0x000fe20000000000 */
[----:B------:R-:W-:Y:S01]  /*3150*/  IMAD R72, R49, -0x60, R46 ;  /* 0xffffffa031487824 */ /* 0x000fe200078e022e */
[----:B------:R-:W-:-:S04]  /*3160*/  ISETP.NE.AND P3, PT, RZ, UR4, PT ;  /* 0x00000004ff007c0c */ /* 0x000fc8000bf65270 */
[----:B------:R-:W-:Y:S01]  /*3170*/  VIMNMX R72, R72, 0x60, PT ;  /* 0x0000006048487848 */ /* 0x000fe20003fe0100 */
[----:B------:R-:W1:Y:S01]  /*3180*/  LDC.64 R38, c[0x0][0x408] ;  /* 0x00010200ff267b82 */ /* 0x000e620000000a00 */
[-C--:B0-----:R-:W-:Y:S02]  /*3190*/  IMAD R4, R11, R76.reuse, RZ ;  /* 0x0000004c0b047224 */ /* 0x081fe400078e02ff */
[----:B------:R-:W-:-:S04]  /*31a0*/  IMAD.WIDE.U32 R36, R49, R76, RZ ;  /* 0x0000004c31247225 */ /* 0x000fc800078e00ff */
[----:B------:R-:W-:Y:S02]  /*31b0*/  IMAD R5, R49, R77, R4 ;  /* 0x0000004d31057224 */ /* 0x000fe400078e0204 */
[-C--:B-1----:R-:W-:Y:S02]  /*31c0*/  IMAD R6, R11, R38.reuse, RZ ;  /* 0x000000260b067224 */ /* 0x082fe400078e02ff */
[----:B------:R-:W-:-:S04]  /*31d0*/  IMAD.WIDE.U32 R34, R49, R38, RZ ;  /* 0x0000002631227225 */ /* 0x000fc800078e00ff */
[----:B------:R-:W-:Y:S02]  /*31e0*/  IMAD R7, R49, R39, R6 ;  /* 0x0000002731077224 */ /* 0x000fe400078e0206 */
        /* <DEDUP_REMOVED lines=11> */
[----:B------:R-:W-:Y:S01]  /*32a0*/  IMAD.MOV.U32 R4, RZ, RZ, R16 ;  /* 0x000000ffff047224 */ /* 0x000fe200078e0010 */
[----:B------:R-:W-:Y:S01]  /*32b0*/  ULDC.64 UR4, c[0x0][0x3e8] ;  /* 0x0000fa0000047ab9 */ /* 0x000fe20000000a00 */
[----:B------:R-:W-:Y:S01]  /*32c0*/  IMAD.MOV.U32 R5, RZ, RZ, R60 ;  /* 0x000000ffff057224 */ /* 0x000fe200078e003c */
[----:B------:R-:W-:Y:S01]  /*32d0*/  ULDC.64 UR6, c[0x0][0x400] ;  /* 0x0001000000067ab9 */ /* 0x000fe20000000a00 */
[----:B------:R-:W-:Y:S01]  /*32e0*/  IMAD R25, R80, 0x60, RZ ;  /* 0x0000006050197824 */ /* 0x000fe200078e02ff */
[----:B------:R-:W-:Y:S01]  /*32f0*/  CS2R R74, SRZ ;  /* 0x00000000004a7805 */ /* 0x000fe2000001ff00 */
[----:B------:R-:W-:Y:S01]  /*3300*/  IMAD.WIDE.U32 R6, R36, 0x60, R4 ;  /* 0x0000006024067825 */ /* 0x000fe200078e0004 */
[----:B------:R-:W-:-:S03]  /*3310*/  CS2R R78, SRZ ;  /* 0x00000000004e7805 */ /* 0x000fc6000001ff00 */
[----:B------:R-:W-:Y:S02]  /*3320*/  IMAD.MOV.U32 R4, RZ, RZ, R20 ;  /* 0x000000ffff047224 */ /* 0x000fe400078e0014 */
[----:B------:R-:W-:Y:S02]  /*3330*/  IMAD.MOV.U32 R5, RZ, RZ, R61 ;  /* 0x000000ffff057224 */ /* 0x000fe400078e003d */
[----:B------:R-:W-:Y:S02]  /*3340*/  IMAD R27, R68, 0x60, RZ ;  /* 0x00000060441b7824 */ /* 0x000fe400078e02ff */
[----:B------:R-:W-:Y:S01]  /*3350*/  IMAD.WIDE.U32 R10, R34, 0x60, R4 ;  /* 0x00000060220a7825 */ /* 0x000fe200078e0004 */
[----:B------:R-:W-:-:S03]  /*3360*/  LEA R4, P3, R6, UR4, 0x1 ;  /* 0x0000000406047c11 */ /* 0x000fc6000f8608ff */
[----:B------:R-:W-:Y:S02]  /*3370*/  IMAD.IADD R5, R7, 0x1, R25 ;  /* 0x0000000107057824 */ /* 0x000fe400078e0219 */
[----:B------:R-:W-:-:S03]  /*3380*/  IMAD.IADD R7, R11, 0x1, R27 ;  /* 0x000000010b077824 */ /* 0x000fc600078e021b */
[----:B------:R-:W-:Y:S02]  /*3390*/  LEA.HI.X R5, R6, UR5, R5, 0x1, P3 ;  /* 0x0000000506057c11 */ /* 0x000fe400098f0c05 */
        /* <DEDUP_REMOVED lines=10> */
.L_x_3622:
[----:B------:R-:W-:Y:S05]  /*3440*/  BSYNC B1 ;  /* 0x0000000000017941 */ /* 0x000fea0003800000 */
.L_x_3621:
[----:B------:R-:W-:Y:S01]  /*3450*/  ISETP.GE.AND P5, PT, R156, R72, PT ;  /* 0x000000489c00720c */ /* 0x000fe20003fa6270 */
[----:B------:R-:W-:Y:S01]  /*3460*/  BSSY B1, `(.L_x_3623) ;  /* 0x0000023000017945 */ /* 0x000fe20003800000 */
[----:B------:R-:W-:Y:S02]  /*3470*/  CS2R R24, SRZ ;  /* 0x0000000000187805 */ /* 0x000fe4000001ff00 */
[----:B------:R-:W-:Y:S01]  /*3480*/  CS2R R10, SRZ ;  /* 0x00000000000a7805 */ /* 0x000fe2000001ff00 */
[----:B-----5:R-:W-:Y:S01]  /*3490*/  IMAD.MOV.U32 R81, RZ, RZ, R32 ;  /* 0x000000ffff517224 */ /* 0x020fe200078e0020 */
[----:B------:R-:W-:Y:S01]  /*34a0*/  CS2R R26, SRZ ;  /* 0x00000000001a7805 */ /* 0x000fe2000001ff00 */
[----:B------:R-:W-:-:S06]  /*34b0*/  IMAD.MOV.U32 R82, RZ, RZ, R33 ;  /* 0x000000ffff527224 */ /* 0x000fcc00078e0021 */
[----:B------:R-:W-:Y:S05]  /*34c0*/  @P5 BRA `(.L_x_3624) ;  /* 0x0000000000705947 */ /* 0x000fea0003800000 */
[C---:B0-----:R-:W-:Y:S01]  /*34d0*/  SHF.L.U64.HI R5, R76.reuse, 0x6, R77 ;  /* 0x000000064c057819 */ /* 0x041fe2000001024d */
[----:B------:R-:W-:Y:S01]  /*34e0*/  IMAD.SHL.U32 R4, R76, 0x40, RZ ;  /* 0x000000404c047824 */ /* 0x000fe200078e00ff */
[----:B------:R-:W-:Y:S01]  /*34f0*/  ULDC.64 UR4, c[0x0][0x3e8] ;  /* 0x0000fa0000047ab9 */ /* 0x000fe20000000a00 */
[----:B------:R-:W-:Y:S01]  /*3500*/  IMAD R9, R80, 0x60, RZ ;  /* 0x0000006050097824 */ /* 0x000fe200078e02ff */
[----:B------:R-:W-:Y:S01]  /*3510*/  CS2R R24, SRZ ;  /* 0x0000000000187805 */ /* 0x000fe2000001ff00 */
[----:B------:R-:W-:Y:S01]  /*3520*/  IMAD.WIDE.U32 R4, R36, 0x60, R4 ;  /* 0x0000006024047825 */ /* 0x000fe200078e0004 */
[----:B------:R-:W-:-:S03]  /*3530*/  CS2R R26, SRZ ;  /* 0x00000000001a7805 */ /* 0x000fc6000001ff00 */
[----:B------:R-:W-:Y:S01]  /*3540*/  IMAD R8, R68, 0x60, RZ ;  /* 0x0000006044087824 */ /* 0x000fe200078e02ff */
[----:B------:R-:W-:Y:S01]  /*3550*/  IADD3 R6, P3, R16, R4, RZ ;  /* 0x0000000410067210 */ /* 0x000fe20007f7e0ff */
[----:B------:R-:W-:-:S03]  /*3560*/  IMAD.SHL.U32 R4, R38, 0x40, RZ ;  /* 0x0000004026047824 */ /* 0x000fc600078e00ff */
[----:B------:R-:W-:Y:S02]  /*3570*/  IADD3.X R9, R60, R9, R5, P3, !PT ;  /* 0x000000093c097210 */ /* 0x000fe40001ffe405 */
[----:B------:R-:W-:-:S03]  /*3580*/  SHF.L.U64.HI R5, R38, 0x6, R39 ;  /* 0x0000000626057819 */ /* 0x000fc60000010227 */
[----:B------:R-:W-:-:S03]  /*3590*/  IMAD.WIDE.U32 R4, R34, 0x60, R4 ;  /* 0x0000006022047825 */ /* 0x000fc600078e0004 */
[----:B------:R-:W-:-:S04]  /*35a0*/  IADD3 R7, P3, R20, R4, RZ ;  /* 0x0000000414077210 */ /* 0x000fc80007f7e0ff */
[----:B------:R-:W-:Y:S02]  /*35b0*/  IADD3.X R8, R61, R8, R5, P3, !PT ;  /* 0x000000083d087210 */ /* 0x000fe40001ffe405 */
        /* <DEDUP_REMOVED lines=13> */
.L_x_3624:
[----:B------:R-:W-:Y:S05]  /*3690*/  BSYNC B1 ;  /* 0x0000000000017941 */ /* 0x000fea0003800000 */
.L_x_3623:
[----:B------:R-:W-:Y:S01]  /*36a0*/  ULOP3.LUT UR4, UR38, 0x1, URZ, 0xfc, !UPT ;  /* 0x0000000126047892 */ /* 0x000fe2000f8efc3f */
[----:B01----:R-:W-:Y:S01]  /*36b0*/  IMAD.MOV.U32 R4, RZ, RZ, R74 ;  /* 0x000000ffff047224 */ /* 0x003fe200078e004a */
[----:B------:R-:W-:Y:S01]  /*36c0*/  PRMT R35, R35, 0x5410, R82 ;  /* 0x0000541023237816 */ /* 0x000fe20000000052 */
[----:B------:R-:W-:Y:S01]  /*36d0*/  IMAD.MOV.U32 R5, RZ, RZ, R75 ;  /* 0x000000ffff057224 */ /* 0x000fe200078e004b */
[----:B------:R-:W-:Y:S01]  /*36e0*/  UISETP.NE.AND UP0, UPT, UR4, 0x3, UPT ;  /* 0x000000030400788c */ /* 0x000fe2000bf05270 */
        /* <DEDUP_REMOVED lines=30> */
.L_x_3625:
[----:B------:R-:W-:Y:S01]  /*38d0*/  IMAD R68, R23, 0x8, R2 ;  /* 0x0000000817447824 */ /* 0x000fe200078e0202 */
[----:B------:R-:W-:Y:S01]  /*38e0*/  SHF.L.U32 R80, R158, 0x1f, RZ ;  /* 0x0000001f9e507819 */ /* 0x000fe200000006ff */
[----:B------:R-:W-:Y:S03]  /*38f0*/  BSSY B1, `(.L_x_3626) ;  /* 0x0000003000017945 */ /* 0x000fe60003800000 */
[----:B------:R-:W0:Y:S02]  /*3900*/  SYNCS.PHASECHK.TRANS64.TRYWAIT P6, [R68+URZ+0x32490], R80 ;  /* 0x03249050440075a7 */ /* 0x000e2400080c017f */
[----:B0-----:R-:W-:Y:S05]  /*3910*/  @!P6 BRA `(.L_x_3627) ;  /* 0x0000036c0004e947 */ /* 0x001fea0003800000 */
.L_x_4020:
[----:B------:R-:W-:Y:S05]  /*3920*/  BSYNC B1 ;  /* 0x0000000000017941 */ /* 0x000fea0003800000 */
.L_x_3626:
        /* <DEDUP_REMOVED lines=29> */
[----:B------:R-:W-:Y:S01]  /*3b00*/  FMUL.FTZ R7, R7, R82 ;  /* 0x0000005207077220 */ /* 0x000fe20000410000 */
[----:B------:R-:W-:Y:S01]  /*3b10*/  LOP3.LUT R4, R4, 0xffff0000, RZ, 0xc0, !PT ;  /* 0xffff000004047812 */ /* 0x000fe200078ec0ff */
[C---:B------:R-:W-:Y:S01]  /*3b20*/  FMUL.FTZ R95, R75.reuse, R91 ;  /* 0x0000005b4b5f7220 */ /* 0x040fe20000410000 */
[----:B------:R-:W-:Y:S01]  /*3b30*/  LOP3.LUT R90, R90, 0xffff0000, RZ, 0xc0, !PT ;  /* 0xffff00005a5a7812 */ /* 0x000fe200078ec0ff */
[----:B------:R-:W-:Y:S01]  /*3b40*/  FMUL.FTZ R75, R75, R86 ;  /* 0x000000564b4b7220 */ /* 0x000fe20000410000 */
[----:B------:R-:W-:Y:S01]  /*3b50*/  LOP3.LUT R85, R85, 0xffff0000, RZ, 0xc0, !PT ;  /* 0xffff000055557812 */ /* 0x000fe200078ec0ff */
[----:B------:R-:W-:Y:S02]  /*3b60*/  IMAD.U32 R81, R81, 0x10000, RZ ;  /* 0x0001000051517824 */ /* 0x000fe400078e00ff */
[C---:B------:R-:W-:Y:S01]  /*3b70*/  FFMA.FTZ R93, R6.reuse, R82, -R93 ;  /* 0x00000052065d7223 */ /* 0x040fe2000001085d */
[----:B------:R-:W-:Y:S01]  /*3b80*/  FFMA.FTZ R88, R6, R88, R7 ;  /* 0x0000005806587223 */ /* 0x000fe20000010007 */
[----:B------:R-:W-:Y:S01]  /*3b90*/  FFMA.FTZ R95, R74, R86, -R95 ;  /* 0x000000564a5f7223 */ /* 0x000fe2000001085f */
[----:B------:R-:W-:Y:S01]  /*3ba0*/  FMUL.FTZ R6, R4, R87 ;  /* 0x0000005704067220 */ /* 0x000fe20000410000 */
[----:B------:R-:W-:Y:S01]  /*3bb0*/  FFMA.FTZ R74, R74, R91, R75 ;  /* 0x0000005b4a4a7223 */ /* 0x000fe2000001004b */
[CC--:B------:R-:W-:Y:S01]  /*3bc0*/  FMUL.FTZ R7, R79.reuse, R90.reuse ;  /* 0x0000005a4f077220 */ /* 0x0c0fe20000410000 */
[----:B------:R-:W-:Y:S01]  /*3bd0*/  FMUL.FTZ R4, R4, R81 ;  /* 0x0000005104047220 */ /* 0x000fe20000410000 */
[----:B------:R-:W-:Y:S01]  /*3be0*/  FMUL.FTZ R79, R79, R85 ;  /* 0x000000554f4f7220 */ /* 0x000fe20000410000 */
        /* <DEDUP_REMOVED lines=10> */
.L_x_3633:
[----:B------:R-:W-:Y:S05]  /*3c90*/  BSYNC B3 ;  /* 0x0000000000037941 */ /* 0x000fea0003800000 */
.L_x_3632:
[----:B--2---:R1:W-:Y:S02]  /*3ca0*/  STG.E.128 desc[UR42][R14.64], R4 ;  /* 0x000000040e007986 */ /* 0x0043e4000c101d2a */
.L_x_3631:
[----:B------:R-:W-:Y:S05]  /*3cb0*/  BSYNC B2 ;  /* 0x0000000000027941 */ /* 0x000fea0003800000 */
.L_x_3630:
[----:B------:R-:W-:Y:S05]  /*3cc0*/  @P2 BRA `(.L_x_3629) ;  /* 0x0000000000d02947 */ /* 0x000fea0003800000 */
[----:B-1----:R1:W2:Y:S01]  /*3cd0*/  LDS.128 R4, [R83] ;  /* 0x0000000053047984 */ /* 0x0022a20000000c00 */
        /* <DEDUP_REMOVED lines=16> */
[C---:B------:R-:W-:Y:S01]  /*3de0*/  LOP3.LUT R82, R81.reuse, 0xffff0000, RZ, 0xc0, !PT ;  /* 0xffff000051527812 */ /* 0x040fe200078ec0ff */
        /* <DEDUP_REMOVED lines=10> */
[----:B------:R-:W-:Y:S01]  /*3e90*/  FMUL.FTZ R33, R33, R79 ;  /* 0x0000004f21217220 */ /* 0x000fe20000410000 */
        /* <DEDUP_REMOVED lines=21> */
.L_x_3635:
[----:B------:R-:W-:Y:S05]  /*3ff0*/  BSYNC B2 ;  /* 0x0000000000027941 */ /* 0x000fea0003800000 */
.L_x_3634:
[----:B--2---:R2:W-:Y:S02]  /*4000*/  STG.E.128 desc[UR42][R14.64+0x40], R4 ;  /* 0x000040040e007986 */ /* 0x0045e4000c101d2a */
.L_x_3629:
[----:B------:R-:W-:Y:S05]  /*4010*/  BSYNC B1 ;  /* 0x0000000000017941 */ /* 0x000fea0003800000 */
.L_x_3628:
        /* <DEDUP_REMOVED lines=31> */
[----:B------:R-:W-:Y:S01]  /*4210*/  LOP3.LUT R38, R38, 0xffff0000, RZ, 0xc0, !PT ;  /* 0xffff000026267812 */ /* 0x000fe200078ec0ff */
[-C--:B------:R-:W-:Y:S01]  /*4220*/  FMUL.FTZ R15, R15, R27.reuse ;  /* 0x0000001b0f0f7220 */ /* 0x080fe20000410000 */
[----:B------:R-:W-:Y:S01]  /*4230*/  LOP3.LUT R76, R76, 0xffff0000, RZ, 0xc0, !PT ;  /* 0xffff00004c4c7812 */ /* 0x000fe200078ec0ff */
[----:B------:R-:W-:Y:S02]  /*4240*/  IMAD.U32 R77, R77, 0x10000, RZ ;  /* 0x000100004d4d7824 */ /* 0x000fe400078e00ff */
[C---:B------:R-:W-:Y:S01]  /*4250*/  FFMA.FTZ R71, R6.reuse, R26, -R71 ;  /* 0x0000001a06477223 */ /* 0x040fe20000010847 */
[----:B------:R-:W-:Y:S01]  /*4260*/  FFMA.FTZ R32, R6, R32, R7 ;  /* 0x0000002006207223 */ /* 0x000fe20000010007 */
[----:B------:R-:W-:Y:S01]  /*4270*/  FFMA.FTZ R75, R14, R27, -R75 ;  /* 0x0000001b0e4b7223 */ /* 0x000fe2000001084b */
[----:B------:R-:W-:Y:S01]  /*4280*/  FMUL.FTZ R6, R4, R39 ;  /* 0x0000002704067220 */ /* 0x000fe20000410000 */
[----:B------:R-:W-:Y:S01]  /*4290*/  FFMA.FTZ R14, R14, R33, R15 ;  /* 0x000000210e0e7223 */ /* 0x000fe2000001000f */
[C---:B------:R-:W-:Y:S01]  /*42a0*/  FMUL.FTZ R7, R25.reuse, R38 ;  /* 0x0000002619077220 */ /* 0x040fe20000410000 */
        /* <DEDUP_REMOVED lines=12> */
.L_x_3640:
[----:B------:R-:W-:Y:S05]  /*4370*/  BSYNC B2 ;  /* 0x0000000000027941 */ /* 0x000fea0003800000 */
.L_x_3639:
[----:B--2---:R3:W-:Y:S02]  /*4380*/  STG.E.128 desc[UR42][R12.64], R4 ;  /* 0x000000040c007986 */ /* 0x0047e4000c101d2a */
.L_x_3638:
[----:B------:R-:W-:Y:S05]  /*4390*/  BSYNC B1 ;  /* 0x0000000000017941 */ /* 0x000fea0003800000 */
.L_x_3637:
        /* <DEDUP_REMOVED lines=51> */
.L_x_3642:
[----:B------:R-:W-:Y:S05]  /*46d0*/  BSYNC B1 ;  /* 0x0000000000017941 */ /* 0x000fea0003800000 */
.L_x_3641:
[----:B--2---:R1:W-:Y:S01]  /*46e0*/  STG.E.128 desc[UR42][R12.64+0x40], R4 ;  /* 0x000040040c007986 */ /* 0x0043e2000c101d2a */
[----:B------:R-:W-:Y:S05]  /*46f0*/  BRA `(.L_x_3636) ;  /* 0x0000001800a87947 */ /* 0x000fea0003800000 */
.L_x_3620:
[-C--:B------:R-:W-:Y:S01]  /*4700*/  ISETP.GE.AND P3, PT, R22, R72.reuse, PT ;  /* 0x000000481600720c */ /* 0x080fe20003f66270 */
[----:B------:R-:W-:Y:S01]  /*4710*/  BSSY B1, `(.L_x_3643) ;  /* 0x000002a000017945 */ /* 0x000fe20003800000 */
[----:B------:R-:W-:Y:S02]  /*4720*/  ISETP.GE.AND P4, PT, R156, R72, PT ;  /* 0x000000489c00720c */ /* 0x000fe40003f86270 */
[----:B------:R-:W-:Y:S02]  /*4730*/  CS2R R10, SRZ ;  /* 0x00000000000a7805 */ /* 0x000fe4000001ff00 */
[CC--:B------:R-:W-:Y:S02]  /*4740*/  ISETP.GE.OR P3, PT, R152.reuse, R73.reuse, P3 ;  /* 0x000000499800720c */ /* 0x0c0fe40001f66670 */
[----:B------:R-:W-:Y:S02]  /*4750*/  CS2R R6, SRZ ;  /* 0x0000000000067805 */ /* 0x000fe4000001ff00 */
[----:B------:R-:W-:-:S02]  /*4760*/  ISETP.GE.OR P4, PT, R152, R73, P4 ;  /* 0x000000499800720c */ /* 0x000fc40002786670 */
[----:B------:R-:W-:Y:S02]  /*4770*/  CS2R R4, SRZ ;  /* 0x0000000000047805 */ /* 0x000fe4000001ff00 */
[----:B------:R-:W-:Y:S02]  /*4780*/  CS2R R14, SRZ ;  /* 0x00000000000e7805 */ /* 0x000fe4000001ff00 */
[----:B------:R-:W-:Y:S02]  /*4790*/  CS2R R8, SRZ ;  /* 0x0000000000087805 */ /* 0x000fe4000001ff00 */
[----:B------:R-:W-:Y:S02]  /*47a0*/  CS2R R26, SRZ ;  /* 0x00000000001a7805 */ /* 0x000fe4000001ff00 */
[----:B------:R-:W-:Y:S01]  /*47b0*/  CS2R R12, SRZ ;  /* 0x00000000000c7805 */ /* 0x000fe2000001ff00 */
[----:B------:R-:W-:Y:S06]  /*47c0*/  @P3 BRA `(.L_x_3644) ;  /* 0x0000000000783947 */ /* 0x000fec0003800000 */
[C---:B------:R-:W-:Y:S01]  /*47d0*/  IMAD R4, R157.reuse, R76, RZ ;  /* 0x0000004c9d047224 */ /* 0x040fe200078e02ff */
[----:B------:R-:W-:Y:S01]  /*47e0*/  ULDC.64 UR4, c[0x0][0x3e8] ;  /* 0x0000fa0000047ab9 */ /* 0x000fe20000000a00 */
[----:B------:R-:W-:Y:S01]  /*47f0*/  IMAD R6, R157, R38, RZ ;  /* 0x000000269d067224 */ /* 0x000fe200078e02ff */
[----:B------:R-:W-:Y:S01]  /*4800*/  ULDC.64 UR6, c[0x0][0x400] ;  /* 0x0001000000067ab9 */ /* 0x000fe20000000a00 */
[----:B------:R-:W-:-:S04]  /*4810*/  IMAD.WIDE.U32 R12, R22, R76, R78 ;  /* 0x0000004c160c7225 */ /* 0x000fc800078e004e */
[C---:B------:R-:W-:Y:S02]  /*4820*/  IMAD R7, R22.reuse, R77, R4 ;  /* 0x0000004d16077224 */ /* 0x040fe400078e0204 */
[----:B------:R-:W-:Y:S02]  /*4830*/  IMAD R15, R22, R39, R6 ;  /* 0x00000027160f7224 */ /* 0x000fe400078e0206 */
[----:B------:R-:W-:Y:S02]  /*4840*/  IMAD.IADD R13, R7, 0x1, R13 ;  /* 0x00000001070d7824 */ /* 0x000fe400078e020d */
[----:B------:R-:W-:Y:S02]  /*4850*/  IMAD R6, R0, R76, RZ ;  /* 0x0000004c00067224 */ /* 0x000fe400078e02ff */
[----:B------:R-:W-:-:S04]  /*4860*/  IMAD.WIDE.U32 R4, R22, R38, R78 ;  /* 0x0000002616047225 */ /* 0x000fc800078e004e */
[C---:B------:R-:W-:Y:S02]  /*4870*/  IMAD R7, R44.reuse, R77, R6 ;  /* 0x0000004d2c077224 */ /* 0x040fe400078e0206 */
[----:B------:R-:W-:-:S04]  /*4880*/  IMAD.WIDE.U32 R12, R44, R76, R12 ;  /* 0x0000004c2c0c7225 */ /* 0x000fc800078e000c */
[----:B------:R-:W-:Y:S02]  /*4890*/  IMAD.IADD R5, R15, 0x1, R5 ;  /* 0x000000010f057824 */ /* 0x000fe400078e0205 */
[-C--:B------:R-:W-:Y:S02]  /*48a0*/  IMAD R14, R0, R38.reuse, RZ ;  /* 0x00000026000e7224 */ /* 0x080fe400078e02ff */
[----:B------:R-:W-:Y:S02]  /*48b0*/  IMAD.IADD R13, R7, 0x1, R13 ;  /* 0x00000001070d7824 */ /* 0x000fe400078e020d */
[C---:B------:R-:W-:Y:S02]  /*48c0*/  IMAD R15, R44.reuse, R39, R14 ;  /* 0x000000272c0f7224 */ /* 0x040fe400078e020e */
[----:B------:R-:W-:-:S04]  /*48d0*/  IMAD.WIDE.U32 R4, R44, R38, R4 ;  /* 0x000000262c047225 */ /* 0x000fc800078e0004 */
[----:B------:R-:W-:Y:S02]  /*48e0*/  IMAD R7, R80, 0x60, RZ ;  /* 0x0000006050077824 */ /* 0x000fe400078e02ff */
[----:B------:R-:W-:-:S04]  /*48f0*/  IMAD.WIDE.U32 R12, R36, 0x60, R12 ;  /* 0x00000060240c7825 */ /* 0x000fc800078e000c */
[----:B------:R-:W-:Y:S01]  /*4900*/  IMAD.IADD R5, R15, 0x1, R5 ;  /* 0x000000010f057824 */ /* 0x000fe200078e0205 */
[----:B------:R-:W-:Y:S01]  /*4910*/  LEA R6, P3, R12, UR4, 0x1 ;  /* 0x000000040c067c11 */ /* 0x000fe2000f8608ff */
[----:B------:R-:W-:Y:S02]  /*4920*/  IMAD.IADD R7, R7, 0x1, R13 ;  /* 0x0000000107077824 */ /* 0x000fe400078e020d */
[----:B------:R-:W-:Y:S02]  /*4930*/  IMAD R15, R68, 0x60, RZ ;  /* 0x00000060440f7824 */ /* 0x000fe400078e02ff */
[----:B------:R-:W-:Y:S01]  /*4940*/  IMAD.WIDE.U32 R4, R34, 0x60, R4 ;  /* 0x0000006022047825 */ /* 0x000fe200078e0004 */
[----:B------:R-:W-:-:S03]  /*4950*/  LEA.HI.X R7, R12, UR5, R7, 0x1, P3 ;  /* 0x000000050c077c11 */ /* 0x000fc600098f0c07 */
[----:B------:R-:W-:Y:S01]  /*4960*/  IMAD.IADD R5, R15, 0x1, R5 ;  /* 0x000000010f057824 */ /* 0x000fe200078e0205 */
[----:B------:R-:W-:-:S04]  /*4970*/  LEA R12, P3, R4, UR6, 0x1 ;  /* 0x00000006040c7c11 */ /* 0x000fc8000f8608ff */
[----:B------:R-:W-:Y:S02]  /*4980*/  LEA.HI.X R13, R4, UR7, R5, 0x1, P3 ;  /* 0x00000007040d7c11 */ /* 0x000fe400098f0c05 */
[----:B------:R-:W5:Y:S04]  /*4990*/  LDG.E.128 R4, desc[UR42][R6.64] ;  /* 0x0000002a06047981 */ /* 0x000f68000c1e1d00 */
[----:B------:R-:W5:Y:S03]  /*49a0*/  LDG.E.128 R12, desc[UR42][R12.64] ;  /* 0x0000002a0c0c7981 */ /* 0x000f66000c1e1d00 */
.L_x_3644:
[----:B------:R-:W-:Y:S05]  /*49b0*/  BSYNC B1 ;  /* 0x0000000000017941 */ /* 0x000fea0003800000 */
.L_x_3643:
[----:B------:R-:W-:Y:S01]  /*49c0*/  BSSY B1, `(.L_x_3645) ;  /* 0x0000029000017945 */ /* 0x000fe20003800000 */
[----:B-----5:R-:W-:Y:S01]  /*49d0*/  IMAD.MOV.U32 R83, RZ, RZ, R6 ;  /* 0x000000ffff537224 */ /* 0x020fe200078e0006 */
[----:B------:R-:W-:Y:S01]  /*49e0*/  CS2R R24, SRZ ;  /* 0x0000000000187805 */ /* 0x000fe2000001ff00 */
[----:B------:R-:W-:Y:S01]  /*49f0*/  IMAD.MOV.U32 R84, RZ, RZ, R7 ;  /* 0x000000ffff547224 */ /* 0x000fe200078e0007 */
[----:B------:R-:W-:Y:S06]  /*4a00*/  @P4 BRA `(.L_x_3646) ;  /* 0x0000000000904947 */ /* 0x000fec0003800000 */
[CC--:B------:R-:W-:Y:S01]  /*4a10*/  IMAD R8, R157.reuse, R76.reuse, RZ ;  /* 0x0000004c9d087224 */ /* 0x0c0fe200078e02ff */
[----:B------:R-:W-:Y:S01]  /*4a20*/  SHF.L.U64.HI R9, R76, 0x6, R77 ;  /* 0x000000064c097819 */ /* 0x000fe2000001024d */
[----:B------:R-:W-:Y:S01]  /*4a30*/  IMAD R10, R0, R76, RZ ;  /* 0x0000004c000a7224 */ /* 0x000fe200078e02ff */
[----:B------:R-:W-:Y:S01]  /*4a40*/  SHF.L.U64.HI R25, R38, 0x6, R39 ;  /* 0x0000000626197819 */ /* 0x000fe20000010227 */
[----:B------:R-:W-:Y:S01]  /*4a50*/  IMAD R24, R157, R38, RZ ;  /* 0x000000269d187224 */ /* 0x000fe200078e02ff */
[----:B------:R-:W-:Y:S01]  /*4a60*/  ULDC.64 UR4, c[0x0][0x3e8] ;  /* 0x0000fa0000047ab9 */ /* 0x000fe20000000a00 */
[-C--:B------:R-:W-:Y:S01]  /*4a70*/  IMAD R27, R22, R77.reuse, R8 ;  /* 0x0000004d161b7224 */ /* 0x080fe200078e0208 */
[----:B------:R-:W-:Y:S01]  /*4a80*/  ULDC.64 UR6, c[0x0][0x400] ;  /* 0x0001000000067ab9 */ /* 0x000fe20000000a00 */
[----:B------:R-:W-:Y:S02]  /*4a90*/  IMAD R77, R44, R77, R10 ;  /* 0x0000004d2c4d7224 */ /* 0x000fe400078e020a */
[----:B------:R-:W-:-:S04]  /*4aa0*/  IMAD.WIDE.U32 R10, R22, R76, R78 ;  /* 0x0000004c160a7225 */ /* 0x000fc800078e004e */
[----:B------:R-:W-:-:S04]  /*4ab0*/  IMAD.WIDE.U32 R78, R22, R38, R78 ;  /* 0x00000026164e7225 */ /* 0x000fc800078e004e */
[----:B------:R-:W-:Y:S02]  /*4ac0*/  IMAD R35, R22, R39, R24 ;  /* 0x0000002716237224 */ /* 0x000fe400078e0218 */
[----:B------:R-:W-:Y:S02]  /*4ad0*/  IMAD.SHL.U32 R8, R76, 0x40, RZ ;  /* 0x000000404c087824 */ /* 0x000fe400078e00ff */
[----:B------:R-:W-:Y:S02]  /*4ae0*/  IMAD.SHL.U32 R24, R38, 0x40, RZ ;  /* 0x0000004026187824 */ /* 0x000fe400078e00ff */
[----:B------:R-:W-:Y:S02]  /*4af0*/  IMAD.IADD R11, R27, 0x1, R11 ;  /* 0x000000011b0b7824 */ /* 0x000fe400078e020b */
[----:B------:R-:W-:Y:S02]  /*4b00*/  IMAD.IADD R79, R35, 0x1, R79 ;  /* 0x00000001234f7824 */ /* 0x000fe400078e024f */
[----:B------:R-:W-:-:S04]  /*4b10*/  IMAD.WIDE.U32 R8, R36, 0x60, R8 ;  /* 0x0000006024087825 */ /* 0x000fc800078e0008 */
[----:B------:R-:W-:-:S04]  /*4b20*/  IMAD.WIDE.U32 R24, R34, 0x60, R24 ;  /* 0x0000006022187825 */ /* 0x000fc800078e0018 */
[----:B------:R-:W-:Y:S02]  /*4b30*/  IMAD R27, R80, 0x60, RZ ;  /* 0x00000060501b7824 */ /* 0x000fe400078e02ff */
[----:B------:R-:W-:Y:S02]  /*4b40*/  IMAD R26, R0, R38, RZ ;  /* 0x00000026001a7224 */ /* 0x000fe400078e02ff */
[----:B------:R-:W-:-:S04]  /*4b50*/  IMAD.WIDE.U32 R10, R44, R76, R10 ;  /* 0x0000004c2c0a7225 */ /* 0x000fc800078e000a */
[----:B------:R-:W-:Y:S02]  /*4b60*/  IMAD R35, R68, 0x60, RZ ;  /* 0x0000006044237824 */ /* 0x000fe400078e02ff */
[----:B------:R-:W-:-:S04]  /*4b70*/  IMAD.WIDE.U32 R78, R44, R38, R78 ;  /* 0x000000262c4e7225 */ /* 0x000fc800078e004e */
[----:B------:R-:W-:Y:S02]  /*4b80*/  IMAD R26, R44, R39, R26 ;  /* 0x000000272c1a7224 */ /* 0x000fe400078e021a */
[----:B------:R-:W-:Y:S01]  /*4b90*/  IMAD.IADD R27, R27, 0x1, R9 ;  /* 0x000000011b1b7824 */ /* 0x000fe200078e0209 */
[----:B------:R-:W-:Y:S01]  /*4ba0*/  IADD3 R9, P3, R8, R10, RZ ;  /* 0x0000000a08097210 */ /* 0x000fe20007f7e0ff */
[----:B------:R-:W-:Y:S01]  /*4bb0*/  IMAD.IADD R35, R35, 0x1, R25 ;  /* 0x0000000123237824 */ /* 0x000fe200078e0219 */
[----:B------:R-:W-:Y:S02]  /*4bc0*/  IADD3 R25, P4, R24, R78, RZ ;  /* 0x0000004e18197210 */ /* 0x000fe40007f9e0ff */
[----:B------:R-:W-:Y:S02]  /*4bd0*/  IADD3.X R10, R27, R77, R11, P3, !PT ;  /* 0x0000004d1b0a7210 */ /* 0x000fe40001ffe40b */
[----:B------:R-:W-:Y:S02]  /*4be0*/  IADD3.X R78, R35, R26, R79, P4, !PT ;  /* 0x0000001a234e7210 */ /* 0x000fe400027fe44f */
[----:B------:R-:W-:-:S02]  /*4bf0*/  LEA R8, P3, R9, UR4, 0x1 ;  /* 0x0000000409087c11 */ /* 0x000fc4000f8608ff */
[----:B------:R-:W-:Y:S02]  /*4c00*/  LEA R24, P4, R25, UR6, 0x1 ;  /* 0x0000000619187c11 */ /* 0x000fe4000f8808ff */
[----:B------:R-:W-:Y:S02]  /*4c10*/  LEA.HI.X R9, R9, UR5, R10, 0x1, P3 ;  /* 0x0000000509097c11 */ /* 0x000fe400098f0c0a */
[----:B------:R-:W-:-:S04]  /*4c20*/  LEA.HI.X R25, R25, UR7, R78, 0x1, P4 ;  /* 0x0000000719197c11 */ /* 0x000fc8000a0f0c4e */
[----:B------:R-:W5:Y:S04]  /*4c30*/  LDG.E.128 R8, desc[UR42][R8.64] ;  /* 0x0000002a08087981 */ /* 0x000f68000c1e1d00 */
[----:B------:R-:W5:Y:S02]  /*4c40*/  LDG.E.128 R24, desc[UR42][R24.64] ;  /* 0x0000002a18187981 */ /* 0x000f64000c1e1d00 */
.L_x_3646:
[----:B------:R-:W-:Y:S05]  /*4c50*/  BSYNC B1 ;  /* 0x0000000000017941 */ /* 0x000fea0003800000 */
.L_x_3645:
[----:B------:R-:W-:Y:S01]  /*4c60*/  ULOP3.LUT UR4, UR38, 0x1, URZ, 0xfc, !UPT ;  /* 0x0000000126047892 */ /* 0x000fe2000f8efc3f */
[----:B------:R-:W-:Y:S01]  /*4c70*/  IMAD.MOV.U32 R34, RZ, RZ, R4 ;  /* 0x000000ffff227224 */ /* 0x000fe200078e0004 */
        /* <DEDUP_REMOVED lines=11> */
[----:B-----5:R-:W-:Y:S01]  /*4d30*/  IMAD.MOV.U32 R37, RZ, RZ, R10 ;  /* 0x000000ffff257224 */ /* 0x020fe200078e000a */
        /* <DEDUP_REMOVED lines=15> */
[----:B------:R-:W-:Y:S02]  /*4e30*/  ISETP.GE.AND P4, PT, R152, R73, PT ;  /* 0x000000499800720c */ /* 0x000fe40003f86270 */
[----:B------:R-:W-:Y:S02]  /*4e40*/  PRMT R91, R34, 0x7610, R91 ;  /* 0x00007610225b7816 */ /* 0x000fe4000000005b */
[----:B------:R-:W-:Y:S02]  /*4e50*/  PRMT R92, R35, 0x7610, R92 ;  /* 0x00007610235c7816 */ /* 0x000fe4000000005c */
[----:B------:R-:W-:Y:S02]  /*4e60*/  PRMT R93, R36, 0x7610, R93 ;  /* 0x00007610245d7816 */ /* 0x000fe4000000005d */
[----:B------:R-:W-:Y:S01]  /*4e70*/  PRMT R94, R37, 0x7610, R94 ;  /* 0x00007610255e7816 */ /* 0x000fe2000000005e */
[----:B------:R-:W-:Y:S06]  /*4e80*/  @!P3 BRA `(.L_x_3647) ;  /* 0x000000000004b947 */ /* 0x000fec0003800000 */
[----:B------:R-:W-:Y:S01]  /*4e90*/  BPT.TRAP 0x1 ;  /* 0x000000040000795c */ /* 0x000fe20000300000 */
.L_x_3647:
[----:B------:R-:W-:Y:S01]  /*4ea0*/  IMAD R68, R23, 0x8, R2 ;  /* 0x0000000817447824 */ /* 0x000fe200078e0202 */
[----:B------:R-:W-:Y:S01]  /*4eb0*/  SHF.L.U32 R80, R158, 0x1f, RZ ;  /* 0x0000001f9e507819 */ /* 0x000fe200000006ff */
[----:B------:R-:W-:Y:S01]  /*4ec0*/  BSSY B1, `(.L_x_3648) ;  /* 0x0000006000017945 */ /* 0x000fe20003800000 */
[----:B------:R-:W-:Y:S02]  /*4ed0*/  IMAD.MOV.U32 R76, RZ, RZ, R32 ;  /* 0x000000ffff4c7224 */ /* 0x000fe400078e0020 */
[----:B------:R-:W0:Y:S01]  /*4ee0*/  SYNCS.PHASECHK.TRANS64.TRYWAIT P5, [R68+URZ+0x32490], R80 ;  /* 0x03249050440075a7 */ /* 0x000e2200080a017f */
[----:B------:R-:W-:Y:S02]  /*4ef0*/  IMAD.MOV.U32 R77, RZ, RZ, R82 ;  /* 0x000000ffff4d7224 */ /* 0x000fe400078e0052 */
[----:B------:R-:W-:Y:S01]  /*4f00*/  IMAD.SHL.U32 R73, R73, 0x2, RZ ;  /* 0x0000000249497824 */ /* 0x000fe200078e00ff */
[----:B0-----:R-:W-:Y:S06]  /*4f10*/  @!P5 BRA `(.L_x_3649) ;  /* 0x000003540098d947 */ /* 0x001fec0003800000 */
.L_x_4021:
[----:B------:R-:W-:Y:S05]  /*4f20*/  BSYNC B1 ;  /* 0x0000000000017941 */ /* 0x000fea0003800000 */
.L_x_3648:
[----:B------:R-:W-:Y:S01]  /*4f30*/  ISETP.GE.OR P5, PT, R22, R72, P1 ;  /* 0x000000481600720c */ /* 0x000fe20000fa6670 */
[----:B------:R-:W-:-:S12]  /*4f40*/  BSSY B1, `(.L_x_3650) ;  /* 0x0000085000017945 */ /* 0x000fd80003800000 */
[----:B------:R-:W-:Y:S05]  /*4f50*/  @P5 BRA `(.L_x_3651) ;  /* 0x00000008000c5947 */ /* 0x000fea0003800000 */
[----:B------:R-:W1:Y:S01]  /*4f60*/  LDC R84, c[0x0][0x2f4] ;  /* 0x0000bd00ff547b82 */ /* 0x000e620000000800 */
[----:B------:R-:W-:Y:S01]  /*4f70*/  IMAD.WIDE.U32 R78, R22, R74, R76 ;  /* 0x0000004a164e7225 */ /* 0x000fe200078e004c */
[----:B------:R-:W-:Y:S03]  /*4f80*/  BSSY B2, `(.L_x_3652) ;  /* 0x0000074000027945 */ /* 0x000fe60003800000 */
[----:B------:R-:W-:Y:S02]  /*4f90*/  IMAD.SHL.U32 R35, R62, 0x8, RZ ;  /* 0x000000083e237824 */ /* 0x000fe400078e00ff */
[----:B------:R-:W-:-:S03]  /*4fa0*/  IMAD.IADD R83, R81, 0x1, R79 ;  /* 0x0000000151537824 */ /* 0x000fc600078e024f */
[--C-:B------:R-:W-:Y:S02]  /*4fb0*/  SHF.R.S32.HI R82, RZ, 0x1f, R35.reuse ;  /* 0x0000001fff527819 */ /* 0x100fe40000011423 */
[--C-:B------:R-:W-:Y:S02]  /*4fc0*/  IADD3 R81, P5, P6, R30, R78, R35.reuse ;  /* 0x0000004e1e517210 */ /* 0x100fe40007ebe023 */
[----:B------:R-:W-:Y:S02]  /*4fd0*/  LOP3.LUT R35, R55, 0x38, R35, 0xf8, !PT ;  /* 0x0000003837237812 */ /* 0x000fe400078ef823 */
[----:B------:R-:W-:Y:S02]  /*4fe0*/  IADD3.X R82, R64, R83, R82, P5, P6 ;  /* 0x0000005340527210 */ /* 0x000fe40002fec452 */
[----:B------:R-:W-:Y:S01]  /*4ff0*/  LOP3.LUT R35, R35, R56, RZ, 0x3c, !PT ;  /* 0x0000003823237212 */ /* 0x000fe200078e3cff */
[----:B-1----:R-:W-:-:S05]  /*5000*/  IMAD.IADD R32, R84, 0x1, -R73 ;  /* 0x0000000154207824 */ /* 0x002fca00078e0a49 */
[----:B------:R-:W-:-:S04]  /*5010*/  SEL R32, R73, R32, !P0 ;  /* 0x0000002049207207 */ /* 0x000fc80004000000 */
[----:B------:R-:W-:-:S04]  /*5020*/  SHF.R.S32.HI R33, RZ, 0x1f, R32 ;  /* 0x0000001fff217819 */ /* 0x000fc80000011420 */
[----:B------:R-:W-:Y:S01]  /*5030*/  LEA.HI R33, R33, R32, RZ, 0x4 ;  /* 0x0000002021217211 */ /* 0x000fe200078f20ff */
[----:B------:R-:W-:-:S03]  /*5040*/  IMAD R32, R180, 0x200, R35 ;  /* 0x00000200b4207824 */ /* 0x000fc600078e0223 */
[----:B------:R-:W-:-:S05]  /*5050*/  LEA.HI.SX32 R33, R33, R62, 0x1c ;  /* 0x0000003e21217211 */ /* 0x000fca00078fe2ff */
[----:B------:R-:W-:-:S05]  /*5060*/  IMAD.SHL.U32 R85, R33, 0x8, RZ ;  /* 0x0000000821557824 */ /* 0x000fca00078e00ff */
[----:B------:R-:W-:-:S04]  /*5070*/  LOP3.LUT R33, R55, 0x38, R85, 0xf8, !PT ;  /* 0x0000003837217812 */ /* 0x000fc800078ef855 */
[----:B------:R-:W-:-:S05]  /*5080*/  LOP3.LUT R33, R33, R56, RZ, 0x3c, !PT ;  /* 0x0000003821217212 */ /* 0x000fca00078e3cff */
[----:B------:R-:W-:Y:S02]  /*5090*/  IMAD R34, R180, 0x200, R33 ;  /* 0x00000200b4227824 */ /* 0x000fe400078e0221 */
        /* <DEDUP_REMOVED lines=8> */
[----:B-1----:R-:W-:Y:S01]  /*5120*/  IMAD.U32 R98, R35, 0x10000, RZ ;  /* 0x0001000023627824 */ /* 0x002fe200078e00ff */
[----:B------:R-:W-:Y:S02]  /*5130*/  SHF.R.U32.HI R96, RZ, 0x10, R5 ;  /* 0x00000010ff607819 */ /* 0x000fe40000011605 */
[----:B------:R-:W-:Y:S01]  /*5140*/  SHF.R.U64 R101, R12, 0x10, R13 ;  /* 0x000000100c657819 */ /* 0x000fe2000000120d */
[----:B--2---:R-:W-:Y:S01]  /*5150*/  IMAD.U32 R13, R37, 0x10000, RZ ;  /* 0x00010000250d7824 */ /* 0x004fe200078e00ff */
[----:B------:R-:W-:Y:S01]  /*5160*/  SHF.R.U64 R103, R4, 0x10, R5 ;  /* 0x0000001004677819 */ /* 0x000fe20000001205 */
[----:B------:R-:W-:Y:S01]  /*5170*/  IMAD.U32 R5, R38, 0x10000, RZ ;  /* 0x0001000026057824 */ /* 0x000fe200078e00ff */
[----:B------:R-:W-:Y:S01]  /*5180*/  SHF.R.U64 R12, R14, 0x10, R15 ;  /* 0x000000100e0c7819 */ /* 0x000fe2000000120f */
[----:B------:R-:W-:Y:S01]  /*5190*/  IMAD.U32 R14, R33, 0x10000, RZ ;  /* 0x00010000210e7824 */ /* 0x000fe200078e00ff */
[----:B------:R-:W-:Y:S01]  /*51a0*/  PRMT R102, R91, 0x5432, R102 ;  /* 0x000054325b667816 */ /* 0x000fe20000000066 */
[----:B------:R-:W-:Y:S01]  /*51b0*/  IMAD.U32 R4, R34, 0x10000, RZ ;  /* 0x0001000022047824 */ /* 0x000fe200078e00ff */
[----:B------:R-:W-:-:S02]  /*51c0*/  LOP3.LUT R97, R33, 0xffff0000, RZ, 0xc0, !PT ;  /* 0xffff000021617812 */ /* 0x000fc400078ec0ff */
[----:B------:R-:W-:Y:S01]  /*51d0*/  LOP3.LUT R33, R35, 0xffff0000, RZ, 0xc0, !PT ;  /* 0xffff000023217812 */ /* 0x000fe200078ec0ff */
[C---:B------:R-:W-:Y:S01]  /*51e0*/  IMAD.U32 R35, R39.reuse, 0x10000, RZ ;  /* 0x0001000027237824 */ /* 0x040fe200078e00ff */
[----:B------:R-:W-:Y:S01]  /*51f0*/  SHF.R.U64 R99, R6, 0x10, R7 ;  /* 0x0000001006637819 */ /* 0x000fe20000001207 */
[----:B------:R-:W-:Y:S01]  /*5200*/  IMAD.U32 R6, R32, 0x10000, RZ ;  /* 0x0001000020067824 */ /* 0x000fe200078e00ff */
[----:B------:R-:W-:Y:S02]  /*5210*/  LOP3.LUT R95, R39, 0xffff0000, RZ, 0xc0, !PT ;  /* 0xffff0000275f7812 */ /* 0x000fe400078ec0ff */
[----:B------:R-:W-:Y:S02]  /*5220*/  PRMT R96, R87, 0x5432, R96 ;  /* 0x0000543257607816 */ /* 0x000fe40000000060 */
[----:B------:R-:W-:Y:S01]  /*5230*/  PRMT R39, R106, 0x5410, R103 ;  /* 0x000054106a277816 */ /* 0x000fe20000000067 */
[----:B------:R-:W-:Y:S01]  /*5240*/  IMAD.U32 R103, R102, 0x10000, RZ ;  /* 0x0001000066677824 */ /* 0x000fe200078e00ff */
[----:B------:R-:W-:-:S02]  /*5250*/  SHF.R.U32.HI R100, RZ, 0x10, R7 ;  /* 0x00000010ff647819 */ /* 0x000fc40000011607 */
[----:B------:R-:W-:Y:S01]  /*5260*/  SHF.R.U32.HI R104, RZ, 0x10, R15 ;  /* 0x00000010ff687819 */ /* 0x000fe2000001160f */
[----:B------:R-:W-:Y:S01]  /*5270*/  IMAD.U32 R15, R36, 0x10000, RZ ;  /* 0x00010000240f7824 */ /* 0x000fe200078e00ff */
[----:B------:R-:W-:Y:S01]  /*5280*/  PRMT R7, R105, 0x5410, R99 ;  /* 0x0000541069077816 */ /* 0x000fe20000000063 */
[----:B------:R-:W-:Y:S01]  /*5290*/  IMAD.U32 R99, R96, 0x10000, RZ ;  /* 0x0001000060637824 */ /* 0x000fe200078e00ff */
[----:B------:R-:W-:Y:S01]  /*52a0*/  LOP3.LUT R37, R37, 0xffff0000, RZ, 0xc0, !PT ;  /* 0xffff000025257812 */ /* 0x000fe200078ec0ff */
[----:B------:R-:W-:Y:S01]  /*52b0*/  FMUL.FTZ R105, R13, R103 ;  /* 0x000000670d697220 */ /* 0x000fe20000410000 */
[----:B------:R-:W-:Y:S02]  /*52c0*/  LOP3.LUT R102, R102, 0xffff0000, RZ, 0xc0, !PT ;  /* 0xffff000066667812 */ /* 0x000fe400078ec0ff */
[----:B------:R-:W-:Y:S02]  /*52d0*/  PRMT R100, R86, 0x5432, R100 ;  /* 0x0000543256647816 */ /* 0x000fe40000000064 */
[----:B------:R-:W-:Y:S01]  /*52e0*/  PRMT R104, R90, 0x5432, R104 ;  /* 0x000054325a687816 */ /* 0x000fe20000000068 */
[----:B------:R-:W-:Y:S01]  /*52f0*/  FMUL.FTZ R106, R37, R102 ;  /* 0x00000066256a7220 */ /* 0x000fe20000410000 */
[----:B------:R-:W-:Y:S01]  /*5300*/  PRMT R101, R107, 0x5410, R101 ;  /* 0x000054106b657816 */ /* 0x000fe20000000065 */
[-C--:B------:R-:W-:Y:S01]  /*5310*/  FMUL.FTZ R107, R13, R99.reuse ;  /* 0x000000630d6b7220 */ /* 0x080fe20000410000 */
[----:B------:R-:W-:Y:S01]  /*5320*/  LOP3.LUT R96, R96, 0xffff0000, RZ, 0xc0, !PT ;  /* 0xffff000060607812 */ /* 0x000fe200078ec0ff */
[----:B------:R-:W-:Y:S01]  /*5330*/  FFMA.FTZ R13, R14, R99, -R105 ;  /* 0x000000630e0d7223 */ /* 0x000fe20000010869 */
[C---:B------:R-:W-:Y:S01]  /*5340*/  IMAD.U32 R105, R104.reuse, 0x10000, RZ ;  /* 0x0001000068697824 */ /* 0x040fe200078e00ff */
[----:B------:R-:W-:Y:S01]  /*5350*/  LOP3.LUT R104, R104, 0xffff0000, RZ, 0xc0, !PT ;  /* 0xffff000068687812 */ /* 0x000fe200078ec0ff */
[----:B------:R-:W-:-:S02]  /*5360*/  IMAD.U32 R99, R100, 0x10000, RZ ;  /* 0x0001000064637824 */ /* 0x000fc400078e00ff */
[-C--:B------:R-:W-:Y:S01]  /*5370*/  FMUL.FTZ R108, R37, R96.reuse ;  /* 0x00000060256c7220 */ /* 0x080fe20000410000 */
[----:B------:R-:W-:Y:S01]  /*5380*/  FFMA.FTZ R96, R97, R96, -R106 ;  /* 0x0000006061607223 */ /* 0x000fe2000001086a */
[C---:B------:R-:W-:Y:S01]  /*5390*/  FMUL.FTZ R37, R35.reuse, R105 ;  /* 0x0000006923257220 */ /* 0x040fe20000410000 */
[-C--:B------:R-:W-:Y:S01]  /*53a0*/  FMUL.FTZ R106, R35, R99.reuse ;  /* 0x00000063236a7220 */ /* 0x080fe20000410000 */
[----:B------:R-:W-:Y:S01]  /*53b0*/  LOP3.LUT R100, R100, 0xffff0000, RZ, 0xc0, !PT ;  /* 0xffff000064647812 */ /* 0x000fe200078ec0ff */
[----:B------:R-:W-:Y:S01]  /*53c0*/  FFMA.FTZ R35, R97, R102, R108 ;  /* 0x0000006661237223 */ /* 0x000fe2000001006c */
[C---:B------:R-:W-:Y:S01]  /*53d0*/  FFMA.FTZ R37, R98.reuse, R99, -R37 ;  /* 0x0000006362257223 */ /* 0x040fe20000010825 */
[----:B------:R-:W-:Y:S01]  /*53e0*/  FFMA.FTZ R106, R98, R105, R106 ;  /* 0x00000069626a7223 */ /* 0x000fe2000001006a */
[----:B------:R-:W-:Y:S01]  /*53f0*/  IMAD.U32 R98, R101, 0x10000, RZ ;  /* 0x0001000065627824 */ /* 0x000fe200078e00ff */
[----:B------:R-:W-:Y:S01]  /*5400*/  LOP3.LUT R36, R36, 0xffff0000, RZ, 0xc0, !PT ;  /* 0xffff000024247812 */ /* 0x000fe200078ec0ff */
[C---:B------:R-:W-:Y:S01]  /*5410*/  FMUL.FTZ R102, R95.reuse, R104 ;  /* 0x000000685f667220 */ /* 0x040fe20000410000 */
[----:B------:R-:W-:Y:S01]  /*5420*/  FMUL.FTZ R108, R95, R100 ;  /* 0x000000645f6c7220 */ /* 0x000fe20000410000 */
[----:B------:R-:W-:Y:S01]  /*5430*/  LOP3.LUT R101, R101, 0xffff0000, RZ, 0xc0, !PT ;  /* 0xffff000065657812 */ /* 0x000fe200078ec0ff */
[C---:B------:R-:W-:Y:S01]  /*5440*/  IMAD.U32 R97, R39.reuse, 0x10000, RZ ;  /* 0x0001000027617824 */ /* 0x040fe200078e00ff */
[----:B------:R-:W-:Y:S01]  /*5450*/  LOP3.LUT R39, R39, 0xffff0000, RZ, 0xc0, !PT ;  /* 0xffff000027277812 */ /* 0x000fe200078ec0ff */
[----:B------:R-:W-:Y:S01]  /*5460*/  FMUL.FTZ R95, R15, R98 ;  /* 0x000000620f5f7220 */ /* 0x000fe20000410000 */
[----:B------:R-:W-:Y:S01]  /*5470*/  LOP3.LUT R32, R32, 0xffff0000, RZ, 0xc0, !PT ;  /* 0xffff000020207812 */ /* 0x000fe200078ec0ff */
[C---:B------:R-:W-:Y:S01]  /*5480*/  FFMA.FTZ R102, R33.reuse, R100, -R102 ;  /* 0x0000006421667223 */ /* 0x040fe20000010866 */
[----:B------:R-:W-:Y:S01]  /*5490*/  FFMA.FTZ R99, R33, R104, R108 ;  /* 0x0000006821637223 */ /* 0x000fe2000001006c */
[----:B------:R-:W-:Y:S01]  /*54a0*/  PRMT R12, R88, 0x5432, R12 ;  /* 0x00005432580c7816 */ /* 0x000fe2000000000c */
[----:B------:R-:W-:Y:S01]  /*54b0*/  FMUL.FTZ R15, R15, R97 ;  /* 0x000000610f0f7220 */ /* 0x000fe20000410000 */
[----:B------:R-:W-:Y:S01]  /*54c0*/  FMUL.FTZ R33, R36, R101 ;  /* 0x0000006524217220 */ /* 0x000fe20000410000 */
[----:B------:R-:W-:Y:S01]  /*54d0*/  FFMA.FTZ R95, R6, R97, -R95 ;  /* 0x00000061065f7223 */ /* 0x000fe2000001085f */
[-C--:B------:R-:W-:Y:S01]  /*54e0*/  FMUL.FTZ R97, R36, R39.reuse ;  /* 0x0000002724617220 */ /* 0x080fe20000410000 */
[----:B------:R-:W-:Y:S01]  /*54f0*/  FFMA.FTZ R98, R6, R98, R15 ;  /* 0x0000006206627223 */ /* 0x000fe2000001000f */
[----:B------:R-:W-:Y:S01]  /*5500*/  FFMA.FTZ R36, R32, R39, -R33 ;  /* 0x0000002720247223 */ /* 0x000fe20000010821 */
[----:B------:R-:W-:Y:S01]  /*5510*/  LOP3.LUT R38, R38, 0xffff0000, RZ, 0xc0, !PT ;  /* 0xffff000026267812 */ /* 0x000fe200078ec0ff */
[C---:B------:R-:W-:Y:S01]  /*5520*/  IMAD.U32 R15, R12.reuse, 0x10000, RZ ;  /* 0x000100000c0f7824 */ /* 0x040fe200078e00ff */
[----:B------:R-:W-:Y:S01]  /*5530*/  LOP3.LUT R33, R12, 0xffff0000, RZ, 0xc0, !PT ;  /* 0xffff00000c217812 */ /* 0x000fe200078ec0ff */
[C---:B------:R-:W-:Y:S01]  /*5540*/  IMAD.U32 R6, R7.reuse, 0x10000, RZ ;  /* 0x0001000007067824 */ /* 0x040fe200078e00ff */
[----:B------:R-:W-:Y:S01]  /*5550*/  LOP3.LUT R7, R7, 0xffff0000, RZ, 0xc0, !PT ;  /* 0xffff000007077812 */ /* 0x000fe200078ec0ff */
[C---:B------:R-:W-:Y:S01]  /*5560*/  FMUL.FTZ R39, R5.reuse, R15 ;  /* 0x0000000f05277220 */ /* 0x040fe20000410000 */
[----:B------:R-:W-:Y:S01]  /*5570*/  LOP3.LUT R34, R34, 0xffff0000, RZ, 0xc0, !PT ;  /* 0xffff000022227812 */ /* 0x000fe200078ec0ff */
[-C--:B------:R-:W-:Y:S01]  /*5580*/  FMUL.FTZ R12, R5, R6.reuse ;  /* 0x00000006050c7220 */ /* 0x080fe20000410000 */
[C---:B------:R-:W-:Y:S01]  /*5590*/  FMUL.FTZ R5, R38.reuse, R33 ;  /* 0x0000002126057220 */ /* 0x040fe20000410000 */
[----:B------:R-:W-:Y:S01]  /*55a0*/  FMUL.FTZ R38, R38, R7 ;  /* 0x0000000726267220 */ /* 0x000fe20000410000 */
[C---:B------:R-:W-:Y:S01]  /*55b0*/  FFMA.FTZ R39, R4.reuse, R6, -R39 ;  /* 0x0000000604277223 */ /* 0x040fe20000010827 */
[----:B------:R-:W-:Y:S01]  /*55c0*/  FFMA.FTZ R12, R4, R15, R12 ;  /* 0x0000000f040c7223 */ /* 0x000fe2000001000c */
[----:B------:R-:W-:Y:S01]  /*55d0*/  FFMA.FTZ R14, R14, R103, R107 ;  /* 0x000000670e0e7223 */ /* 0x000fe2000001006b */
[C---:B------:R-:W-:Y:S01]  /*55e0*/  FFMA.FTZ R4, R34.reuse, R7, -R5 ;  /* 0x0000000722047223 */ /* 0x040fe20000010805 */
[----:B------:R-:W-:Y:S01]  /*55f0*/  FFMA.FTZ R33, R34, R33, R38 ;  /* 0x0000002122217223 */ /* 0x000fe20000010026 */
        /* <DEDUP_REMOVED lines=11> */
[----:B------:R-:W-:-:S07]  /*56b0*/  F2FP.BF16.F32.PACK_AB R36, R97, R98 ;  /* 0x000000626124723e */ /* 0x000fce00000010ff */
.L_x_3653:
[----:B------:R-:W-:Y:S05]  /*56c0*/  BSYNC B2 ;  /* 0x0000000000027941 */ /* 0x000fea0003800000 */
.L_x_3652:
[----:B------:R-:W-:Y:S02]  /*56d0*/  ISETP.GE.AND P5, PT, R85, R84, PT ;  /* 0x000000545500720c */ /* 0x000fe40003fa6270 */
[----:B------:R-:W-:-:S11]  /*56e0*/  P2R R5, PR, RZ, 0x1 ;  /* 0x00000001ff057803 */ /* 0x000fd60000000000 */
[--C-:B------:R-:W-:Y:S02]  /*56f0*/  @!P5 SHF.R.S32.HI R4, RZ, 0x1f, R85.reuse ;  /* 0x0000001fff04d819 */ /* 0x100fe40000011455 */
[----:B------:R-:W-:-:S04]  /*5700*/  @!P5 IADD3 R78, P0, P6, R30, R78, R85 ;  /* 0x0000004e1e4ed210 */ /* 0x000fc80007e1e055 */
[----:B------:R-:W-:Y:S02]  /*5710*/  @!P5 IADD3.X R83, R64, R83, R4, P0, P6 ;  /* 0x000000534053d210 */ /* 0x000fe400007ec404 */
[-C--:B------:R-:W-:Y:S02]  /*5720*/  LEA R4, P6, R81, R70.reuse, 0x1 ;  /* 0x0000004651047211 */ /* 0x080fe400078c08ff */
[----:B------:R-:W-:Y:S02]  /*5730*/  ISETP.NE.AND P0, PT, R5, RZ, PT ;  /* 0x000000ff0500720c */ /* 0x000fe40003f05270 */
[----:B------:R-:W-:Y:S02]  /*5740*/  LEA.HI.X R5, R81, R71, R82, 0x1, P6 ;  /* 0x0000004751057211 */ /* 0x000fe400030f0c52 */
[----:B------:R-:W-:-:S03]  /*5750*/  @!P5 LEA R6, P6, R78, R70, 0x1 ;  /* 0x000000464e06d211 */ /* 0x000fc600078c08ff */
[----:B-1----:R1:W-:Y:S01]  /*5760*/  STG.E.128 desc[UR42][R4.64], R32 ;  /* 0x0000002004007986 */ /* 0x0023e2000c101d2a */
[----:B------:R-:W-:-:S05]  /*5770*/  @!P5 LEA.HI.X R7, R78, R71, R83, 0x1, P6 ;  /* 0x000000474e07d211 */ /* 0x000fca00030f0c53 */
[----:B--2---:R1:W-:Y:S04]  /*5780*/  @!P5 STG.E.128 desc[UR42][R6.64], R36 ;  /* 0x000000240600d986 */ /* 0x0043e8000c101d2a */
.L_x_3651:
[----:B------:R-:W-:Y:S05]  /*5790*/  BSYNC B1 ;  /* 0x0000000000017941 */ /* 0x000fea0003800000 */
.L_x_3650:
[C---:B------:R-:W-:Y:S01]  /*57a0*/  ISETP.GE.OR P5, PT, R156.reuse, R72, P1 ;  /* 0x000000489c00720c */ /* 0x040fe20000fa6670 */
[----:B------:R-:W-:Y:S01]  /*57b0*/  IMAD.WIDE.U32 R76, R156, R74, R76 ;  /* 0x0000004a9c4c7225 */ /* 0x000fe200078e004c */
[----:B-1----:R-:W-:-:S05]  /*57c0*/  SHF.R.S32.HI R5, RZ, 0x1f, R156 ;  /* 0x0000001fff057819 */ /* 0x002fca000001149c */
[----:B------:R-:W-:-:S04]  /*57d0*/  IMAD R5, R5, R74, RZ ;  /* 0x0000004a05057224 */ /* 0x000fc800078e02ff */
[----:B------:R-:W-:Y:S02]  /*57e0*/  IMAD R5, R156, R75, R5 ;  /* 0x0000004b9c057224 */ /* 0x000fe400078e0205 */
[----:B------:R-:W-:Y:S05]  /*57f0*/  @P5 BRA `(.L_x_3636) ;  /* 0x0000000800685947 */ /* 0x000fea0003800000 */
[----:B------:R-:W1:Y:S01]  /*5800*/  LDC R34, c[0x0][0x2f4] ;  /* 0x0000bd00ff227b82 */ /* 0x000e620000000800 */
[----:B------:R-:W-:Y:S01]  /*5810*/  IMAD.SHL.U32 R7, R62, 0x8, RZ ;  /* 0x000000083e077824 */ /* 0x000fe200078e00ff */
[----:B------:R-:W-:Y:S01]  /*5820*/  BSSY B1, `(.L_x_3654) ;  /* 0x0000072000017945 */ /* 0x000fe20003800000 */
[----:B------:R-:W-:-:S03]  /*5830*/  IMAD.IADD R35, R77, 0x1, R5 ;  /* 0x000000014d237824 */ /* 0x000fc600078e0205 */
[--C-:B------:R-:W-:Y:S02]  /*5840*/  SHF.R.S32.HI R5, RZ, 0x1f, R7.reuse ;  /* 0x0000001fff057819 */ /* 0x100fe40000011407 */
[----:B------:R-:W-:-:S04]  /*5850*/  IADD3 R4, P5, P6, R30, R76, R7 ;  /* 0x0000004c1e047210 */ /* 0x000fc80007ebe007 */
[----:B------:R-:W-:Y:S02]  /*5860*/  IADD3.X R5, R64, R35, R5, P5, P6 ;  /* 0x0000002340057210 */ /* 0x000fe40002fec405 */
[----:B------:R-:W-:-:S04]  /*5870*/  LEA R32, P5, R4, R70, 0x1 ;  /* 0x0000004604207211 */ /* 0x000fc800078a08ff */
[----:B------:R-:W-:Y:S01]  /*5880*/  LEA.HI.X R33, R4, R71, R5, 0x1, P5 ;  /* 0x0000004704217211 */ /* 0x000fe200028f0c05 */
[----:B-1----:R-:W-:-:S05]  /*5890*/  @P0 IMAD.IADD R73, R34, 0x1, -R73 ;  /* 0x0000000122490824 */ /* 0x002fca00078e0a49 */
        /* <DEDUP_REMOVED lines=14> */
[----:B------:R-:W-:Y:S02]  /*5980*/  SHF.R.U32.HI R73, RZ, 0x10, R25 ;  /* 0x00000010ff497819 */ /* 0x000fe40000011619 */
[----:B------:R-:W-:Y:S02]  /*5990*/  SHF.R.U32.HI R79, RZ, 0x10, R9 ;  /* 0x00000010ff4f7819 */ /* 0x000fe40000011609 */
[----:B------:R-:W-:Y:S02]  /*59a0*/  PRMT R94, R94, 0x5410, R73 ;  /* 0x000054105e5e7816 */ /* 0x000fe40000000049 */
[----:B------:R-:W-:Y:S01]  /*59b0*/  SHF.R.U64 R36, R24, 0x10, R25 ;  /* 0x0000001018247819 */ /* 0x000fe20000001219 */
[----:B--2---:R-:W-:Y:S01]  /*59c0*/  IMAD.U32 R25, R13, 0x10000, RZ ;  /* 0x000100000d197824 */ /* 0x004fe200078e00ff */
[----:B------:R-:W-:Y:S01]  /*59d0*/  SHF.R.U64 R74, R26, 0x10, R27 ;  /* 0x000000101a4a7819 */ /* 0x000fe2000000121b */
[----:B------:R-:W-:Y:S01]  /*59e0*/  IMAD.U32 R38, R94, 0x10000, RZ ;  /* 0x000100005e267824 */ /* 0x000fe200078e00ff */
[----:B------:R-:W-:Y:S01]  /*59f0*/  PRMT R90, R90, 0x5410, R79 ;  /* 0x000054105a5a7816 */ /* 0x000fe2000000004f */
[----:B------:R-:W-:Y:S01]  /*5a00*/  IMAD.U32 R24, R12, 0x10000, RZ ;  /* 0x000100000c187824 */ /* 0x000fe200078e00ff */
[----:B------:R-:W-:Y:S01]  /*5a10*/  SHF.R.U32.HI R39, RZ, 0x10, R27 ;  /* 0x00000010ff277819 */ /* 0x000fe2000001161b */
[----:B------:R-:W-:Y:S01]  /*5a20*/  IMAD.U32 R27, R15, 0x10000, RZ ;  /* 0x000100000f1b7824 */ /* 0x000fe200078e00ff */
[----:B------:R-:W-:-:S02]  /*5a30*/  SHF.R.U32.HI R78, RZ, 0x10, R11 ;  /* 0x00000010ff4e7819 */ /* 0x000fc4000001160b */
[----:B------:R-:W-:Y:S01]  /*5a40*/  SHF.R.U64 R81, R8, 0x10, R9 ;  /* 0x0000001008517819 */ /* 0x000fe20000001209 */
[----:B-1----:R-:W-:Y:S01]  /*5a50*/  IMAD.U32 R9, R5, 0x10000, RZ ;  /* 0x0001000005097824 */ /* 0x002fe200078e00ff */
[----:B------:R-:W-:Y:S01]  /*5a60*/  PRMT R93, R93, 0x5410, R36 ;  /* 0x000054105d5d7816 */ /* 0x000fe20000000024 */
[----:B------:R-:W-:Y:S01]  /*5a70*/  IMAD.U32 R36, R90, 0x10000, RZ ;  /* 0x000100005a247824 */ /* 0x000fe200078e00ff */
[----:B------:R-:W-:Y:S01]  /*5a80*/  PRMT R91, R91, 0x5410, R74 ;  /* 0x000054105b5b7816 */ /* 0x000fe2000000004a */
[----:B------:R-:W-:Y:S01]  /*5a90*/  FMUL.FTZ R74, R25, R38 ;  /* 0x00000026194a7220 */ /* 0x000fe20000410000 */
[----:B------:R-:W-:Y:S01]  /*5aa0*/  PRMT R92, R92, 0x5410, R39 ;  /* 0x000054105c5c7816 */ /* 0x000fe20000000027 */
[----:B------:R-:W-:Y:S01]  /*5ab0*/  IMAD.U32 R8, R4, 0x10000, RZ ;  /* 0x0001000004087824 */ /* 0x000fe200078e00ff */
[----:B------:R-:W-:Y:S01]  /*5ac0*/  PRMT R87, R87, 0x5410, R78 ;  /* 0x0000541057577816 */ /* 0x000fe2000000004e */
[-C--:B------:R-:W-:Y:S01]  /*5ad0*/  FMUL.FTZ R78, R25, R36.reuse ;  /* 0x00000024194e7220 */ /* 0x080fe20000410000 */
[----:B------:R-:W-:Y:S01]  /*5ae0*/  FFMA.FTZ R73, R9, R36, -R74 ;  /* 0x0000002409497223 */ /* 0x000fe2000001084a */
[----:B------:R-:W-:Y:S01]  /*5af0*/  SHF.R.U64 R75, R10, 0x10, R11 ;  /* 0x000000100a4b7819 */ /* 0x000fe2000000120b */
[----:B------:R-:W-:Y:S01]  /*5b00*/  IMAD.U32 R74, R92, 0x10000, RZ ;  /* 0x000100005c4a7824 */ /* 0x000fe200078e00ff */
[----:B------:R-:W-:Y:S01]  /*5b10*/  LOP3.LUT R26, R13, 0xffff0000, RZ, 0xc0, !PT ;  /* 0xffff00000d1a7812 */ /* 0x000fe200078ec0ff */
[----:B------:R-:W-:Y:S01]  /*5b20*/  IMAD.U32 R36, R87, 0x10000, RZ ;  /* 0x0001000057247824 */ /* 0x000fe200078e00ff */
[----:B------:R-:W-:Y:S01]  /*5b30*/  LOP3.LUT R39, R94, 0xffff0000, RZ, 0xc0, !PT ;  /* 0xffff00005e277812 */ /* 0x000fe200078ec0ff */
[----:B------:R-:W-:Y:S01]  /*5b40*/  FFMA.FTZ R78, R9, R38, R78 ;  /* 0x00000026094e7223 */ /* 0x000fe2000001004e */
[----:B------:R-:W-:Y:S01]  /*5b50*/  LOP3.LUT R25, R90, 0xffff0000, RZ, 0xc0, !PT ;  /* 0xffff00005a197812 */ /* 0x000fe200078ec0ff */
[----:B------:R-:W-:Y:S01]  /*5b60*/  FMUL.FTZ R38, R27, R74 ;  /* 0x0000004a1b267220 */ /* 0x000fe20000410000 */
[----:B------:R-:W-:Y:S01]  /*5b70*/  LOP3.LUT R10, R5, 0xffff0000, RZ, 0xc0, !PT ;  /* 0xffff0000050a7812 */ /* 0x000fe200078ec0ff */
[----:B------:R-:W-:Y:S01]  /*5b80*/  IMAD.U32 R11, R7, 0x10000, RZ ;  /* 0x00010000070b7824 */ /* 0x000fe200078e00ff */
[----:B------:R-:W-:Y:S01]  /*5b90*/  PRMT R86, R86, 0x5410, R75 ;  /* 0x0000541056567816 */ /* 0x000fe2000000004b */
[C---:B------:R-:W-:Y:S01]  /*5ba0*/  FMUL.FTZ R75, R26.reuse, R39 ;  /* 0x000000271a4b7220 */ /* 0x040fe20000410000 */
[-C--:B------:R-:W-:Y:S01]  /*5bb0*/  FMUL.FTZ R9, R26, R25.reuse ;  /* 0x000000191a097220 */ /* 0x080fe20000410000 */
[-C--:B------:R-:W-:Y:S01]  /*5bc0*/  FMUL.FTZ R27, R27, R36.reuse ;  /* 0x000000241b1b7220 */ /* 0x080fe20000410000 */
[----:B------:R-:W-:Y:S01]  /*5bd0*/  LOP3.LUT R15, R15, 0xffff0000, RZ, 0xc0, !PT ;  /* 0xffff00000f0f7812 */ /* 0x000fe200078ec0ff */
[----:B------:R-:W-:Y:S01]  /*5be0*/  FFMA.FTZ R26, R10, R25, -R75 ;  /* 0x000000190a1a7223 */ /* 0x000fe2000001084b */
[----:B------:R-:W-:Y:S01]  /*5bf0*/  LOP3.LUT R92, R92, 0xffff0000, RZ, 0xc0, !PT ;  /* 0xffff00005c5c7812 */ /* 0x000fe200078ec0ff */
[----:B------:R-:W-:Y:S01]  /*5c00*/  FFMA.FTZ R39, R10, R39, R9 ;  /* 0x000000270a277223 */ /* 0x000fe20000010009 */
[----:B------:R-:W-:Y:S01]  /*5c10*/  PRMT R88, R88, 0x5410, R81 ;  /* 0x0000541058587816 */ /* 0x000fe20000000051 */
[C---:B------:R-:W-:Y:S01]  /*5c20*/  FFMA.FTZ R38, R11.reuse, R36, -R38 ;  /* 0x000000240b267223 */ /* 0x040fe20000010826 */
[----:B------:R-:W-:Y:S01]  /*5c30*/  FFMA.FTZ R27, R11, R74, R27 ;  /* 0x0000004a0b1b7223 */ /* 0x000fe2000001001b */
[----:B------:R-:W-:Y:S01]  /*5c40*/  LOP3.LUT R13, R7, 0xffff0000, RZ, 0xc0, !PT ;  /* 0xffff0000070d7812 */ /* 0x000fe200078ec0ff */
[----:B------:R-:W-:Y:S01]  /*5c50*/  IMAD.U32 R11, R93, 0x10000, RZ ;  /* 0x000100005d0b7824 */ /* 0x000fe200078e00ff */
[----:B------:R-:W-:Y:S01]  /*5c60*/  LOP3.LUT R10, R87, 0xffff0000, RZ, 0xc0, !PT ;  /* 0xffff0000570a7812 */ /* 0x000fe200078ec0ff */
[----:B------:R-:W-:Y:S01]  /*5c70*/  FMUL.FTZ R36, R15, R92 ;  /* 0x0000005c0f247220 */ /* 0x000fe20000410000 */
[----:B------:R-:W-:Y:S01]  /*5c80*/  LOP3.LUT R12, R12, 0xffff0000, RZ, 0xc0, !PT ;  /* 0xffff00000c0c7812 */ /* 0x000fe200078ec0ff */
[C---:B------:R-:W-:Y:S01]  /*5c90*/  IMAD.U32 R9, R88.reuse, 0x10000, RZ ;  /* 0x0001000058097824 */ /* 0x040fe200078e00ff */
[----:B------:R-:W-:Y:S01]  /*5ca0*/  LOP3.LUT R93, R93, 0xffff0000, RZ, 0xc0, !PT ;  /* 0xffff00005d5d7812 */ /* 0x000fe200078ec0ff */
[-C--:B------:R-:W-:Y:S01]  /*5cb0*/  FMUL.FTZ R74, R15, R10.reuse ;  /* 0x0000000a0f4a7220 */ /* 0x080fe20000410000 */
[----:B------:R-:W-:Y:S01]  /*5cc0*/  LOP3.LUT R88, R88, 0xffff0000, RZ, 0xc0, !PT ;  /* 0xffff000058587812 */ /* 0x000fe200078ec0ff */
[----:B------:R-:W-:Y:S01]  /*5cd0*/  FFMA.FTZ R25, R13, R10, -R36 ;  /* 0x0000000a0d197223 */ /* 0x000fe20000010824 */
[----:B------:R-:W-:Y:S01]  /*5ce0*/  LOP3.LUT R5, R4, 0xffff0000, RZ, 0xc0, !PT ;  /* 0xffff000004057812 */ /* 0x000fe200078ec0ff */
[----:B------:R-:W-:Y:S01]  /*5cf0*/  FMUL.FTZ R15, R24, R11 ;  /* 0x0000000b180f7220 */ /* 0x000fe20000410000 */
[----:B------:R-:W-:Y:S01]  /*5d00*/  FMUL.FTZ R10, R12, R93 ;  /* 0x0000005d0c0a7220 */ /* 0x000fe20000410000 */
[----:B------:R-:W-:Y:S01]  /*5d10*/  FMUL.FTZ R24, R24, R9 ;  /* 0x0000000918187220 */ /* 0x000fe20000410000 */
[----:B------:R-:W-:Y:S01]  /*5d20*/  FMUL.FTZ R12, R12, R88 ;  /* 0x000000580c0c7220 */ /* 0x000fe20000410000 */
[----:B------:R-:W-:-:S02]  /*5d30*/  IMAD.U32 R7, R14, 0x10000, RZ ;  /* 0x000100000e077824 */ /* 0x000fc400078e00ff */
[----:B------:R-:W-:Y:S01]  /*5d40*/  FFMA.FTZ R88, R5, R88, -R10 ;  /* 0x0000005805587223 */ /* 0x000fe2000001080a */
[C---:B------:R-:W-:Y:S01]  /*5d50*/  FFMA.FTZ R15, R8.reuse, R9, -R15 ;  /* 0x00000009080f7223 */ /* 0x040fe2000001080f */
[----:B------:R-:W-:Y:S01]  /*5d60*/  FFMA.FTZ R24, R8, R11, R24 ;  /* 0x0000000b08187223 */ /* 0x000fe20000010018 */
[C---:B------:R-:W-:Y:S01]  /*5d70*/  IMAD.U32 R10, R91.reuse, 0x10000, RZ ;  /* 0x000100005b0a7824 */ /* 0x040fe200078e00ff */
[----:B------:R-:W-:Y:S01]  /*5d80*/  LOP3.LUT R14, R14, 0xffff0000, RZ, 0xc0, !PT ;  /* 0xffff00000e0e7812 */ /* 0x000fe200078ec0ff */
[----:B------:R-:W-:Y:S01]  /*5d90*/  IMAD.U32 R8, R86, 0x10000, RZ ;  /* 0x0001000056087824 */ /* 0x000fe200078e00ff */
[----:B------:R-:W-:Y:S01]  /*5da0*/  LOP3.LUT R91, R91, 0xffff0000, RZ, 0xc0, !PT ;  /* 0xffff00005b5b7812 */ /* 0x000fe200078ec0ff */
[----:B------:R-:W-:Y:S01]  /*5db0*/  IMAD.U32 R4, R6, 0x10000, RZ ;  /* 0x0001000006047824 */ /* 0x000fe200078e00ff */
[----:B------:R-:W-:Y:S01]  /*5dc0*/  LOP3.LUT R9, R86, 0xffff0000, RZ, 0xc0, !PT ;  /* 0xffff000056097812 */ /* 0x000fe200078ec0ff */
[----:B------:R-:W-:Y:S01]  /*5dd0*/  FMUL.FTZ R11, R7, R10 ;  /* 0x0000000a070b7220 */ /* 0x000fe20000410000 */
[----:B------:R-:W-:Y:S01]  /*5de0*/  LOP3.LUT R6, R6, 0xffff0000, RZ, 0xc0, !PT ;  /* 0xffff000006067812 */ /* 0x000fe200078ec0ff */
[----:B------:R-:W-:Y:S01]  /*5df0*/  FFMA.FTZ R74, R13, R92, R74 ;  /* 0x0000005c0d4a7223 */ /* 0x000fe2000001004a */
[-C--:B------:R-:W-:Y:S01]  /*5e00*/  FMUL.FTZ R7, R7, R8.reuse ;  /* 0x0000000807077220 */ /* 0x080fe20000410000 */
[C---:B------:R-:W-:Y:S01]  /*5e10*/  FMUL.FTZ R13, R14.reuse, R91 ;  /* 0x0000005b0e0d7220 */ /* 0x040fe20000410000 */
[-C--:B------:R-:W-:Y:S01]  /*5e20*/  FMUL.FTZ R14, R14, R9.reuse ;  /* 0x000000090e0e7220 */ /* 0x080fe20000410000 */
[C---:B------:R-:W-:Y:S01]  /*5e30*/  FFMA.FTZ R11, R4.reuse, R8, -R11 ;  /* 0x00000008040b7223 */ /* 0x040fe2000001080b */
[----:B------:R-:W-:Y:S01]  /*5e40*/  FFMA.FTZ R7, R4, R10, R7 ;  /* 0x0000000a04077223 */ /* 0x000fe20000010007 */
[C---:B------:R-:W-:Y:S01]  /*5e50*/  FFMA.FTZ R4, R6.reuse, R9, -R13 ;  /* 0x0000000906047223 */ /* 0x040fe2000001080d */
[----:B------:R-:W-:Y:S01]  /*5e60*/  FFMA.FTZ R5, R5, R93, R12 ;  /* 0x0000005d05057223 */ /* 0x000fe2000001000c */
        /* <DEDUP_REMOVED lines=13> */
.L_x_3655:
[----:B------:R-:W-:Y:S05]  /*5f40*/  BSYNC B1 ;  /* 0x0000000000017941 */ /* 0x000fea0003800000 */
.L_x_3654:
        /* <DEDUP_REMOVED lines=10> */
.L_x_3619:
[----:B------:R-:W-:-:S04]  /*5ff0*/  ULOP3.LUT UR4, UR38, 0x1, URZ, 0xfc, !UPT ;  /* 0x0000000126047892 */ /* 0x000fc8000f8efc3f */
[----:B------:R-:W-:-:S06]  /*6000*/  UISETP.NE.AND UP0, UPT, UR4, 0x3, UPT ;  /* 0x000000030400788c */ /* 0x000fcc000bf05270 */
[----:B------:R-:W-:-:S13]  /*6010*/  PLOP3.LUT P3, PT, PT, PT, UP0, 0x80, 0x0 ;  /* 0x000000000000781c */ /* 0x000fda0003f6f008 */
[----:B------:R-:W-:Y:S05]  /*6020*/  @!P3 BRA `(.L_x_3656) ;  /* 0x000000000004b947 */ /* 0x000fea0003800000 */
[----:B------:R-:W-:Y:S01]  /*6030*/  BPT.TRAP 0x1 ;  /* 0x000000040000795c */ /* 0x000fe20000300000 */
.L_x_3656:
[----:B------:R-:W-:Y:S01]  /*6040*/  IMAD R68, R23, 0x8, R2 ;  /* 0x0000000817447824 */ /* 0x000fe200078e0202 */
[----:B------:R-:W-:Y:S01]  /*6050*/  SHF.L.U32 R80, R158, 0x1f, RZ ;  /* 0x0000001f9e507819 */ /* 0x000fe200000006ff */
[----:B------:R-:W-:Y:S01]  /*6060*/  IMAD R72, R49, -0x60, R46 ;  /* 0xffffffa031487824 */ /* 0x000fe200078e022e */
[----:B------:R-:W-:Y:S02]  /*6070*/  BSSY B1, `(.L_x_3657) ;  /* 0x0000004000017945 */ /* 0x000fe40003800000 */
[----:B------:R-:W0:Y:S02]  /*6080*/  SYNCS.PHASECHK.TRANS64.TRYWAIT P4, [R68+URZ+0x32490], R80 ;  /* 0x03249050440075a7 */ /* 0x000e24000808017f */
[----:B------:R-:W-:Y:S01]  /*6090*/  VIMNMX R72, R72, 0x60, PT ;  /* 0x0000006048487848 */ /* 0x000fe20003fe0100 */
[----:B0-----:R-:W-:Y:S06]  /*60a0*/  @!P4 BRA `(.L_x_3658) ;  /* 0x000003440048c947 */ /* 0x001fec0003800000 */
.L_x_4022:
[----:B------:R-:W-:Y:S05]  /*60b0*/  BSYNC B1 ;  /* 0x0000000000017941 */ /* 0x000fea0003800000 */
.L_x_3657:
        /* <DEDUP_REMOVED lines=8> */
.L_x_3660:
[----:B------:R-:W-:Y:S05]  /*6140*/  BSYNC B1 ;  /* 0x0000000000017941 */ /* 0x000fea0003800000 */
.L_x_3659:
[----:B------:R-:W-:Y:S05]  /*6150*/  @P4 BRA `(.L_x_3636) ;  /* 0x0000000000104947 */ /* 0x000fea0003800000 */
[----:B-1----:R-:W1:Y:S04]  /*6160*/  @!P1 LDS.128 R4, [R84+0x2000] ;  /* 0x0020000054049984 */ /* 0x002e680000000c00 */
[----:B------:R-:W2:Y:S04]  /*6170*/  @!P2 LDS.128 R8, [R83+0x2000] ;  /* 0x002000005308a984 */ /* 0x000ea80000000c00 */
[----:B-1----:R3:W-:Y:S04]  /*6180*/  @!P1 STG.E.128 desc[UR42][R12.64], R4 ;  /* 0x000000040c009986 */ /* 0x0027e8000c101d2a */
[----:B--2---:R3:W-:Y:S02]  /*6190*/  @!P2 STG.E.128 desc[UR42][R12.64+0x40], R8 ;  /* 0x000040080c00a986 */ /* 0x0047e4000c101d2a */
.L_x_3636:
[----:B------:R-:W-:Y:S05]  /*61a0*/  BSYNC B0 ;  /* 0x0000000000007941 */ /* 0x000fea0003800000 */
.L_x_3618:
        /* <DEDUP_REMOVED lines=9> */
[----:B-1----:R-:W-:-:S02]  /*6240*/  LOP3.LUT R4, R5, 0x7f, RZ, 0xc0, !PT ;  /* 0x0000007f05047812 */ /* 0x002fc400078ec0ff */
[----:B------:R-:W-:Y:S02]  /*6250*/  SHF.R.U32.HI R5, RZ, 0x7, R5 ;  /* 0x00000007ff057819 */ /* 0x000fe40000011605 */
[----:B------:R-:W-:-:S03]  /*6260*/  ISETP.NE.AND P4, PT, R4, RZ, PT ;  /* 0x000000ff0400720c */ /* 0x000fc60003f85270 */
[----:B------:R-:W-:-:S10]  /*6270*/  VIADD R12, R5, 0x8 ;  /* 0x00000008050c7836 */ /* 0x000fd40000000000 */
[----:B------:R-:W-:-:S05]  /*6280*/  @!P4 VIADD R4, R68, 0x324a0 ;  /* 0x000324a04404c836 */ /* 0x000fca0000000000 */
[----:B------:R-:W-:Y:S01]  /*6290*/  @!P4 PRMT R4, RZ, 0x654, R4 ;  /* 0x00000654ff04c816 */ /* 0x000fe20000000004 */
[----:B--2---:R1:W-:Y:S06]  /*62a0*/  BAR.SYNC.DEFER_BLOCKING R12, 0x80 ;  /* 0x0002000c0000751d */ /* 0x0043ec0000010000 */
[----:B------:R1:W-:Y:S01]  /*62b0*/  @!P4 SYNCS.ARRIVE.TRANS64.RED.A1T0 RZ, [R4+URZ], RZ ;  /* 0x000000ff04ffc9a7 */ /* 0x0003e2000810043f */
[----:B------:R-:W-:Y:S05]  /*62c0*/  @!P3 BRA `(.L_x_3662) ;  /* 0x000000000004b947 */ /* 0x000fea0003800000 */
[----:B------:R-:W-:Y:S01]  /*62d0*/  BPT.TRAP 0x1 ;  /* 0x000000040000795c */ /* 0x000fe20000300000 */
.L_x_3662:
[----:B------:R-:W-:Y:S05]  /*62e0*/  BSYNC B0 ;  /* 0x0000000000007941 */ /* 0x000fea0003800000 */
.L_x_3661:
[----:B------:R-:W2:Y:S01]  /*62f0*/  SYNCS.PHASECHK.TRANS64.TRYWAIT P3, [R68+URZ+0x324b0], R80 ;  /* 0x0324b050440075a7 */ /* 0x000ea2000806017f */
[----:B------:R-:W-:Y:S01]  /*6300*/  ULDC UR49, c[0x0][0x320] ;  /* 0x0000c80000317ab9 */ /* 0x000fe20000000800 */
[----:B------:R-:W-:Y:S01]  /*6310*/  ULDC.64 UR44, c[0x0][0x328] ;  /* 0x0000ca00002c7ab9 */ /* 0x000fe20000000a00 */
[----:B------:R-:W-:Y:S01]  /*6320*/  ULDC.64 UR40, c[0x0][0x318] ;  /* 0x0000c60000287ab9 */ /* 0x000fe20000000a00 */
[----:B------:R-:W-:Y:S01]  /*6330*/  BSSY B0, `(.L_x_3663) ;  /* 0x0000003000007945 */ /* 0x000fe20003800000 */
[----:B-1----:R-:W-:-:S03]  /*6340*/  IMAD R4, R23, 0x6000, R58 ;  /* 0x0000600017047824 */ /* 0x002fc600078e023a */
[----:B--2---:R-:W-:Y:S05]  /*6350*/  @!P3 BRA `(.L_x_3664) ;  /* 0x0000034000b0b947 */ /* 0x004fea0003800000 */
.L_x_4023:
[----:B------:R-:W-:Y:S05]  /*6360*/  BSYNC B0 ;  /* 0x0000000000007941 */ /* 0x000fea0003800000 */
.L_x_3663:
        /* <DEDUP_REMOVED lines=8> */
[----:B------:R-:W-:Y:S02]  /*63f0*/  IMAD.MOV.U32 R4, RZ, RZ, R40 ;  /* 0x000000ffff047224 */ /* 0x000fe400078e0028 */
[----:B------:R-:W-:Y:S02]  /*6400*/  IMAD.MOV.U32 R5, RZ, RZ, R65 ;  /* 0x000000ffff057224 */ /* 0x000fe400078e0041 */
[C---:B------:R-:W-:Y:S02]  /*6410*/  IMAD R7, R8.reuse, UR45, R7 ;  /* 0x0000002d08077c24 */ /* 0x040fe4000f8e0207 */
[----:B------:R-:W-:-:S04]  /*6420*/  IMAD.WIDE.U32 R4, R8, UR44, R4 ;  /* 0x0000002c08047c25 */ /* 0x000fc8000f8e0004 */
[----:B------:R-:W-:Y:S01]  /*6430*/  IMAD.IADD R5, R5, 0x1, R7 ;  /* 0x0000000105057824 */ /* 0x000fe200078e0207 */
[----:B------:R-:W-:-:S04]  /*6440*/  LEA R10, P3, R4, UR40, 0x1 ;  /* 0x00000028040a7c11 */ /* 0x000fc8000f8608ff */
[----:B------:R-:W-:Y:S02]  /*6450*/  LEA.HI.X R11, R4, UR41, R5, 0x1, P3 ;  /* 0x00000029040b7c11 */ /* 0x000fe400098f0c05 */
[----:B------:R-:W-:-:S13]  /*6460*/  ISETP.GE.AND P3, PT, R152, UR49, PT ;  /* 0x0000003198007c0c */ /* 0x000fda000bf66270 */
[----:B------:R-:W2:Y:S04]  /*6470*/  @!P3 LDS.128 R4, [R14] ;  /* 0x000000000e04b984 */ /* 0x000ea80000000c00 */
[----:B--2---:R-:W-:Y:S01]  /*6480*/  @!P3 STG.E.128 desc[UR42][R10.64], R4 ;  /* 0x000000040a00b986 */ /* 0x004fe2000c101d2a */
[----:B------:R-:W-:-:S13]  /*6490*/  ISETP.GE.AND P3, PT, R3, UR49, PT ;  /* 0x0000003103007c0c */ /* 0x000fda000bf66270 */
[----:B------:R-:W2:Y:S04]  /*64a0*/  @!P3 LDS.128 R4, [R13] ;  /* 0x000000000d04b984 */ /* 0x000ea80000000c00 */
[----:B--2---:R-:W-:Y:S01]  /*64b0*/  @!P3 STG.E.128 desc[UR42][R10.64+0x40], R4 ;  /* 0x000040040a00b986 */ /* 0x004fe2000c101d2a */
[----:B------:R-:W-:-:S13]  /*64c0*/  ISETP.GE.AND P3, PT, R51, UR49, PT ;  /* 0x0000003133007c0c */ /* 0x000fda000bf66270 */
[----:B------:R-:W2:Y:S04]  /*64d0*/  @!P3 LDS.128 R4, [R14+0x3000] ;  /* 0x003000000e04b984 */ /* 0x000ea80000000c00 */
        /* <DEDUP_REMOVED lines=10> */
[----:B------:R-:W-:-:S13]  /*6580*/  ISETP.NE.AND P3, PT, R67, RZ, PT ;  /* 0x000000ff4300720c */ /* 0x000fda0003f65270 */
[----:B------:R-:W2:Y:S04]  /*6590*/  @P3 LDS.128 R4, [R14+0x9000] ;  /* 0x009000000e043984 */ /* 0x000ea80000000c00 */
[----:B--2---:R-:W-:Y:S01]  /*65a0*/  @P3 STG.E.128 desc[UR42][R10.64+0x180], R4 ;  /* 0x000180040a003986 */ /* 0x004fe2000c101d2a */
[----:B------:R-:W-:-:S13]  /*65b0*/  ISETP.NE.AND P3, PT, R66, RZ, PT ;  /* 0x000000ff4200720c */ /* 0x000fda0003f65270 */
[----:B------:R-:W2:Y:S04]  /*65c0*/  @P3 LDS.128 R4, [R13+0x9000] ;  /* 0x009000000d043984 */ /* 0x000ea80000000c00 */
[----:B--2---:R2:W-:Y:S02]  /*65d0*/  @P3 STG.E.128 desc[UR42][R10.64+0x1c0], R4 ;  /* 0x0001c0040a003986 */ /* 0x0045e4000c101d2a */
.L_x_3666:
[----:B------:R-:W-:Y:S05]  /*65e0*/  BSYNC B0 ;  /* 0x0000000000007941 */ /* 0x000fea0003800000 */
.L_x_3665:
[----:B------:R-:W-:Y:S01]  /*65f0*/  ISETP.GE.AND P3, PT, R156, R72, PT ;  /* 0x000000489c00720c */ /* 0x000fe20003f66270 */
[----:B------:R-:W-:-:S12]  /*6600*/  BSSY B0, `(.L_x_3667) ;  /* 0x0000024000007945 */ /* 0x000fd80003800000 */
[----:B------:R-:W-:Y:S05]  /*6610*/  @P3 BRA `(.L_x_3668) ;  /* 0x0000000000883947 */ /* 0x000fea0003800000 */
[----:B--2---:R-:W-:Y:S01]  /*6620*/  IADD3 R7, P3, R8, 0x40, RZ ;  /* 0x0000004008077810 */ /* 0x004fe20007f7e0ff */
[----:B------:R-:W-:Y:S02]  /*6630*/  IMAD.MOV.U32 R4, RZ, RZ, R40 ;  /* 0x000000ffff047224 */ /* 0x000fe400078e0028 */
        /* <DEDUP_REMOVED lines=31> */
[----:B--2---:R3:W-:Y:S02]  /*6830*/  @P3 STG.E.128 desc[UR42][R8.64+0x1c0], R4 ;  /* 0x0001c00408003986 */ /* 0x0047e4000c101d2a */
.L_x_3668:
[----:B------:R-:W-:Y:S05]  /*6840*/  BSYNC B0 ;  /* 0x0000000000007941 */ /* 0x000fea0003800000 */
.L_x_3667:
[----:B------:R-:W-:Y:S01]  /*6850*/  @!PT LDS RZ, [RZ] ;  /* 0x00000000fffff984 */ /* 0x000fe20000000800 */
[----:B------:R-:W-:Y:S01]  /*6860*/  @!PT LDS RZ, [RZ] ;  /* 0x00000000fffff984 */ /* 0x000fe20000000800 */
[----:B------:R-:W-:Y:S01]  /*6870*/  @!PT LDS RZ, [RZ] ;  /* 0x00000000fffff984 */ /* 0x000fe20000000800 */
[----:B------:R-:W-:Y:S01]  /*6880*/  @!PT LDS RZ, [RZ] ;  /* 0x00000000fffff984 */ /* 0x000fe20000000800 */
[----:B------:R4:W-:Y:S06]  /*6890*/  MEMBAR.ALL.CTA ;  /* 0x0000000000007992 */ /* 0x0009ec0000008000 */
[----:B----4-:R-:W4:Y:S02]  /*68a0*/  FENCE.VIEW.ASYNC.S ;  /* 0x00000000000073c6 */ /* 0x010f240000000000 */
[----:B----4-:R4:W-:Y:S01]  /*68b0*/  BAR.SYNC.DEFER_BLOCKING R12, 0x80 ;  /* 0x0002000c0000751d */ /* 0x0109e20000010000 */
[----:B------:R-:W-:Y:S01]  /*68c0*/  ISETP.NE.AND P5, PT, R69, RZ, PT ;  /* 0x000000ff4500720c */ /* 0x000fe20003fa5270 */
[----:B------:R-:W-:-:S02]  /*68d0*/  VIADD R23, R23, 0x1 ;  /* 0x0000000117177836 */ /* 0x000fc40000000000 */
[----:B01----:R-:W-:-:S03]  /*68e0*/  @!P4 VIADD R68, R68, 0x324c0 ;  /* 0x000324c04444c836 */ /* 0x003fc60000000000 */
[C---:B------:R-:W-:Y:S02]  /*68f0*/  ISETP.NE.AND P3, PT, R23.reuse, 0x2, PT ;  /* 0x000000021700780c */ /* 0x040fe40003f65270 */
[----:B------:R-:W-:Y:S02]  /*6900*/  @!P4 PRMT R68, RZ, 0x654, R68 ;  /* 0x00000654ff44c816 */ /* 0x000fe40000000044 */
[----:B--23--:R-:W-:Y:S02]  /*6910*/  SEL R5, RZ, 0x1, P3 ;  /* 0x00000001ff057807 */ /* 0x00cfe40001800000 */
[----:B------:R-:W-:Y:S02]  /*6920*/  SEL R23, R23, RZ, P3 ;  /* 0x000000ff17177207 */ /* 0x000fe40001800000 */
[----:B------:R-:W-:Y:S01]  /*6930*/  LOP3.LUT R158, R158, R5, RZ, 0x3c, !PT ;  /* 0x000000059e9e7212 */ /* 0x000fe200078e3cff */
[----:B------:R4:W-:Y:S01]  /*6940*/  @!P4 SYNCS.ARRIVE.TRANS64.RED.A1T0 RZ, [R68+URZ], RZ ;  /* 0x000000ff44ffc9a7 */ /* 0x0009e2000810043f */
[----:B------:R-:W-:Y:S05]  /*6950*/  @P5 BRA `(.L_x_3669) ;  /* 0xffffffc400585947 */ /* 0x000fea000383ffff */
[----:B------:R-:W0:Y:S01]  /*6960*/  S2R R4, SR_TID.X ;  /* 0x0000000000047919 */ /* 0x000e220000002100 */
[----:B------:R-:W-:Y:S02]  /*6970*/  PLOP3.LUT P0, PT, PT, PT, PT, 0x8, 0x0 ;  /* 0x000000000000781c */ /* 0x000fe40003f0e170 */
[----:B0-----:R-:W-:-:S04]  /*6980*/  SHF.R.U32.HI R4, RZ, 0x7, R4 ;  /* 0x00000007ff047819 */ /* 0x001fc80000011604 */
[----:B------:R-:W-:-:S13]  /*6990*/  ISETP.NE.AND P5, PT, R4, 0x1, PT ;  /* 0x000000010400780c */ /* 0x000fda0003fa5270 */
[----:B------:R-:W-:Y:S06]  /*69a0*/  @!P5 BAR.ARV 0x9, 0x100 ;  /* 0x024400000000db1d */ /* 0x000fec0000002000 */
.L_x_3613:
[----:B------:R-:W0:Y:S01]  /*69b0*/  S2R R0, SR_TID.X ;  /* 0x0000000000007919 */ /* 0x000e220000002100 */
[----:B------:R-:W1:Y:S01]  /*69c0*/  LDC R17, c[0x0][0x448] ;  /* 0x00011200ff117b82 */ /* 0x000e620000000800 */
[----:B----4-:R-:W-:Y:S01]  /*69d0*/  IMAD.MOV.U32 R12, RZ, RZ, 0x3000 ;  /* 0x00003000ff0c7424 */ /* 0x010fe200078e00ff */
[----:B------:R-:W2:Y:S01]  /*69e0*/  S2R R3, SR_SWINHI ;  /* 0x0000000000037919 */ /* 0x000ea20000002f00 */
[----:B------:R-:W-:Y:S02]  /*69f0*/  IMAD.U32 R13, RZ, RZ, UR38 ;  /* 0x00000026ff0d7e24 */ /* 0x000fe4000f8e00ff */
[----:B------:R-:W-:Y:S01]  /*6a00*/  IMAD.MOV.U32 R14, RZ, RZ, 0x1 ;  /* 0x00000001ff0e7424 */ /* 0x000fe200078e00ff */
[----:B------:R-:W-:Y:S02]  /*6a10*/  STL [R1+0x70], R89 ;  /* 0x0000705901007387 */ /* 0x000fe40000100800 */
[----:B------:R-:W3:Y:S01]  /*6a20*/  LDC R16, c[0x0][0xa80] ;  /* 0x0002a000ff107b82 */ /* 0x000ee20000000800 */
[----:B------:R-:W-:Y:S01]  /*6a30*/  IMAD.MOV.U32 R15, RZ, RZ, RZ ;  /* 0x000000ffff0f7224 */ /* 0x000fe200078e00ff */
[----:B------:R4:W-:Y:S01]  /*6a40*/  STL.64 [R1+0x18], R12 ;  /* 0x0000180c01007387 */ /* 0x0009e20000100a00 */
[----:B------:R-:W-:-:S02]  /*6a50*/  IMAD.MOV.U32 R5, RZ, RZ, 0x100 ;  /* 0x00000100ff057424 */ /* 0x000fc400078e00ff */
[----:B------:R-:W-:Y:S01]  /*6a60*/  IMAD.MOV.U32 R6, RZ, RZ, 0x1 ;  /* 0x00000001ff067424 */ /* 0x000fe200078e00ff */
[----:B------:R1:W-:Y:S01]  /*6a70*/  STL.64 [R1+0x60], R14 ;  /* 0x0000600e01007387 */ /* 0x0003e20000100a00 */
[----:B------:R-:W-:Y:S02]  /*6a80*/  IMAD.MOV.U32 R7, RZ, RZ, RZ ;  /* 0x000000ffff077224 */ /* 0x000fe400078e00ff */
[----:B------:R-:W-:Y:S01]  /*6a90*/  IMAD.MOV.U32 R8, RZ, RZ, 0xc000 ;  /* 0x0000c000ff087424 */ /* 0x000fe200078e00ff */
[----:B------:R-:W-:Y:S01]  /*6aa0*/  STL.128 [R1+0x230], RZ ;  /* 0x000230ff01007387 */ /* 0x000fe20000100c00 */
[----:B------:R-:W-:Y:S02]  /*6ab0*/  IMAD.U32 R9, RZ, RZ, UR38 ;  /* 0x00000026ff097e24 */ /* 0x000fe4000f8e00ff */
[----:B------:R-:W-:Y:S01]  /*6ac0*/  IMAD.MOV.U32 R11, RZ, RZ, 0x100 ;  /* 0x00000100ff0b7424 */ /* 0x000fe200078e00ff */
[----:B------:R-:W-:Y:S01]  /*6ad0*/  STL.128 [R1+0x240], RZ ;  /* 0x000240ff01007387 */ /* 0x000fe20000100c00 */
[----:B------:R-:W-:-:S02]  /*6ae0*/  IMAD.U32 R27, RZ, RZ, UR37 ;  /* 0x00000025ff1b7e24 */ /* 0x000fc4000f8e00ff */
[----:B------:R-:W-:Y:S01]  /*6af0*/  IMAD.U32 R36, RZ, RZ, UR37 ;  /* 0x00000025ff247e24 */ /* 0x000fe2000f8e00ff */
[----:B------:R-:W-:Y:S01]  /*6b00*/  STL.128 [R1+0x260], RZ ;  /* 0x000260ff01007387 */ /* 0x000fe20000100c00 */
[----:B------:R-:W-:Y:S01]  /*6b10*/  IMAD.U32 R72, RZ, RZ, UR37 ;  /* 0x00000025ff487e24 */ /* 0x000fe2000f8e00ff */
[----:B0-----:R-:W-:Y:S02]  /*6b20*/  LOP3.LUT R0, R0, 0x7f, RZ, 0xc0, !PT ;  /* 0x0000007f00007812 */ /* 0x001fe400078ec0ff */
[----:B---3--:R-:W-:Y:S02]  /*6b30*/  STL [R1+0x250], R16 ;  /* 0x0002501001007387 */ /* 0x008fe40000100800 */
[----:B------:R-:W-:Y:S02]  /*6b40*/  IADD3 R72, P5, R72, 0x70, RZ ;  /* 0x0000007048487810 */ /* 0x000fe40007fbe0ff */
[----:B------:R-:W-:Y:S01]  /*6b50*/  ISETP.NE.AND P1, PT, R0, RZ, PT ;  /* 0x000000ff0000720c */ /* 0x000fe20003f25270 */
[----:B------:R-:W-:Y:S01]  /*6b60*/  STL.128 [R1+0x270], RZ ;  /* 0x000270ff01007387 */ /* 0x000fe20000100c00 */
[----:B------:R-:W-:-:S02]  /*6b70*/  MOV R24, R2 ;  /* 0x0000000200187202 */ /* 0x000fc40000000f00 */
[----:B--2---:R-:W-:Y:S02]  /*6b80*/  MOV R25, R3 ;  /* 0x0000000300197202 */ /* 0x004fe40000000f00 */
[----:B------:R-:W-:Y:S01]  /*6b90*/  SEL R4, RZ, 0x1, P1 ;  /* 0x00000001ff047807 */ /* 0x000fe20000800000 */
[----:B------:R-:W-:Y:S01]  /*6ba0*/  STL.128 [R1+0x280], RZ ;  /* 0x000280ff01007387 */ /* 0x000fe20000100c00 */
[C---:B----4-:R-:W-:Y:S02]  /*6bb0*/  IADD3 R12, P1, R24.reuse, 0x32430, RZ ;  /* 0x00032430180c7810 */ /* 0x050fe40007f3e0ff */
[C---:B------:R-:W-:Y:S01]  /*6bc0*/  IADD3 R0, P3, R24.reuse, 0x32450, RZ ;  /* 0x0003245018007810 */ /* 0x040fe20007f7e0ff */
[----:B------:R0:W-:Y:S01]  /*6bd0*/  STL.128 [R1+0x20], R4 ;  /* 0x0000200401007387 */ /* 0x0001e20000100c00 */
[C---:B------:R-:W-:Y:S01]  /*6be0*/  IADD3 R3, P4, R24.reuse, 0x32460, RZ ;  /* 0x0003246018037810 */ /* 0x040fe20007f9e0ff */
[----:B------:R-:W-:Y:S01]  /*6bf0*/  IMAD.X R13, RZ, RZ, R25, P1 ;  /* 0x000000ffff0d7224 */ /* 0x000fe200008e0619 */
[----:B-1----:R-:W-:Y:S01]  /*6c00*/  ISETP.NE.AND P1, PT, R17, 0x1, PT ;  /* 0x000000011100780c */ /* 0x002fe20003f25270 */
[----:B------:R-:W-:Y:S01]  /*6c10*/  IMAD.MOV.U32 R10, RZ, RZ, R4 ;  /* 0x000000ffff0a7224 */ /* 0x000fe200078e0004 */
[----:B------:R-:W-:Y:S01]  /*6c20*/  IADD3 R14, P2, R24, 0x32440, RZ ;  /* 0x00032440180e7810 */ /* 0x000fe20007f5e0ff */
[----:B------:R-:W-:Y:S01]  /*6c30*/  STL.128 [R1+0x290], RZ ;  /* 0x000290ff01007387 */ /* 0x000fe20000100c00 */
[----:B------:R-:W-:-:S03]  /*6c40*/  IMAD.U32 R17, RZ, RZ, UR37 ;  /* 0x00000025ff117e24 */ /* 0x000fc6000f8e00ff */
[----:B------:R-:W-:Y:S01]  /*6c50*/  IMAD.X R15, RZ, RZ, R25, P2 ;  /* 0x000000ffff0f7224 */ /* 0x000fe200010e0619 */
[----:B------:R-:W-:Y:S01]  /*6c60*/  STL.128 [R1+0x50], R8 ;  /* 0x0000500801007387 */ /* 0x000fe20000100c00 */
[----:B------:R-:W-:-:S03]  /*6c70*/  IADD3 R27, P2, R27, 0x230, RZ ;  /* 0x000002301b1b7810 */ /* 0x000fc60007f5e0ff */
[----:B------:R-:W-:Y:S01]  /*6c80*/  STL.64 [R1+0x8], R12 ;  /* 0x0000080c01007387 */ /* 0x000fe20000100a00 */
[--C-:B0-----:R-:W-:Y:S01]  /*6c90*/  IMAD.X R5, RZ, RZ, R25.reuse, P3 ;  /* 0x000000ffff057224 */ /* 0x101fe200018e0619 */
[----:B------:R-:W-:Y:S01]  /*6ca0*/  IADD3 R17, P3, R17, 0x260, RZ ;  /* 0x0000026011117810 */ /* 0x000fe20007f7e0ff */
[----:B------:R-:W-:Y:S01]  /*6cb0*/  IMAD.X R7, RZ, RZ, R25, P4 ;  /* 0x000000ffff077224 */ /* 0x000fe200020e0619 */
[----:B------:R-:W-:Y:S01]  /*6cc0*/  STL.64 [R1+0x10], R14 ;  /* 0x0000100e01007387 */ /* 0x000fe20000100a00 */
[----:B------:R-:W-:Y:S01]  /*6cd0*/  IMAD.MOV.U32 R4, RZ, RZ, R0 ;  /* 0x000000ffff047224 */ /* 0x000fe200078e0000 */
[----:B------:R-:W-:Y:S01]  /*6ce0*/  IADD3 R36, P4, R36, 0x38, RZ ;  /* 0x0000003824247810 */ /* 0x000fe20007f9e0ff */
[----:B------:R-:W-:Y:S01]  /*6cf0*/  IMAD.MOV.U32 R6, RZ, RZ, R3 ;  /* 0x000000ffff067224 */ /* 0x000fe200078e0003 */
[----:B------:R-:W0:Y:S01]  /*6d00*/  @P1 LDC R0, c[0x0][0x44c] ;  /* 0x00011300ff001b82 */ /* 0x000e220000000800 */
[----:B------:R-:W-:Y:S01]  /*6d10*/  STL.64 [R1+0x30], R14 ;  /* 0x0000300e01007387 */ /* 0x000fe20000100a00 */
[----:B------:R-:W-:-:S03]  /*6d20*/  VIADD R3, R194, 0x7f ;  /* 0x0000007fc2037836 */ /* 0x000fc60000000000 */
[----:B------:R-:W-:Y:S04]  /*6d30*/  STL.128 [R1+0x40], R4 ;  /* 0x0000400401007387 */ /* 0x000fe80000100c00 */
[----:B------:R1:W-:Y:S04]  /*6d40*/  STL.64 [R1+0x68], R6 ;  /* 0x0000680601007387 */ /* 0x0003e80000100a00 */
[----:B------:R2:W-:Y:S04]  /*6d50*/  STL.128 [R1+0x2a0], RZ ;  /* 0x0002a0ff01007387 */ /* 0x0005e80000100c00 */
[----:B------:R2:W-:Y:S01]  /*6d60*/  STL.128 [R1+0x2b0], RZ ;  /* 0x0002b0ff01007387 */ /* 0x0005e20000100c00 */
[----:B-1----:R-:W1:Y:S03]  /*6d70*/  @P1 LDC R7, c[0x0][0x450] ;  /* 0x00011400ff071b82 */ /* 0x002e660000000800 */
[----:B------:R2:W-:Y:S01]  /*6d80*/  STL.128 [R1+0x2c0], RZ ;  /* 0x0002c0ff01007387 */ /* 0x0005e20000100c00 */
[----:B0-----:R-:W-:-:S03]  /*6d90*/  @P1 IMAD.HI.U32 R0, R3, R0, RZ ;  /* 0x0000000003001227 */ /* 0x001fc600078e00ff */
[----:B------:R2:W-:Y:S01]  /*6da0*/  STL.128 [R1+0x2d0], RZ ;  /* 0x0002d0ff01007387 */ /* 0x0005e20000100c00 */
[----:B------:R-:W0:Y:S03]  /*6db0*/  LDC.64 R4, c[0x0][0xad8] ;  /* 0x0002b600ff047b82 */ /* 0x000e260000000a00 */
[----:B------:R2:W-:Y:S04]  /*6dc0*/  STL.128 [R1+0x2e0], RZ ;  /* 0x0002e0ff01007387 */ /* 0x0005e80000100c00 */
[----:B------:R2:W-:Y:S04]  /*6dd0*/  STL.128 [R1+0x2f0], RZ ;  /* 0x0002f0ff01007387 */ /* 0x0005e80000100c00 */
[----:B------:R2:W-:Y:S04]  /*6de0*/  STL.128 [R1+0x300], RZ ;  /* 0x000300ff01007387 */ /* 0x0005e80000100c00 */
[----:B------:R2:W-:Y:S01]  /*6df0*/  STL.128 [R1+0x310], RZ ;  /* 0x000310ff01007387 */ /* 0x0005e20000100c00 */
[----:B-1----:R-:W-:-:S03]  /*6e00*/  @P1 SHF.R.U32.HI R3, RZ, R7, R0 ;  /* 0x00000007ff031219 */ /* 0x002fc60000011600 */
[----:B------:R2:W-:Y:S04]  /*6e10*/  STL.128 [R1+0x320], RZ ;  /* 0x000320ff01007387 */ /* 0x0005e80000100c00 */
[----:B------:R2:W-:Y:S01]  /*6e20*/  STL.128 [R1+0x330], RZ ;  /* 0x000330ff01007387 */ /* 0x0005e20000100c00 */
[----:B0-----:R-:W-:-:S03]  /*6e30*/  ISETP.GE.AND P6, PT, R5, 0x1, PT ;  /* 0x000000010500780c */ /* 0x001fc60003fc6270 */
        /* <DEDUP_REMOVED lines=20> */
[----:B------:R-:W-:Y:S05]  /*6f80*/  @P0 BRA `(.L_x_3670) ;  /* 0x00000000000c0947 */ /* 0x000fea0003800000 */
[----:B------:R-:W0:Y:S01]  /*6f90*/  FENCE.VIEW.ASYNC.G ;  /* 0x00000000000073c6 */ /* 0x000e220000000100 */
[----:B------:R-:W-:Y:S05]  /*6fa0*/  WARPSYNC.ALL ;  /* 0x0000000000007948 */ /* 0x000fea0003800000 */
[----:B0-----:R-:W-:Y:S06]  /*6fb0*/  BAR.ARV 0xc, 0x180 ;  /* 0x0306000000007b1d */ /* 0x001fec0000002000 */
.L_x_3670:
[----:B------:R-:W-:Y:S02]  /*6fc0*/  IMAD.IADD R3, R220, 0x1, R3 ;  /* 0x00000001dc037824 */ /* 0x000fe400078e0203 */
[----:B------:R-:W-:Y:S02]  /*6fd0*/  IMAD.X R46, RZ, RZ, UR36, P2 ;  /* 0x00000024ff2e7e24 */ /* 0x000fe400090e06ff */
[----:B------:R-:W-:Y:S02]  /*6fe0*/  IMAD.X R42, RZ, RZ, UR36, P3 ;  /* 0x00000024ff2a7e24 */ /* 0x000fe400098e06ff */
[----:B------:R-:W-:Y:S02]  /*6ff0*/  IMAD.X R50, RZ, RZ, UR36, P4 ;  /* 0x00000024ff327e24 */ /* 0x000fe4000a0e06ff */
[----:B------:R-:W-:Y:S02]  /*7000*/  IMAD.X R73, RZ, RZ, UR36, P5 ;  /* 0x00000024ff497e24 */ /* 0x000fe4000a8e06ff */
        /* <DEDUP_REMOVED lines=13> */
.L_x_3673:
[----:B------:R-:W-:-:S13]  /*70e0*/  ISETP.NE.AND P0, PT, R5, 0x1, PT ;  /* 0x000000010500780c */ /* 0x000fda0003f05270 */
[----:B------:R-:W0:Y:S02]  /*70f0*/  @P0 LDC.64 R6, c[0x0][0xae0] ;  /* 0x0002b800ff060b82 */ /* 0x000e240000000a00 */
[----:B0-----:R-:W-:-:S05]  /*7100*/  @P0 IMAD.HI.U32 R6, R0, R6, RZ ;  /* 0x0000000600060227 */ /* 0x001fca00078e00ff */
[----:B------:R-:W-:-:S07]  /*7110*/  @P0 SHF.R.U32.HI R0, RZ, R7, R6 ;  /* 0x00000007ff000219 */ /* 0x000fce0000011606 */
.L_x_3674:
[----:B------:R-:W-:Y:S05]  /*7120*/  BSYNC B0 ;  /* 0x0000000000007941 */ /* 0x000fea0003800000 */
.L_x_3672:
[----:B------:R-:W-:-:S05]  /*7130*/  IMAD R3, R0, R5, R5 ;  /* 0x0000000500037224 */ /* 0x000fca00078e0205 */
[----:B------:R-:W-:-:S07]  /*7140*/  VIMNMX R4, R4, R3, PT ;  /* 0x0000000304047248 */ /* 0x000fce0003fe0100 */
.L_x_3671:
[----:B------:R-:W0:Y:S01]  /*7150*/  @P1 LDC R3, c[0x0][0x44c] ;  /* 0x00011300ff031b82 */ /* 0x000e220000000800 */
[----:B------:R-:W-:Y:S01]  /*7160*/  VIADD R4, R4, 0x5f ;  /* 0x0000005f04047836 */ /* 0x000fe20000000000 */
[----:B------:R-:W-:Y:S01]  /*7170*/  ULDC UR4, c[0x0][0xad4] ;  /* 0x0002b50000047ab9 */ /* 0x000fe20000000800 */
[----:B------:R-:W-:Y:S02]  /*7180*/  IMAD.MOV.U32 R0, RZ, RZ, R194 ;  /* 0x000000ffff007224 */ /* 0x000fe400078e00c2 */
[----:B------:R-:W-:-:S03]  /*7190*/  IMAD.HI R4, R4, 0x2aaaaaab, RZ ;  /* 0x2aaaaaab04047827 */ /* 0x000fc600078e02ff */
[----:B------:R-:W1:Y:S01]  /*71a0*/  @P1 LDC R7, c[0x0][0x450] ;  /* 0x00011400ff071b82 */ /* 0x000e620000000800 */
        /* <DEDUP_REMOVED lines=18> */
.L_x_3677:
[----:B------:R-:W-:-:S13]  /*72d0*/  ISETP.NE.AND P0, PT, R5, 0x1, PT ;  /* 0x000000010500780c */ /* 0x000fda0003f05270 */
[----:B------:R-:W0:Y:S02]  /*72e0*/  @P0 LDC.64 R6, c[0x0][0xae0] ;  /* 0x0002b800ff060b82 */ /* 0x000e240000000a00 */
[----:B0-----:R-:W-:-:S05]  /*72f0*/  @P0 IMAD.HI.U32 R6, R0, R6, RZ ;  /* 0x0000000600060227 */ /* 0x001fca00078e00ff */
[----:B------:R-:W-:-:S07]  /*7300*/  @P0 SHF.R.U32.HI R0, RZ, R7, R6 ;  /* 0x00000007ff000219 */ /* 0x000fce0000011606 */
.L_x_3678:
[----:B------:R-:W-:Y:S05]  /*7310*/  BSYNC B0 ;  /* 0x0000000000007941 */ /* 0x000fea0003800000 */
.L_x_3676:
[----:B------:R-:W-:-:S05]  /*7320*/  IMAD R0, R0, R5, RZ ;  /* 0x0000000500007224 */ /* 0x000fca00078e02ff */
[----:B------:R-:W-:-:S07]  /*7330*/  VIMNMX R3, R3, R0, !PT ;  /* 0x0000000003037248 */ /* 0x000fce0007fe0100 */
.L_x_3675:
        /* <DEDUP_REMOVED lines=39> */
.L_x_3680:
[----:B------:R-:W-:Y:S05]  /*75b0*/  BSYNC B0 ;  /* 0x0000000000007941 */ /* 0x000fea0003800000 */
.L_x_3679:
[----:B------:R-:W-:Y:S01]  /*75c0*/  IMAD R189, R203, R204, R189 ;  /* 0x000000cccbbd7224 */ /* 0x000fe200078e02bd */
[----:B------:R-:W-:-:S04]  /*75d0*/  PLOP3.LUT P0, PT, PT, PT, PT, 0x80, 0x0 ;  /* 0x000000000000781c */ /* 0x000fc80003f0f070 */
[----:B------:R-:W-:-:S04]  /*75e0*/  VIADDMNMX R204, R189, R204, R45, PT ;  /* 0x000000ccbdcc7246 */ /* 0x000fc8000380012d */
[----:B------:R-:W-:-:S13]  /*75f0*/  ISETP.GT.AND P1, PT, R204, R189, PT ;  /* 0x000000bdcc00720c */ /* 0x000fda0003f24270 */
[----:B------:R-:W-:Y:S05]  /*7600*/  @!P1 BRA `(.L_x_3681) ;  /* 0x00000244004c9947 */ /* 0x000fea0003800000 */
[----:B------:R0:W-:Y:S01]  /*7610*/  STL.64 [R1+0x78], RZ ;  /* 0x000078ff01007387 */ /* 0x0001e20000100a00 */
[----:B------:R-:W-:Y:S01]  /*7620*/  IMAD.U32 R16, RZ, RZ, UR37 ;  /* 0x00000025ff107e24 */ /* 0x000fe2000f8e00ff */
[----:B------:R-:W-:Y:S01]  /*7630*/  UMOV UR4, 0xffffffff ;  /* 0xffffffff00047882 */ /* 0x000fe20000000000 */
[----:B------:R-:W-:Y:S02]  /*7640*/  IMAD.U32 R32, RZ, RZ, UR37 ;  /* 0x00000025ff207e24 */ /* 0x000fe4000f8e00ff */
[----:B------:R-:W-:Y:S01]  /*7650*/  IMAD.U32 R26, RZ, RZ, UR37 ;  /* 0x00000025ff1a7e24 */ /* 0x000fe2000f8e00ff */
[----:B------:R-:W-:Y:S02]  /*7660*/  IADD3 R16, P0, R16, 0xa8, RZ ;  /* 0x000000a810107810 */ /* 0x000fe40007f1e0ff */
[----:B------:R-:W-:Y:S02]  /*7670*/  IADD3 R32, P1, R32, 0x78, RZ ;  /* 0x0000007820207810 */ /* 0x000fe40007f3e0ff */
[----:B------:R-:W-:Y:S01]  /*7680*/  IADD3 R26, P2, R26, 0x80, RZ ;  /* 0x000000801a1a7810 */ /* 0x000fe20007f5e0ff */
[----:B------:R-:W-:-:S02]  /*7690*/  IMAD.X R40, RZ, RZ, UR36, P0 ;  /* 0x00000024ff287e24 */ /* 0x000fc400080e06ff */
[----:B------:R-:W-:Y:S02]  /*76a0*/  IMAD.X R33, RZ, RZ, UR36, P1 ;  /* 0x00000024ff217e24 */ /* 0x000fe400088e06ff */
[----:B------:R-:W-:Y:S01]  /*76b0*/  IMAD.X R39, RZ, RZ, UR36, P2 ;  /* 0x00000024ff277e24 */ /* 0x000fe200090e06ff */
[----:B0-----:R-:W-:Y:S07]  /*76c0*/  BRA.DIV UR4, `(.L_x_3682) ;  /* 0x0000032e04e87947 */ /* 0x001fee000b800000 */
[----:B------:R-:W3:Y:S04]  /*76d0*/  LDL R0, [R1+0x514] ;  /* 0x0005140001007983 */ /* 0x000ee80000100800 */
[----:B---3--:R0:W1:Y:S02]  /*76e0*/  SHFL.IDX PT, R14, R0, RZ, 0x1f ;  /* 0x00001fff000e7589 */ /* 0x00806400000e0000 */
.L_x_4026:
[----:B01----:R-:W-:Y:S01]  /*76f0*/  LEA.HI R0, R14, R14, RZ, 0x1 ;  /* 0x0000000e0e007211 */ /* 0x003fe200078f08ff */
[C---:B------:R-:W-:Y:S01]  /*7700*/  VIADD R54, R2.reuse, 0x18400 ;  /* 0x0001840002367836 */ /* 0x040fe20000000000 */
[----:B------:R-:W-:Y:S01]  /*7710*/  STL.128 [R1+0xb0], RZ ;  /* 0x0000b0ff01007387 */ /* 0x000fe20000100c00 */
[----:B------:R-:W-:Y:S01]  /*7720*/  VIADD R10, R2, 0x400 ;  /* 0x00000400020a7836 */ /* 0x000fe20000000000 */
[----:B------:R-:W-:Y:S01]  /*7730*/  LOP3.LUT R3, R0, 0x7fffe, RZ, 0xc0, !PT ;  /* 0x0007fffe00037812 */ /* 0x000fe200078ec0ff */
[----:B------:R-:W-:Y:S01]  /*7740*/  IMAD.MOV.U32 R4, RZ, RZ, 0x1 ;  /* 0x00000001ff047424 */ /* 0x000fe200078e00ff */
[----:B------:R-:W-:Y:S01]  /*7750*/  STL.128 [R1+0xc0], RZ ;  /* 0x0000c0ff01007387 */ /* 0x000fe20000100c00 */
[----:B------:R-:W-:Y:S01]  /*7760*/  IMAD.MOV.U32 R5, RZ, RZ, RZ ;  /* 0x000000ffff057224 */ /* 0x000fe200078e00ff */
[----:B------:R-:W-:Y:S01]  /*7770*/  SHF.R.U32.HI R10, RZ, 0x4, R10 ;  /* 0x00000004ff0a7819 */ /* 0x000fe2000001160a */
[----:B------:R-:W-:Y:S01]  /*7780*/  IMAD.IADD R11, R14, 0x1, -R3 ;  /* 0x000000010e0b7824 */ /* 0x000fe200078e0a03 */
[----:B------:R-:W-:Y:S01]  /*7790*/  STL.128 [R1+0xd0], RZ ;  /* 0x0000d0ff01007387 */ /* 0x000fe20000100c00 */
[----:B------:R-:W-:Y:S01]  /*77a0*/  VIADD R3, R2, 0x1c400 ;  /* 0x0001c40002037836 */ /* 0x000fe20000000000 */
[----:B------:R-:W-:Y:S01]  /*77b0*/  LOP3.LUT R10, R10, 0x3fff, RZ, 0xc0, !PT ;  /* 0x00003fff0a0a7812 */ /* 0x000fe200078ec0ff */
[----:B------:R-:W-:Y:S01]  /*77c0*/  IMAD R0, R11, 0x2000, R54 ;  /* 0x000020000b007824 */ /* 0x000fe200078e0236 */
[----:B------:R-:W-:Y:S01]  /*77d0*/  STL.128 [R1+0xe0], RZ ;  /* 0x0000e0ff01007387 */ /* 0x000fe20000100c00 */
[----:B------:R-:W-:Y:S01]  /*77e0*/  IMAD.MOV.U32 R6, RZ, RZ, 0x1 ;  /* 0x00000001ff067424 */ /* 0x000fe200078e00ff */
[----:B------:R-:W-:Y:S01]  /*77f0*/  SHF.R.U32.HI R3, RZ, 0x4, R3 ;  /* 0x00000004ff037819 */ /* 0x000fe20000011603 */
[----:B------:R-:W-:Y:S01]  /*7800*/  VIADD R11, R0, 0xa000 ;  /* 0x0000a000000b7836 */ /* 0x000fe20000000000 */
[----:B------:R-:W-:Y:S01]  /*7810*/  SHF.R.U32.HI R0, RZ, 0x4, R0 ;  /* 0x00000004ff007819 */ /* 0x000fe20000011600 */
[----:B------:R-:W-:Y:S01]  /*7820*/  IMAD.MOV.U32 R7, RZ, RZ, RZ ;  /* 0x000000ffff077224 */ /* 0x000fe200078e00ff */
[----:B------:R-:W-:Y:S01]  /*7830*/  LOP3.LUT R3, R3, 0x3fff, RZ, 0xc0, !PT ;  /* 0x00003fff03037812 */ /* 0x000fe200078ec0ff */
[----:B------:R-:W-:Y:S01]  /*7840*/  IMAD.MOV.U32 R8, RZ, RZ, 0x1 ;  /* 0x00000001ff087424 */ /* 0x000fe200078e00ff */
[----:B------:R-:W-:Y:S01]  /*7850*/  SHF.R.U32.HI R11, RZ, 0x4, R11 ;  /* 0x00000004ff0b7819 */ /* 0x000fe2000001160b */
[----:B------:R-:W-:Y:S01]  /*7860*/  IMAD.MOV.U32 R9, RZ, RZ, RZ ;  /* 0x000000ffff097224 */ /* 0x000fe200078e00ff */
[----:B------:R-:W-:Y:S01]  /*7870*/  LOP3.LUT R3, R3, 0x10000, RZ, 0xfc, !PT ;  /* 0x0001000003037812 */ /* 0x000fe200078efcff */
[----:B------:R0:W-:Y:S01]  /*7880*/  STL.128 [R1+0x80], R4 ;  /* 0x0000800401007387 */ /* 0x0001e20000100c00 */
[----:B------:R-:W-:Y:S01]  /*7890*/  LOP3.LUT R11, R11, 0x3fff, RZ, 0xc0, !PT ;  /* 0x00003fff0b0b7812 */ /* 0x000fe200078ec0ff */
[----:B------:R-:W-:Y:S01]  /*78a0*/  IMAD.U32 R38, RZ, RZ, UR37 ;  /* 0x00000025ff267e24 */ /* 0x000fe2000f8e00ff */
[----:B------:R-:W-:Y:S01]  /*78b0*/  LOP3.LUT R0, R0, 0x3fff, RZ, 0xc0, !PT ;  /* 0x00003fff00007812 */ /* 0x000fe200078ec0ff */
[----:B------:R1:W-:Y:S01]  /*78c0*/  STL.64 [R1+0x90], R8 ;  /* 0x0000900801007387 */ /* 0x0003e20000100a00 */
[----:B------:R-:W-:Y:S01]  /*78d0*/  LOP3.LUT R11, R11, 0x10000, RZ, 0xfc, !PT ;  /* 0x000100000b0b7812 */ /* 0x000fe200078efcff */
[----:B------:R-:W-:Y:S01]  /*78e0*/  IMAD.U32 R34, RZ, RZ, UR37 ;  /* 0x00000025ff227e24 */ /* 0x000fe2000f8e00ff */
[----:B------:R-:W-:Y:S01]  /*78f0*/  IADD3 R38, P5, R38, 0x90, RZ ;  /* 0x0000009026267810 */ /* 0x000fe20007fbe0ff */
[----:B------:R-:W-:Y:S01]  /*7900*/  STL.128 [R1+0xf0], RZ ;  /* 0x0000f0ff01007387 */ /* 0x000fe20000100c00 */
[----:B------:R-:W-:Y:S01]  /*7910*/  IMAD.U32 R61, RZ, RZ, UR37 ;  /* 0x00000025ff3d7e24 */ /* 0x000fe2000f8e00ff */
[----:B------:R-:W-:Y:S01]  /*7920*/  BSSY B6, `(.L_x_3683) ;  /* 0x0000031000067945 */ /* 0x000fe20003800000 */
[----:B------:R-:W-:Y:S01]  /*7930*/  IADD3 R34, P0, R34, 0x88, RZ ;  /* 0x0000008822227810 */ /* 0x000fe20007f1e0ff */
[----:B------:R-:W-:Y:S01]  /*7940*/  STL.128 [R1+0x100], RZ ;  /* 0x000100ff01007387 */ /* 0x000fe20000100c00 */
[----:B------:R-:W-:Y:S01]  /*7950*/  IMAD.X R58, RZ, RZ, UR36, P5 ;  /* 0x00000024ff3a7e24 */ /* 0x000fe2000a8e06ff */
[----:B------:R-:W-:Y:S01]  /*7960*/  LOP3.LUT P5, RZ, R54, 0x1bf, RZ, 0xc0, !PT ;  /* 0x000001bf36ff7812 */ /* 0x000fe200078ac0ff */
[----:B------:R-:W-:Y:S01]  /*7970*/  IMAD.U32 R59, RZ, RZ, UR37 ;  /* 0x00000025ff3b7e24 */ /* 0x000fe2000f8e00ff */
[C---:B0-----:R-:W-:Y:S01]  /*7980*/  LOP3.LUT R6, R10.reuse, 0x3000000, RZ, 0xfc, !PT ;  /* 0x030000000a067812 */ /* 0x041fe200078efcff */
[----:B------:R-:W-:Y:S01]  /*7990*/  IMAD.MOV.U32 R4, RZ, RZ, R3 ;  /* 0x000000ffff047224 */ /* 0x000fe200078e0003 */
[----:B------:R-:W-:Y:S01]  /*79a0*/  LOP3.LUT R10, R10, 0x10000, RZ, 0xfc, !PT ;  /* 0x000100000a0a7812 */ /* 0x000fe200078efcff */
[----:B------:R-:W-:Y:S01]  /*79b0*/  IMAD.MOV.U32 R5, RZ, RZ, 0x40000040 ;  /* 0x40000040ff057424 */ /* 0x000fe200078e00ff */
[----:B-1----:R-:W-:Y:S01]  /*79c0*/  LOP3.LUT R8, R0, 0x10000, RZ, 0xfc, !PT ;  /* 0x0001000000087812 */ /* 0x002fe200078efcff */
[----:B------:R-:W-:Y:S01]  /*79d0*/  IMAD.MOV.U32 R7, RZ, RZ, 0x40000040 ;  /* 0x40000040ff077424 */ /* 0x000fe200078e00ff */
[----:B------:R-:W-:Y:S01]  /*79e0*/  IADD3 R61, P4, R61, 0x98, RZ ;  /* 0x000000983d3d7810 */ /* 0x000fe20007f9e0ff */
[----:B------:R-:W-:Y:S01]  /*79f0*/  IMAD.MOV.U32 R9, RZ, RZ, 0x40000040 ;  /* 0x40000040ff097424 */ /* 0x000fe200078e00ff */
[----:B------:R-:W-:Y:S01]  /*7a00*/  IADD3 R59, P3, R59, 0xa0, RZ ;  /* 0x000000a03b3b7810 */ /* 0x000fe20007f7e0ff */
[----:B------:R-:W-:Y:S01]  /*7a10*/  IMAD.U32 R47, RZ, RZ, UR37 ;  /* 0x00000025ff2f7e24 */ /* 0x000fe2000f8e00ff */
[----:B------:R0:W-:Y:S01]  /*7a20*/  STL.128 [R1+0xa0], R4 ;  /* 0x0000a00401007387 */ /* 0x0001e20000100c00 */
[----:B------:R-:W-:-:S02]  /*7a30*/  IMAD.U32 R53, RZ, RZ, UR37 ;  /* 0x00000025ff357e24 */ /* 0x000fc4000f8e00ff */
[----:B------:R-:W-:Y:S01]  /*7a40*/  IMAD.U32 R52, RZ, RZ, UR37 ;  /* 0x00000025ff347e24 */ /* 0x000fe2000f8e00ff */
[----:B------:R1:W-:Y:S01]  /*7a50*/  STL.64 [R1+0x98], R8 ;  /* 0x0000980801007387 */ /* 0x0003e20000100a00 */
[----:B------:R-:W-:Y:S01]  /*7a60*/  IMAD.X R48, RZ, RZ, UR36, P0 ;  /* 0x00000024ff307e24 */ /* 0x000fe200080e06ff */
[----:B------:R-:W-:Y:S01]  /*7a70*/  IADD3 R47, P2, R47, 0xb0, RZ ;  /* 0x000000b02f2f7810 */ /* 0x000fe20007f5e0ff */
[----:B------:R-:W-:Y:S01]  /*7a80*/  IMAD.X R62, RZ, RZ, UR36, P4 ;  /* 0x00000024ff3e7e24 */ /* 0x000fe2000a0e06ff */
[----:B------:R-:W-:Y:S01]  /*7a90*/  IADD3 R53, P1, R53, 0x110, RZ ;  /* 0x0000011035357810 */ /* 0x000fe20007f3e0ff */
[----:B------:R-:W-:Y:S01]  /*7aa0*/  IMAD.X R60, RZ, RZ, UR36, P3 ;  /* 0x00000024ff3c7e24 */ /* 0x000fe200098e06ff */
[----:B------:R-:W-:Y:S01]  /*7ab0*/  IADD3 R52, P0, R52, 0x118, RZ ;  /* 0x0000011834347810 */ /* 0x000fe20007f1e0ff */
[----:B------:R-:W-:Y:S02]  /*7ac0*/  IMAD.X R45, RZ, RZ, UR36, P2 ;  /* 0x00000024ff2d7e24 */ /* 0x000fe400090e06ff */
[----:B------:R-:W-:-:S02]  /*7ad0*/  IMAD.X R56, RZ, RZ, UR36, P1 ;  /* 0x00000024ff387e24 */ /* 0x000fc400088e06ff */
[----:B------:R-:W-:Y:S02]  /*7ae0*/  IMAD.X R51, RZ, RZ, UR36, P0 ;  /* 0x00000024ff337e24 */ /* 0x000fe400080e06ff */
[----:B0-----:R-:W-:Y:S02]  /*7af0*/  IMAD.MOV.U32 R6, RZ, RZ, R10 ;  /* 0x000000ffff067224 */ /* 0x001fe400078e000a */
[----:B------:R-:W-:-:S05]  /*7b00*/  IMAD.MOV.U32 R4, RZ, RZ, R11 ;  /* 0x000000ffff047224 */ /* 0x000fca00078e000b */
[----:B------:R1:W-:Y:S01]  /*7b10*/  STL.128 [R1+0x110], R4 ;  /* 0x0001100401007387 */ /* 0x0003e20000100c00 */
[----:B------:R-:W-:Y:S05]  /*7b20*/  @!P5 BRA `(.L_x_3684) ;  /* 0x000000000040d947 */ /* 0x000fea0003800000 */
[----:B------:R-:W-:Y:S01]  /*7b30*/  MOV R14, 0x0 ;  /* 0x00000000000e7802 */ /* 0x000fe20000000f00 */
[----:B------:R-:W-:Y:S01]  /*7b40*/  ULDC.64 UR4, c[0x4][0x98] ;  /* 0x0100260000047ab9 */ /* 0x000fe20000000a00 */
[----:B------:R-:W-:Y:S01]  /*7b50*/  ULDC.64 UR6, c[0x4][0xa0] ;  /* 0x0100280000067ab9 */ /* 0x000fe20000000a00 */
[----:B-1----:R-:W-:Y:S02]  /*7b60*/  IMAD.U32 R4, RZ, RZ, UR4 ;  /* 0x00000004ff047e24 */ /* 0x002fe4000f8e00ff */
        /* <DEDUP_REMOVED lines=11> */
[----:B0-2--5:R-:W-:Y:S05]  /*7c20*/  CALL.ABS.NOINC R14 ;  /* 0x000000000e007343 */ /* 0x025fea0003c00000 */
.L_x_3684:
[----:B------:R-:W-:Y:S05]  /*7c30*/  BSYNC B6 ;  /* 0x0000000000067941 */ /* 0x000fea0003800000 */
.L_x_3683:
[----:B------:R-:W0:Y:S01]  /*7c40*/  S2R R20, SR_TID.X ;  /* 0x0000000000147919 */ /* 0x000e220000002100 */
[----:B-1----:R-:W1:Y:S01]  /*7c50*/  LDC.64 R6, c[0x0][0xad8] ;  /* 0x0002b600ff067b82 */ /* 0x002e620000000a00 */
[----:B------:R-:W-:Y:S01]  /*7c60*/  UIADD3 UR4, UP0, UR37, 0x120, URZ ;  /* 0x0000012025047890 */ /* 0x000fe2000ff1e03f */
[----:B------:R-:W-:Y:S01]  /*7c70*/  IMAD.MOV.U32 R4, RZ, RZ, RZ ;  /* 0x000000ffff047224 */ /* 0x000fe200078e00ff */
[----:B------:R-:W-:Y:S01]  /*7c80*/  STL.64 [R1+0x120], R196 ;  /* 0x000120c401007387 */ /* 0x000fe20000100a00 */
[----:B------:R-:W-:Y:S01]  /*7c90*/  IMAD.U32 R35, RZ, RZ, UR37 ;  /* 0x00000025ff237e24 */ /* 0x000fe2000f8e00ff */
[----:B------:R-:W-:Y:S01]  /*7ca0*/  UIADD3.X UR5, URZ, UR36, URZ, UP0, !UPT ;  /* 0x000000243f057290 */ /* 0x000fe200087fe43f */
[----:B------:R-:W-:Y:S01]  /*7cb0*/  IMAD.U32 R37, RZ, RZ, UR37 ;  /* 0x00000025ff257e24 */ /* 0x000fe2000f8e00ff */
[----:B------:R-:W-:Y:S01]  /*7cc0*/  STL.U8 [R1+0x138], RZ ;  /* 0x000138ff01007387 */ /* 0x000fe20000100000 */
[----:B------:R-:W3:Y:S01]  /*7cd0*/  LDC.64 R12, c[0x0][0xae0] ;  /* 0x0002b800ff0c7b82 */ /* 0x000ee20000000a00 */
[----:B------:R-:W-:Y:S01]  /*7ce0*/  IMAD.U32 R10, RZ, RZ, UR4 ;  /* 0x00000004ff0a7e24 */ /* 0x000fe2000f8e00ff */
[----:B------:R-:W-:Y:S01]  /*7cf0*/  ULDC UR4, c[0x0][0x3f4] ;  /* 0x0000fd0000047ab9 */ /* 0x000fe20000000800 */
[----:B------:R-:W-:Y:S01]  /*7d00*/  IMAD.U32 R11, RZ, RZ, UR5 ;  /* 0x00000005ff0b7e24 */ /* 0x000fe2000f8e00ff */
[----:B------:R-:W-:Y:S01]  /*7d10*/  STL.U8 [R1+0x16c], RZ ;  /* 0x00016cff01007387 */ /* 0x000fe20000100000 */
[----:B------:R-:W-:-:S02]  /*7d20*/  ISETP.LT.AND P0, PT, RZ, UR4, PT ;  /* 0x00000004ff007c0c */ /* 0x000fc4000bf01270 */
[----:B------:R-:W-:Y:S01]  /*7d30*/  IADD3 R35, P3, R35, 0x138, RZ ;  /* 0x0000013823237810 */ /* 0x000fe20007f7e0ff */
[----:B------:R-:W4:Y:S01]  /*7d40*/  LDC R30, c[0x0][0xad4] ;  /* 0x0002b500ff1e7b82 */ /* 0x000f220000000800 */
[----:B------:R-:W-:Y:S01]  /*7d50*/  STL.64 [R1+0x128], R10 ;  /* 0x0001280a01007387 */ /* 0x000fe20000100a00 */
[----:B------:R-:W-:Y:S02]  /*7d60*/  IADD3 R37, P4, R37, 0x128, RZ ;  /* 0x0000012825257810 */ /* 0x000fe40007f9e0ff */
[----:B------:R-:W-:Y:S01]  /*7d70*/  IMAD.X R49, RZ, RZ, UR36, P3 ;  /* 0x00000024ff317e24 */ /* 0x000fe200098e06ff */
[----:B------:R2:W-:Y:S02]  /*7d80*/  STL.64 [R1+0x130], R32 ;  /* 0x0001302001007387 */ /* 0x0005e40000100a00 */
[----:B------:R-:W-:Y:S01]  /*7d90*/  IMAD.X R57, RZ, RZ, UR36, P4 ;  /* 0x00000024ff397e24 */ /* 0x000fe2000a0e06ff */
[----:B------:R-:W4:Y:S01]  /*7da0*/  LDC.64 R8, c[0x0][0x448] ;  /* 0x00011200ff087b82 */ /* 0x000f220000000a00 */
[----:B-1----:R-:W-:-:S02]  /*7db0*/  IMAD.MOV.U32 R31, RZ, RZ, R6 ;  /* 0x000000ffff1f7224 */ /* 0x002fc400078e0006 */
[----:B------:R-:W-:Y:S02]  /*7dc0*/  IMAD.MOV.U32 R5, RZ, RZ, R7 ;  /* 0x000000ffff057224 */ /* 0x000fe400078e0007 */
[----:B0-----:R-:W-:-:S03]  /*7dd0*/  VIADD R3, R20, 0xffffff80 ;  /* 0xffffff8014037836 */ /* 0x001fc60000000000 */
[----:B------:R-:W0:Y:S01]  /*7de0*/  LDC R0, c[0x0][0x450] ;  /* 0x00011400ff007b82 */ /* 0x000e220000000800 */
[----:B---3--:R-:W-:Y:S02]  /*7df0*/  IMAD.MOV.U32 R6, RZ, RZ, R12 ;  /* 0x000000ffff067224 */ /* 0x008fe400078e000c */
[----:B------:R-:W-:Y:S01]  /*7e00*/  IMAD.MOV.U32 R7, RZ, RZ, R13 ;  /* 0x000000ffff077224 */ /* 0x000fe200078e000d */
[----:B------:R1:W-:Y:S01]  /*7e10*/  STL [R1+0x47c], R3 ;  /* 0x00047c0301007387 */ /* 0x0003e20000100800 */
[----:B--2---:R-:W-:Y:S02]  /*7e20*/  IMAD.U32 R33, RZ, RZ, UR37 ;  /* 0x00000025ff217e24 */ /* 0x004fe4000f8e00ff */
[----:B------:R-:W-:Y:S01]  /*7e30*/  IMAD.U32 R32, RZ, RZ, UR37 ;  /* 0x00000025ff207e24 */ /* 0x000fe2000f8e00ff */
[----:B----4-:R1:W-:Y:S02]  /*7e40*/  STL.128 [R1+0x140], R28 ;  /* 0x0001401c01007387 */ /* 0x0103e40000100c00 */
[----:B------:R-:W-:-:S02]  /*7e50*/  IADD3 R33, P1, R33, 0x16c, RZ ;  /* 0x0000016c21217810 */ /* 0x000fc40007f3e0ff */
[----:B------:R1:W-:Y:S01]  /*7e60*/  STL.128 [R1+0x150], R4 ;  /* 0x0001500401007387 */ /* 0x0003e20000100c00 */
[----:B------:R-:W-:Y:S02]  /*7e70*/  IADD3 R32, P2, R32, 0x13c, RZ ;  /* 0x0000013c20207810 */ /* 0x000fe40007f5e0ff */
[----:B------:R-:W-:Y:S01]  /*7e80*/  IMAD.X R43, RZ, RZ, UR36, P1 ;  /* 0x00000024ff2b7e24 */ /* 0x000fe200088e06ff */
[----:B------:R1:W-:Y:S02]  /*7e90*/  STL.64 [R1+0x160], R8 ;  /* 0x0001600801007387 */ /* 0x0003e40000100a00 */
[----:B------:R-:W-:Y:S02]  /*7ea0*/  IMAD.X R41, RZ, RZ, UR36, P2 ;  /* 0x00000024ff297e24 */ /* 0x000fe400090e06ff */
[----:B------:R1:W-:Y:S04]  /*7eb0*/  STL [R1+0x13c], R3 ;  /* 0x00013c0301007387 */ /* 0x0003e80000100800 */
[----:B0-----:R1:W-:Y:S01]  /*7ec0*/  STL [R1+0x168], R0 ;  /* 0x0001680001007387 */ /* 0x0013e20000100800 */
[----:B------:R-:W-:Y:S05]  /*7ed0*/  @P0 BRA `(.L_x_3685) ;  /* 0x0000000000400947 */ /* 0x000fea0003800000 */
[----:B-1----:R-:W2:Y:S02]  /*7ee0*/  LDL R3, [R1+0x21c] ;  /* 0x00021c0001037983 */ /* 0x002ea40000100800 */
[----:B--2---:R-:W-:-:S04]  /*7ef0*/  LEA.HI R0, R3, R3, RZ, 0x1 ;  /* 0x0000000303007211 */ /* 0x004fc800078f08ff */
[----:B------:R-:W-:-:S05]  /*7f00*/  LOP3.LUT R0, R0, 0xfffffffe, RZ, 0xc0, !PT ;  /* 0xfffffffe00007812 */ /* 0x000fca00078ec0ff */
[----:B------:R-:W-:-:S05]  /*7f10*/  IMAD.IADD R0, R3, 0x1, -R0 ;  /* 0x0000000103007824 */ /* 0x000fca00078e0a00 */
[----:B------:R-:W-:-:S04]  /*7f20*/  SHF.L.U32 R3, R0, 0x1f, RZ ;  /* 0x0000001f00037819 */ /* 0x000fc800000006ff */
[----:B------:R0:W1:Y:S03]  /*7f30*/  SYNCS.PHASECHK.TRANS64.TRYWAIT P0, [R2+URZ+0x32400], R3 ;  /* 0x03240003020075a7 */ /* 0x000066000800017f */
[----:B-1----:R-:W-:Y:S05]  /*7f40*/  @!P0 NANOSLEEP.SYNCS 0x989680 ;  /* 0x009896800000895d */ /* 0x002fea0003900000 */
[----:B------:R-:W1:Y:S01]  /*7f50*/  @!P0 SYNCS.PHASECHK.TRANS64 P0, [R2+URZ+0x32400], R3 ;  /* 0x03240003020085a7 */ /* 0x000e62000800007f */
[----:B------:R-:W-:Y:S04]  /*7f60*/  BSSY B0, `(.L_x_3686) ;  /* 0x0000006000007945 */ /* 0x000fe80003800000 */
[----:B-1----:R-:W-:Y:S05]  /*7f70*/  @P0 BRA `(.L_x_3687) ;  /* 0x0000000000100947 */ /* 0x002fea0003800000 */
.L_x_3688:
[----:B-1----:R1:W2:Y:S02]  /*7f80*/  SYNCS.PHASECHK.TRANS64.TRYWAIT P0, [R2+URZ+0x32400], R3 ;  /* 0x03240003020075a7 */ /* 0x0022a4000800017f */
[----:B--2---:R-:W-:Y:S05]  /*7f90*/  @!P0 NANOSLEEP.SYNCS 0x989680 ;  /* 0x009896800000895d */ /* 0x004fea0003900000 */
[----:B------:R-:W2:Y:S02]  /*7fa0*/  @!P0 SYNCS.PHASECHK.TRANS64 P0, [R2+URZ+0x32400], R3 ;  /* 0x03240003020085a7 */ /* 0x000ea4000800007f */
[----:B--2---:R-:W-:Y:S05]  /*7fb0*/  @!P0 BRA `(.L_x_3688) ;  /* 0xfffffffc00f08947 */ /* 0x004fea000383ffff */
.L_x_3687:
[----:B------:R-:W-:Y:S05]  /*7fc0*/  BSYNC B0 ;  /* 0x0000000000007941 */ /* 0x000fea0003800000 */
.L_x_3686:
[----:B------:R-:W-:Y:S05]  /*7fd0*/  BRA `(.L_x_3689) ;  /* 0x0000002c00a07947 */ /* 0x000fea0003800000 */
.L_x_3685:
[----:B------:R-:W-:Y:S01]  /*7fe0*/  LOP3.LUT P0, RZ, R54, 0x3ff, RZ, 0xc0, !PT ;  /* 0x000003ff36ff7812 */ /* 0x000fe2000780c0ff */
[----:B------:R-:W-:Y:S01]  /*7ff0*/  ULDC.64 UR4, c[0x0][0x3f8] ;  /* 0x0000fe0000047ab9 */ /* 0x000fe20000000a00 */
[----:B-1---5:R-:W-:Y:S01]  /*8000*/  SHF.R.S32.HI R5, RZ, 0x1f, R44 ;  /* 0x0000001fff057819 */ /* 0x022fe2000001142c */
        /* <DEDUP_REMOVED lines=27> */
.L_x_3691:
[----:B------:R-:W-:Y:S05]  /*81c0*/  BSYNC B6 ;  /* 0x0000000000067941 */ /* 0x000fea0003800000 */
.L_x_3690:
[----:B------:R-:W2:Y:S01]  /*81d0*/  LDL R3, [R1+0x70] ;  /* 0x0000700001037983 */ /* 0x000ea20000100800 */
[----:B------:R-:W-:Y:S01]  /*81e0*/  ULDC.U8 UR4, c[0x0][0x410] ;  /* 0x0001040000047ab9 */ /* 0x000fe20000000000 */
[----:B------:R-:W-:Y:S01]  /*81f0*/  BSSY B0, `(.L_x_3692) ;  /* 0x00002be000007945 */ /* 0x000fe20003800000 */
[----:B------:R-:W-:Y:S01]  /*8200*/  ISETP.NE.AND P0, PT, RZ, UR4, PT ;  /* 0x00000004ff007c0c */ /* 0x000fe2000bf05270 */
[----:B--2---:R-:W-:-:S12]  /*8210*/  IMAD R0, R3, 0x80, R22 ;  /* 0x0000008003007824 */ /* 0x004fd800078e0216 */
[----:B------:R-:W-:Y:S05]  /*8220*/  @!P0 BRA `(.L_x_3693) ;  /* 0x0000001400b08947 */ /* 0x000fea0003800000 */
[----:B------:R-:W2:Y:S01]  /*8230*/  LDL R20, [R1+0x480] ;  /* 0x0004800001147983 */ /* 0x000ea20000100800 */
[----:B------:R-:W0:Y:S01]  /*8240*/  LDC R67, c[0x0][0x448] ;  /* 0x00011200ff437b82 */ /* 0x000e220000000800 */
[----:B------:R-:W-:Y:S01]  /*8250*/  ULDC.64 UR4, c[0x0][0x3f8] ;  /* 0x0000fe0000047ab9 */ /* 0x000fe20000000a00 */
[----:B------:R-:W-:Y:S01]  /*8260*/  ULDC.64 UR6, c[0x0][0x408] ;  /* 0x0001020000067ab9 */ /* 0x000fe20000000a00 */
[----:B------:R-:W-:Y:S02]  /*8270*/  IMAD.MOV.U32 R31, RZ, RZ, R29 ;  /* 0x000000ffff1f7224 */ /* 0x000fe400078e001d */
[----:B------:R-:W-:Y:S01]  /*8280*/  IMAD.MOV.U32 R55, RZ, RZ, R63 ;  /* 0x000000ffff377224 */ /* 0x000fe200078e003f */
[----:B0-----:R-:W-:-:S13]  /*8290*/  ISETP.NE.AND P0, PT, R67, 0x1, PT ;  /* 0x000000014300780c */ /* 0x001fda0003f05270 */
[----:B------:R-:W0:Y:S08]  /*82a0*/  @P0 LDC R4, c[0x0][0x44c] ;  /* 0x00011300ff040b82 */ /* 0x000e300000000800 */
[----:B------:R-:W1:Y:S01]  /*82b0*/  @P0 LDC R5, c[0x0][0x450] ;  /* 0x00011400ff050b82 */ /* 0x000e620000000800 */
[----:B--2---:R-:W-:-:S04]  /*82c0*/  IMAD R3, R20, 0x40, R0 ;  /* 0x0000004014037824 */ /* 0x004fc800078e0200 */
[----:B0-----:R-:W-:-:S05]  /*82d0*/  @P0 IMAD.HI.U32 R4, R3, R4, RZ ;  /* 0x0000000403040227 */ /* 0x001fca00078e00ff */
[----:B-1----:R-:W-:-:S04]  /*82e0*/  @P0 SHF.R.U32.HI R3, RZ, R5, R4 ;  /* 0x00000005ff030219 */ /* 0x002fc80000011604 */
        /* <DEDUP_REMOVED lines=17> */
[----:B------:R0:W1:Y:S04]  /*8400*/  SHFL.IDX PT, R3, R44, RZ, 0x1c1f ;  /* 0x001c1fff2c037589 */ /* 0x00006800000e0000 */
[----:B------:R0:W2:Y:S04]  /*8410*/  SHFL.IDX PT, R6, R10, RZ, 0x1c1f ;  /* 0x001c1fff0a067589 */ /* 0x0000a800000e0000 */
[----:B------:R0:W3:Y:S04]  /*8420*/  SHFL.IDX PT, R7, R66, RZ, 0x1c1f ;  /* 0x001c1fff42077589 */ /* 0x0000e800000e0000 */
[----:B------:R0:W4:Y:S02]  /*8430*/  SHFL.IDX PT, R8, R63, RZ, 0x1c1f ;  /* 0x001c1fff3f087589 */ /* 0x00012400000e0000 */
.L_x_4032:
        /* <DEDUP_REMOVED lines=8> */
[----:B------:R-:W3:Y:S01]  /*84c0*/  LDL R11, [R1+0x484] ;  /* 0x00048400010b7983 */ /* 0x000ee20000100800 */
[----:B------:R-:W-:Y:S01]  /*84d0*/  ULDC UR4, c[0x0][0x3f4] ;  /* 0x0000fd0000047ab9 */ /* 0x000fe20000000800 */
[----:B--2---:R-:W-:Y:S01]  /*84e0*/  IMAD.MOV.U32 R4, RZ, RZ, R6 ;  /* 0x000000ffff047224 */ /* 0x004fe200078e0006 */
[----:B------:R-:W-:Y:S01]  /*84f0*/  ISETP.GE.AND P2, PT, R154, UR4, PT ;  /* 0x000000049a007c0c */ /* 0x000fe2000bf46270 */
[----:B-1----:R-:W-:Y:S01]  /*8500*/  IMAD.MOV.U32 R5, RZ, RZ, R3 ;  /* 0x000000ffff057224 */ /* 0x002fe200078e0003 */
[----:B------:R-:W-:Y:S02]  /*8510*/  ISETP.GE.AND P3, PT, R159, UR4, PT ;  /* 0x000000049f007c0c */ /* 0x000fe4000bf66270 */
[----:B------:R-:W-:-:S09]  /*8520*/  CS2R R54, SRZ ;  /* 0x0000000000367805 */ /* 0x000fd2000001ff00 */
[----:B------:R-:W-:-:S04]  /*8530*/  @!P2 IMAD.WIDE R4, R154, 0x2, R4 ;  /* 0x000000029a04a825 */ /* 0x000fc800078e0204 */
[----:B------:R-:W-:Y:S01]  /*8540*/  @!P3 IMAD.SHL.U32 R9, R159, 0x2, RZ ;  /* 0x000000029f09b824 */ /* 0x000fe200078e00ff */
[----:B------:R1:W5:Y:S01]  /*8550*/  @!P2 LD.E.64 R54, desc[UR42][R4.64] ;  /* 0x0000002a0436a980 */ /* 0x000362000c101b00 */
[----:B------:R-:W-:Y:S02]  /*8560*/  CS2R R64, SRZ ;  /* 0x0000000000407805 */ /* 0x000fe4000001ff00 */
[----:B------:R-:W-:Y:S02]  /*8570*/  CS2R R28, SRZ ;  /* 0x00000000001c7805 */ /* 0x000fe4000001ff00 */
[----:B------:R-:W-:Y:S02]  /*8580*/  CS2R R30, SRZ ;  /* 0x00000000001e7805 */ /* 0x000fe4000001ff00 */
[-C--:B-1----:R-:W-:Y:S02]  /*8590*/  @!P3 IADD3 R4, P0, R6, R9.reuse, RZ ;  /* 0x000000090604b210 */ /* 0x082fe40007f1e0ff */
[----:B----4-:R-:W-:Y:S01]  /*85a0*/  @!P3 IADD3 R6, P1, R8, R9, RZ ;  /* 0x000000090806b210 */ /* 0x010fe20007f3e0ff */
[----:B---3--:R-:W-:-:S02]  /*85b0*/  IMAD.MOV.U32 R9, RZ, RZ, R7 ;  /* 0x000000ffff097224 */ /* 0x008fc400078e0007 */
[----:B------:R-:W-:-:S05]  /*85c0*/  @!P2 IMAD.WIDE R8, R154, 0x2, R8 ;  /* 0x000000029a08a825 */ /* 0x000fca00078e0208 */
[----:B------:R1:W5:Y:S01]  /*85d0*/  @!P2 LD.E.64 R64, desc[UR42][R8.64] ;  /* 0x0000002a0840a980 */ /* 0x000362000c101b00 */
[----:B------:R-:W-:-:S05]  /*85e0*/  @!P3 SHF.L.U64.HI R12, R159, 0x1, R11 ;  /* 0x000000019f0cb819 */ /* 0x000fca000001020b */
[--C-:B------:R-:W-:Y:S02]  /*85f0*/  @!P3 IMAD.X R5, R3, 0x1, R12.reuse, P0 ;  /* 0x000000010305b824 */ /* 0x100fe400000e060c */
[----:B------:R-:W-:-:S03]  /*8600*/  @!P3 IMAD.X R7, R7, 0x1, R12, P1 ;  /* 0x000000010707b824 */ /* 0x000fc600008e060c */
[----:B------:R1:W5:Y:S04]  /*8610*/  @!P3 LD.E.64 R28, desc[UR42][R4.64] ;  /* 0x0000002a041cb980 */ /* 0x000368000c101b00 */
[----:B------:R1:W5:Y:S02]  /*8620*/  @!P3 LD.E.64 R30, desc[UR42][R6.64] ;  /* 0x0000002a061eb980 */ /* 0x000364000c101b00 */
.L_x_3696:
[----:B------:R-:W-:Y:S05]  /*8630*/  BSYNC B1 ;  /* 0x0000000000017941 */ /* 0x000fea0003800000 */
.L_x_3695:
[----:B-1---5:R-:W-:Y:S01]  /*8640*/  IMAD.MOV.U32 R3, RZ, RZ, R28 ;  /* 0x000000ffff037224 */ /* 0x022fe200078e001c */
[----:B------:R-:W-:Y:S01]  /*8650*/  UMOV UR4, 0xffffffff ;  /* 0xffffffff00047882 */ /* 0x000fe20000000000 */
[----:B------:R-:W-:Y:S01]  /*8660*/  IMAD.MOV.U32 R4, RZ, RZ, R29 ;  /* 0x000000ffff047224 */ /* 0x000fe200078e001d */
[----:B------:R-:W-:Y:S01]  /*8670*/  CS2R R20, SRZ ;  /* 0x0000000000147805 */ /* 0x000fe2000001ff00 */
[----:B------:R-:W-:Y:S01]  /*8680*/  IMAD.MOV.U32 R5, RZ, RZ, R54 ;  /* 0x000000ffff057224 */ /* 0x000fe200078e0036 */
[----:B------:R-:W-:Y:S01]  /*8690*/  PRMT R70, R3, 0x7610, R70 ;  /* 0x0000761003467816 */ /* 0x000fe20000000046 */
[----:B--2---:R-:W-:Y:S01]  /*86a0*/  IMAD.MOV.U32 R6, RZ, RZ, R55 ;  /* 0x000000ffff067224 */ /* 0x004fe200078e0037 */
        /* <DEDUP_REMOVED lines=11> */
[----:B------:R-:W-:Y:S06]  /*8760*/  BRA.DIV UR4, `(.L_x_3697) ;  /* 0x00000322045c7947 */ /* 0x000fec000b800000 */
[----:B------:R1:W2:Y:S04]  /*8770*/  SHFL.IDX PT, R3, R44, 0x1, 0x1c1f ;  /* 0x003c1f002c037f89 */ /* 0x0002a800000e0000 */
[----:B------:R1:W0:Y:S04]  /*8780*/  SHFL.IDX PT, R6, R10, 0x1, 0x1c1f ;  /* 0x003c1f000a067f89 */ /* 0x00022800000e0000 */
[----:B---3--:R1:W3:Y:S04]  /*8790*/  SHFL.IDX PT, R7, R66, 0x1, 0x1c1f ;  /* 0x003c1f0042077f89 */ /* 0x0082e800000e0000 */
[----:B------:R1:W0:Y:S02]  /*87a0*/  SHFL.IDX PT, R14, R63, 0x1, 0x1c1f ;  /* 0x003c1f003f0e7f89 */ /* 0x00022400000e0000 */
.L_x_4038:
[----:B------:R-:W5:Y:S01]  /*87b0*/  LDL R5, [R1+0x21c] ;  /* 0x00021c0001057983 */ /* 0x000f620000100800 */
[----:B------:R-:W-:Y:S01]  /*87c0*/  VIADD R0, R0, 0x40 ;  /* 0x0000004000007836 */ /* 0x000fe20000000000 */
[----:B------:R-:W-:Y:S01]  /*87d0*/  BSSY B1, `(.L_x_3698) ;  /* 0x0000022000017945 */ /* 0x000fe20003800000 */
[----:B01----:R-:W-:Y:S02]  /*87e0*/  CS2R R10, SRZ ;  /* 0x00000000000a7805 */ /* 0x003fe4000001ff00 */
[----:B----4-:R-:W-:Y:S02]  /*87f0*/  CS2R R8, SRZ ;  /* 0x0000000000087805 */ /* 0x010fe4000001ff00 */
[----:B------:R-:W-:Y:S02]  /*8800*/  CS2R R12, SRZ ;  /* 0x00000000000c7805 */ /* 0x000fe4000001ff00 */
[----:B------:R-:W-:Y:S02]  /*8810*/  ISETP.GE.AND P0, PT, R0, R67, PT ;  /* 0x000000430000720c */ /* 0x000fe40003f06270 */
[----:B-----5:R-:W-:-:S04]  /*8820*/  LEA.HI R4, R5, R5, RZ, 0x1 ;  /* 0x0000000505047211 */ /* 0x020fc800078f08ff */
[----:B------:R-:W-:-:S05]  /*8830*/  LOP3.LUT R4, R4, 0xfffffffe, RZ, 0xc0, !PT ;  /* 0xfffffffe04047812 */ /* 0x000fca00078ec0ff */
[----:B------:R-:W-:-:S05]  /*8840*/  IMAD.IADD R4, R5, 0x1, -R4 ;  /* 0x0000000105047824 */ /* 0x000fca00078e0a04 */
[----:B------:R-:W-:Y:S01]  /*8850*/  SHF.L.U32 R63, R4, 0x1f, RZ ;  /* 0x0000001f043f7819 */ /* 0x000fe200000006ff */
[----:B------:R-:W-:Y:S06]  /*8860*/  @P0 BRA `(.L_x_3699) ;  /* 0x0000000000600947 */ /* 0x000fec0003800000 */
[----:B------:R-:W4:Y:S01]  /*8870*/  LDL R15, [R1+0x484] ;  /* 0x00048400010f7983 */ /* 0x000f220000100800 */
[----:B------:R-:W-:Y:S01]  /*8880*/  ULDC UR4, c[0x0][0x3f4] ;  /* 0x0000fd0000047ab9 */ /* 0x000fe20000000800 */
[----:B------:R-:W-:Y:S01]  /*8890*/  IMAD.MOV.U32 R4, RZ, RZ, R6 ;  /* 0x000000ffff047224 */ /* 0x000fe200078e0006 */
[----:B------:R-:W-:Y:S01]  /*88a0*/  ISETP.GE.AND P2, PT, R154, UR4, PT ;  /* 0x000000049a007c0c */ /* 0x000fe2000bf46270 */
[----:B--2---:R-:W-:Y:S01]  /*88b0*/  IMAD.MOV.U32 R5, RZ, RZ, R3 ;  /* 0x000000ffff057224 */ /* 0x004fe200078e0003 */
[----:B------:R-:W-:Y:S02]  /*88c0*/  ISETP.GE.AND P3, PT, R159, UR4, PT ;  /* 0x000000049f007c0c */ /* 0x000fe4000bf66270 */
[----:B------:R-:W-:Y:S01]  /*88d0*/  CS2R R10, SRZ ;  /* 0x00000000000a7805 */ /* 0x000fe2000001ff00 */
[----:B------:R-:W-:-:S08]  /*88e0*/  IMAD.MOV.U32 R8, RZ, RZ, R14 ;  /* 0x000000ffff087224 */ /* 0x000fd000078e000e */
[----:B------:R-:W-:-:S04]  /*88f0*/  @!P2 IMAD.WIDE R4, R154, 0x2, R4 ;  /* 0x000000029a04a825 */ /* 0x000fc800078e0204 */
[C---:B------:R-:W-:Y:S01]  /*8900*/  @!P3 IMAD.SHL.U32 R9, R159.reuse, 0x2, RZ ;  /* 0x000000029f09b824 */ /* 0x040fe200078e00ff */
[----:B------:R0:W5:Y:S01]  /*8910*/  @!P2 LD.E.64 R10, desc[UR42][R4.64] ;  /* 0x0000002a040aa980 */ /* 0x000162000c101b00 */
[----:B------:R-:W-:Y:S02]  /*8920*/  CS2R R12, SRZ ;  /* 0x00000000000c7805 */ /* 0x000fe4000001ff00 */
[----:B------:R-:W-:Y:S02]  /*8930*/  CS2R R20, SRZ ;  /* 0x0000000000147805 */ /* 0x000fe4000001ff00 */
[-C--:B0-----:R-:W-:Y:S02]  /*8940*/  @!P3 IADD3 R4, P0, R6, R9.reuse, RZ ;  /* 0x000000090604b210 */ /* 0x081fe40007f1e0ff */
[----:B------:R-:W-:Y:S01]  /*8950*/  @!P3 IADD3 R6, P1, R14, R9, RZ ;  /* 0x000000090e06b210 */ /* 0x000fe20007f3e0ff */
[----:B---3--:R-:W-:Y:S01]  /*8960*/  IMAD.MOV.U32 R9, RZ, RZ, R7 ;  /* 0x000000ffff097224 */ /* 0x008fe200078e0007 */
[----:B----4-:R-:W-:Y:S01]  /*8970*/  @!P3 SHF.L.U64.HI R0, R159, 0x1, R15 ;  /* 0x000000019f00b819 */ /* 0x010fe2000001020f */
[----:B------:R-:W-:Y:S01]  /*8980*/  @!P2 IMAD.WIDE R14, R154, 0x2, R8 ;  /* 0x000000029a0ea825 */ /* 0x000fe200078e0208 */
[----:B------:R-:W-:-:S03]  /*8990*/  CS2R R8, SRZ ;  /* 0x0000000000087805 */ /* 0x000fc6000001ff00 */
[--C-:B------:R-:W-:Y:S01]  /*89a0*/  @!P3 IMAD.X R5, R3, 0x1, R0.reuse, P0 ;  /* 0x000000010305b824 */ /* 0x100fe200000e0600 */
[----:B------:R0:W5:Y:S01]  /*89b0*/  @!P2 LD.E.64 R12, desc[UR42][R14.64] ;  /* 0x0000002a0e0ca980 */ /* 0x000162000c101b00 */
[----:B------:R-:W-:-:S03]  /*89c0*/  @!P3 IMAD.X R7, R7, 0x1, R0, P1 ;  /* 0x000000010707b824 */ /* 0x000fc600008e0600 */
[----:B------:R0:W5:Y:S04]  /*89d0*/  @!P3 LD.E.64 R20, desc[UR42][R4.64] ;  /* 0x0000002a0414b980 */ /* 0x000168000c101b00 */
[----:B------:R0:W5:Y:S02]  /*89e0*/  @!P3 LD.E.64 R8, desc[UR42][R6.64] ;  /* 0x0000002a0608b980 */ /* 0x000164000c101b00 */
.L_x_3699:
[----:B------:R-:W-:Y:S05]  /*89f0*/  BSYNC B1 ;  /* 0x0000000000017941 */ /* 0x000fea0003800000 */
.L_x_3698:
[----:B------:R-:W1:Y:S01]  /*8a00*/  SYNCS.PHASECHK.TRANS64.TRYWAIT P0, [R2+URZ+0x32400], R63 ;  /* 0x0324003f020075a7 */ /* 0x000e62000800017f */
[----:B------:R-:W-:Y:S04]  /*8a10*/  BSSY B1, `(.L_x_3700) ;  /* 0x0000002000017945 */ /* 0x000fe80003800000 */
[----:B-1----:R-:W-:Y:S05]  /*8a20*/  @!P0 BRA `(.L_x_3701) ;  /* 0x00000320001c8947 */ /* 0x002fea0003800000 */
.L_x_4039:
[----:B------:R-:W-:Y:S05]  /*8a30*/  BSYNC B1 ;  /* 0x0000000000017941 */ /* 0x000fea0003800000 */
.L_x_3700:
[----:B0--3--:R-:W3:Y:S04]  /*8a40*/  LDL R7, [R1+0x474] ;  /* 0x0004740001077983 */ /* 0x009ee80000100800 */
[----:B------:R-:W4:Y:S01]  /*8a50*/  LDL R6, [R1+0x70] ;  /* 0x0000700001067983 */ /* 0x000f220000100800 */
[----:B-----5:R-:W-:Y:S01]  /*8a60*/  IMAD.MOV.U32 R4, RZ, RZ, R21 ;  /* 0x000000ffff047224 */ /* 0x020fe200078e0015 */
[----:B------:R-:W-:Y:S01]  /*8a70*/  BSSY B1, `(.L_x_3702) ;  /* 0x0000081000017945 */ /* 0x000fe20003800000 */
[----:B------:R-:W-:-:S03]  /*8a80*/  IMAD.MOV.U32 R5, RZ, RZ, R8 ;  /* 0x000000ffff057224 */ /* 0x000fc600078e0008 */
[----:B------:R-:W-:Y:S01]  /*8a90*/  PRMT R14, R4, 0x7610, R14 ;  /* 0x00007610040e7816 */ /* 0x000fe2000000000e */
[----:B------:R-:W-:Y:S01]  /*8aa0*/  IMAD.MOV.U32 R4, RZ, RZ, R11 ;  /* 0x000000ffff047224 */ /* 0x000fe200078e000b */
[----:B------:R-:W-:Y:S01]  /*8ab0*/  PRMT R44, R5, 0x7610, R44 ;  /* 0x00007610052c7816 */ /* 0x000fe2000000002c */
[----:B------:R-:W-:-:S05]  /*8ac0*/  IMAD.MOV.U32 R5, RZ, RZ, R12 ;  /* 0x000000ffff057224 */ /* 0x000fca00078e000c */
[----:B------:R-:W-:Y:S01]  /*8ad0*/  PRMT R68, R5, 0x7610, R68 ;  /* 0x0000761005447816 */ /* 0x000fe20000000044 */
[C---:B---3--:R-:W-:Y:S01]  /*8ae0*/  IMAD.SHL.U32 R0, R7.reuse, 0x40, RZ ;  /* 0x0000004007007824 */ /* 0x048fe200078e00ff */
[----:B------:R-:W-:Y:S01]  /*8af0*/  LOP3.LUT P1, RZ, R7, 0x4, RZ, 0xc0, !PT ;  /* 0x0000000407ff7812 */ /* 0x000fe2000782c0ff */
[----:B----4-:R-:W-:-:S03]  /*8b00*/  IMAD R6, R6, -0x80, R67 ;  /* 0xffffff8006067824 */ /* 0x010fc600078e0243 */
[----:B--2---:R-:W-:Y:S02]  /*8b10*/  LOP3.LUT R3, R0, 0x1c0, RZ, 0xc0, !PT ;  /* 0x000001c000037812 */ /* 0x004fe400078ec0ff */
[----:B------:R-:W-:Y:S01]  /*8b20*/  PRMT R67, R4, 0x7610, R67 ;  /* 0x0000761004437816 */ /* 0x000fe20000000043 */
[----:B------:R-:W-:Y:S01]  /*8b30*/  IMAD.MOV.U32 R4, RZ, RZ, R9 ;  /* 0x000000ffff047224 */ /* 0x000fe200078e0009 */
[----:B------:R-:W-:Y:S02]  /*8b40*/  LOP3.LUT R0, R3, 0x18, R152, 0xf8, !PT ;  /* 0x0000001803007812 */ /* 0x000fe400078ef898 */
[----:B------:R-:W-:Y:S02]  /*8b50*/  SHF.R.U32.HI R3, RZ, 0x3, R3 ;  /* 0x00000003ff037819 */ /* 0x000fe40000011603 */
[----:B------:R-:W-:Y:S01]  /*8b60*/  VIMNMX R15, R6, 0x80, PT ;  /* 0x00000080060f7848 */ /* 0x000fe20003fe0100 */
[----:B------:R-:W-:Y:S01]  /*8b70*/  IMAD.MOV.U32 R6, RZ, RZ, R13 ;  /* 0x000000ffff067224 */ /* 0x000fe200078e000d */
[----:B------:R-:W-:Y:S01]  /*8b80*/  LOP3.LUT R3, R0, R3, RZ, 0x3c, !PT ;  /* 0x0000000300037212 */ /* 0x000fe200078e3cff */
[----:B------:R-:W-:Y:S01]  /*8b90*/  IMAD.MOV.U32 R0, RZ, RZ, R20 ;  /* 0x000000ffff007224 */ /* 0x000fe200078e0014 */
[----:B------:R-:W-:-:S02]  /*8ba0*/  ISETP.GE.AND P0, PT, R22, R15, PT ;  /* 0x0000000f1600720c */ /* 0x000fc40003f06270 */
[----:B-1----:R-:W-:Y:S01]  /*8bb0*/  PRMT R63, R4, 0x7610, R63 ;  /* 0x00007610043f7816 */ /* 0x002fe2000000003f */
[----:B------:R-:W-:Y:S01]  /*8bc0*/  IMAD R3, R180, 0x200, R3 ;  /* 0x00000200b4037824 */ /* 0x000fe200078e0203 */
[----:B------:R-:W-:-:S03]  /*8bd0*/  PRMT R66, R6, 0x7610, R66 ;  /* 0x0000761006427816 */ /* 0x000fc60000000042 */
[----:B------:R-:W-:Y:S02]  /*8be0*/  IMAD R2, R3, 0x2, R2 ;  /* 0x0000000203027824 */ /* 0x000fe400078e0202 */
[----:B------:R-:W-:Y:S02]  /*8bf0*/  IMAD.MOV.U32 R3, RZ, RZ, R10 ;  /* 0x000000ffff037224 */ /* 0x000fe400078e000a */
[----:B------:R-:W-:-:S03]  /*8c00*/  VIADD R7, R2, 0x18400 ;  /* 0x0001840002077836 */ /* 0x000fc60000000000 */
[----:B------:R-:W-:Y:S01]  /*8c10*/  PRMT R69, R3, 0x7610, R69 ;  /* 0x0000761003457816 */ /* 0x000fe20000000045 */
[----:B------:R-:W-:Y:S02]  /*8c20*/  VIADD R3, R2, 0x18440 ;  /* 0x0001844002037836 */ /* 0x000fe40000000000 */
[----:B------:R-:W-:Y:S01]  /*8c30*/  @P1 VIADD R3, R7, 0xffffffc0 ;  /* 0xffffffc007031836 */ /* 0x000fe20000000000 */
[----:B------:R-:W-:Y:S06]  /*8c40*/  @P0 BRA `(.L_x_3703) ;  /* 0x00000004008c0947 */ /* 0x000fec0003800000 */
[----:B------:R-:W0:Y:S01]  /*8c50*/  LDC R4, c[0x0][0x3f4] ;  /* 0x0000fd00ff047b82 */ /* 0x000e220000000800 */
[----:B------:R-:W-:Y:S01]  /*8c60*/  BSSY B2, `(.L_x_3704) ;  /* 0x0000032000027945 */ /* 0x000fe20003800000 */
[-C--:B0-----:R-:W-:Y:S02]  /*8c70*/  ISETP.GE.AND P0, PT, R154, R4.reuse, PT ;  /* 0x000000049a00720c */ /* 0x081fe40003f06270 */
[----:B------:R-:W-:-:S11]  /*8c80*/  ISETP.GE.AND P1, PT, R159, R4, PT ;  /* 0x000000049f00720c */ /* 0x000fd60003f26270 */
[----:B------:R-:W-:Y:S05]  /*8c90*/  @P0 BRA `(.L_x_3705) ;  /* 0x0000000000b80947 */ /* 0x000fea0003800000 */
[----:B------:R-:W0:Y:S01]  /*8ca0*/  LDS.128 R4, [R2+0x18400] ;  /* 0x0184000002047984 */ /* 0x000e220000000c00 */
[----:B------:R-:W-:Y:S02]  /*8cb0*/  SHF.R.U32.HI R80, RZ, 0x10, R65 ;  /* 0x00000010ff507819 */ /* 0x000fe40000011641 */
[----:B------:R-:W-:Y:S02]  /*8cc0*/  SHF.R.U32.HI R77, RZ, 0x10, R55 ;  /* 0x00000010ff4d7819 */ /* 0x000fe40000011637 */
[----:B------:R-:W-:Y:S02]  /*8cd0*/  SHF.R.U64 R79, R64, 0x10, R65 ;  /* 0x00000010404f7819 */ /* 0x000fe40000001241 */
[----:B------:R-:W-:Y:S02]  /*8ce0*/  PRMT R80, R69, 0x5432, R80 ;  /* 0x0000543245507816 */ /* 0x000fe40000000050 */
[----:B------:R-:W-:Y:S02]  /*8cf0*/  PRMT R77, R78, 0x5410, R77 ;  /* 0x000054104e4d7816 */ /* 0x000fe4000000004d */
[----:B------:R-:W-:-:S02]  /*8d00*/  SHF.R.U64 R76, R54, 0x10, R55 ;  /* 0x00000010364c7819 */ /* 0x000fc40000001237 */
[----:B------:R-:W-:Y:S01]  /*8d10*/  PRMT R79, R81, 0x5410, R79 ;  /* 0x00005410514f7816 */ /* 0x000fe2000000004f */
[C---:B------:R-:W-:Y:S01]  /*8d20*/  IMAD.U32 R81, R80.reuse, 0x10000, RZ ;  /* 0x0001000050517824 */ /* 0x040fe200078e00ff */
[----:B------:R-:W-:Y:S01]  /*8d30*/  LOP3.LUT R80, R80, 0xffff0000, RZ, 0xc0, !PT ;  /* 0xffff000050507812 */ /* 0x000fe200078ec0ff */
[C---:B------:R-:W-:Y:S01]  /*8d40*/  IMAD.U32 R78, R77.reuse, 0x10000, RZ ;  /* 0x000100004d4e7824 */ /* 0x040fe200078e00ff */
[----:B------:R-:W-:Y:S02]  /*8d50*/  LOP3.LUT R77, R77, 0xffff0000, RZ, 0xc0, !PT ;  /* 0xffff00004d4d7812 */ /* 0x000fe400078ec0ff */
[----:B------:R-:W-:Y:S02]  /*8d60*/  PRMT R76, R68, 0x5432, R76 ;  /* 0x00005432444c7816 */ /* 0x000fe4000000004c */
[C---:B0-----:R-:W-:Y:S01]  /*8d70*/  LOP3.LUT R55, R6.reuse, 0xffff0000, RZ, 0xc0, !PT ;  /* 0xffff000006377812 */ /* 0x041fe200078ec0ff */
[----:B------:R-:W-:Y:S01]  /*8d80*/  IMAD.U32 R54, R6, 0x10000, RZ ;  /* 0x0001000006367824 */ /* 0x000fe200078e00ff */
[C---:B------:R-:W-:Y:S01]  /*8d90*/  LOP3.LUT R65, R7.reuse, 0xffff0000, RZ, 0xc0, !PT ;  /* 0xffff000007417812 */ /* 0x040fe200078ec0ff */
[----:B------:R-:W-:-:S02]  /*8da0*/  IMAD.U32 R64, R7, 0x10000, RZ ;  /* 0x0001000007407824 */ /* 0x000fc400078e00ff */
[CC--:B------:R-:W-:Y:S01]  /*8db0*/  FMUL.FTZ R83, R55.reuse, R81.reuse ;  /* 0x0000005137537220 */ /* 0x0c0fe20000410000 */
[----:B------:R-:W-:Y:S01]  /*8dc0*/  FMUL.FTZ R82, R55, R78 ;  /* 0x0000004e37527220 */ /* 0x000fe20000410000 */
[----:B------:R-:W-:Y:S01]  /*8dd0*/  FMUL.FTZ R55, R65, R80 ;  /* 0x0000005041377220 */ /* 0x000fe20000410000 */
[----:B------:R-:W-:Y:S02]  /*8de0*/  IMAD.U32 R6, R4, 0x10000, RZ ;  /* 0x0001000004067824 */ /* 0x000fe400078e00ff */
        /* <DEDUP_REMOVED lines=25> */
.L_x_3705:
[----:B------:R-:W-:Y:S05]  /*8f80*/  BSYNC B2 ;  /* 0x0000000000027941 */ /* 0x000fea0003800000 */
.L_x_3704:
[----:B------:R-:W-:Y:S05]  /*8f90*/  @P1 BRA `(.L_x_3703) ;  /* 0x0000000000b81947 */ /* 0x000fea0003800000 */
[----:B0-----:R-:W0:Y:S01]  /*8fa0*/  LDS.128 R4, [R3] ;  /* 0x0000000003047984 */ /* 0x001e220000000c00 */
[----:B------:R-:W-:Y:S02]  /*8fb0*/  SHF.R.U64 R55, R28, 0x10, R29 ;  /* 0x000000101c377819 */ /* 0x000fe4000000121d */
[----:B------:R-:W-:Y:S02]  /*8fc0*/  SHF.R.U64 R28, R30, 0x10, R31 ;  /* 0x000000101e1c7819 */ /* 0x000fe4000000121f */
[----:B------:R-:W-:Y:S02]  /*8fd0*/  SHF.R.U32.HI R54, RZ, 0x10, R29 ;  /* 0x00000010ff367819 */ /* 0x000fe4000001161d */
[----:B------:R-:W-:Y:S02]  /*8fe0*/  SHF.R.U32.HI R31, RZ, 0x10, R31 ;  /* 0x00000010ff1f7819 */ /* 0x000fe4000001161f */
[----:B------:R-:W-:Y:S02]  /*8ff0*/  PRMT R71, R71, 0x5410, R54 ;  /* 0x0000541047477816 */ /* 0x000fe40000000036 */
[----:B------:R-:W-:-:S02]  /*9000*/  PRMT R74, R74, 0x5410, R31 ;  /* 0x000054104a4a7816 */ /* 0x000fc4000000001f */
[----:B------:R-:W-:Y:S01]  /*9010*/  PRMT R70, R70, 0x5410, R55 ;  /* 0x0000541046467816 */ /* 0x000fe20000000037 */
[----:B------:R-:W-:Y:S01]  /*9020*/  IMAD.U32 R54, R71, 0x10000, RZ ;  /* 0x0001000047367824 */ /* 0x000fe200078e00ff */
[----:B------:R-:W-:Y:S01]  /*9030*/  PRMT R75, R75, 0x5410, R28 ;  /* 0x000054104b4b7816 */ /* 0x000fe2000000001c */
[C---:B------:R-:W-:Y:S01]  /*9040*/  IMAD.U32 R55, R74.reuse, 0x10000, RZ ;  /* 0x000100004a377824 */ /* 0x040fe200078e00ff */
[----:B------:R-:W-:Y:S02]  /*9050*/  LOP3.LUT R74, R74, 0xffff0000, RZ, 0xc0, !PT ;  /* 0xffff00004a4a7812 */ /* 0x000fe400078ec0ff */
[----:B------:R-:W-:Y:S02]  /*9060*/  LOP3.LUT R71, R71, 0xffff0000, RZ, 0xc0, !PT ;  /* 0xffff000047477812 */ /* 0x000fe400078ec0ff */
[C---:B0-----:R-:W-:Y:S01]  /*9070*/  LOP3.LUT R29, R6.reuse, 0xffff0000, RZ, 0xc0, !PT ;  /* 0xffff0000061d7812 */ /* 0x041fe200078ec0ff */
[----:B------:R-:W-:Y:S01]  /*9080*/  IMAD.U32 R28, R6, 0x10000, RZ ;  /* 0x00010000061c7824 */ /* 0x000fe200078e00ff */
[C---:B------:R-:W-:Y:S01]  /*9090*/  LOP3.LUT R31, R7.reuse, 0xffff0000, RZ, 0xc0, !PT ;  /* 0xffff0000071f7812 */ /* 0x040fe200078ec0ff */
[----:B------:R-:W-:-:S02]  /*90a0*/  IMAD.U32 R30, R7, 0x10000, RZ ;  /* 0x00010000071e7824 */ /* 0x000fc400078e00ff */
[C---:B------:R-:W-:Y:S01]  /*90b0*/  FMUL.FTZ R76, R29.reuse, R54 ;  /* 0x000000361d4c7220 */ /* 0x040fe20000410000 */
[-C--:B------:R-:W-:Y:S01]  /*90c0*/  FMUL.FTZ R65, R29, R55.reuse ;  /* 0x000000371d417220 */ /* 0x080fe20000410000 */
[C---:B------:R-:W-:Y:S01]  /*90d0*/  FMUL.FTZ R29, R31.reuse, R74 ;  /* 0x0000004a1f1d7220 */ /* 0x040fe20000410000 */
[----:B------:R-:W-:Y:S02]  /*90e0*/  IMAD.U32 R6, R4, 0x10000, RZ ;  /* 0x0001000004067824 */ /* 0x000fe400078e00ff */
[----:B------:R-:W-:Y:S01]  /*90f0*/  FFMA.FTZ R77, R28, R55, R76 ;  /* 0x000000371c4d7223 */ /* 0x000fe2000001004c */
[-C--:B------:R-:W-:Y:S01]  /*9100*/  FMUL.FTZ R55, R31, R71.reuse ;  /* 0x000000471f377220 */ /* 0x080fe20000410000 */
[----:B------:R-:W-:Y:S01]  /*9110*/  FFMA.FTZ R71, R30, R71, -R29 ;  /* 0x000000471e477223 */ /* 0x000fe2000001081d */
[----:B------:R-:W-:Y:S02]  /*9120*/  IMAD.U32 R7, R5, 0x10000, RZ ;  /* 0x0001000005077824 */ /* 0x000fe400078e00ff */
[----:B------:R-:W-:Y:S01]  /*9130*/  FFMA.FTZ R64, R28, R54, -R65 ;  /* 0x000000361c407223 */ /* 0x000fe20000010841 */
        /* <DEDUP_REMOVED lines=8> */
[----:B------:R-:W-:-:S02]  /*91c0*/  FMUL.FTZ R30, R4, R29 ;  /* 0x0000001d041e7220 */ /* 0x000fc40000410000 */
[C---:B------:R-:W-:Y:S01]  /*91d0*/  FMUL.FTZ R54, R5.reuse, R28 ;  /* 0x0000001c05367220 */ /* 0x040fe20000410000 */
[C---:B------:R-:W-:Y:S01]  /*91e0*/  FFMA.FTZ R4, R6.reuse, R29, -R55 ;  /* 0x0000001d06047223 */ /* 0x040fe20000010837 */
[-C--:B------:R-:W-:Y:S01]  /*91f0*/  FMUL.FTZ R65, R5, R70.reuse ;  /* 0x0000004605417220 */ /* 0x080fe20000410000 */
[----:B------:R-:W-:Y:S01]  /*9200*/  FFMA.FTZ R31, R6, R31, R30 ;  /* 0x0000001f061f7223 */ /* 0x000fe2000001001e */
[----:B------:R-:W-:Y:S01]  /*9210*/  FFMA.FTZ R5, R7, R70, -R54 ;  /* 0x0000004607057223 */ /* 0x000fe20000010836 */
[----:B------:R-:W-:Y:S01]  /*9220*/  F2FP.BF16.F32.PACK_AB R6, R77, R64 ;  /* 0x000000404d06723e */ /* 0x000fe200000010ff */
[----:B------:R-:W-:Y:S01]  /*9230*/  FFMA.FTZ R28, R7, R28, R65 ;  /* 0x0000001c071c7223 */ /* 0x000fe20000010041 */
[----:B------:R-:W-:Y:S02]  /*9240*/  F2FP.BF16.F32.PACK_AB R7, R74, R71 ;  /* 0x000000474a07723e */ /* 0x000fe400000010ff */
[----:B------:R-:W-:Y:S02]  /*9250*/  F2FP.BF16.F32.PACK_AB R4, R31, R4 ;  /* 0x000000041f04723e */ /* 0x000fe400000010ff */
[----:B------:R-:W-:-:S05]  /*9260*/  F2FP.BF16.F32.PACK_AB R5, R28, R5 ;  /* 0x000000051c05723e */ /* 0x000fca00000010ff */
[----:B------:R1:W-:Y:S02]  /*9270*/  STS.128 [R3], R4 ;  /* 0x0000000403007388 */ /* 0x0003e40000000c00 */
.L_x_3703:
[----:B------:R-:W-:Y:S05]  /*9280*/  BSYNC B1 ;  /* 0x0000000000017941 */ /* 0x000fea0003800000 */
.L_x_3702:
[----:B------:R-:W-:-:S13]  /*9290*/  ISETP.GE.AND P0, PT, R156, R15, PT ;  /* 0x0000000f9c00720c */ /* 0x000fda0003f06270 */
[----:B------:R-:W-:Y:S05]  /*92a0*/  @P0 BRA `(.L_x_3706) ;  /* 0x0000001800c80947 */ /* 0x000fea0003800000 */
[----:B01----:R-:W0:Y:S01]  /*92b0*/  LDC R4, c[0x0][0x3f4] ;  /* 0x0000fd00ff047b82 */ /* 0x003e220000000800 */
[----:B------:R-:W-:Y:S01]  /*92c0*/  BSSY B1, `(.L_x_3707) ;  /* 0x0000032000017945 */ /* 0x000fe20003800000 */
[-C--:B0-----:R-:W-:Y:S02]  /*92d0*/  ISETP.GE.AND P0, PT, R154, R4.reuse, PT ;  /* 0x000000049a00720c */ /* 0x081fe40003f06270 */
[----:B------:R-:W-:-:S11]  /*92e0*/  ISETP.GE.AND P1, PT, R159, R4, PT ;  /* 0x000000049f00720c */ /* 0x000fd60003f26270 */
[----:B------:R-:W-:Y:S05]  /*92f0*/  @P0 BRA `(.L_x_3708) ;  /* 0x0000000000b80947 */ /* 0x000fea0003800000 */
[----:B------:R-:W0:Y:S01]  /*9300*/  LDS.128 R4, [R2+0x1a400] ;  /* 0x01a4000002047984 */ /* 0x000e220000000c00 */
[--C-:B------:R-:W-:Y:S02]  /*9310*/  SHF.R.U64 R28, R10, 0x10, R11.reuse ;  /* 0x000000100a1c7819 */ /* 0x100fe4000000120b */
[----:B------:R-:W-:Y:S02]  /*9320*/  SHF.R.U32.HI R10, RZ, 0x10, R11 ;  /* 0x00000010ff0a7819 */ /* 0x000fe4000001160b */
[--C-:B------:R-:W-:Y:S02]  /*9330*/  SHF.R.U64 R11, R12, 0x10, R13.reuse ;  /* 0x000000100c0b7819 */ /* 0x100fe4000000120d */
        /* <DEDUP_REMOVED lines=17> */
[C---:B------:R-:W-:Y:S01]  /*9450*/  FFMA.FTZ R30, R10.reuse, R15, -R29 ;  /* 0x0000000f0a1e7223 */ /* 0x040fe2000001081d */
[-C--:B------:R-:W-:Y:S01]  /*9460*/  FMUL.FTZ R15, R13, R67.reuse ;  /* 0x000000430d0f7220 */ /* 0x080fe20000410000 */
[----:B------:R-:W-:Y:S02]  /*9470*/  IMAD.U32 R7, R5, 0x10000, RZ ;  /* 0x0001000005077824 */ /* 0x000fe400078e00ff */
[----:B------:R-:W-:Y:S01]  /*9480*/  FFMA.FTZ R31, R10, R28, R11 ;  /* 0x0000001c0a1f7223 */ /* 0x000fe2000001000b */
[----:B------:R-:W-:Y:S01]  /*9490*/  IMAD.U32 R13, R68, 0x10000, RZ ;  /* 0x00010000440d7824 */ /* 0x000fe200078e00ff */
[----:B------:R-:W-:Y:S01]  /*94a0*/  LOP3.LUT R4, R4, 0xffff0000, RZ, 0xc0, !PT ;  /* 0xffff000004047812 */ /* 0x000fe200078ec0ff */
[----:B------:R-:W-:Y:S01]  /*94b0*/  IMAD.U32 R11, R69, 0x10000, RZ ;  /* 0x00010000450b7824 */ /* 0x000fe200078e00ff */
[----:B------:R-:W-:Y:S01]  /*94c0*/  LOP3.LUT R5, R5, 0xffff0000, RZ, 0xc0, !PT ;  /* 0xffff000005057812 */ /* 0x000fe200078ec0ff */
[----:B------:R-:W-:Y:S01]  /*94d0*/  FFMA.FTZ R55, R12, R67, -R55 ;  /* 0x000000430c377223 */ /* 0x000fe20000010837 */
[----:B------:R-:W-:Y:S01]  /*94e0*/  LOP3.LUT R68, R68, 0xffff0000, RZ, 0xc0, !PT ;  /* 0xffff000044447812 */ /* 0x000fe200078ec0ff */
[----:B------:R-:W-:Y:S01]  /*94f0*/  FFMA.FTZ R66, R12, R66, R15 ;  /* 0x000000420c427223 */ /* 0x000fe2000001000f */
        /* <DEDUP_REMOVED lines=14> */
.L_x_3708:
[----:B------:R-:W-:Y:S05]  /*95e0*/  BSYNC B1 ;  /* 0x0000000000017941 */ /* 0x000fea0003800000 */
.L_x_3707:
[----:B------:R-:W-:Y:S05]  /*95f0*/  @P1 BRA `(.L_x_3706) ;  /* 0x0000001400f41947 */ /* 0x000fea0003800000 */
[----:B0-----:R-:W0:Y:S01]  /*9600*/  LDS.128 R4, [R3+0x2000] ;  /* 0x0020000003047984 */ /* 0x001e220000000c00 */
[----:B------:R-:W-:Y:S02]  /*9610*/  SHF.R.U64 R13, R20, 0x10, R21 ;  /* 0x00000010140d7819 */ /* 0x000fe40000001215 */
[----:B------:R-:W-:Y:S02]  /*9620*/  SHF.R.U64 R11, R8, 0x10, R9 ;  /* 0x00000010080b7819 */ /* 0x000fe40000001209 */
[----:B------:R-:W-:Y:S02]  /*9630*/  SHF.R.U32.HI R21, RZ, 0x10, R21 ;  /* 0x00000010ff157819 */ /* 0x000fe40000011615 */
[----:B------:R-:W-:Y:S02]  /*9640*/  SHF.R.U32.HI R8, RZ, 0x10, R9 ;  /* 0x00000010ff087819 */ /* 0x000fe40000011609 */
[----:B------:R-:W-:Y:S02]  /*9650*/  PRMT R14, R14, 0x5410, R21 ;  /* 0x000054100e0e7816 */ /* 0x000fe40000000015 */
[----:B------:R-:W-:-:S02]  /*9660*/  PRMT R63, R63, 0x5410, R8 ;  /* 0x000054103f3f7816 */ /* 0x000fc40000000008 */
[----:B------:R-:W-:Y:S02]  /*9670*/  PRMT R10, R0, 0x5410, R13 ;  /* 0x00005410000a7816 */ /* 0x000fe4000000000d */
[----:B------:R-:W-:Y:S01]  /*9680*/  PRMT R44, R44, 0x5410, R11 ;  /* 0x000054102c2c7816 */ /* 0x000fe2000000000b */
[C---:B------:R-:W-:Y:S01]  /*9690*/  IMAD.U32 R13, R63.reuse, 0x10000, RZ ;  /* 0x000100003f0d7824 */ /* 0x040fe200078e00ff */
[----:B------:R-:W-:Y:S01]  /*96a0*/  LOP3.LUT R12, R63, 0xffff0000, RZ, 0xc0, !PT ;  /* 0xffff00003f0c7812 */ /* 0x000fe200078ec0ff */
[C---:B------:R-:W-:Y:S01]  /*96b0*/  IMAD.U32 R11, R14.reuse, 0x10000, RZ ;  /* 0x000100000e0b7824 */ /* 0x040fe200078e00ff */
[----:B------:R-:W-:Y:S01]  /*96c0*/  LOP3.LUT R14, R14, 0xffff0000, RZ, 0xc0, !PT ;  /* 0xffff00000e0e7812 */ /* 0x000fe200078ec0ff */
[C---:B0-----:R-:W-:Y:S01]  /*96d0*/  IMAD.U32 R8, R6.reuse, 0x10000, RZ ;  /* 0x0001000006087824 */ /* 0x041fe200078e00ff */
[----:B------:R-:W-:Y:S01]  /*96e0*/  LOP3.LUT R6, R6, 0xffff0000, RZ, 0xc0, !PT ;  /* 0xffff000006067812 */ /* 0x000fe200078ec0ff */
[C---:B------:R-:W-:Y:S01]  /*96f0*/  IMAD.U32 R9, R7.reuse, 0x10000, RZ ;  /* 0x0001000007097824 */ /* 0x040fe200078e00ff */
[----:B------:R-:W-:Y:S01]  /*9700*/  LOP3.LUT R7, R7, 0xffff0000, RZ, 0xc0, !PT ;  /* 0xffff000007077812 */ /* 0x000fe200078ec0ff */
[C---:B------:R-:W-:Y:S01]  /*9710*/  IMAD.U32 R0, R4.reuse, 0x10000, RZ ;  /* 0x0001000004007824 */ /* 0x040fe200078e00ff */
[----:B------:R-:W-:Y:S01]  /*9720*/  LOP3.LUT R2, R4, 0xffff0000, RZ, 0xc0, !PT ;  /* 0xffff000004027812 */ /* 0x000fe200078ec0ff */
[C---:B------:R-:W-:Y:S01]  /*9730*/  FMUL.FTZ R15, R6.reuse, R13 ;  /* 0x0000000d060f7220 */ /* 0x040fe20000410000 */
[----:B------:R-:W-:Y:S01]  /*9740*/  FMUL.FTZ R20, R6, R11 ;  /* 0x0000000b06147220 */ /* 0x000fe20000410000 */
[----:B------:R-:W-:Y:S01]  /*9750*/  FMUL.FTZ R28, R7, R12 ;  /* 0x0000000c071c7220 */ /* 0x000fe20000410000 */
[----:B------:R-:W-:-:S02]  /*9760*/  IMAD.U32 R4, R5, 0x10000, RZ ;  /* 0x0001000005047824 */ /* 0x000fc400078e00ff */
[C---:B------:R-:W-:Y:S01]  /*9770*/  FFMA.FTZ R6, R8.reuse, R11, -R15 ;  /* 0x0000000b08067223 */ /* 0x040fe2000001080f */
[----:B------:R-:W-:Y:S01]  /*9780*/  FFMA.FTZ R21, R8, R13, R20 ;  /* 0x0000000d08157223 */ /* 0x000fe20000010014 */
[-C--:B------:R-:W-:Y:S01]  /*9790*/  FMUL.FTZ R8, R7, R14.reuse ;  /* 0x0000000e07087220 */ /* 0x080fe20000410000 */
[----:B------:R-:W-:Y:S01]  /*97a0*/  IMAD.U32 R11, R44, 0x10000, RZ ;  /* 0x000100002c0b7824 */ /* 0x000fe200078e00ff */
[----:B------:R-:W-:Y:S01]  /*97b0*/  LOP3.LUT R5, R5, 0xffff0000, RZ, 0xc0, !PT ;  /* 0xffff000005057812 */ /* 0x000fe200078ec0ff */
[----:B------:R-:W-:Y:S01]  /*97c0*/  IMAD.U32 R7, R10, 0x10000, RZ ;  /* 0x000100000a077824 */ /* 0x000fe200078e00ff */
[----:B------:R-:W-:Y:S01]  /*97d0*/  LOP3.LUT R44, R44, 0xffff0000, RZ, 0xc0, !PT ;  /* 0xffff00002c2c7812 */ /* 0x000fe200078ec0ff */
[C---:B------:R-:W-:Y:S01]  /*97e0*/  FFMA.FTZ R28, R9.reuse, R14, -R28 ;  /* 0x0000000e091c7223 */ /* 0x040fe2000001081c */
[----:B------:R-:W-:Y:S01]  /*97f0*/  LOP3.LUT R10, R10, 0xffff0000, RZ, 0xc0, !PT ;  /* 0xffff00000a0a7812 */ /* 0x000fe200078ec0ff */
        /* <DEDUP_REMOVED lines=15> */
.L_x_3693:
        /* <DEDUP_REMOVED lines=29> */
[----:B------:R-:W0:Y:S01]  /*9ac0*/  LDC R69, c[0x0][0x3f4] ;  /* 0x0000fd00ff457b82 */ /* 0x000e220000000800 */
[----:B------:R-:W1:Y:S01]  /*9ad0*/  SHFL.IDX PT, R5, R29, RZ, 0x1c1f ;  /* 0x001c1fff1d057589 */ /* 0x000e6200000e0000 */
[----:B------:R-:W-:-:S03]  /*9ae0*/  IMAD R3, R28, R7, RZ ;  /* 0x000000071c037224 */ /* 0x000fc600078e02ff */
[----:B------:R-:W2:Y:S04]  /*9af0*/  SHFL.IDX PT, R4, R31, RZ, 0x1c1f ;  /* 0x001c1fff1f047589 */ /* 0x000ea800000e0000 */
[----:B------:R-:W3:Y:S04]  /*9b00*/  SHFL.IDX PT, R14, R44, RZ, 0x1c1f ;  /* 0x001c1fff2c0e7589 */ /* 0x000ee800000e0000 */
[----:B------:R-:W4:Y:S01]  /*9b10*/  SHFL.IDX PT, R6, R30, RZ, 0x1c1f ;  /* 0x001c1fff1e067589 */ /* 0x000f2200000e0000 */
[----:B0-----:R-:W-:-:S04]  /*9b20*/  ISETP.GE.AND P0, PT, R152, R69, PT ;  /* 0x000000459800720c */ /* 0x001fc80003f06270 */
[----:B------:R-:W-:-:S13]  /*9b30*/  ISETP.GE.OR P1, PT, R0, R3, P0 ;  /* 0x000000030000720c */ /* 0x000fda0000726670 */
[C---:B------:R-:W-:Y:S01]  /*9b40*/  @!P1 IMAD.SHL.U32 R7, R152.reuse, 0x2, RZ ;  /* 0x0000000298079824 */ /* 0x040fe200078e00ff */
[----:B------:R-:W-:-:S04]  /*9b50*/  @!P1 SHF.L.U64.HI R21, R152, 0x1, R153 ;  /* 0x0000000198159819 */ /* 0x000fc80000010299 */
[----:B-1----:R-:W-:-:S05]  /*9b60*/  @!P1 IADD3 R8, P2, R5, R7, RZ ;  /* 0x0000000705089210 */ /* 0x002fca0007f5e0ff */
[----:B--2---:R-:W-:Y:S01]  /*9b70*/  @!P1 IMAD.X R9, R4, 0x1, R21, P2 ;  /* 0x0000000104099824 */ /* 0x004fe200010e0615 */
[----:B---3--:R-:W-:-:S05]  /*9b80*/  @!P1 IADD3 R4, P2, R14, R7, RZ ;  /* 0x000000070e049210 */ /* 0x008fca0007f5e0ff */
[----:B----4-:R-:W-:Y:S01]  /*9b90*/  @!P1 IMAD.X R5, R6, 0x1, R21, P2 ;  /* 0x0000000106059824 */ /* 0x010fe200010e0615 */
[----:B------:R-:W2:Y:S05]  /*9ba0*/  @!P1 LD.E.128 R8, desc[UR42][R8.64] ;  /* 0x0000002a08089980 */ /* 0x000eaa000c101d00 */
[----:B------:R-:W3:Y:S01]  /*9bb0*/  @!P1 LD.E.128 R4, desc[UR42][R4.64] ;  /* 0x0000002a04049980 */ /* 0x000ee2000c101d00 */
[----:B------:R-:W-:Y:S02]  /*9bc0*/  CS2R R54, SRZ ;  /* 0x0000000000367805 */ /* 0x000fe4000001ff00 */
[----:B------:R-:W-:Y:S02]  /*9bd0*/  CS2R R20, SRZ ;  /* 0x0000000000147805 */ /* 0x000fe4000001ff00 */
[----:B------:R-:W-:Y:S01]  /*9be0*/  CS2R R64, SRZ ;  /* 0x0000000000407805 */ /* 0x000fe2000001ff00 */
[----:B------:R-:W0:Y:S01]  /*9bf0*/  SHFL.IDX PT, R29, R29, 0x1, 0x1c1f ;  /* 0x003c1f001d1d7f89 */ /* 0x000e2200000e0000 */
[----:B------:R-:W-:-:S03]  /*9c00*/  CS2R R66, SRZ ;  /* 0x0000000000427805 */ /* 0x000fc6000001ff00 */
[----:B------:R-:W1:Y:S04]  /*9c10*/  SHFL.IDX PT, R28, R31, 0x1, 0x1c1f ;  /* 0x003c1f001f1c7f89 */ /* 0x000e6800000e0000 */
[----:B------:R-:W4:Y:S04]  /*9c20*/  SHFL.IDX PT, R30, R30, 0x1, 0x1c1f ;  /* 0x003c1f001e1e7f89 */ /* 0x000f2800000e0000 */
[----:B------:R5:W0:Y:S01]  /*9c30*/  SHFL.IDX PT, R14, R44, 0x1, 0x1c1f ;  /* 0x003c1f002c0e7f89 */ /* 0x000a2200000e0000 */
[----:B--2---:R-:W-:Y:S02]  /*9c40*/  @!P1 IMAD.MOV.U32 R54, RZ, RZ, R10 ;  /* 0x000000ffff369224 */ /* 0x004fe400078e000a */
[----:B------:R-:W-:-:S02]  /*9c50*/  @!P1 IMAD.MOV.U32 R55, RZ, RZ, R11 ;  /* 0x000000ffff379224 */ /* 0x000fc400078e000b */
[----:B------:R-:W-:Y:S02]  /*9c60*/  @!P1 IMAD.MOV.U32 R20, RZ, RZ, R8 ;  /* 0x000000ffff149224 */ /* 0x000fe400078e0008 */
[----:B------:R-:W-:Y:S02]  /*9c70*/  @!P1 IMAD.MOV.U32 R21, RZ, RZ, R9 ;  /* 0x000000ffff159224 */ /* 0x000fe400078e0009 */
[----:B---3--:R-:W-:Y:S02]  /*9c80*/  @!P1 IMAD.MOV.U32 R64, RZ, RZ, R4 ;  /* 0x000000ffff409224 */ /* 0x008fe400078e0004 */
[----:B------:R-:W-:Y:S02]  /*9c90*/  @!P1 IMAD.MOV.U32 R65, RZ, RZ, R5 ;  /* 0x000000ffff419224 */ /* 0x000fe400078e0005 */
[----:B------:R-:W-:Y:S02]  /*9ca0*/  @!P1 IMAD.MOV.U32 R66, RZ, RZ, R6 ;  /* 0x000000ffff429224 */ /* 0x000fe400078e0006 */
[----:B------:R-:W-:-:S02]  /*9cb0*/  @!P1 IMAD.MOV.U32 R67, RZ, RZ, R7 ;  /* 0x000000ffff439224 */ /* 0x000fc400078e0007 */
[----:B------:R-:W-:Y:S02]  /*9cc0*/  IMAD.MOV.U32 R8, RZ, RZ, R54 ;  /* 0x000000ffff087224 */ /* 0x000fe400078e0036 */
[----:B------:R-:W-:Y:S02]  /*9cd0*/  IMAD.MOV.U32 R9, RZ, RZ, R55 ;  /* 0x000000ffff097224 */ /* 0x000fe400078e0037 */
        /* <DEDUP_REMOVED lines=9> */
[----:B-----5:R-:W-:Y:S01]  /*9d70*/  PRMT R44, R44, 0x5410, R4 ;  /* 0x000054102c2c7816 */ /* 0x020fe20000000004 */
[----:B------:R-:W-:Y:S01]  /*9d80*/  IMAD.MOV.U32 R7, RZ, RZ, R67 ;  /* 0x000000ffff077224 */ /* 0x000fe200078e0043 */
[----:B------:R-:W-:-:S02]  /*9d90*/  PRMT R75, R75, 0x5410, R5 ;  /* 0x000054104b4b7816 */ /* 0x000fc40000000005 */
[----:B------:R-:W-:Y:S02]  /*9da0*/  CS2R R8, SRZ ;  /* 0x0000000000087805 */ /* 0x000fe4000001ff00 */
[----:B------:R-:W-:Y:S02]  /*9db0*/  PRMT R80, R6, 0x7610, R80 ;  /* 0x0000761006507816 */ /* 0x000fe40000000050 */
[----:B01--4-:R-:W-:-:S07]  /*9dc0*/  PRMT R76, R76, 0x5410, R7 ;  /* 0x000054104c4c7816 */ /* 0x013fce0000000007 */
.L_x_4049:
[----:B------:R-:W2:Y:S01]  /*9dd0*/  LDL R5, [R1+0x21c] ;  /* 0x00021c0001057983 */ /* 0x000ea20000100800 */
[----:B------:R-:W-:Y:S01]  /*9de0*/  VIADD R0, R0, 0x40 ;  /* 0x0000004000007836 */ /* 0x000fe20000000000 */
[----:B------:R-:W-:Y:S01]  /*9df0*/  BSSY B1, `(.L_x_3710) ;  /* 0x0000016000017945 */ /* 0x000fe20003800000 */
[----:B------:R-:W-:Y:S02]  /*9e00*/  CS2R R10, SRZ ;  /* 0x00000000000a7805 */ /* 0x000fe4000001ff00 */
[----:B------:R-:W-:Y:S02]  /*9e10*/  CS2R R6, SRZ ;  /* 0x0000000000067805 */ /* 0x000fe4000001ff00 */
[----:B------:R-:W-:Y:S02]  /*9e20*/  ISETP.GE.AND P1, PT, R0, R3, PT ;  /* 0x000000030000720c */ /* 0x000fe40003f26270 */
[----:B--2---:R-:W-:-:S04]  /*9e30*/  LEA.HI R4, R5, R5, RZ, 0x1 ;  /* 0x0000000505047211 */ /* 0x004fc800078f08ff */
        /* <DEDUP_REMOVED lines=11> */
[-C--:B------:R-:W-:Y:S02]  /*9ef0*/  IADD3 R4, P1, R29, R8.reuse, RZ ;  /* 0x000000081d047210 */ /* 0x080fe40007f3e0ff */
[----:B------:R-:W-:-:S03]  /*9f00*/  IADD3 R8, P2, R14, R8, RZ ;  /* 0x000000080e087210 */ /* 0x000fc60007f5e0ff */
[--C-:B------:R-:W-:Y:S02]  /*9f10*/  IMAD.X R5, R28, 0x1, R7.reuse, P1 ;  /* 0x000000011c057824 */ /* 0x100fe400008e0607 */
[----:B------:R-:W-:-:S04]  /*9f20*/  IMAD.X R9, R30, 0x1, R7, P2 ;  /* 0x000000011e097824 */ /* 0x000fc800010e0607 */
[----:B------:R-:W5:Y:S04]  /*9f30*/  LD.E.128 R4, desc[UR42][R4.64] ;  /* 0x0000002a04047980 */ /* 0x000f68000c101d00 */
[----:B------:R-:W5:Y:S02]  /*9f40*/  LD.E.128 R8, desc[UR42][R8.64] ;  /* 0x0000002a08087980 */ /* 0x000f64000c101d00 */
.L_x_3711:
[----:B------:R-:W-:Y:S05]  /*9f50*/  BSYNC B1 ;  /* 0x0000000000017941 */ /* 0x000fea0003800000 */
.L_x_3710:
[----:B------:R-:W0:Y:S01]  /*9f60*/  SYNCS.PHASECHK.TRANS64.TRYWAIT P1, [R2+URZ+0x32400], R13 ;  /* 0x0324000d020075a7 */ /* 0x000e22000802017f */
[----:B------:R-:W-:Y:S04]  /*9f70*/  BSSY B1, `(.L_x_3712) ;  /* 0x0000002000017945 */ /* 0x000fe80003800000 */
[----:B0-----:R-:W-:Y:S05]  /*9f80*/  @!P1 BRA `(.L_x_3713) ;  /* 0x0000031000409947 */ /* 0x001fea0003800000 */
.L_x_4050:
[----:B------:R-:W-:Y:S05]  /*9f90*/  BSYNC B1 ;  /* 0x0000000000017941 */ /* 0x000fea0003800000 */
.L_x_3712:
[----:B------:R-:W2:Y:S01]  /*9fa0*/  LDL R0, [R1+0x70] ;  /* 0x0000700001007983 */ /* 0x000ea20000100800 */
[----:B-----5:R-:W-:Y:S01]  /*9fb0*/  IMAD.MOV.U32 R12, RZ, RZ, R9 ;  /* 0x000000ffff0c7224 */ /* 0x020fe200078e0009 */
[----:B------:R-:W-:Y:S01]  /*9fc0*/  BSSY B1, `(.L_x_3714) ;  /* 0x000007b000017945 */ /* 0x000fe20003800000 */
[----:B0-----:R-:W-:Y:S02]  /*9fd0*/  IMAD.MOV.U32 R13, RZ, RZ, R4 ;  /* 0x000000ffff0d7224 */ /* 0x001fe400078e0004 */
[----:B------:R-:W-:Y:S01]  /*9fe0*/  IMAD.MOV.U32 R14, RZ, RZ, R5 ;  /* 0x000000ffff0e7224 */ /* 0x000fe200078e0005 */
[----:B------:R-:W-:Y:S01]  /*9ff0*/  PRMT R44, R12, 0x7610, R44 ;  /* 0x000076100c2c7816 */ /* 0x000fe2000000002c */
[----:B------:R-:W-:Y:S01]  /*a000*/  IMAD.MOV.U32 R12, RZ, RZ, R11 ;  /* 0x000000ffff0c7224 */ /* 0x000fe200078e000b */
[----:B------:R-:W-:Y:S01]  /*a010*/  PRMT R78, R13, 0x7610, R78 ;  /* 0x000076100d4e7816 */ /* 0x000fe2000000004e */
[----:B------:R-:W-:Y:S01]  /*a020*/  IMAD.MOV.U32 R70, RZ, RZ, R7 ;  /* 0x000000ffff467224 */ /* 0x000fe200078e0007 */
[----:B------:R-:W-:-:S02]  /*a030*/  PRMT R77, R14, 0x7610, R77 ;  /* 0x000076100e4d7816 */ /* 0x000fc4000000004d */
[----:B------:R-:W-:Y:S01]  /*a040*/  PRMT R76, R12, 0x7610, R76 ;  /* 0x000076100c4c7816 */ /* 0x000fe2000000004c */
[----:B--2---:R-:W-:Y:S02]  /*a050*/  IMAD R3, R0, -0x80, R3 ;  /* 0xffffff8000037824 */ /* 0x004fe400078e0203 */
[----:B------:R-:W-:-:S03]  /*a060*/  IMAD.MOV.U32 R0, RZ, RZ, R8 ;  /* 0x000000ffff007224 */ /* 0x000fc600078e0008 */
[----:B------:R-:W-:-:S04]  /*a070*/  VIMNMX R3, R3, 0x80, PT ;  /* 0x0000008003037848 */ /* 0x000fc80003fe0100 */
[-C--:B------:R-:W-:Y:S02]  /*a080*/  ISETP.GE.OR P1, PT, R22, R3.reuse, P0 ;  /* 0x000000031600720c */ /* 0x080fe40000726670 */
[----:B------:R-:W-:Y:S01]  /*a090*/  ISETP.GE.OR P0, PT, R156, R3, P0 ;  /* 0x000000039c00720c */ /* 0x000fe20000706670 */
[----:B------:R-:W-:-:S05]  /*a0a0*/  IMAD.MOV.U32 R3, RZ, RZ, R10 ;  /* 0x000000ffff037224 */ /* 0x000fca00078e000a */
[----:B------:R-:W-:Y:S01]  /*a0b0*/  PRMT R75, R3, 0x7610, R75 ;  /* 0x00007610034b7816 */ /* 0x000fe2000000004b */
[----:B------:R-:W-:-:S04]  /*a0c0*/  IMAD.MOV.U32 R3, RZ, RZ, R6 ;  /* 0x000000ffff037224 */ /* 0x000fc800078e0006 */
[----:B------:R-:W-:Y:S05]  /*a0d0*/  @P1 BRA `(.L_x_3715) ;  /* 0x0000000400a41947 */ /* 0x000fea0003800000 */
[----:B------:R-:W2:Y:S01]  /*a0e0*/  LDL R15, [R1+0x474] ;  /* 0x00047400010f7983 */ /* 0x000ea20000100800 */
[----:B------:R-:W-:Y:S01]  /*a0f0*/  IMAD.IADD R14, R152, 0x1, R69 ;  /* 0x00000001980e7824 */ /* 0x000fe200078e0245 */
[----:B------:R-:W-:Y:S02]  /*a100*/  SHF.R.U64 R79, R20, 0x10, R21 ;  /* 0x00000010144f7819 */ /* 0x000fe40000001215 */
[----:B------:R-:W-:Y:S02]  /*a110*/  SHF.R.U64 R82, R64, 0x10, R65 ;  /* 0x0000001040527819 */ /* 0x000fe40000001241 */
[--C-:B------:R-:W-:Y:S02]  /*a120*/  SHF.R.U64 R20, R54, 0x10, R55.reuse ;  /* 0x0000001036147819 */ /* 0x100fe40000001237 */
[----:B------:R-:W-:Y:S02]  /*a130*/  SHF.R.U32.HI R55, RZ, 0x10, R55 ;  /* 0x00000010ff377819 */ /* 0x000fe40000011637 */
[----:B------:R-:W-:-:S02]  /*a140*/  PRMT R82, R44, 0x5432, R82 ;  /* 0x000054322c527816 */ /* 0x000fc40000000052 */
[----:B------:R-:W-:Y:S02]  /*a150*/  SHF.R.U32.HI R81, RZ, 0x10, R21 ;  /* 0x00000010ff517819 */ /* 0x000fe40000011615 */
[----:B------:R-:W-:Y:S02]  /*a160*/  SHF.R.U64 R85, R66, 0x10, R67 ;  /* 0x0000001042557819 */ /* 0x000fe40000001243 */
[----:B------:R-:W-:Y:S01]  /*a170*/  PRMT R79, R83, 0x5410, R79 ;  /* 0x00005410534f7816 */ /* 0x000fe2000000004f */
[----:B------:R-:W-:Y:S01]  /*a180*/  IMAD.U32 R83, R82, 0x10000, RZ ;  /* 0x0001000052537824 */ /* 0x000fe200078e00ff */
[----:B------:R-:W-:Y:S02]  /*a190*/  PRMT R63, R63, 0x5410, R20 ;  /* 0x000054103f3f7816 */ /* 0x000fe40000000014 */
[----:B------:R-:W-:Y:S02]  /*a1a0*/  PRMT R68, R68, 0x5410, R55 ;  /* 0x0000541044447816 */ /* 0x000fe40000000037 */
[----:B------:R-:W-:-:S02]  /*a1b0*/  SHF.R.U32.HI R84, RZ, 0x10, R65 ;  /* 0x00000010ff547819 */ /* 0x000fc40000011641 */
[----:B------:R-:W-:Y:S01]  /*a1c0*/  PRMT R85, R80, 0x5410, R85 ;  /* 0x0000541050557816 */ /* 0x000fe20000000055 */
[----:B------:R-:W-:Y:S01]  /*a1d0*/  IMAD.U32 R80, R79, 0x10000, RZ ;  /* 0x000100004f507824 */ /* 0x000fe200078e00ff */
[----:B------:R-:W-:Y:S02]  /*a1e0*/  PRMT R81, R87, 0x5410, R81 ;  /* 0x0000541057517816 */ /* 0x000fe40000000051 */
[----:B------:R-:W-:Y:S02]  /*a1f0*/  LOP3.LUT R82, R82, 0xffff0000, RZ, 0xc0, !PT ;  /* 0xffff000052527812 */ /* 0x000fe400078ec0ff */
[----:B------:R-:W-:Y:S02]  /*a200*/  PRMT R84, R75, 0x5432, R84 ;  /* 0x000054324b547816 */ /* 0x000fe40000000054 */
[----:B------:R-:W-:Y:S02]  /*a210*/  LOP3.LUT R79, R79, 0xffff0000, RZ, 0xc0, !PT ;  /* 0xffff00004f4f7812 */ /* 0x000fe400078ec0ff */
[----:B------:R-:W-:-:S04]  /*a220*/  SHF.R.U32.HI R86, RZ, 0x10, R67 ;  /* 0x00000010ff567819 */ /* 0x000fc80000011643 */
[----:B------:R-:W-:Y:S01]  /*a230*/  PRMT R86, R76, 0x5432, R86 ;  /* 0x000054324c567816 */ /* 0x000fe20000000056 */
[----:B--2---:R-:W-:-:S05]  /*a240*/  IMAD.SHL.U32 R12, R15, 0x40, RZ ;  /* 0x000000400f0c7824 */ /* 0x004fca00078e00ff */
[----:B------:R-:W-:-:S04]  /*a250*/  LOP3.LUT R15, R12, 0x1c0, RZ, 0xc0, !PT ;  /* 0x000001c00c0f7812 */ /* 0x000fc800078ec0ff */
[C---:B------:R-:W-:Y:S02]  /*a260*/  LOP3.LUT R12, R15.reuse, 0x38, R152, 0xf8, !PT ;  /* 0x000000380f0c7812 */ /* 0x040fe400078ef898 */
[----:B------:R-:W-:Y:S02]  /*a270*/  SHF.R.U32.HI R29, RZ, 0x3, R15 ;  /* 0x00000003ff1d7819 */ /* 0x000fe4000001160f */
[----:B------:R-:W-:Y:S02]  /*a280*/  LOP3.LUT R14, R15, 0x38, R14, 0xf8, !PT ;  /* 0x000000380f0e7812 */ /* 0x000fe400078ef80e */
[-C--:B------:R-:W-:Y:S02]  /*a290*/  LOP3.LUT R13, R12, R29.reuse, RZ, 0x3c, !PT ;  /* 0x0000001d0c0d7212 */ /* 0x080fe400078e3cff */
[----:B------:R-:W-:-:S03]  /*a2a0*/  LOP3.LUT R15, R14, R29, RZ, 0x3c, !PT ;  /* 0x0000001d0e0f7212 */ /* 0x000fc600078e3cff */
[C---:B------:R-:W-:Y:S02]  /*a2b0*/  IMAD R13, R180.reuse, 0x200, R13 ;  /* 0x00000200b40d7824 */ /* 0x040fe400078e020d */
[----:B------:R-:W-:Y:S02]  /*a2c0*/  IMAD R29, R180, 0x200, R15 ;  /* 0x00000200b41d7824 */ /* 0x000fe400078e020f */
[--C-:B------:R-:W-:Y:S02]  /*a2d0*/  IMAD R71, R13, 0x2, R2.reuse ;  /* 0x000000020d477824 */ /* 0x100fe400078e0202 */
[----:B------:R-:W-:-:S03]  /*a2e0*/  IMAD R74, R29, 0x2, R2 ;  /* 0x000000021d4a7824 */ /* 0x000fc600078e0202 */
[----:B------:R-:W0:Y:S04]  /*a2f0*/  LDS.128 R12, [R71+0x18400] ;  /* 0x01840000470c7984 */ /* 0x000e280000000c00 */
[----:B------:R-:W1:Y:S01]  /*a300*/  LDS.128 R28, [R74+0x18400] ;  /* 0x018400004a1c7984 */ /* 0x000e620000000c00 */
        /* <DEDUP_REMOVED lines=12> */
[C---:B------:R-:W-:Y:S01]  /*a3d0*/  FMUL.FTZ R88, R28.reuse, R82 ;  /* 0x000000521c587220 */ /* 0x040fe20000410000 */
[----:B------:R-:W-:Y:S01]  /*a3e0*/  FMUL.FTZ R28, R28, R79 ;  /* 0x0000004f1c1c7220 */ /* 0x000fe20000410000 */
[----:B------:R-:W-:Y:S01]  /*a3f0*/  FFMA.FTZ R87, R20, R80, -R87 ;  /* 0x0000005014577223 */ /* 0x000fe20000010857 */
[----:B------:R-:W-:-:S02]  /*a400*/  IMAD.U32 R80, R84, 0x10000, RZ ;  /* 0x0001000054507824 */ /* 0x000fc400078e00ff */
[----:B------:R-:W-:Y:S01]  /*a410*/  FFMA.FTZ R83, R20, R83, R15 ;  /* 0x0000005314537223 */ /* 0x000fe2000001000f */
[----:B------:R-:W-:Y:S01]  /*a420*/  IMAD.U32 R15, R81, 0x10000, RZ ;  /* 0x00010000510f7824 */ /* 0x000fe200078e00ff */
[----:B------:R-:W-:Y:S01]  /*a430*/  LOP3.LUT R84, R84, 0xffff0000, RZ, 0xc0, !PT ;  /* 0xffff000054547812 */ /* 0x000fe200078ec0ff */
[----:B------:R-:W-:Y:S01]  /*a440*/  FFMA.FTZ R88, R21, R79, -R88 ;  /* 0x0000004f15587223 */ /* 0x000fe20000010858 */
[----:B------:R-:W-:Y:S02]  /*a450*/  IMAD.U32 R54, R13, 0x10000, RZ ;  /* 0x000100000d367824 */ /* 0x000fe400078e00ff */
[----:B------:R-:W-:Y:S01]  /*a460*/  FMUL.FTZ R79, R65, R80 ;  /* 0x00000050414f7220 */ /* 0x000fe20000410000 */
[----:B------:R-:W-:Y:S01]  /*a470*/  LOP3.LUT R13, R13, 0xffff0000, RZ, 0xc0, !PT ;  /* 0xffff00000d0d7812 */ /* 0x000fe200078ec0ff */
[-C--:B------:R-:W-:Y:S01]  /*a480*/  FMUL.FTZ R65, R65, R15.reuse ;  /* 0x0000000f41417220 */ /* 0x080fe20000410000 */
[----:B------:R-:W-:Y:S01]  /*a490*/  FFMA.FTZ R82, R21, R82, R28 ;  /* 0x0000005215527223 */ /* 0x000fe2000001001c */
[----:B------:R-:W-:Y:S01]  /*a4a0*/  LOP3.LUT R20, R81, 0xffff0000, RZ, 0xc0, !PT ;  /* 0xffff000051147812 */ /* 0x000fe200078ec0ff */
[----:B------:R-:W-:Y:S01]  /*a4b0*/  FMUL.FTZ R28, R29, R84 ;  /* 0x000000541d1c7220 */ /* 0x000fe20000410000 */
[C---:B------:R-:W-:Y:S01]  /*a4c0*/  FFMA.FTZ R79, R54.reuse, R15, -R79 ;  /* 0x0000000f364f7223 */ /* 0x040fe2000001084f */
[----:B------:R-:W-:Y:S01]  /*a4d0*/  FFMA.FTZ R65, R54, R80, R65 ;  /* 0x0000005036417223 */ /* 0x000fe20000010041 */
[----:B------:R-:W-:-:S02]  /*a4e0*/  IMAD.U32 R66, R30, 0x10000, RZ ;  /* 0x000100001e427824 */ /* 0x000fc400078e00ff */
[-C--:B------:R-:W-:Y:S01]  /*a4f0*/  FMUL.FTZ R80, R29, R20.reuse ;  /* 0x000000141d507220 */ /* 0x080fe20000410000 */
[----:B------:R-:W-:Y:S02]  /*a500*/  IMAD.U32 R21, R85, 0x10000, RZ ;  /* 0x0001000055157824 */ /* 0x000fe400078e00ff */
[----:B------:R-:W-:Y:S01]  /*a510*/  FFMA.FTZ R54, R13, R20, -R28 ;  /* 0x000000140d367223 */ /* 0x000fe2000001081c */
[----:B------:R-:W-:Y:S02]  /*a520*/  IMAD.U32 R67, R31, 0x10000, RZ ;  /* 0x000100001f437824 */ /* 0x000fe400078e00ff */
[----:B------:R-:W-:Y:S01]  /*a530*/  FFMA.FTZ R80, R13, R84, R80 ;  /* 0x000000540d507223 */ /* 0x000fe20000010050 */
[----:B------:R-:W-:Y:S02]  /*a540*/  IMAD.U32 R15, R63, 0x10000, RZ ;  /* 0x000100003f0f7824 */ /* 0x000fe400078e00ff */
[----:B------:R-:W-:Y:S01]  /*a550*/  FMUL.FTZ R90, R66, R21 ;  /* 0x00000015425a7220 */ /* 0x000fe20000410000 */
[----:B------:R-:W-:Y:S01]  /*a560*/  IMAD.U32 R28, R86, 0x10000, RZ ;  /* 0x00010000561c7824 */ /* 0x000fe200078e00ff */
[----:B------:R-:W-:Y:S01]  /*a570*/  LOP3.LUT R30, R30, 0xffff0000, RZ, 0xc0, !PT ;  /* 0xffff00001e1e7812 */ /* 0x000fe200078ec0ff */
[----:B------:R-:W-:Y:S01]  /*a580*/  IMAD.U32 R20, R68, 0x10000, RZ ;  /* 0x0001000044147824 */ /* 0x000fe200078e00ff */
[----:B------:R-:W-:Y:S01]  /*a590*/  LOP3.LUT R31, R31, 0xffff0000, RZ, 0xc0, !PT ;  /* 0xffff00001f1f7812 */ /* 0x000fe200078ec0ff */
[-C--:B------:R-:W-:Y:S01]  /*a5a0*/  FMUL.FTZ R66, R66, R15.reuse ;  /* 0x0000000f42427220 */ /* 0x080fe20000410000 */
[----:B------:R-:W-:Y:S01]  /*a5b0*/  FMUL.FTZ R13, R67, R28 ;  /* 0x0000001c430d7220 */ /* 0x000fe20000410000 */
[----:B------:R-:W-:Y:S01]  /*a5c0*/  LOP3.LUT R85, R85, 0xffff0000, RZ, 0xc0, !PT ;  /* 0xffff000055557812 */ /* 0x000fe200078ec0ff */
[C---:B------:R-:W-:Y:S01]  /*a5d0*/  FFMA.FTZ R90, R55.reuse, R15, -R90 ;  /* 0x0000000f375a7223 */ /* 0x040fe2000001085a */
[----:B------:R-:W-:Y:S01]  /*a5e0*/  LOP3.LUT R86, R86, 0xffff0000, RZ, 0xc0, !PT ;  /* 0xffff000056567812 */ /* 0x000fe200078ec0ff */
[----:B------:R-:W-:Y:S01]  /*a5f0*/  FFMA.FTZ R66, R55, R21, R66 ;  /* 0x0000001537427223 */ /* 0x000fe20000010042 */
[----:B------:R-:W-:Y:S01]  /*a600*/  LOP3.LUT R63, R63, 0xffff0000, RZ, 0xc0, !PT ;  /* 0xffff00003f3f7812 */ /* 0x000fe200078ec0ff */
[----:B------:R-:W-:Y:S01]  /*a610*/  FFMA.FTZ R15, R64, R20, -R13 ;  /* 0x00000014400f7223 */ /* 0x000fe2000001080d */
[----:B------:R-:W-:Y:S01]  /*a620*/  LOP3.LUT R68, R68, 0xffff0000, RZ, 0xc0, !PT ;  /* 0xffff000044447812 */ /* 0x000fe200078ec0ff */
[C---:B------:R-:W-:Y:S01]  /*a630*/  FMUL.FTZ R13, R30.reuse, R85 ;  /* 0x000000551e0d7220 */ /* 0x040fe20000410000 */
        /* <DEDUP_REMOVED lines=19> */
.L_x_3715:
[----:B------:R-:W-:Y:S05]  /*a770*/  BSYNC B1 ;  /* 0x0000000000017941 */ /* 0x000fea0003800000 */
.L_x_3714:
[----:B------:R-:W-:Y:S02]  /*a780*/  PRMT R0, R0, 0x5410, R3 ;  /* 0x0000541000007816 */ /* 0x000fe40000000003 */
[----:B------:R-:W-:Y:S01]  /*a790*/  PRMT R21, R21, 0x5410, R70 ;  /* 0x0000541015157816 */ /* 0x000fe20000000046 */
[----:B------:R-:W-:Y:S06]  /*a7a0*/  @P0 BRA `(.L_x_3706) ;  /* 0x0000000400880947 */ /* 0x000fec0003800000 */
[----:B------:R-:W2:Y:S01]  /*a7b0*/  LDL R66, [R1+0x50c] ;  /* 0x00050c0001427983 */ /* 0x000ea20000100800 */
[----:B------:R-:W-:Y:S01]  /*a7c0*/  IMAD.IADD R69, R152, 0x1, R69 ;  /* 0x0000000198457824 */ /* 0x000fe200078e0245 */
[--C-:B------:R-:W-:Y:S02]  /*a7d0*/  SHF.R.U64 R55, R8, 0x10, R9.reuse ;  /* 0x0000001008377819 */ /* 0x100fe40000001209 */
[----:B------:R-:W-:Y:S02]  /*a7e0*/  SHF.R.U32.HI R9, RZ, 0x10, R9 ;  /* 0x00000010ff097819 */ /* 0x000fe40000011609 */
[----:B0-----:R-:W-:Y:S02]  /*a7f0*/  LOP3.LUT R12, R190, 0x38, R69, 0xf8, !PT ;  /* 0x00000038be0c7812 */ /* 0x001fe400078ef845 */
[----:B------:R-:W-:Y:S02]  /*a800*/  PRMT R55, R0, 0x5410, R55 ;  /* 0x0000541000377816 */ /* 0x000fe40000000037 */
[----:B------:R-:W-:-:S02]  /*a810*/  LOP3.LUT R3, R12, R191, RZ, 0x3c, !PT ;  /* 0x000000bf0c037212 */ /* 0x000fc400078e3cff */
[--C-:B------:R-:W-:Y:S02]  /*a820*/  SHF.R.U64 R20, R6, 0x10, R7.reuse ;  /* 0x0000001006147819 */ /* 0x100fe40000001207 */
[----:B------:R-:W-:Y:S01]  /*a830*/  SHF.R.U32.HI R54, RZ, 0x10, R7 ;  /* 0x00000010ff367819 */ /* 0x000fe20000011607 */
[----:B------:R-:W-:Y:S01]  /*a840*/  IMAD.IADD R3, R192, 0x1, R3 ;  /* 0x00000001c0037824 */ /* 0x000fe200078e0203 */
[----:B------:R-:W-:Y:S02]  /*a850*/  PRMT R44, R44, 0x5410, R9 ;  /* 0x000054102c2c7816 */ /* 0x000fe40000000009 */
[--C-:B------:R-:W-:Y:S01]  /*a860*/  SHF.R.U32.HI R64, RZ, 0x10, R5.reuse ;  /* 0x00000010ff407819 */ /* 0x100fe20000011605 */
[----:B------:R-:W-:Y:S01]  /*a870*/  IMAD R2, R3, 0x2, R2 ;  /* 0x0000000203027824 */ /* 0x000fe200078e0202 */
[----:B------:R-:W-:Y:S02]  /*a880*/  SHF.R.U64 R3, R4, 0x10, R5 ;  /* 0x0000001004037819 */ /* 0x000fe40000001205 */
[----:B------:R-:W-:-:S02]  /*a890*/  SHF.R.U64 R4, R10, 0x10, R11 ;  /* 0x000000100a047819 */ /* 0x000fc4000000120b */
[----:B------:R-:W0:Y:S01]  /*a8a0*/  LDS.128 R28, [R2+0x18400] ;  /* 0x01840000021c7984 */ /* 0x000e220000000c00 */
[----:B------:R-:W-:Y:S02]  /*a8b0*/  PRMT R78, R78, 0x5410, R3 ;  /* 0x000054104e4e7816 */ /* 0x000fe40000000003 */
[----:B------:R-:W-:Y:S02]  /*a8c0*/  SHF.R.U32.HI R11, RZ, 0x10, R11 ;  /* 0x00000010ff0b7819 */ /* 0x000fe4000001160b */
[----:B------:R-:W-:Y:S02]  /*a8d0*/  PRMT R20, R0, 0x5432, R20 ;  /* 0x0000543200147816 */ /* 0x000fe40000000014 */
[----:B------:R-:W-:Y:S01]  /*a8e0*/  PRMT R54, R21, 0x5432, R54 ;  /* 0x0000543215367816 */ /* 0x000fe20000000036 */
[----:B------:R-:W-:Y:S01]  /*a8f0*/  IMAD.U32 R21, R78, 0x10000, RZ ;  /* 0x000100004e157824 */ /* 0x000fe200078e00ff */
[----:B------:R-:W-:Y:S02]  /*a900*/  PRMT R75, R75, 0x5410, R4 ;  /* 0x000054104b4b7816 */ /* 0x000fe40000000004 */
[----:B------:R-:W-:-:S02]  /*a910*/  PRMT R76, R76, 0x5410, R11 ;  /* 0x000054104c4c7816 */ /* 0x000fc4000000000b */
[----:B------:R-:W-:Y:S02]  /*a920*/  PRMT R77, R77, 0x5410, R64 ;  /* 0x000054104d4d7816 */ /* 0x000fe40000000040 */
[----:B------:R-:W-:Y:S01]  /*a930*/  LOP3.LUT R78, R78, 0xffff0000, RZ, 0xc0, !PT ;  /* 0xffff00004e4e7812 */ /* 0x000fe200078ec0ff */
[----:B------:R-:W-:Y:S02]  /*a940*/  IMAD.U32 R64, R76, 0x10000, RZ ;  /* 0x000100004c407824 */ /* 0x000fe400078e00ff */
[C---:B0-----:R-:W-:Y:S01]  /*a950*/  IMAD.U32 R8, R28.reuse, 0x10000, RZ ;  /* 0x000100001c087824 */ /* 0x041fe200078e00ff */
[----:B------:R-:W-:Y:S01]  /*a960*/  LOP3.LUT R9, R28, 0xffff0000, RZ, 0xc0, !PT ;  /* 0xffff00001c097812 */ /* 0x000fe200078ec0ff */
[C---:B------:R-:W-:Y:S01]  /*a970*/  IMAD.U32 R10, R29.reuse, 0x10000, RZ ;  /* 0x000100001d0a7824 */ /* 0x040fe200078e00ff */
[----:B------:R-:W-:Y:S01]  /*a980*/  LOP3.LUT R28, R29, 0xffff0000, RZ, 0xc0, !PT ;  /* 0xffff00001d1c7812 */ /* 0x000fe200078ec0ff */
[----:B------:R-:W-:Y:S02]  /*a990*/  IMAD.U32 R29, R55, 0x10000, RZ ;  /* 0x00010000371d7824 */ /* 0x000fe400078e00ff */
[----:B------:R-:W-:Y:S01]  /*a9a0*/  FMUL.FTZ R65, R8, R21 ;  /* 0x0000001508417220 */ /* 0x000fe20000410000 */
[----:B------:R-:W-:-:S02]  /*a9b0*/  IMAD.U32 R11, R30, 0x10000, RZ ;  /* 0x000100001e0b7824 */ /* 0x000fc400078e00ff */
[----:B------:R-:W-:Y:S01]  /*a9c0*/  FMUL.FTZ R63, R8, R29 ;  /* 0x0000001d083f7220 */ /* 0x000fe20000410000 */
[----:B------:R-:W-:Y:S01]  /*a9d0*/  LOP3.LUT R8, R55, 0xffff0000, RZ, 0xc0, !PT ;  /* 0xffff000037087812 */ /* 0x000fe200078ec0ff */
[----:B--2---:R-:W0:Y:S02]  /*a9e0*/  LDS.128 R12, [R66+0x18400] ;  /* 0x01840000420c7984 */ /* 0x004e240000000c00 */
[C---:B0-----:R-:W-:Y:S01]  /*a9f0*/  IMAD.U32 R0, R12.reuse, 0x10000, RZ ;  /* 0x000100000c007824 */ /* 0x041fe200078e00ff */
[----:B------:R-:W-:Y:S01]  /*aa00*/  LOP3.LUT R3, R12, 0xffff0000, RZ, 0xc0, !PT ;  /* 0xffff00000c037812 */ /* 0x000fe200078ec0ff */
[C---:B------:R-:W-:Y:S01]  /*aa10*/  IMAD.U32 R4, R13.reuse, 0x10000, RZ ;  /* 0x000100000d047824 */ /* 0x040fe200078e00ff */
[----:B------:R-:W-:Y:S01]  /*aa20*/  LOP3.LUT R12, R13, 0xffff0000, RZ, 0xc0, !PT ;  /* 0xffff00000d0c7812 */ /* 0x000fe200078ec0ff */
[C---:B------:R-:W-:Y:S01]  /*aa30*/  IMAD.U32 R5, R14.reuse, 0x10000, RZ ;  /* 0x000100000e057824 */ /* 0x040fe200078e00ff */
[----:B------:R-:W-:Y:S01]  /*aa40*/  LOP3.LUT R6, R14, 0xffff0000, RZ, 0xc0, !PT ;  /* 0xffff00000e067812 */ /* 0x000fe200078ec0ff */
[C---:B------:R-:W-:Y:S01]  /*aa50*/  IMAD.U32 R7, R15.reuse, 0x10000, RZ ;  /* 0x000100000f077824 */ /* 0x040fe200078e00ff */
[----:B------:R-:W-:Y:S01]  /*aa60*/  LOP3.LUT R14, R15, 0xffff0000, RZ, 0xc0, !PT ;  /* 0xffff00000f0e7812 */ /* 0x000fe200078ec0ff */
[C---:B------:R-:W-:Y:S01]  /*aa70*/  IMAD.U32 R15, R31.reuse, 0x10000, RZ ;  /* 0x000100001f0f7824 */ /* 0x040fe200078e00ff */
[----:B------:R-:W-:Y:S01]  /*aa80*/  LOP3.LUT R13, R30, 0xffff0000, RZ, 0xc0, !PT ;  /* 0xffff00001e0d7812 */ /* 0x000fe200078ec0ff */
[----:B------:R-:W-:Y:S01]  /*aa90*/  FFMA.FTZ R63, R0, R21, -R63 ;  /* 0x00000015003f7223 */ /* 0x000fe2000001083f */
[----:B------:R-:W-:Y:S01]  /*aaa0*/  LOP3.LUT R30, R31, 0xffff0000, RZ, 0xc0, !PT ;  /* 0xffff00001f1e7812 */ /* 0x000fe200078ec0ff */
[----:B------:R-:W-:-:S02]  /*aab0*/  IMAD.U32 R31, R44, 0x10000, RZ ;  /* 0x000100002c1f7824 */ /* 0x000fc400078e00ff */
[----:B------:R-:W-:Y:S01]  /*aac0*/  FFMA.FTZ R65, R0, R29, R65 ;  /* 0x0000001d00417223 */ /* 0x000fe20000010041 */
[C---:B------:R-:W-:Y:S01]  /*aad0*/  IMAD.U32 R21, R77.reuse, 0x10000, RZ ;  /* 0x000100004d157824 */ /* 0x040fe200078e00ff */
[----:B------:R-:W-:Y:S01]  /*aae0*/  LOP3.LUT R77, R77, 0xffff0000, RZ, 0xc0, !PT ;  /* 0xffff00004d4d7812 */ /* 0x000fe200078ec0ff */
[----:B------:R-:W-:Y:S01]  /*aaf0*/  FMUL.FTZ R67, R10, R31 ;  /* 0x0000001f0a437220 */ /* 0x000fe20000410000 */
[----:B------:R-:W-:Y:S02]  /*ab00*/  IMAD.U32 R0, R54, 0x10000, RZ ;  /* 0x0001000036007824 */ /* 0x000fe400078e00ff */
[-C--:B------:R-:W-:Y:S01]  /*ab10*/  FMUL.FTZ R29, R10, R21.reuse ;  /* 0x000000150a1d7220 */ /* 0x080fe20000410000 */
[C---:B------:R-:W-:Y:S01]  /*ab20*/  FMUL.FTZ R10, R15.reuse, R64 ;  /* 0x000000400f0a7220 */ /* 0x040fe20000410000 */
[C---:B------:R-:W-:Y:S01]  /*ab30*/  FFMA.FTZ R67, R4.reuse, R21, -R67 ;  /* 0x0000001504437223 */ /* 0x040fe20000010843 */
[-C--:B------:R-:W-:Y:S01]  /*ab40*/  FMUL.FTZ R21, R15, R0.reuse ;  /* 0x000000000f157220 */ /* 0x080fe20000410000 */
[----:B------:R-:W-:Y:S01]  /*ab50*/  FFMA.FTZ R29, R4, R31, R29 ;  /* 0x0000001f041d7223 */ /* 0x000fe2000001001d */
[----:B------:R-:W-:Y:S01]  /*ab60*/  FFMA.FTZ R15, R7, R0, -R10 ;  /* 0x00000000070f7223 */ /* 0x000fe2000001080a */
[----:B------:R-:W-:Y:S01]  /*ab70*/  FMUL.FTZ R0, R9, R8 ;  /* 0x0000000809007220 */ /* 0x000fe20000410000 */
[----:B------:R-:W-:Y:S01]  /*ab80*/  FFMA.FTZ R21, R7, R64, R21 ;  /* 0x0000004007157223 */ /* 0x000fe20000010015 */
[----:B------:R-:W-:Y:S01]  /*ab90*/  LOP3.LUT R7, R44, 0xffff0000, RZ, 0xc0, !PT ;  /* 0xffff00002c077812 */ /* 0x000fe200078ec0ff */
[-C--:B------:R-:W-:Y:S01]  /*aba0*/  FMUL.FTZ R10, R9, R78.reuse ;  /* 0x0000004e090a7220 */ /* 0x080fe20000410000 */
[----:B------:R-:W-:Y:S01]  /*abb0*/  FFMA.FTZ R78, R3, R78, -R0 ;  /* 0x0000004e034e7223 */ /* 0x000fe20000010800 */
[C---:B------:R-:W-:Y:S01]  /*abc0*/  IMAD.U32 R4, R75.reuse, 0x10000, RZ ;  /* 0x000100004b047824 */ /* 0x040fe200078e00ff */
[----:B------:R-:W-:Y:S01]  /*abd0*/  LOP3.LUT R75, R75, 0xffff0000, RZ, 0xc0, !PT ;  /* 0xffff00004b4b7812 */ /* 0x000fe200078ec0ff */
[C---:B------:R-:W-:Y:S01]  /*abe0*/  FMUL.FTZ R9, R28.reuse, R7 ;  /* 0x000000071c097220 */ /* 0x040fe20000410000 */
[----:B------:R-:W-:Y:S01]  /*abf0*/  FMUL.FTZ R28, R28, R77 ;  /* 0x0000004d1c1c7220 */ /* 0x000fe20000410000 */
[----:B------:R-:W-:-:S02]  /*ac00*/  IMAD.U32 R0, R20, 0x10000, RZ ;  /* 0x0001000014007824 */ /* 0x000fc400078e00ff */
[----:B------:R-:W-:Y:S01]  /*ac10*/  FFMA.FTZ R8, R3, R8, R10 ;  /* 0x0000000803087223 */ /* 0x000fe2000001000a */
[C---:B------:R-:W-:Y:S01]  /*ac20*/  FMUL.FTZ R44, R11.reuse, R4 ;  /* 0x000000040b2c7220 */ /* 0x040fe20000410000 */
[C---:B------:R-:W-:Y:S01]  /*ac30*/  FFMA.FTZ R10, R12.reuse, R77, -R9 ;  /* 0x0000004d0c0a7223 */ /* 0x040fe20000010809 */
[----:B------:R-:W-:Y:S01]  /*ac40*/  FFMA.FTZ R28, R12, R7, R28 ;  /* 0x000000070c1c7223 */ /* 0x000fe2000001001c */
[----:B------:R-:W-:Y:S01]  /*ac50*/  LOP3.LUT R20, R20, 0xffff0000, RZ, 0xc0, !PT ;  /* 0xffff000014147812 */ /* 0x000fe200078ec0ff */
[-C--:B------:R-:W-:Y:S01]  /*ac60*/  FMUL.FTZ R12, R11, R0.reuse ;  /* 0x000000000b0c7220 */ /* 0x080fe20000410000 */
[----:B------:R-:W-:Y:S01]  /*ac70*/  LOP3.LUT R7, R76, 0xffff0000, RZ, 0xc0, !PT ;  /* 0xffff00004c077812 */ /* 0x000fe200078ec0ff */
[C---:B------:R-:W-:Y:S01]  /*ac80*/  FFMA.FTZ R44, R5.reuse, R0, -R44 ;  /* 0x00000000052c7223 */ /* 0x040fe2000001082c */
[----:B------:R-:W-:Y:S01]  /*ac90*/  LOP3.LUT R3, R54, 0xffff0000, RZ, 0xc0, !PT ;  /* 0xffff000036037812 */ /* 0x000fe200078ec0ff */
[----:B------:R-:W-:Y:S01]  /*aca0*/  FFMA.FTZ R12, R5, R4, R12 ;  /* 0x00000004050c7223 */ /* 0x000fe2000001000c */
[CC--:B------:R-:W-:Y:S01]  /*acb0*/  FMUL.FTZ R0, R13.reuse, R20.reuse ;  /* 0x000000140d007220 */ /* 0x0c0fe20000410000 */
[----:B------:R-:W-:Y:S01]  /*acc0*/  FMUL.FTZ R5, R13, R75 ;  /* 0x0000004b0d057220 */ /* 0x000fe20000410000 */
[C---:B------:R-:W-:Y:S01]  /*acd0*/  FMUL.FTZ R9, R30.reuse, R7 ;  /* 0x000000071e097220 */ /* 0x040fe20000410000 */
[----:B------:R-:W-:Y:S01]  /*ace0*/  FMUL.FTZ R30, R30, R3 ;  /* 0x000000031e1e7220 */ /* 0x000fe20000410000 */
[C---:B------:R-:W-:Y:S01]  /*acf0*/  FFMA.FTZ R75, R6.reuse, R75, R0 ;  /* 0x0000004b064b7223 */ /* 0x040fe20000010000 */
[----:B------:R-:W-:Y:S01]  /*ad00*/  FFMA.FTZ R11, R6, R20, -R5 ;  /* 0x00000014060b7223 */ /* 0x000fe20000010805 */
[C---:B------:R-:W-:Y:S01]  /*ad10*/  FFMA.FTZ R0, R14.reuse, R3, -R9 ;  /* 0x000000030e007223 */ /* 0x040fe20000010809 */
        /* <DEDUP_REMOVED lines=11> */
.L_x_3706:
[----:B------:R-:W-:Y:S05]  /*add0*/  BSYNC B0 ;  /* 0x0000000000007941 */ /* 0x000fea0003800000 */
.L_x_3692:
        /* <DEDUP_REMOVED lines=8> */
.L_x_3689:
[----:B------:R-:W4:Y:S01]  /*ae60*/  S2R R0, SR_TID.X ;  /* 0x0000000000007919 */ /* 0x000f220000002100 */
[----:B------:R-:W-:Y:S05]  /*ae70*/  WARPSYNC.ALL ;  /* 0x0000000000007948 */ /* 0x000fea0003800000 */
[----:B----4-:R-:W-:-:S05]  /*ae80*/  SHF.R.U32.HI R0, RZ, 0x7, R0 ;  /* 0x00000007ff007819 */ /* 0x010fca0000011600 */
[----:B------:R-:W-:Y:S02]  /*ae90*/  VIADD R0, R0, 0x8 ;  /* 0x0000000800007836 */ /* 0x000fe40000000000 */
[----:B0123--:R-:W-:Y:S01]  /*aea0*/  IMAD.MOV.U32 R4, RZ, RZ, R61 ;  /* 0x000000ffff047224 */ /* 0x00ffe200078e003d */
[----:B------:R-:W-:Y:S01]  /*aeb0*/  UIADD3 UR4, UP0, UR37, 0x220, URZ ;  /* 0x0000022025047890 */ /* 0x000fe2000ff1e03f */
[----:B------:R-:W-:Y:S01]  /*aec0*/  IMAD.MOV.U32 R5, RZ, RZ, R62 ;  /* 0x000000ffff057224 */ /* 0x000fe200078e003e */
[----:B------:R0:W-:Y:S01]  /*aed0*/  BAR.SYNC.DEFER_BLOCKING R0, 0x100 ;  /* 0x000400000000751d */ /* 0x0001e20000010000 */
[----:B------:R-:W-:Y:S01]  /*aee0*/  IMAD.MOV.U32 R6, RZ, RZ, R59 ;  /* 0x000000ffff067224 */ /* 0x000fe200078e003b */
[----:B------:R-:W-:Y:S01]  /*aef0*/  UIADD3.X UR5, URZ, UR36, URZ, UP0, !UPT ;  /* 0x000000243f057290 */ /* 0x000fe200087fe43f */
[----:B------:R-:W-:Y:S01]  /*af00*/  IMAD.MOV.U32 R7, RZ, RZ, R60 ;  /* 0x000000ffff077224 */ /* 0x000fe200078e003c */
[----:B------:R-:W-:Y:S01]  /*af10*/  MOV R217, 0xb250 ;  /* 0x0000b25000d97802 */ /* 0x000fe20000000f00 */
[----:B------:R-:W-:Y:S01]  /*af20*/  IMAD.MOV.U32 R8, RZ, RZ, R36 ;  /* 0x000000ffff087224 */ /* 0x000fe200078e0024 */
[----:B------:R-:W-:Y:S01]  /*af30*/  BSSY B0, `(.L_x_3716) ;  /* 0x0000032000007945 */ /* 0x000fe20003800000 */
[----:B------:R-:W-:Y:S01]  /*af40*/  IMAD.MOV.U32 R9, RZ, RZ, R50 ;  /* 0x000000ffff097224 */ /* 0x000fe200078e0032 */
[----:B------:R1:W-:Y:S01]  /*af50*/  STL.128 [R1+0x190], R4 ;  /* 0x0001900401007387 */ /* 0x0003e20000100c00 */
[----:B------:R-:W-:-:S02]  /*af60*/  IMAD.MOV.U32 R10, RZ, RZ, R38 ;  /* 0x000000ffff0a7224 */ /* 0x000fc400078e0026 */
[----:B------:R-:W-:Y:S02]  /*af70*/  IMAD.MOV.U32 R11, RZ, RZ, R58 ;  /* 0x000000ffff0b7224 */ /* 0x000fe400078e003a */
[----:B0-----:R-:W-:Y:S02]  /*af80*/  IMAD.U32 R0, RZ, RZ, UR39 ;  /* 0x00000027ff007e24 */ /* 0x001fe4000f8e00ff */
[----:B------:R-:W-:Y:S01]  /*af90*/  IMAD.U32 R3, RZ, RZ, UR47 ;  /* 0x0000002fff037e24 */ /* 0x000fe2000f8e00ff */
[----:B------:R0:W-:Y:S01]  /*afa0*/  STL.128 [R1+0x1b0], R8 ;  /* 0x0001b00801007387 */ /* 0x0001e20000100c00 */
[----:B------:R-:W-:Y:S02]  /*afb0*/  IMAD.U32 R2, RZ, RZ, UR46 ;  /* 0x0000002eff027e24 */ /* 0x000fe4000f8e00ff */
[----:B-1----:R-:W-:Y:S02]  /*afc0*/  IMAD.MOV.U32 R4, RZ, RZ, R53 ;  /* 0x000000ffff047224 */ /* 0x002fe400078e0035 */
[----:B------:R-:W-:-:S02]  /*afd0*/  IMAD.MOV.U32 R5, RZ, RZ, R56 ;  /* 0x000000ffff057224 */ /* 0x000fc400078e0038 */
[----:B------:R-:W-:Y:S02]  /*afe0*/  IMAD.MOV.U32 R6, RZ, RZ, R52 ;  /* 0x000000ffff067224 */ /* 0x000fe400078e0034 */
[----:B------:R-:W-:Y:S02]  /*aff0*/  IMAD.MOV.U32 R7, RZ, RZ, R51 ;  /* 0x000000ffff077224 */ /* 0x000fe400078e0033 */
[----:B0-----:R-:W-:Y:S02]  /*b000*/  IMAD.U32 R8, RZ, RZ, UR4 ;  /* 0x00000004ff087e24 */ /* 0x001fe4000f8e00ff */
[----:B------:R-:W-:Y:S01]  /*b010*/  IMAD.U32 R9, RZ, RZ, UR5 ;  /* 0x00000005ff097e24 */ /* 0x000fe2000f8e00ff */
[----:B------:R0:W-:Y:S01]  /*b020*/  STL.128 [R1+0x1c0], R4 ;  /* 0x0001c00401007387 */ /* 0x0001e20000100c00 */
[----:B------:R-:W-:Y:S01]  /*b030*/  UIADD3 UR5, UR37, 0x170, URZ ;  /* 0x0000017025057890 */ /* 0x000fe2000fffe03f */
[----:B0-----:R-:W-:Y:S02]  /*b040*/  IMAD.MOV.U32 R4, RZ, RZ, R27 ;  /* 0x000000ffff047224 */ /* 0x001fe400078e001b */
[----:B------:R-:W-:-:S02]  /*b050*/  IMAD.MOV.U32 R5, RZ, RZ, R46 ;  /* 0x000000ffff057224 */ /* 0x000fc400078e002e */
[----:B------:R-:W-:Y:S02]  /*b060*/  IMAD.MOV.U32 R6, RZ, RZ, R37 ;  /* 0x000000ffff067224 */ /* 0x000fe400078e0025 */
[----:B------:R-:W-:Y:S02]  /*b070*/  IMAD.MOV.U32 R7, RZ, RZ, R57 ;  /* 0x000000ffff077224 */ /* 0x000fe400078e0039 */
[----:B------:R-:W-:-:S03]  /*b080*/  IMAD.U32 R27, RZ, RZ, UR48 ;  /* 0x00000030ff1b7e24 */ /* 0x000fc6000f8e00ff */
[----:B------:R0:W-:Y:S02]  /*b090*/  STL.128 [R1+0x1e0], R4 ;  /* 0x0001e00401007387 */ /* 0x0001e40000100c00 */
[----:B0-----:R-:W-:Y:S02]  /*b0a0*/  IMAD.MOV.U32 R4, RZ, RZ, R17 ;  /* 0x000000ffff047224 */ /* 0x001fe400078e0011 */
[----:B------:R-:W-:Y:S02]  /*b0b0*/  IMAD.MOV.U32 R5, RZ, RZ, R42 ;  /* 0x000000ffff057224 */ /* 0x000fe400078e002a */
[----:B------:R-:W-:Y:S02]  /*b0c0*/  IMAD.MOV.U32 R6, RZ, RZ, R34 ;  /* 0x000000ffff067224 */ /* 0x000fe400078e0022 */
[----:B------:R-:W-:Y:S02]  /*b0d0*/  IMAD.MOV.U32 R7, RZ, RZ, R48 ;  /* 0x000000ffff077224 */ /* 0x000fe400078e0030 */
[----:B------:R-:W-:-:S03]  /*b0e0*/  IMAD.MOV.U32 R17, RZ, RZ, R49 ;  /* 0x000000ffff117224 */ /* 0x000fc600078e0031 */
[----:B------:R0:W-:Y:S02]  /*b0f0*/  STL.128 [R1+0x1f0], R4 ;  /* 0x0001f00401007387 */ /* 0x0001e40000100c00 */
[----:B0-----:R-:W-:Y:S02]  /*b100*/  IMAD.MOV.U32 R4, RZ, RZ, R47 ;  /* 0x000000ffff047224 */ /* 0x001fe400078e002f */
[----:B------:R-:W-:Y:S02]  /*b110*/  IMAD.MOV.U32 R5, RZ, RZ, R45 ;  /* 0x000000ffff057224 */ /* 0x000fe400078e002d */
[----:B------:R-:W-:Y:S02]  /*b120*/  IMAD.MOV.U32 R6, RZ, RZ, R16 ;  /* 0x000000ffff067224 */ /* 0x000fe400078e0010 */
[----:B------:R-:W-:Y:S02]  /*b130*/  IMAD.MOV.U32 R7, RZ, RZ, R40 ;  /* 0x000000ffff077224 */ /* 0x000fe400078e0028 */
[----:B------:R-:W-:-:S03]  /*b140*/  IMAD.MOV.U32 R16, RZ, RZ, R35 ;  /* 0x000000ffff107224 */ /* 0x000fc600078e0023 */
[----:B------:R0:W-:Y:S04]  /*b150*/  STL.128 [R1+0x200], R4 ;  /* 0x0002000401007387 */ /* 0x0001e80000100c00 */
[----:B------:R-:W-:Y:S01]  /*b160*/  STL.128 [R1+0x180], R16 ;  /* 0x0001801001007387 */ /* 0x000fe20000100c00 */
[----:B0-----:R-:W-:Y:S02]  /*b170*/  IMAD.MOV.U32 R6, RZ, RZ, R26 ;  /* 0x000000ffff067224 */ /* 0x001fe400078e001a */
[----:B------:R-:W-:Y:S02]  /*b180*/  IMAD.MOV.U32 R7, RZ, RZ, R39 ;  /* 0x000000ffff077224 */ /* 0x000fe400078e0027 */
[----:B------:R-:W-:Y:S02]  /*b190*/  IMAD.MOV.U32 R4, RZ, RZ, R0 ;  /* 0x000000ffff047224 */ /* 0x000fe400078e0000 */
[----:B------:R-:W-:-:S02]  /*b1a0*/  IMAD.MOV.U32 R5, RZ, RZ, R3 ;  /* 0x000000ffff057224 */ /* 0x000fc400078e0003 */
[----:B------:R-:W-:Y:S02]  /*b1b0*/  IMAD.MOV.U32 R26, RZ, RZ, R2 ;  /* 0x000000ffff1a7224 */ /* 0x000fe400078e0002 */
[----:B------:R-:W-:Y:S01]  /*b1c0*/  VIADD R2, R204, 0xffffffff ;  /* 0xffffffffcc027836 */ /* 0x000fe20000000000 */
[----:B------:R0:W-:Y:S04]  /*b1d0*/  STL.128 [R1+0x170], R4 ;  /* 0x0001700401007387 */ /* 0x0001e80000100c00 */
[----:B------:R1:W-:Y:S01]  /*b1e0*/  STL.128 [R1+0x1a0], R24 ;  /* 0x0001a01801007387 */ /* 0x0003e20000100c00 */
[----:B0-----:R-:W-:Y:S02]  /*b1f0*/  IMAD.MOV.U32 R6, RZ, RZ, R33 ;  /* 0x000000ffff067224 */ /* 0x001fe400078e0021 */
[----:B------:R-:W-:-:S02]  /*b200*/  IMAD.MOV.U32 R7, RZ, RZ, R43 ;  /* 0x000000ffff077224 */ /* 0x000fc400078e002b */
[----:B------:R-:W-:Y:S02]  /*b210*/  IMAD.MOV.U32 R4, RZ, RZ, R8 ;  /* 0x000000ffff047224 */ /* 0x000fe400078e0008 */
[----:B------:R-:W-:-:S05]  /*b220*/  IMAD.MOV.U32 R5, RZ, RZ, R9 ;  /* 0x000000ffff057224 */ /* 0x000fca00078e0009 */
[----:B------:R1:W-:Y:S02]  /*b230*/  STL.128 [R1+0x1d0], R4 ;  /* 0x0001d00401007387 */ /* 0x0003e40000100c00 */
[----:B-1---5:R-:W-:Y:S05]  /*b240*/  CALL.REL.NOINC `($_ZN7cutlass13device_kernelIN5flash11enable_sm90INS1_16FlashAttnFwdSm90INS1_25CollectiveMainloopFwdSm90ILi2EN4cute5tupleIJNS5_1CILi1EEES8_S8_EEENS6_IJNS7_ILi128EEENS7_ILi96EEENS7_ILi64EEEEEELi256ENS_10bfloat16_tEfNS_4arch4Sm90ELb0ELb1ELb0ELb1ELb0ELb1ELb1ELb1ELb0ELb1ELb1ELb0EEENS1_21CollectiveEpilogueFwdINS6_IJSA_NS7_ILi256EEESB_EEES9_SE_SG_Li256ELb1ELb1ELb1ELb0EEENS1_36VarlenDynamicPersistentTileSchedulerILi128ELi96ELi256ELi128ELb1ELb1ELb1ELb1ELb0ELb1EEEEEEEEEvNT_6ParamsE$_ZZN5flash25CollectiveMainloopFwdSm90ILi2EN4cute5tupleIJNS1_1CILi1EEES4_S4_EEENS2_IJNS3_ILi128EEENS3_ILi96EEENS3_ILi64EEEEEELi256EN7cutlass10bfloat16_tEfNSA_4arch4Sm90ELb0ELb1ELb0ELb1ELb0ELb1ELb1ELb1ELb0ELb1ELb1ELb0EE3mmaINS_16FlashAttnFwdSm90ISE_NS_21CollectiveEpilogueFwdINS2_IJS6_NS3_ILi256EEES7_EEES5_SB_SD_Li256ELb1ELb1ELb1ELb0EEENS_36VarlenDynamicPersistentTileSchedulerILi128ELi96ELi256ELi128ELb1ELb1ELb1ELb1ELb0ELb1EEEE13SharedStorageENS1_6TensorINS1_11ArrayEngineIfLm128EEENS1_6LayoutINS2_IJNS2_IJNS3_ILi2EEEST_NS3_ILi32EEEEEES4_S4_EEENS2_IJNS2_IJS4_ST_NS3_ILi4EEEEEENS3_ILi0EEESZ_EEEEEEENS_7SoftmaxILi2ELi0EEEEEbRKNSE_6ParamsENSA_25PipelineTmaAsyncNoClusterILi2ENSA_16PipelineTmaAsyncILi2EEEEES1B_RNSA_13PipelineStateILj2EEERT0_RT1_iRiRKNS_16SeqlenInfoQKNewKILb1ELb1EEENS2_IJiiiiEEERT_ENKUliT_T0_T1_E_clIZSF_ISO_S12_S14_EbS17_S1B_S1B_S1E_S1G_S1I_iS1J_S1N_S1O_S1Q_EUlRS1R_iE0_NS3_ILb1EEES1Y_EEDaiS1R_S1S_S1T_) ;  /* 0x0000033800207944 */ /* 0x022fea0003c00000 */
[----:B------:R-:W-:Y:S05]  /*b250*/  BSYNC B0 ;  /* 0x0000000000007941 */ /* 0x000fea0003800000 */
.L_x_3716:
[----:B------:R-:W2:Y:S01]  /*b260*/  LDL R4, [R1+0x70] ;  /* 0x0000700001047983 */ /* 0x000ea20000100800 */
[----:B------:R-:W0:Y:S08]  /*b270*/  LDC R0, c[0x0][0x448] ;  /* 0x00011200ff007b82 */ /* 0x000e300000000800 */
[----:B------:R-:W1:Y:S01]  /*b280*/  LDC.64 R2, c[0x0][0xad8] ;  /* 0x0002b600ff027b82 */ /* 0x000e620000000a00 */
[----:B0-----:R-:W-:-:S13]  /*b290*/  ISETP.NE.AND P0, PT, R0, 0x1, PT ;  /* 0x000000010000780c */ /* 0x001fda0003f05270 */
[----:B------:R-:W0:Y:S08]  /*b2a0*/  @P0 LDC R5, c[0x0][0x44c] ;  /* 0x00011300ff050b82 */ /* 0x000e300000000800 */
[----:B------:R-:W3:Y:S01]  /*b2b0*/  @P0 LDC R6, c[0x0][0x450] ;  /* 0x00011400ff060b82 */ /* 0x000ee20000000800 */
[----:B--2---:R-:W-:-:S04]  /*b2c0*/  IMAD.SHL.U32 R4, R4, 0x80, RZ ;  /* 0x0000008004047824 */ /* 0x004fc800078e00ff */
[----:B0-----:R-:W-:-:S04]  /*b2d0*/  @P0 IMAD.HI.U32 R5, R4, R5, RZ ;  /* 0x0000000504050227 */ /* 0x001fc800078e00ff */
[----:B------:R-:W-:Y:S01]  /*b2e0*/  IMAD.MOV.U32 R0, RZ, RZ, R4 ;  /* 0x000000ffff007224 */ /* 0x000fe200078e0004 */
[----:B---3--:R-:W-:Y:S02]  /*b2f0*/  @P0 SHF.R.U32.HI R0, RZ, R6, R5 ;  /* 0x00000006ff000219 */ /* 0x008fe40000011605 */
[----:B-1----:R-:W-:-:S03]  /*b300*/  ISETP.GE.AND P0, PT, R3, 0x1, PT ;  /* 0x000000010300780c */ /* 0x002fc60003f06270 */
[----:B------:R-:W-:Y:S02]  /*b310*/  IMAD.IADD R205, R205, 0x1, R0 ;  /* 0x00000001cdcd7824 */ /* 0x000fe400078e0200 */
[----:B------:R-:W-:Y:S02]  /*b320*/  VIADD R0, R204, 0xfffffffe ;  /* 0xfffffffecc007836 */ /* 0x000fe40000000000 */
[----:B------:R-:W-:-:S06]  /*b330*/  IMAD.IADD R2, R205, 0x1, R2 ;  /* 0x00000001cd027824 */ /* 0x000fcc00078e0202 */
[----:B------:R-:W-:Y:S05]  /*b340*/  @!P0 BRA `(.L_x_3717) ;  /* 0x0000000000488947 */ /* 0x000fea0003800000 */
        /* <DEDUP_REMOVED lines=11> */
.L_x_3719:
[----:B------:R-:W-:-:S13]  /*b400*/  ISETP.NE.AND P0, PT, R3, 0x1, PT ;  /* 0x000000010300780c */ /* 0x000fda0003f05270 */
[----:B------:R-:W0:Y:S02]  /*b410*/  @P0 LDC.64 R6, c[0x0][0xae0] ;  /* 0x0002b800ff060b82 */ /* 0x000e240000000a00 */
[----:B0-----:R-:W-:-:S05]  /*b420*/  @P0 IMAD.HI.U32 R6, R5, R6, RZ ;  /* 0x0000000605060227 */ /* 0x001fca00078e00ff */
[----:B------:R-:W-:-:S07]  /*b430*/  @P0 SHF.R.U32.HI R5, RZ, R7, R6 ;  /* 0x00000007ff050219 */ /* 0x000fce0000011606 */
.L_x_3720:
[----:B------:R-:W-:Y:S05]  /*b440*/  BSYNC B0 ;  /* 0x0000000000007941 */ /* 0x000fea0003800000 */
.L_x_3718:
[----:B------:R-:W-:-:S05]  /*b450*/  IMAD R3, R5, R3, R3 ;  /* 0x0000000305037224 */ /* 0x000fca00078e0203 */
[----:B------:R-:W-:-:S07]  /*b460*/  VIMNMX R2, R2, R3, PT ;  /* 0x0000000302027248 */ /* 0x000fce0003fe0100 */
.L_x_3717:
[----:B------:R-:W-:-:S05]  /*b470*/  IMAD.HI R2, R2, 0x2aaaaaab, RZ ;  /* 0x2aaaaaab02027827 */ /* 0x000fca00078e02ff */
[----:B------:R-:W-:-:S04]  /*b480*/  SHF.R.U32.HI R3, RZ, 0x1f, R2 ;  /* 0x0000001fff037819 */ /* 0x000fc80000011602 */
[----:B------:R-:W-:-:S04]  /*b490*/  LEA.HI.SX32 R2, R2, R3, 0x1c ;  /* 0x0000000302027211 */ /* 0x000fc800078fe2ff */
[----:B------:R-:W-:-:S04]  /*b4a0*/  VIMNMX R3, R189, R2, !PT ;  /* 0x00000002bd037248 */ /* 0x000fc80007fe0100 */
[----:B------:R-:W-:-:S13]  /*b4b0*/  ISETP.GE.AND P0, PT, R0, R3, PT ;  /* 0x000000030000720c */ /* 0x000fda0003f06270 */
[----:B------:R-:W-:Y:S05]  /*b4c0*/  @!P0 BRA `(.L_x_3721) ;  /* 0x000000a800f88947 */ /* 0x000fea0003800000 */
.L_x_3748:
        /* <DEDUP_REMOVED lines=16> */
[----:B-1----:R-:W-:Y:S01]  /*b5d0*/  @!P0 IMAD.MOV.U32 R5, RZ, RZ, RZ ;  /* 0x000000ffff058224 */ /* 0x002fe200078e00ff */
[----:B--2---:R-:W-:-:S04]  /*b5e0*/  LOP3.LUT R2, R2, 0x1, RZ, 0xfc, !PT ;  /* 0x0000000102027812 */ /* 0x004fc800078efcff */
[----:B------:R-:W-:-:S13]  /*b5f0*/  ISETP.NE.AND P1, PT, R2, 0x3, PT ;  /* 0x000000030200780c */ /* 0x000fda0003f25270 */
[----:B0-----:R-:W-:Y:S05]  /*b600*/  @!P1 BRA `(.L_x_3723) ;  /* 0x0000000000049947 */ /* 0x001fea0003800000 */
[----:B------:R-:W-:Y:S01]  /*b610*/  BPT.TRAP 0x1 ;  /* 0x000000040000795c */ /* 0x000fe20000300000 */
.L_x_3723:
[----:B------:R-:W-:Y:S05]  /*b620*/  BSYNC B0 ;  /* 0x0000000000007941 */ /* 0x000fea0003800000 */
.L_x_3722:
        /* <DEDUP_REMOVED lines=13> */
.L_x_3725:
[----:B------:R-:W-:Y:S05]  /*b700*/  BSYNC B0 ;  /* 0x0000000000007941 */ /* 0x000fea0003800000 */
.L_x_3724:
        /* <DEDUP_REMOVED lines=8> */
.L_x_3727:
[----:B------:R-:W-:Y:S05]  /*b790*/  BSYNC B0 ;  /* 0x0000000000007941 */ /* 0x000fea0003800000 */
.L_x_3726:
[----:B------:R-:W2:Y:S04]  /*b7a0*/  LD.E R13, desc[UR42][R18.64+0x210] ;  /* 0x0002102a120d7980 */ /* 0x000ea8000c101900 */
[----:B------:R-:W2:Y:S01]  /*b7b0*/  LDL.64 R10, [R1+0xa0] ;  /* 0x0000a000010a7983 */ /* 0x000ea20000100a00 */
[----:B------:R-:W-:Y:S05]  /*b7c0*/  WARPSYNC.ALL ;  /* 0x0000000000007948 */ /* 0x000fea0003800000 */
[----:B------:R-:W3:Y:S04]  /*b7d0*/  LDL.64 R16, [R1+0x98] ;  /* 0x0000980001107983 */ /* 0x000ee80000100a00 */
[----:B------:R-:W4:Y:S04]  /*b7e0*/  LDL.64 R4, [R1+0x98] ;  /* 0x0000980001047983 */ /* 0x000f280000100a00 */
[----:B0----5:R-:W4:Y:S01]  /*b7f0*/  LDL.64 R6, [R1+0x98] ;  /* 0x0000980001067983 */ /* 0x021f220000100a00 */
[----:B--2---:R-:W-:-:S03]  /*b800*/  IMAD R10, R13, 0x300, R10 ;  /* 0x000003000d0a7824 */ /* 0x004fc600078e020a */
[----:B------:R-:W2:Y:S01]  /*b810*/  LDL.64 R8, [R1+0x98] ;  /* 0x0000980001087983 */ /* 0x000ea20000100a00 */
[----:B------:R-:W-:Y:S01]  /*b820*/  R2UR UR7, R11 ;  /* 0x000000000b0772ca */ /* 0x000fe200000e0000 */
[----:B------:R-:W-:Y:S01]  /*b830*/  WARPGROUP.ARRIVE ;  /* 0x00000000000079c5 */ /* 0x000fe20000000000 */
[C---:B------:R-:W-:Y:S01]  /*b840*/  R2UR UR6, R10.reuse ;  /* 0x000000000a0672ca */ /* 0x040fe200000e0000 */
[----:B------:R-:W2:Y:S01]  /*b850*/  LDL R20, [R1+0x54] ;  /* 0x0000540001147983 */ /* 0x000ea20000100800 */
[----:B------:R-:W-:Y:S02]  /*b860*/  VIADD R12, R10, 0x2 ;  /* 0x000000020a0c7836 */ /* 0x000fe40000000000 */
[----:B------:R-:W-:Y:S02]  /*b870*/  IMAD.MOV.U32 R13, RZ, RZ, R11 ;  /* 0x000000ffff0d7224 */ /* 0x000fe400078e000b */
        /* <DEDUP_REMOVED lines=45> */
.L_x_3730:
[----:B------:R-:W-:Y:S05]  /*bb50*/  BSYNC B0 ;  /* 0x0000000000007941 */ /* 0x000fea0003800000 */
.L_x_3729:
        /* <DEDUP_REMOVED lines=10> */
.L_x_3732:
[----:B------:R-:W-:Y:S05]  /*bc00*/  BSYNC B0 ;  /* 0x0000000000007941 */ /* 0x000fea0003800000 */
.L_x_3731:
[----:B------:R-:W-:Y:S04]  /*bc10*/  BSSY B0, `(.L_x_3733) ;  /* 0x0000006000007945 */ /* 0x000fe80003800000 */
[----:B-1----:R-:W-:Y:S05]  /*bc20*/  @P0 BRA `(.L_x_3734) ;  /* 0x0000000000100947 */ /* 0x002fea0003800000 */
[----:B-----5:R-:W-:Y:S01]  /*bc30*/  IMAD R4, R4, 0x8, R7 ;  /* 0x0000000804047824 */ /* 0x020fe200078e0207 */
[----:B------:R-:W-:-:S04]  /*bc40*/  SHF.L.U32 R5, R5, 0x1f, RZ ;  /* 0x0000001f05057819 */ /* 0x000fc800000006ff */
[----:B------:R-:W1:Y:S02]  /*bc50*/  SYNCS.PHASECHK.TRANS64.TRYWAIT P0, [R4+URZ], R5 ;  /* 0x00000005040075a7 */ /* 0x000e64000800017f */
[----:B-1----:R-:W-:Y:S05]  /*bc60*/  @!P0 BRA `(.L_x_3735) ;  /* 0x000002f400308947 */ /* 0x002fea0003800000 */
.L_x_3734:
[----:B------:R-:W-:Y:S05]  /*bc70*/  BSYNC B0 ;  /* 0x0000000000007941 */ /* 0x000fea0003800000 */
.L_x_3733:
[----:B0-----:R-:W2:Y:S04]  /*bc80*/  LD.E R17, desc[UR42][R18.64+0x210] ;  /* 0x0002102a12117980 */ /* 0x001ea8000c101900 */
[----:B-1---5:R-:W2:Y:S04]  /*bc90*/  LDL.64 R4, [R1+0x118] ;  /* 0x0001180001047983 */ /* 0x022ea80000100a00 */
[----:B------:R-:W3:Y:S04]  /*bca0*/  LDL R16, [R1+0x90] ;  /* 0x0000900001107983 */ /* 0x000ee80000100800 */
        /* <DEDUP_REMOVED lines=178> */
[----:B0-----:R-:W-:Y:S01]  /*c7d0*/  LOP3.LUT R21, R20, 0x7f, RZ, 0xc0, !PT ;  /* 0x0000007f14157812 */ /* 0x001fe200078ec0ff */
[----:B------:R-:W-:Y:S03]  /*c7e0*/  STL [R1+0x90], R2 ;  /* 0x0000900201007387 */ /* 0x000fe60000100800 */
[----:B------:R-:W-:Y:S01]  /*c7f0*/  ISETP.NE.AND P0, PT, R21, RZ, PT ;  /* 0x000000ff1500720c */ /* 0x000fe20003f05270 */
[----:B------:R-:W-:Y:S01]  /*c800*/  STL [R1+0x90], R2 ;  /* 0x0000900201007387 */ /* 0x000fe20000100800 */
[----:B------:R-:W-:-:S03]  /*c810*/  SHF.R.U32.HI R20, RZ, 0x7, R20 ;  /* 0x00000007ff147819 */ /* 0x000fc60000011614 */
        /* <DEDUP_REMOVED lines=26> */
[----:B0-----:R-:W4:Y:S01]  /*c9c0*/  LDL.128 R4, [R1+0x140] ;  /* 0x0001400001047983 */ /* 0x001f220000100c00 */
[----:B------:R-:W-:Y:S01]  /*c9d0*/  BSSY B0, `(.L_x_3736) ;  /* 0x0000040000007945 */ /* 0x000fe20003800000 */
[----:B--2---:R-:W-:-:S04]  /*c9e0*/  SHF.R.S32.HI R15, RZ, 0x1f, R16 ;  /* 0x0000001fff0f7819 */ /* 0x004fc80000011410 */
        /* <DEDUP_REMOVED lines=10> */
[----:B------:R-:W-:Y:S02]  /*ca90*/  LEA.HI R73, R73, R72, RZ, 0x3 ;  /* 0x0000004849497211 */ /* 0x000fe400078f18ff */
[----:B------:R-:W-:Y:S01]  /*caa0*/  SHF.R.S32.HI R77, RZ, 0x7, R14 ;  /* 0x00000007ff4d7819 */ /* 0x000fe2000001140e */
[----:B------:R-:W-:Y:S01]  /*cab0*/  IMAD.IADD R79, R16, 0x1, -R79 ;  /* 0x00000001104f7824 */ /* 0x000fe200078e0a4f */
[----:B------:R-:W-:Y:S02]  /*cac0*/  SHF.R.S32.HI R15, RZ, 0x5, R20 ;  /* 0x00000005ff0f7819 */ /* 0x000fe40000011414 */
[----:B------:R-:W-:Y:S02]  /*cad0*/  LOP3.LUT R73, R73, 0xfffffff8, RZ, 0xc0, !PT ;  /* 0xfffffff849497812 */ /* 0x000fe400078ec0ff */
[----:B------:R-:W-:Y:S01]  /*cae0*/  LEA.HI R14, R14, R77, RZ, 0x1 ;  /* 0x0000004d0e0e7211 */ /* 0x000fe200078f08ff */
[----:B---3--:R-:W-:Y:S01]  /*caf0*/  IMAD R74, R74, 0x8, R15 ;  /* 0x000000084a4a7824 */ /* 0x008fe200078e020f */
[----:B------:R-:W-:Y:S01]  /*cb00*/  LEA.HI R15, R79, R79, RZ, 0x1 ;  /* 0x0000004f4f0f7211 */ /* 0x000fe200078f08ff */
[----:B------:R-:W-:Y:S01]  /*cb10*/  IMAD.IADD R73, R72, 0x1, -R73 ;  /* 0x0000000148497824 */ /* 0x000fe200078e0a49 */
[----:B------:R-:W-:-:S02]  /*cb20*/  LOP3.LUT R14, R14, 0x3fffffe, RZ, 0xc0, !PT ;  /* 0x03fffffe0e0e7812 */ /* 0x000fc400078ec0ff */
[----:B------:R-:W-:Y:S01]  /*cb30*/  LOP3.LUT R16, R15, 0x1ffffffe, RZ, 0xc0, !PT ;  /* 0x1ffffffe0f107812 */ /* 0x000fe200078ec0ff */
[----:B------:R-:W-:Y:S01]  /*cb40*/  IMAD.U32 R73, R74, 0x10, R73 ;  /* 0x000000104a497824 */ /* 0x000fe200078e0049 */
[----:B----4-:R-:W-:Y:S01]  /*cb50*/  ISETP.NE.AND P1, PT, R12, 0x1, PT ;  /* 0x000000010c00780c */ /* 0x010fe20003f25270 */
[----:B------:R-:W-:Y:S02]  /*cb60*/  IMAD.IADD R14, R77, 0x1, -R14 ;  /* 0x000000014d0e7824 */ /* 0x000fe400078e0a0e */
[----:B------:R-:W-:Y:S02]  /*cb70*/  IMAD.IADD R16, R79, 0x1, -R16 ;  /* 0x000000014f107824 */ /* 0x000fe400078e0a10 */
[----:B------:R-:W-:-:S04]  /*cb80*/  IMAD R73, R14, 0x40, R73 ;  /* 0x000000400e497824 */ /* 0x000fc800078e0249 */
[----:B------:R-:W-:-:S04]  /*cb90*/  IMAD R14, R16, 0x8, R73 ;  /* 0x00000008100e7824 */ /* 0x000fc800078e0249 */
[----:B------:R-:W-:-:S05]  /*cba0*/  @P1 IMAD.HI.U32 R12, R14, R13, RZ ;  /* 0x0000000d0e0c1227 */ /* 0x000fca00078e00ff */
[----:B------:R-:W-:Y:S01]  /*cbb0*/  @P1 SHF.R.U32.HI R14, RZ, R75, R12 ;  /* 0x0000004bff0e1219 */ /* 0x000fe2000001160c */
[----:B------:R-:W-:Y:S01]  /*cbc0*/  IMAD.MOV.U32 R13, RZ, RZ, -0x60 ;  /* 0xffffffa0ff0d7424 */ /* 0x000fe200078e00ff */
[----:B------:R-:W-:-:S03]  /*cbd0*/  LOP3.LUT R12, R21, 0x7ffffffc, RZ, 0xc0, !PT ;  /* 0x7ffffffc150c7812 */ /* 0x000fc600078ec0ff */
[----:B------:R-:W0:Y:S01]  /*cbe0*/  SHFL.IDX PT, R20, R14, RZ, 0x1c1f ;  /* 0x001c1fff0e147589 */ /* 0x000e2200000e0000 */
        /* <DEDUP_REMOVED lines=10> */
[--C-:B0-----:R-:W-:Y:S02]  /*cc90*/  IMAD.IADD R6, R15, 0x1, R20.reuse ;  /* 0x000000010f067824 */ /* 0x101fe400078e0214 */
        /* <DEDUP_REMOVED lines=12> */
.L_x_3739:
[----:B------:R-:W-:-:S13]  /*cd60*/  ISETP.NE.AND P1, PT, R9, 0x1, PT ;  /* 0x000000010900780c */ /* 0x000fda0003f25270 */
[----:B------:R-:W-:-:S05]  /*cd70*/  @P1 IMAD.HI.U32 R12, R8, R10, RZ ;  /* 0x0000000a080c1227 */ /* 0x000fca00078e00ff */
[----:B------:R-:W-:-:S07]  /*cd80*/  @P1 SHF.R.U32.HI R8, RZ, R11, R12 ;  /* 0x0000000bff081219 */ /* 0x000fce000001160c */
.L_x_3740:
[----:B------:R-:W-:Y:S05]  /*cd90*/  BSYNC B1 ;  /* 0x0000000000017941 */ /* 0x000fea0003800000 */
.L_x_3738:
[----:B------:R-:W-:-:S05]  /*cda0*/  IMAD R8, R8, R9, R73 ;  /* 0x0000000908087224 */ /* 0x000fca00078e0249 */
[----:B------:R-:W-:Y:S02]  /*cdb0*/  VIMNMX R7, R7, R8, !PT ;  /* 0x0000000807077248 */ /* 0x000fe40007fe0100 */
[----:B------:R-:W-:-:S07]  /*cdc0*/  VIADDMNMX R6, R8, R9, R6, PT ;  /* 0x0000000908067246 */ /* 0x000fce0003800106 */
.L_x_3737:
[----:B------:R-:W-:Y:S05]  /*cdd0*/  BSYNC B0 ;  /* 0x0000000000007941 */ /* 0x000fea0003800000 */
.L_x_3736:
[C---:B------:R-:W-:Y:S01]  /*cde0*/  ISETP.GE.AND P1, PT, R21.reuse, 0x9, PT ;  /* 0x000000091500780c */ /* 0x040fe20003f26270 */
[----:B------:R-:W0:Y:S01]  /*cdf0*/  SHFL.IDX PT, R14, R14, 0x1, 0x1c1f ;  /* 0x003c1f000e0e7f89 */ /* 0x000e2200000e0000 */
[----:B------:R-:W-:Y:S01]  /*ce00*/  ISETP.GE.AND P2, PT, R21, 0x2, PT ;  /* 0x000000021500780c */ /* 0x000fe20003f46270 */
[----:B------:R-:W-:Y:S01]  /*ce10*/  BSSY B0, `(.L_x_3741) ;  /* 0x0000087000007945 */ /* 0x000fe20003800000 */
[----:B------:R-:W-:Y:S02]  /*ce20*/  P2R R75, PR, RZ, 0x2 ;  /* 0x00000002ff4b7803 */ /* 0x000fe40000000000 */
[----:B------:R-:W-:Y:S02]  /*ce30*/  ISETP.GT.AND P1, PT, R7, 0x8, !P1 ;  /* 0x000000080700780c */ /* 0x000fe40004f24270 */
[----:B------:R-:W-:Y:S02]  /*ce40*/  P2R R8, PR, RZ, 0x4 ;  /* 0x00000004ff087803 */ /* 0x000fe40000000000 */
[----:B------:R-:W-:-:S02]  /*ce50*/  ISETP.LT.OR P1, PT, R6, 0x9, P1 ;  /* 0x000000090600780c */ /* 0x000fc40000f21670 */
[----:B------:R-:W-:Y:S02]  /*ce60*/  ISETP.GT.AND P2, PT, R7, 0x1, !P2 ;  /* 0x000000010700780c */ /* 0x000fe40005744270 */
[----:B------:R-:W-:Y:S02]  /*ce70*/  ISETP.GE.AND P3, PT, R21, 0xa, PT ;  /* 0x0000000a1500780c */ /* 0x000fe40003f66270 */
[----:B------:R-:W-:Y:S02]  /*ce80*/  FSEL R162, R28, -INF , !P1 ;  /* 0xff8000001ca27808 */ /* 0x000fe40004800000 */
[----:B------:R-:W-:Y:S02]  /*ce90*/  ISETP.LT.OR P2, PT, R6, 0x2, P2 ;  /* 0x000000020600780c */ /* 0x000fe40001741670 */
[----:B------:R-:W-:Y:S02]  /*cea0*/  ISETP.GT.AND P1, PT, R7, 0x9, !P3 ;  /* 0x000000090700780c */ /* 0x000fe40005f24270 */
[----:B------:R-:W-:-:S02]  /*ceb0*/  FSEL R88, R25, -INF , !P2 ;  /* 0xff80000019587808 */ /* 0x000fc40005000000 */
[C---:B------:R-:W-:Y:S01]  /*cec0*/  ISETP.LT.OR P1, PT, R6.reuse, 0xa, P1 ;  /* 0x0000000a0600780c */ /* 0x040fe20000f21670 */
[--C-:B0-----:R-:W-:Y:S01]  /*ced0*/  IMAD.IADD R12, R15, 0x1, R14.reuse ;  /* 0x000000010f0c7824 */ /* 0x101fe200078e020e */
[----:B------:R-:W-:Y:S01]  /*cee0*/  ISETP.GE.AND P2, PT, R21, 0x11, PT ;  /* 0x000000111500780c */ /* 0x000fe20003f46270 */
[----:B------:R-:W-:Y:S01]  /*cef0*/  IMAD.IADD R13, R17, 0x1, R14 ;  /* 0x00000001110d7824 */ /* 0x000fe200078e020e */
        /* <DEDUP_REMOVED lines=113> */
.L_x_3744:
[----:B------:R-:W-:-:S13]  /*d610*/  ISETP.NE.AND P6, PT, R9, 0x1, PT ;  /* 0x000000010900780c */ /* 0x000fda0003fc5270 */
[----:B------:R-:W-:-:S05]  /*d620*/  @P6 IMAD.HI.U32 R10, R4, R10, RZ ;  /* 0x0000000a040a6227 */ /* 0x000fca00078e00ff */
[----:B------:R-:W-:-:S07]  /*d630*/  @P6 SHF.R.U32.HI R4, RZ, R11, R10 ;  /* 0x0000000bff046219 */ /* 0x000fce000001160a */
.L_x_3745:
[----:B------:R-:W-:Y:S05]  /*d640*/  BSYNC B1 ;  /* 0x0000000000017941 */ /* 0x000fea0003800000 */
.L_x_3743:
[----:B------:R-:W-:-:S05]  /*d650*/  IMAD R4, R4, R9, R73 ;  /* 0x0000000904047224 */ /* 0x000fca00078e0249 */
[----:B------:R-:W-:Y:S02]  /*d660*/  VIADDMNMX R12, R4, R9, R12, PT ;  /* 0x00000009040c7246 */ /* 0x000fe4000380010c */
[----:B------:R-:W-:-:S07]  /*d670*/  VIMNMX R13, R13, R4, !PT ;  /* 0x000000040d0d7248 */ /* 0x000fce0007fe0100 */
.L_x_3742:
[----:B------:R-:W-:Y:S05]  /*d680*/  BSYNC B0 ;  /* 0x0000000000007941 */ /* 0x000fea0003800000 */
.L_x_3741:
        /* <DEDUP_REMOVED lines=81> */
[C---:B------:R-:W-:Y:S02]  /*dba0*/  ISETP.GT.AND P2, PT, R13.reuse, 0x50, !P2 ;  /* 0x000000500d00780c */ /* 0x040fe40005744270 */
[----:B------:R-:W-:Y:S02]  /*dbb0*/  FMNMX.FTZ R4, R86, R4, !PT ;  /* 0x0000000456047209 */ /* 0x000fe40007810000 */
[----:B------:R-:W-:Y:S02]  /*dbc0*/  ISETP.LT.OR P1, PT, R12, 0x4a, P1 ;  /* 0x0000004a0c00780c */ /* 0x000fe40000f21670 */
[----:B------:R-:W-:Y:S02]  /*dbd0*/  FMNMX.FTZ R4, R74, R4, !PT ;  /* 0x000000044a047209 */ /* 0x000fe40007810000 */
[----:B------:R-:W-:-:S02]  /*dbe0*/  ISETP.GT.AND P3, PT, R13, 0x51, !P3 ;  /* 0x000000510d00780c */ /* 0x000fc40005f64270 */
        /* <DEDUP_REMOVED lines=35> */
[----:B------:R-:W-:-:S04]  /*de20*/  FMNMX.FTZ R5, R55, R4, !PT ;  /* 0x0000000437057209 */ /* 0x000fc80007810000 */
[----:B------:R-:W-:Y:S01]  /*de30*/  FMNMX.FTZ R4, R58, R5, !PT ;  /* 0x000000053a047209 */ /* 0x000fe20007810000 */
[----:B------:R-:W0:Y:S03]  /*de40*/  SHFL.BFLY PT, R9, R8, 0x2, 0x1f ;  /* 0x0c401f0008097f89 */ /* 0x000e2600000e0000 */
        /* <DEDUP_REMOVED lines=17> */
[----:B0-----:R-:W-:Y:S02]  /*df60*/  FMNMX.FTZ R10, R8, R9, !PT ;  /* 0x00000009080a7209 */ /* 0x001fe40007810000 */
[----:B------:R-:W-:Y:S02]  /*df70*/  FMNMX.FTZ R9, R71, R4, !PT ;  /* 0x0000000447097209 */ /* 0x000fe40007810000 */
[----:B------:R-:W2:Y:S04]  /*df80*/  LDL.64 R4, [R1+0x240] ;  /* 0x0002400001047983 */ /* 0x000ea80000100a00 */
[----:B------:R-:W-:Y:S04]  /*df90*/  STL.64 [R1+0x230], R8 ;  /* 0x0002300801007387 */ /* 0x000fe80000100a00 */
[----:B------:R-:W4:Y:S04]  /*dfa0*/  LDL R12, [R1+0x234] ;  /* 0x00023400010c7983 */ /* 0x000f280000100800 */
[----:B------:R-:W0:Y:S02]  /*dfb0*/  SHFL.BFLY PT, R11, R10, 0x1, 0x1f ;  /* 0x0c201f000a0b7f89 */ /* 0x000e2400000e0000 */
[----:B0-----:R-:W-:-:S05]  /*dfc0*/  FMNMX.FTZ R10, R10, R11, !PT ;  /* 0x0000000b0a0a7209 */ /* 0x001fca0007810000 */
[----:B------:R-:W-:Y:S04]  /*dfd0*/  STL [R1+0x230], R10 ;  /* 0x0002300a01007387 */ /* 0x000fe80000100800 */
[----:B------:R-:W3:Y:S04]  /*dfe0*/  LDL R14, [R1+0x230] ;  /* 0x00023000010e7983 */ /* 0x000ee80000100800 */
[----:B----4-:R-:W0:Y:S02]  /*dff0*/  SHFL.BFLY PT, R9, R12, 0x2, 0x1f ;  /* 0x0c401f000c097f89 */ /* 0x010e2400000e0000 */
[----:B0-----:R-:W-:-:S05]  /*e000*/  FMNMX.FTZ R9, R9, R12, !PT ;  /* 0x0000000c09097209 */ /* 0x001fca0007810000 */
[----:B------:R-:W0:Y:S01]  /*e010*/  SHFL.BFLY PT, R8, R9, 0x1, 0x1f ;  /* 0x0c201f0009087f89 */ /* 0x000e2200000e0000 */
[----:B---3--:R-:W-:Y:S01]  /*e020*/  FMUL.FTZ R11, R41, R14 ;  /* 0x0000000e290b7220 */ /* 0x008fe20000410000 */
[----:B------:R-:W-:-:S04]  /*e030*/  FSETP.NEU.FTZ.AND P1, PT, R14, -INF , PT ;  /* 0xff8000000e00780b */ /* 0x000fc80003f3d000 */
[----:B------:R-:W-:Y:S02]  /*e040*/  FSEL R29, R14, RZ, P1 ;  /* 0x000000ff0e1d7208 */ /* 0x000fe40000800000 */
[----:B------:R-:W-:Y:S02]  /*e050*/  FSEL R11, R11, RZ, P1 ;  /* 0x000000ff0b0b7208 */ /* 0x000fe40000800000 */
[----:B0-----:R-:W-:Y:S01]  /*e060*/  FMNMX.FTZ R8, R9, R8, !PT ;  /* 0x0000000809087209 */ /* 0x001fe20007810000 */
[----:B------:R-:W-:-:S03]  /*e070*/  FADD.FTZ R6, R6, -R29 ;  /* 0x8000001d06067221 */ /* 0x000fc60000010000 */
[C---:B------:R-:W-:Y:S01]  /*e080*/  FSETP.NEU.FTZ.AND P1, PT, R8.reuse, -INF , PT ;  /* 0xff8000000800780b */ /* 0x040fe20003f3d000 */
[-C--:B------:R-:W-:Y:S01]  /*e090*/  FMUL.FTZ R9, R8, R41.reuse ;  /* 0x0000002908097220 */ /* 0x080fe20000410000 */
[-CC-:B------:R-:W-:Y:S02]  /*e0a0*/  FFMA.FTZ R184, R20, R41.reuse, -R11.reuse ;  /* 0x0000002914b87223 */ /* 0x180fe4000001080b */
        /* <DEDUP_REMOVED lines=25> */
[----:B------:R-:W-:Y:S01]  /*e240*/  FSEL R6, R9, RZ, P1 ;  /* 0x000000ff09067208 */ /* 0x000fe20000800000 */
[----:B------:R-:W-:-:S04]  /*e250*/  FADD.FTZ R10, R7, -R10 ;  /* 0x8000000a070a7221 */ /* 0x000fc80000010000 */
[-CC-:B------:R-:W-:Y:S01]  /*e260*/  FFMA.FTZ R32, R26, R41.reuse, -R6.reuse ;  /* 0x000000291a207223 */ /* 0x180fe20000010806 */
[----:B------:R-:W-:Y:S01]  /*e270*/  FMUL.FTZ R10, R41, R10 ;  /* 0x0000000a290a7220 */ /* 0x000fe20000410000 */
[-CC-:B------:R-:W-:Y:S01]  /*e280*/  FFMA.FTZ R161, R27, R41.reuse, -R6.reuse ;  /* 0x000000291ba17223 */ /* 0x180fe20000010806 */
[----:B------:R-:W-:Y:S01]  /*e290*/  MUFU.EX2 R160, R160 ;  /* 0x000000a000a07308 */ /* 0x000fe20000000800 */
[----:B------:R-:W-:-:S07]  /*e2a0*/  FFMA.FTZ R31, R30, R41, -R6 ;  /* 0x000000291e1f7223 */ /* 0x000fce0000010806 */
[----:B------:R-:W2:Y:S01]  /*e2b0*/  MUFU.EX2 R11, R11 ;  /* 0x0000000b000b7308 */ /* 0x000ea20000000800 */
[----:B------:R-:W-:-:S07]  /*e2c0*/  FFMA.FTZ R163, R25, R41, -R6 ;  /* 0x0000002919a37223 */ /* 0x000fce0000010806 */
[----:B------:R-:W-:Y:S08]  /*e2d0*/  MUFU.EX2 R32, R32 ;  /* 0x0000002000207308 */ /* 0x000ff00000000800 */
[----:B------:R-:W0:Y:S01]  /*e2e0*/  MUFU.EX2 R10, R10 ;  /* 0x0000000a000a7308 */ /* 0x000e220000000800 */
[----:B------:R-:W-:-:S07]  /*e2f0*/  FFMA.FTZ R30, R15, R41, -R6 ;  /* 0x000000290f1e7223 */ /* 0x000fce0000010806 */
[----:B------:R-:W1:Y:S08]  /*e300*/  MUFU.EX2 R13, R13 ;  /* 0x0000000d000d7308 */ /* 0x000e700000000800 */
[----:B------:R-:W3:Y:S01]  /*e310*/  MUFU.EX2 R161, R161 ;  /* 0x000000a100a17308 */ /* 0x000ee20000000800 */
[----:B------:R-:W-:-:S07]  /*e320*/  FFMA.FTZ R165, R17, R41, -R6 ;  /* 0x0000002911a57223 */ /* 0x000fce0000010806 */
[----:B------:R-:W4:Y:S08]  /*e330*/  MUFU.EX2 R162, R162 ;  /* 0x000000a200a27308 */ /* 0x000f300000000800 */
[----:B------:R-:W5:Y:S01]  /*e340*/  MUFU.EX2 R31, R31 ;  /* 0x0000001f001f7308 */ /* 0x000f620000000800 */
[----:B--2---:R-:W-:Y:S01]  /*e350*/  FFMA.FTZ R4, R11, R4, R160 ;  /* 0x000000040b047223 */ /* 0x004fe200000100a0 */
[----:B0-----:R-:W-:-:S06]  /*e360*/  FFMA.FTZ R14, R5, R10, R32 ;  /* 0x0000000a050e7223 */ /* 0x001fcc0000010020 */
[----:B------:R-:W0:Y:S01]  /*e370*/  MUFU.EX2 R37, R37 ;  /* 0x0000002500257308 */ /* 0x000e220000000800 */
[----:B------:R-:W-:-:S07]  /*e380*/  FFMA.FTZ R29, R38, R41, -R6 ;  /* 0x00000029261d7223 */ /* 0x000fce0000010806 */
[----:B------:R-:W2:Y:S01]  /*e390*/  MUFU.EX2 R163, R163 ;  /* 0x000000a300a37308 */ /* 0x000ea20000000800 */
[----:B-1----:R-:W-:Y:S01]  /*e3a0*/  FADD.FTZ R5, R13, R4 ;  /* 0x000000040d057221 */ /* 0x002fe20000010000 */
[----:B---3--:R-:W-:-:S06]  /*e3b0*/  FADD.FTZ R14, R161, R14 ;  /* 0x0000000ea10e7221 */ /* 0x008fcc0000010000 */
[----:B------:R-:W1:Y:S01]  /*e3c0*/  MUFU.EX2 R36, R36 ;  /* 0x0000002400247308 */ /* 0x000e620000000800 */
[----:B------:R-:W-:-:S07]  /*e3d0*/  FFMA.FTZ R167, R39, R41, -R6 ;  /* 0x0000002927a77223 */ /* 0x000fce0000010806 */
[----:B------:R-:W3:Y:S01]  /*e3e0*/  MUFU.EX2 R30, R30 ;  /* 0x0000001e001e7308 */ /* 0x000ee20000000800 */
[----:B----4-:R-:W-:Y:S01]  /*e3f0*/  FADD.FTZ R4, R162, R5 ;  /* 0x00000005a2047221 */ /* 0x010fe20000010000 */
[----:B-----5:R-:W-:-:S06]  /*e400*/  FADD.FTZ R14, R31, R14 ;  /* 0x0000000e1f0e7221 */ /* 0x020fcc0000010000 */
[----:B------:R-:W4:Y:S01]  /*e410*/  MUFU.EX2 R164, R164 ;  /* 0x000000a400a47308 */ /* 0x000f220000000800 */
[----:B------:R-:W-:-:S07]  /*e420*/  FFMA.FTZ R28, R42, R41, -R6 ;  /* 0x000000292a1c7223 */ /* 0x000fce0000010806 */
[----:B------:R-:W5:Y:S01]  /*e430*/  MUFU.EX2 R165, R165 ;  /* 0x000000a500a57308 */ /* 0x000f620000000800 */
[----:B0-----:R-:W-:Y:S01]  /*e440*/  FADD.FTZ R5, R37, R4 ;  /* 0x0000000425057221 */ /* 0x001fe20000010000 */
[----:B--2---:R-:W-:-:S06]  /*e450*/  FADD.FTZ R7, R163, R14 ;  /* 0x0000000ea3077221 */ /* 0x004fcc0000010000 */
        /* <DEDUP_REMOVED lines=75> */
[----:B------:R-:W0:Y:S08]  /*e910*/  MUFU.EX2 R173, R173 ;  /* 0x000000ad00ad7308 */ /* 0x000e300000000800 */
[----:B------:R-:W2:Y:S01]  /*e920*/  MUFU.EX2 R17, R17 ;  /* 0x0000001100117308 */ /* 0x000ea20000000800 */
[----:B-1----:R-:W-:Y:S01]  /*e930*/  FADD.FTZ R7, R178, R7 ;  /* 0x00000007b2077221 */ /* 0x002fe20000010000 */
[----:B---3--:R-:W-:-:S06]  /*e940*/  FADD.FTZ R5, R175, R4 ;  /* 0x00000004af057221 */ /* 0x008fcc0000010000 */
[----:B------:R-:W1:Y:S08]  /*e950*/  MUFU.EX2 R21, R21 ;  /* 0x0000001500157308 */ /* 0x000e700000000800 */
[----:B------:R-:W3:Y:S01]  /*e960*/  MUFU.EX2 R14, R14 ;  /* 0x0000000e000e7308 */ /* 0x000ee20000000800 */
[----:B----4-:R-:W-:Y:S01]  /*e970*/  FADD.FTZ R4, R172, R7 ;  /* 0x00000007ac047221 */ /* 0x010fe20000010000 */
[----:B-----5:R-:W-:-:S06]  /*e980*/  FADD.FTZ R6, R16, R5 ;  /* 0x0000000510067221 */ /* 0x020fcc0000010000 */
[----:B------:R-:W4:Y:S08]  /*e990*/  MUFU.EX2 R20, R20 ;  /* 0x0000001400147308 */ /* 0x000f300000000800 */
[----:B------:R-:W5:Y:S01]  /*e9a0*/  MUFU.EX2 R15, R15 ;  /* 0x0000000f000f7308 */ /* 0x000f620000000800 */
[----:B0-----:R-:W-:Y:S01]  /*e9b0*/  FADD.FTZ R4, R173, R4 ;  /* 0x00000004ad047221 */ /* 0x001fe20000010000 */
[----:B--2---:R-:W-:-:S03]  /*e9c0*/  FADD.FTZ R5, R17, R6 ;  /* 0x0000000611057221 */ /* 0x004fc60000010000 */
[----:B-1----:R-:W-:Y:S01]  /*e9d0*/  FADD.FTZ R7, R21, R4 ;  /* 0x0000000415077221 */ /* 0x002fe20000010000 */
[----:B---3--:R-:W-:-:S03]  /*e9e0*/  FADD.FTZ R6, R14, R5 ;  /* 0x000000050e067221 */ /* 0x008fc60000010000 */
[----:B----4-:R-:W-:Y:S01]  /*e9f0*/  FADD.FTZ R4, R20, R7 ;  /* 0x0000000714047221 */ /* 0x010fe20000010000 */
[----:B------:R-:W-:Y:S01]  /*ea00*/  STL [R1+0x234], R8 ;  /* 0x0002340801007387 */ /* 0x000fe20000100800 */
[----:B-----5:R-:W-:-:S05]  /*ea10*/  FADD.FTZ R5, R15, R6 ;  /* 0x000000060f057221 */ /* 0x020fca0000010000 */
[----:B------:R0:W-:Y:S04]  /*ea20*/  STL.64 [R1+0x240], R4 ;  /* 0x0002400401007387 */ /* 0x0001e80000100a00 */
[----:B------:R-:W2:Y:S01]  /*ea30*/  LD.E R6, desc[UR42][R18.64+0x260] ;  /* 0x0002602a12067980 */ /* 0x000ea2000c101900 */
[----:B------:R-:W-:-:S04]  /*ea40*/  UIADD3 UR4, UP0, UR37, 0x260, URZ ;  /* 0x0000026025047890 */ /* 0x000fc8000ff1e03f */
[----:B------:R-:W-:Y:S02]  /*ea50*/  ULOP3.LUT UR5, UR4, 0x4, URZ, 0xfc, !UPT ;  /* 0x0000000404057892 */ /* 0x000fe4000f8efc3f */
[----:B------:R-:W-:-:S04]  /*ea60*/  UIADD3.X UR6, URZ, UR36, URZ, UP0, !UPT ;  /* 0x000000243f067290 */ /* 0x000fc800087fe43f */
[----:B0-----:R-:W-:Y:S02]  /*ea70*/  IMAD.U32 R4, RZ, RZ, UR5 ;  /* 0x00000005ff047e24 */ /* 0x001fe4000f8e00ff */
[----:B------:R-:W-:Y:S02]  /*ea80*/  IMAD.U32 R5, RZ, RZ, UR6 ;  /* 0x00000006ff057e24 */ /* 0x000fe4000f8e00ff */
        /* <DEDUP_REMOVED lines=67> */
[----:B------:R-:W-:Y:S01]  /*eec0*/  ULOP3.LUT UR5, UR4, 0x8, URZ, 0xfc, !UPT ;  /* 0x0000000804057892 */ /* 0x000fe2000f8efc3f */
[C---:B0-----:R-:W-:Y:S01]  /*eed0*/  FMUL.FTZ R9, R11.reuse, R134 ;  /* 0x000000860b097220 */ /* 0x041fe20000410000 */
[----:B--2---:R-:W-:-:S04]  /*eee0*/  FMUL.FTZ R45, R11, R25 ;  /* 0x000000190b2d7220 */ /* 0x004fc80000410000 */
[----:B------:R0:W-:Y:S01]  /*eef0*/  ST.E desc[UR42][R18.64+0x274], R9 ;  /* 0x0002740912007985 */ /* 0x0001e2000c10192a */
[C---:B---3--:R-:W-:Y:S01]  /*ef00*/  FMUL.FTZ R7, R11.reuse, R132 ;  /* 0x000000840b077220 */ /* 0x048fe20000410000 */
[C---:B----4-:R-:W-:Y:S01]  /*ef10*/  FMUL.FTZ R25, R11.reuse, R136 ;  /* 0x000000880b197220 */ /* 0x050fe20000410000 */
[C---:B-----5:R-:W-:Y:S01]  /*ef20*/  FMUL.FTZ R27, R11.reuse, R138 ;  /* 0x0000008a0b1b7220 */ /* 0x060fe20000410000 */
[C---:B------:R-:W-:Y:S01]  /*ef30*/  FMUL.FTZ R39, R11.reuse, R140 ;  /* 0x0000008c0b277220 */ /* 0x040fe20000410000 */
[----:B------:R-:W-:Y:S01]  /*ef40*/  ST.E desc[UR42][R18.64+0x454], R45 ;  /* 0x0004542d12007985 */ /* 0x000fe2000c10192a */
[----:B0-----:R-:W-:-:S03]  /*ef50*/  FMUL.FTZ R9, R11, R148 ;  /* 0x000000940b097220 */ /* 0x001fc60000410000 */
[----:B------:R0:W-:Y:S01]  /*ef60*/  ST.E desc[UR42][R18.64+0x270], R7 ;  /* 0x0002700712007985 */ /* 0x0001e2000c10192a */
[----:B------:R-:W-:-:S03]  /*ef70*/  FMUL.FTZ R41, R11, R142 ;  /* 0x0000008e0b297220 */ /* 0x000fc60000410000 */
[----:B------:R1:W-:Y:S01]  /*ef80*/  ST.E desc[UR42][R18.64+0x280], R25 ;  /* 0x0002801912007985 */ /* 0x0003e2000c10192a */
[----:B------:R-:W-:-:S03]  /*ef90*/  FMUL.FTZ R43, R11, R144 ;  /* 0x000000900b2b7220 */ /* 0x000fc60000410000 */
[----:B------:R2:W-:Y:S04]  /*efa0*/  ST.E desc[UR42][R18.64+0x284], R27 ;  /* 0x0002841b12007985 */ /* 0x0005e8000c10192a */
[----:B------:R3:W-:Y:S01]  /*efb0*/  ST.E desc[UR42][R18.64+0x290], R39 ;  /* 0x0002902712007985 */ /* 0x0007e2000c10192a */
[C---:B0-----:R-:W-:Y:S01]  /*efc0*/  FMUL.FTZ R7, R11.reuse, R146 ;  /* 0x000000920b077220 */ /* 0x041fe20000410000 */
[C---:B------:R-:W-:Y:S02]  /*efd0*/  FMUL.FTZ R45, R11.reuse, R150 ;  /* 0x000000960b2d7220 */ /* 0x040fe40000410000 */
[----:B------:R0:W-:Y:S01]  /*efe0*/  ST.E desc[UR42][R18.64+0x2b0], R9 ;  /* 0x0002b00912007985 */ /* 0x0001e2000c10192a */
[C---:B------:R-:W-:Y:S01]  /*eff0*/  FMUL.FTZ R47, R11.reuse, R130 ;  /* 0x000000820b2f7220 */ /* 0x040fe20000410000 */
[C---:B-1----:R-:W-:Y:S01]  /*f000*/  FMUL.FTZ R25, R11.reuse, R128 ;  /* 0x000000800b197220 */ /* 0x042fe20000410000 */
[C---:B--2---:R-:W-:Y:S01]  /*f010*/  FMUL.FTZ R27, R11.reuse, R126 ;  /* 0x0000007e0b1b7220 */ /* 0x044fe20000410000 */
[C---:B---3--:R-:W-:Y:S01]  /*f020*/  FMUL.FTZ R39, R11.reuse, R124 ;  /* 0x0000007c0b277220 */ /* 0x048fe20000410000 */
[----:B------:R1:W-:Y:S01]  /*f030*/  ST.E desc[UR42][R18.64+0x294], R41 ;  /* 0x0002942912007985 */ /* 0x0003e2000c10192a */
[----:B0-----:R-:W-:-:S03]  /*f040*/  FMUL.FTZ R9, R11, R118 ;  /* 0x000000760b097220 */ /* 0x001fc60000410000 */
[----:B------:R0:W-:Y:S04]  /*f050*/  ST.E desc[UR42][R18.64+0x2a0], R43 ;  /* 0x0002a02b12007985 */ /* 0x0001e8000c10192a */
[----:B------:R2:W-:Y:S04]  /*f060*/  ST.E desc[UR42][R18.64+0x2a4], R7 ;  /* 0x0002a40712007985 */ /* 0x0005e8000c10192a */
[----:B------:R3:W-:Y:S01]  /*f070*/  ST.E desc[UR42][R18.64+0x2b4], R45 ;  /* 0x0002b42d12007985 */ /* 0x0007e2000c10192a */
[----:B-1----:R-:W-:-:S03]  /*f080*/  FMUL.FTZ R41, R11, R110 ;  /* 0x0000006e0b297220 */ /* 0x002fc60000410000 */
[----:B------:R1:W-:Y:S01]  /*f090*/  ST.E desc[UR42][R18.64+0x2c0], R47 ;  /* 0x0002c02f12007985 */ /* 0x0003e2000c10192a */
[----:B0-----:R-:W-:-:S03]  /*f0a0*/  FMUL.FTZ R43, R11, R120 ;  /* 0x000000780b2b7220 */ /* 0x001fc60000410000 */
[----:B------:R0:W-:Y:S01]  /*f0b0*/  ST.E desc[UR42][R18.64+0x2c4], R25 ;  /* 0x0002c41912007985 */ /* 0x0001e2000c10192a */
[----:B--2---:R-:W-:-:S03]  /*f0c0*/  FMUL.FTZ R7, R11, R122 ;  /* 0x0000007a0b077220 */ /* 0x004fc60000410000 */
[----:B------:R2:W-:Y:S01]  /*f0d0*/  ST.E desc[UR42][R18.64+0x2d0], R27 ;  /* 0x0002d01b12007985 */ /* 0x0005e2000c10192a */
[----:B---3--:R-:W-:-:S03]  /*f0e0*/  FMUL.FTZ R45, R11, R100 ;  /* 0x000000640b2d7220 */ /* 0x008fc60000410000 */
[----:B------:R3:W-:Y:S01]  /*f0f0*/  ST.E desc[UR42][R18.64+0x2d4], R39 ;  /* 0x0002d42712007985 */ /* 0x0007e2000c10192a */
[C---:B-1----:R-:W-:Y:S01]  /*f100*/  FMUL.FTZ R47, R11.reuse, R112 ;  /* 0x000000700b2f7220 */ /* 0x042fe20000410000 */
[C---:B0-----:R-:W-:Y:S02]  /*f110*/  FMUL.FTZ R25, R11.reuse, R116 ;  /* 0x000000740b197220 */ /* 0x041fe40000410000 */
[----:B------:R0:W-:Y:S01]  /*f120*/  ST.E desc[UR42][R18.64+0x2f4], R9 ;  /* 0x0002f40912007985 */ /* 0x0001e2000c10192a */
[C---:B--2---:R-:W-:Y:S01]  /*f130*/  FMUL.FTZ R27, R11.reuse, R114 ;  /* 0x000000720b1b7220 */ /* 0x044fe20000410000 */
[C---:B---3--:R-:W-:Y:S02]  /*f140*/  FMUL.FTZ R39, R11.reuse, R108 ;  /* 0x0000006c0b277220 */ /* 0x048fe40000410000 */
[----:B------:R1:W-:Y:S01]  /*f150*/  ST.E desc[UR42][R18.64+0x2e0], R41 ;  /* 0x0002e02912007985 */ /* 0x0003e2000c10192a */
[----:B0-----:R-:W-:-:S03]  /*f160*/  FMUL.FTZ R9, R11, R104 ;  /* 0x000000680b097220 */ /* 0x001fc60000410000 */
[----:B------:R0:W-:Y:S04]  /*f170*/  ST.E desc[UR42][R18.64+0x2e4], R43 ;  /* 0x0002e42b12007985 */ /* 0x0001e8000c10192a */
[----:B------:R2:W-:Y:S01]  /*f180*/  ST.E desc[UR42][R18.64+0x2f0], R7 ;  /* 0x0002f00712007985 */ /* 0x0005e2000c10192a */
[----:B-1----:R-:W-:-:S03]  /*f190*/  FMUL.FTZ R41, R11, R90 ;  /* 0x0000005a0b297220 */ /* 0x002fc60000410000 */
[----:B------:R1:W-:Y:S04]  /*f1a0*/  ST.E desc[UR42][R18.64+0x300], R25 ;  /* 0x0003001912007985 */ /* 0x0003e8000c10192a */
[----:B------:R3:W-:Y:S01]  /*f1b0*/  ST.E desc[UR42][R18.64+0x304], R45 ;  /* 0x0003042d12007985 */ /* 0x0007e2000c10192a */
[----:B0-----:R-:W-:-:S03]  /*f1c0*/  FMUL.FTZ R43, R11, R102 ;  /* 0x000000660b2b7220 */ /* 0x001fc60000410000 */
[----:B------:R0:W-:Y:S01]  /*f1d0*/  ST.E desc[UR42][R18.64+0x310], R47 ;  /* 0x0003102f12007985 */ /* 0x0001e2000c10192a */
[----:B--2---:R-:W-:-:S03]  /*f1e0*/  FMUL.FTZ R7, R11, R106 ;  /* 0x0000006a0b077220 */ /* 0x004fc60000410000 */
[----:B------:R2:W-:Y:S01]  /*f1f0*/  ST.E desc[UR42][R18.64+0x314], R27 ;  /* 0x0003141b12007985 */ /* 0x0005e2000c10192a */
[----:B-1----:R-:W-:-:S03]  /*f200*/  FMUL.FTZ R25, R11, R98 ;  /* 0x000000620b197220 */ /* 0x002fc60000410000 */
[----:B------:R1:W-:Y:S01]  /*f210*/  ST.E desc[UR42][R18.64+0x320], R39 ;  /* 0x0003202712007985 */ /* 0x0003e2000c10192a */
[C---:B---3--:R-:W-:Y:S01]  /*f220*/  FMUL.FTZ R45, R11.reuse, R80 ;  /* 0x000000500b2d7220 */ /* 0x048fe20000410000 */
[C---:B0-----:R-:W-:Y:S02]  /*f230*/  FMUL.FTZ R47, R11.reuse, R92 ;  /* 0x0000005c0b2f7220 */ /* 0x041fe40000410000 */
[----:B------:R0:W-:Y:S01]  /*f240*/  ST.E desc[UR42][R18.64+0x340], R9 ;  /* 0x0003400912007985 */ /* 0x0001e2000c10192a */
[C---:B--2---:R-:W-:Y:S01]  /*f250*/  FMUL.FTZ R27, R11.reuse, R96 ;  /* 0x000000600b1b7220 */ /* 0x044fe20000410000 */
[C---:B-1----:R-:W-:Y:S02]  /*f260*/  FMUL.FTZ R39, R11.reuse, R94 ;  /* 0x0000005e0b277220 */ /* 0x042fe40000410000 */
        /* <DEDUP_REMOVED lines=41> */
[----:B------:R1:W-:Y:S01]  /*f500*/  ST.E desc[UR42][R18.64+0x3d4], R43 ;  /* 0x0003d42b12007985 */ /* 0x0003e2000c10192a */
[----:B------:R-:W-:-:S03]  /*f510*/  FMUL.FTZ R49, R11, R8 ;  /* 0x000000080b317220 */ /* 0x000fc60000410000 */
        /* <DEDUP_REMOVED lines=8> */
[----:B------:R-:W-:Y:S02]  /*f5a0*/  IMAD.U32 R8, RZ, RZ, UR5 ;  /* 0x00000005ff087e24 */ /* 0x000fe4000f8e00ff */
[C---:B0-----:R-:W-:Y:S01]  /*f5b0*/  FMUL.FTZ R39, R11.reuse, R44 ;  /* 0x0000002c0b277220 */ /* 0x041fe20000410000 */
[----:B------:R0:W-:Y:S01]  /*f5c0*/  ST.E desc[UR42][R18.64+0x404], R9 ;  /* 0x0004040912007985 */ /* 0x0001e2000c10192a */
[C---:B--2---:R-:W-:Y:S01]  /*f5d0*/  FMUL.FTZ R45, R11.reuse, R26 ;  /* 0x0000001a0b2d7220 */ /* 0x044fe20000410000 */
[C---:B-1----:R-:W-:Y:S01]  /*f5e0*/  FMUL.FTZ R47, R11.reuse, R6 ;  /* 0x000000060b2f7220 */ /* 0x042fe20000410000 */
[----:B------:R-:W-:Y:S01]  /*f5f0*/  FMUL.FTZ R11, R11, R24 ;  /* 0x000000180b0b7220 */ /* 0x000fe20000410000 */
[----:B0-----:R-:W-:Y:S01]  /*f600*/  IMAD.U32 R9, RZ, RZ, UR6 ;  /* 0x00000006ff097e24 */ /* 0x001fe2000f8e00ff */
[----:B------:R-:W-:Y:S04]  /*f610*/  ST.E desc[UR42][R18.64+0x3f0], R7 ;  /* 0x0003f00712007985 */ /* 0x000fe8000c10192a */
[----:B------:R0:W-:Y:S04]  /*f620*/  ST.E desc[UR42][R18.64+0x410], R25 ;  /* 0x0004101912007985 */ /* 0x0001e8000c10192a */
[----:B------:R1:W-:Y:S04]  /*f630*/  ST.E desc[UR42][R18.64+0x414], R27 ;  /* 0x0004141b12007985 */ /* 0x0003e8000c10192a */
[----:B------:R-:W-:Y:S04]  /*f640*/  ST.E desc[UR42][R18.64+0x420], R41 ;  /* 0x0004202912007985 */ /* 0x000fe8000c10192a */
[----:B------:R-:W-:Y:S04]  /*f650*/  ST.E desc[UR42][R18.64+0x424], R43 ;  /* 0x0004242b12007985 */ /* 0x000fe8000c10192a */
[----:B------:R-:W-:Y:S04]  /*f660*/  ST.E desc[UR42][R18.64+0x430], R39 ;  /* 0x0004302712007985 */ /* 0x000fe8000c10192a */
[----:B------:R-:W-:Y:S04]  /*f670*/  ST.E desc[UR42][R18.64+0x434], R45 ;  /* 0x0004342d12007985 */ /* 0x000fe8000c10192a */
[----:B------:R-:W-:Y:S04]  /*f680*/  ST.E desc[UR42][R18.64+0x440], R47 ;  /* 0x0004402f12007985 */ /* 0x000fe8000c10192a */
[----:B------:R2:W-:Y:S04]  /*f690*/  ST.E desc[UR42][R18.64+0x444], R49 ;  /* 0x0004443112007985 */ /* 0x0005e8000c10192a */
[----:B------:R3:W-:Y:S04]  /*f6a0*/  ST.E desc[UR42][R18.64+0x450], R11 ;  /* 0x0004500b12007985 */ /* 0x0007e8000c10192a */
[----:B0-----:R-:W4:Y:S01]  /*f6b0*/  LD.E R25, desc[UR42][R8.64] ;  /* 0x0000002a08197980 */ /* 0x001f22000c101900 */
[----:B------:R-:W-:Y:S01]  /*f6c0*/  ULOP3.LUT UR4, UR4, 0xc, URZ, 0xfc, !UPT ;  /* 0x0000000c04047892 */ /* 0x000fe2000f8efc3f */
[----:B------:R-:W-:-:S05]  /*f6d0*/  IMAD.U32 R7, RZ, RZ, UR6 ;  /* 0x00000006ff077e24 */ /* 0x000fca000f8e00ff */
[----:B------:R-:W-:Y:S02]  /*f6e0*/  IMAD.U32 R6, RZ, RZ, UR4 ;  /* 0x00000004ff067e24 */ /* 0x000fe4000f8e00ff */
[----:B----4-:R-:W-:-:S05]  /*f6f0*/  FMUL.FTZ R25, R10, R25 ;  /* 0x000000190a197220 */ /* 0x010fca0000410000 */
[----:B------:R0:W-:Y:S04]  /*f700*/  ST.E desc[UR42][R8.64], R25 ;  /* 0x0000001908007985 */ /* 0x0001e8000c10192a */
[----:B-1----:R-:W4:Y:S01]  /*f710*/  LD.E R27, desc[UR42][R6.64] ;  /* 0x0000002a061b7980 */ /* 0x002f22000c101900 */
[----:B------:R-:W1:Y:S01]  /*f720*/  S2R R132, SR_TID.X ;  /* 0x0000000000847919 */ /* 0x000e620000002100 */
[----:B----4-:R-:W-:-:S05]  /*f730*/  FMUL.FTZ R27, R10, R27 ;  /* 0x0000001b0a1b7220 */ /* 0x010fca0000410000 */
[----:B------:R4:W-:Y:S04]  /*f740*/  ST.E desc[UR42][R6.64], R27 ;  /* 0x0000001b06007985 */ /* 0x0009e8000c10192a */
        /* <DEDUP_REMOVED lines=54> */
[----:B------:R-:W2:Y:S04]  /*fab0*/  LD.E R41, desc[UR42][R18.64+0x41c] ;  /* 0x00041c2a12297980 */ /* 0x000ea8000c101900 */
[----:B------:R-:W2:Y:S04]  /*fac0*/  LD.E R47, desc[UR42][R18.64+0x428] ;  /* 0x0004282a122f7980 */ /* 0x000ea8000c101900 */
[----:B------:R-:W2:Y:S04]  /*fad0*/  LD.E R45, desc[UR42][R18.64+0x42c] ;  /* 0x00042c2a122d7980 */ /* 0x000ea8000c101900 */
[----:B------:R-:W2:Y:S04]  /*fae0*/  LD.E R43, desc[UR42][R18.64+0x438] ;  /* 0x0004382a122b7980 */ /* 0x000ea8000c101900 */
[----:B------:R-:W2:Y:S04]  /*faf0*/  LD.E R39, desc[UR42][R18.64+0x43c] ;  /* 0x00043c2a12277980 */ /* 0x000ea8000c101900 */
[----:B---3--:R-:W3:Y:S04]  /*fb00*/  LD.E R11, desc[UR42][R18.64+0x448] ;  /* 0x0004482a120b7980 */ /* 0x008ee8000c101900 */
[----:B0-----:R-:W3:Y:S04]  /*fb10*/  LD.E R25, desc[UR42][R18.64+0x44c] ;  /* 0x00044c2a12197980 */ /* 0x001ee8000c101900 */
[----:B----4-:R-:W4:Y:S01]  /*fb20*/  LD.E R27, desc[UR42][R18.64+0x458] ;  /* 0x0004582a121b7980 */ /* 0x010f22000c101900 */
[----:B-1----:R-:W-:Y:S01]  /*fb30*/  SHF.R.U32.HI R132, RZ, 0x7, R132 ;  /* 0x00000007ff847819 */ /* 0x002fe20000011684 */
[C---:B-----5:R-:W-:Y:S01]  /*fb40*/  FMUL.FTZ R51, R10.reuse, R51 ;  /* 0x000000330a337220 */ /* 0x060fe20000410000 */
[----:B------:R-:W-:-:S04]  /*fb50*/  FMUL.FTZ R26, R10, R26 ;  /* 0x0000001a0a1a7220 */ /* 0x000fc80000410000 */
        /* <DEDUP_REMOVED lines=54> */
[C---:B--2---:R-:W-:Y:S01]  /*fec0*/  FMUL.FTZ R49, R10.reuse, R49 ;  /* 0x000000310a317220 */ /* 0x044fe20000410000 */
[C---:B------:R-:W-:Y:S01]  /*fed0*/  FMUL.FTZ R41, R10.reuse, R41 ;  /* 0x000000290a297220 */ /* 0x040fe20000410000 */
[C---:B------:R-:W-:Y:S01]  /*fee0*/  FMUL.FTZ R47, R10.reuse, R47 ;  /* 0x0000002f0a2f7220 */ /* 0x040fe20000410000 */
[C---:B------:R-:W-:Y:S01]  /*fef0*/  FMUL.FTZ R45, R10.reuse, R45 ;  /* 0x0000002d0a2d7220 */ /* 0x040fe20000410000 */
[C---:B------:R-:W-:Y:S01]  /*ff00*/  FMUL.FTZ R43, R10.reuse, R43 ;  /* 0x0000002b0a2b7220 */ /* 0x040fe20000410000 */
[C---:B------:R-:W-:Y:S01]  /*ff10*/  FMUL.FTZ R39, R10.reuse, R39 ;  /* 0x000000270a277220 */ /* 0x040fe20000410000 */
[C---:B---3--:R-:W-:Y:S01]  /*ff20*/  FMUL.FTZ R51, R10.reuse, R11 ;  /* 0x0000000b0a337220 */ /* 0x048fe20000410000 */
[C---:B------:R-:W-:Y:S01]  /*ff30*/  FMUL.FTZ R25, R10.reuse, R25 ;  /* 0x000000190a197220 */ /* 0x040fe20000410000 */
[----:B----4-:R-:W-:Y:S01]  /*ff40*/  FMUL.FTZ R27, R10, R27 ;  /* 0x0000001b0a1b7220 */ /* 0x010fe20000410000 */
        /* <DEDUP_REMOVED lines=1292> */
[----:B------:R-:W5:Y:S04]  /*15010*/  LD.E R15, desc[UR42][R8.64] ;  /* 0x0000002a080f7980 */ /* 0x000f68000c101900 */
[----:B-----5:R5:W-:Y:S04]  /*15020*/  ST.E desc[UR42][R8.64], R15 ;  /* 0x0000000f08007985 */ /* 0x020be8000c10192a */
[----:B------:R-:W2:Y:S04]  /*15030*/  LD.E R17, desc[UR42][R6.64] ;  /* 0x0000002a06117980 */ /* 0x000ea8000c101900 */
[----:B--2---:R2:W-:Y:S04]  /*15040*/  ST.E desc[UR42][R6.64], R17 ;  /* 0x0000001106007985 */ /* 0x0045e8000c10192a */
[----:B------:R-:W2:Y:S04]  /*15050*/  LD.E R21, desc[UR42][R18.64+0x270] ;  /* 0x0002702a12157980 */ /* 0x000ea8000c101900 */
[----:B0-----:R-:W2:Y:S04]  /*15060*/  LD.E R25, desc[UR42][R18.64+0x274] ;  /* 0x0002742a12197980 */ /* 0x001ea8000c101900 */
[----:B-1----:R-:W2:Y:S04]  /*15070*/  LD.E R27, desc[UR42][R18.64+0x278] ;  /* 0x0002782a121b7980 */ /* 0x002ea8000c101900 */
[----:B------:R-:W2:Y:S04]  /*15080*/  LD.E R29, desc[UR42][R18.64+0x27c] ;  /* 0x00027c2a121d7980 */ /* 0x000ea8000c101900 */
[----:B---3--:R-:W3:Y:S04]  /*15090*/  LD.E R11, desc[UR42][R18.64+0x280] ;  /* 0x0002802a120b7980 */ /* 0x008ee8000c101900 */
[----:B------:R-:W3:Y:S04]  /*150a0*/  LD.E R31, desc[UR42][R18.64+0x284] ;  /* 0x0002842a121f7980 */ /* 0x000ee8000c101900 */
[----:B----4-:R-:W4:Y:S04]  /*150b0*/  LD.E R5, desc[UR42][R18.64+0x288] ;  /* 0x0002882a12057980 */ /* 0x010f28000c101900 */
[----:B------:R-:W4:Y:S04]  /*150c0*/  LD.E R13, desc[UR42][R18.64+0x28c] ;  /* 0x00028c2a120d7980 */ /* 0x000f28000c101900 */
[----:B-----5:R-:W5:Y:S04]  /*150d0*/  LD.E R9, desc[UR42][R18.64+0x290] ;  /* 0x0002902a12097980 */ /* 0x020f68000c101900 */
[----:B------:R-:W5:Y:S04]  /*150e0*/  LD.E R15, desc[UR42][R18.64+0x294] ;  /* 0x0002942a120f7980 */ /* 0x000f68000c101900 */
        /* <DEDUP_REMOVED lines=114> */
[----:B------:R0:W-:Y:S04]  /*15810*/  ST.E desc[UR42][R18.64+0x270], R21 ;  /* 0x0002701512007985 */ /* 0x0001e8000c10192a */
[----:B------:R0:W-:Y:S04]  /*15820*/  ST.E desc[UR42][R18.64+0x274], R25 ;  /* 0x0002741912007985 */ /* 0x0001e8000c10192a */
[----:B------:R0:W-:Y:S04]  /*15830*/  ST.E desc[UR42][R18.64+0x278], R27 ;  /* 0x0002781b12007985 */ /* 0x0001e8000c10192a */
[----:B------:R0:W-:Y:S04]  /*15840*/  ST.E desc[UR42][R18.64+0x27c], R29 ;  /* 0x00027c1d12007985 */ /* 0x0001e8000c10192a */
[----:B---3--:R0:W-:Y:S04]  /*15850*/  ST.E desc[UR42][R18.64+0x280], R11 ;  /* 0x0002800b12007985 */ /* 0x0081e8000c10192a */
[----:B------:R0:W-:Y:S04]  /*15860*/  ST.E desc[UR42][R18.64+0x284], R31 ;  /* 0x0002841f12007985 */ /* 0x0001e8000c10192a */
[----:B----4-:R0:W-:Y:S04]  /*15870*/  ST.E desc[UR42][R18.64+0x288], R5 ;  /* 0x0002880512007985 */ /* 0x0101e8000c10192a */
[----:B------:R0:W-:Y:S04]  /*15880*/  ST.E desc[UR42][R18.64+0x28c], R13 ;  /* 0x00028c0d12007985 */ /* 0x0001e8000c10192a */
[----:B-----5:R0:W-:Y:S04]  /*15890*/  ST.E desc[UR42][R18.64+0x290], R9 ;  /* 0x0002900912007985 */ /* 0x0201e8000c10192a */
[----:B------:R0:W-:Y:S04]  /*158a0*/  ST.E desc[UR42][R18.64+0x294], R15 ;  /* 0x0002940f12007985 */ /* 0x0001e8000c10192a */
        /* <DEDUP_REMOVED lines=122> */
.L_x_3747:
[----:B------:R-:W-:Y:S05]  /*16050*/  BSYNC B0 ;  /* 0x0000000000007941 */ /* 0x000fea0003800000 */
.L_x_3746:
[C---:B------:R-:W-:Y:S01]  /*16060*/  ISETP.GT.AND P0, PT, R0.reuse, R3, PT ;  /* 0x000000030000720c */ /* 0x040fe20003f04270 */
[----:B------:R-:W-:-:S12]  /*16070*/  VIADD R0, R0, 0xffffffff ;  /* 0xffffffff00007836 */ /* 0x000fd80000000000 */
[----:B------:R-:W-:Y:S05]  /*16080*/  @P0 BRA `(.L_x_3748) ;  /* 0xffffff5400100947 */ /* 0x000fea000383ffff */
[----:B0-----:R-:W2:Y:S02]  /*16090*/  LDL R4, [R1+0x70] ;  /* 0x0000700001047983 */ /* 0x001ea40000100800 */
[----:B--2---:R-:W-:-:S07]  /*160a0*/  IMAD.SHL.U32 R4, R4, 0x80, RZ ;  /* 0x0000008004047824 */ /* 0x004fce00078e00ff */
.L_x_3721:
[----:B-1----:R-:W0:Y:S01]  /*160b0*/  LDC R2, c[0x0][0x448] ;  /* 0x00011200ff027b82 */ /* 0x002e220000000800 */
        /* <DEDUP_REMOVED lines=22> */
.L_x_3751:
[----:B------:R-:W-:-:S13]  /*16220*/  ISETP.NE.AND P0, PT, R6, 0x1, PT ;  /* 0x000000010600780c */ /* 0x000fda0003f05270 */
[----:B------:R-:W0:Y:S02]  /*16230*/  @P0 LDC.64 R4, c[0x0][0xae0] ;  /* 0x0002b800ff040b82 */ /* 0x000e240000000a00 */
[----:B0-----:R-:W-:-:S05]  /*16240*/  @P0 IMAD.HI.U32 R4, R3, R4, RZ ;  /* 0x0000000403040227 */ /* 0x001fca00078e00ff */
[----:B------:R-:W-:-:S07]  /*16250*/  @P0 SHF.R.U32.HI R3, RZ, R5, R4 ;  /* 0x00000005ff030219 */ /* 0x000fce0000011604 */
.L_x_3752:
[----:B------:R-:W-:Y:S05]  /*16260*/  BSYNC B0 ;  /* 0x0000000000007941 */ /* 0x000fea0003800000 */
.L_x_3750:
[----:B------:R-:W-:-:S05]  /*16270*/  IMAD R3, R3, R6, RZ ;  /* 0x0000000603037224 */ /* 0x000fca00078e02ff */
[----:B------:R-:W-:-:S07]  /*16280*/  VIMNMX R2, R2, R3, !PT ;  /* 0x0000000302027248 */ /* 0x000fce0007fe0100 */
.L_x_3749:
        /* <DEDUP_REMOVED lines=9> */
.L_x_3770:
        /* <DEDUP_REMOVED lines=24> */
.L_x_3755:
[----:B------:R-:W-:Y:S05]  /*164a0*/  BSYNC B0 ;  /* 0x0000000000007941 */ /* 0x000fea0003800000 */
.L_x_3754:
        /* <DEDUP_REMOVED lines=13> */
.L_x_3757:
[----:B------:R-:W-:Y:S05]  /*16580*/  BSYNC B0 ;  /* 0x0000000000007941 */ /* 0x000fea0003800000 */
.L_x_3756:
        /* <DEDUP_REMOVED lines=8> */
.L_x_3759:
[----:B------:R-:W-:Y:S05]  /*16610*/  BSYNC B0 ;  /* 0x0000000000007941 */ /* 0x000fea0003800000 */
.L_x_3758:
        /* <DEDUP_REMOVED lines=59> */
.L_x_3762:
[----:B------:R-:W-:Y:S05]  /*169d0*/  BSYNC B0 ;  /* 0x0000000000007941 */ /* 0x000fea0003800000 */
.L_x_3761:
        /* <DEDUP_REMOVED lines=10> */
.L_x_3764:
[----:B------:R-:W-:Y:S05]  /*16a80*/  BSYNC B0 ;  /* 0x0000000000007941 */ /* 0x000fea0003800000 */
.L_x_3763:
[----:B------:R-:W-:Y:S04]  /*16a90*/  BSSY B0, `(.L_x_3765) ;  /* 0x0000006000007945 */ /* 0x000fe80003800000 */
[----:B--2---:R-:W-:Y:S05]  /*16aa0*/  @P1 BRA `(.L_x_3766) ;  /* 0x0000000000101947 */ /* 0x004fea0003800000 */
[----:B-----5:R-:W-:Y:S01]  /*16ab0*/  IMAD R6, R6, 0x8, R9 ;  /* 0x0000000806067824 */ /* 0x020fe200078e0209 */
[----:B------:R-:W-:-:S04]  /*16ac0*/  SHF.L.U32 R7, R7, 0x1f, RZ ;  /* 0x0000001f07077819 */ /* 0x000fc800000006ff */
[----:B------:R-:W2:Y:S02]  /*16ad0*/  SYNCS.PHASECHK.TRANS64.TRYWAIT P1, [R6+URZ], R7 ;  /* 0x00000007060075a7 */ /* 0x000ea4000802017f */
[----:B--2---:R-:W-:Y:S05]  /*16ae0*/  @!P1 BRA `(.L_x_3767) ;  /* 0x0000024400b89947 */ /* 0x004fea0003800000 */
.L_x_3766:
[----:B------:R-:W-:Y:S05]  /*16af0*/  BSYNC B0 ;  /* 0x0000000000007941 */ /* 0x000fea0003800000 */
.L_x_3765:
[----:B-1----:R-:W3:Y:S04]  /*16b00*/  LD.E R21, desc[UR42][R2.64] ;  /* 0x0000002a02157980 */ /* 0x002ee8000c101900 */
[----:B--2--5:R-:W3:Y:S04]  /*16b10*/  LDL.64 R6, [R1+0x118] ;  /* 0x0001180001067983 */ /* 0x024ee80000100a00 */
[----:B------:R-:W2:Y:S04]  /*16b20*/  LDL R20, [R1+0x90] ;  /* 0x0000900001147983 */ /* 0x000ea80000100800 */
        /* <DEDUP_REMOVED lines=178> */
[----:B-1----:R-:W-:Y:S01]  /*17650*/  LOP3.LUT R73, R72, 0x7f, RZ, 0xc0, !PT ;  /* 0x0000007f48497812 */ /* 0x002fe200078ec0ff */
        /* <DEDUP_REMOVED lines=41> */
[----:B-1----:R-:W-:Y:S02]  /*178f0*/  FMNMX.FTZ R10, R52, R7, !PT ;  /* 0x00000007340a7209 */ /* 0x002fe40007810000 */
        /* <DEDUP_REMOVED lines=18> */
[----:B------:R-:W-:-:S04]  /*17a20*/  FMNMX.FTZ R10, R46, R7, !PT ;  /* 0x000000072e0a7209 */ /* 0x000fc80007810000 */
[----:B------:R-:W-:-:S04]  /*17a30*/  FMNMX.FTZ R7, R47, R10, !PT ;  /* 0x0000000a2f077209 */ /* 0x000fc80007810000 */
[----:B------:R-:W-:-:S04]  /*17a40*/  FMNMX.FTZ R10, R50, R7, !PT ;  /* 0x00000007320a7209 */ /* 0x000fc80007810000 */
[----:B------:R-:W-:-:S04]  /*17a50*/  FMNMX.FTZ R7, R51, R10, !PT ;  /* 0x0000000a33077209 */ /* 0x000fc80007810000 */
[----:B------:R-:W-:-:S04]  /*17a60*/  FMNMX.FTZ R10, R54, R7, !PT ;  /* 0x00000007360a7209 */ /* 0x000fc80007810000 */
[----:B------:R-:W-:Y:S01]  /*17a70*/  FMNMX.FTZ R7, R55, R10, !PT ;  /* 0x0000000a37077209 */ /* 0x000fe20007810000 */
[----:B------:R-:W1:Y:S03]  /*17a80*/  SHFL.BFLY PT, R11, R6, 0x2, 0x1f ;  /* 0x0c401f00060b7f89 */ /* 0x000e6600000e0000 */
[----:B------:R-:W-:-:S04]  /*17a90*/  FMNMX.FTZ R10, R58, R7, !PT ;  /* 0x000000073a0a7209 */ /* 0x000fc80007810000 */
[----:B------:R-:W-:-:S04]  /*17aa0*/  FMNMX.FTZ R7, R59, R10, !PT ;  /* 0x0000000a3b077209 */ /* 0x000fc80007810000 */
[----:B------:R-:W-:-:S04]  /*17ab0*/  FMNMX.FTZ R10, R62, R7, !PT ;  /* 0x000000073e0a7209 */ /* 0x000fc80007810000 */
[----:B------:R-:W-:-:S04]  /*17ac0*/  FMNMX.FTZ R7, R63, R10, !PT ;  /* 0x0000000a3f077209 */ /* 0x000fc80007810000 */
[----:B------:R-:W-:-:S04]  /*17ad0*/  FMNMX.FTZ R10, R66, R7, !PT ;  /* 0x00000007420a7209 */ /* 0x000fc80007810000 */
[----:B------:R-:W-:-:S04]  /*17ae0*/  FMNMX.FTZ R7, R67, R10, !PT ;  /* 0x0000000a43077209 */ /* 0x000fc80007810000 */
[----:B------:R-:W-:Y:S02]  /*17af0*/  FMNMX.FTZ R10, R70, R7, !PT ;  /* 0x00000007460a7209 */ /* 0x000fe40007810000 */
[----:B-1----:R-:W-:Y:S02]  /*17b00*/  FMNMX.FTZ R11, R6, R11, !PT ;  /* 0x0000000b060b7209 */ /* 0x002fe40007810000 */
[----:B------:R-:W-:-:S03]  /*17b10*/  FMNMX.FTZ R7, R71, R10, !PT ;  /* 0x0000000a47077209 */ /* 0x000fc60007810000 */
[----:B------:R-:W1:Y:S04]  /*17b20*/  SHFL.BFLY PT, R12, R11, 0x1, 0x1f ;  /* 0x0c201f000b0c7f89 */ /* 0x000e6800000e0000 */
[----:B------:R2:W-:Y:S04]  /*17b30*/  STL.64 [R1+0x230], R6 ;  /* 0x0002300601007387 */ /* 0x0005e80000100a00 */
[----:B------:R-:W3:Y:S04]  /*17b40*/  LDL R14, [R1+0x234] ;  /* 0x00023400010e7983 */ /* 0x000ee80000100800 */
[----:B--2---:R-:W2:Y:S01]  /*17b50*/  LDL.64 R6, [R1+0x240] ;  /* 0x0002400001067983 */ /* 0x004ea20000100a00 */
[----:B-1----:R-:W-:-:S03]  /*17b60*/  FMNMX.FTZ R10, R11, R12, !PT ;  /* 0x0000000c0b0a7209 */ /* 0x002fc60007810000 */
[----:B------:R-:W4:Y:S04]  /*17b70*/  LDL R12, [R1+0x250] ;  /* 0x00025000010c7983 */ /* 0x000f280000100800 */
[----:B------:R-:W-:Y:S04]  /*17b80*/  STL [R1+0x230], R10 ;  /* 0x0002300a01007387 */ /* 0x000fe80000100800 */
[----:B------:R-:W2:Y:S04]  /*17b90*/  LDL R15, [R1+0x230] ;  /* 0x00023000010f7983 */ /* 0x000ea80000100800 */
[----:B---3--:R-:W1:Y:S02]  /*17ba0*/  SHFL.BFLY PT, R17, R14, 0x2, 0x1f ;  /* 0x0c401f000e117f89 */ /* 0x008e6400000e0000 */
[----:B-1----:R-:W-:Y:S01]  /*17bb0*/  FMNMX.FTZ R21, R17, R14, !PT ;  /* 0x0000000e11157209 */ /* 0x002fe20007810000 */
[----:B--2---:R-:W-:-:S04]  /*17bc0*/  FADD.FTZ R11, R8, -R15 ;  /* 0x8000000f080b7221 */ /* 0x004fc80000010000 */
[----:B------:R-:W1:Y:S01]  /*17bd0*/  SHFL.BFLY PT, R8, R21, 0x1, 0x1f ;  /* 0x0c201f0015087f89 */ /* 0x000e6200000e0000 */
[----:B----4-:R-:W-:-:S04]  /*17be0*/  FMUL.FTZ R15, R12, R15 ;  /* 0x0000000f0c0f7220 */ /* 0x010fc80000410000 */
[-CC-:B------:R-:W-:Y:S01]  /*17bf0*/  FFMA.FTZ R160, R24, R12.reuse, -R15.reuse ;  /* 0x0000000c18a07223 */ /* 0x180fe2000001080f */
[-C--:B------:R-:W-:Y:S01]  /*17c00*/  FMUL.FTZ R11, R11, R12.reuse ;  /* 0x0000000c0b0b7220 */ /* 0x080fe20000410000 */
[----:B------:R-:W-:Y:S01]  /*17c10*/  FFMA.FTZ R166, R36, R12, -R15 ;  /* 0x0000000c24a67223 */ /* 0x000fe2000001080f */
[----:B-1----:R-:W-:-:S05]  /*17c20*/  FMNMX.FTZ R8, R21, R8, !PT ;  /* 0x0000000815087209 */ /* 0x002fca0007810000 */
[----:B------:R-:W-:-:S04]  /*17c30*/  FADD.FTZ R9, R9, -R8 ;  /* 0x8000000809097221 */ /* 0x000fc80000010000 */
[----:B------:R-:W-:Y:S01]  /*17c40*/  FMUL.FTZ R24, R12, R9 ;  /* 0x000000090c187220 */ /* 0x000fe20000410000 */
[----:B------:R-:W-:-:S04]  /*17c50*/  FMUL.FTZ R9, R8, R12 ;  /* 0x0000000c08097220 */ /* 0x000fc80000410000 */
[-CC-:B------:R-:W-:Y:S01]  /*17c60*/  FFMA.FTZ R161, R26, R12.reuse, -R9.reuse ;  /* 0x0000000c1aa17223 */ /* 0x180fe20000010809 */
[-C--:B------:R-:W-:Y:S01]  /*17c70*/  FFMA.FTZ R36, R27, R12.reuse, -R9 ;  /* 0x0000000c1b247223 */ /* 0x080fe20000010809 */
[-C--:B------:R-:W-:Y:S01]  /*17c80*/  FFMA.FTZ R72, R25, R12.reuse, -R15 ;  /* 0x0000000c19487223 */ /* 0x080fe2000001080f */
[----:B------:R-:W-:Y:S01]  /*17c90*/  MUFU.EX2 R24, R24 ;  /* 0x0000001800187308 */ /* 0x000fe20000000800 */
[-C--:B------:R-:W-:Y:S01]  /*17ca0*/  FFMA.FTZ R163, R30, R12.reuse, -R9 ;  /* 0x0000000c1ea37223 */ /* 0x080fe20000010809 */
[-CC-:B------:R-:W-:Y:S01]  /*17cb0*/  FFMA.FTZ R162, R28, R12.reuse, -R15.reuse ;  /* 0x0000000c1ca27223 */ /* 0x180fe2000001080f */
[----:B------:R-:W-:-:S05]  /*17cc0*/  FFMA.FTZ R164, R32, R12, -R15 ;  /* 0x0000000c20a47223 */ /* 0x000fca000001080f */
[----:B------:R-:W1:Y:S01]  /*17cd0*/  MUFU.EX2 R161, R161 ;  /* 0x000000a100a17308 */ /* 0x000e620000000800 */
[-C--:B------:R-:W-:Y:S01]  /*17ce0*/  FFMA.FTZ R32, R37, R12.reuse, -R15 ;  /* 0x0000000c25207223 */ /* 0x080fe2000001080f */
[----:B------:R-:W-:-:S06]  /*17cf0*/  FFMA.FTZ R37, R31, R12, -R9 ;  /* 0x0000000c1f257223 */ /* 0x000fcc0000010809 */
[----:B------:R2:W-:Y:S01]  /*17d00*/  MUFU.EX2 R13, R11 ;  /* 0x0000000b000d7308 */ /* 0x0005e20000000800 */
[----:B------:R-:W-:-:S07]  /*17d10*/  FFMA.FTZ R73, R29, R12, -R15 ;  /* 0x0000000c1d497223 */ /* 0x000fce000001080f */
[----:B------:R-:W3:Y:S01]  /*17d20*/  MUFU.EX2 R160, R160 ;  /* 0x000000a000a07308 */ /* 0x000ee20000000800 */
[----:B------:R-:W-:-:S07]  /*17d30*/  FFMA.FTZ R165, R34, R12, -R9 ;  /* 0x0000000c22a57223 */ /* 0x000fce0000010809 */
[----:B------:R-:W4:Y:S08]  /*17d40*/  MUFU.EX2 R36, R36 ;  /* 0x0000002400247308 */ /* 0x000f300000000800 */
[----:B------:R-:W0:Y:S01]  /*17d50*/  MUFU.EX2 R72, R72 ;  /* 0x0000004800487308 */ /* 0x000e220000000800 */
[----:B------:R-:W-:-:S07]  /*17d60*/  FFMA.FTZ R31, R35, R12, -R9 ;  /* 0x0000000c231f7223 */ /* 0x000fce0000010809 */
[----:B------:R-:W0:Y:S01]  /*17d70*/  MUFU.EX2 R163, R163 ;  /* 0x000000a300a37308 */ /* 0x000e220000000800 */
[----:B------:R-:W-:-:S07]  /*17d80*/  FFMA.FTZ R29, R33, R12, -R15 ;  /* 0x0000000c211d7223 */ /* 0x000fce000001080f */
[----:B------:R-:W0:Y:S01]  /*17d90*/  MUFU.EX2 R162, R162 ;  /* 0x000000a200a27308 */ /* 0x000e220000000800 */
[-CC-:B------:R-:W-:Y:S01]  /*17da0*/  FFMA.FTZ R168, R40, R12.reuse, -R15.reuse ;  /* 0x0000000c28a87223 */ /* 0x180fe2000001080f */
[-CC-:B------:R-:W-:Y:S01]  /*17db0*/  FFMA.FTZ R33, R41, R12.reuse, -R15.reuse ;  /* 0x0000000c29217223 */ /* 0x180fe2000001080f */
[-CC-:B------:R-:W-:Y:S01]  /*17dc0*/  FFMA.FTZ R170, R44, R12.reuse, -R15.reuse ;  /* 0x0000000c2caa7223 */ /* 0x180fe2000001080f */
[----:B------:R-:W-:-:S04]  /*17dd0*/  FFMA.FTZ R28, R45, R12, -R15 ;  /* 0x0000000c2d1c7223 */ /* 0x000fc8000001080f */
[----:B------:R-:W0:Y:S01]  /*17de0*/  MUFU.EX2 R37, R37 ;  /* 0x0000002500257308 */ /* 0x000e220000000800 */
[-CC-:B------:R-:W-:Y:S01]  /*17df0*/  FFMA.FTZ R10, R48, R12.reuse, -R15.reuse ;  /* 0x0000000c300a7223 */ /* 0x180fe2000001080f */
[-CC-:B------:R-:W-:Y:S01]  /*17e00*/  FFMA.FTZ R177, R49, R12.reuse, -R15.reuse ;  /* 0x0000000c31b17223 */ /* 0x180fe2000001080f */
[-CC-:B--2---:R-:W-:Y:S01]  /*17e10*/  FFMA.FTZ R11, R52, R12.reuse, -R15.reuse ;  /* 0x0000000c340b7223 */ /* 0x184fe2000001080f */
[-CC-:B------:R-:W-:Y:S01]  /*17e20*/  FFMA.FTZ R176, R53, R12.reuse, -R15.reuse ;  /* 0x0000000c35b07223 */ /* 0x180fe2000001080f */
[----:B------:R-:W-:-:S03]  /*17e30*/  FFMA.FTZ R16, R56, R12, -R15 ;  /* 0x0000000c38107223 */ /* 0x000fc6000001080f */
[----:B------:R-:W2:Y:S01]  /*17e40*/  MUFU.EX2 R73, R73 ;  /* 0x0000004900497308 */ /* 0x000ea20000000800 */
        /* <DEDUP_REMOVED lines=8> */
[----:B-1----:R-:W-:Y:S01]  /*17ed0*/  FFMA.FTZ R15, R7, R24, R161 ;  /* 0x00000018070f7223 */ /* 0x002fe200000100a1 */
[----:B------:R-:W-:Y:S01]  /*17ee0*/  FFMA.FTZ R167, R38, R12, -R9 ;  /* 0x0000000c26a77223 */ /* 0x000fe20000010809 */
[----:B---3--:R-:W-:-:S05]  /*17ef0*/  FFMA.FTZ R7, R13, R6, R160 ;  /* 0x000000060d077223 */ /* 0x008fca00000100a0 */
[----:B------:R-:W1:Y:S01]  /*17f00*/  MUFU.EX2 R164, R164 ;  /* 0x000000a400a47308 */ /* 0x000e620000000800 */
[----:B----4-:R-:W-:Y:S01]  /*17f10*/  FADD.FTZ R6, R36, R15 ;  /* 0x0000000f24067221 */ /* 0x010fe20000010000 */
[----:B------:R-:W-:Y:S01]  /*17f20*/  FFMA.FTZ R34, R39, R12, -R9 ;  /* 0x0000000c27227223 */ /* 0x000fe20000010809 */
[----:B0-----:R-:W-:-:S05]  /*17f30*/  FADD.FTZ R7, R72, R7 ;  /* 0x0000000748077221 */ /* 0x001fca0000010000 */
[----:B------:R-:W0:Y:S01]  /*17f40*/  MUFU.EX2 R31, R31 ;  /* 0x0000001f001f7308 */ /* 0x000e220000000800 */
[----:B------:R-:W-:Y:S01]  /*17f50*/  FADD.FTZ R14, R163, R6 ;  /* 0x00000006a30e7221 */ /* 0x000fe20000010000 */
[----:B------:R-:W-:Y:S01]  /*17f60*/  FFMA.FTZ R169, R42, R12, -R9 ;  /* 0x0000000c2aa97223 */ /* 0x000fe20000010809 */
[----:B------:R-:W-:-:S05]  /*17f70*/  FADD.FTZ R6, R162, R7 ;  /* 0x00000007a2067221 */ /* 0x000fca0000010000 */
[----:B------:R-:W3:Y:S01]  /*17f80*/  MUFU.EX2 R29, R29 ;  /* 0x0000001d001d7308 */ /* 0x000ee20000000800 */
[----:B------:R-:W-:Y:S01]  /*17f90*/  FADD.FTZ R14, R37, R14 ;  /* 0x0000000e250e7221 */ /* 0x000fe20000010000 */
[----:B------:R-:W-:-:S06]  /*17fa0*/  FFMA.FTZ R30, R43, R12, -R9 ;  /* 0x0000000c2b1e7223 */ /* 0x000fcc0000010809 */
[----:B------:R-:W4:Y:S01]  /*17fb0*/  MUFU.EX2 R167, R167 ;  /* 0x000000a700a77308 */ /* 0x000f220000000800 */
[----:B--2---:R-:W-:-:S07]  /*17fc0*/  FADD.FTZ R7, R73, R6 ;  /* 0x0000000649077221 */ /* 0x004fce0000010000 */
[----:B------:R-:W2:Y:S01]  /*17fd0*/  MUFU.EX2 R166, R166 ;  /* 0x000000a600a67308 */ /* 0x000ea20000000800 */
[----:B------:R-:W-:Y:S01]  /*17fe0*/  FADD.FTZ R14, R165, R14 ;  /* 0x0000000ea50e7221 */ /* 0x000fe20000010000 */
[----:B------:R-:W-:-:S06]  /*17ff0*/  FFMA.FTZ R171, R46, R12, -R9 ;  /* 0x0000000c2eab7223 */ /* 0x000fcc0000010809 */
[----:B------:R-:W2:Y:S01]  /*18000*/  MUFU.EX2 R34, R34 ;  /* 0x0000002200227308 */ /* 0x000ea20000000800 */
[----:B-1----:R-:W-:-:S07]  /*18010*/  FADD.FTZ R6, R164, R7 ;  /* 0x00000007a4067221 */ /* 0x002fce0000010000 */
[----:B------:R-:W1:Y:S01]  /*18020*/  MUFU.EX2 R32, R32 ;  /* 0x0000002000207308 */ /* 0x000e620000000800 */
[----:B0-----:R-:W-:Y:S01]  /*18030*/  FADD.FTZ R14, R31, R14 ;  /* 0x0000000e1f0e7221 */ /* 0x001fe20000010000 */
[----:B------:R-:W-:-:S06]  /*18040*/  FFMA.FTZ R220, R47, R12, -R9 ;  /* 0x0000000c2fdc7223 */ /* 0x000fcc0000010809 */
[----:B------:R-:W0:Y:S01]  /*18050*/  MUFU.EX2 R169, R169 ;  /* 0x000000a900a97308 */ /* 0x000e220000000800 */
[----:B---3--:R-:W-:-:S07]  /*18060*/  FADD.FTZ R7, R29, R6 ;  /* 0x000000061d077221 */ /* 0x008fce0000010000 */
[----:B------:R-:W3:Y:S01]  /*18070*/  MUFU.EX2 R168, R168 ;  /* 0x000000a800a87308 */ /* 0x000ee20000000800 */
[----:B----4-:R-:W-:Y:S01]  /*18080*/  FADD.FTZ R15, R167, R14 ;  /* 0x0000000ea70f7221 */ /* 0x010fe20000010000 */
[----:B------:R-:W-:-:S06]  /*18090*/  FFMA.FTZ R217, R50, R12, -R9 ;  /* 0x0000000c32d97223 */ /* 0x000fcc0000010809 */
[----:B------:R-:W4:Y:S01]  /*180a0*/  MUFU.EX2 R30, R30 ;  /* 0x0000001e001e7308 */ /* 0x000f220000000800 */
[----:B--2---:R-:W-:-:S07]  /*180b0*/  FADD.FTZ R7, R166, R7 ;  /* 0x00000007a6077221 */ /* 0x004fce0000010000 */
[----:B------:R-:W2:Y:S01]  /*180c0*/  MUFU.EX2 R33, R33 ;  /* 0x0000002100217308 */ /* 0x000ea20000000800 */
[----:B------:R-:W-:Y:S01]  /*180d0*/  FADD.FTZ R6, R34, R15 ;  /* 0x0000000f22067221 */ /* 0x000fe20000010000 */
[----:B-1----:R-:W-:-:S06]  /*180e0*/  FADD.FTZ R7, R32, R7 ;  /* 0x0000000720077221 */ /* 0x002fcc0000010000 */
[----:B------:R-:W1:Y:S01]  /*180f0*/  MUFU.EX2 R171, R171 ;  /* 0x000000ab00ab7308 */ /* 0x000e620000000800 */
[----:B------:R-:W-:-:S07]  /*18100*/  FFMA.FTZ R218, R51, R12, -R9 ;  /* 0x0000000c33da7223 */ /* 0x000fce0000010809 */
[----:B------:R-:W1:Y:S01]  /*18110*/  MUFU.EX2 R170, R170 ;  /* 0x000000aa00aa7308 */ /* 0x000e620000000800 */
[----:B0-----:R-:W-:Y:S01]  /*18120*/  FADD.FTZ R15, R169, R6 ;  /* 0x00000006a90f7221 */ /* 0x001fe20000010000 */
[----:B---3--:R-:W-:-:S06]  /*18130*/  FADD.FTZ R6, R168, R7 ;  /* 0x00000007a8067221 */ /* 0x008fcc0000010000 */
[----:B------:R-:W0:Y:S01]  /*18140*/  MUFU.EX2 R220, R220 ;  /* 0x000000dc00dc7308 */ /* 0x000e220000000800 */
[----:B------:R-:W-:-:S07]  /*18150*/  FFMA.FTZ R216, R54, R12, -R9 ;  /* 0x0000000c36d87223 */ /* 0x000fce0000010809 */
[----:B------:R-:W3:Y:S01]  /*18160*/  MUFU.EX2 R28, R28 ;  /* 0x0000001c001c7308 */ /* 0x000ee20000000800 */
[----:B----4-:R-:W-:Y:S01]  /*18170*/  FADD.FTZ R14, R30, R15 ;  /* 0x0000000f1e0e7221 */ /* 0x010fe20000010000 */
[----:B--2---:R-:W-:-:S06]  /*18180*/  FADD.FTZ R7, R33, R6 ;  /* 0x0000000621077221 */ /* 0x004fcc0000010000 */
[----:B------:R-:W2:Y:S01]  /*18190*/  MUFU.EX2 R217, R217 ;  /* 0x000000d900d97308 */ /* 0x000ea20000000800 */
[----:B------:R-:W-:-:S07]  /*181a0*/  FFMA.FTZ R219, R55, R12, -R9 ;  /* 0x0000000c37db7223 */ /* 0x000fce0000010809 */
[----:B------:R-:W4:Y:S01]  /*181b0*/  MUFU.EX2 R10, R10 ;  /* 0x0000000a000a7308 */ /* 0x000f220000000800 */
[----:B-1----:R-:W-:Y:S01]  /*181c0*/  FADD.FTZ R15, R171, R14 ;  /* 0x0000000eab0f7221 */ /* 0x002fe20000010000 */
[----:B------:R-:W-:-:S06]  /*181d0*/  FADD.FTZ R7, R170, R7 ;  /* 0x00000007aa077221 */ /* 0x000fcc0000010000 */
[----:B------:R-:W-:Y:S01]  /*181e0*/  MUFU.EX2 R177, R177 ;  /* 0x000000b100b17308 */ /* 0x000fe20000000800 */
[----:B------:R-:W-:-:S07]  /*181f0*/  FFMA.FTZ R186, R58, R12, -R9 ;  /* 0x0000000c3aba7223 */ /* 0x000fce0000010809 */
[----:B------:R-:W1:Y:S01]  /*18200*/  MUFU.EX2 R218, R218 ;  /* 0x000000da00da7308 */ /* 0x000e620000000800 */
[----:B0-----:R-:W-:Y:S01]  /*18210*/  FADD.FTZ R6, R220, R15 ;  /* 0x0000000fdc067221 */ /* 0x001fe20000010000 */
[----:B---3--:R-:W-:-:S06]  /*18220*/  FADD.FTZ R7, R28, R7 ;  /* 0x000000071c077221 */ /* 0x008fcc0000010000 */
[----:B------:R-:W-:Y:S01]  /*18230*/  MUFU.EX2 R11, R11 ;  /* 0x0000000b000b7308 */ /* 0x000fe20000000800 */
[----:B------:R-:W-:-:S07]  /*18240*/  FFMA.FTZ R204, R59, R12, -R9 ;  /* 0x0000000c3bcc7223 */ /* 0x000fce0000010809 */
[----:B------:R-:W0:Y:S01]  /*18250*/  MUFU.EX2 R216, R216 ;  /* 0x000000d800d87308 */ /* 0x000e220000000800 */
[----:B--2---:R-:W-:Y:S01]  /*18260*/  FADD.FTZ R15, R217, R6 ;  /* 0x00000006d90f7221 */ /* 0x004fe20000010000 */
[----:B----4-:R-:W-:-:S06]  /*18270*/  FADD.FTZ R6, R10, R7 ;  /* 0x000000070a067221 */ /* 0x010fcc0000010000 */
[----:B------:R-:W-:Y:S01]  /*18280*/  MUFU.EX2 R176, R176 ;  /* 0x000000b000b07308 */ /* 0x000fe20000000800 */
[----:B------:R-:W-:-:S07]  /*18290*/  FFMA.FTZ R187, R62, R12, -R9 ;  /* 0x0000000c3ebb7223 */ /* 0x000fce0000010809 */
[----:B------:R-:W2:Y:S01]  /*182a0*/  MUFU.EX2 R219, R219 ;  /* 0x000000db00db7308 */ /* 0x000ea20000000800 */
[----:B-1----:R-:W-:Y:S01]  /*182b0*/  FADD.FTZ R15, R218, R15 ;  /* 0x0000000fda0f7221 */ /* 0x002fe20000010000 */
[----:B------:R-:W-:-:S06]  /*182c0*/  FADD.FTZ R6, R177, R6 ;  /* 0x00000006b1067221 */ /* 0x000fcc0000010000 */
[----:B------:R-:W-:Y:S01]  /*182d0*/  MUFU.EX2 R16, R16 ;  /* 0x0000001000107308 */ /* 0x000fe20000000800 */
[----:B------:R-:W-:-:S07]  /*182e0*/  FFMA.FTZ R205, R63, R12, -R9 ;  /* 0x0000000c3fcd7223 */ /* 0x000fce0000010809 */
[----:B------:R-:W1:Y:S01]  /*182f0*/  MUFU.EX2 R186, R186 ;  /* 0x000000ba00ba7308 */ /* 0x000e620000000800 */
[----:B0-----:R-:W-:Y:S01]  /*18300*/  FADD.FTZ R14, R216, R15 ;  /* 0x0000000fd80e7221 */ /* 0x001fe20000010000 */
[----:B------:R-:W-:-:S06]  /*18310*/  FADD.FTZ R7, R11, R6 ;  /* 0x000000060b077221 */ /* 0x000fcc0000010000 */
[----:B------:R-:W-:Y:S01]  /*18320*/  MUFU.EX2 R175, R175 ;  /* 0x000000af00af7308 */ /* 0x000fe20000000800 */
[----:B------:R-:W-:-:S07]  /*18330*/  FFMA.FTZ R178, R66, R12, -R9 ;  /* 0x0000000c42b27223 */ /* 0x000fce0000010809 */
[----:B------:R-:W0:Y:S01]  /*18340*/  MUFU.EX2 R204, R204 ;  /* 0x000000cc00cc7308 */ /* 0x000e220000000800 */
[----:B--2---:R-:W-:Y:S01]  /*18350*/  FADD.FTZ R15, R219, R14 ;  /* 0x0000000edb0f7221 */ /* 0x004fe20000010000 */
[----:B------:R-:W-:-:S06]  /*18360*/  FADD.FTZ R7, R176, R7 ;  /* 0x00000007b0077221 */ /* 0x000fcc0000010000 */
        /* <DEDUP_REMOVED lines=15> */
[----:B------:R-:W-:Y:S08]  /*18460*/  MUFU.EX2 R173, R173 ;  /* 0x000000ad00ad7308 */ /* 0x000ff00000000800 */
[----:B------:R-:W2:Y:S01]  /*18470*/  MUFU.EX2 R184, R184 ;  /* 0x000000b800b87308 */ /* 0x000ea20000000800 */
[----:B-1----:R-:W-:Y:S01]  /*18480*/  FADD.FTZ R9, R205, R14 ;  /* 0x0000000ecd097221 */ /* 0x002fe20000010000 */
[----:B------:R-:W-:-:S06]  /*18490*/  FADD.FTZ R7, R174, R7 ;  /* 0x00000007ae077221 */ /* 0x000fcc0000010000 */
[----:B------:R-:W-:Y:S08]  /*184a0*/  MUFU.EX2 R21, R68 ;  /* 0x0000004400157308 */ /* 0x000ff00000000800 */
[----:B------:R-:W1:Y:S01]  /*184b0*/  MUFU.EX2 R179, R179 ;  /* 0x000000b300b37308 */ /* 0x000e620000000800 */
[----:B0-----:R-:W-:Y:S01]  /*184c0*/  FADD.FTZ R9, R178, R9 ;  /* 0x00000009b2097221 */ /* 0x001fe20000010000 */
[----:B------:R-:W-:-:S06]  /*184d0*/  FADD.FTZ R6, R20, R7 ;  /* 0x0000000714067221 */ /* 0x000fcc0000010000 */
[----:B------:R-:W0:Y:S08]  /*184e0*/  MUFU.EX2 R172, R172 ;  /* 0x000000ac00ac7308 */ /* 0x000e300000000800 */
[----:B------:R-:W3:Y:S01]  /*184f0*/  MUFU.EX2 R185, R185 ;  /* 0x000000b900b97308 */ /* 0x000ee20000000800 */
[----:B--2---:R-:W-:Y:S01]  /*18500*/  FADD.FTZ R12, R184, R9 ;  /* 0x00000009b80c7221 */ /* 0x004fe20000010000 */
[----:B------:R-:W-:-:S03]  /*18510*/  FADD.FTZ R6, R173, R6 ;  /* 0x00000006ad067221 */ /* 0x000fc60000010000 */
[----:B-1----:R-:W-:Y:S01]  /*18520*/  FADD.FTZ R12, R179, R12 ;  /* 0x0000000cb30c7221 */ /* 0x002fe20000010000 */
[----:B------:R-:W-:-:S04]  /*18530*/  FADD.FTZ R9, R21, R6 ;  /* 0x0000000615097221 */ /* 0x000fc80000010000 */
[----:B0-----:R-:W-:Y:S01]  /*18540*/  FADD.FTZ R6, R172, R9 ;  /* 0x00000009ac067221 */ /* 0x001fe20000010000 */
[----:B------:R-:W-:Y:S01]  /*18550*/  STL [R1+0x234], R8 ;  /* 0x0002340801007387 */ /* 0x000fe20000100800 */
[----:B---3--:R-:W-:-:S05]  /*18560*/  FADD.FTZ R7, R185, R12 ;  /* 0x0000000cb9077221 */ /* 0x008fca0000010000 */
        /* <DEDUP_REMOVED lines=74> */
[----:B------:R-:W-:Y:S01]  /*18a10*/  ULOP3.LUT UR6, UR4, 0x8, URZ, 0xfc, !UPT ;  /* 0x0000000804067892 */ /* 0x000fe2000f8efc3f */
        /* <DEDUP_REMOVED lines=8> */
[C---:B0-----:R-:W-:Y:S01]  /*18aa0*/  FMUL.FTZ R9, R13.reuse, R136 ;  /* 0x000000880d097220 */ /* 0x041fe20000410000 */
        /* <DEDUP_REMOVED lines=12> */
[C---:B---3--:R-:W-:Y:S01]  /*18b70*/  FMUL.FTZ R27, R13.reuse, R128 ;  /* 0x000000800d1b7220 */ /* 0x048fe20000410000 */
[C---:B0-----:R-:W-:Y:S01]  /*18b80*/  FMUL.FTZ R35, R13.reuse, R126 ;  /* 0x0000007e0d237220 */ /* 0x041fe20000410000 */
[C---:B-1----:R-:W-:Y:S01]  /*18b90*/  FMUL.FTZ R39, R13.reuse, R112 ;  /* 0x000000700d277220 */ /* 0x042fe20000410000 */
[C---:B--2---:R-:W-:Y:S01]  /*18ba0*/  FMUL.FTZ R9, R13.reuse, R120 ;  /* 0x000000780d097220 */ /* 0x044fe20000410000 */
        /* <DEDUP_REMOVED lines=15> */
[C---:B--2---:R-:W-:Y:S01]  /*18ca0*/  FMUL.FTZ R35, R13.reuse, R110 ;  /* 0x0000006e0d237220 */ /* 0x044fe20000410000 */
[C---:B---3--:R-:W-:Y:S01]  /*18cb0*/  FMUL.FTZ R39, R13.reuse, R108 ;  /* 0x0000006c0d277220 */ /* 0x048fe20000410000 */
[C---:B0-----:R-:W-:Y:S01]  /*18cc0*/  FMUL.FTZ R9, R13.reuse, R106 ;  /* 0x0000006a0d097220 */ /* 0x041fe20000410000 */
        /* <DEDUP_REMOVED lines=70> */
[----:B------:R-:W-:Y:S02]  /*19130*/  IMAD.U32 R12, RZ, RZ, UR6 ;  /* 0x00000006ff0c7e24 */ /* 0x000fe4000f8e00ff */
[C---:B---3--:R-:W-:Y:S01]  /*19140*/  FMUL.FTZ R45, R13.reuse, R14 ;  /* 0x0000000e0d2d7220 */ /* 0x048fe20000410000 */
[----:B0-----:R-:W-:Y:S01]  /*19150*/  FMUL.FTZ R9, R13, R26 ;  /* 0x0000001a0d097220 */ /* 0x001fe20000410000 */
[----:B------:R-:W-:Y:S01]  /*19160*/  IMAD.U32 R13, RZ, RZ, UR5 ;  /* 0x00000005ff0d7e24 */ /* 0x000fe2000f8e00ff */
[----:B------:R-:W-:Y:S04]  /*19170*/  ST.E desc[UR42][R18.64+0x410], R15 ;  /* 0x0004100f12007985 */ /* 0x000fe8000c10192a */
[----:B------:R0:W-:Y:S04]  /*19180*/  ST.E desc[UR42][R18.64+0x414], R25 ;  /* 0x0004141912007985 */ /* 0x0001e8000c10192a */
[----:B------:R-:W-:Y:S04]  /*19190*/  ST.E desc[UR42][R18.64+0x420], R41 ;  /* 0x0004202912007985 */ /* 0x000fe8000c10192a */
[----:B------:R-:W-:Y:S04]  /*191a0*/  ST.E desc[UR42][R18.64+0x424], R43 ;  /* 0x0004242b12007985 */ /* 0x000fe8000c10192a */
[----:B------:R1:W-:Y:S04]  /*191b0*/  ST.E desc[UR42][R18.64+0x430], R27 ;  /* 0x0004301b12007985 */ /* 0x0003e8000c10192a */
        /* <DEDUP_REMOVED lines=68> */
[----:B--2---:R-:W2:Y:S04]  /*19600*/  LD.E R39, desc[UR42][R18.64+0x41c] ;  /* 0x00041c2a12277980 */ /* 0x004ea8000c101900 */
[----:B---3--:R-:W3:Y:S04]  /*19610*/  LD.E R45, desc[UR42][R18.64+0x428] ;  /* 0x0004282a122d7980 */ /* 0x008ee8000c101900 */
[----:B------:R-:W3:Y:S04]  /*19620*/  LD.E R43, desc[UR42][R18.64+0x42c] ;  /* 0x00042c2a122b7980 */ /* 0x000ee8000c101900 */
[----:B------:R-:W3:Y:S04]  /*19630*/  LD.E R41, desc[UR42][R18.64+0x438] ;  /* 0x0004382a12297980 */ /* 0x000ee8000c101900 */
[----:B------:R-:W3:Y:S04]  /*19640*/  LD.E R35, desc[UR42][R18.64+0x43c] ;  /* 0x00043c2a12237980 */ /* 0x000ee8000c101900 */
[----:B------:R-:W3:Y:S04]  /*19650*/  LD.E R9, desc[UR42][R18.64+0x448] ;  /* 0x0004482a12097980 */ /* 0x000ee8000c101900 */
[----:B0-----:R-:W3:Y:S04]  /*19660*/  LD.E R25, desc[UR42][R18.64+0x44c] ;  /* 0x00044c2a12197980 */ /* 0x001ee8000c101900 */
[----:B----4-:R-:W4:Y:S01]  /*19670*/  LD.E R27, desc[UR42][R18.64+0x458] ;  /* 0x0004582a121b7980 */ /* 0x010f22000c101900 */
[----:B-1----:R-:W-:Y:S01]  /*19680*/  SHF.R.U32.HI R138, RZ, 0x7, R138 ;  /* 0x00000007ff8a7819 */ /* 0x002fe2000001168a */
[C---:B------:R-:W-:Y:S01]  /*19690*/  FMUL.FTZ R49, R24.reuse, R49 ;  /* 0x0000003118317220 */ /* 0x040fe20000410000 */
        /* <DEDUP_REMOVED lines=57> */
[C---:B---3--:R-:W-:Y:S01]  /*19a30*/  FMUL.FTZ R45, R24.reuse, R45 ;  /* 0x0000002d182d7220 */ /* 0x048fe20000410000 */
[C---:B------:R-:W-:Y:S01]  /*19a40*/  FMUL.FTZ R43, R24.reuse, R43 ;  /* 0x0000002b182b7220 */ /* 0x040fe20000410000 */
[C---:B------:R-:W-:Y:S01]  /*19a50*/  FMUL.FTZ R41, R24.reuse, R41 ;  /* 0x0000002918297220 */ /* 0x040fe20000410000 */
[C---:B------:R-:W-:Y:S01]  /*19a60*/  FMUL.FTZ R35, R24.reuse, R35 ;  /* 0x0000002318237220 */ /* 0x040fe20000410000 */
[C---:B------:R-:W-:Y:S01]  /*19a70*/  FMUL.FTZ R49, R24.reuse, R9 ;  /* 0x0000000918317220 */ /* 0x040fe20000410000 */
        /* <DEDUP_REMOVED lines=1289> */
[----:B------:R0:W-:Y:S04]  /*1eb10*/  STL [R1+0x88], R0 ;  /* 0x0000880001007387 */ /* 0x0001e80000100800 */
[----:B------:R-:W2:Y:S04]  /*1eb20*/  LD.E R9, desc[UR42][R18.64+0x260] ;  /* 0x0002602a12097980 */ /* 0x000ea8000c101900 */
[----:B--2---:R-:W-:Y:S04]  /*1eb30*/  ST.E desc[UR42][R18.64+0x260], R9 ;  /* 0x0002600912007985 */ /* 0x004fe8000c10192a */
[----:B------:R-:W2:Y:S04]  /*1eb40*/  LD.E R11, desc[UR42][R6.64] ;  /* 0x0000002a060b7980 */ /* 0x000ea8000c101900 */
[----:B--2---:R1:W-:Y:S04]  /*1eb50*/  ST.E desc[UR42][R6.64], R11 ;  /* 0x0000000b06007985 */ /* 0x0043e8000c10192a */
[----:B------:R-:W2:Y:S04]  /*1eb60*/  LD.E R17, desc[UR42][R12.64] ;  /* 0x0000002a0c117980 */ /* 0x000ea8000c101900 */
[----:B--2---:R2:W-:Y:S04]  /*1eb70*/  ST.E desc[UR42][R12.64], R17 ;  /* 0x000000110c007985 */ /* 0x0045e8000c10192a */
[----:B------:R-:W3:Y:S04]  /*1eb80*/  LD.E R21, desc[UR42][R14.64] ;  /* 0x0000002a0e157980 */ /* 0x000ee8000c101900 */
[----:B---3--:R3:W-:Y:S04]  /*1eb90*/  ST.E desc[UR42][R14.64], R21 ;  /* 0x000000150e007985 */ /* 0x0087e8000c10192a */
[----:B0-----:R-:W4:Y:S04]  /*1eba0*/  LD.E R0, desc[UR42][R18.64+0x270] ;  /* 0x0002702a12007980 */ /* 0x001f28000c101900 */
[----:B-1----:R-:W4:Y:S04]  /*1ebb0*/  LD.E R6, desc[UR42][R18.64+0x274] ;  /* 0x0002742a12067980 */ /* 0x002f28000c101900 */
[----:B------:R-:W4:Y:S04]  /*1ebc0*/  LD.E R7, desc[UR42][R18.64+0x278] ;  /* 0x0002782a12077980 */ /* 0x000f28000c101900 */
[----:B------:R-:W4:Y:S04]  /*1ebd0*/  LD.E R8, desc[UR42][R18.64+0x27c] ;  /* 0x00027c2a12087980 */ /* 0x000f28000c101900 */
[----:B------:R-:W4:Y:S04]  /*1ebe0*/  LD.E R9, desc[UR42][R18.64+0x280] ;  /* 0x0002802a12097980 */ /* 0x000f28000c101900 */
[----:B------:R-:W4:Y:S04]  /*1ebf0*/  LD.E R10, desc[UR42][R18.64+0x284] ;  /* 0x0002842a120a7980 */ /* 0x000f28000c101900 */
        /* <DEDUP_REMOVED lines=250> */
.L_x_3769:
[----:B------:R-:W-:Y:S05]  /*1fba0*/  BSYNC B0 ;  /* 0x0000000000007941 */ /* 0x000fea0003800000 */
.L_x_3768:
[----:B------:R-:W-:Y:S05]  /*1fbb0*/  @P0 BRA `(.L_x_3770) ;  /* 0xffffff6400d80947 */ /* 0x000fea000383ffff */
[----:B01----:R-:W-:-:S07]  /*1fbc0*/  IMAD.MOV.U32 R0, RZ, RZ, R5 ;  /* 0x000000ffff007224 */ /* 0x003fce00078e0005 */
.L_x_3753:
[----:B------:R-:W-:-:S13]  /*1fbd0*/  ISETP.GE.AND P0, PT, R0, R189, PT ;  /* 0x000000bd0000720c */ /* 0x000fda0003f06270 */
[----:B------:R-:W-:Y:S05]  /*1fbe0*/  @!P0 BRA `(.L_x_3771) ;  /* 0x000000a800f48947 */ /* 0x000fea0003800000 */
[----:B------:R0:W5:Y:S02]  /*1fbf0*/  LDL.64 R2, [R1+0x170] ;  /* 0x0001700001027983 */ /* 0x0001640000100a00 */
.L_x_3798:
        /* <DEDUP_REMOVED lines=21> */
.L_x_3773:
[----:B------:R-:W-:Y:S05]  /*1fd50*/  BSYNC B0 ;  /* 0x0000000000007941 */ /* 0x000fea0003800000 */
.L_x_3772:
        /* <DEDUP_REMOVED lines=13> */
.L_x_3775:
[----:B------:R-:W-:Y:S05]  /*1fe30*/  BSYNC B0 ;  /* 0x0000000000007941 */ /* 0x000fea0003800000 */
.L_x_3774:
        /* <DEDUP_REMOVED lines=8> */
.L_x_3777:
[----:B------:R-:W-:Y:S05]  /*1fec0*/  BSYNC B0 ;  /* 0x0000000000007941 */ /* 0x000fea0003800000 */
.L_x_3776:
[----:B------:R-:W2:Y:S04]  /*1fed0*/  LD.E R5, desc[UR42][R2.64] ;  /* 0x0000002a02057980 */ /* 0x000ea8000c101900 */
[----:B------:R-:W2:Y:S01]  /*1fee0*/  LDL.64 R12, [R1+0xa0] ;  /* 0x0000a000010c7983 */ /* 0x000ea20000100a00 */
[----:B------:R-:W-:Y:S05]  /*1fef0*/  WARPSYNC.ALL ;  /* 0x0000000000007948 */ /* 0x000fea0003800000 */
[----:B------:R-:W3:Y:S04]  /*1ff00*/  LDL.64 R14, [R1+0x98] ;  /* 0x00009800010e7983 */ /* 0x000ee80000100a00 */
[----:B-1---5:R-:W4:Y:S04]  /*1ff10*/  LDL.64 R6, [R1+0x98] ;  /* 0x0000980001067983 */ /* 0x022f280000100a00 */
[----:B------:R-:W4:Y:S01]  /*1ff20*/  LDL.64 R8, [R1+0x98] ;  /* 0x0000980001087983 */ /* 0x000f220000100a00 */
        /* <DEDUP_REMOVED lines=53> */
.L_x_3780:
[----:B------:R-:W-:Y:S05]  /*20280*/  BSYNC B0 ;  /* 0x0000000000007941 */ /* 0x000fea0003800000 */
.L_x_3779:
        /* <DEDUP_REMOVED lines=10> */
.L_x_3782:
[----:B------:R-:W-:Y:S05]  /*20330*/  BSYNC B0 ;  /* 0x0000000000007941 */ /* 0x000fea0003800000 */
.L_x_3781:
[----:B------:R-:W-:Y:S04]  /*20340*/  BSSY B0, `(.L_x_3783) ;  /* 0x0000006000007945 */ /* 0x000fe80003800000 */
[----:B--2---:R-:W-:Y:S05]  /*20350*/  @P0 BRA `(.L_x_3784) ;  /* 0x0000000000100947 */ /* 0x004fea0003800000 */
[----:B-----5:R-:W-:Y:S01]  /*20360*/  IMAD R6, R6, 0x8, R8 ;  /* 0x0000000806067824 */ /* 0x020fe200078e0208 */
[----:B------:R-:W-:-:S04]  /*20370*/  SHF.L.U32 R7, R7, 0x1f, RZ ;  /* 0x0000001f07077819 */ /* 0x000fc800000006ff */
[----:B------:R-:W2:Y:S02]  /*20380*/  SYNCS.PHASECHK.TRANS64.TRYWAIT P0, [R6+URZ], R7 ;  /* 0x00000007060075a7 */ /* 0x000ea4000800017f */
[----:B--2---:R-:W-:Y:S05]  /*20390*/  @!P0 BRA `(.L_x_3785) ;  /* 0x000001ac00b48947 */ /* 0x004fea0003800000 */
.L_x_3784:
[----:B------:R-:W-:Y:S05]  /*203a0*/  BSYNC B0 ;  /* 0x0000000000007941 */ /* 0x000fea0003800000 */
.L_x_3783:
        /* <DEDUP_REMOVED lines=253> */
[----:B------:R-:W-:-:S04]  /*21380*/  VIADD R92, R5, 0xffffffff ;  /* 0xffffffff055c7836 */ /* 0x000fc80000000000 */
[C---:B------:R-:W-:Y:S02]  /*21390*/  IMAD.IADD R11, R6.reuse, 0x1, R11 ;  /* 0x00000001060b7824 */ /* 0x040fe400078e020b */
[----:B------:R-:W-:Y:S02]  /*213a0*/  IMAD.IADD R17, R6, 0x1, R7 ;  /* 0x0000000106117824 */ /* 0x000fe400078e0207 */
[----:B------:R-:W-:Y:S02]  /*213b0*/  IMAD R12, R0, -0x60, R12 ;  /* 0xffffffa0000c7824 */ /* 0x000fe400078e020c */
        /* <DEDUP_REMOVED lines=13> */
.L_x_3789:
[----:B------:R-:W-:-:S13]  /*21490*/  ISETP.NE.AND P1, PT, R13, 0x1, PT ;  /* 0x000000010d00780c */ /* 0x000fda0003f25270 */
[----:B------:R-:W-:-:S05]  /*214a0*/  @P1 IMAD.HI.U32 R10, R7, R14, RZ ;  /* 0x0000000e070a1227 */ /* 0x000fca00078e00ff */
[----:B------:R-:W-:-:S07]  /*214b0*/  @P1 SHF.R.U32.HI R7, RZ, R15, R10 ;  /* 0x0000000fff071219 */ /* 0x000fce000001160a */
.L_x_3790:
[----:B------:R-:W-:Y:S05]  /*214c0*/  BSYNC B1 ;  /* 0x0000000000017941 */ /* 0x000fea0003800000 */
.L_x_3788:
[----:B------:R-:W-:-:S05]  /*214d0*/  IMAD R10, R7, R13, R92 ;  /* 0x0000000d070a7224 */ /* 0x000fca00078e025c */
[----:B------:R-:W-:Y:S02]  /*214e0*/  VIMNMX R5, R5, R10, !PT ;  /* 0x0000000a05057248 */ /* 0x000fe40007fe0100 */
[----:B------:R-:W-:-:S07]  /*214f0*/  VIADDMNMX R6, R10, R13, R6, PT ;  /* 0x0000000d0a067246 */ /* 0x000fce0003800106 */
.L_x_3787:
[----:B------:R-:W-:Y:S05]  /*21500*/  BSYNC B0 ;  /* 0x0000000000007941 */ /* 0x000fea0003800000 */
.L_x_3786:
[C---:B------:R-:W-:Y:S01]  /*21510*/  ISETP.GE.AND P1, PT, R12.reuse, 0x9, PT ;  /* 0x000000090c00780c */ /* 0x040fe20003f26270 */
[----:B------:R-:W1:Y:S01]  /*21520*/  SHFL.IDX PT, R90, R90, 0x1, 0x1c1f ;  /* 0x003c1f005a5a7f89 */ /* 0x000e6200000e0000 */
[----:B------:R-:W-:Y:S01]  /*21530*/  ISETP.GE.AND P2, PT, R12, 0x2, PT ;  /* 0x000000020c00780c */ /* 0x000fe20003f46270 */
[----:B------:R-:W-:Y:S01]  /*21540*/  BSSY B0, `(.L_x_3791) ;  /* 0x0000087000007945 */ /* 0x000fe20003800000 */
[----:B------:R-:W-:Y:S02]  /*21550*/  P2R R21, PR, RZ, 0x2 ;  /* 0x00000002ff157803 */ /* 0x000fe40000000000 */
[----:B------:R-:W-:Y:S02]  /*21560*/  ISETP.GT.AND P1, PT, R5, 0x8, !P1 ;  /* 0x000000080500780c */ /* 0x000fe40004f24270 */
[----:B------:R-:W-:Y:S02]  /*21570*/  P2R R10, PR, RZ, 0x4 ;  /* 0x00000004ff0a7803 */ /* 0x000fe40000000000 */
[----:B------:R-:W-:-:S02]  /*21580*/  ISETP.LT.OR P1, PT, R6, 0x9, P1 ;  /* 0x000000090600780c */ /* 0x000fc40000f21670 */
[C---:B------:R-:W-:Y:S02]  /*21590*/  ISETP.GT.AND P2, PT, R5.reuse, 0x1, !P2 ;  /* 0x000000010500780c */ /* 0x040fe40005744270 */
[----:B------:R-:W-:Y:S02]  /*215a0*/  ISETP.GE.AND P3, PT, R12, 0xa, PT ;  /* 0x0000000a0c00780c */ /* 0x000fe40003f66270 */
[----:B------:R-:W-:Y:S02]  /*215b0*/  FSEL R162, R28, -INF , !P1 ;  /* 0xff8000001ca27808 */ /* 0x000fe40004800000 */
[----:B------:R-:W-:Y:S02]  /*215c0*/  ISETP.LT.OR P2, PT, R6, 0x2, P2 ;  /* 0x000000020600780c */ /* 0x000fe40001741670 */
[----:B------:R-:W-:Y:S02]  /*215d0*/  ISETP.GT.AND P1, PT, R5, 0x9, !P3 ;  /* 0x000000090500780c */ /* 0x000fe40005f24270 */
[----:B------:R-:W-:-:S02]  /*215e0*/  FSEL R88, R25, -INF , !P2 ;  /* 0xff80000019587808 */ /* 0x000fc40005000000 */
[----:B------:R-:W-:Y:S01]  /*215f0*/  ISETP.LT.OR P1, PT, R6, 0xa, P1 ;  /* 0x0000000a0600780c */ /* 0x000fe20000f21670 */
[----:B-1----:R-:W-:Y:S01]  /*21600*/  IMAD.IADD R7, R17, 0x1, R90 ;  /* 0x0000000111077824 */ /* 0x002fe200078e025a */
        /* <DEDUP_REMOVED lines=115> */
.L_x_3794:
[----:B------:R-:W-:-:S13]  /*21d40*/  ISETP.NE.AND P6, PT, R13, 0x1, PT ;  /* 0x000000010d00780c */ /* 0x000fda0003fc5270 */
[----:B------:R-:W-:-:S05]  /*21d50*/  @P6 IMAD.HI.U32 R14, R8, R14, RZ ;  /* 0x0000000e080e6227 */ /* 0x000fca00078e00ff */
[----:B------:R-:W-:-:S07]  /*21d60*/  @P6 SHF.R.U32.HI R8, RZ, R15, R14 ;  /* 0x0000000fff086219 */ /* 0x000fce000001160e */
.L_x_3795:
[----:B------:R-:W-:Y:S05]  /*21d70*/  BSYNC B1 ;  /* 0x0000000000017941 */ /* 0x000fea0003800000 */
.L_x_3793:
[----:B------:R-:W-:-:S05]  /*21d80*/  IMAD R8, R8, R13, R92 ;  /* 0x0000000d08087224 */ /* 0x000fca00078e025c */
[----:B------:R-:W-:Y:S02]  /*21d90*/  VIADDMNMX R6, R8, R13, R6, PT ;  /* 0x0000000d08067246 */ /* 0x000fe40003800106 */
[----:B------:R-:W-:-:S07]  /*21da0*/  VIMNMX R7, R7, R8, !PT ;  /* 0x0000000807077248 */ /* 0x000fce0007fe0100 */
.L_x_3792:
[----:B------:R-:W-:Y:S05]  /*21db0*/  BSYNC B0 ;  /* 0x0000000000007941 */ /* 0x000fea0003800000 */
.L_x_3791:
        /* <DEDUP_REMOVED lines=77> */
[----:B------:R-:W-:Y:S02]  /*22290*/  ISETP.LT.OR P5, PT, R6, 0x49, P5 ;  /* 0x000000490600780c */ /* 0x000fe40002fa1670 */
[----:B--2---:R-:W-:Y:S02]  /*222a0*/  FMNMX.FTZ R5, R160, R8, !PT ;  /* 0x00000008a0057209 */ /* 0x004fe40007810000 */
[----:B------:R-:W-:-:S02]  /*222b0*/  FMNMX.FTZ R10, R26, R9, !PT ;  /* 0x000000091a0a7209 */ /* 0x000fc40007810000 */
[----:B------:R-:W-:Y:S02]  /*222c0*/  FMNMX.FTZ R5, R88, R5, !PT ;  /* 0x0000000558057209 */ /* 0x000fe40007810000 */
[----:B------:R-:W-:Y:S02]  /*222d0*/  FSEL R62, R62, -INF , !P5 ;  /* 0xff8000003e3e7808 */ /* 0x000fe40006800000 */
        /* <DEDUP_REMOVED lines=32> */
[----:B------:R-:W1:Y:S01]  /*224e0*/  SHFL.BFLY PT, R11, R10, 0x2, 0x1f ;  /* 0x0c401f000a0b7f89 */ /* 0x000e6200000e0000 */
[----:B------:R-:W-:-:S04]  /*224f0*/  FMNMX.FTZ R5, R47, R12, !PT ;  /* 0x0000000c2f057209 */ /* 0x000fc80007810000 */
[----:B------:R-:W-:-:S04]  /*22500*/  FMNMX.FTZ R12, R50, R5, !PT ;  /* 0x00000005320c7209 */ /* 0x000fc80007810000 */
[----:B------:R-:W-:-:S04]  /*22510*/  FMNMX.FTZ R5, R51, R12, !PT ;  /* 0x0000000c33057209 */ /* 0x000fc80007810000 */
[----:B------:R-:W-:-:S04]  /*22520*/  FMNMX.FTZ R12, R54, R5, !PT ;  /* 0x00000005360c7209 */ /* 0x000fc80007810000 */
[----:B------:R-:W-:-:S04]  /*22530*/  FMNMX.FTZ R5, R55, R12, !PT ;  /* 0x0000000c37057209 */ /* 0x000fc80007810000 */
[----:B------:R-:W-:Y:S02]  /*22540*/  FMNMX.FTZ R12, R58, R5, !PT ;  /* 0x000000053a0c7209 */ /* 0x000fe40007810000 */
[----:B------:R-:W-:Y:S02]  /*22550*/  ISETP.GT.AND P2, PT, R7, 0x50, !P2 ;  /* 0x000000500700780c */ /* 0x000fe40005744270 */
[----:B-1----:R-:W-:Y:S02]  /*22560*/  FMNMX.FTZ R13, R10, R11, !PT ;  /* 0x0000000b0a0d7209 */ /* 0x002fe40007810000 */
[----:B------:R-:W-:Y:S02]  /*22570*/  ISETP.LT.OR P1, PT, R6, 0x4a, P1 ;  /* 0x0000004a0600780c */ /* 0x000fe40000f21670 */
[----:B------:R-:W-:Y:S01]  /*22580*/  FMNMX.FTZ R5, R59, R12, !PT ;  /* 0x0000000c3b057209 */ /* 0x000fe20007810000 */
[----:B------:R-:W1:Y:S01]  /*22590*/  SHFL.BFLY PT, R14, R13, 0x1, 0x1f ;  /* 0x0c201f000d0e7f89 */ /* 0x000e6200000e0000 */
[----:B------:R-:W-:-:S02]  /*225a0*/  ISETP.GT.AND P3, PT, R7, 0x51, !P3 ;  /* 0x000000510700780c */ /* 0x000fc40005f64270 */
[----:B------:R-:W-:Y:S02]  /*225b0*/  ISETP.LT.OR P2, PT, R6, 0x51, P2 ;  /* 0x000000510600780c */ /* 0x000fe40001741670 */
[----:B------:R-:W-:Y:S02]  /*225c0*/  FSEL R63, R63, -INF , !P1 ;  /* 0xff8000003f3f7808 */ /* 0x000fe40004800000 */
[----:B------:R-:W-:Y:S02]  /*225d0*/  FMNMX.FTZ R12, R62, R5, !PT ;  /* 0x000000053e0c7209 */ /* 0x000fe40007810000 */
[----:B------:R-:W-:Y:S02]  /*225e0*/  ISETP.GT.AND P4, PT, R7, 0x58, !P4 ;  /* 0x000000580700780c */ /* 0x000fe40006784270 */
[----:B------:R-:W-:Y:S02]  /*225f0*/  ISETP.LT.OR P3, PT, R6, 0x52, P3 ;  /* 0x000000520600780c */ /* 0x000fe40001f61670 */
[----:B------:R-:W-:-:S02]  /*22600*/  FSEL R66, R66, -INF , !P2 ;  /* 0xff80000042427808 */ /* 0x000fc40005000000 */
[----:B------:R-:W-:Y:S02]  /*22610*/  FMNMX.FTZ R5, R63, R12, !PT ;  /* 0x0000000c3f057209 */ /* 0x000fe40007810000 */
[----:B------:R-:W-:Y:S02]  /*22620*/  ISETP.GT.AND P1, PT, R7, 0x59, !P6 ;  /* 0x000000590700780c */ /* 0x000fe40007724270 */
[----:B------:R-:W-:Y:S02]  /*22630*/  ISETP.LT.OR P4, PT, R6, 0x59, P4 ;  /* 0x000000590600780c */ /* 0x000fe40002781670 */
[----:B------:R-:W-:Y:S02]  /*22640*/  FSEL R67, R67, -INF , !P3 ;  /* 0xff80000043437808 */ /* 0x000fe40005800000 */
[----:B------:R-:W-:Y:S02]  /*22650*/  FMNMX.FTZ R12, R66, R5, !PT ;  /* 0x00000005420c7209 */ /* 0x000fe40007810000 */
[----:B------:R-:W-:-:S02]  /*22660*/  ISETP.LT.OR P1, PT, R6, 0x5a, P1 ;  /* 0x0000005a0600780c */ /* 0x000fc40000f21670 */
[----:B------:R-:W-:Y:S02]  /*22670*/  FSEL R70, R70, -INF , !P4 ;  /* 0xff80000046467808 */ /* 0x000fe40006000000 */
[----:B------:R-:W-:Y:S02]  /*22680*/  FMNMX.FTZ R5, R67, R12, !PT ;  /* 0x0000000c43057209 */ /* 0x000fe40007810000 */
[----:B------:R-:W-:Y:S02]  /*22690*/  FSEL R71, R71, -INF , !P1 ;  /* 0xff80000047477808 */ /* 0x000fe40004800000 */
[----:B------:R-:W-:-:S04]  /*226a0*/  FMNMX.FTZ R6, R70, R5, !PT ;  /* 0x0000000546067209 */ /* 0x000fc80007810000 */
[----:B------:R-:W-:Y:S02]  /*226b0*/  FMNMX.FTZ R11, R71, R6, !PT ;  /* 0x00000006470b7209 */ /* 0x000fe40007810000 */
[----:B-1----:R-:W-:Y:S01]  /*226c0*/  FMNMX.FTZ R12, R13, R14, !PT ;  /* 0x0000000e0d0c7209 */ /* 0x002fe20007810000 */
[----:B------:R-:W2:Y:S04]  /*226d0*/  LDL.64 R6, [R1+0x240] ;  /* 0x0002400001067983 */ /* 0x000ea80000100a00 */
[----:B------:R-:W-:Y:S04]  /*226e0*/  STL.64 [R1+0x230], R10 ;  /* 0x0002300a01007387 */ /* 0x000fe80000100a00 */
[----:B------:R-:W4:Y:S04]  /*226f0*/  LDL R13, [R1+0x234] ;  /* 0x00023400010d7983 */ /* 0x000f280000100800 */
[----:B------:R-:W-:Y:S04]  /*22700*/  STL [R1+0x230], R12 ;  /* 0x0002300c01007387 */ /* 0x000fe80000100800 */
[----:B------:R-:W3:Y:S04]  /*22710*/  LDL R14, [R1+0x230] ;  /* 0x00023000010e7983 */ /* 0x000ee80000100800 */
[----:B----4-:R-:W1:Y:S02]  /*22720*/  SHFL.BFLY PT, R10, R13, 0x2, 0x1f ;  /* 0x0c401f000d0a7f89 */ /* 0x010e6400000e0000 */
[----:B-1----:R-:W-:-:S05]  /*22730*/  FMNMX.FTZ R10, R10, R13, !PT ;  /* 0x0000000d0a0a7209 */ /* 0x002fca0007810000 */
[----:B------:R-:W1:Y:S01]  /*22740*/  SHFL.BFLY PT, R11, R10, 0x1, 0x1f ;  /* 0x0c201f000a0b7f89 */ /* 0x000e6200000e0000 */
[----:B---3--:R-:W-:Y:S01]  /*22750*/  FMUL.FTZ R5, R41, R14 ;  /* 0x0000000e29057220 */ /* 0x008fe20000410000 */
[----:B------:R-:W-:-:S04]  /*22760*/  FSETP.NEU.FTZ.AND P1, PT, R14, -INF , PT ;  /* 0xff8000000e00780b */ /* 0x000fc80003f3d000 */
[----:B------:R-:W-:Y:S02]  /*22770*/  FSEL R5, R5, RZ, P1 ;  /* 0x000000ff05057208 */ /* 0x000fe40000800000 */
[----:B------:R-:W-:-:S03]  /*22780*/  FSEL R13, R14, RZ, P1 ;  /* 0x000000ff0e0d7208 */ /* 0x000fc60000800000 */
[-CC-:B------:R-:W-:Y:S01]  /*22790*/  FFMA.FTZ R160, R160, R41.reuse, -R5.reuse ;  /* 0x00000029a0a07223 */ /* 0x180fe20000010805 */
[-CC-:B------:R-:W-:Y:S01]  /*227a0*/  FFMA.FTZ R15, R88, R41.reuse, -R5.reuse ;  /* 0x00000029580f7223 */ /* 0x180fe20000010805 */
[-CC-:B------:R-:W-:Y:S01]  /*227b0*/  FFMA.FTZ R162, R162, R41.reuse, -R5.reuse ;  /* 0x00000029a2a27223 */ /* 0x180fe20000010805 */
[-CC-:B------:R-:W-:Y:S01]  /*227c0*/  FFMA.FTZ R37, R86, R41.reuse, -R5.reuse ;  /* 0x0000002956257223 */ /* 0x180fe20000010805 */
[-CC-:B------:R-:W-:Y:S01]  /*227d0*/  FFMA.FTZ R36, R74, R41.reuse, -R5.reuse ;  /* 0x000000294a247223 */ /* 0x180fe20000010805 */
[-CC-:B------:R-:W-:Y:S01]  /*227e0*/  FFMA.FTZ R164, R84, R41.reuse, -R5.reuse ;  /* 0x0000002954a47223 */ /* 0x180fe20000010805 */
[-CC-:B------:R-:W-:Y:S01]  /*227f0*/  FFMA.FTZ R35, R76, R41.reuse, -R5.reuse ;  /* 0x000000294c237223 */ /* 0x180fe20000010805 */
[--C-:B------:R-:W-:Y:S01]  /*22800*/  FFMA.FTZ R166, R82, R41, -R5.reuse ;  /* 0x0000002952a67223 */ /* 0x100fe20000010805 */
[----:B-1----:R-:W-:Y:S01]  /*22810*/  FMNMX.FTZ R10, R10, R11, !PT ;  /* 0x0000000b0a0a7209 */ /* 0x002fe20007810000 */
[-CC-:B------:R-:W-:Y:S01]  /*22820*/  FFMA.FTZ R34, R72, R41.reuse, -R5.reuse ;  /* 0x0000002948227223 */ /* 0x180fe20000010805 */
[----:B------:R-:W-:-:S02]  /*22830*/  FFMA.FTZ R168, R80, R41, -R5 ;  /* 0x0000002950a87223 */ /* 0x000fc40000010805 */
[----:B------:R-:W-:Y:S01]  /*22840*/  FSETP.NEU.FTZ.AND P1, PT, R10, -INF , PT ;  /* 0xff8000000a00780b */ /* 0x000fe20003f3d000 */
        /* <DEDUP_REMOVED lines=14> */
[----:B------:R-:W-:Y:S01]  /*22930*/  FADD.FTZ R8, R8, -R13 ;  /* 0x8000000d08087221 */ /* 0x000fe20000010000 */
[C---:B------:R-:W-:Y:S01]  /*22940*/  FMUL.FTZ R5, R10.reuse, R41 ;  /* 0x000000290a057220 */ /* 0x040fe20000410000 */
[----:B------:R-:W-:-:S02]  /*22950*/  FSEL R12, R10, RZ, P1 ;  /* 0x000000ff0a0c7208 */ /* 0x000fc40000800000 */
[----:B------:R-:W-:Y:S02]  /*22960*/  FMUL.FTZ R13, R8, R41 ;  /* 0x00000029080d7220 */ /* 0x000fe40000410000 */
        /* <DEDUP_REMOVED lines=10> */
[----:B------:R-:W1:Y:S01]  /*22a10*/  MUFU.EX2 R12, R12 ;  /* 0x0000000c000c7308 */ /* 0x000e620000000800 */
[----:B------:R-:W-:-:S07]  /*22a20*/  FFMA.FTZ R30, R17, R41, -R8 ;  /* 0x00000029111e7223 */ /* 0x000fce0000010808 */
[----:B------:R-:W3:Y:S08]  /*22a30*/  MUFU.EX2 R15, R15 ;  /* 0x0000000f000f7308 */ /* 0x000ef00000000800 */
[----:B------:R-:W4:Y:S01]  /*22a40*/  MUFU.EX2 R161, R161 ;  /* 0x000000a100a17308 */ /* 0x000f220000000800 */
[----:B------:R-:W-:-:S07]  /*22a50*/  FFMA.FTZ R165, R25, R41, -R8 ;  /* 0x0000002919a57223 */ /* 0x000fce0000010808 */
[----:B------:R-:W5:Y:S08]  /*22a60*/  MUFU.EX2 R162, R162 ;  /* 0x000000a200a27308 */ /* 0x000f700000000800 */
[----:B------:R-:W0:Y:S01]  /*22a70*/  MUFU.EX2 R31, R31 ;  /* 0x0000001f001f7308 */ /* 0x000e220000000800 */
[----:B--2---:R-:W-:Y:S01]  /*22a80*/  FFMA.FTZ R6, R13, R6, R160 ;  /* 0x000000060d067223 */ /* 0x004fe200000100a0 */
[----:B-1----:R-:W-:-:S06]  /*22a90*/  FFMA.FTZ R16, R7, R12, R32 ;  /* 0x0000000c07107223 */ /* 0x002fcc0000010020 */
        /* <DEDUP_REMOVED lines=1998> */
.L_x_3797:
[----:B------:R-:W-:Y:S05]  /*2a780*/  BSYNC B0 ;  /* 0x0000000000007941 */ /* 0x000fea0003800000 */
.L_x_3796:
[C---:B------:R-:W-:Y:S01]  /*2a790*/  ISETP.GT.AND P0, PT, R0.reuse, R189, PT ;  /* 0x000000bd0000720c */ /* 0x040fe20003f04270 */
[----:B------:R-:W-:-:S12]  /*2a7a0*/  VIADD R0, R0, 0xffffffff ;  /* 0xffffffff00007836 */ /* 0x000fd80000000000 */
[----:B------:R-:W-:Y:S05]  /*2a7b0*/  @P0 BRA `(.L_x_3798) ;  /* 0xffffff5400100947 */ /* 0x000fea000383ffff */
.L_x_3771:
[----:B0-----:R-:W2:Y:S01]  /*2a7c0*/  LDL R5, [R1+0x240] ;  /* 0x0002400001057983 */ /* 0x001ea20000100800 */
[----:B------:R-:W-:Y:S05]  /*2a7d0*/  WARPSYNC.ALL ;  /* 0x0000000000007948 */ /* 0x000fea0003800000 */
[----:B------:R-:W3:Y:S04]  /*2a7e0*/  LDL R6, [R1+0x244] ;  /* 0x0002440001067983 */ /* 0x000ee80000100800 */
[----:B------:R-:W4:Y:S04]  /*2a7f0*/  LDL.64 R8, [R1+0x260] ;  /* 0x0002600001087983 */ /* 0x000f280000100a00 */
[----:B------:R-:W5:Y:S04]  /*2a800*/  LDL R126, [R1+0x210] ;  /* 0x00021000017e7983 */ /* 0x000f680000100800 */
[----:B------:R-:W4:Y:S01]  /*2a810*/  LDL.64 R112, [R1+0x300] ;  /* 0x0003000001707983 */ /* 0x000f220000100a00 */
[----:B------:R-:W-:-:S02]  /*2a820*/  IMAD.MOV.U32 R132, RZ, RZ, -0x800000 ;  /* 0xff800000ff847424 */ /* 0x000fc400078e00ff */
[----:B------:R-:W-:Y:S01]  /*2a830*/  IMAD.MOV.U32 R130, RZ, RZ, -0x800000 ;  /* 0xff800000ff827424 */ /* 0x000fe200078e00ff */
        /* <DEDUP_REMOVED lines=51> */
[----:B------:R-:W4:Y:S04]  /*2ab70*/  LDL R127, [R1+0x218] ;  /* 0x00021800017f7983 */ /* 0x000f280000100800 */
[----:B------:R-:W4:Y:S04]  /*2ab80*/  LDL R129, [R1+0x21c] ;  /* 0x00021c0001817983 */ /* 0x000f280000100800 */
[----:B--2---:R-:W0:Y:S02]  /*2ab90*/  SHFL.BFLY PT, R0, R5, 0x2, 0x1f ;  /* 0x0c401f0005007f89 */ /* 0x004e2400000e0000 */
[----:B0-----:R-:W-:-:S05]  /*2aba0*/  FADD.FTZ R0, R5, R0 ;  /* 0x0000000005007221 */ /* 0x001fca0000010000 */
[----:B------:R-:W0:Y:S02]  /*2abb0*/  SHFL.BFLY PT, R3, R0, 0x1, 0x1f ;  /* 0x0c201f0000037f89 */ /* 0x000e2400000e0000 */
[----:B0-----:R-:W-:-:S05]  /*2abc0*/  FADD.FTZ R2, R0, R3 ;  /* 0x0000000300027221 */ /* 0x001fca0000010000 */
[----:B------:R-:W-:Y:S04]  /*2abd0*/  STL [R1+0x240], R2 ;  /* 0x0002400201007387 */ /* 0x000fe80000100800 */
[----:B------:R-:W2:Y:S04]  /*2abe0*/  LDL R16, [R1+0x240] ;  /* 0x0002400001107983 */ /* 0x000ea80000100800 */
[----:B---3--:R-:W0:Y:S02]  /*2abf0*/  SHFL.BFLY PT, R3, R6, 0x2, 0x1f ;  /* 0x0c401f0006037f89 */ /* 0x008e2400000e0000 */
[----:B0-----:R-:W-:-:S02]  /*2ac00*/  FADD.FTZ R3, R3, R6 ;  /* 0x0000000603037221 */ /* 0x001fc40000010000 */
[----:B------:R-:W3:Y:S04]  /*2ac10*/  LDL.64 R6, [R1+0x270] ;  /* 0x0002700001067983 */ /* 0x000ee80000100a00 */
[----:B-1----:R-:W0:Y:S02]  /*2ac20*/  SHFL.BFLY PT, R4, R3, 0x1, 0x1f ;  /* 0x0c201f0003047f89 */ /* 0x002e2400000e0000 */
[----:B0-----:R-:W-:Y:S02]  /*2ac30*/  FADD.FTZ R131, R3, R4 ;  /* 0x0000000403837221 */ /* 0x001fe40000010000 */
[----:B------:R-:W3:Y:S03]  /*2ac40*/  LDL.64 R4, [R1+0x280] ;  /* 0x0002800001047983 */ /* 0x000ee60000100a00 */
[----:B------:R-:W-:Y:S01]  /*2ac50*/  FSETP.NE.FTZ.AND P1, PT, R131, RZ, PT ;  /* 0x000000ff8300720b */ /* 0x000fe20003f35000 */
[----:B------:R-:W3:-:S12]  /*2ac60*/  LDL.64 R2, [R1+0x290] ;  /* 0x0002900001027983 */ /* 0x000ed80000100a00 */
[----:B------:R-:W3:Y:S04]  /*2ac70*/  @P1 LDL R14, [R1+0x250] ;  /* 0x00025000010e1983 */ /* 0x000ee80000100800 */
[----:B------:R-:W3:Y:S01]  /*2ac80*/  @P1 LDL R15, [R1+0x234] ;  /* 0x00023400010f1983 */ /* 0x000ee20000100800 */
[----:B--2---:R-:W-:-:S13]  /*2ac90*/  FSETP.NE.FTZ.AND P0, PT, R16, RZ, PT ;  /* 0x000000ff1000720b */ /* 0x004fda0003f15000 */
[----:B------:R-:W2:Y:S04]  /*2aca0*/  @P0 LDL R10, [R1+0x250] ;  /* 0x00025000010a0983 */ /* 0x000ea80000100800 */
[----:B------:R-:W2:Y:S01]  /*2acb0*/  @P0 LDL R11, [R1+0x230] ;  /* 0x00023000010b0983 */ /* 0x000ea20000100800 */
[----:B------:R-:W0:Y:S01]  /*2acc0*/  @P1 MUFU.LG2 R13, R131 ;  /* 0x00000083000d1308 */ /* 0x000e220000000c00 */
[----:B------:R-:W-:-:S07]  /*2acd0*/  IMAD.MOV.U32 R0, RZ, RZ, RZ ;  /* 0x000000ffff007224 */ /* 0x000fce00078e00ff */
[----:B------:R-:W1:Y:S08]  /*2ace0*/  @P0 MUFU.LG2 R12, R16 ;  /* 0x00000010000c0308 */ /* 0x000e700000000c00 */
[----:B------:R-:W4:Y:S01]  /*2acf0*/  @P0 MUFU.RCP R0, R16 ;  /* 0x0000001000000308 */ /* 0x000f220000001000 */
[----:B0-----:R-:W-:Y:S01]  /*2ad00*/  @P1 FMUL.FTZ R17, R13, 0.69314718246459960938 ;  /* 0x3f3172180d111820 */ /* 0x001fe20000410000 */
[----:B-1----:R-:W-:Y:S01]  /*2ad10*/  @P0 FMUL.FTZ R13, R12, 0.69314718246459960938 ;  /* 0x3f3172180c0d0820 */ /* 0x002fe20000410000 */
[----:B-----5:R-:W-:-:S02]  /*2ad20*/  VIADD R126, R126, 0x1 ;  /* 0x000000017e7e7836 */ /* 0x020fc40000000000 */
[-C--:B----4-:R-:W-:Y:S01]  /*2ad30*/  FMUL.FTZ R9, R9, R0.reuse ;  /* 0x0000000009097220 */ /* 0x090fe20000410000 */
[-C--:B------:R-:W-:Y:S01]  /*2ad40*/  FMUL.FTZ R8, R8, R0.reuse ;  /* 0x0000000008087220 */ /* 0x080fe20000410000 */
[-C--:B---3--:R-:W-:Y:S01]  /*2ad50*/  FMUL.FTZ R7, R7, R0.reuse ;  /* 0x0000000007077220 */ /* 0x088fe20000410000 */
[-C--:B------:R-:W-:Y:S01]  /*2ad60*/  FMUL.FTZ R6, R6, R0.reuse ;  /* 0x0000000006067220 */ /* 0x080fe20000410000 */
[-C--:B------:R-:W-:Y:S01]  /*2ad70*/  FMUL.FTZ R5, R5, R0.reuse ;  /* 0x0000000005057220 */ /* 0x080fe20000410000 */
[-C--:B------:R-:W-:Y:S01]  /*2ad80*/  FMUL.FTZ R4, R4, R0.reuse ;  /* 0x0000000004047220 */ /* 0x080fe20000410000 */
[-C--:B------:R-:W-:Y:S01]  /*2ad90*/  FMUL.FTZ R3, R3, R0.reuse ;  /* 0x0000000003037220 */ /* 0x080fe20000410000 */
[----:B------:R-:W-:Y:S01]  /*2ada0*/  FMUL.FTZ R2, R2, R0 ;  /* 0x0000000002027220 */ /* 0x000fe20000410000 */
[----:B------:R0:W-:Y:S04]  /*2adb0*/  STL.64 [R1+0x260], R8 ;  /* 0x0002600801007387 */ /* 0x0001e80000100a00 */
[----:B------:R-:W-:Y:S01]  /*2adc0*/  STL.64 [R1+0x270], R6 ;  /* 0x0002700601007387 */ /* 0x000fe20000100a00 */
[----:B------:R-:W-:-:S03]  /*2add0*/  @P1 FMUL.FTZ R14, R14, 0.69314718246459960938 ;  /* 0x3f3172180e0e1820 */ /* 0x000fc60000410000 */
[----:B------:R1:W-:Y:S01]  /*2ade0*/  STL.64 [R1+0x280], R4 ;  /* 0x0002800401007387 */ /* 0x0003e20000100a00 */
[----:B------:R-:W-:-:S03]  /*2adf0*/  @P1 FFMA.FTZ R130, R14, R15, R17 ;  /* 0x0000000f0e821223 */ /* 0x000fc60000010011 */
[----:B------:R3:W-:Y:S04]  /*2ae00*/  STL.64 [R1+0x290], R2 ;  /* 0x0002900201007387 */ /* 0x0007e80000100a00 */
[----:B------:R-:W4:Y:S04]  /*2ae10*/  LDL.64 R16, [R1+0x3f8] ;  /* 0x0003f80001107983 */ /* 0x000f280000100a00 */
[----:B------:R-:W5:Y:S04]  /*2ae20*/  LDL.64 R14, [R1+0x408] ;  /* 0x00040800010e7983 */ /* 0x000f680000100a00 */
[----:B0-----:R-:W5:Y:S04]  /*2ae30*/  LDL.64 R8, [R1+0x418] ;  /* 0x0004180001087983 */ /* 0x001f680000100a00 */
[----:B-1----:R-:W5:Y:S04]  /*2ae40*/  LDL.64 R4, [R1+0x428] ;  /* 0x0004280001047983 */ /* 0x002f680000100a00 */
[----:B---3--:R-:W3:Y:S04]  /*2ae50*/  LDL.64 R2, [R1+0x448] ;  /* 0x0004480001027983 */ /* 0x008ee80000100a00 */
[----:B------:R-:W3:Y:S01]  /*2ae60*/  LDL.64 R6, [R1+0x458] ;  /* 0x0004580001067983 */ /* 0x000ee20000100a00 */
[----:B--2---:R-:W-:-:S04]  /*2ae70*/  @P0 FMUL.FTZ R10, R10, 0.69314718246459960938 ;  /* 0x3f3172180a0a0820 */ /* 0x004fc80000410000 */
[----:B------:R-:W-:Y:S02]  /*2ae80*/  @P0 FFMA.FTZ R132, R10, R11, R13 ;  /* 0x0000000b0a840223 */ /* 0x000fe4000001000d */
[----:B------:R-:W2:Y:S04]  /*2ae90*/  LDL.64 R12, [R1+0x3c8] ;  /* 0x0003c800010c7983 */ /* 0x000ea80000100a00 */
[----:B------:R-:W2:Y:S01]  /*2aea0*/  LDL.64 R10, [R1+0x438] ;  /* 0x00043800010a7983 */ /* 0x000ea20000100a00 */
[----:B------:R-:W-:-:S13]  /*2aeb0*/  ISETP.NE.AND P0, PT, R126, 0x2, PT ;  /* 0x000000027e00780c */ /* 0x000fda0003f05270 */
[----:B------:R-:W2:Y:S01]  /*2aec0*/  @!P0 LDL R128, [R1+0x214] ;  /* 0x0002140001808983 */ /* 0x000ea20000100800 */
[-C--:B------:R-:W-:Y:S01]  /*2aed0*/  FMUL.FTZ R113, R113, R0.reuse ;  /* 0x0000000071717220 */ /* 0x080fe20000410000 */
[----:B------:R-:W-:Y:S01]  /*2aee0*/  FMUL.FTZ R112, R112, R0 ;  /* 0x0000000070707220 */ /* 0x000fe20000410000 */
[----:B------:R-:W0:Y:S04]  /*2aef0*/  S2R R133, SR_TID.X ;  /* 0x0000000000857919 */ /* 0x000e280000002100 */
[----:B------:R1:W-:Y:S02]  /*2af00*/  STL.64 [R1+0x300], R112 ;  /* 0x0003007001007387 */ /* 0x0003e40000100a00 */
[----:B-1----:R-:W-:-:S06]  /*2af10*/  IMAD.MOV.U32 R112, RZ, RZ, RZ ;  /* 0x000000ffff707224 */ /* 0x002fcc00078e00ff */
[----:B------:R-:W1:Y:S01]  /*2af20*/  @P1 MUFU.RCP R112, R131 ;  /* 0x0000008300701308 */ /* 0x000e620000001000 */
[-C--:B------:R-:W-:Y:S01]  /*2af30*/  FMUL.FTZ R125, R125, R0.reuse ;  /* 0x000000007d7d7220 */ /* 0x080fe20000410000 */
[-C--:B------:R-:W-:Y:S01]  /*2af40*/  FMUL.FTZ R124, R124, R0.reuse ;  /* 0x000000007c7c7220 */ /* 0x080fe20000410000 */
[-C--:B------:R-:W-:Y:S01]  /*2af50*/  FMUL.FTZ R123, R123, R0.reuse ;  /* 0x000000007b7b7220 */ /* 0x080fe20000410000 */
[-C--:B------:R-:W-:Y:S01]  /*2af60*/  FMUL.FTZ R122, R122, R0.reuse ;  /* 0x000000007a7a7220 */ /* 0x080fe20000410000 */
[-C--:B------:R-:W-:Y:S01]  /*2af70*/  FMUL.FTZ R121, R121, R0.reuse ;  /* 0x0000000079797220 */ /* 0x080fe20000410000 */
[-C--:B------:R-:W-:Y:S01]  /*2af80*/  FMUL.FTZ R120, R120, R0.reuse ;  /* 0x0000000078787220 */ /* 0x080fe20000410000 */
[----:B0-----:R-:W-:Y:S01]  /*2af90*/  SHF.R.U32.HI R133, RZ, 0x7, R133 ;  /* 0x00000007ff857819 */ /* 0x001fe20000011685 */
        /* <DEDUP_REMOVED lines=12> */
[----:B------:R-:W-:Y:S01]  /*2b060*/  IADD3 R113, -R133, 0xb, RZ ;  /* 0x0000000b85717810 */ /* 0x000fe20007ffe1ff */
        /* <DEDUP_REMOVED lines=86> */
[-C--:B-----5:R-:W-:Y:S01]  /*2b5d0*/  FMUL.FTZ R15, R15, R112.reuse ;  /* 0x000000700f0f7220 */ /* 0x0a0fe20000410000 */
[-C--:B------:R-:W-:Y:S01]  /*2b5e0*/  FMUL.FTZ R14, R14, R112.reuse ;  /* 0x000000700e0e7220 */ /* 0x080fe20000410000 */
[-C--:B------:R-:W-:Y:S01]  /*2b5f0*/  FMUL.FTZ R9, R9, R112.reuse ;  /* 0x0000007009097220 */ /* 0x080fe20000410000 */
[-C--:B------:R-:W-:Y:S01]  /*2b600*/  FMUL.FTZ R8, R8, R112.reuse ;  /* 0x0000007008087220 */ /* 0x080fe20000410000 */
[-C--:B------:R-:W-:Y:S01]  /*2b610*/  FMUL.FTZ R5, R5, R112.reuse ;  /* 0x0000007005057220 */ /* 0x080fe20000410000 */
[-C--:B------:R-:W-:Y:S01]  /*2b620*/  FMUL.FTZ R4, R4, R112.reuse ;  /* 0x0000007004047220 */ /* 0x080fe20000410000 */
[-C--:B---3--:R-:W-:Y:S01]  /*2b630*/  FMUL.FTZ R3, R3, R112.reuse ;  /* 0x0000007003037220 */ /* 0x088fe20000410000 */
[-C--:B------:R-:W-:Y:S01]  /*2b640*/  FMUL.FTZ R2, R2, R112.reuse ;  /* 0x0000007002027220 */ /* 0x080fe20000410000 */
[-C--:B------:R-:W-:Y:S01]  /*2b650*/  FMUL.FTZ R7, R7, R112.reuse ;  /* 0x0000007007077220 */ /* 0x080fe20000410000 */
[-C--:B------:R-:W-:Y:S01]  /*2b660*/  FMUL.FTZ R6, R6, R112.reuse ;  /* 0x0000007006067220 */ /* 0x080fe20000410000 */
[----:B------:R-:W-:Y:S01]  /*2b670*/  VIADD R0, R127, 0x1 ;  /* 0x000000017f007836 */ /* 0x000fe20000000000 */
[----:B------:R-:W-:Y:S04]  /*2b680*/  STL [R1+0x244], R131 ;  /* 0x0002448301007387 */ /* 0x000fe80000100800 */
[----:B------:R-:W-:Y:S04]  /*2b690*/  STL.64 [R1+0x2a0], R124 ;  /* 0x0002a07c01007387 */ /* 0x000fe80000100a00 */
[----:B------:R-:W-:Y:S04]  /*2b6a0*/  STL.64 [R1+0x2b0], R122 ;  /* 0x0002b07a01007387 */ /* 0x000fe80000100a00 */
[----:B------:R-:W-:Y:S04]  /*2b6b0*/  STL.64 [R1+0x2c0], R120 ;  /* 0x0002c07801007387 */ /* 0x000fe80000100a00 */
[----:B------:R-:W-:Y:S04]  /*2b6c0*/  STL.64 [R1+0x2d0], R118 ;  /* 0x0002d07601007387 */ /* 0x000fe80000100a00 */
[----:B------:R-:W-:Y:S04]  /*2b6d0*/  STL.64 [R1+0x2e0], R116 ;  /* 0x0002e07401007387 */ /* 0x000fe80000100a00 */
[----:B------:R-:W-:Y:S04]  /*2b6e0*/  STL.64 [R1+0x2f0], R114 ;  /* 0x0002f07201007387 */ /* 0x000fe80000100a00 */
[----:B------:R-:W-:Y:S04]  /*2b6f0*/  STL [R1+0x240], R132 ;  /* 0x0002408401007387 */ /* 0x000fe80000100800 */
        /* <DEDUP_REMOVED lines=23> */
[----:B------:R-:W-:Y:S01]  /*2b870*/  STL.64 [R1+0x278], R68 ;  /* 0x0002784401007387 */ /* 0x000fe20000100a00 */
[-C--:B--2---:R-:W-:Y:S01]  /*2b880*/  FMUL.FTZ R13, R13, R112.reuse ;  /* 0x000000700d0d7220 */ /* 0x084fe20000410000 */
[-C--:B------:R-:W-:Y:S01]  /*2b890*/  FMUL.FTZ R12, R12, R112.reuse ;  /* 0x000000700c0c7220 */ /* 0x080fe20000410000 */
[-C--:B------:R-:W-:Y:S01]  /*2b8a0*/  FMUL.FTZ R11, R11, R112.reuse ;  /* 0x000000700b0b7220 */ /* 0x080fe20000410000 */
[----:B------:R-:W-:-:S03]  /*2b8b0*/  FMUL.FTZ R10, R10, R112 ;  /* 0x000000700a0a7220 */ /* 0x000fc60000410000 */
[----:B------:R0:W-:Y:S04]  /*2b8c0*/  STL.64 [R1+0x3c8], R12 ;  /* 0x0003c80c01007387 */ /* 0x0001e80000100a00 */
[----:B------:R1:W-:Y:S01]  /*2b8d0*/  STL.64 [R1+0x288], R56 ;  /* 0x0002883801007387 */ /* 0x0003e20000100a00 */
[----:B0-----:R-:W-:-:S03]  /*2b8e0*/  VIADD R12, R129, 0x1 ;  /* 0x00000001810c7836 */ /* 0x001fc60000000000 */
        /* <DEDUP_REMOVED lines=29> */
[----:B------:R1:W-:Y:S01]  /*2bac0*/  STL [R1+0x21c], R12 ;  /* 0x00021c0c01007387 */ /* 0x0003e20000100800 */
[----:B------:R-:W-:-:S03]  /*2bad0*/  @!P0 LOP3.LUT R128, R128, 0x1, RZ, 0x3c, !PT ;  /* 0x0000000180808812 */ /* 0x000fc600078e3cff */
[----:B------:R1:W-:Y:S04]  /*2bae0*/  STL [R1+0x210], R126 ;  /* 0x0002107e01007387 */ /* 0x0003e80000100800 */
[----:B------:R1:W-:Y:S04]  /*2baf0*/  @!P0 STL [R1+0x214], R128 ;  /* 0x0002148001008387 */ /* 0x0003e80000100800 */
[----:B------:R1:W-:Y:S01]  /*2bb00*/  @!P0 STL [R1+0x210], RZ ;  /* 0x000210ff01008387 */ /* 0x0003e20000100800 */
[----:B------:R1:W-:Y:S08]  /*2bb10*/  BAR.ARV R113, 0x100 ;  /* 0x000400710000751d */ /* 0x0003f00000002000 */
[----:B------:R-:W-:Y:S06]  /*2bb20*/  BAR.ARV 0x8, 0x180 ;  /* 0x0206000000007b1d */ /* 0x000fec0000002000 */
[----:B------:R-:W-:-:S13]  /*2bb30*/  PLOP3.LUT P0, PT, PT, PT, PT, 0x8, 0x0 ;  /* 0x000000000000781c */ /* 0x000fda0003f0e170 */
.L_x_3681:
[----:B------:R-:W-:Y:S05]  /*2bb40*/  WARPSYNC.ALL ;  /* 0x0000000000007948 */ /* 0x000fea0003800000 */
[----:B------:R-:W0:Y:S08]  /*2bb50*/  S2UR UR5, SR_CgaCtaId ;  /* 0x00000000000579c3 */ /* 0x000e300000008800 */
[----:B------:R-:W-:Y:S06]  /*2bb60*/  BAR.SYNC.DEFER_BLOCKING 0x5, 0x180 ;  /* 0x0146000000007b1d */ /* 0x000fec0000010000 */
[----:B------:R-:W-:Y:S01]  /*2bb70*/  UMOV UR4, 0x400 ;  /* 0x0000040000047882 */ /* 0x000fe20000000000 */
[----:B------:R-:W-:Y:S01]  /*2bb80*/  BSSY B0, `(.L_x_3799) ;  /* 0x00004e3000007945 */ /* 0x000fe20003800000 */
[----:B0-----:R-:W-:-:S06]  /*2bb90*/  ULEA UR4, UR5, UR4, 0x18 ;  /* 0x0000000405047291 */ /* 0x001fcc000f8ec03f */
[----:B-1----:R-:W-:-:S05]  /*2bba0*/  IMAD.U32 R2, RZ, RZ, UR4 ;  /* 0x00000004ff027e24 */ /* 0x002fca000f8e00ff */
[----:B------:R0:W1:Y:S01]  /*2bbb0*/  LDS.128 R88, [R2+0x324d0] ;  /* 0x0324d00002587984 */ /* 0x0000620000000c00 */
[----:B------:R-:W-:Y:S06]  /*2bbc0*/  BAR.ARV 0x4, 0x180 ;  /* 0x0106000000007b1d */ /* 0x000fec0000002000 */
[----:B------:R-:W-:Y:S05]  /*2bbd0*/  @P0 BRA `(.L_x_3800) ;  /* 0x0000003c00ec0947 */ /* 0x000fea0003800000 */
[----:B------:R-:W3:Y:S04]  /*2bbe0*/  LDL R0, [R1+0x51c] ;  /* 0x00051c0001007983 */ /* 0x000ee80000100800 */
[----:B------:R-:W4:Y:S04]  /*2bbf0*/  LDL.128 R28, [R1+0x260] ;  /* 0x00026000011c7983 */ /* 0x000f280000100c00 */
[----:B------:R-:W2:Y:S04]  /*2bc00*/  LDL.128 R24, [R1+0x270] ;  /* 0x0002700001187983 */ /* 0x000ea80000100c00 */
[----:B------:R-:W2:Y:S04]  /*2bc10*/  LDL.128 R32, [R1+0x280] ;  /* 0x0002800001207983 */ /* 0x000ea80000100c00 */
[----:B------:R-:W2:Y:S04]  /*2bc20*/  LDL.128 R12, [R1+0x290] ;  /* 0x00029000010c7983 */ /* 0x000ea80000100c00 */
[----:B------:R-:W2:Y:S04]  /*2bc30*/  LDL.128 R4, [R1+0x2a0] ;  /* 0x0002a00001047983 */ /* 0x000ea80000100c00 */
[----:B------:R-:W2:Y:S01]  /*2bc40*/  LDL.128 R8, [R1+0x2b0] ;  /* 0x0002b00001087983 */ /* 0x000ea20000100c00 */
[C---:B------:R-:W-:Y:S01]  /*2bc50*/  ISETP.NE.AND P0, PT, R195.reuse, RZ, PT ;  /* 0x000000ffc300720c */ /* 0x040fe20003f05270 */
[----:B------:R-:W-:Y:S01]  /*2bc60*/  ULDC UR4, c[0x0][0xbd4] ;  /* 0x0002f50000047ab9 */ /* 0x000fe20000000800 */
[----:B------:R-:W0:Y:S02]  /*2bc70*/  S2R R3, SR_SWINHI ;  /* 0x0000000000037919 */ /* 0x000e240000002f00 */
[----:B------:R-:W-:Y:S01]  /*2bc80*/  SEL R195, R195, UR4, P0 ;  /* 0x00000004c3c37c07 */ /* 0x000fe20008000000 */
[----:B------:R-:W-:Y:S05]  /*2bc90*/  WARPSYNC.ALL ;  /* 0x0000000000007948 */ /* 0x000fea0003800000 */
[----:B------:R-:W2:Y:S01]  /*2bca0*/  LDL.128 R116, [R1+0x2c0] ;  /* 0x0002c00001747983 */ /* 0x000ea20000100c00 */
[----:B------:R-:W-:Y:S01]  /*2bcb0*/  ULDC.64 UR6, c[0x0][0xd08] ;  /* 0x0003420000067ab9 */ /* 0x000fe20000000a00 */
[----:B------:R-:W-:-:S02]  /*2bcc0*/  ULDC.64 UR4, c[0x0][0xd00] ;  /* 0x0003400000047ab9 */ /* 0x000fc40000000a00 */
[----:B------:R-:W2:Y:S04]  /*2bcd0*/  LDL.128 R108, [R1+0x2e0] ;  /* 0x0002e000016c7983 */ /* 0x000ea80000100c00 */
[----:B------:R-:W2:Y:S04]  /*2bce0*/  LDL.128 R112, [R1+0x2d0] ;  /* 0x0002d00001707983 */ /* 0x000ea80000100c00 */
[----:B------:R-:W2:Y:S04]  /*2bcf0*/  LDL.128 R100, [R1+0x300] ;  /* 0x0003000001647983 */ /* 0x000ea80000100c00 */
[----:B------:R-:W2:Y:S04]  /*2bd00*/  LDL.128 R104, [R1+0x2f0] ;  /* 0x0002f00001687983 */ /* 0x000ea80000100c00 */
[----:B------:R-:W2:Y:S04]  /*2bd10*/  LDL.128 R92, [R1+0x320] ;  /* 0x00032000015c7983 */ /* 0x000ea80000100c00 */
[----:B------:R-:W2:Y:S01]  /*2bd20*/  LDL.128 R96, [R1+0x310] ;  /* 0x0003100001607983 */ /* 0x000ea20000100c00 */
[----:B------:R-:W-:-:S02]  /*2bd30*/  MOV R16, R2 ;  /* 0x0000000200107202 */ /* 0x000fc40000000f00 */
[----:B0-----:R-:W-:Y:S01]  /*2bd40*/  MOV R17, R3 ;  /* 0x0000000300117202 */ /* 0x001fe20000000f00 */
[----:B------:R-:W2:Y:S04]  /*2bd50*/  LDL.128 R80, [R1+0x340] ;  /* 0x0003400001507983 */ /* 0x000ea80000100c00 */
        /* <DEDUP_REMOVED lines=9> */
[----:B-----5:R-:W2:Y:S01]  /*2bdf0*/  LDL.128 R44, [R1+0x3d0] ;  /* 0x0003d000012c7983 */ /* 0x020ea20000100c00 */
[----:B---3--:R-:W-:Y:S01]  /*2be00*/  IMAD.WIDE R20, R0, 0x2, R16 ;  /* 0x0000000200147825 */ /* 0x008fe200078e0210 */
[----:B----4-:R-:W-:-:S02]  /*2be10*/  F2FP.BF16.F32.PACK_AB R28, R29, R28 ;  /* 0x0000001c1d1c723e */ /* 0x010fc400000010ff */
[C---:B------:R-:W-:Y:S02]  /*2be20*/  IADD3 R37, P3, R20.reuse, 0x20, RZ ;  /* 0x0000002014257810 */ /* 0x040fe40007f7e0ff */
[C---:B------:R-:W-:Y:S02]  /*2be30*/  LOP3.LUT R41, R20.reuse, 0x380, RZ, 0xc0, !PT ;  /* 0x0000038014297812 */ /* 0x040fe400078ec0ff */
[----:B------:R-:W-:Y:S02]  /*2be40*/  IADD3 R38, P2, R20, 0x40, RZ ;  /* 0x0000004014267810 */ /* 0x000fe40007f5e0ff */
[----:B------:R-:W-:Y:S02]  /*2be50*/  LOP3.LUT R36, R37, 0x380, RZ, 0xc0, !PT ;  /* 0x0000038025247812 */ /* 0x000fe400078ec0ff */
[----:B------:R-:W-:Y:S02]  /*2be60*/  SHF.R.U64 R41, R41, 0x3, RZ ;  /* 0x0000000329297819 */ /* 0x000fe400000012ff */
[----:B------:R-:W-:-:S02]  /*2be70*/  LOP3.LUT R0, R38, 0x380, RZ, 0xc0, !PT ;  /* 0x0000038026007812 */ /* 0x000fc400078ec0ff */
[----:B------:R-:W-:Y:S02]  /*2be80*/  SHF.R.U64 R36, R36, 0x3, RZ ;  /* 0x0000000324247819 */ /* 0x000fe400000012ff */
[----:B------:R-:W-:Y:S01]  /*2be90*/  LOP3.LUT R40, R41, R20, RZ, 0x3c, !PT ;  /* 0x0000001429287212 */ /* 0x000fe200078e3cff */
[--C-:B------:R-:W-:Y:S01]  /*2bea0*/  IMAD.MOV.U32 R41, RZ, RZ, R21.reuse ;  /* 0x000000ffff297224 */ /* 0x100fe200078e0015 */
[----:B------:R-:W-:Y:S02]  /*2beb0*/  SHF.R.U64 R39, R0, 0x3, RZ ;  /* 0x0000000300277819 */ /* 0x000fe400000012ff */
[----:B------:R-:W-:Y:S01]  /*2bec0*/  LOP3.LUT R36, R36, R37, RZ, 0x3c, !PT ;  /* 0x0000002524247212 */ /* 0x000fe200078e3cff */
[--C-:B------:R-:W-:Y:S01]  /*2bed0*/  IMAD.X R37, RZ, RZ, R21.reuse, P3 ;  /* 0x000000ffff257224 */ /* 0x100fe200018e0615 */
[----:B------:R-:W-:Y:S01]  /*2bee0*/  LOP3.LUT R38, R39, R38, RZ, 0x3c, !PT ;  /* 0x0000002627267212 */ /* 0x000fe200078e3cff */
[----:B------:R-:W-:Y:S01]  /*2bef0*/  IMAD.X R39, RZ, RZ, R21, P2 ;  /* 0x000000ffff277224 */ /* 0x000fe200010e0615 */
[----:B------:R-:W-:-:S02]  /*2bf00*/  F2FP.BF16.F32.PACK_AB R29, R31, R30 ;  /* 0x0000001e1f1d723e */ /* 0x000fc400000010ff */
[----:B------:R-:W-:Y:S02]  /*2bf10*/  MOV R40, R40 ;  /* 0x0000002800287202 */ /* 0x000fe40000000f00 */
[----:B--2---:R-:W-:Y:S02]  /*2bf20*/  F2FP.BF16.F32.PACK_AB R30, R25, R24 ;  /* 0x00000018191e723e */ /* 0x004fe400000010ff */
[----:B------:R-:W-:Y:S01]  /*2bf30*/  F2FP.BF16.F32.PACK_AB R31, R27, R26 ;  /* 0x0000001a1b1f723e */ /* 0x000fe200000010ff */
[----:B------:R-:W-:Y:S01]  /*2bf40*/  BAR.SYNC.DEFER_BLOCKING 0x1, 0x100 ;  /* 0x0044000000007b1d */ /* 0x000fe20000010000 */
[----:B------:R-:W-:Y:S02]  /*2bf50*/  MOV R36, R36 ;  /* 0x0000002400247202 */ /* 0x000fe40000000f00 */
[----:B------:R-:W-:Y:S02]  /*2bf60*/  F2FP.BF16.F32.PACK_AB R24, R33, R32 ;  /* 0x000000202118723e */ /* 0x000fe400000010ff */
[----:B------:R-:W-:-:S02]  /*2bf70*/  F2FP.BF16.F32.PACK_AB R25, R35, R34 ;  /* 0x000000222319723e */ /* 0x000fc400000010ff */
[----:B------:R-:W-:Y:S01]  /*2bf80*/  F2FP.BF16.F32.PACK_AB R26, R13, R12 ;  /* 0x0000000c0d1a723e */ /* 0x000fe200000010ff */
[----:B------:R-:W2:Y:S01]  /*2bf90*/  LDL.128 R32, [R1+0x400] ;  /* 0x0004000001207983 */ /* 0x000ea20000100c00 */
[----:B------:R-:W-:Y:S02]  /*2bfa0*/  F2FP.BF16.F32.PACK_AB R27, R15, R14 ;  /* 0x0000000e0f1b723e */ /* 0x000fe400000010ff */
[----:B------:R-:W-:Y:S01]  /*2bfb0*/  F2FP.BF16.F32.PACK_AB R4, R5, R4 ;  /* 0x000000040504723e */ /* 0x000fe200000010ff */
[----:B------:R-:W3:Y:S01]  /*2bfc0*/  LDL.128 R12, [R1+0x430] ;  /* 0x00043000010c7983 */ /* 0x000ee20000100c00 */
[----:B------:R-:W-:Y:S02]  /*2bfd0*/  F2FP.BF16.F32.PACK_AB R5, R7, R6 ;  /* 0x000000060705723e */ /* 0x000fe400000010ff */
[----:B------:R-:W-:Y:S02]  /*2bfe0*/  MOV R0, R38 ;  /* 0x0000002600007202 */ /* 0x000fe40000000f00 */
[----:B------:R-:W-:-:S02]  /*2bff0*/  F2FP.BF16.F32.PACK_AB R6, R9, R8 ;  /* 0x000000080906723e */ /* 0x000fc400000010ff */
[----:B------:R-:W-:Y:S02]  /*2c000*/  F2FP.BF16.F32.PACK_AB R7, R11, R10 ;  /* 0x0000000a0b07723e */ /* 0x000fe400000010ff */
[----:B------:R-:W4:Y:S01]  /*2c010*/  LDL.128 R8, [R1+0x440] ;  /* 0x0004400001087983 */ /* 0x000f220000100c00 */
[C---:B------:R-:W-:Y:S02]  /*2c020*/  IADD3 R135, P0, R20.reuse, 0x4000, RZ ;  /* 0x0000400014877810 */ /* 0x040fe40007f1e0ff */
[C---:B------:R-:W-:Y:S01]  /*2c030*/  IADD3 R136, P1, R20.reuse, 0x60, RZ ;  /* 0x0000006014887810 */ /* 0x040fe20007f3e0ff */
[----:B------:R0:W-:Y:S01]  /*2c040*/  STSM.16.M88.4 [R40], R28 ;  /* 0x0000001c28007844 */ /* 0x0001e20000000200 */
[----:B------:R-:W-:Y:S02]  /*2c050*/  LOP3.LUT R134, R135, 0x380, RZ, 0xc0, !PT ;  /* 0x0000038087867812 */ /* 0x000fe400078ec0ff */
[----:B------:R-:W-:Y:S01]  /*2c060*/  IADD3 R129, P5, R20, 0x4020, RZ ;  /* 0x0000402014817810 */ /* 0x000fe20007fbe0ff */
[----:B------:R1:W-:Y:S01]  /*2c070*/  STSM.16.M88.4 [R36], R24 ;  /* 0x0000001824007844 */ /* 0x0003e20000000200 */
[----:B------:R-:W-:Y:S01]  /*2c080*/  SHF.R.U64 R134, R134, 0x3, RZ ;  /* 0x0000000386867819 */ /* 0x000fe200000012ff */
[----:B------:R-:W-:Y:S01]  /*2c090*/  IMAD.X R137, RZ, RZ, R21, P1 ;  /* 0x000000ffff897224 */ /* 0x000fe200008e0615 */
[C---:B------:R-:W-:Y:S01]  /*2c0a0*/  IADD3 R121, P4, R20.reuse, 0x4040, RZ ;  /* 0x0000404014797810 */ /* 0x040fe20007f9e0ff */
[----:B------:R1:W-:Y:S01]  /*2c0b0*/  STSM.16.M88.4 [R0], R4 ;  /* 0x0000000400007844 */ /* 0x0003e20000000200 */
[----:B------:R-:W-:-:S02]  /*2c0c0*/  IADD3 R123, P3, R20, 0x4060, RZ ;  /* 0x00004060147b7810 */ /* 0x000fc40007f7e0ff */
[----:B------:R-:W-:Y:S02]  /*2c0d0*/  IADD3 R125, P2, R20, 0x8000, RZ ;  /* 0x00008000147d7810 */ /* 0x000fe40007f5e0ff */
[----:B------:R-:W-:Y:S02]  /*2c0e0*/  LOP3.LUT R128, R129, 0x380, RZ, 0xc0, !PT ;  /* 0x0000038081807812 */ /* 0x000fe400078ec0ff */
[----:B------:R-:W-:Y:S01]  /*2c0f0*/  LOP3.LUT R134, R134, R135, RZ, 0x3c, !PT ;  /* 0x0000008786867212 */ /* 0x000fe200078e3cff */
[----:B0-----:R-:W3:Y:S01]  /*2c100*/  LDL.128 R40, [R1+0x3e0] ;  /* 0x0003e00001287983 */ /* 0x001ee20000100c00 */
[----:B------:R-:W-:Y:S01]  /*2c110*/  LOP3.LUT R120, R121, 0x380, RZ, 0xc0, !PT ;  /* 0x0000038079787812 */ /* 0x000fe200078ec0ff */
[----:B------:R-:W-:Y:S01]  /*2c120*/  IMAD.X R135, RZ, RZ, R21, P0 ;  /* 0x000000ffff877224 */ /* 0x000fe200000e0615 */
[----:B------:R-:W-:Y:S01]  /*2c130*/  LOP3.LUT R122, R123, 0x380, RZ, 0xc0, !PT ;  /* 0x000003807b7a7812 */ /* 0x000fe200078ec0ff */
[----:B-1----:R-:W3:Y:S01]  /*2c140*/  LDL.128 R36, [R1+0x3f0] ;  /* 0x0003f00001247983 */ /* 0x002ee20000100c00 */
[----:B------:R-:W-:-:S02]  /*2c150*/  IADD3 R127, P1, R20, 0x8020, RZ ;  /* 0x00008020147f7810 */ /* 0x000fc40007f3e0ff */
[----:B------:R-:W-:Y:S01]  /*2c160*/  IADD3 R131, P0, R20, 0x8040, RZ ;  /* 0x0000804014837810 */ /* 0x000fe20007f1e0ff */
[----:B------:R-:W3:Y:S01]  /*2c170*/  LDL.128 R24, [R1+0x420] ;  /* 0x0004200001187983 */ /* 0x000ee20000100c00 */
[----:B------:R-:W-:Y:S02]  /*2c180*/  LOP3.LUT R124, R125, 0x380, RZ, 0xc0, !PT ;  /* 0x000003807d7c7812 */ /* 0x000fe400078ec0ff */
[----:B------:R-:W-:Y:S01]  /*2c190*/  SHF.R.U64 R128, R128, 0x3, RZ ;  /* 0x0000000380807819 */ /* 0x000fe200000012ff */
[----:B------:R-:W3:Y:S01]  /*2c1a0*/  LDL.128 R28, [R1+0x410] ;  /* 0x00041000011c7983 */ /* 0x000ee20000100c00 */
[----:B------:R-:W-:Y:S02]  /*2c1b0*/  SHF.R.U64 R120, R120, 0x3, RZ ;  /* 0x0000000378787819 */ /* 0x000fe400000012ff */
[----:B------:R-:W-:Y:S01]  /*2c1c0*/  SHF.R.U64 R122, R122, 0x3, RZ ;  /* 0x000000037a7a7819 */ /* 0x000fe200000012ff */
[----:B------:R-:W3:Y:S01]  /*2c1d0*/  LDL.128 R4, [R1+0x450] ;  /* 0x0004500001047983 */ /* 0x000ee20000100c00 */
[----:B------:R-:W-:-:S02]  /*2c1e0*/  LOP3.LUT R126, R127, 0x380, RZ, 0xc0, !PT ;  /* 0x000003807f7e7812 */ /* 0x000fc400078ec0ff */
[----:B------:R-:W-:Y:S02]  /*2c1f0*/  LOP3.LUT R130, R131, 0x380, RZ, 0xc0, !PT ;  /* 0x0000038083827812 */ /* 0x000fe400078ec0ff */
[----:B------:R-:W-:Y:S02]  /*2c200*/  SHF.R.U64 R124, R124, 0x3, RZ ;  /* 0x000000037c7c7819 */ /* 0x000fe400000012ff */
[----:B------:R-:W-:Y:S02]  /*2c210*/  LOP3.LUT R3, R136, 0x380, RZ, 0xc0, !PT ;  /* 0x0000038088037812 */ /* 0x000fe400078ec0ff */
[----:B------:R-:W-:Y:S01]  /*2c220*/  LOP3.LUT R128, R128, R129, RZ, 0x3c, !PT ;  /* 0x0000008180807212 */ /* 0x000fe200078e3cff */
[--C-:B------:R-:W-:Y:S01]  /*2c230*/  IMAD.X R129, RZ, RZ, R21.reuse, P5 ;  /* 0x000000ffff817224 */ /* 0x100fe200028e0615 */
[----:B------:R-:W-:Y:S01]  /*2c240*/  LOP3.LUT R120, R120, R121, RZ, 0x3c, !PT ;  /* 0x0000007978787212 */ /* 0x000fe200078e3cff */
[--C-:B------:R-:W-:Y:S01]  /*2c250*/  IMAD.X R121, RZ, RZ, R21.reuse, P4 ;  /* 0x000000ffff797224 */ /* 0x100fe200020e0615 */
[----:B------:R-:W-:Y:S01]  /*2c260*/  LOP3.LUT R122, R122, R123, RZ, 0x3c, !PT ;  /* 0x0000007b7a7a7212 */ /* 0x000fe200078e3cff */
[----:B------:R-:W-:Y:S01]  /*2c270*/  IMAD.X R123, RZ, RZ, R21, P3 ;  /* 0x000000ffff7b7224 */ /* 0x000fe200018e0615 */
[----:B------:R-:W-:-:S02]  /*2c280*/  IADD3 R133, P5, R20, 0x8060, RZ ;  /* 0x0000806014857810 */ /* 0x000fc40007fbe0ff */
[----:B------:R-:W-:Y:S02]  /*2c290*/  SHF.R.U64 R126, R126, 0x3, RZ ;  /* 0x000000037e7e7819 */ /* 0x000fe400000012ff */
[----:B------:R-:W-:Y:S02]  /*2c2a0*/  SHF.R.U64 R130, R130, 0x3, RZ ;  /* 0x0000000382827819 */ /* 0x000fe400000012ff */
[----:B------:R-:W-:Y:S01]  /*2c2b0*/  LOP3.LUT R124, R124, R125, RZ, 0x3c, !PT ;  /* 0x0000007d7c7c7212 */ /* 0x000fe200078e3cff */
[----:B------:R-:W-:Y:S01]  /*2c2c0*/  IMAD.X R125, RZ, RZ, R21, P2 ;  /* 0x000000ffff7d7224 */ /* 0x000fe200010e0615 */
[C---:B------:R-:W-:Y:S02]  /*2c2d0*/  IADD3 R139, P4, R20.reuse, 0xc000, RZ ;  /* 0x0000c000148b7810 */ /* 0x040fe40007f9e0ff */
[----:B------:R-:W-:Y:S02]  /*2c2e0*/  SHF.R.U64 R3, R3, 0x3, RZ ;  /* 0x0000000303037819 */ /* 0x000fe400000012ff */
[----:B------:R-:W-:-:S02]  /*2c2f0*/  IADD3 R141, P3, R20, 0xc020, RZ ;  /* 0x0000c020148d7810 */ /* 0x000fc40007f7e0ff */
[----:B------:R-:W-:Y:S02]  /*2c300*/  IADD3 R143, P2, R20, 0xc040, RZ ;  /* 0x0000c040148f7810 */ /* 0x000fe40007f5e0ff */
[----:B------:R-:W-:Y:S02]  /*2c310*/  LOP3.LUT R132, R133, 0x380, RZ, 0xc0, !PT ;  /* 0x0000038085847812 */ /* 0x000fe400078ec0ff */
[----:B------:R-:W-:Y:S01]  /*2c320*/  LOP3.LUT R126, R126, R127, RZ, 0x3c, !PT ;  /* 0x0000007f7e7e7212 */ /* 0x000fe200078e3cff */
[--C-:B------:R-:W-:Y:S01]  /*2c330*/  IMAD.X R127, RZ, RZ, R21.reuse, P1 ;  /* 0x000000ffff7f7224 */ /* 0x100fe200008e0615 */
[----:B------:R-:W-:Y:S01]  /*2c340*/  LOP3.LUT R130, R130, R131, RZ, 0x3c, !PT ;  /* 0x0000008382827212 */ /* 0x000fe200078e3cff */
[----:B------:R-:W-:Y:S01]  /*2c350*/  IMAD.X R131, RZ, RZ, R21, P0 ;  /* 0x000000ffff837224 */ /* 0x000fe200000e0615 */
[----:B------:R-:W-:Y:S02]  /*2c360*/  LOP3.LUT R138, R139, 0x380, RZ, 0xc0, !PT ;  /* 0x000003808b8a7812 */ /* 0x000fe400078ec0ff */
[----:B------:R-:W-:-:S02]  /*2c370*/  LOP3.LUT R136, R3, R136, RZ, 0x3c, !PT ;  /* 0x0000008803887212 */ /* 0x000fc400078e3cff */
[----:B------:R-:W-:Y:S02]  /*2c380*/  LOP3.LUT R140, R141, 0x380, RZ, 0xc0, !PT ;  /* 0x000003808d8c7812 */ /* 0x000fe400078ec0ff */
[----:B------:R-:W-:Y:S02]  /*2c390*/  IADD3 R20, P1, R20, 0xc060, RZ ;  /* 0x0000c06014147810 */ /* 0x000fe40007f3e0ff */
[----:B------:R-:W-:Y:S02]  /*2c3a0*/  ISETP.NE.U32.AND P0, PT, RZ, UR6, PT ;  /* 0x00000006ff007c0c */ /* 0x000fe4000bf05070 */
[----:B------:R-:W-:Y:S02]  /*2c3b0*/  LOP3.LUT R142, R143, 0x380, RZ, 0xc0, !PT ;  /* 0x000003808f8e7812 */ /* 0x000fe400078ec0ff */
[----:B------:R-:W-:Y:S02]  /*2c3c0*/  SHF.R.U64 R132, R132, 0x3, RZ ;  /* 0x0000000384847819 */ /* 0x000fe400000012ff */
[----:B------:R-:W-:-:S02]  /*2c3d0*/  F2FP.BF16.F32.PACK_AB R116, R117, R116 ;  /* 0x000000747574723e */ /* 0x000fc400000010ff */
[----:B------:R-:W-:Y:S02]  /*2c3e0*/  SHF.R.U64 R138, R138, 0x3, RZ ;  /* 0x000000038a8a7819 */ /* 0x000fe400000012ff */
[----:B------:R-:W-:Y:S02]  /*2c3f0*/  F2FP.BF16.F32.PACK_AB R117, R119, R118 ;  /* 0x000000767775723e */ /* 0x000fe400000010ff */
[----:B------:R-:W-:Y:S02]  /*2c400*/  F2FP.BF16.F32.PACK_AB R108, R109, R108 ;  /* 0x0000006c6d6c723e */ /* 0x000fe400000010ff */
[----:B------:R-:W-:Y:S02]  /*2c410*/  SHF.R.U64 R140, R140, 0x3, RZ ;  /* 0x000000038c8c7819 */ /* 0x000fe400000012ff */
[----:B------:R-:W-:Y:S02]  /*2c420*/  MOV R136, R136 ;  /* 0x0000008800887202 */ /* 0x000fe40000000f00 */
[----:B------:R-:W-:-:S02]  /*2c430*/  LOP3.LUT R0, R20, 0x380, RZ, 0xc0, !PT ;  /* 0x0000038014007812 */ /* 0x000fc400078ec0ff */
[----:B------:R-:W-:Y:S02]  /*2c440*/  F2FP.BF16.F32.PACK_AB R118, R113, R112 ;  /* 0x000000707176723e */ /* 0x000fe400000010ff */
[----:B------:R-:W-:Y:S02]  /*2c450*/  F2FP.BF16.F32.PACK_AB R119, R115, R114 ;  /* 0x000000727377723e */ /* 0x000fe400000010ff */
[----:B------:R-:W-:Y:S02]  /*2c460*/  F2FP.BF16.F32.PACK_AB R109, R111, R110 ;  /* 0x0000006e6f6d723e */ /* 0x000fe400000010ff */
[----:B------:R-:W-:Y:S02]  /*2c470*/  F2FP.BF16.F32.PACK_AB R100, R101, R100 ;  /* 0x000000646564723e */ /* 0x000fe400000010ff */
[----:B------:R-:W-:Y:S02]  /*2c480*/  ISETP.NE.AND.EX P0, PT, RZ, UR7, PT, P0 ;  /* 0x00000007ff007c0c */ /* 0x000fe4000bf05300 */
        /* <DEDUP_REMOVED lines=23> */
[----:B------:R-:W-:-:S02]  /*2c600*/  SHF.R.U64 R0, R0, 0x3, RZ ;  /* 0x0000000300007819 */ /* 0x000fc400000012ff */
[----:B------:R-:W-:Y:S02]  /*2c610*/  MOV R122, R122 ;  /* 0x0000007a007a7202 */ /* 0x000fe40000000f00 */
        /* <DEDUP_REMOVED lines=17> */
[----:B------:R-:W-:Y:S02]  /*2c730*/  F2FP.BF16.F32.PACK_AB R57, R59, R58 ;  /* 0x0000003a3b39723e */ /* 0x000fe400000010ff */
[----:B------:R-:W-:Y:S01]  /*2c740*/  F2FP.BF16.F32.PACK_AB R48, R49, R48 ;  /* 0x000000303130723e */ /* 0x000fe200000010ff */
[----:B------:R0:W-:Y:S01]  /*2c750*/  STSM.16.M88.4 [R120], R92 ;  /* 0x0000005c78007844 */ /* 0x0001e20000000200 */
[----:B------:R-:W-:Y:S02]  /*2c760*/  MOV R130, R130 ;  /* 0x0000008200827202 */ /* 0x000fe40000000f00 */
[----:B------:R-:W-:Y:S02]  /*2c770*/  F2FP.BF16.F32.PACK_AB R58, R53, R52 ;  /* 0x00000034353a723e */ /* 0x000fe400000010ff */
[----:B------:R-:W-:-:S02]  /*2c780*/  F2FP.BF16.F32.PACK_AB R59, R55, R54 ;  /* 0x00000036373b723e */ /* 0x000fc400000010ff */
[----:B------:R-:W-:Y:S01]  /*2c790*/  F2FP.BF16.F32.PACK_AB R49, R51, R50 ;  /* 0x000000323331723e */ /* 0x000fe200000010ff */
[----:B------:R0:W-:Y:S01]  /*2c7a0*/  STSM.16.M88.4 [R122], R80 ;  /* 0x000000507a007844 */ /* 0x0001e20000000200 */
[----:B------:R-:W-:Y:S02]  /*2c7b0*/  LOP3.LUT R20, R0, R20, RZ, 0x3c, !PT ;  /* 0x0000001400147212 */ /* 0x000fe400078e3cff */
[----:B------:R-:W-:Y:S02]  /*2c7c0*/  MOV R132, R132 ;  /* 0x0000008400847202 */ /* 0x000fe40000000f00 */
[----:B------:R-:W-:Y:S02]  /*2c7d0*/  F2FP.BF16.F32.PACK_AB R50, R45, R44 ;  /* 0x0000002c2d32723e */ /* 0x000fe400000010ff */
[----:B------:R-:W-:Y:S01]  /*2c7e0*/  F2FP.BF16.F32.PACK_AB R51, R47, R46 ;  /* 0x0000002e2f33723e */ /* 0x000fe200000010ff */
[----:B------:R0:W-:Y:S01]  /*2c7f0*/  STSM.16.M88.4 [R124], R72 ;  /* 0x000000487c007844 */ /* 0x0001e20000000200 */
[----:B------:R-:W-:Y:S01]  /*2c800*/  MOV R138, R138 ;  /* 0x0000008a008a7202 */ /* 0x000fe20000000f00 */
[----:B------:R-:W1:Y:S01]  /*2c810*/  LDC.64 R44, c[0x0][0xd00] ;  /* 0x00034000ff2c7b82 */ /* 0x000e620000000a00 */
[----:B------:R-:W-:Y:S01]  /*2c820*/  MOV R140, R140 ;  /* 0x0000008c008c7202 */ /* 0x000fe20000000f00 */
[----:B------:R0:W-:Y:S01]  /*2c830*/  STSM.16.M88.4 [R126], R64 ;  /* 0x000000407e007844 */ /* 0x0001e20000000200 */
[----:B------:R-:W-:-:S02]  /*2c840*/  MOV R142, R142 ;  /* 0x0000008e008e7202 */ /* 0x000fc40000000f00 */
[----:B------:R-:W-:Y:S01]  /*2c850*/  MOV R20, R20 ;  /* 0x0000001400147202 */ /* 0x000fe20000000f00 */
[----:B------:R0:W-:Y:S04]  /*2c860*/  STSM.16.M88.4 [R130], R56 ;  /* 0x0000003882007844 */ /* 0x0001e80000000200 */
[----:B------:R0:W-:Y:S01]  /*2c870*/  STSM.16.M88.4 [R132], R48 ;  /* 0x0000003084007844 */ /* 0x0001e20000000200 */
[----:B------:R-:W-:-:S04]  /*2c880*/  ISETP.NE.U32.AND P1, PT, RZ, UR4, PT ;  /* 0x00000004ff007c0c */ /* 0x000fc8000bf25070 */
[----:B------:R-:W-:Y:S01]  /*2c890*/  ISETP.NE.AND.EX P1, PT, RZ, UR5, PT, P1 ;  /* 0x00000005ff007c0c */ /* 0x000fe2000bf25310 */
[----:B------:R-:W-:Y:S01]  /*2c8a0*/  ULDC UR6, c[0x0][0xb88] ;  /* 0x0002e20000067ab9 */ /* 0x000fe20000000800 */
[----:B------:R-:W-:Y:S02]  /*2c8b0*/  IMAD.MOV.U32 R3, RZ, RZ, RZ ;  /* 0x000000ffff037224 */ /* 0x000fe400078e00ff */
[----:B-1----:R-:W-:Y:S01]  /*2c8c0*/  IMAD.WIDE R44, R198, 0x4, R44 ;  /* 0x00000004c62c7825 */ /* 0x002fe200078e022c */
[----:B--2---:R-:W-:Y:S02]  /*2c8d0*/  F2FP.BF16.F32.PACK_AB R32, R33, R32 ;  /* 0x000000202120723e */ /* 0x004fe400000010ff */
[----:B------:R-:W-:Y:S02]  /*2c8e0*/  F2FP.BF16.F32.PACK_AB R33, R35, R34 ;  /* 0x000000222321723e */ /* 0x000fe400000010ff */
[----:B----4-:R-:W-:Y:S02]  /*2c8f0*/  F2FP.BF16.F32.PACK_AB R8, R9, R8 ;  /* 0x000000080908723e */ /* 0x010fe400000010ff */
[----:B------:R-:W-:-:S02]  /*2c900*/  F2FP.BF16.F32.PACK_AB R9, R11, R10 ;  /* 0x0000000a0b09723e */ /* 0x000fc400000010ff */
[----:B---3--:R-:W-:Y:S02]  /*2c910*/  F2FP.BF16.F32.PACK_AB R40, R41, R40 ;  /* 0x000000282928723e */ /* 0x008fe400000010ff */
        /* <DEDUP_REMOVED lines=11> */
[----:B------:R-:W1:Y:S01]  /*2c9d0*/  @P0 LDC.64 R4, c[0x0][0xd08] ;  /* 0x00034200ff040b82 */ /* 0x000e620000000a00 */
[----:B------:R0:W-:Y:S04]  /*2c9e0*/  STSM.16.M88.4 [R138], R40 ;  /* 0x000000288a007844 */ /* 0x0001e80000000200 */
[----:B------:R0:W-:Y:S03]  /*2c9f0*/  STSM.16.M88.4 [R140], R32 ;  /* 0x000000208c007844 */ /* 0x0001e60000000200 */
[----:B------:R-:W2:Y:S01]  /*2ca00*/  LDC R12, c[0x0][0xce8] ;  /* 0x00033a00ff0c7b82 */ /* 0x000ea20000000800 */
[----:B------:R0:W-:Y:S04]  /*2ca10*/  STSM.16.M88.4 [R142], R24 ;  /* 0x000000188e007844 */ /* 0x0001e80000000200 */
[----:B------:R0:W-:Y:S03]  /*2ca20*/  STSM.16.M88.4 [R20], R8 ;  /* 0x0000000814007844 */ /* 0x0001e60000000200 */
[----:B------:R-:W-:Y:S01]  /*2ca30*/  BAR.SYNC.DEFER_BLOCKING 0x1, 0x100 ;  /* 0x0044000000007b1d */ /* 0x000fe20000010000 */
[----:B------:R-:W-:-:S02]  /*2ca40*/  IMAD.U32 R7, RZ, RZ, UR6 ;  /* 0x00000006ff077e24 */ /* 0x000fc4000f8e00ff */
[----:B-1----:R-:W-:-:S03]  /*2ca50*/  @P0 IMAD.WIDE R4, R198, 0x4, R4 ;  /* 0x00000004c6040825 */ /* 0x002fc600078e0204 */
[----:B------:R0:W5:Y:S04]  /*2ca60*/  @P1 LDG.E R3, desc[UR42][R44.64] ;  /* 0x0000002a2c031981 */ /* 0x000168000c1e1900 */
[----:B------:R0:W5:Y:S01]  /*2ca70*/  @P0 LDG.E R7, desc[UR42][R4.64] ;  /* 0x0000002a04070981 */ /* 0x000162000c1e1900 */
[----:B------:R-:W-:Y:S05]  /*2ca80*/  @P0 BRA `(.L_x_3801) ;  /* 0x0000000000100947 */ /* 0x000fea0003800000 */
[----:B------:R-:W-:Y:S05]  /*2ca90*/  @!P1 BRA `(.L_x_3801) ;  /* 0x00000000000c9947 */ /* 0x000fea0003800000 */
[----:B------:R-:W3:Y:S04]  /*2caa0*/  LDG.E R0, desc[UR42][R44.64] ;  /* 0x0000002a2c007981 */ /* 0x000ee8000c1e1900 */
[----:B-----5:R-:W3:Y:S02]  /*2cab0*/  LDG.E R7, desc[UR42][R44.64+0x4] ;  /* 0x0000042a2c077981 */ /* 0x020ee4000c1e1900 */
[----:B---3--:R-:W-:-:S07]  /*2cac0*/  IMAD.IADD R7, R7, 0x1, -R0 ;  /* 0x0000000107077824 */ /* 0x008fce00078e0a00 */
.L_x_3801:
[----:B------:R-:W3:Y:S04]  /*2cad0*/  LDL R0, [R1+0x510] ;  /* 0x0005100001007983 */ /* 0x000ee80000100800 */
[----:B0-----:R-:W4:Y:S01]  /*2cae0*/  LDL R26, [R1+0x518] ;  /* 0x00051800011a7983 */ /* 0x001f220000100800 */
[----:B------:R-:W-:Y:S01]  /*2caf0*/  IMAD.IADD R37, R196, 0x1, R194 ;  /* 0x00000001c4257824 */ /* 0x000fe200078e02c2 */
[----:B------:R-:W-:Y:S01]  /*2cb00*/  ISETP.GT.AND P3, PT, R195, 0x1, PT ;  /* 0x00000001c300780c */ /* 0x000fe20003f64270 */
[----:B------:R-:W-:Y:S01]  /*2cb10*/  IMAD.MOV.U32 R13, RZ, RZ, 0xab8 ;  /* 0x00000ab8ff0d7424 */ /* 0x000fe200078e00ff */
[----:B--2---:R-:W-:Y:S01]  /*2cb20*/  ISETP.NE.AND P2, PT, R12, 0x1, PT ;  /* 0x000000010c00780c */ /* 0x004fe20003f45270 */
[----:B------:R-:W0:Y:S03]  /*2cb30*/  LDC.64 R20, c[0x0][0xca8] ;  /* 0x00032a00ff147b82 */ /* 0x000e260000000a00 */
[----:B------:R-:W-:-:S05]  /*2cb40*/  SEL R13, R13, 0xa78, P3 ;  /* 0x00000a780d0d7807 */ /* 0x000fca0001800000 */
[----:B------:R-:W1:Y:S08]  /*2cb50*/  LDC.64 R10, c[0x0][R13+0x218] ;  /* 0x000086000d0a7b82 */ /* 0x000e700000000a00 */
[----:B------:R-:W2:Y:S08]  /*2cb60*/  LDC.64 R4, c[0x0][R13+0x228] ;  /* 0x00008a000d047b82 */ /* 0x000eb00000000a00 */
[----:B------:R2:W2:Y:S01]  /*2cb70*/  LDC.64 R8, c[0x0][R13+0x210] ;  /* 0x000084000d087b82 */ /* 0x0004a20000000a00 */
[----:B------:R-:W-:-:S07]  /*2cb80*/  ISETP.NE.U32.AND P1, PT, RZ, UR4, PT ;  /* 0x00000004ff007c0c */ /* 0x000fce000bf25070 */
[----:B------:R-:W1:Y:S01]  /*2cb90*/  @P2 LDC R14, c[0x0][0xcec] ;  /* 0x00033b00ff0e2b82 */ /* 0x000e620000000800 */
[----:B------:R-:W-:-:S07]  /*2cba0*/  ISETP.NE.AND.EX P1, PT, RZ, UR5, PT, P1 ;  /* 0x00000005ff007c0c */ /* 0x000fce000bf25310 */
[----:B------:R-:W2:Y:S01]  /*2cbb0*/  @P2 LDC R33, c[0x0][0xcf0] ;  /* 0x00033c00ff212b82 */ /* 0x000ea20000000800 */
[----:B------:R-:W-:Y:S02]  /*2cbc0*/  SHF.R.S32.HI R24, RZ, 0x1f, R198 ;  /* 0x0000001fff187819 */ /* 0x000fe400000114c6 */
[----:B------:R-:W-:Y:S02]  /*2cbd0*/  SEL R15, R198, RZ, !P1 ;  /* 0x000000ffc60f7207 */ /* 0x000fe40004800000 */
[----:B---3--:R-:W-:Y:S01]  /*2cbe0*/  LOP3.LUT P0, RZ, R0, 0x3, RZ, 0xc0, !PT ;  /* 0x0000000300ff7812 */ /* 0x008fe2000780c0ff */
[----:B-----5:R-:W-:Y:S02]  /*2cbf0*/  IMAD R0, R7, R12, RZ ;  /* 0x0000000c07007224 */ /* 0x020fe400078e02ff */
[----:B0-----:R-:W0:Y:S03]  /*2cc00*/  @!P3 LDC R20, c[0x0][0xc50] ;  /* 0x00031400ff14bb82 */ /* 0x001e260000000800 */
[----:B------:R-:W-:Y:S01]  /*2cc10*/  ISETP.GE.OR P4, PT, R37, R0, P0 ;  /* 0x000000002500720c */ /* 0x000fe20000786670 */
[----:B----4-:R-:W-:-:S04]  /*2cc20*/  IMAD.IADD R35, R26, 0x1, R194 ;  /* 0x000000011a237824 */ /* 0x010fc800078e02c2 */
[----:B------:R-:W3:Y:S08]  /*2cc30*/  @!P3 LDC R21, c[0x0][0xc54] ;  /* 0x00031500ff15bb82 */ /* 0x000ef00000000800 */
[----:B------:R-:W4:Y:S01]  /*2cc40*/  @!P4 LDL R27, [R1+0x240] ;  /* 0x00024000011bc983 */ /* 0x000f220000100800 */
[----:B------:R-:W2:Y:S01]  /*2cc50*/  LDC.64 R6, c[0x0][R13+0x220] ;  /* 0x000088000d067b82 */ /* 0x000ea20000000a00 */
[----:B------:R-:W-:Y:S01]  /*2cc60*/  SEL R25, R24, RZ, !P1 ;  /* 0x000000ff18197207 */ /* 0x000fe20004800000 */
[----:B-1----:R-:W-:-:S04]  /*2cc70*/  @P2 IMAD.HI.U32 R14, R35, R14, RZ ;  /* 0x0000000e230e2227 */ /* 0x002fc800078e00ff */
[-C--:B------:R-:W-:Y:S02]  /*2cc80*/  IMAD R29, R11, R193.reuse, RZ ;  /* 0x000000c10b1d7224 */ /* 0x080fe400078e02ff */
[----:B------:R-:W-:-:S04]  /*2cc90*/  IMAD.WIDE.U32 R10, R10, R193, RZ ;  /* 0x000000c10a0a7225 */ /* 0x000fc800078e00ff */
[----:B------:R-:W-:Y:S02]  /*2cca0*/  IMAD.IADD R29, R11, 0x1, R29 ;  /* 0x000000010b1d7824 */ /* 0x000fe400078e021d */
[----:B--2---:R-:W-:-:S04]  /*2ccb0*/  IMAD R7, R7, R15, RZ ;  /* 0x0000000f07077224 */ /* 0x004fc800078e02ff */
[C---:B------:R-:W-:Y:S01]  /*2ccc0*/  IMAD R31, R6.reuse, R25, R7 ;  /* 0x00000019061f7224 */ /* 0x040fe200078e0207 */
[----:B------:R-:W-:Y:S01]  /*2ccd0*/  SEL R25, R203, RZ, P3 ;  /* 0x000000ffcb197207 */ /* 0x000fe20001800000 */
[----:B------:R-:W-:-:S04]  /*2cce0*/  IMAD.WIDE.U32 R6, R6, R15, RZ ;  /* 0x0000000f06067225 */ /* 0x000fc800078e00ff */
[----:B------:R-:W-:Y:S01]  /*2ccf0*/  IMAD.IADD R31, R7, 0x1, R31 ;  /* 0x00000001071f7824 */ /* 0x000fe200078e021f */
[----:B------:R-:W-:Y:S01]  /*2cd00*/  IADD3 R6, P1, P5, R6, R10, R3 ;  /* 0x0000000a06067210 */ /* 0x000fe20007d3e003 */
[----:B------:R-:W-:Y:S01]  /*2cd10*/  IMAD.MOV.U32 R7, RZ, RZ, R35 ;  /* 0x000000ffff077224 */ /* 0x000fe200078e0023 */
[----:B------:R-:W-:Y:S01]  /*2cd20*/  @P2 SHF.R.U32.HI R7, RZ, R33, R14 ;  /* 0x00000021ff072219 */ /* 0x000fe2000001160e */
[-C--:B------:R-:W-:Y:S01]  /*2cd30*/  IMAD R11, R5, R25.reuse, RZ ;  /* 0x00000019050b7224 */ /* 0x080fe200078e02ff */
[----:B------:R-:W-:Y:S01]  /*2cd40*/  SHF.R.S32.HI R10, RZ, 0x1f, R3 ;  /* 0x0000001fff0a7819 */ /* 0x000fe20000011403 */
[----:B------:R-:W-:-:S03]  /*2cd50*/  IMAD.WIDE.U32 R4, R4, R25, RZ ;  /* 0x0000001904047225 */ /* 0x000fc600078e00ff */
[----:B------:R-:W-:Y:S01]  /*2cd60*/  IADD3.X R14, R31, R29, R10, P1, P5 ;  /* 0x0000001d1f0e7210 */ /* 0x000fe20000fea40a */
[----:B------:R-:W-:Y:S01]  /*2cd70*/  IMAD.MOV R13, RZ, RZ, -R7 ;  /* 0x000000ffff0d7224 */ /* 0x000fe200078e0a07 */
[----:B------:R-:W-:Y:S01]  /*2cd80*/  IADD3 R4, P1, P5, R7, R6, R4 ;  /* 0x0000000607047210 */ /* 0x000fe20007d3e004 */
[----:B------:R-:W-:Y:S01]  /*2cd90*/  IMAD.IADD R11, R5, 0x1, R11 ;  /* 0x00000001050b7824 */ /* 0x000fe200078e020b */
[----:B------:R-:W-:Y:S01]  /*2cda0*/  SHF.R.S32.HI R5, RZ, 0x1f, R7 ;  /* 0x0000001fff057819 */ /* 0x000fe20000011407 */
[----:B------:R-:W-:Y:S02]  /*2cdb0*/  IMAD R7, R12, R13, R35 ;  /* 0x0000000d0c077224 */ /* 0x000fe400078e0223 */
[----:B------:R-:W-:Y:S01]  /*2cdc0*/  VIADD R25, R37, 0x8 ;  /* 0x0000000825197836 */ /* 0x000fe20000000000 */
[----:B------:R-:W-:Y:S01]  /*2cdd0*/  IADD3.X R5, R5, R14, R11, P1, P5 ;  /* 0x0000000e05057210 */ /* 0x000fe20000fea40b */
[----:B------:R-:W-:Y:S01]  /*2cde0*/  IMAD R6, R9, R7, RZ ;  /* 0x0000000709067224 */ /* 0x000fe200078e02ff */
[----:B------:R-:W-:-:S02]  /*2cdf0*/  SHF.R.S32.HI R11, RZ, 0x1f, R7 ;  /* 0x0000001fff0b7819 */ /* 0x000fc40000011407 */
[----:B------:R-:W-:Y:S01]  /*2ce00*/  ISETP.GE.OR P0, PT, R25, R0, P0 ;  /* 0x000000001900720c */ /* 0x000fe20000706670 */
[----:B------:R-:W-:-:S04]  /*2ce10*/  IMAD.WIDE.U32 R4, R8, R7, R4 ;  /* 0x0000000708047225 */ /* 0x000fc800078e0004 */
[----:B------:R-:W-:Y:S01]  /*2ce20*/  IMAD R11, R8, R11, R6 ;  /* 0x0000000b080b7224 */ /* 0x000fe200078e0206 */
[----:B0-----:R-:W-:-:S03]  /*2ce30*/  LEA R20, P1, R4, R20, 0x2 ;  /* 0x0000001404147211 */ /* 0x001fc600078210ff */
[----:B------:R-:W-:Y:S02]  /*2ce40*/  IMAD.IADD R5, R5, 0x1, R11 ;  /* 0x0000000105057824 */ /* 0x000fe400078e020b */
[----:B------:R-:W-:Y:S03]  /*2ce50*/  SHFL.IDX PT, R6, R20, RZ, 0x1c1f ;  /* 0x001c1fff14067589 */ /* 0x000fe600000e0000 */
[----:B---3--:R-:W-:-:S05]  /*2ce60*/  LEA.HI.X R21, R4, R21, R5, 0x2, P1 ;  /* 0x0000001504157211 */ /* 0x008fca00008f1405 */
[----:B------:R-:W4:Y:S04]  /*2ce70*/  SHFL.IDX PT, R7, R21, RZ, 0x1c1f ;  /* 0x001c1fff15077589 */ /* 0x000f2800000e0000 */
[----:B----4-:R-:W-:Y:S04]  /*2ce80*/  @!P4 ST.E desc[UR42][R6.64], R27 ;  /* 0x0000001b0600c985 */ /* 0x010fe8000c10192a */
[----:B------:R-:W2:Y:S04]  /*2ce90*/  @!P0 LDL R9, [R1+0x244] ;  /* 0x0002440001098983 */ /* 0x000ea80000100800 */
[----:B------:R-:W-:Y:S04]  /*2cea0*/  SHFL.IDX PT, R4, R20, 0x1, 0x1c1f ;  /* 0x003c1f0014047f89 */ /* 0x000fe800000e0000 */
[----:B------:R-:W2:Y:S04]  /*2ceb0*/  SHFL.IDX PT, R5, R21, 0x1, 0x1c1f ;  /* 0x003c1f0015057f89 */ /* 0x000ea800000e0000 */
[----:B--2---:R0:W-:Y:S01]  /*2cec0*/  @!P0 ST.E desc[UR42][R4.64], R9 ;  /* 0x0000000904008985 */ /* 0x0041e2000c10192a */
[----:B------:R-:W-:Y:S05]  /*2ced0*/  @P3 BRA `(.L_x_3802) ;  /* 0x0000000c00e83947 */ /* 0x000fea0003800000 */
[----:B------:R-:W2:Y:S01]  /*2cee0*/  LDL R84, [R1+0x478] ;  /* 0x0004780001547983 */ /* 0x000ea20000100800 */
[----:B------:R-:W1:Y:S01]  /*2cef0*/  @P2 LDC R13, c[0x0][0xcec] ;  /* 0x00033b00ff0d2b82 */ /* 0x000e620000000800 */
[----:B------:R-:W-:Y:S02]  /*2cf00*/  ULDC.64 UR4, c[0x0][0xba0] ;  /* 0x0002e80000047ab9 */ /* 0x000fe40000000a00 */
[----:B------:R-:W3:Y:S01]  /*2cf10*/  LDL R85, [R1+0x488] ;  /* 0x0004880001557983 */ /* 0x000ee20000100800 */
[----:B------:R-:W-:Y:S02]  /*2cf20*/  IMAD R10, R10, UR4, RZ ;  /* 0x000000040a0a7c24 */ /* 0x000fe4000f8e02ff */
[----:B0-----:R-:W-:-:S04]  /*2cf30*/  IMAD.WIDE.U32 R8, R3, UR4, RZ ;  /* 0x0000000403087c25 */ /* 0x001fc8000f8e00ff */
[----:B------:R-:W-:Y:S01]  /*2cf40*/  IMAD R11, R3, UR5, R10 ;  /* 0x00000005030b7c24 */ /* 0x000fe2000f8e020a */
        /* <DEDUP_REMOVED lines=8> */
[----:B--2---:R-:W-:-:S04]  /*2cfd0*/  IMAD R5, R84, 0x40, R181 ;  /* 0x0000004054057824 */ /* 0x004fc800078e02b5 */
        /* <DEDUP_REMOVED lines=27> */
[----:B---3--:R-:W-:Y:S01]  /*2d190*/  IMAD R3, R85, 0x20, R84 ;  /* 0x0000002055037824 */ /* 0x008fe200078e0254 */
        /* <DEDUP_REMOVED lines=9> */
[----:B------:R-:W-:Y:S01]  /*2d230*/  LOP3.LUT R52, R53, 0x380, RZ, 0xc0, !PT ;  /* 0x0000038035347812 */ /* 0x000fe200078ec0ff */
[----:B------:R-:W5:Y:S01]  /*2d240*/  LD.E.128 R36, desc[UR42][R36.64] ;  /* 0x0000002a24247980 */ /* 0x000f62000c101d00 */
[----:B------:R-:W-:-:S02]  /*2d250*/  LOP3.LUT R56, R57, 0x380, RZ, 0xc0, !PT ;  /* 0x0000038039387812 */ /* 0x000fc400078ec0ff */
[----:B------:R-:W-:Y:S01]  /*2d260*/  LOP3.LUT R60, R61, 0x380, RZ, 0xc0, !PT ;  /* 0x000003803d3c7812 */ /* 0x000fe200078ec0ff */
[----:B------:R-:W5:Y:S01]  /*2d270*/  LD.E.128 R40, desc[UR42][R40.64] ;  /* 0x0000002a28287980 */ /* 0x000f62000c101d00 */
[----:B------:R-:W-:Y:S02]  /*2d280*/  SHF.R.U64 R44, R44, 0x3, RZ ;  /* 0x000000032c2c7819 */ /* 0x000fe400000012ff */
[----:B------:R-:W-:Y:S02]  /*2d290*/  SHF.R.U64 R48, R48, 0x3, RZ ;  /* 0x0000000330307819 */ /* 0x000fe400000012ff */
[----:B------:R-:W-:Y:S02]  /*2d2a0*/  SHF.R.U64 R52, R52, 0x3, RZ ;  /* 0x0000000334347819 */ /* 0x000fe400000012ff */
[----:B------:R-:W-:Y:S02]  /*2d2b0*/  SHF.R.U64 R56, R56, 0x3, RZ ;  /* 0x0000000338387819 */ /* 0x000fe400000012ff */
[----:B------:R-:W-:-:S02]  /*2d2c0*/  SHF.R.U64 R60, R60, 0x3, RZ ;  /* 0x000000033c3c7819 */ /* 0x000fc400000012ff */
        /* <DEDUP_REMOVED lines=8> */
[----:B------:R-:W-:Y:S01]  /*2d350*/  LOP3.LUT R5, R16, 0x380, RZ, 0xc0, !PT ;  /* 0x0000038010057812 */ /* 0x000fe200078ec0ff */
        /* <DEDUP_REMOVED lines=11> */
[----:B------:R-:W-:Y:S02]  /*2d410*/  SHF.R.U64 R5, R5, 0x3, RZ ;  /* 0x0000000305057819 */ /* 0x000fe400000012ff */
[----:B------:R-:W-:Y:S01]  /*2d420*/  LOP3.LUT R64, R65, 0x380, RZ, 0xc0, !PT ;  /* 0x0000038041407812 */ /* 0x000fe200078ec0ff */
[----:B------:R-:W5:Y:S01]  /*2d430*/  LD.E.128 R60, desc[UR42][R60.64] ;  /* 0x0000002a3c3c7980 */ /* 0x000f62000c101d00 */
[----:B------:R-:W-:-:S02]  /*2d440*/  LOP3.LUT R68, R69, 0x380, RZ, 0xc0, !PT ;  /* 0x0000038045447812 */ /* 0x000fc400078ec0ff */
[----:B------:R-:W-:Y:S02]  /*2d450*/  LOP3.LUT R72, R73, 0x380, RZ, 0xc0, !PT ;  /* 0x0000038049487812 */ /* 0x000fe400078ec0ff */
[----:B------:R-:W-:Y:S02]  /*2d460*/  LOP3.LUT R76, R77, 0x380, RZ, 0xc0, !PT ;  /* 0x000003804d4c7812 */ /* 0x000fe400078ec0ff */
[----:B------:R-:W-:Y:S02]  /*2d470*/  LOP3.LUT R6, R7, 0x380, RZ, 0xc0, !PT ;  /* 0x0000038007067812 */ /* 0x000fe400078ec0ff */
[----:B------:R-:W-:Y:S02]  /*2d480*/  LOP3.LUT R4, R5, R16, RZ, 0x3c, !PT ;  /* 0x0000001005047212 */ /* 0x000fe400078e3cff */
[----:B------:R-:W0:Y:S01]  /*2d490*/  @P2 LDC R16, c[0x0][0xcf0] ;  /* 0x00033c00ff102b82 */ /* 0x000e220000000800 */
[----:B------:R-:W-:Y:S02]  /*2d4a0*/  SHF.R.U64 R64, R64, 0x3, RZ ;  /* 0x0000000340407819 */ /* 0x000fe400000012ff */
[----:B------:R-:W-:-:S02]  /*2d4b0*/  SHF.R.U64 R68, R68, 0x3, RZ ;  /* 0x0000000344447819 */ /* 0x000fc400000012ff */
[----:B------:R-:W-:Y:S02]  /*2d4c0*/  SHF.R.U64 R72, R72, 0x3, RZ ;  /* 0x0000000348487819 */ /* 0x000fe400000012ff */
[----:B------:R-:W-:Y:S02]  /*2d4d0*/  SHF.R.U64 R76, R76, 0x3, RZ ;  /* 0x000000034c4c7819 */ /* 0x000fe400000012ff */
[----:B------:R-:W-:Y:S01]  /*2d4e0*/  SHF.R.U64 R6, R6, 0x3, RZ ;  /* 0x0000000306067819 */ /* 0x000fe200000012ff */
        /* <DEDUP_REMOVED lines=10> */
[----:B------:R-:W-:Y:S01]  /*2d590*/  IMAD.MOV.U32 R5, RZ, RZ, R17 ;  /* 0x000000ffff057224 */ /* 0x000fe200078e0011 */
[----:B------:R-:W5:Y:S01]  /*2d5a0*/  LD.E.128 R64, desc[UR42][R64.64] ;  /* 0x0000002a40407980 */ /* 0x000f62000c101d00 */
[----:B------:R-:W-:-:S03]  /*2d5b0*/  IMAD.IADD R14, R194, 0x1, R3 ;  /* 0x00000001c20e7824 */ /* 0x000fc600078e0203 */
[----:B------:R-:W5:Y:S04]  /*2d5c0*/  LD.E.128 R68, desc[UR42][R68.64] ;  /* 0x0000002a44447980 */ /* 0x000f68000c101d00 */
[----:B------:R-:W5:Y:S04]  /*2d5d0*/  LD.E.128 R4, desc[UR42][R4.64] ;  /* 0x0000002a04047980 */ /* 0x000f68000c101d00 */
[----:B------:R-:W5:Y:S04]  /*2d5e0*/  LD.E.128 R72, desc[UR42][R72.64] ;  /* 0x0000002a48487980 */ /* 0x000f68000c101d00 */
[----:B------:R-:W5:Y:S04]  /*2d5f0*/  LD.E.128 R76, desc[UR42][R76.64] ;  /* 0x0000002a4c4c7980 */ /* 0x000f68000c101d00 */
[----:B------:R-:W5:Y:S01]  /*2d600*/  LD.E.128 R80, desc[UR42][R80.64] ;  /* 0x0000002a50507980 */ /* 0x000f62000c101d00 */
[----:B------:R-:W-:Y:S01]  /*2d610*/  @!PT LDS RZ, [RZ] ;  /* 0x00000000fffff984 */ /* 0x000fe20000000800 */
[----:B------:R-:W-:Y:S01]  /*2d620*/  @!PT LDS RZ, [RZ] ;  /* 0x00000000fffff984 */ /* 0x000fe20000000800 */
[----:B------:R-:W-:Y:S01]  /*2d630*/  @!PT LDS RZ, [RZ] ;  /* 0x00000000fffff984 */ /* 0x000fe20000000800 */
[----:B------:R-:W-:Y:S01]  /*2d640*/  @!PT LDS RZ, [RZ] ;  /* 0x00000000fffff984 */ /* 0x000fe20000000800 */
[----:B------:R2:W-:Y:S06]  /*2d650*/  MEMBAR.ALL.CTA ;  /* 0x0000000000007992 */ /* 0x0005ec0000008000 */
[----:B--2---:R-:W2:Y:S01]  /*2d660*/  FENCE.VIEW.ASYNC.S ;  /* 0x00000000000073c6 */ /* 0x004ea20000000000 */
[----:B-1----:R-:W-:-:S04]  /*2d670*/  @P2 IMAD.HI.U32 R3, R14, R13, RZ ;  /* 0x0000000d0e032227 */ /* 0x002fc800078e00ff */
[----:B------:R-:W-:Y:S01]  /*2d680*/  IMAD.MOV.U32 R11, RZ, RZ, R14 ;  /* 0x000000ffff0b7224 */ /* 0x000fe200078e000e */
[----:B0-----:R-:W-:Y:S01]  /*2d690*/  @P2 SHF.R.U32.HI R11, RZ, R16, R3 ;  /* 0x00000010ff0b2219 */ /* 0x001fe20000011603 */
[----:B------:R-:W-:Y:S01]  /*2d6a0*/  IMAD R13, R15, UR5, R10 ;  /* 0x000000050f0d7c24 */ /* 0x000fe2000f8e020a */
[----:B------:R-:W-:Y:S01]  /*2d6b0*/  ULDC.64 UR4, c[0x0][0xbe0] ;  /* 0x0002f80000047ab9 */ /* 0x000fe20000000a00 */
[----:B------:R-:W-:Y:S02]  /*2d6c0*/  VIADD R3, R2, 0x32420 ;  /* 0x0003242002037836 */ /* 0x000fe40000000000 */
[----:B------:R-:W-:Y:S01]  /*2d6d0*/  IMAD.IADD R9, R9, 0x1, R13 ;  /* 0x0000000109097824 */ /* 0x000fe200078e020d */
[--C-:B------:R-:W-:Y:S01]  /*2d6e0*/  SHF.R.S32.HI R10, RZ, 0x1f, R11.reuse ;  /* 0x0000001fff0a7819 */ /* 0x100fe2000001140b */
[----:B------:R-:W-:Y:S01]  /*2d6f0*/  IMAD.MOV R13, RZ, RZ, -R11 ;  /* 0x000000ffff0d7224 */ /* 0x000fe200078e0a0b */
[----:B------:R-:W-:-:S03]  /*2d700*/  PRMT R3, RZ, 0x654, R3 ;  /* 0x00000654ff037816 */ /* 0x000fc60000000003 */
[----:B------:R-:W-:Y:S02]  /*2d710*/  IMAD R13, R12, R13, R14 ;  /* 0x0000000d0c0d7224 */ /* 0x000fe400078e020e */
[----:B------:R-:W-:Y:S02]  /*2d720*/  IMAD R10, R10, UR4, RZ ;  /* 0x000000040a0a7c24 */ /* 0x000fe4000f8e02ff */
[C---:B------:R-:W-:Y:S01]  /*2d730*/  IMAD.WIDE.U32 R8, R11.reuse, UR4, R8 ;  /* 0x000000040b087c25 */ /* 0x040fe2000f8e0008 */
[----:B--2---:R0:W-:Y:S03]  /*2d740*/  SYNCS.ARRIVE.TRANS64.RED.A1T0 RZ, [R3+URZ], RZ ;  /* 0x000000ff03ff79a7 */ /* 0x0041e6000810043f */
[----:B------:R-:W-:Y:S01]  /*2d750*/  IMAD R15, R11, UR5, R10 ;  /* 0x000000050b0f7c24 */ /* 0x000fe2000f8e020a */
[----:B------:R-:W-:Y:S01]  /*2d760*/  ULDC.64 UR4, c[0x0][0xbd8] ;  /* 0x0002f60000047ab9 */ /* 0x000fe20000000a00 */
[----:B0-----:R-:W-:-:S02]  /*2d770*/  SHF.R.S32.HI R3, RZ, 0x1f, R13 ;  /* 0x0000001fff037819 */ /* 0x001fc4000001140d */
[----:B------:R-:W-:-:S03]  /*2d780*/  IMAD.IADD R9, R9, 0x1, R15 ;  /* 0x0000000109097824 */ /* 0x000fc600078e020f */
[----:B------:R-:W-:Y:S02]  /*2d790*/  IMAD R10, R3, UR4, RZ ;  /* 0x00000004030a7c24 */ /* 0x000fe4000f8e02ff */
[----:B------:R-:W-:-:S04]  /*2d7a0*/  IMAD.WIDE.U32 R8, R13, UR4, R8 ;  /* 0x000000040d087c25 */ /* 0x000fc8000f8e0008 */
        /* <DEDUP_REMOVED lines=9> */
.L_x_4053:
[----:B------:R-:W-:Y:S01]  /*2d840*/  IMAD.IADD R21, R84, 0x1, R194 ;  /* 0x0000000154157824 */ /* 0x000fe200078e02c2 */
[----:B------:R-:W-:Y:S04]  /*2d850*/  BSSY B1, `(.L_x_3804) ;  /* 0x0000014000017945 */ /* 0x000fe80003800000 */
[----:B------:R-:W-:-:S13]  /*2d860*/  ISETP.GE.AND P0, PT, R21, R0, PT ;  /* 0x000000001500720c */ /* 0x000fda0003f06270 */
[----:B------:R-:W-:Y:S05]  /*2d870*/  @P0 BRA `(.L_x_3805) ;  /* 0x0000000000440947 */ /* 0x000fea0003800000 */
[----:B------:R-:W-:Y:S02]  /*2d880*/  ULDC UR4, c[0x0][0xbc8] ;  /* 0x0002f20000047ab9 */ /* 0x000fe40000000800 */
[----:B------:R-:W-:Y:S02]  /*2d890*/  ISETP.GE.AND P3, PT, R181, UR4, PT ;  /* 0x00000004b5007c0c */ /* 0x000fe4000bf66270 */
[----:B------:R-:W-:Y:S02]  /*2d8a0*/  ISETP.GE.AND P2, PT, R183, UR4, PT ;  /* 0x00000004b7007c0c */ /* 0x000fe4000bf46270 */
[----:B------:R-:W-:Y:S02]  /*2d8b0*/  ISETP.GE.AND P1, PT, R182, UR4, PT ;  /* 0x00000004b6007c0c */ /* 0x000fe4000bf26270 */
[----:B------:R-:W-:-:S07]  /*2d8c0*/  ISETP.GE.AND P0, PT, R188, UR4, PT ;  /* 0x00000004bc007c0c */ /* 0x000fce000bf06270 */
[-C--:B--2---:R-:W-:Y:S02]  /*2d8d0*/  @!P3 LEA R8, P5, R181, R14.reuse, 0x1 ;  /* 0x0000000eb508b211 */ /* 0x084fe400078a08ff */
[-C--:B------:R-:W-:Y:S02]  /*2d8e0*/  @!P2 LEA R10, P4, R183, R14.reuse, 0x1 ;  /* 0x0000000eb70aa211 */ /* 0x080fe400078808ff */
[-C--:B-1----:R-:W-:Y:S02]  /*2d8f0*/  @!P3 LEA.HI.X R9, R181, R3.reuse, R202, 0x1, P5 ;  /* 0x00000003b509b211 */ /* 0x082fe400028f0cca */
[-C--:B------:R-:W-:Y:S02]  /*2d900*/  @!P1 LEA R12, P5, R182, R14.reuse, 0x1 ;  /* 0x0000000eb60c9211 */ /* 0x080fe400078a08ff */
[----:B------:R-:W-:Y:S01]  /*2d910*/  @!P2 LEA.HI.X R11, R183, R3, R201, 0x1, P4 ;  /* 0x00000003b70ba211 */ /* 0x000fe200020f0cc9 */
[----:B-----5:R3:W-:Y:S01]  /*2d920*/  @!P3 ST.E.128 desc[UR42][R8.64], R4 ;  /* 0x000000040800b985 */ /* 0x0207e2000c101d2a */
[----:B------:R-:W-:-:S02]  /*2d930*/  @!P0 LEA R14, P4, R188, R14, 0x1 ;  /* 0x0000000ebc0e8211 */ /* 0x000fc400078808ff */
[-C--:B------:R-:W-:Y:S01]  /*2d940*/  @!P1 LEA.HI.X R13, R182, R3.reuse, R200, 0x1, P5 ;  /* 0x00000003b60d9211 */ /* 0x080fe200028f0cc8 */
[----:B------:R3:W-:Y:S01]  /*2d950*/  @!P2 ST.E.128 desc[UR42][R10.64], R36 ;  /* 0x000000240a00a985 */ /* 0x0007e2000c101d2a */
[----:B------:R-:W-:-:S03]  /*2d960*/  @!P0 LEA.HI.X R15, R188, R3, R199, 0x1, P4 ;  /* 0x00000003bc0f8211 */ /* 0x000fc600020f0cc7 */
[----:B------:R3:W-:Y:S04]  /*2d970*/  @!P1 ST.E.128 desc[UR42][R12.64], R52 ;  /* 0x000000340c009985 */ /* 0x0007e8000c101d2a */
[----:B------:R3:W-:Y:S02]  /*2d980*/  @!P0 ST.E.128 desc[UR42][R14.64], R68 ;  /* 0x000000440e008985 */ /* 0x0007e4000c101d2a */
.L_x_3805:
[----:B------:R-:W-:Y:S05]  /*2d990*/  BSYNC B1 ;  /* 0x0000000000017941 */ /* 0x000fea0003800000 */
.L_x_3804:
[----:B------:R-:W-:-:S03]  /*2d9a0*/  UMOV UR4, 0xffffffff ;  /* 0xffffffff00047882 */ /* 0x000fc60000000000 */
[----:B------:R-:W-:Y:S05]  /*2d9b0*/  BRA.DIV UR4, `(.L_x_3806) ;  /* 0x000000da04747947 */ /* 0x000fea000b800000 */
[----:B-1----:R1:W4:Y:S04]  /*2d9c0*/  SHFL.IDX PT, R3, R17, 0x1, 0x181f ;  /* 0x00381f0011037f89 */ /* 0x00232800000e0000 */
[----:B--23--:R1:W2:Y:S02]  /*2d9d0*/  SHFL.IDX PT, R14, R16, 0x1, 0x181f ;  /* 0x00381f00100e7f89 */ /* 0x00c2a400000e0000 */
.L_x_4057:
[----:B-----5:R-:W-:Y:S01]  /*2d9e0*/  VIADD R5, R21, 0x20 ;  /* 0x0000002015057836 */ /* 0x020fe20000000000 */
        /* <DEDUP_REMOVED lines=10> */
[-C--:B----4-:R-:W-:Y:S02]  /*2da90*/  @!P3 LEA.HI.X R5, R181, R3.reuse, R202, 0x1, P5 ;  /* 0x00000003b505b211 */ /* 0x090fe400028f0cca */
        /* <DEDUP_REMOVED lines=9> */
.L_x_3808:
[----:B------:R-:W-:Y:S05]  /*2db30*/  BSYNC B1 ;  /* 0x0000000000017941 */ /* 0x000fea0003800000 */
.L_x_3807:
[----:B------:R-:W-:-:S03]  /*2db40*/  UMOV UR4, 0xffffffff ;  /* 0xffffffff00047882 */ /* 0x000fc60000000000 */
[----:B------:R-:W-:Y:S05]  /*2db50*/  BRA.DIV UR4, `(.L_x_3809) ;  /* 0x000000da04547947 */ /* 0x000fea000b800000 */
[----:B----4-:R4:W0:Y:S04]  /*2db60*/  SHFL.IDX PT, R3, R17, 0x2, 0x181f ;  /* 0x00581f0011037f89 */ /* 0x01082800000e0000 */
[----:B--2---:R4:W2:Y:S02]  /*2db70*/  SHFL.IDX PT, R14, R16, 0x2, 0x181f ;  /* 0x00581f00100e7f89 */ /* 0x0048a400000e0000 */
.L_x_4061:
[----:B---3--:R-:W-:Y:S01]  /*2db80*/  VIADD R5, R21, 0x40 ;  /* 0x0000004015057836 */ /* 0x008fe20000000000 */
        /* <DEDUP_REMOVED lines=20> */
.L_x_3811:
[----:B------:R-:W-:Y:S05]  /*2dcd0*/  BSYNC B1 ;  /* 0x0000000000017941 */ /* 0x000fea0003800000 */
.L_x_3810:
[----:B------:R-:W-:-:S03]  /*2dce0*/  UMOV UR4, 0xffffffff ;  /* 0xffffffff00047882 */ /* 0x000fc60000000000 */
[----:B------:R-:W-:Y:S05]  /*2dcf0*/  BRA.DIV UR4, `(.L_x_3812) ;  /* 0x000000da04347947 */ /* 0x000fea000b800000 */
[----:B0-----:R0:W0:Y:S04]  /*2dd00*/  SHFL.IDX PT, R3, R17, 0x3, 0x181f ;  /* 0x00781f0011037f89 */ /* 0x00102800000e0000 */
[----:B--2---:R2:W0:Y:S02]  /*2dd10*/  SHFL.IDX PT, R14, R16, 0x3, 0x181f ;  /* 0x00781f00100e7f89 */ /* 0x00442400000e0000 */
.L_x_4065:
[----:B---3--:R-:W-:-:S05]  /*2dd20*/  VIADD R5, R21, 0x60 ;  /* 0x0000006015057836 */ /* 0x008fca0000000000 */
[----:B------:R-:W-:-:S13]  /*2dd30*/  ISETP.GE.AND P0, PT, R5, R0, PT ;  /* 0x000000000500720c */ /* 0x000fda0003f06270 */
[----:B------:R-:W-:Y:S05]  /*2dd40*/  @P0 BRA `(.L_x_3813) ;  /* 0x0000002c00180947 */ /* 0x000fea0003800000 */
[----:B------:R-:W-:Y:S02]  /*2dd50*/  ULDC UR4, c[0x0][0xbc8] ;  /* 0x0002f20000047ab9 */ /* 0x000fe40000000800 */
[----:B------:R-:W-:Y:S02]  /*2dd60*/  ISETP.GE.AND P3, PT, R181, UR4, PT ;  /* 0x00000004b5007c0c */ /* 0x000fe4000bf66270 */
[----:B------:R-:W-:Y:S02]  /*2dd70*/  ISETP.GE.AND P4, PT, R183, UR4, PT ;  /* 0x00000004b7007c0c */ /* 0x000fe4000bf86270 */
[----:B------:R-:W-:-:S09]  /*2dd80*/  ISETP.GE.AND P5, PT, R182, UR4, PT ;  /* 0x00000004b6007c0c */ /* 0x000fd2000bfa6270 */
[-C--:B0-----:R-:W-:Y:S02]  /*2dd90*/  @!P3 LEA R4, P0, R181, R14.reuse, 0x1 ;  /* 0x0000000eb504b211 */ /* 0x081fe400078008ff */
        /* <DEDUP_REMOVED lines=14> */
.L_x_3802:
[----:B------:R-:W-:Y:S01]  /*2de80*/  ULDC.64 UR4, c[0x0][0xc08] ;  /* 0x0003020000047ab9 */ /* 0x000fe20000000a00 */
[----:B------:R-:W1:Y:S01]  /*2de90*/  @P2 LDC R8, c[0x0][0xcec] ;  /* 0x00033b00ff082b82 */ /* 0x000e620000000800 */
[----:B------:R-:W-:Y:S01]  /*2dea0*/  IMAD R10, R10, UR4, RZ ;  /* 0x000000040a0a7c24 */ /* 0x000fe2000f8e02ff */
[----:B------:R-:W-:Y:S01]  /*2deb0*/  SHF.R.S32.HI R6, RZ, 0x1f, R15 ;  /* 0x0000001fff067819 */ /* 0x000fe2000001140f */
[----:B0-----:R-:W-:-:S04]  /*2dec0*/  IMAD.WIDE.U32 R4, R3, UR4, RZ ;  /* 0x0000000403047c25 */ /* 0x001fc8000f8e00ff */
[----:B------:R-:W-:Y:S01]  /*2ded0*/  IMAD R3, R3, UR5, R10 ;  /* 0x0000000503037c24 */ /* 0x000fe2000f8e020a */
[----:B------:R-:W0:Y:S01]  /*2dee0*/  @P2 LDC R9, c[0x0][0xcf0] ;  /* 0x00033c00ff092b82 */ /* 0x000e220000000800 */
[----:B------:R-:W-:Y:S02]  /*2def0*/  ULDC.64 UR4, c[0x0][0xc38] ;  /* 0x00030e0000047ab9 */ /* 0x000fe40000000a00 */
[----:B------:R-:W-:Y:S02]  /*2df00*/  IMAD.IADD R5, R5, 0x1, R3 ;  /* 0x0000000105057824 */ /* 0x000fe400078e0203 */
[----:B------:R-:W-:Y:S02]  /*2df10*/  IMAD.MOV.U32 R3, RZ, RZ, R35 ;  /* 0x000000ffff037224 */ /* 0x000fe400078e0023 */
[----:B------:R-:W-:-:S04]  /*2df20*/  IMAD.WIDE.U32 R4, R193, UR4, R4 ;  /* 0x00000004c1047c25 */ /* 0x000fc8000f8e0004 */
[----:B------:R-:W-:Y:S01]  /*2df30*/  IMAD R5, R193, UR5, R5 ;  /* 0x00000005c1057c24 */ /* 0x000fe2000f8e0205 */
[----:B------:R-:W-:Y:S02]  /*2df40*/  ULDC.64 UR4, c[0x0][0xc40] ;  /* 0x0003100000047ab9 */ /* 0x000fe40000000a00 */
[----:B------:R-:W-:Y:S02]  /*2df50*/  IMAD R6, R6, UR4, RZ ;  /* 0x0000000406067c24 */ /* 0x000fe4000f8e02ff */
[----:B------:R-:W-:-:S04]  /*2df60*/  IMAD.WIDE.U32 R4, R15, UR4, R4 ;  /* 0x000000040f047c25 */ /* 0x000fc8000f8e0004 */
[----:B------:R-:W-:Y:S01]  /*2df70*/  IMAD R7, R15, UR5, R6 ;  /* 0x000000050f077c24 */ /* 0x000fe2000f8e0206 */
[----:B------:R-:W-:Y:S01]  /*2df80*/  ULDC.64 UR4, c[0x0][0xc48] ;  /* 0x0003120000047ab9 */ /* 0x000fe20000000a00 */
[----:B-1----:R-:W-:-:S04]  /*2df90*/  @P2 IMAD.HI.U32 R8, R35, R8, RZ ;  /* 0x0000000823082227 */ /* 0x002fc800078e00ff */
[----:B------:R-:W-:Y:S01]  /*2dfa0*/  IMAD.IADD R5, R5, 0x1, R7 ;  /* 0x0000000105057824 */ /* 0x000fe200078e0207 */
[----:B0-----:R-:W-:Y:S01]  /*2dfb0*/  @P2 SHF.R.U32.HI R3, RZ, R9, R8 ;  /* 0x00000009ff032219 */ /* 0x001fe20000011608 */
[----:B------:R-:W-:Y:S02]  /*2dfc0*/  VIADD R8, R2, 0x32420 ;  /* 0x0003242002087836 */ /* 0x000fe40000000000 */
[C---:B------:R-:W-:Y:S01]  /*2dfd0*/  IMAD.WIDE.U32 R4, R203.reuse, UR4, R4 ;  /* 0x00000004cb047c25 */ /* 0x040fe2000f8e0004 */
[--C-:B------:R-:W-:Y:S02]  /*2dfe0*/  SHF.R.S32.HI R6, RZ, 0x1f, R3.reuse ;  /* 0x0000001fff067819 */ /* 0x100fe40000011403 */
[----:B------:R-:W-:Y:S01]  /*2dff0*/  PRMT R8, RZ, 0x654, R8 ;  /* 0x00000654ff087816 */ /* 0x000fe20000000008 */
[----:B------:R-:W-:Y:S02]  /*2e000*/  IMAD.MOV R7, RZ, RZ, -R3 ;  /* 0x000000ffff077224 */ /* 0x000fe400078e0a03 */
[----:B------:R-:W-:Y:S01]  /*2e010*/  IMAD R5, R203, UR5, R5 ;  /* 0x00000005cb057c24 */ /* 0x000fe2000f8e0205 */
[----:B------:R-:W-:Y:S01]  /*2e020*/  ULDC.64 UR4, c[0x0][0xc30] ;  /* 0x00030c0000047ab9 */ /* 0x000fe20000000a00 */
[----:B------:R-:W-:Y:S01]  /*2e030*/  IMAD R7, R12, R7, R35 ;  /* 0x000000070c077224 */ /* 0x000fe200078e0223 */
[----:B------:R0:W-:Y:S01]  /*2e040*/  SYNCS.ARRIVE.TRANS64.RED.A1T0 RZ, [R8+URZ], RZ ;  /* 0x000000ff08ff79a7 */ /* 0x0001e2000810043f */
[----:B------:R-:W-:-:S02]  /*2e050*/  IMAD R6, R6, UR4, RZ ;  /* 0x0000000406067c24 */ /* 0x000fc4000f8e02ff */
        /* <DEDUP_REMOVED lines=16> */
.L_x_4068:
[----:B------:R-:W-:Y:S01]  /*2e160*/  ISETP.GE.AND P0, PT, R37, R0, PT ;  /* 0x000000002500720c */ /* 0x000fe20003f06270 */
[----:B------:R-:W-:-:S12]  /*2e170*/  BSSY B1, `(.L_x_3815) ;  /* 0x00000c6000017945 */ /* 0x000fd80003800000 */
[----:B------:R-:W-:Y:S05]  /*2e180*/  @P0 BRA `(.L_x_3816) ;  /* 0x0000000c00100947 */ /* 0x000fea0003800000 */
[----:B------:R-:W-:Y:S01]  /*2e190*/  ULDC UR4, c[0x0][0xbc8] ;  /* 0x0002f20000047ab9 */ /* 0x000fe20000000800 */
[----:B------:R-:W3:Y:S01]  /*2e1a0*/  LDL R10, [R1+0x468] ;  /* 0x00046800010a7983 */ /* 0x000ee20000100800 */
[----:B------:R-:W-:-:S03]  /*2e1b0*/  ISETP.GE.AND P0, PT, R197, UR4, PT ;  /* 0x00000004c5007c0c */ /* 0x000fc6000bf06270 */
[----:B------:R-:W4:Y:S04]  /*2e1c0*/  LDL R28, [R1+0x464] ;  /* 0x00046400011c7983 */ /* 0x000f280000100800 */
[----:B------:R-:W5:Y:S04]  /*2e1d0*/  LDL R11, [R1+0x508] ;  /* 0x00050800010b7983 */ /* 0x000f680000100800 */
[----:B------:R-:W5:Y:S04]  /*2e1e0*/  LDL R31, [R1+0x504] ;  /* 0x00050400011f7983 */ /* 0x000f680000100800 */
[----:B------:R-:W4:Y:S01]  /*2e1f0*/  @!P0 LDL.64 R20, [R1+0x260] ;  /* 0x0002600001148983 */ /* 0x000f220000100a00 */
[----:B-1----:R-:W-:-:S03]  /*2e200*/  @!P0 IMAD.MOV.U32 R15, RZ, RZ, R5 ;  /* 0x000000ffff0f8224 */ /* 0x002fc600078e0005 */
[----:B------:R-:W5:Y:S01]  /*2e210*/  LDL R27, [R1+0x500] ;  /* 0x00050000011b7983 */ /* 0x000f620000100800 */
[----:B--2---:R-:W-:-:S03]  /*2e220*/  @!P0 IMAD.WIDE R6, R197, 0x4, R14 ;  /* 0x00000004c5068825 */ /* 0x004fc600078e020e */
[----:B------:R-:W2:Y:S04]  /*2e230*/  LDL R24, [R1+0x4fc] ;  /* 0x0004fc0001187983 */ /* 0x000ea80000100800 */
[----:B------:R-:W2:Y:S04]  /*2e240*/  LDL R30, [R1+0x4f8] ;  /* 0x0004f800011e7983 */ /* 0x000ea80000100800 */
[----:B------:R-:W2:Y:S04]  /*2e250*/  LDL R29, [R1+0x4f4] ;  /* 0x0004f400011d7983 */ /* 0x000ea80000100800 */
[----:B------:R-:W2:Y:S04]  /*2e260*/  LDL R26, [R1+0x4f0] ;  /* 0x0004f000011a7983 */ /* 0x000ea80000100800 */
[----:B------:R-:W2:Y:S04]  /*2e270*/  LDL R15, [R1+0x4e0] ;  /* 0x0004e000010f7983 */ /* 0x000ea80000100800 */
[----:B------:R-:W2:Y:S01]  /*2e280*/  LDL R32, [R1+0x4a8] ;  /* 0x0004a80001207983 */ /* 0x000ea20000100800 */
[----:B---3--:R-:W-:-:S03]  /*2e290*/  ISETP.GE.AND P1, PT, R10, UR4, PT ;  /* 0x000000040a007c0c */ /* 0x008fc6000bf26270 */
[----:B----4-:R1:W-:Y:S10]  /*2e2a0*/  @!P0 ST.E.64 desc[UR42][R6.64], R20 ;  /* 0x0000001406008985 */ /* 0x0103f4000c101b2a */
[----:B------:R-:W3:Y:S01]  /*2e2b0*/  @!P1 LDL.64 R8, [R1+0x270] ;  /* 0x0002700001089983 */ /* 0x000ee20000100a00 */
[----:B------:R-:W-:-:S02]  /*2e2c0*/  ISETP.GE.AND P0, PT, R28, UR4, PT ;  /* 0x000000041c007c0c */ /* 0x000fc4000bf06270 */
[----:B------:R-:W-:-:S04]  /*2e2d0*/  @!P1 LEA R12, P2, R10, R14, 0x2 ;  /* 0x0000000e0a0c9211 */ /* 0x000fc800078410ff */
[----:B-----5:R-:W-:-:S05]  /*2e2e0*/  @!P1 LEA.HI.X R13, R10, R5, R11, 0x2, P2 ;  /* 0x000000050a0d9211 */ /* 0x020fca00010f140b */
[----:B---3--:R3:W-:Y:S04]  /*2e2f0*/  @!P1 ST.E.64 desc[UR42][R12.64], R8 ;  /* 0x000000080c009985 */ /* 0x0087e8000c101b2a */
[----:B------:R-:W4:Y:S01]  /*2e300*/  @!P0 LDL.64 R10, [R1+0x280] ;  /* 0x00028000010a8983 */ /* 0x000f220000100a00 */
[----:B------:R-:W-:Y:S02]  /*2e310*/  ISETP.GE.AND P1, PT, R237, UR4, PT ;  /* 0x00000004ed007c0c */ /* 0x000fe4000bf26270 */
[----:B------:R-:W-:-:S04]  /*2e320*/  @!P0 LEA R16, P2, R28, R14, 0x2 ;  /* 0x0000000e1c108211 */ /* 0x000fc800078410ff */
[----:B------:R-:W-:Y:S02]  /*2e330*/  @!P0 LEA.HI.X R17, R28, R5, R31, 0x2, P2 ;  /* 0x000000051c118211 */ /* 0x000fe400010f141f */
[----:B------:R-:W5:Y:S04]  /*2e340*/  LDL R28, [R1+0x4ec] ;  /* 0x0004ec00011c7983 */ /* 0x000f680000100800 */
[----:B------:R-:W5:Y:S04]  /*2e350*/  LDL R31, [R1+0x4a4] ;  /* 0x0004a400011f7983 */ /* 0x000f680000100800 */
[----:B----4-:R4:W-:Y:S04]  /*2e360*/  @!P0 ST.E.64 desc[UR42][R16.64], R10 ;  /* 0x0000000a10008985 */ /* 0x0109e8000c101b2a */
[----:B-1----:R-:W2:Y:S01]  /*2e370*/  @!P1 LDL.64 R6, [R1+0x290] ;  /* 0x0002900001069983 */ /* 0x002ea20000100a00 */
[----:B------:R-:W-:-:S02]  /*2e380*/  ISETP.GE.AND P0, PT, R236, UR4, PT ;  /* 0x00000004ec007c0c */ /* 0x000fc4000bf06270 */
[----:B------:R-:W-:-:S04]  /*2e390*/  @!P1 LEA R20, P2, R237, R14, 0x2 ;  /* 0x0000000eed149211 */ /* 0x000fc800078410ff */
[----:B------:R-:W-:Y:S02]  /*2e3a0*/  @!P1 LEA.HI.X R21, R237, R5, R27, 0x2, P2 ;  /* 0x00000005ed159211 */ /* 0x000fe400010f141b */
[----:B------:R-:W5:Y:S04]  /*2e3b0*/  LDL R27, [R1+0x4e8] ;  /* 0x0004e800011b7983 */ /* 0x000f680000100800 */
[----:B--2---:R1:W-:Y:S04]  /*2e3c0*/  @!P1 ST.E.64 desc[UR42][R20.64], R6 ;  /* 0x0000000614009985 */ /* 0x0043e8000c101b2a */
[----:B---3--:R-:W2:Y:S01]  /*2e3d0*/  @!P0 LDL.64 R8, [R1+0x2a0] ;  /* 0x0002a00001088983 */ /* 0x008ea20000100a00 */
[----:B------:R-:W-:-:S02]  /*2e3e0*/  ISETP.GE.AND P1, PT, R235, UR4, PT ;  /* 0x00000004eb007c0c */ /* 0x000fc4000bf26270 */
[----:B------:R-:W-:-:S04]  /*2e3f0*/  @!P0 LEA R12, P2, R236, R14, 0x2 ;  /* 0x0000000eec0c8211 */ /* 0x000fc800078410ff */
[----:B------:R-:W-:Y:S02]  /*2e400*/  @!P0 LEA.HI.X R13, R236, R5, R24, 0x2, P2 ;  /* 0x00000005ec0d8211 */ /* 0x000fe400010f1418 */
[----:B------:R-:W3:Y:S04]  /*2e410*/  LDL R24, [R1+0x4e4] ;  /* 0x0004e40001187983 */ /* 0x000ee80000100800 */
[----:B--2---:R2:W-:Y:S04]  /*2e420*/  @!P0 ST.E.64 desc[UR42][R12.64], R8 ;  /* 0x000000080c008985 */ /* 0x0045e8000c101b2a */
[----:B----4-:R-:W4:Y:S01]  /*2e430*/  @!P1 LDL.64 R10, [R1+0x2b0] ;  /* 0x0002b000010a9983 */ /* 0x010f220000100a00 */
[----:B------:R-:W-:-:S02]  /*2e440*/  ISETP.GE.AND P0, PT, R234, UR4, PT ;  /* 0x00000004ea007c0c */ /* 0x000fc4000bf06270 */
[----:B------:R-:W-:-:S04]  /*2e450*/  @!P1 LEA R16, P2, R235, R14, 0x2 ;  /* 0x0000000eeb109211 */ /* 0x000fc800078410ff */
[----:B------:R-:W-:Y:S02]  /*2e460*/  @!P1 LEA.HI.X R17, R235, R5, R30, 0x2, P2 ;  /* 0x00000005eb119211 */ /* 0x000fe400010f141e */
[----:B------:R-:W3:Y:S04]  /*2e470*/  LDL R30, [R1+0x4a0] ;  /* 0x0004a000011e7983 */ /* 0x000ee80000100800 */
[----:B----4-:R4:W-:Y:S04]  /*2e480*/  @!P1 ST.E.64 desc[UR42][R16.64], R10 ;  /* 0x0000000a10009985 */ /* 0x0109e8000c101b2a */
[----:B-1----:R-:W5:Y:S01]  /*2e490*/  @!P0 LDL.64 R6, [R1+0x2c0] ;  /* 0x0002c00001068983 */ /* 0x002f620000100a00 */
[----:B------:R-:W-:-:S02]  /*2e4a0*/  ISETP.GE.AND P1, PT, R233, UR4, PT ;  /* 0x00000004e9007c0c */ /* 0x000fc4000bf26270 */
[----:B------:R-:W-:-:S04]  /*2e4b0*/  @!P0 LEA R20, P2, R234, R14, 0x2 ;  /* 0x0000000eea148211 */ /* 0x000fc800078410ff */
[----:B------:R-:W-:Y:S02]  /*2e4c0*/  @!P0 LEA.HI.X R21, R234, R5, R29, 0x2, P2 ;  /* 0x00000005ea158211 */ /* 0x000fe400010f141d */
[----:B------:R-:W3:Y:S04]  /*2e4d0*/  LDL R29, [R1+0x4dc] ;  /* 0x0004dc00011d7983 */ /* 0x000ee80000100800 */
[----:B-----5:R1:W-:Y:S04]  /*2e4e0*/  @!P0 ST.E.64 desc[UR42][R20.64], R6 ;  /* 0x0000000614008985 */ /* 0x0203e8000c101b2a */
[----:B--2---:R-:W2:Y:S01]  /*2e4f0*/  @!P1 LDL.64 R8, [R1+0x2d0] ;  /* 0x0002d00001089983 */ /* 0x004ea20000100a00 */
[----:B------:R-:W-:-:S02]  /*2e500*/  ISETP.GE.AND P0, PT, R232, UR4, PT ;  /* 0x00000004e8007c0c */ /* 0x000fc4000bf06270 */
[----:B------:R-:W-:-:S04]  /*2e510*/  @!P1 LEA R12, P2, R233, R14, 0x2 ;  /* 0x0000000ee90c9211 */ /* 0x000fc800078410ff */
[----:B------:R-:W-:Y:S02]  /*2e520*/  @!P1 LEA.HI.X R13, R233, R5, R26, 0x2, P2 ;  /* 0x00000005e90d9211 */ /* 0x000fe400010f141a */
[----:B------:R-:W5:Y:S04]  /*2e530*/  LDL R26, [R1+0x4d8] ;  /* 0x0004d800011a7983 */ /* 0x000f680000100800 */
[----:B--2---:R2:W-:Y:S04]  /*2e540*/  @!P1 ST.E.64 desc[UR42][R12.64], R8 ;  /* 0x000000080c009985 */ /* 0x0045e8000c101b2a */
[----:B----4-:R-:W4:Y:S01]  /*2e550*/  @!P0 LDL.64 R10, [R1+0x2e0] ;  /* 0x0002e000010a8983 */ /* 0x010f220000100a00 */
[----:B------:R-:W-:-:S02]  /*2e560*/  ISETP.GE.AND P1, PT, R231, UR4, PT ;  /* 0x00000004e7007c0c */ /* 0x000fc4000bf26270 */
[----:B------:R-:W-:-:S04]  /*2e570*/  @!P0 LEA R16, P2, R232, R14, 0x2 ;  /* 0x0000000ee8108211 */ /* 0x000fc800078410ff */
[----:B------:R-:W-:Y:S02]  /*2e580*/  @!P0 LEA.HI.X R17, R232, R5, R28, 0x2, P2 ;  /* 0x00000005e8118211 */ /* 0x000fe400010f141c */
[----:B------:R-:W5:Y:S04]  /*2e590*/  LDL R28, [R1+0x4d4] ;  /* 0x0004d400011c7983 */ /* 0x000f680000100800 */
[----:B----4-:R4:W-:Y:S04]  /*2e5a0*/  @!P0 ST.E.64 desc[UR42][R16.64], R10 ;  /* 0x0000000a10008985 */ /* 0x0109e8000c101b2a */
[----:B-1----:R-:W3:Y:S01]  /*2e5b0*/  @!P1 LDL.64 R6, [R1+0x2f0] ;  /* 0x0002f00001069983 */ /* 0x002ee20000100a00 */
[----:B------:R-:W-:-:S02]  /*2e5c0*/  ISETP.GE.AND P0, PT, R230, UR4, PT ;  /* 0x00000004e6007c0c */ /* 0x000fc4000bf06270 */
[----:B------:R-:W-:-:S04]  /*2e5d0*/  @!P1 LEA R20, P2, R231, R14, 0x2 ;  /* 0x0000000ee7149211 */ /* 0x000fc800078410ff */
[----:B------:R-:W-:Y:S02]  /*2e5e0*/  @!P1 LEA.HI.X R21, R231, R5, R27, 0x2, P2 ;  /* 0x00000005e7159211 */ /* 0x000fe400010f141b */
[----:B------:R-:W5:Y:S04]  /*2e5f0*/  LDL R27, [R1+0x4d0] ;  /* 0x0004d000011b7983 */ /* 0x000f680000100800 */
[----:B---3--:R1:W-:Y:S04]  /*2e600*/  @!P1 ST.E.64 desc[UR42][R20.64], R6 ;  /* 0x0000000614009985 */ /* 0x0083e8000c101b2a */
[----:B--2---:R-:W2:Y:S01]  /*2e610*/  @!P0 LDL.64 R8, [R1+0x300] ;  /* 0x0003000001088983 */ /* 0x004ea20000100a00 */
        /* <DEDUP_REMOVED lines=83> */
[----:B-1----:R-:W2:Y:S01]  /*2eb50*/  @!P0 LDL.64 R6, [R1+0x3e0] ;  /* 0x0003e00001068983 */ /* 0x002ea20000100a00 */
[----:B------:R-:W-:-:S02]  /*2eb60*/  ISETP.GE.AND P1, PT, R210, UR4, PT ;  /* 0x00000004d2007c0c */ /* 0x000fc4000bf26270 */
[----:B------:R-:W-:-:S04]  /*2eb70*/  @!P0 LEA R20, P2, R211, R14, 0x2 ;  /* 0x0000000ed3148211 */ /* 0x000fc800078410ff */
[----:B-----5:R-:W-:Y:S02]  /*2eb80*/  @!P0 LEA.HI.X R21, R211, R5, R26, 0x2, P2 ;  /* 0x00000005d3158211 */ /* 0x020fe400010f141a */
[----:B------:R-:W5:Y:S04]  /*2eb90*/  LDL R26, [R1+0x490] ;  /* 0x00049000011a7983 */ /* 0x000f680000100800 */
[----:B--2---:R1:W-:Y:S04]  /*2eba0*/  @!P0 ST.E.64 desc[UR42][R20.64], R6 ;  /* 0x0000000614008985 */ /* 0x0043e8000c101b2a */
[----:B------:R-:W2:Y:S01]  /*2ebb0*/  @!P1 LDL.64 R8, [R1+0x3f0] ;  /* 0x0003f00001089983 */ /* 0x000ea20000100a00 */
[----:B------:R-:W-:-:S02]  /*2ebc0*/  ISETP.GE.AND P0, PT, R209, UR4, PT ;  /* 0x00000004d1007c0c */ /* 0x000fc4000bf06270 */
[----:B------:R-:W-:-:S04]  /*2ebd0*/  @!P1 LEA R12, P2, R210, R14, 0x2 ;  /* 0x0000000ed20c9211 */ /* 0x000fc800078410ff */
[----:B------:R-:W-:-:S05]  /*2ebe0*/  @!P1 LEA.HI.X R13, R210, R5, R32, 0x2, P2 ;  /* 0x00000005d20d9211 */ /* 0x000fca00010f1420 */
[----:B--2---:R2:W-:Y:S04]  /*2ebf0*/  @!P1 ST.E.64 desc[UR42][R12.64], R8 ;  /* 0x000000080c009985 */ /* 0x0045e8000c101b2a */
[----:B----4-:R-:W4:Y:S01]  /*2ec00*/  @!P0 LDL.64 R10, [R1+0x400] ;  /* 0x00040000010a8983 */ /* 0x010f220000100a00 */
[----:B------:R-:W-:Y:S02]  /*2ec10*/  ISETP.GE.AND P1, PT, R208, UR4, PT ;  /* 0x00000004d0007c0c */ /* 0x000fe4000bf26270 */
[----:B------:R-:W-:-:S04]  /*2ec20*/  @!P0 LEA R16, P2, R209, R14, 0x2 ;  /* 0x0000000ed1108211 */ /* 0x000fc800078410ff */
[----:B------:R-:W-:-:S05]  /*2ec30*/  @!P0 LEA.HI.X R17, R209, R5, R31, 0x2, P2 ;  /* 0x00000005d1118211 */ /* 0x000fca00010f141f */
[----:B----4-:R4:W-:Y:S04]  /*2ec40*/  @!P0 ST.E.64 desc[UR42][R16.64], R10 ;  /* 0x0000000a10008985 */ /* 0x0109e8000c101b2a */
[----:B-1----:R-:W3:Y:S01]  /*2ec50*/  @!P1 LDL.64 R6, [R1+0x410] ;  /* 0x0004100001069983 */ /* 0x002ee20000100a00 */
        /* <DEDUP_REMOVED lines=9> */
[----:B----4-:R-:W3:Y:S01]  /*2ecf0*/  @!P1 LDL.64 R10, [R1+0x430] ;  /* 0x00043000010a9983 */ /* 0x010ee20000100a00 */
[----:B------:R-:W-:Y:S02]  /*2ed00*/  ISETP.GE.AND P0, PT, R15, UR4, PT ;  /* 0x000000040f007c0c */ /* 0x000fe4000bf06270 */
[----:B------:R-:W-:-:S04]  /*2ed10*/  @!P1 LEA R16, P2, R206, R14, 0x2 ;  /* 0x0000000ece109211 */ /* 0x000fc800078410ff */
[----:B------:R-:W-:-:S05]  /*2ed20*/  @!P1 LEA.HI.X R17, R206, R5, R28, 0x2, P2 ;  /* 0x00000005ce119211 */ /* 0x000fca00010f141c */
[----:B---3--:R3:W-:Y:S04]  /*2ed30*/  @!P1 ST.E.64 desc[UR42][R16.64], R10 ;  /* 0x0000000a10009985 */ /* 0x0087e8000c101b2a */
[----:B-1----:R-:W4:Y:S01]  /*2ed40*/  @!P0 LDL.64 R6, [R1+0x440] ;  /* 0x0004400001068983 */ /* 0x002f220000100a00 */
[----:B------:R-:W-:Y:S02]  /*2ed50*/  ISETP.GE.AND P1, PT, R24, UR4, PT ;  /* 0x0000000418007c0c */ /* 0x000fe4000bf26270 */
[----:B------:R-:W-:-:S04]  /*2ed60*/  @!P0 LEA R20, P2, R15, R14, 0x2 ;  /* 0x0000000e0f148211 */ /* 0x000fc800078410ff */
[----:B------:R-:W-:-:S05]  /*2ed70*/  @!P0 LEA.HI.X R21, R15, R5, R27, 0x2, P2 ;  /* 0x000000050f158211 */ /* 0x000fca00010f141b */
[----:B----4-:R3:W-:Y:S04]  /*2ed80*/  @!P0 ST.E.64 desc[UR42][R20.64], R6 ;  /* 0x0000000614008985 */ /* 0x0107e8000c101b2a */
[----:B--2---:R-:W2:Y:S01]  /*2ed90*/  @!P1 LDL.64 R8, [R1+0x450] ;  /* 0x0004500001089983 */ /* 0x004ea20000100a00 */
[----:B------:R-:W-:-:S04]  /*2eda0*/  @!P1 LEA R14, P0, R24, R14, 0x2 ;  /* 0x0000000e180e9211 */ /* 0x000fc800078010ff */
[----:B-----5:R-:W-:-:S05]  /*2edb0*/  @!P1 LEA.HI.X R15, R24, R5, R26, 0x2, P0 ;  /* 0x00000005180f9211 */ /* 0x020fca00000f141a */
[----:B--2---:R3:W-:Y:S04]  /*2edc0*/  @!P1 ST.E.64 desc[UR42][R14.64], R8 ;  /* 0x000000080e009985 */ /* 0x0047e8000c101b2a */
.L_x_3816:
[----:B------:R-:W-:Y:S05]  /*2edd0*/  BSYNC B1 ;  /* 0x0000000000017941 */ /* 0x000fea0003800000 */
.L_x_3815:
[----:B------:R-:W-:-:S03]  /*2ede0*/  UMOV UR4, 0xffffffff ;  /* 0xffffffff00047882 */ /* 0x000fc60000000000 */
[----:B------:R-:W-:Y:S05]  /*2edf0*/  BRA.DIV UR4, `(.L_x_3817) ;  /* 0x000000ca04707947 */ /* 0x000fea000b800000 */
[----:B0-----:R-:W0:Y:S04]  /*2ee00*/  SHFL.IDX PT, R4, R4, 0x1, 0x1c1f ;  /* 0x003c1f0004047f89 */ /* 0x001e2800000e0000 */
[----:B--23--:R2:W3:Y:S02]  /*2ee10*/  SHFL.IDX PT, R14, R3, 0x1, 0x1c1f ;  /* 0x003c1f00030e7f89 */ /* 0x00c4e400000e0000 */
.L_x_4072:
[----:B------:R-:W-:-:S13]  /*2ee20*/  ISETP.GE.AND P0, PT, R25, R0, PT ;  /* 0x000000001900720c */ /* 0x000fda0003f06270 */
[----:B------:R-:W-:Y:S05]  /*2ee30*/  @P0 BRA `(.L_x_3813) ;  /* 0x0000001800dc0947 */ /* 0x000fea0003800000 */
[----:B------:R-:W4:Y:S01]  /*2ee40*/  LDC R0, c[0x0][0xbc8] ;  /* 0x0002f200ff007b82 */ /* 0x000f220000000800 */
[----:B------:R-:W5:Y:S04]  /*2ee50*/  LDL R49, [R1+0x468] ;  /* 0x0004680001317983 */ /* 0x000f680000100800 */
[----:B------:R-:W5:Y:S04]  /*2ee60*/  LDL R52, [R1+0x464] ;  /* 0x0004640001347983 */ /* 0x000f680000100800 */
[----:B------:R-:W5:Y:S04]  /*2ee70*/  LDL R50, [R1+0x508] ;  /* 0x0005080001327983 */ /* 0x000f680000100800 */
[----:B------:R-:W5:Y:S04]  /*2ee80*/  LDL R45, [R1+0x4f8] ;  /* 0x0004f800012d7983 */ /* 0x000f680000100800 */
[----:B------:R-:W5:Y:S04]  /*2ee90*/  LDL R42, [R1+0x4e8] ;  /* 0x0004e800012a7983 */ /* 0x000f680000100800 */
[----:B------:R-:W5:Y:S01]  /*2eea0*/  LDL R46, [R1+0x4fc] ;  /* 0x0004fc00012e7983 */ /* 0x000f620000100800 */
[----:B----4-:R-:W-:-:S03]  /*2eeb0*/  ISETP.GE.AND P0, PT, R197, R0, PT ;  /* 0x00000000c500720c */ /* 0x010fc60003f06270 */
[----:B------:R-:W4:Y:S04]  /*2eec0*/  LDL R40, [R1+0x4dc] ;  /* 0x0004dc0001287983 */ /* 0x000f280000100800 */
[----:B------:R-:W4:Y:S04]  /*2eed0*/  LDL R10, [R1+0x4ec] ;  /* 0x0004ec00010a7983 */ /* 0x000f280000100800 */
[----:B------:R-:W4:Y:S04]  /*2eee0*/  LDL R11, [R1+0x4d4] ;  /* 0x0004d400010b7983 */ /* 0x000f280000100800 */
[----:B------:R-:W4:Y:S01]  /*2eef0*/  @!P0 LDL.64 R20, [R1+0x268] ;  /* 0x0002680001148983 */ /* 0x000f220000100a00 */
[----:B0-----:R-:W-:-:S03]  /*2ef00*/  @!P0 IMAD.MOV.U32 R15, RZ, RZ, R4 ;  /* 0x000000ffff0f8224 */ /* 0x001fc600078e0004 */
[----:B------:R-:W4:Y:S01]  /*2ef10*/  LDL R48, [R1+0x504] ;  /* 0x0005040001307983 */ /* 0x000f220000100800 */
[----:B---3--:R-:W-:-:S03]  /*2ef20*/  @!P0 IMAD.WIDE R6, R197, 0x4, R14 ;  /* 0x00000004c5068825 */ /* 0x008fc600078e020e */
        /* <DEDUP_REMOVED lines=21> */
[----:B-1----:R-:W3:Y:S04]  /*2f080*/  LDL R5, [R1+0x470] ;  /* 0x0004700001057983 */ /* 0x002ee80000100800 */
[----:B--2---:R-:W2:Y:S01]  /*2f090*/  LDL R3, [R1+0x46c] ;  /* 0x00046c0001037983 */ /* 0x004ea20000100800 */
[----:B-----5:R-:W-:-:S03]  /*2f0a0*/  ISETP.GE.AND P1, PT, R49, R0, PT ;  /* 0x000000003100720c */ /* 0x020fc60003f26270 */
[----:B----4-:R0:W-:Y:S10]  /*2f0b0*/  @!P0 ST.E.64 desc[UR42][R6.64], R20 ;  /* 0x0000001406008985 */ /* 0x0101f4000c101b2a */
[----:B------:R-:W4:Y:S01]  /*2f0c0*/  @!P1 LDL.64 R8, [R1+0x278] ;  /* 0x0002780001089983 */ /* 0x000f220000100a00 */
[----:B------:R-:W-:-:S02]  /*2f0d0*/  ISETP.GE.AND P2, PT, R52, R0, PT ;  /* 0x000000003400720c */ /* 0x000fc40003f46270 */
[----:B------:R-:W-:-:S04]  /*2f0e0*/  @!P1 LEA R12, P0, R49, R14, 0x2 ;  /* 0x0000000e310c9211 */ /* 0x000fc800078010ff */
[----:B------:R-:W-:Y:S01]  /*2f0f0*/  @!P1 LEA.HI.X R13, R49, R4, R50, 0x2, P0 ;  /* 0x00000004310d9211 */ /* 0x000fe200000f1432 */
[----:B------:R-:W-:Y:S02]  /*2f100*/  IMAD.MOV.U32 R49, RZ, RZ, R45 ;  /* 0x000000ffff317224 */ /* 0x000fe400078e002d */
[----:B------:R-:W-:Y:S02]  /*2f110*/  IMAD.MOV.U32 R45, RZ, RZ, R42 ;  /* 0x000000ffff2d7224 */ /* 0x000fe400078e002a */
[----:B------:R-:W-:Y:S02]  /*2f120*/  IMAD.MOV.U32 R50, RZ, RZ, R46 ;  /* 0x000000ffff327224 */ /* 0x000fe400078e002e */
[----:B------:R-:W-:Y:S02]  /*2f130*/  IMAD.MOV.U32 R42, RZ, RZ, R40 ;  /* 0x000000ffff2a7224 */ /* 0x000fe400078e0028 */
[----:B------:R-:W-:Y:S02]  /*2f140*/  IMAD.MOV.U32 R40, RZ, RZ, R11 ;  /* 0x000000ffff287224 */ /* 0x000fe400078e000b */
[----:B------:R-:W-:Y:S01]  /*2f150*/  IMAD.MOV.U32 R46, RZ, RZ, R10 ;  /* 0x000000ffff2e7224 */ /* 0x000fe200078e000a */
[----:B----4-:R1:W-:Y:S04]  /*2f160*/  @!P1 ST.E.64 desc[UR42][R12.64], R8 ;  /* 0x000000080c009985 */ /* 0x0103e8000c101b2a */
[----:B------:R-:W4:Y:S01]  /*2f170*/  @!P2 LDL.64 R10, [R1+0x288] ;  /* 0x00028800010aa983 */ /* 0x000f220000100a00 */
[----:B------:R-:W-:Y:S01]  /*2f180*/  ISETP.GE.AND P1, PT, R237, R0, PT ;  /* 0x00000000ed00720c */ /* 0x000fe20003f26270 */
[----:B------:R-:W-:-:S02]  /*2f190*/  IMAD.MOV.U32 R53, RZ, RZ, R48 ;  /* 0x000000ffff357224 */ /* 0x000fc400078e0030 */
[----:B---3--:R-:W-:Y:S01]  /*2f1a0*/  IMAD.MOV.U32 R48, RZ, RZ, R16 ;  /* 0x000000ffff307224 */ /* 0x008fe200078e0010 */
[C---:B------:R-:W-:Y:S01]  /*2f1b0*/  @!P2 LEA R16, P0, R52.reuse, R14, 0x2 ;  /* 0x0000000e3410a211 */ /* 0x040fe200078010ff */
[----:B------:R-:W-:Y:S02]  /*2f1c0*/  IMAD.MOV.U32 R51, RZ, RZ, R47 ;  /* 0x000000ffff337224 */ /* 0x000fe400078e002f */
[----:B------:R-:W-:Y:S02]  /*2f1d0*/  IMAD.MOV.U32 R47, RZ, RZ, R43 ;  /* 0x000000ffff2f7224 */ /* 0x000fe400078e002b */
[----:B------:R-:W-:Y:S02]  /*2f1e0*/  IMAD.MOV.U32 R43, RZ, RZ, R36 ;  /* 0x000000ffff2b7224 */ /* 0x000fe400078e0024 */
[----:B------:R-:W-:Y:S01]  /*2f1f0*/  IMAD.MOV.U32 R36, RZ, RZ, R17 ;  /* 0x000000ffff247224 */ /* 0x000fe200078e0011 */
[----:B------:R-:W-:-:S05]  /*2f200*/  @!P2 LEA.HI.X R17, R52, R4, R53, 0x2, P0 ;  /* 0x000000043411a211 */ /* 0x000fca00000f1435 */
[----:B----4-:R3:W-:Y:S04]  /*2f210*/  @!P2 ST.E.64 desc[UR42][R16.64], R10 ;  /* 0x0000000a1000a985 */ /* 0x0107e8000c101b2a */
[----:B0-----:R-:W4:Y:S01]  /*2f220*/  @!P1 LDL.64 R6, [R1+0x298] ;  /* 0x0002980001069983 */ /* 0x001f220000100a00 */
[----:B------:R-:W-:Y:S02]  /*2f230*/  ISETP.GE.AND P2, PT, R236, R0, PT ;  /* 0x00000000ec00720c */ /* 0x000fe40003f46270 */
[----:B------:R-:W-:-:S04]  /*2f240*/  @!P1 LEA R20, P0, R237, R14, 0x2 ;  /* 0x0000000eed149211 */ /* 0x000fc800078010ff */
[----:B------:R-:W-:-:S05]  /*2f250*/  @!P1 LEA.HI.X R21, R237, R4, R51, 0x2, P0 ;  /* 0x00000004ed159211 */ /* 0x000fca00000f1433 */
[----:B----4-:R0:W-:Y:S04]  /*2f260*/  @!P1 ST.E.64 desc[UR42][R20.64], R6 ;  /* 0x0000000614009985 */ /* 0x0101e8000c101b2a */
[----:B-1----:R-:W4:Y:S01]  /*2f270*/  @!P2 LDL.64 R8, [R1+0x2a8] ;  /* 0x0002a8000108a983 */ /* 0x002f220000100a00 */
[----:B------:R-:W-:Y:S02]  /*2f280*/  ISETP.GE.AND P1, PT, R235, R0, PT ;  /* 0x00000000eb00720c */ /* 0x000fe40003f26270 */
[----:B------:R-:W-:-:S04]  /*2f290*/  @!P2 LEA R12, P0, R236, R14, 0x2 ;  /* 0x0000000eec0ca211 */ /* 0x000fc800078010ff */
[----:B------:R-:W-:-:S05]  /*2f2a0*/  @!P2 LEA.HI.X R13, R236, R4, R50, 0x2, P0 ;  /* 0x00000004ec0da211 */ /* 0x000fca00000f1432 */
[----:B----4-:R1:W-:Y:S04]  /*2f2b0*/  @!P2 ST.E.64 desc[UR42][R12.64], R8 ;  /* 0x000000080c00a985 */ /* 0x0103e8000c101b2a */
[----:B---3--:R-:W3:Y:S01]  /*2f2c0*/  @!P1 LDL.64 R10, [R1+0x2b8] ;  /* 0x0002b800010a9983 */ /* 0x008ee20000100a00 */
[----:B------:R-:W-:Y:S02]  /*2f2d0*/  ISETP.GE.AND P2, PT, R234, R0, PT ;  /* 0x00000000ea00720c */ /* 0x000fe40003f46270 */
[----:B------:R-:W-:-:S04]  /*2f2e0*/  @!P1 LEA R16, P0, R235, R14, 0x2 ;  /* 0x0000000eeb109211 */ /* 0x000fc800078010ff */
[----:B------:R-:W-:-:S05]  /*2f2f0*/  @!P1 LEA.HI.X R17, R235, R4, R49, 0x2, P0 ;  /* 0x00000004eb119211 */ /* 0x000fca00000f1431 */
[----:B---3--:R3:W-:Y:S04]  /*2f300*/  @!P1 ST.E.64 desc[UR42][R16.64], R10 ;  /* 0x0000000a10009985 */ /* 0x0087e8000c101b2a */
        /* <DEDUP_REMOVED lines=113> */
[----:B------:R-:W-:-:S07]  /*2fa20*/  @!P2 LEA.HI.X R13, R207, R4, R26, 0x2, P0 ;  /* 0x00000004cf0da211 */ /* 0x000fce00000f141a */
[C---:B---3--:R-:W-:Y:S01]  /*2fa30*/  @!P1 LEA R16, P0, R206.reuse, R14, 0x2 ;  /* 0x0000000ece109211 */ /* 0x048fe200078010ff */
[----:B----4-:R0:W-:Y:S04]  /*2fa40*/  @!P2 ST.E.64 desc[UR42][R12.64], R8 ;  /* 0x000000080c00a985 */ /* 0x0101e8000c101b2a */
[----:B------:R-:W3:Y:S01]  /*2fa50*/  @!P1 LDL.64 R10, [R1+0x438] ;  /* 0x00043800010a9983 */ /* 0x000ee20000100a00 */
[----:B------:R-:W-:Y:S02]  /*2fa60*/  @!P1 LEA.HI.X R17, R206, R4, R24, 0x2, P0 ;  /* 0x00000004ce119211 */ /* 0x000fe400000f1418 */
[-C--:B------:R-:W-:Y:S01]  /*2fa70*/  ISETP.GE.AND P0, PT, R5, R0.reuse, PT ;  /* 0x000000000500720c */ /* 0x080fe20003f06270 */
[----:B------:R-:W-:Y:S02]  /*2fa80*/  BSSY B1, `(.L_x_3818) ;  /* 0x0000009000017945 */ /* 0x000fe40003800000 */
[----:B---3--:R0:W-:Y:S01]  /*2fa90*/  @!P1 ST.E.64 desc[UR42][R16.64], R10 ;  /* 0x0000000a10009985 */ /* 0x0081e2000c101b2a */
[----:B--2---:R-:W-:-:S09]  /*2faa0*/  ISETP.GE.AND P1, PT, R3, R0, PT ;  /* 0x000000000300720c */ /* 0x004fd20003f26270 */
[----:B------:R-:W-:Y:S05]  /*2fab0*/  @P0 BRA `(.L_x_3819) ;  /* 0x0000000000140947 */ /* 0x000fea0003800000 */
[----:B------:R-:W2:Y:S04]  /*2fac0*/  LDL R24, [R1+0x494] ;  /* 0x0004940001187983 */ /* 0x000ea80000100800 */
[----:B0-----:R-:W3:Y:S01]  /*2fad0*/  LDL.64 R8, [R1+0x448] ;  /* 0x0004480001087983 */ /* 0x001ee20000100a00 */
[----:B------:R-:W-:-:S04]  /*2fae0*/  LEA R6, P0, R5, R14, 0x2 ;  /* 0x0000000e05067211 */ /* 0x000fc800078010ff */
[----:B--2---:R-:W-:-:S05]  /*2faf0*/  LEA.HI.X R7, R5, R4, R24, 0x2, P0 ;  /* 0x0000000405077211 */ /* 0x004fca00000f1418 */
[----:B---3--:R1:W-:Y:S04]  /*2fb00*/  ST.E.64 desc[UR42][R6.64], R8 ;  /* 0x0000000806007985 */ /* 0x0083e8000c101b2a */
.L_x_3819:
[----:B------:R-:W-:Y:S05]  /*2fb10*/  BSYNC B1 ;  /* 0x0000000000017941 */ /* 0x000fea0003800000 */
.L_x_3818:
[----:B------:R-:W-:Y:S05]  /*2fb20*/  @P1 BRA `(.L_x_3813) ;  /* 0x0000000c00a01947 */ /* 0x000fea0003800000 */
[----:B------:R-:W2:Y:S04]  /*2fb30*/  LDL R0, [R1+0x490] ;  /* 0x0004900001007983 */ /* 0x000ea80000100800 */
[----:B01----:R-:W3:Y:S01]  /*2fb40*/  LDL.64 R6, [R1+0x458] ;  /* 0x0004580001067983 */ /* 0x003ee20000100a00 */
[----:B------:R-:W-:-:S04]  /*2fb50*/  LEA R14, P0, R3, R14, 0x2 ;  /* 0x0000000e030e7211 */ /* 0x000fc800078010ff */
[----:B--2---:R-:W-:-:S05]  /*2fb60*/  LEA.HI.X R15, R3, R4, R0, 0x2, P0 ;  /* 0x00000004030f7211 */ /* 0x004fca00000f1400 */
[----:B---3--:R4:W-:Y:S01]  /*2fb70*/  ST.E.64 desc[UR42][R14.64], R6 ;  /* 0x000000060e007985 */ /* 0x0089e2000c101b2a */
[----:B------:R-:W-:Y:S05]  /*2fb80*/  BRA `(.L_x_3813) ;  /* 0x0000000c00887947 */ /* 0x000fea0003800000 */
.L_x_3800:
[----:B------:R-:W-:Y:S01]  /*2fb90*/  ULDC.64 UR4, c[0x0][0xd08] ;  /* 0x0003420000047ab9 */ /* 0x000fe20000000a00 */
[----:B------:R-:W3:Y:S01]  /*2fba0*/  LDC.64 R4, c[0x0][0xd00] ;  /* 0x00034000ff047b82 */ /* 0x000ee20000000a00 */
[----:B------:R-:W-:Y:S01]  /*2fbb0*/  ISETP.NE.U32.AND P0, PT, RZ, UR4, PT ;  /* 0x00000004ff007c0c */ /* 0x000fe2000bf05070 */
[----:B------:R-:W4:Y:S01]  /*2fbc0*/  LDL R0, [R1+0x47c] ;  /* 0x00047c0001007983 */ /* 0x000f220000100800 */
[----:B------:R-:W-:Y:S02]  /*2fbd0*/  IMAD.MOV.U32 R3, RZ, RZ, RZ ;  /* 0x000000ffff037224 */ /* 0x000fe400078e00ff */
[----:B------:R-:W-:Y:S01]  /*2fbe0*/  ISETP.NE.AND.EX P1, PT, RZ, UR5, PT, P0 ;  /* 0x00000005ff007c0c */ /* 0x000fe2000bf25300 */
[----:B------:R-:W-:Y:S02]  /*2fbf0*/  ULDC.64 UR4, c[0x0][0xd00] ;  /* 0x0003400000047ab9 */ /* 0x000fe40000000a00 */
[----:B------:R-:W-:-:S04]  /*2fc00*/  ISETP.NE.U32.AND P0, PT, RZ, UR4, PT ;  /* 0x00000004ff007c0c */ /* 0x000fc8000bf05070 */
[----:B------:R-:W-:-:S06]  /*2fc10*/  ISETP.NE.AND.EX P0, PT, RZ, UR5, PT, P0 ;  /* 0x00000005ff007c0c */ /* 0x000fcc000bf05300 */
[----:B------:R-:W2:Y:S01]  /*2fc20*/  @P1 LDC.64 R6, c[0x0][0xd08] ;  /* 0x00034200ff061b82 */ /* 0x000ea20000000a00 */
[----:B------:R-:W-:Y:S02]  /*2fc30*/  ULDC UR4, c[0x0][0xb88] ;  /* 0x0002e20000047ab9 */ /* 0x000fe40000000800 */
[----:B------:R-:W-:Y:S02]  /*2fc40*/  IMAD.U32 R16, RZ, RZ, UR4 ;  /* 0x00000004ff107e24 */ /* 0x000fe4000f8e00ff */
[----:B---3--:R-:W-:-:S05]  /*2fc50*/  IMAD.WIDE R4, R198, 0x4, R4 ;  /* 0x00000004c6047825 */ /* 0x008fca00078e0204 */
[----:B------:R3:W5:Y:S01]  /*2fc60*/  @P0 LDG.E R3, desc[UR42][R4.64] ;  /* 0x0000002a04030981 */ /* 0x000762000c1e1900 */
[----:B--2---:R-:W-:-:S05]  /*2fc70*/  @P1 IMAD.WIDE R6, R198, 0x4, R6 ;  /* 0x00000004c6061825 */ /* 0x004fca00078e0206 */
[----:B------:R3:W5:Y:S01]  /*2fc80*/  @P1 LDG.E R16, desc[UR42][R6.64] ;  /* 0x0000002a06101981 */ /* 0x000762000c1e1900 */
[----:B------:R-:W-:Y:S02]  /*2fc90*/  ISETP.NE.AND P2, PT, R195, RZ, PT ;  /* 0x000000ffc300720c */ /* 0x000fe40003f45270 */
[----:B------:R-:W-:-:S11]  /*2fca0*/  SHF.R.S32.HI R26, RZ, 0x1f, R198 ;  /* 0x0000001fff1a7819 */ /* 0x000fd600000114c6 */
[----:B------:R-:W2:Y:S02]  /*2fcb0*/  @!P2 LDC R195, c[0x0][0xbd4] ;  /* 0x0002f500ffc3ab82 */ /* 0x000ea40000000800 */
[----:B--2---:R-:W-:Y:S02]  /*2fcc0*/  ISETP.GT.AND P2, PT, R195, 0x1, PT ;  /* 0x00000001c300780c */ /* 0x004fe40003f44270 */
[----:B----4-:R-:W-:Y:S01]  /*2fcd0*/  ISETP.GT.AND P3, PT, R0, 0x7f, PT ;  /* 0x0000007f0000780c */ /* 0x010fe20003f64270 */
[----:B---3--:R-:W-:-:S12]  /*2fce0*/  @P1 BRA `(.L_x_3820) ;  /* 0x0000000000101947 */ /* 0x008fd80003800000 */
[----:B------:R-:W-:Y:S05]  /*2fcf0*/  @!P0 BRA `(.L_x_3820) ;  /* 0x00000000000c8947 */ /* 0x000fea0003800000 */
[----:B------:R-:W2:Y:S04]  /*2fd00*/  LDG.E R7, desc[UR42][R4.64] ;  /* 0x0000002a04077981 */ /* 0x000ea8000c1e1900 */
[----:B-----5:R-:W2:Y:S02]  /*2fd10*/  LDG.E R16, desc[UR42][R4.64+0x4] ;  /* 0x0000042a04107981 */ /* 0x020ea4000c1e1900 */
[----:B--2---:R-:W-:-:S07]  /*2fd20*/  IMAD.IADD R16, R16, 0x1, -R7 ;  /* 0x0000000110107824 */ /* 0x004fce00078e0a07 */
.L_x_3820:
[----:B------:R-:W-:Y:S01]  /*2fd30*/  BSSY B1, `(.L_x_3821) ;  /* 0x0000036000017945 */ /* 0x000fe20003800000 */
[----:B------:R-:W-:Y:S02]  /*2fd40*/  SEL R25, R198, RZ, !P0 ;  /* 0x000000ffc6197207 */ /* 0x000fe40004000000 */
[----:B------:R-:W-:Y:S02]  /*2fd50*/  SEL R26, R26, RZ, !P0 ;  /* 0x000000ff1a1a7207 */ /* 0x000fe40004000000 */
[----:B-----5:R-:W-:Y:S01]  /*2fd60*/  SHF.R.S32.HI R24, RZ, 0x1f, R3 ;  /* 0x0000001fff187819 */ /* 0x020fe20000011403 */
[----:B------:R-:W-:Y:S06]  /*2fd70*/  @P3 BRA `(.L_x_3822) ;  /* 0x0000000000c43947 */ /* 0x000fec0003800000 */
[----:B------:R-:W2:Y:S01]  /*2fd80*/  S2R R4, SR_TID.X ;  /* 0x0000000000047919 */ /* 0x000ea20000002100 */
[----:B------:R-:W3:Y:S02]  /*2fd90*/  LDC R29, c[0x0][0xce8] ;  /* 0x00033a00ff1d7b82 */ /* 0x000ee40000000800 */
[----:B---3--:R-:W-:Y:S01]  /*2fda0*/  IMAD R0, R16, R29, RZ ;  /* 0x0000001d10007224 */ /* 0x008fe200078e02ff */
[----:B--2---:R-:W-:-:S04]  /*2fdb0*/  IADD3 R27, R194, -0x80, R4 ;  /* 0xffffff80c21b7810 */ /* 0x004fc80007ffe004 */
        /* <DEDUP_REMOVED lines=36> */
[-C--:B0-----:R-:W-:Y:S01]  /*30000*/  IMAD R0, R7, R11.reuse, RZ ;  /* 0x0000000b07007224 */ /* 0x081fe200078e02ff */
[----:B------:R-:W-:Y:S01]  /*30010*/  SHF.R.S32.HI R13, RZ, 0x1f, R11 ;  /* 0x0000001fff0d7819 */ /* 0x000fe2000001140b */
[----:B------:R-:W-:Y:S02]  /*30020*/  IMAD.MOV.U32 R7, RZ, RZ, -0x800000 ;  /* 0xff800000ff077424 */ /* 0x000fe400078e00ff */
[----:B------:R-:W-:-:S04]  /*30030*/  IMAD.WIDE.U32 R8, R6, R11, R8 ;  /* 0x0000000b06087225 */ /* 0x000fc800078e0008 */
[----:B------:R-:W-:Y:S01]  /*30040*/  IMAD R13, R6, R13, R0 ;  /* 0x0000000d060d7224 */ /* 0x000fe200078e0200 */
[----:B--2---:R-:W-:-:S03]  /*30050*/  LEA R4, P0, R8, R4, 0x2 ;  /* 0x0000000408047211 */ /* 0x004fc600078010ff */
[----:B------:R-:W-:-:S05]  /*30060*/  IMAD.IADD R0, R9, 0x1, R13 ;  /* 0x0000000109007824 */ /* 0x000fca00078e020d */
[----:B-1----:R-:W-:-:S05]  /*30070*/  LEA.HI.X R5, R8, R5, R0, 0x2, P0 ;  /* 0x0000000508057211 */ /* 0x002fca00000f1400 */
[----:B------:R2:W-:Y:S02]  /*30080*/  STG.E desc[UR42][R4.64], R7 ;  /* 0x0000000704007986 */ /* 0x0005e4000c10192a */
.L_x_3822:
[----:B------:R-:W-:Y:S05]  /*30090*/  BSYNC B1 ;  /* 0x0000000000017941 */ /* 0x000fea0003800000 */
.L_x_3821:
[----:B------:R-:W-:Y:S05]  /*300a0*/  @P2 BRA `(.L_x_3813) ;  /* 0x0000000800402947 */ /* 0x000fea0003800000 */
[----:B------:R-:W3:Y:S01]  /*300b0*/  LDL R6, [R1+0x488] ;  /* 0x0004880001067983 */ /* 0x000ee20000100800 */
[----:B------:R-:W4:Y:S01]  /*300c0*/  LDC R17, c[0x0][0xce8] ;  /* 0x00033a00ff117b82 */ /* 0x000f220000000800 */
[----:B------:R-:W-:Y:S01]  /*300d0*/  ULDC.64 UR4, c[0x0][0xba0] ;  /* 0x0002e80000047ab9 */ /* 0x000fe20000000a00 */
[----:B------:R-:W-:Y:S01]  /*300e0*/  ULDC.64 UR6, c[0x0][0xbf0] ;  /* 0x0002fc0000067ab9 */ /* 0x000fe20000000a00 */
[----:B------:R-:W3:Y:S01]  /*300f0*/  LDL R10, [R1+0x478] ;  /* 0x00047800010a7983 */ /* 0x000ee20000100800 */
[----:B------:R-:W-:Y:S02]  /*30100*/  IMAD R0, R24, UR4, RZ ;  /* 0x0000000418007c24 */ /* 0x000fe4000f8e02ff */
[----:B--2---:R-:W-:-:S04]  /*30110*/  IMAD.WIDE.U32 R4, R3, UR4, RZ ;  /* 0x0000000403047c25 */ /* 0x004fc8000f8e00ff */
[----:B------:R-:W-:Y:S01]  /*30120*/  IMAD R7, R3, UR5, R0 ;  /* 0x0000000503077c24 */ /* 0x000fe2000f8e0200 */
[----:B------:R-:W-:-:S03]  /*30130*/  ULDC.64 UR4, c[0x0][0xbe8] ;  /* 0x0002fa0000047ab9 */ /* 0x000fc60000000a00 */
[----:B------:R-:W-:Y:S02]  /*30140*/  IMAD.IADD R5, R5, 0x1, R7 ;  /* 0x0000000105057824 */ /* 0x000fe400078e0207 */
[----:B------:R-:W-:-:S04]  /*30150*/  IMAD.WIDE.U32 R4, R193, UR4, R4 ;  /* 0x00000004c1047c25 */ /* 0x000fc8000f8e0004 */
[----:B------:R-:W-:Y:S01]  /*30160*/  IMAD R5, R193, UR5, R5 ;  /* 0x00000005c1057c24 */ /* 0x000fe2000f8e0205 */
[----:B------:R-:W-:Y:S01]  /*30170*/  ULDC.64 UR4, c[0x0][0xbe0] ;  /* 0x0002f80000047ab9 */ /* 0x000fe20000000a00 */
[----:B----4-:R-:W-:Y:S01]  /*30180*/  ISETP.NE.AND P0, PT, R17, 0x1, PT ;  /* 0x000000011100780c */ /* 0x010fe20003f05270 */
[----:B------:R-:W-:-:S12]  /*30190*/  IMAD.WIDE.U32 R4, R25, UR6, R4 ;  /* 0x0000000619047c25 */ /* 0x000fd8000f8e0004 */
[----:B------:R-:W2:Y:S08]  /*301a0*/  @P0 LDC R9, c[0x0][0xcec] ;  /* 0x00033b00ff090b82 */ /* 0x000eb00000000800 */
[----:B------:R-:W4:Y:S01]  /*301b0*/  @P0 LDC R11, c[0x0][0xcf0] ;  /* 0x00033c00ff0b0b82 */ /* 0x000f220000000800 */
[----:B---3--:R-:W-:Y:S02]  /*301c0*/  IMAD R3, R6, 0x20, R10 ;  /* 0x0000002006037824 */ /* 0x008fe400078e020a */
[----:B------:R-:W-:-:S02]  /*301d0*/  IMAD R6, R26, UR6, RZ ;  /* 0x000000061a067c24 */ /* 0x000fc4000f8e02ff */
[----:B------:R-:W-:-:S04]  /*301e0*/  IMAD.IADD R8, R194, 0x1, R3 ;  /* 0x00000001c2087824 */ /* 0x000fc800078e0203 */
[----:B--2---:R-:W-:-:S04]  /*301f0*/  @P0 IMAD.HI.U32 R0, R8, R9, RZ ;  /* 0x0000000908000227 */ /* 0x004fc800078e00ff */
[----:B------:R-:W-:Y:S01]  /*30200*/  IMAD.MOV.U32 R3, RZ, RZ, R8 ;  /* 0x000000ffff037224 */ /* 0x000fe200078e0008 */
[----:B----4-:R-:W-:Y:S01]  /*30210*/  @P0 SHF.R.U32.HI R3, RZ, R11, R0 ;  /* 0x0000000bff030219 */ /* 0x010fe20000011600 */
[----:B------:R-:W-:-:S03]  /*30220*/  IMAD R9, R25, UR7, R6 ;  /* 0x0000000719097c24 */ /* 0x000fc6000f8e0206 */
        /* <DEDUP_REMOVED lines=21> */
.L_x_4075:
[----:B------:R-:W-:Y:S01]  /*30380*/  IMAD R16, R16, R17, RZ ;  /* 0x0000001110107224 */ /* 0x000fe200078e02ff */
[----:B------:R-:W-:Y:S01]  /*30390*/  BSSY B1, `(.L_x_3824) ;  /* 0x0000015000017945 */ /* 0x000fe20003800000 */
[----:B------:R-:W-:-:S05]  /*303a0*/  IMAD.IADD R7, R10, 0x1, R194 ;  /* 0x000000010a077824 */ /* 0x000fca00078e02c2 */
[----:B------:R-:W-:-:S13]  /*303b0*/  ISETP.GE.AND P0, PT, R7, R16, PT ;  /* 0x000000100700720c */ /* 0x000fda0003f06270 */
        /* <DEDUP_REMOVED lines=18> */
.L_x_3825:
[----:B------:R-:W-:Y:S05]  /*304e0*/  BSYNC B1 ;  /* 0x0000000000017941 */ /* 0x000fea0003800000 */
.L_x_3824:
[----:B------:R-:W-:-:S03]  /*304f0*/  UMOV UR4, 0xffffffff ;  /* 0xffffffff00047882 */ /* 0x000fc60000000000 */
[----:B------:R-:W-:Y:S05]  /*30500*/  BRA.DIV UR4, `(.L_x_3826) ;  /* 0x000000b604287947 */ /* 0x000fea000b800000 */
[----:B---3--:R3:W0:Y:S04]  /*30510*/  SHFL.IDX PT, R0, R4, 0x1, 0x181f ;  /* 0x00381f0004007f89 */ /* 0x00862800000e0000 */
[----:B----4-:R3:W4:Y:S02]  /*30520*/  SHFL.IDX PT, R14, R3, 0x1, 0x181f ;  /* 0x00381f00030e7f89 */ /* 0x01072400000e0000 */
.L_x_4079:
[----:B------:R-:W-:Y:S01]  /*30530*/  VIADD R5, R7, 0x20 ;  /* 0x0000002007057836 */ /* 0x000fe20000000000 */
        /* <DEDUP_REMOVED lines=20> */
.L_x_3828:
[----:B------:R-:W-:Y:S05]  /*30680*/  BSYNC B1 ;  /* 0x0000000000017941 */ /* 0x000fea0003800000 */
.L_x_3827:
[----:B------:R-:W-:-:S03]  /*30690*/  UMOV UR4, 0xffffffff ;  /* 0xffffffff00047882 */ /* 0x000fc60000000000 */
[----:B------:R-:W-:Y:S05]  /*306a0*/  BRA.DIV UR4, `(.L_x_3829) ;  /* 0x000000b604087947 */ /* 0x000fea000b800000 */
[----:B0-----:R0:W0:Y:S04]  /*306b0*/  SHFL.IDX PT, R0, R4, 0x2, 0x181f ;  /* 0x00581f0004007f89 */ /* 0x00102800000e0000 */
[----:B----4-:R4:W0:Y:S02]  /*306c0*/  SHFL.IDX PT, R14, R3, 0x2, 0x181f ;  /* 0x00581f00030e7f89 */ /* 0x01082400000e0000 */
.L_x_4083:
        /* <DEDUP_REMOVED lines=21> */
.L_x_3831:
[----:B------:R-:W-:Y:S05]  /*30820*/  BSYNC B1 ;  /* 0x0000000000017941 */ /* 0x000fea0003800000 */
.L_x_3830:
[----:B------:R-:W-:-:S03]  /*30830*/  UMOV UR4, 0xffffffff ;  /* 0xffffffff00047882 */ /* 0x000fc60000000000 */
[----:B------:R-:W-:Y:S05]  /*30840*/  BRA.DIV UR4, `(.L_x_3832) ;  /* 0x000000b204e87947 */ /* 0x000fea000b800000 */
[----:B0-----:R0:W0:Y:S04]  /*30850*/  SHFL.IDX PT, R0, R4, 0x3, 0x181f ;  /* 0x00781f0004007f89 */ /* 0x00102800000e0000 */
[----:B------:R0:W0:Y:S02]  /*30860*/  SHFL.IDX PT, R14, R3, 0x3, 0x181f ;  /* 0x00781f00030e7f89 */ /* 0x00002400000e0000 */
.L_x_4087:
[----:B0-234-:R-:W-:-:S05]  /*30870*/  VIADD R3, R7, 0x60 ;  /* 0x0000006007037836 */ /* 0x01dfca0000000000 */
[----:B------:R-:W-:-:S13]  /*30880*/  ISETP.GE.AND P0, PT, R3, R16, PT ;  /* 0x000000100300720c */ /* 0x000fda0003f06270 */
[----:B------:R-:W-:Y:S05]  /*30890*/  @P0 BRA `(.L_x_3813) ;  /* 0x0000000000440947 */ /* 0x000fea0003800000 */
[----:B------:R-:W-:Y:S02]  /*308a0*/  ULDC UR4, c[0x0][0xbc8] ;  /* 0x0002f20000047ab9 */ /* 0x000fe40000000800 */
[----:B------:R-:W-:Y:S02]  /*308b0*/  ISETP.GE.AND P3, PT, R181, UR4, PT ;  /* 0x00000004b5007c0c */ /* 0x000fe4000bf66270 */
[----:B------:R-:W-:Y:S02]  /*308c0*/  ISETP.GE.AND P2, PT, R183, UR4, PT ;  /* 0x00000004b7007c0c */ /* 0x000fe4000bf46270 */
[----:B------:R-:W-:Y:S02]  /*308d0*/  ISETP.GE.AND P1, PT, R182, UR4, PT ;  /* 0x00000004b6007c0c */ /* 0x000fe4000bf26270 */
[----:B------:R-:W-:-:S07]  /*308e0*/  ISETP.GE.AND P0, PT, R188, UR4, PT ;  /* 0x00000004bc007c0c */ /* 0x000fce000bf06270 */
        /* <DEDUP_REMOVED lines=12> */
.L_x_3813:
[----:B------:R-:W-:Y:S05]  /*309b0*/  BSYNC B0 ;  /* 0x0000000000007941 */ /* 0x000fea0003800000 */
.L_x_3799:
[----:B------:R-:W-:Y:S02]  /*309c0*/  ULDC UR4, c[0x0][0xd3c] ;  /* 0x00034f0000047ab9 */ /* 0x000fe40000000800 */
[----:B-1----:R-:W-:-:S13]  /*309d0*/  ISETP.GE.AND P0, PT, R91, UR4, PT ;  /* 0x000000045b007c0c */ /* 0x002fda000bf06270 */
[----:B------:R-:W-:Y:S05]  /*309e0*/  @!P0 BRA `(.L_x_3833) ;  /* 0xfffffd0c00848947 */ /* 0x000fea000383ffff */
[----:B------:R-:W-:Y:S05]  /*309f0*/  BRA `(.L_x_3599) ;  /* 0x0000009800c47947 */ /* 0x000fea0003800000 */
.L_x_3597:
        /* <DEDUP_REMOVED lines=19> */
.L_x_3834:
        /* <DEDUP_REMOVED lines=44> */
.L_x_3838:
        /* <DEDUP_REMOVED lines=39> */
.L_x_3836:
        /* <DEDUP_REMOVED lines=12> */
.L_x_3839:
        /* <DEDUP_REMOVED lines=63> */
.L_x_3840:
        /* <DEDUP_REMOVED lines=61> */
.L_x_3841:
[----:B01----:R-:W-:-:S05]  /*318e0*/  LOP3.LUT R3, RZ, R2, RZ, 0x33, !PT ;  /* 0x00000002ff037212 */ /* 0x003fca00078e33ff */
[----:B------:R-:W-:-:S05]  /*318f0*/  IMAD.IADD R2, R4, 0x1, R3 ;  /* 0x0000000104027824 */ /* 0x000fca00078e0203 */
[----:B------:R1:W-:Y:S01]  /*31900*/  STL [R1+0x464], R2 ;  /* 0x0004640201007387 */ /* 0x0003e20000100800 */
[----:B------:R-:W-:Y:S05]  /*31910*/  BRA `(.L_x_3842) ;  /* 0x0000000000107947 */ /* 0x000fea0003800000 */
.L_x_3837:
[----:B------:R-:W-:Y:S01]  /*31920*/  IMAD.U32 R2, RZ, RZ, UR6 ;  /* 0x00000006ff027e24 */ /* 0x000fe2000f8e00ff */
[----:B------:R0:W-:Y:S04]  /*31930*/  STL [R1+0x464], RZ ;  /* 0x000464ff01007387 */ /* 0x0001e80000100800 */
[----:B------:R0:W-:Y:S04]  /*31940*/  STL [R1+0x468], RZ ;  /* 0x000468ff01007387 */ /* 0x0001e80000100800 */
[----:B------:R0:W-:Y:S02]  /*31950*/  STL [R1+0x460], R2 ;  /* 0x0004600201007387 */ /* 0x0001e40000100800 */
.L_x_3842:
        /* <DEDUP_REMOVED lines=10> */
.L_x_3835:
        /* <DEDUP_REMOVED lines=8> */
[----:B-1----:R-:W1:Y:S01]  /*31a80*/  S2R R5, SR_TID.X ;  /* 0x0000000000057919 */ /* 0x002e620000002100 */
[----:B------:R-:W2:Y:S01]  /*31a90*/  S2UR UR5, SR_CgaCtaId ;  /* 0x00000000000579c3 */ /* 0x000ea20000008800 */
[----:B------:R-:W-:Y:S01]  /*31aa0*/  UMOV UR4, 0x400 ;  /* 0x0000040000047882 */ /* 0x000fe20000000000 */
[----:B------:R-:W-:Y:S01]  /*31ab0*/  BSSY B8, `(.L_x_3843) ;  /* 0x000086d000087945 */ /* 0x000fe20003800000 */
[----:B------:R-:W-:Y:S01]  /*31ac0*/  STL [R1+0x4e0], RZ ;  /* 0x0004e0ff01007387 */ /* 0x000fe20000100800 */
[----:B------:R-:W-:Y:S01]  /*31ad0*/  IMAD.MOV.U32 R19, RZ, RZ, RZ ;  /* 0x000000ffff137224 */ /* 0x000fe200078e00ff */
[----:B------:R-:W-:Y:S01]  /*31ae0*/  ULDC.64 UR40, c[0x0][0x198] ;  /* 0x0000660000287ab9 */ /* 0x000fe20000000a00 */
[----:B------:R-:W-:Y:S01]  /*31af0*/  ULDC UR39, c[0x0][0xc] ;  /* 0x0000030000277ab9 */ /* 0x000fe20000000800 */
[----:B------:R-:W-:Y:S01]  /*31b00*/  STL [R1+0x470], RZ ;  /* 0x000470ff01007387 */ /* 0x000fe20000100800 */
[----:B--2---:R-:W-:-:S06]  /*31b10*/  ULEA UR4, UR5, UR4, 0x18 ;  /* 0x0000000405047291 */ /* 0x004fcc000f8ec03f */
[----:B------:R-:W-:Y:S01]  /*31b20*/  IMAD.U32 R18, RZ, RZ, UR4 ;  /* 0x00000004ff127e24 */ /* 0x000fe2000f8e00ff */
[C---:B-1----:R-:W-:Y:S01]  /*31b30*/  LOP3.LUT R4, R5.reuse, 0x7f, RZ, 0xc0, !PT ;  /* 0x0000007f05047812 */ /* 0x042fe200078ec0ff */
[----:B---3--:R-:W-:-:S05]  /*31b40*/  IMAD.SHL.U32 R0, R5, 0x8, RZ ;  /* 0x0000000805007824 */ /* 0x008fca00078e00ff */
        /* <DEDUP_REMOVED lines=9> */
[----:B------:R-:W-:Y:S02]  /*31be0*/  IMAD.MOV.U32 R4, RZ, RZ, 0x1 ;  /* 0x00000001ff047424 */ /* 0x000fe400078e00ff */
[----:B------:R-:W-:Y:S01]  /*31bf0*/  IMAD.MOV.U32 R2, RZ, RZ, 0x1 ;  /* 0x00000001ff027424 */ /* 0x000fe200078e00ff */
[----:B------:R0:W-:Y:S04]  /*31c00*/  STL [R1+0x474], R3 ;  /* 0x0004740301007387 */ /* 0x0001e80000100800 */
[----:B------:R-:W-:Y:S04]  /*31c10*/  STL [R1+0x478], R4 ;  /* 0x0004780401007387 */ /* 0x000fe80000100800 */
[----:B------:R1:W-:Y:S01]  /*31c20*/  STL [R1+0x47c], R2 ;  /* 0x00047c0201007387 */ /* 0x0003e20000100800 */
[----:B0-----:R-:W-:-:S02]  /*31c30*/  LOP3.LUT R3, R0, 0x40, RZ, 0xfc, !PT ;  /* 0x0000004000037812 */ /* 0x001fc400078efcff */
[C---:B-1----:R-:W-:Y:S02]  /*31c40*/  LOP3.LUT R2, R0.reuse, 0x80, RZ, 0xfc, !PT ;  /* 0x0000008000027812 */ /* 0x042fe400078efcff */
[----:B------:R-:W-:-:S07]  /*31c50*/  LOP3.LUT R0, R0, 0xc0, RZ, 0xfc, !PT ;  /* 0x000000c000007812 */ /* 0x000fce00078efcff */
.L_x_4009:
[----:B------:R-:W2:Y:S01]  /*31c60*/  LDL R14, [R1+0x46c] ;  /* 0x00046c00010e7983 */ /* 0x000ea20000100800 */
[----:B------:R-:W-:Y:S05]  /*31c70*/  YIELD ;  /* 0x0000000000007946 */ /* 0x000fea0003800000 */
[----:B------:R-:W-:Y:S01]  /*31c80*/  ULDC.64 UR4, c[0x0][0xb20] ;  /* 0x0002c80000047ab9 */ /* 0x000fe20000000a00 */
[----:B01----:R-:W-:Y:S02]  /*31c90*/  CS2R R6, SRZ ;  /* 0x0000000000067805 */ /* 0x003fe4000001ff00 */
[----:B------:R-:W-:Y:S01]  /*31ca0*/  ISETP.NE.U32.AND P0, PT, RZ, UR4, PT ;  /* 0x00000004ff007c0c */ /* 0x000fe2000bf05070 */
[----:B------:R-:W0:Y:S01]  /*31cb0*/  LDC.64 R12, c[0x0][0xaf8] ;  /* 0x0002be00ff0c7b82 */ /* 0x000e220000000a00 */
[----:B------:R-:W-:Y:S01]  /*31cc0*/  ULDC.64 UR6, c[0x0][0xb00] ;  /* 0x0002c00000067ab9 */ /* 0x000fe20000000a00 */
[----:B------:R-:W-:Y:S01]  /*31cd0*/  ULDC.64 UR8, c[0x0][0xb08] ;  /* 0x0002c20000087ab9 */ /* 0x000fe20000000a00 */
[----:B------:R-:W-:Y:S01]  /*31ce0*/  ISETP.NE.AND.EX P0, PT, RZ, UR5, PT, P0 ;  /* 0x00000005ff007c0c */ /* 0x000fe2000bf05300 */
[----:B------:R-:W-:-:S04]  /*31cf0*/  ULDC.64 UR4, c[0x0][0xb10] ;  /* 0x0002c40000047ab9 */ /* 0x000fc80000000a00 */
[----:B------:R-:W1:Y:S08]  /*31d00*/  LDC.64 R4, c[0x0][0xb00] ;  /* 0x0002c000ff047b82 */ /* 0x000e700000000a00 */
        /* <DEDUP_REMOVED lines=8> */
[----:B------:R-:W-:Y:S01]  /*31d90*/  ISETP.NE.U32.AND P4, PT, RZ, UR8, PT ;  /* 0x00000008ff007c0c */ /* 0x000fe2000bf85070 */
[----:B------:R-:W-:Y:S01]  /*31da0*/  IMAD.MOV.U32 R8, RZ, RZ, RZ ;  /* 0x000000ffff087224 */ /* 0x000fe200078e00ff */
[----:B------:R-:W-:Y:S01]  /*31db0*/  ISETP.NE.U32.AND P1, PT, RZ, UR4, PT ;  /* 0x00000004ff007c0c */ /* 0x000fe2000bf25070 */
[----:B--2---:R-:W0:Y:S01]  /*31dc0*/  LDC.64 R2, c[0x0][0xb08] ;  /* 0x0002c200ff027b82 */ /* 0x004e220000000a00 */
[----:B------:R-:W-:-:S02]  /*31dd0*/  IMAD.MOV.U32 R0, RZ, RZ, RZ ;  /* 0x000000ffff007224 */ /* 0x000fc400078e00ff */
[----:B------:R-:W-:Y:S01]  /*31de0*/  ISETP.NE.AND.EX P3, PT, RZ, UR5, PT, P1 ;  /* 0x00000005ff007c0c */ /* 0x000fe2000bf65310 */
[----:B-1----:R-:W-:-:S04]  /*31df0*/  IMAD.WIDE R4, R14, 0x4, R4 ;  /* 0x000000040e047825 */ /* 0x002fc800078e0204 */
        /* <DEDUP_REMOVED lines=30> */
.L_x_3844:
        /* <DEDUP_REMOVED lines=16> */
.L_x_3845:
[----:B------:R-:W-:Y:S05]  /*320e0*/  @!P1 BRA `(.L_x_3846) ;  /* 0x00000000000c9947 */ /* 0x000fea0003800000 */
[----:B------:R-:W2:Y:S04]  /*320f0*/  LDG.E R7, desc[UR42][R4.64] ;  /* 0x0000002a04077981 */ /* 0x000ea8000c1e1900 */
[----:B------:R-:W2:Y:S02]  /*32100*/  LDG.E R4, desc[UR42][R4.64+0x4] ;  /* 0x0000042a04047981 */ /* 0x000ea4000c1e1900 */
[----:B--2---:R-:W-:-:S07]  /*32110*/  IMAD.IADD R7, R4, 0x1, -R7 ;  /* 0x0000000104077824 */ /* 0x004fce00078e0a07 */
.L_x_3846:
        /* <DEDUP_REMOVED lines=37> */
.L_x_3849:
[----:B------:R-:W-:-:S13]  /*32370*/  ISETP.NE.AND P0, PT, R3, 0x1, PT ;  /* 0x000000010300780c */ /* 0x000fda0003f05270 */
[----:B------:R-:W1:Y:S02]  /*32380*/  @P0 LDC.64 R4, c[0x0][0xae0] ;  /* 0x0002b800ff040b82 */ /* 0x000e640000000a00 */
[----:B-1----:R-:W-:-:S05]  /*32390*/  @P0 IMAD.HI.U32 R4, R2, R4, RZ ;  /* 0x0000000402040227 */ /* 0x002fca00078e00ff */
[----:B------:R-:W-:-:S07]  /*323a0*/  @P0 SHF.R.U32.HI R2, RZ, R5, R4 ;  /* 0x00000005ff020219 */ /* 0x000fce0000011604 */
.L_x_3850:
[----:B------:R-:W-:Y:S05]  /*323b0*/  BSYNC B0 ;  /* 0x0000000000007941 */ /* 0x000fea0003800000 */
.L_x_3848:
[----:B------:R-:W-:-:S05]  /*323c0*/  IMAD R2, R2, R3, R3 ;  /* 0x0000000302027224 */ /* 0x000fca00078e0203 */
[----:B------:R-:W-:-:S07]  /*323d0*/  VIMNMX R8, R8, R2, PT ;  /* 0x0000000208087248 */ /* 0x000fce0003fe0100 */
.L_x_3847:
        /* <DEDUP_REMOVED lines=25> */
.L_x_3853:
[----:B------:R-:W-:-:S13]  /*32570*/  ISETP.NE.AND P0, PT, R3, 0x1, PT ;  /* 0x000000010300780c */ /* 0x000fda0003f05270 */
[----:B------:R-:W1:Y:S02]  /*32580*/  @P0 LDC.64 R4, c[0x0][0xae0] ;  /* 0x0002b800ff040b82 */ /* 0x000e640000000a00 */
[----:B-1----:R-:W-:-:S05]  /*32590*/  @P0 IMAD.HI.U32 R4, R2, R4, RZ ;  /* 0x0000000402040227 */ /* 0x002fca00078e00ff */
[----:B------:R-:W-:-:S07]  /*325a0*/  @P0 SHF.R.U32.HI R2, RZ, R5, R4 ;  /* 0x00000005ff020219 */ /* 0x000fce0000011604 */
.L_x_3854:
[----:B------:R-:W-:Y:S05]  /*325b0*/  BSYNC B0 ;  /* 0x0000000000007941 */ /* 0x000fea0003800000 */
.L_x_3852:
[----:B------:R-:W-:-:S05]  /*325c0*/  IMAD R2, R2, R3, RZ ;  /* 0x0000000302027224 */ /* 0x000fca00078e02ff */
[----:B------:R-:W-:-:S07]  /*325d0*/  VIMNMX R6, R6, R2, !PT ;  /* 0x0000000206067248 */ /* 0x000fce0007fe0100 */
.L_x_3851:
        /* <DEDUP_REMOVED lines=41> */
.L_x_3856:
[----:B------:R-:W-:Y:S05]  /*32870*/  BSYNC B0 ;  /* 0x0000000000007941 */ /* 0x000fea0003800000 */
.L_x_3855:
        /* <DEDUP_REMOVED lines=25> */
.L_x_4090:
[----:B--2---:R-:W-:Y:S02]  /*32a10*/  ISETP.NE.AND P0, PT, R14, RZ, PT ;  /* 0x000000ff0e00720c */ /* 0x004fe40003f05270 */
[----:B------:R-:W-:-:S11]  /*32a20*/  PLOP3.LUT P6, PT, PT, PT, PT, 0x8, 0x0 ;  /* 0x000000000000781c */ /* 0x000fd60003fce170 */
[----:B------:R-:W-:Y:S05]  /*32a30*/  @P0 BRA `(.L_x_3860) ;  /* 0x00000000000c0947 */ /* 0x000fea0003800000 */
[----:B------:R-:W-:-:S03]  /*32a40*/  UMOV UR4, 0xffffffff ;  /* 0xffffffff00047882 */ /* 0x000fc60000000000 */
[----:B------:R-:W-:Y:S05]  /*32a50*/  BRA.DIV UR4, `(.L_x_3861) ;  /* 0x0000009204e07947 */ /* 0x000fea000b800000 */
[----:B------:R-:W-:-:S13]  /*32a60*/  ELECT P6, URZ, PT ;  /* 0x00000000003f782f */ /* 0x000fda00038c0000 */
.L_x_3860:
        /* <DEDUP_REMOVED lines=9> */
.L_x_4093:
[----:B------:R-:W-:Y:S05]  /*32b00*/  BSYNC B1 ;  /* 0x0000000000017941 */ /* 0x000fea0003800000 */
.L_x_3862:
[----:B------:R-:W-:Y:S04]  /*32b10*/  BSSY B1, `(.L_x_3864) ;  /* 0x000007f000017945 */ /* 0x000fe80003800000 */
[----:B------:R-:W-:Y:S05]  /*32b20*/  @!P6 BRA `(.L_x_3865) ;  /* 0x0000000400f4e947 */ /* 0x000fea0003800000 */
[----:B------:R-:W1:Y:S04]  /*32b30*/  LDL R8, [R1+0x470] ;  /* 0x0004700001087983 */ /* 0x000e680000100800 */
[----:B------:R-:W2:Y:S01]  /*32b40*/  LDL R7, [R1+0x47c] ;  /* 0x00047c0001077983 */ /* 0x000ea20000100800 */
[----:B------:R-:W3:Y:S01]  /*32b50*/  S2R R6, SR_TID.X ;  /* 0x0000000000067919 */ /* 0x000ee20000002100 */
[----:B------:R-:W-:Y:S01]  /*32b60*/  BSSY B2, `(.L_x_3866) ;  /* 0x0000007000027945 */ /* 0x000fe20003800000 */
[----:B---3--:R-:W-:-:S04]  /*32b70*/  LOP3.LUT R6, R6, 0x7f, RZ, 0xc0, !PT ;  /* 0x0000007f06067812 */ /* 0x008fc800078ec0ff */
[----:B------:R-:W-:Y:S01]  /*32b80*/  ISETP.NE.AND P1, PT, R6, RZ, PT ;  /* 0x000000ff0600720c */ /* 0x000fe20003f25270 */
[----:B-1----:R-:W-:Y:S01]  /*32b90*/  IMAD R5, R8, 0x8, R18 ;  /* 0x0000000808057824 */ /* 0x002fe200078e0212 */
[----:B--2---:R-:W-:-:S04]  /*32ba0*/  SHF.L.U32 R10, R7, 0x1f, RZ ;  /* 0x0000001f070a7819 */ /* 0x004fc800000006ff */
[----:B------:R-:W1:Y:S02]  /*32bb0*/  SYNCS.PHASECHK.TRANS64.TRYWAIT P0, [R5+URZ+0x324a0], R10 ;  /* 0x0324a00a050075a7 */ /* 0x000e64000800017f */
[----:B-1----:R-:W-:Y:S05]  /*32bc0*/  @!P0 BRA `(.L_x_3867) ;  /* 0x0000009000b88947 */ /* 0x002fea0003800000 */
.L_x_4094:
[----:B------:R-:W-:Y:S05]  /*32bd0*/  BSYNC B2 ;  /* 0x0000000000027941 */ /* 0x000fea0003800000 */
.L_x_3866:
        /* <DEDUP_REMOVED lines=9> */
.L_x_3869:
[----:B------:R-:W-:Y:S05]  /*32c70*/  BSYNC B2 ;  /* 0x0000000000027941 */ /* 0x000fea0003800000 */
.L_x_3868:
        /* <DEDUP_REMOVED lines=13> */
.L_x_3870:
        /* <DEDUP_REMOVED lines=13> */
.L_x_4095:
[----:B------:R-:W-:Y:S05]  /*32e20*/  BSYNC B2 ;  /* 0x0000000000027941 */ /* 0x000fea0003800000 */
.L_x_3871:
[----:B------:R-:W-:Y:S01]  /*32e30*/  BSSY B2, `(.L_x_3873) ;  /* 0x000000b000027945 */ /* 0x000fe20003800000 */
[----:B-12---:R-:W-:Y:S02]  /*32e40*/  IMAD.MOV.U32 R10, RZ, RZ, 0x0 ;  /* 0x00000000ff0a7424 */ /* 0x006fe400078e00ff */
[----:B------:R-:W-:Y:S01]  /*32e50*/  IMAD.MOV.U32 R11, RZ, RZ, 0x12f00000 ;  /* 0x12f00000ff0b7424 */ /* 0x000fe200078e00ff */
[----:B------:R-:W-:Y:S06]  /*32e60*/  @P1 BRA `(.L_x_3874) ;  /* 0x00000000001c1947 */ /* 0x000fec0003800000 */
[----:B------:R-:W1:Y:S02]  /*32e70*/  S2R R7, SR_TID.X ;  /* 0x0000000000077919 */ /* 0x000e640000002100 */
[----:B-1----:R-:W-:Y:S01]  /*32e80*/  LOP3.LUT R8, R7, 0x1f, RZ, 0xc0, !PT ;  /* 0x0000001f07087812 */ /* 0x002fe200078ec0ff */
[----:B------:R-:W-:-:S03]  /*32e90*/  IMAD.MOV.U32 R7, RZ, RZ, 0xc000 ;  /* 0x0000c000ff077424 */ /* 0x000fc600078e00ff */
[----:B------:R-:W-:Y:S01]  /*32ea0*/  ISETP.NE.AND P0, PT, R8, RZ, PT ;  /* 0x000000ff0800720c */ /* 0x000fe20003f05270 */
[----:B------:R1:W-:-:S12]  /*32eb0*/  SYNCS.ARRIVE.TRANS64 RZ, [R5+URZ+0x324b0], R7 ;  /* 0x0324b00705ff79a7 */ /* 0x0003d8000800003f */
[----:B-1----:R-:W-:Y:S05]  /*32ec0*/  @!P0 BRA `(.L_x_3874) ;  /* 0x0000000000048947 */ /* 0x002fea0003800000 */
[----:B------:R-:W-:Y:S01]  /*32ed0*/  BPT.TRAP 0x1 ;  /* 0x000000040000795c */ /* 0x000fe20000300000 */
.L_x_3874:
[----:B------:R-:W-:Y:S05]  /*32ee0*/  BSYNC B2 ;  /* 0x0000000000027941 */ /* 0x000fea0003800000 */
.L_x_3873:
        /* <DEDUP_REMOVED lines=10> */
.L_x_3875:
        /* <DEDUP_REMOVED lines=15> */
.L_x_3876:
        /* <DEDUP_REMOVED lines=15> */
.L_x_3877:
        /* <DEDUP_REMOVED lines=15> */
.L_x_3878:
        /* <DEDUP_REMOVED lines=10> */
.L_x_3865:
[----:B------:R-:W-:Y:S05]  /*33300*/  BSYNC B1 ;  /* 0x0000000000017941 */ /* 0x000fea0003800000 */
.L_x_3864:
[----:B------:R-:W2:Y:S04]  /*33310*/  LDL.LU R10, [R1+0x470] ;  /* 0x00047000010a7983 */ /* 0x000ea80000300800 */
[----:B------:R-:W3:Y:S01]  /*33320*/  LDL.LU R8, [R1+0x47c] ;  /* 0x00047c0001087983 */ /* 0x000ee20000300800 */
[----:B-1----:R-:W-:Y:S01]  /*33330*/  VIADD R5, R9, 0xfffffffe ;  /* 0xfffffffe09057836 */ /* 0x002fe20000000000 */
        /* <DEDUP_REMOVED lines=10> */
.L_x_3894:
[----:B------:R-:W-:Y:S05]  /*333e0*/  YIELD ;  /* 0x0000000000007946 */ /* 0x000fea0003800000 */
[----:B------:R-:W-:Y:S04]  /*333f0*/  BSSY B1, `(.L_x_3879) ;  /* 0x000007e000017945 */ /* 0x000fe80003800000 */
[----:B--2---:R-:W-:Y:S05]  /*33400*/  @!P6 BRA `(.L_x_3880) ;  /* 0x0000000400f0e947 */ /* 0x004fea0003800000 */
[----:B-1----:R-:W2:Y:S04]  /*33410*/  LDL R6, [R1+0x470] ;  /* 0x0004700001067983 */ /* 0x002ea80000100800 */
[----:B------:R-:W3:Y:S01]  /*33420*/  LDL R7, [R1+0x47c] ;  /* 0x00047c0001077983 */ /* 0x000ee20000100800 */
[----:B------:R-:W1:Y:S01]  /*33430*/  S2R R8, SR_TID.X ;  /* 0x0000000000087919 */ /* 0x000e620000002100 */
[----:B------:R-:W-:Y:S01]  /*33440*/  BSSY B2, `(.L_x_3881) ;  /* 0x0000007000027945 */ /* 0x000fe20003800000 */
[----:B-1----:R-:W-:-:S04]  /*33450*/  LOP3.LUT R8, R8, 0x7f, RZ, 0xc0, !PT ;  /* 0x0000007f08087812 */ /* 0x002fc800078ec0ff */
[----:B------:R-:W-:Y:S01]  /*33460*/  ISETP.NE.AND P2, PT, R8, RZ, PT ;  /* 0x000000ff0800720c */ /* 0x000fe20003f45270 */
[----:B--2---:R-:W-:Y:S01]  /*33470*/  IMAD R6, R6, 0x8, R18 ;  /* 0x0000000806067824 */ /* 0x004fe200078e0212 */
[----:B---3--:R-:W-:-:S04]  /*33480*/  SHF.L.U32 R7, R7, 0x1f, RZ ;  /* 0x0000001f07077819 */ /* 0x008fc800000006ff */
[----:B------:R-:W1:Y:S02]  /*33490*/  SYNCS.PHASECHK.TRANS64.TRYWAIT P1, [R6+URZ+0x324a0], R7 ;  /* 0x0324a007060075a7 */ /* 0x000e64000802017f */
[----:B-1----:R-:W-:Y:S05]  /*334a0*/  @!P1 BRA `(.L_x_3882) ;  /* 0x0000008800a89947 */ /* 0x002fea0003800000 */
.L_x_4096:
[----:B------:R-:W-:Y:S05]  /*334b0*/  BSYNC B2 ;  /* 0x0000000000027941 */ /* 0x000fea0003800000 */
.L_x_3881:
        /* <DEDUP_REMOVED lines=9> */
.L_x_3884:
[----:B------:R-:W-:Y:S05]  /*33550*/  BSYNC B2 ;  /* 0x0000000000027941 */ /* 0x000fea0003800000 */
.L_x_3883:
        /* <DEDUP_REMOVED lines=12> */
.L_x_3885:
        /* <DEDUP_REMOVED lines=13> */
.L_x_4097:
[----:B------:R-:W-:Y:S05]  /*336f0*/  BSYNC B2 ;  /* 0x0000000000027941 */ /* 0x000fea0003800000 */
.L_x_3886:
        /* <DEDUP_REMOVED lines=11> */
.L_x_3889:
[----:B------:R-:W-:Y:S05]  /*337b0*/  BSYNC B2 ;  /* 0x0000000000027941 */ /* 0x000fea0003800000 */
.L_x_3888:
        /* <DEDUP_REMOVED lines=10> */
.L_x_3890:
        /* <DEDUP_REMOVED lines=15> */
.L_x_3891:
        /* <DEDUP_REMOVED lines=15> */
.L_x_3892:
        /* <DEDUP_REMOVED lines=15> */
.L_x_3893:
        /* <DEDUP_REMOVED lines=10> */
.L_x_3880:
[----:B------:R-:W-:Y:S05]  /*33bd0*/  BSYNC B1 ;  /* 0x0000000000017941 */ /* 0x000fea0003800000 */
.L_x_3879:
        /* <DEDUP_REMOVED lines=8> */
[----:B---3--:R-:W-:-:S03]  /*33c60*/  LOP3.LUT R8, R8, R7, RZ, 0x3c, !PT ;  /* 0x0000000708087212 */ /* 0x008fc600078e3cff */
[----:B------:R2:W-:Y:S04]  /*33c70*/  STL [R1+0x470], R6 ;  /* 0x0004700601007387 */ /* 0x0005e80000100800 */
[----:B------:R2:W-:Y:S01]  /*33c80*/  STL [R1+0x47c], R8 ;  /* 0x00047c0801007387 */ /* 0x0005e20000100800 */
[----:B------:R-:W-:Y:S05]  /*33c90*/  @P2 BRA `(.L_x_3894) ;  /* 0xfffffff400d02947 */ /* 0x000fea000383ffff */
.L_x_3858:
[----:B------:R-:W-:Y:S05]  /*33ca0*/  BSYNC B0 ;  /* 0x0000000000007941 */ /* 0x000fea0003800000 */
.L_x_3857:
[----:B-12---:R-:W2:Y:S01]  /*33cb0*/  LDL R8, [R1+0x488] ;  /* 0x0004880001087983 */ /* 0x006ea20000100800 */
[----:B------:R-:W1:Y:S01]  /*33cc0*/  LDC R0, c[0x0][0x448] ;  /* 0x00011200ff007b82 */ /* 0x000e620000000800 */
[----:B------:R-:W-:Y:S07]  /*33cd0*/  @!P0 WARPSYNC.ALL ;  /* 0x0000000000008948 */ /* 0x000fee0003800000 */
[----:B------:R-:W-:Y:S01]  /*33ce0*/  @!P0 BAR.SYNC.DEFER_BLOCKING 0xc, 0x180 ;  /* 0x0306000000008b1d */ /* 0x000fe20000010000 */
[----:B-1----:R-:W-:-:S13]  /*33cf0*/  ISETP.NE.AND P1, PT, R0, 0x1, PT ;  /* 0x000000010000780c */ /* 0x002fda0003f25270 */
[----:B------:R-:W1:Y:S08]  /*33d00*/  @P1 LDC R0, c[0x0][0x44c] ;  /* 0x00011300ff001b82 */ /* 0x000e700000000800 */
[----:B------:R-:W3:Y:S01]  /*33d10*/  @P1 LDC R3, c[0x0][0x450] ;  /* 0x00011400ff031b82 */ /* 0x000ee20000000800 */
[----:B--2---:R-:W-:-:S04]  /*33d20*/  VIADD R2, R8, 0x7f ;  /* 0x0000007f08027836 */ /* 0x004fc80000000000 */
[----:B-1----:R-:W-:-:S05]  /*33d30*/  @P1 IMAD.HI.U32 R0, R2, R0, RZ ;  /* 0x0000000002001227 */ /* 0x002fca00078e00ff */
[----:B---3--:R-:W-:-:S05]  /*33d40*/  @P1 SHF.R.U32.HI R2, RZ, R3, R0 ;  /* 0x00000003ff021219 */ /* 0x008fca0000011600 */
[----:B------:R-:W-:Y:S02]  /*33d50*/  IMAD.IADD R0, R20, 0x1, R2 ;  /* 0x0000000114007824 */ /* 0x000fe400078e0202 */
[----:B------:R-:W1:Y:S02]  /*33d60*/  LDC.64 R2, c[0x0][0xad8] ;  /* 0x0002b600ff027b82 */ /* 0x000e640000000a00 */
[----:B-1----:R-:W-:Y:S01]  /*33d70*/  ISETP.GE.AND P2, PT, R3, 0x1, PT ;  /* 0x000000010300780c */ /* 0x002fe20003f46270 */
        /* <DEDUP_REMOVED lines=13> */
.L_x_3897:
[----:B------:R-:W-:-:S13]  /*33e50*/  ISETP.NE.AND P0, PT, R3, 0x1, PT ;  /* 0x000000010300780c */ /* 0x000fda0003f05270 */
[----:B------:R-:W1:Y:S02]  /*33e60*/  @P0 LDC.64 R6, c[0x0][0xae0] ;  /* 0x0002b800ff060b82 */ /* 0x000e640000000a00 */
[----:B-1----:R-:W-:-:S05]  /*33e70*/  @P0 IMAD.HI.U32 R6, R2, R6, RZ ;  /* 0x0000000602060227 */ /* 0x002fca00078e00ff */
[----:B------:R-:W-:-:S07]  /*33e80*/  @P0 SHF.R.U32.HI R2, RZ, R7, R6 ;  /* 0x00000007ff020219 */ /* 0x000fce0000011606 */
.L_x_3898:
[----:B------:R-:W-:Y:S05]  /*33e90*/  BSYNC B0 ;  /* 0x0000000000007941 */ /* 0x000fea0003800000 */
.L_x_3896:
[----:B------:R-:W-:-:S05]  /*33ea0*/  IMAD R2, R2, R3, R3 ;  /* 0x0000000302027224 */ /* 0x000fca00078e0203 */
[----:B------:R-:W-:-:S07]  /*33eb0*/  VIMNMX R5, R5, R2, PT ;  /* 0x0000000205057248 */ /* 0x000fce0003fe0100 */
.L_x_3895:
[----:B------:R-:W2:Y:S01]  /*33ec0*/  LDL R7, [R1+0x4e8] ;  /* 0x0004e80001077983 */ /* 0x000ea20000100800 */
[----:B------:R-:W1:Y:S01]  /*33ed0*/  @P1 LDC R2, c[0x0][0x44c] ;  /* 0x00011300ff021b82 */ /* 0x000e620000000800 */
[----:B------:R-:W-:Y:S01]  /*33ee0*/  VIADD R5, R5, 0x5f ;  /* 0x0000005f05057836 */ /* 0x000fe20000000000 */
[----:B------:R-:W-:Y:S01]  /*33ef0*/  ULDC UR4, c[0x0][0xad4] ;  /* 0x0002b50000047ab9 */ /* 0x000fe20000000800 */
[----:B------:R-:W-:Y:S02]  /*33f00*/  IMAD.MOV.U32 R0, RZ, RZ, R8 ;  /* 0x000000ffff007224 */ /* 0x000fe400078e0008 */
[----:B------:R-:W-:-:S03]  /*33f10*/  IMAD.HI R5, R5, 0x2aaaaaab, RZ ;  /* 0x2aaaaaab05057827 */ /* 0x000fc600078e02ff */
[----:B------:R-:W3:Y:S01]  /*33f20*/  @P1 LDC R6, c[0x0][0x450] ;  /* 0x00011400ff061b82 */ /* 0x000ee20000000800 */
[----:B-1----:R-:W-:-:S05]  /*33f30*/  @P1 IMAD.HI.U32 R2, R8, R2, RZ ;  /* 0x0000000208021227 */ /* 0x002fca00078e00ff */
[----:B---3--:R-:W-:Y:S02]  /*33f40*/  @P1 SHF.R.U32.HI R0, RZ, R6, R2 ;  /* 0x00000006ff001219 */ /* 0x008fe40000011602 */
[----:B------:R-:W-:-:S03]  /*33f50*/  SHF.R.U32.HI R2, RZ, 0x1f, R5 ;  /* 0x0000001fff027819 */ /* 0x000fc60000011605 */
[----:B------:R-:W-:Y:S01]  /*33f60*/  IMAD.IADD R0, R17, 0x1, R0 ;  /* 0x0000000111007824 */ /* 0x000fe200078e0200 */
[----:B------:R-:W-:-:S03]  /*33f70*/  LEA.HI.SX32 R8, R5, R2, 0x1c ;  /* 0x0000000205087211 */ /* 0x000fc600078fe2ff */
[----:B------:R-:W-:Y:S02]  /*33f80*/  VIADD R2, R0, -UR4 ;  /* 0x8000000400027c36 */ /* 0x000fe40008000000 */
        /* <DEDUP_REMOVED lines=13> */
.L_x_3901:
[----:B------:R-:W-:-:S13]  /*34060*/  ISETP.NE.AND P0, PT, R3, 0x1, PT ;  /* 0x000000010300780c */ /* 0x000fda0003f05270 */
[----:B------:R-:W1:Y:S02]  /*34070*/  @P0 LDC.64 R6, c[0x0][0xae0] ;  /* 0x0002b800ff060b82 */ /* 0x000e640000000a00 */
[----:B-1----:R-:W-:-:S05]  /*34080*/  @P0 IMAD.HI.U32 R6, R0, R6, RZ ;  /* 0x0000000600060227 */ /* 0x002fca00078e00ff */
[----:B------:R-:W-:-:S07]  /*34090*/  @P0 SHF.R.U32.HI R0, RZ, R7, R6 ;  /* 0x00000007ff000219 */ /* 0x000fce0000011606 */
.L_x_3902:
[----:B------:R-:W-:Y:S05]  /*340a0*/  BSYNC B0 ;  /* 0x0000000000007941 */ /* 0x000fea0003800000 */
.L_x_3900:
[----:B------:R-:W-:-:S05]  /*340b0*/  IMAD R0, R0, R3, RZ ;  /* 0x0000000300007224 */ /* 0x000fca00078e02ff */
[----:B------:R-:W-:-:S07]  /*340c0*/  VIMNMX R2, R2, R0, !PT ;  /* 0x0000000002027248 */ /* 0x000fce0007fe0100 */
.L_x_3899:
[----:B------:R-:W-:Y:S01]  /*340d0*/  IMAD.HI R2, R2, 0x2aaaaaab, RZ ;  /* 0x2aaaaaab02027827 */ /* 0x000fe200078e02ff */
[----:B------:R-:W-:Y:S01]  /*340e0*/  ISETP.NE.AND P1, PT, R4, RZ, PT ;  /* 0x000000ff0400720c */ /* 0x000fe20003f25270 */
[----:B------:R1:W-:Y:S01]  /*340f0*/  STL [R1+0x4ac], RZ ;  /* 0x0004acff01007387 */ /* 0x0003e20000100800 */
[----:B------:R-:W-:Y:S02]  /*34100*/  BSSY B0, `(.L_x_3903) ;  /* 0x0000024000007945 */ /* 0x000fe40003800000 */
[----:B------:R-:W-:-:S04]  /*34110*/  SHF.R.U32.HI R0, RZ, 0x1f, R2 ;  /* 0x0000001fff007819 */ /* 0x000fc80000011602 */
[----:B------:R-:W-:-:S04]  /*34120*/  LEA.HI.SX32 R0, R2, R0, 0x1c ;  /* 0x0000000002007211 */ /* 0x000fc800078fe2ff */
[----:B------:R-:W-:Y:S01]  /*34130*/  VIMNMX R9, RZ, R0, !PT ;  /* 0x00000000ff097248 */ /* 0x000fe20007fe0100 */
[----:B------:R-:W2:Y:S03]  /*34140*/  @!P1 LDC R4, c[0x0][0xae8] ;  /* 0x0002ba00ff049b82 */ /* 0x000ea60000000800 */
[----:B------:R-:W-:Y:S01]  /*34150*/  ISETP.GT.AND P0, PT, R5, R9, PT ;  /* 0x000000090500720c */ /* 0x000fe20003f04270 */
[----:B------:R1:W-:-:S12]  /*34160*/  STL [R1+0x4a8], R9 ;  /* 0x0004a80901007387 */ /* 0x0003d80000100800 */
[----:B-1----:R-:W-:Y:S05]  /*34170*/  @!P0 BRA `(.L_x_3904) ;  /* 0x0000000000708947 */ /* 0x002fea0003800000 */
        /* <DEDUP_REMOVED lines=28> */
.L_x_3904:
[----:B------:R-:W-:Y:S05]  /*34340*/  BSYNC B0 ;  /* 0x0000000000007941 */ /* 0x000fea0003800000 */
.L_x_3903:
[----:B------:R-:W3:Y:S04]  /*34350*/  LDL R0, [R1+0x4ac] ;  /* 0x0004ac0001007983 */ /* 0x000ee80000100800 */
[----:B-1----:R-:W3:Y:S01]  /*34360*/  LDL R2, [R1+0x4e4] ;  /* 0x0004e40001027983 */ /* 0x002ee20000100800 */
[----:B------:R-:W-:Y:S01]  /*34370*/  BSSY B7, `(.L_x_3905) ;  /* 0x00004c2000077945 */ /* 0x000fe20003800000 */
[----:B---3--:R-:W-:-:S05]  /*34380*/  IMAD R2, R2, R0, R9 ;  /* 0x0000000002027224 */ /* 0x008fca00078e0209 */
[----:B------:R-:W-:Y:S01]  /*34390*/  VIADDMNMX R0, R2, R0, R5, PT ;  /* 0x0000000002007246 */ /* 0x000fe20003800105 */
        /* <DEDUP_REMOVED lines=10> */
[----:B--2---:R-:W2:Y:S01]  /*34440*/  LDC.64 R4, c[0x0][0xd60] ;  /* 0x00035800ff047b82 */ /* 0x004ea20000000a00 */
[----:B------:R-:W1:Y:S08]  /*34450*/  FLO.U32 R0, UR4 ;  /* 0x0000000400007d00 */ /* 0x000e7000080e0000 */
[----:B------:R-:W2:Y:S01]  /*34460*/  POPC R2, UR4 ;  /* 0x0000000400027d09 */ /* 0x000ea20008000000 */
[----:B-1----:R-:W-:-:S13]  /*34470*/  ISETP.EQ.U32.AND P0, PT, R0, R3, PT ;  /* 0x000000030000720c */ /* 0x002fda0003f02070 */
[----:B--2---:R-:W2:Y:S01]  /*34480*/  @P0 ATOMG.E.ADD.STRONG.GPU PT, R5, desc[UR42][R4.64], R2 ;  /* 0x00000002040509a8 */ /* 0x004ea200081ee1ea */
[----:B------:R-:W1:Y:S02]  /*34490*/  S2R R3, SR_LTMASK ;  /* 0x0000000000037919 */ /* 0x000e640000003900 */
[----:B-1----:R-:W-:-:S06]  /*344a0*/  LOP3.LUT R3, R3, UR4, RZ, 0xc0, !PT ;  /* 0x0000000403037c12 */ /* 0x002fcc000f8ec0ff */
[----:B------:R-:W1:Y:S01]  /*344b0*/  POPC R3, R3 ;  /* 0x0000000300037309 */ /* 0x000e620000000000 */
[----:B--2---:R-:W1:Y:S02]  /*344c0*/  SHFL.IDX PT, R0, R5, R0, 0x1f ;  /* 0x00001f0005007589 */ /* 0x004e6400000e0000 */
[----:B-1----:R-:W-:-:S05]  /*344d0*/  IADD3 R0, R0, UR39, R3 ;  /* 0x0000002700007c10 */ /* 0x002fca000fffe003 */
[----:B------:R4:W-:Y:S01]  /*344e0*/  STL [R1+0x460], R0 ;  /* 0x0004600001007387 */ /* 0x0009e20000100800 */
[----:B------:R-:W-:Y:S05]  /*344f0*/  BRA `(.L_x_3907) ;  /* 0x0000004800a47947 */ /* 0x000fea0003800000 */
.L_x_3906:
        /* <DEDUP_REMOVED lines=20> */
.L_x_3909:
[----:B------:R-:W-:Y:S05]  /*34640*/  BSYNC B6 ;  /* 0x0000000000067941 */ /* 0x000fea0003800000 */
.L_x_3908:
        /* <DEDUP_REMOVED lines=9> */
[----:B--2---:R-:W-:Y:S02]  /*346e0*/  IMAD.U32 R4, RZ, RZ, UR6 ;  /* 0x00000006ff047e24 */ /* 0x004fe4000f8e00ff */
[----:B------:R-:W-:Y:S02]  /*346f0*/  IMAD.U32 R5, RZ, RZ, UR7 ;  /* 0x00000007ff057e24 */ /* 0x000fe4000f8e00ff */
        /* <DEDUP_REMOVED lines=8> */
[----:B0--3--:R-:W-:Y:S05]  /*34780*/  CALL.ABS.NOINC R2 ;  /* 0x0000000002007343 */ /* 0x009fea0003c00000 */
.L_x_3912:
        /* <DEDUP_REMOVED lines=15> */
.L_x_3911:
[----:B------:R-:W-:Y:S05]  /*34880*/  BSYNC B6 ;  /* 0x0000000000067941 */ /* 0x000fea0003800000 */
.L_x_3910:
[----:B------:R-:W3:Y:S01]  /*34890*/  LDL R0, [R1+0x46c] ;  /* 0x00046c0001007983 */ /* 0x000ee20000100800 */
[----:B------:R-:W-:Y:S02]  /*348a0*/  ULDC.64 UR4, c[0x0][0xaf0] ;  /* 0x0002bc0000047ab9 */ /* 0x000fe40000000a00 */
[----:B------:R-:W-:Y:S01]  /*348b0*/  ISETP.NE.U32.AND P0, PT, RZ, UR4, PT ;  /* 0x00000004ff007c0c */ /* 0x000fe2000bf05070 */
[----:B------:R-:W4:Y:S03]  /*348c0*/  LDL R17, [R1+0x4b0] ;  /* 0x0004b00001117983 */ /* 0x000f260000100800 */
[----:B------:R-:W-:Y:S01]  /*348d0*/  ISETP.NE.AND.EX P0, PT, RZ, UR5, PT, P0 ;  /* 0x00000005ff007c0c */ /* 0x000fe2000bf05300 */
[----:B------:R-:W-:-:S12]  /*348e0*/  ULDC.64 UR4, c[0x0][0xb00] ;  /* 0x0002c00000047ab9 */ /* 0x000fd80000000a00 */
[----:B------:R-:W1:Y:S01]  /*348f0*/  @P0 LDC.64 R2, c[0x0][0xaf0] ;  /* 0x0002bc00ff020b82 */ /* 0x000e620000000a00 */
[----:B---3--:R-:W-:Y:S02]  /*34900*/  IMAD.MOV.U32 R7, RZ, RZ, R0 ;  /* 0x000000ffff077224 */ /* 0x008fe400078e0000 */
[----:B-1----:R-:W-:-:S05]  /*34910*/  @P0 IMAD.WIDE R2, R0, 0x4, R2 ;  /* 0x0000000400020825 */ /* 0x002fca00078e0202 */
[----:B------:R1:W3:Y:S01]  /*34920*/  @P0 LDG.E R7, desc[UR42][R2.64] ;  /* 0x0000002a02070981 */ /* 0x0002e2000c1e1900 */
[----:B----4-:R-:W-:Y:S01]  /*34930*/  VIADD R0, R17, 0xffffffff ;  /* 0xffffffff11007836 */ /* 0x010fe20000000000 */
[----:B-1----:R-:W1:Y:S02]  /*34940*/  LDC.64 R2, c[0x0][0x418] ;  /* 0x00010600ff027b82 */ /* 0x002e640000000a00 */
[----:B-1----:R-:W-:Y:S01]  /*34950*/  LOP3.LUT P0, RZ, R2, UR4, RZ, 0xfc, !PT ;  /* 0x0000000402ff7c12 */ /* 0x002fe2000f80fcff */
[----:B------:R-:W-:-:S03]  /*34960*/  UMOV UR4, 0xffffffff ;  /* 0xffffffff00047882 */ /* 0x000fc60000000000 */
[----:B------:R-:W-:Y:S02]  /*34970*/  LOP3.LUT P0, RZ, R3, UR5, RZ, 0xfc, P0 ;  /* 0x0000000503ff7c12 */ /* 0x000fe4000800fcff */
[----:B---3--:R-:W-:Y:S01]  /*34980*/  SHF.R.S32.HI R8, RZ, 0x1f, R7 ;  /* 0x0000001fff087819 */ /* 0x008fe20000011407 */
[----:B------:R1:W-:Y:S01]  /*34990*/  STL [R1+0x464], R7 ;  /* 0x0004640701007387 */ /* 0x0003e20000100800 */
[----:B------:R-:W-:-:S03]  /*349a0*/  SEL R17, R7, RZ, !P0 ;  /* 0x000000ff07117207 */ /* 0x000fc60004000000 */
[----:B------:R1:W-:Y:S01]  /*349b0*/  STL [R1+0x468], R8 ;  /* 0x0004680801007387 */ /* 0x0003e20000100800 */
[----:B------:R-:W-:Y:S05]  /*349c0*/  BRA.DIV UR4, `(.L_x_3913) ;  /* 0x0000007604887947 */ /* 0x000fea000b800000 */
[----:B--2---:R-:W2:Y:S02]  /*349d0*/  S2R R4, SR_TID.X ;  /* 0x0000000000047919 */ /* 0x004ea40000002100 */
[----:B--2---:R-:W-:-:S04]  /*349e0*/  SHF.R.U32.HI R4, RZ, 0x5, R4 ;  /* 0x00000005ff047819 */ /* 0x004fc80000011604 */
[----:B------:R-:W-:-:S05]  /*349f0*/  LOP3.LUT R4, R4, 0x3, RZ, 0xc0, !PT ;  /* 0x0000000304047812 */ /* 0x000fca00078ec0ff */
[----:B------:R2:W3:Y:S02]  /*34a00*/  SHFL.IDX PT, R14, R4, RZ, 0x1f ;  /* 0x00001fff040e7589 */ /* 0x0004e400000e0000 */
.L_x_4100:
        /* <DEDUP_REMOVED lines=11> */
.L_x_4103:
        /* <DEDUP_REMOVED lines=24> */
.L_x_3916:
[----:B--2---:R-:W2:Y:S01]  /*34c40*/  LDL R2, [R1+0x478] ;  /* 0x0004780001027983 */ /* 0x004ea20000100800 */
[----:B---3--:R-:W-:Y:S01]  /*34c50*/  IMAD R0, R19, 0x8, R18 ;  /* 0x0000000813007824 */ /* 0x008fe200078e0212 */
[----:B--2---:R-:W-:-:S04]  /*34c60*/  SHF.L.U32 R2, R2, 0x1f, RZ ;  /* 0x0000001f02027819 */ /* 0x004fc800000006ff */
[----:B------:R-:W2:Y:S02]  /*34c70*/  SYNCS.PHASECHK.TRANS64.TRYWAIT P0, [R0+URZ+0x32440], R2 ;  /* 0x03244002000075a7 */ /* 0x000ea4000800017f */
[----:B--2---:R-:W-:Y:S05]  /*34c80*/  @!P0 BRA `(.L_x_3917) ;  /* 0x00000074002c8947 */ /* 0x004fea0003800000 */
.L_x_4104:
        /* <DEDUP_REMOVED lines=11> */
.L_x_3918:
        /* <DEDUP_REMOVED lines=24> */
.L_x_3914:
[----:B--2---:R-:W2:Y:S04]  /*34ec0*/  LDL R2, [R1+0x46c] ;  /* 0x00046c0001027983 */ /* 0x004ea80000100800 */
[----:B------:R-:W4:Y:S01]  /*34ed0*/  LDL R3, [R1+0x498] ;  /* 0x0004980001037983 */ /* 0x000f220000100800 */
[----:B------:R-:W-:Y:S05]  /*34ee0*/  WARPSYNC.ALL ;  /* 0x0000000000007948 */ /* 0x000fea0003800000 */
[----:B------:R-:W-:Y:S01]  /*34ef0*/  ULDC.64 UR4, c[0x0][0xaf8] ;  /* 0x0002be0000047ab9 */ /* 0x000fe20000000a00 */
[----:B---3--:R-:W-:Y:S01]  /*34f00*/  VIADD R0, R18, 0x18400 ;  /* 0x0001840012007836 */ /* 0x008fe20000000000 */
[----:B------:R-:W-:Y:S01]  /*34f10*/  BAR.SYNC.DEFER_BLOCKING 0x8, 0x180 ;  /* 0x0206000000007b1d */ /* 0x000fe20000010000 */
[----:B------:R-:W-:-:S03]  /*34f20*/  ISETP.NE.U32.AND P0, PT, RZ, UR4, PT ;  /* 0x00000004ff007c0c */ /* 0x000fc6000bf05070 */
[----:B------:R-:W-:Y:S02]  /*34f30*/  LOP3.LUT P1, RZ, R0, 0x3ff, RZ, 0xc0, !PT ;  /* 0x000003ff00ff7812 */ /* 0x000fe4000782c0ff */
[----:B------:R-:W-:Y:S01]  /*34f40*/  ISETP.NE.AND.EX P0, PT, RZ, UR5, PT, P0 ;  /* 0x00000005ff007c0c */ /* 0x000fe2000bf05300 */
[----:B------:R-:W-:Y:S01]  /*34f50*/  BSSY B6, `(.L_x_3919) ;  /* 0x0000019000067945 */ /* 0x000fe20003800000 */
[----:B--2---:R-:W-:-:S04]  /*34f60*/  SHF.R.S32.HI R0, RZ, 0x1f, R2 ;  /* 0x0000001fff007819 */ /* 0x004fc80000011402 */
[----:B------:R-:W-:Y:S02]  /*34f70*/  SEL R4, R0, RZ, !P0 ;  /* 0x000000ff00047207 */ /* 0x000fe40004000000 */
[----:B----4-:R-:W-:Y:S02]  /*34f80*/  SHF.R.S32.HI R3, RZ, 0x1f, R3 ;  /* 0x0000001fff037819 */ /* 0x010fe40000011403 */
        /* <DEDUP_REMOVED lines=20> */
[----:B0-2---:R-:W-:Y:S05]  /*350d0*/  CALL.ABS.NOINC R2 ;  /* 0x0000000002007343 */ /* 0x005fea0003c00000 */
.L_x_3920:
[----:B------:R-:W-:Y:S05]  /*350e0*/  BSYNC B6 ;  /* 0x0000000000067941 */ /* 0x000fea0003800000 */
.L_x_3919:
[----:B------:R-:W3:Y:S01]  /*350f0*/  LDL R11, [R1+0x488] ;  /* 0x00048800010b7983 */ /* 0x000ee20000100800 */
[----:B-1----:R-:W1:Y:S01]  /*35100*/  LDC R7, c[0x0][0x448] ;  /* 0x00011200ff077b82 */ /* 0x002e620000000800 */
[----:B------:R-:W-:Y:S01]  /*35110*/  ULDC.64 UR4, c[0x0][0x298] ;  /* 0x0000a60000047ab9 */ /* 0x000fe20000000a00 */
[----:B------:R-:W-:Y:S01]  /*35120*/  ULDC.64 UR6, c[0x0][0x280] ;  /* 0x0000a00000067ab9 */ /* 0x000fe20000000a00 */
[----:B--2---:R-:W2:Y:S04]  /*35130*/  LDL R4, [R1+0x4b8] ;  /* 0x0004b80001047983 */ /* 0x004ea80000100800 */
        /* <DEDUP_REMOVED lines=12> */
[----:B---3--:R-:W-:-:S04]  /*35200*/  IMAD.IADD R5, R0, 0x1, R11 ;  /* 0x0000000100057824 */ /* 0x008fc800078e020b */
[----:B0-----:R-:W-:-:S04]  /*35210*/  @P0 IMAD.HI.U32 R2, R5, R2, RZ ;  /* 0x0000000205020227 */ /* 0x001fc800078e00ff */
[----:B------:R-:W-:Y:S01]  /*35220*/  IMAD.MOV.U32 R0, RZ, RZ, R5 ;  /* 0x000000ffff007224 */ /* 0x000fe200078e0005 */
[----:B-1----:R-:W-:Y:S01]  /*35230*/  @P0 SHF.R.U32.HI R0, RZ, R3, R2 ;  /* 0x00000003ff000219 */ /* 0x002fe20000011602 */
[----:B--2---:R-:W-:-:S04]  /*35240*/  IMAD R2, R4, UR4, RZ ;  /* 0x0000000404027c24 */ /* 0x004fc8000f8e02ff */
        /* <DEDUP_REMOVED lines=40> */
[----:B------:R-:W0:Y:S04]  /*354d0*/  SHFL.IDX PT, R5, R3, RZ, 0x181f ;  /* 0x00181fff03057589 */ /* 0x000e2800000e0000 */
[----:B------:R-:W1:Y:S01]  /*354e0*/  SHFL.IDX PT, R4, R2, RZ, 0x181f ;  /* 0x00181fff02047589 */ /* 0x000e6200000e0000 */
[----:B--2---:R-:W-:-:S03]  /*354f0*/  IMAD R0, R11, R7, RZ ;  /* 0x000000070b007224 */ /* 0x004fc600078e02ff */
[----:B------:R-:W-:Y:S01]  /*35500*/  SHFL.IDX PT, R7, R2, 0x1, 0x181f ;  /* 0x00381f0002077f89 */ /* 0x000fe200000e0000 */
[----:B---3--:R-:W-:-:S03]  /*35510*/  IMAD.IADD R10, R10, 0x1, R6 ;  /* 0x000000010a0a7824 */ /* 0x008fc600078e0206 */
[----:B------:R-:W2:Y:S01]  /*35520*/  SHFL.IDX PT, R6, R3, 0x1, 0x181f ;  /* 0x00381f0003067f89 */ /* 0x000ea200000e0000 */
[C---:B------:R-:W-:Y:S01]  /*35530*/  VIADD R11, R10.reuse, 0x10 ;  /* 0x000000100a0b7836 */ /* 0x040fe20000000000 */
[CC--:B------:R-:W-:Y:S02]  /*35540*/  ISETP.GE.AND P1, PT, R10.reuse, R0.reuse, PT ;  /* 0x000000000a00720c */ /* 0x0c0fe40003f26270 */
[----:B------:R-:W-:Y:S02]  /*35550*/  STL [R1+0x488], R10 ;  /* 0x0004880a01007387 */ /* 0x000fe40000100800 */
[----:B------:R-:W-:Y:S02]  /*35560*/  ISETP.GE.AND P2, PT, R11, R0, PT ;  /* 0x000000000b00720c */ /* 0x000fe40003f46270 */
[----:B------:R3:W-:Y:S07]  /*35570*/  STL [R1+0x4c0], R11 ;  /* 0x0004c00b01007387 */ /* 0x0007ee0000100800 */
[----:B0-----:R-:W-:Y:S01]  /*35580*/  @!P1 LEA R5, P3, R9, R5, 0x1 ;  /* 0x0000000509059211 */ /* 0x001fe200078608ff */
[----:B---3--:R-:W-:-:S04]  /*35590*/  VIADD R11, R10, 0x20 ;  /* 0x000000200a0b7836 */ /* 0x008fc80000000000 */
        /* <DEDUP_REMOVED lines=65> */
[----:B------:R0:W-:Y:S04]  /*359b0*/  @!P1 LDGSTS.E.BYPASS.LTC128B.128 [R8+0x1b400], desc[UR42][R4.64], !P0 ;  /* 0x1b40000004089fae */ /* 0x0001e8000c101d6a */
[----:B01----:R0:W2:Y:S02]  /*359c0*/  SHFL.IDX PT, R4, R2, 0x7, 0x181f ;  /* 0x00f81f0002047f89 */ /* 0x0030a400000e0000 */
.L_x_4121:
[----:B0-----:R-:W3:Y:S02]  /*359d0*/  LDL R2, [R1+0x488] ;  /* 0x0004880001027983 */ /* 0x001ee40000100800 */
[----:B---3--:R-:W-:-:S05]  /*359e0*/  VIADD R2, R2, 0x70 ;  /* 0x0000007002027836 */ /* 0x008fca0000000000 */
[----:B------:R-:W-:Y:S01]  /*359f0*/  ISETP.GE.AND P1, PT, R2, R0, PT ;  /* 0x000000000200720c */ /* 0x000fe20003f26270 */
[----:B------:R0:W-:-:S12]  /*35a00*/  STL [R1+0x4dc], R2 ;  /* 0x0004dc0201007387 */ /* 0x0001d80000100800 */
[----:B0-----:R-:W-:-:S05]  /*35a10*/  @!P1 LEA R2, P2, R9, R3, 0x1 ;  /* 0x0000000309029211 */ /* 0x001fca00078408ff */
[----:B--2---:R-:W-:-:S05]  /*35a20*/  @!P1 IMAD.X R3, RZ, RZ, R4, P2 ;  /* 0x000000ffff039224 */ /* 0x004fca00010e0604 */
[----:B------:R-:W-:Y:S01]  /*35a30*/  @!PT LDS RZ, [RZ] ;  /* 0x00000000fffff984 */ /* 0x000fe20000000800 */
[----:B------:R-:W-:Y:S01]  /*35a40*/  @!PT LDS RZ, [RZ] ;  /* 0x00000000fffff984 */ /* 0x000fe20000000800 */
[----:B------:R-:W-:Y:S01]  /*35a50*/  @!PT LDS RZ, [RZ] ;  /* 0x00000000fffff984 */ /* 0x000fe20000000800 */
[----:B------:R0:W-:Y:S01]  /*35a60*/  @!P1 LDGSTS.E.BYPASS.LTC128B.128 [R8+0x1bc00], desc[UR42][R2.64], !P0 ;  /* 0x1bc0000002089fae */ /* 0x0001e2000c101d6a */
[----:B------:R-:W-:Y:S01]  /*35a70*/  PLOP3.LUT P0, PT, PT, PT, PT, 0x80, 0x0 ;  /* 0x000000000000781c */ /* 0x000fe20003f0f070 */
[----:B------:R-:W-:-:S12]  /*35a80*/  NOP ;  /* 0x0000000000007918 */ /* 0x000fd80000000000 */
.L_x_3922:
        /* <DEDUP_REMOVED lines=37> */
.L_x_3924:
[----:B------:R-:W-:Y:S05]  /*35ce0*/  BSYNC B6 ;  /* 0x0000000000067941 */ /* 0x000fea0003800000 */
.L_x_3923:
        /* <DEDUP_REMOVED lines=144> */
[----:B------:R2:W3:Y:S04]  /*365f0*/  SHFL.IDX PT, R6, R0, 0x7, 0x181f ;  /* 0x00f81f0000067f89 */ /* 0x0004e800000e0000 */
[----:B------:R2:W-:Y:S04]  /*36600*/  @!P4 LDGSTS.E.BYPASS.LTC128B.128 [R9+0x25400], desc[UR42][R4.64], !P3 ;  /* 0x254000000409cfae */ /* 0x0005e8000d901d6a */
[----:B------:R2:W-:Y:S04]  /*36610*/  @!P4 LDGSTS.E.BYPASS.LTC128B.128 [R9+0x29400], desc[UR42][R4.64+0x80], !P2 ;  /* 0x294000800409cfae */ /* 0x0005e8000d101d6a */
[----:B------:R2:W-:Y:S04]  /*36620*/  @!P4 LDGSTS.E.BYPASS.LTC128B.128 [R9+0x2d400], desc[UR42][R4.64+0x100], !P1 ;  /* 0x2d4001000409cfae */ /* 0x0005e8000c901d6a */
[----:B-1----:R2:W-:Y:S02]  /*36630*/  @!P4 LDGSTS.E.BYPASS.LTC128B.128 [R9+0x31400], desc[UR42][R4.64+0x180], !P0 ;  /* 0x314001800409cfae */ /* 0x0025e4000c101d6a */
.L_x_4139:
[----:B--2---:R-:W2:Y:S01]  /*36640*/  LDL.LU R0, [R1+0x4dc] ;  /* 0x0004dc0001007983 */ /* 0x004ea20000300800 */
[----:B------:R-:W-:Y:S01]  /*36650*/  BSSY B0, `(.L_x_3926) ;  /* 0x000000d000007945 */ /* 0x000fe20003800000 */
[----:B--2---:R-:W-:-:S13]  /*36660*/  ISETP.GE.AND P4, PT, R0, R3, PT ;  /* 0x000000030000720c */ /* 0x004fda0003f86270 */
[----:B------:R-:W-:Y:S05]  /*36670*/  @P4 BRA `(.L_x_3927) ;  /* 0x0000000000284947 */ /* 0x000fea0003800000 */
[----:B------:R-:W2:Y:S01]  /*36680*/  LDL R0, [R1+0x474] ;  /* 0x0004740001007983 */ /* 0x000ea20000100800 */
[----:B------:R-:W-:-:S05]  /*36690*/  LEA R2, P4, R8, R2, 0x1 ;  /* 0x0000000208027211 */ /* 0x000fca00078808ff */
[----:B---3--:R-:W-:-:S05]  /*366a0*/  IMAD.X R3, RZ, RZ, R6, P4 ;  /* 0x000000ffff037224 */ /* 0x008fca00020e0606 */
[----:B------:R-:W-:Y:S01]  /*366b0*/  @!PT LDS RZ, [RZ] ;  /* 0x00000000fffff984 */ /* 0x000fe20000000800 */
[----:B------:R-:W-:Y:S01]  /*366c0*/  @!PT LDS RZ, [RZ] ;  /* 0x00000000fffff984 */ /* 0x000fe20000000800 */
[----:B------:R-:W-:Y:S01]  /*366d0*/  @!PT LDS RZ, [RZ] ;  /* 0x00000000fffff984 */ /* 0x000fe20000000800 */
[----:B--2---:R1:W-:Y:S04]  /*366e0*/  LDGSTS.E.BYPASS.LTC128B.128 [R0+0x25c00], desc[UR42][R2.64], !P3 ;  /* 0x25c0000002007fae */ /* 0x0043e8000d901d6a */
[----:B------:R1:W-:Y:S04]  /*366f0*/  LDGSTS.E.BYPASS.LTC128B.128 [R0+0x29c00], desc[UR42][R2.64+0x80], !P2 ;  /* 0x29c0008002007fae */ /* 0x0003e8000d101d6a */
[----:B------:R1:W-:Y:S04]  /*36700*/  LDGSTS.E.BYPASS.LTC128B.128 [R0+0x2dc00], desc[UR42][R2.64+0x100], !P1 ;  /* 0x2dc0010002007fae */ /* 0x0003e8000c901d6a */
[----:B------:R1:W-:Y:S02]  /*36710*/  LDGSTS.E.BYPASS.LTC128B.128 [R0+0x31c00], desc[UR42][R2.64+0x180], !P0 ;  /* 0x31c0018002007fae */ /* 0x0003e4000c101d6a */
.L_x_3927:
[----:B------:R-:W-:Y:S05]  /*36720*/  BSYNC B0 ;  /* 0x0000000000007941 */ /* 0x000fea0003800000 */
.L_x_3926:
[----:B------:R-:W-:Y:S01]  /*36730*/  NOP ;  /* 0x0000000000007918 */ /* 0x000fe20000000000 */
[----:B------:R-:W-:-:S13]  /*36740*/  PLOP3.LUT P0, PT, PT, PT, PT, 0x80, 0x0 ;  /* 0x000000000000781c */ /* 0x000fda0003f0f070 */
.L_x_3928:
[----:B------:R-:W-:Y:S02]  /*36750*/  PLOP3.LUT P1, PT, P1, P0, PT, 0xa2, 0x0 ;  /* 0x000000000000781c */ /* 0x000fe40000f21472 */
[----:B------:R-:W-:-:S08]  /*36760*/  @P0 R2UR P1, UR4, R18 ;  /* 0x00000000120402ca */ /* 0x000fd00000020000 */
[----:B------:R-:W-:-:S05]  /*36770*/  @P0 PLOP3.LUT P0, PT, P1, PT, PT, 0x80, 0x0 ;  /* 0x000000000000081c */ /* 0x000fca0000f0f070 */
[----:B------:R-:W-:Y:S01]  /*36780*/  @!P1 SYNCS.ARRIVE.TRANS64.RED.A0T1 RZ, [UR4+0x32410], RZ ;  /* 0x032410ffffff99a7 */ /* 0x000fe20008200404 */
[----:B------:R-:W-:Y:S07]  /*36790*/  @!P1 ARRIVES.LDGSTSBAR.64.TRANSCNT [UR4+0x32410] ;  /* 0x03241000ff0099b0 */ /* 0x000fee0008000a84 */
[----:B------:R-:W-:Y:S05]  /*367a0*/  @P0 BRA.U.ANY `(.L_x_3928) ;  /* 0xfffffffd00e80947 */ /* 0x000fea000393ffff */
[----:B-1----:R-:W2:Y:S02]  /*367b0*/  LDL.LU R2, [R1+0x4e0] ;  /* 0x0004e00001027983 */ /* 0x002ea40000300800 */
        /* <DEDUP_REMOVED lines=9> */
[----:B------:R-:W2:Y:S03]  /*36850*/  SYNCS.PHASECHK.TRANS64.TRYWAIT P0, [R18+URZ+0x32420], R0 ;  /* 0x03242000120075a7 */ /* 0x000ea6000800017f */
[----:B-12---:R-:W-:Y:S05]  /*36860*/  @!P0 BRA `(.L_x_3930) ;  /* 0x0000007000888947 */ /* 0x006fea0003800000 */
.L_x_4140:
[----:B------:R-:W-:Y:S05]  /*36870*/  BSYNC B0 ;  /* 0x0000000000007941 */ /* 0x000fea0003800000 */
.L_x_3929:
[----:B------:R-:W2:Y:S01]  /*36880*/  LDL R2, [R1+0x48c] ;  /* 0x00048c0001027983 */ /* 0x000ea20000100800 */
[----:B------:R-:W-:Y:S01]  /*36890*/  BSSY B0, `(.L_x_3931) ;  /* 0x000005a000007945 */ /* 0x000fe20003800000 */
[----:B--2---:R-:W-:-:S13]  /*368a0*/  LOP3.LUT P0, RZ, R2, 0x1, RZ, 0xc0, !PT ;  /* 0x0000000102ff7812 */ /* 0x004fda000780c0ff */
[----:B------:R-:W-:Y:S05]  /*368b0*/  @!P0 BRA `(.L_x_3932) ;  /* 0x00000004005c8947 */ /* 0x000fea0003800000 */
[----:B0-----:R-:W1:Y:S01]  /*368c0*/  LDL R4, [R1+0x478] ;  /* 0x0004780001047983 */ /* 0x001e620000100800 */
[----:B------:R-:W0:Y:S02]  /*368d0*/  S2R R2, SR_TID.X ;  /* 0x0000000000027919 */ /* 0x000e240000002100 */
[----:B0-----:R-:W-:Y:S01]  /*368e0*/  LOP3.LUT R3, R2, 0x7f, RZ, 0xc0, !PT ;  /* 0x0000007f02037812 */ /* 0x001fe200078ec0ff */
[----:B------:R-:W-:Y:S01]  /*368f0*/  IMAD R2, R19, 0x8, R18 ;  /* 0x0000000813027824 */ /* 0x000fe200078e0212 */
[----:B------:R-:W-:Y:S02]  /*36900*/  BSSY B1, `(.L_x_3933) ;  /* 0x0000005000017945 */ /* 0x000fe40003800000 */
[----:B------:R-:W-:Y:S02]  /*36910*/  ISETP.NE.AND P1, PT, R3, RZ, PT ;  /* 0x000000ff0300720c */ /* 0x000fe40003f25270 */
[----:B-1----:R-:W-:-:S04]  /*36920*/  SHF.L.U32 R0, R4, 0x1f, RZ ;  /* 0x0000001f04007819 */ /* 0x002fc800000006ff */
[----:B------:R-:W0:Y:S02]  /*36930*/  SYNCS.PHASECHK.TRANS64.TRYWAIT P0, [R2+URZ+0x32460], R0 ;  /* 0x03246000020075a7 */ /* 0x000e24000800017f */
[----:B0-----:R-:W-:Y:S05]  /*36940*/  @!P0 BRA `(.L_x_3934) ;  /* 0x0000007000648947 */ /* 0x001fea0003800000 */
.L_x_4141:
[----:B------:R-:W-:Y:S05]  /*36950*/  BSYNC B1 ;  /* 0x0000000000017941 */ /* 0x000fea0003800000 */
.L_x_3933:
        /* <DEDUP_REMOVED lines=9> */
.L_x_3936:
[----:B------:R-:W-:Y:S05]  /*369f0*/  BSYNC B1 ;  /* 0x0000000000017941 */ /* 0x000fea0003800000 */
.L_x_3935:
        /* <DEDUP_REMOVED lines=12> */
.L_x_3937:
        /* <DEDUP_REMOVED lines=15> */
.L_x_3938:
        /* <DEDUP_REMOVED lines=15> */
.L_x_3939:
        /* <DEDUP_REMOVED lines=15> */
.L_x_3940:
        /* <DEDUP_REMOVED lines=10> */
.L_x_3932:
[----:B------:R-:W-:Y:S05]  /*36e30*/  BSYNC B0 ;  /* 0x0000000000007941 */ /* 0x000fea0003800000 */
.L_x_3931:
[----:B0-----:R-:W1:Y:S04]  /*36e40*/  LDL R4, [R1+0x4b0] ;  /* 0x0004b00001047983 */ /* 0x001e680000100800 */
[----:B------:R-:W2:Y:S01]  /*36e50*/  LDL R5, [R1+0x484] ;  /* 0x0004840001057983 */ /* 0x000ea20000100800 */
[----:B------:R-:W-:Y:S01]  /*36e60*/  BSSY B0, `(.L_x_3941) ;  /* 0x00001f8000007945 */ /* 0x000fe20003800000 */
[----:B-1----:R-:W-:-:S05]  /*36e70*/  VIADD R0, R4, 0xfffffffe ;  /* 0xfffffffe04007836 */ /* 0x002fca0000000000 */
[----:B--2---:R-:W-:-:S13]  /*36e80*/  ISETP.GE.AND P0, PT, R0, R5, PT ;  /* 0x000000050000720c */ /* 0x004fda0003f06270 */
[----:B------:R-:W-:Y:S05]  /*36e90*/  @!P0 BRA `(.L_x_3942) ;  /* 0x0000001c00d08947 */ /* 0x000fea0003800000 */
[----:B------:R-:W2:Y:S04]  /*36ea0*/  LDL.LU R9, [R1+0x4e4] ;  /* 0x0004e40001097983 */ /* 0x000ea80000300800 */
[----:B------:R-:W4:Y:S04]  /*36eb0*/  LDL.LU R8, [R1+0x4ac] ;  /* 0x0004ac0001087983 */ /* 0x000f280000300800 */
[----:B------:R-:W5:Y:S04]  /*36ec0*/  LDL.LU R7, [R1+0x4ec] ;  /* 0x0004ec0001077983 */ /* 0x000f680000300800 */
[----:B---3--:R-:W3:Y:S04]  /*36ed0*/  LDL.LU R6, [R1+0x4a8] ;  /* 0x0004a80001067983 */ /* 0x008ee80000300800 */
[----:B------:R-:W3:Y:S01]  /*36ee0*/  LDL.LU R4, [R1+0x4e8] ;  /* 0x0004e80001047983 */ /* 0x000ee20000300800 */
[----:B------:R-:W-:Y:S01]  /*36ef0*/  BSSY B2, `(.L_x_3943) ;  /* 0x00000ad000027945 */ /* 0x000fe20003800000 */
[----:B--2---:R-:W-:-:S04]  /*36f00*/  VIADD R3, R9, 0x1 ;  /* 0x0000000109037836 */ /* 0x004fc80000000000 */
[----:B----4-:R-:W-:Y:S01]  /*36f10*/  IMAD R3, R3, R8, RZ ;  /* 0x0000000803037224 */ /* 0x010fe200078e02ff */
[----:B------:R-:W-:Y:S02]  /*36f20*/  LOP3.LUT R8, RZ, R5, RZ, 0x33, !PT ;  /* 0x00000005ff087212 */ /* 0x000fe400078e33ff */
[----:B-----5:R-:W-:Y:S02]  /*36f30*/  LOP3.LUT R2, RZ, R7, RZ, 0x33, !PT ;  /* 0x00000007ff027212 */ /* 0x020fe400078e33ff */
[----:B------:R-:W-:-:S04]  /*36f40*/  LOP3.LUT R3, RZ, R3, RZ, 0x33, !PT ;  /* 0x00000003ff037212 */ /* 0x000fc800078e33ff */
[----:B---3--:R-:W-:Y:S02]  /*36f50*/  VIADDMNMX R2, R3, -R6, R2, !PT ;  /* 0x8000000603027246 */ /* 0x008fe40007800102 */
        /* <DEDUP_REMOVED lines=42> */
.L_x_3947:
        /* <DEDUP_REMOVED lines=8> */
.L_x_4142:
[----:B------:R-:W-:Y:S05]  /*37280*/  BSYNC B3 ;  /* 0x0000000000037941 */ /* 0x000fea0003800000 */
.L_x_3948:
        /* <DEDUP_REMOVED lines=9> */
.L_x_3951:
[----:B------:R-:W-:Y:S05]  /*37320*/  BSYNC B3 ;  /* 0x0000000000037941 */ /* 0x000fea0003800000 */
.L_x_3950:
        /* <DEDUP_REMOVED lines=12> */
.L_x_3952:
        /* <DEDUP_REMOVED lines=13> */
.L_x_4143:
[----:B------:R-:W-:Y:S05]  /*374c0*/  BSYNC B3 ;  /* 0x0000000000037941 */ /* 0x000fea0003800000 */
.L_x_3953:
        /* <DEDUP_REMOVED lines=11> */
.L_x_3956:
[----:B------:R-:W-:Y:S05]  /*37580*/  BSYNC B3 ;  /* 0x0000000000037941 */ /* 0x000fea0003800000 */
.L_x_3955:
        /* <DEDUP_REMOVED lines=9> */
.L_x_3957:
        /* <DEDUP_REMOVED lines=15> */
.L_x_3958:
        /* <DEDUP_REMOVED lines=15> */
.L_x_3959:
        /* <DEDUP_REMOVED lines=15> */
.L_x_3960:
        /* <DEDUP_REMOVED lines=10> */
.L_x_3946:
[----:B------:R-:W-:Y:S05]  /*37990*/  BSYNC B1 ;  /* 0x0000000000017941 */ /* 0x000fea0003800000 */
.L_x_3945:
[----:B------:R-:W2:Y:S02]  /*379a0*/  LDL.LU R5, [R1+0x4b0] ;  /* 0x0004b00001057983 */ /* 0x000ea40000300800 */
[----:B--2---:R-:W-:-:S07]  /*379b0*/  VIADD R0, R5, 0xfffffffd ;  /* 0xfffffffd05007836 */ /* 0x004fce0000000000 */
.L_x_3944:
[----:B------:R-:W-:Y:S05]  /*379c0*/  BSYNC B2 ;  /* 0x0000000000027941 */ /* 0x000fea0003800000 */
.L_x_3943:
[----:B------:R-:W-:-:S05]  /*379d0*/  VIADD R8, R8, 0xfffffffe ;  /* 0xfffffffe08087836 */ /* 0x000fca0000000000 */
[----:B------:R-:W-:-:S13]  /*379e0*/  ISETP.NE.AND P0, PT, R8, R4, PT ;  /* 0x000000040800720c */ /* 0x000fda0003f05270 */
[----:B------:R-:W-:Y:S05]  /*379f0*/  @!P0 BRA `(.L_x_3942) ;  /* 0x0000001000f88947 */ /* 0x000fea0003800000 */
.L_x_3993:
        /* <DEDUP_REMOVED lines=35> */
.L_x_3963:
        /* <DEDUP_REMOVED lines=8> */
.L_x_4144:
[----:B------:R-:W-:Y:S05]  /*37cb0*/  BSYNC B2 ;  /* 0x0000000000027941 */ /* 0x000fea0003800000 */
.L_x_3964:
        /* <DEDUP_REMOVED lines=9> */
.L_x_3967:
[----:B------:R-:W-:Y:S05]  /*37d50*/  BSYNC B2 ;  /* 0x0000000000027941 */ /* 0x000fea0003800000 */
.L_x_3966:
        /* <DEDUP_REMOVED lines=12> */
.L_x_3968:
        /* <DEDUP_REMOVED lines=13> */
.L_x_4145:
[----:B------:R-:W-:Y:S05]  /*37ef0*/  BSYNC B2 ;  /* 0x0000000000027941 */ /* 0x000fea0003800000 */
.L_x_3969:
        /* <DEDUP_REMOVED lines=11> */
.L_x_3972:
[----:B------:R-:W-:Y:S05]  /*37fb0*/  BSYNC B2 ;  /* 0x0000000000027941 */ /* 0x000fea0003800000 */
.L_x_3971:
        /* <DEDUP_REMOVED lines=9> */
.L_x_3973:
        /* <DEDUP_REMOVED lines=15> */
.L_x_3974:
        /* <DEDUP_REMOVED lines=15> */
.L_x_3975:
        /* <DEDUP_REMOVED lines=15> */
.L_x_3976:
        /* <DEDUP_REMOVED lines=10> */
.L_x_3962:
[----:B------:R-:W-:Y:S05]  /*383c0*/  BSYNC B1 ;  /* 0x0000000000017941 */ /* 0x000fea0003800000 */
.L_x_3961:
        /* <DEDUP_REMOVED lines=35> */
.L_x_3979:
        /* <DEDUP_REMOVED lines=8> */
.L_x_4146:
[----:B------:R-:W-:Y:S05]  /*38680*/  BSYNC B2 ;  /* 0x0000000000027941 */ /* 0x000fea0003800000 */
.L_x_3980:
        /* <DEDUP_REMOVED lines=9> */
.L_x_3983:
[----:B------:R-:W-:Y:S05]  /*38720*/  BSYNC B2 ;  /* 0x0000000000027941 */ /* 0x000fea0003800000 */
.L_x_3982:
        /* <DEDUP_REMOVED lines=12> */
.L_x_3984:
        /* <DEDUP_REMOVED lines=13> */
.L_x_4147:
[----:B------:R-:W-:Y:S05]  /*388c0*/  BSYNC B2 ;  /* 0x0000000000027941 */ /* 0x000fea0003800000 */
.L_x_3985:
        /* <DEDUP_REMOVED lines=11> */
.L_x_3988:
[----:B------:R-:W-:Y:S05]  /*38980*/  BSYNC B2 ;  /* 0x0000000000027941 */ /* 0x000fea0003800000 */
.L_x_3987:
        /* <DEDUP_REMOVED lines=9> */
.L_x_3989:
        /* <DEDUP_REMOVED lines=15> */
.L_x_3990:
        /* <DEDUP_REMOVED lines=15> */
.L_x_3991:
        /* <DEDUP_REMOVED lines=15> */
.L_x_3992:
        /* <DEDUP_REMOVED lines=10> */
.L_x_3978:
[----:B------:R-:W-:Y:S05]  /*38d90*/  BSYNC B1 ;  /* 0x0000000000017941 */ /* 0x000fea0003800000 */
.L_x_3977:
[----:B------:R-:W2:Y:S01]  /*38da0*/  LDL R5, [R1+0x484] ;  /* 0x0004840001057983 */ /* 0x000ea20000100800 */
[----:B------:R-:W-:Y:S01]  /*38db0*/  VIADD R0, R0, 0xfffffffe ;  /* 0xfffffffe00007836 */ /* 0x000fe20000000000 */
[----:B--2---:R-:W-:-:S13]  /*38dc0*/  ISETP.GT.AND P0, PT, R6, R5, PT ;  /* 0x000000050600720c */ /* 0x004fda0003f04270 */
[----:B------:R-:W-:Y:S05]  /*38dd0*/  @P0 BRA `(.L_x_3993) ;  /* 0xffffffec00080947 */ /* 0x000fea000383ffff */
.L_x_3942:
[----:B------:R-:W-:Y:S05]  /*38de0*/  BSYNC B0 ;  /* 0x0000000000007941 */ /* 0x000fea0003800000 */
.L_x_3941:
[----:B------:R-:W0:Y:S02]  /*38df0*/  S2R R2, SR_TID.X ;  /* 0x0000000000027919 */ /* 0x000e240000002100 */
[----:B0-----:R-:W-:Y:S02]  /*38e00*/  LOP3.LUT R3, R2, 0x7f, RZ, 0xc0, !PT ;  /* 0x0000007f02037812 */ /* 0x001fe400078ec0ff */
[----:B------:R-:W2:Y:S01]  /*38e10*/  LDL.LU R2, [R1+0x478] ;  /* 0x0004780001027983 */ /* 0x000ea20000300800 */
[----:B------:R-:W-:Y:S01]  /*38e20*/  VIADD R19, R19, 0x1 ;  /* 0x0000000113137836 */ /* 0x000fe20000000000 */
[----:B------:R-:W-:Y:S01]  /*38e30*/  ISETP.NE.AND P1, PT, R3, RZ, PT ;  /* 0x000000ff0300720c */ /* 0x000fe20003f25270 */
[----:B------:R-:W-:Y:S03]  /*38e40*/  BSSY B0, `(.L_x_3994) ;  /* 0x0000013000007945 */ /* 0x000fe60003800000 */
[----:B------:R-:W-:-:S04]  /*38e50*/  ISETP.NE.AND P0, PT, R19, 0x2, PT ;  /* 0x000000021300780c */ /* 0x000fc80003f05270 */
[----:B------:R-:W-:-:S04]  /*38e60*/  SEL R0, RZ, 0x1, P0 ;  /* 0x00000001ff007807 */ /* 0x000fc80000000000 */
[----:B--2---:R-:W-:-:S05]  /*38e70*/  LOP3.LUT R2, R2, R0, RZ, 0x3c, !PT ;  /* 0x0000000002027212 */ /* 0x004fca00078e3cff */
[----:B------:R0:W-:Y:S01]  /*38e80*/  STL [R1+0x478], R2 ;  /* 0x0004780201007387 */ /* 0x0001e20000100800 */
[----:B------:R-:W-:Y:S05]  /*38e90*/  @P1 BRA `(.L_x_3995) ;  /* 0x0000000000341947 */ /* 0x000fea0003800000 */
[----:B------:R-:W1:Y:S01]  /*38ea0*/  S2R R3, SR_LANEID ;  /* 0x0000000000037919 */ /* 0x000e620000000000 */
[----:B------:R-:W-:Y:S01]  /*38eb0*/  VOTEU.ANY UR4, UPT, PT ;  /* 0x0000000000047886 */ /* 0x000fe200038e0100 */
[----:B------:R-:W2:Y:S01]  /*38ec0*/  LDC.64 R4, c[0x0][0xd60] ;  /* 0x00035800ff047b82 */ /* 0x000ea20000000a00 */
[----:B------:R-:W1:Y:S08]  /*38ed0*/  FLO.U32 R0, UR4 ;  /* 0x0000000400007d00 */ /* 0x000e7000080e0000 */
[----:B0-----:R-:W2:Y:S01]  /*38ee0*/  POPC R2, UR4 ;  /* 0x0000000400027d09 */ /* 0x001ea20008000000 */
[----:B-1----:R-:W-:-:S13]  /*38ef0*/  ISETP.EQ.U32.AND P1, PT, R0, R3, PT ;  /* 0x000000030000720c */ /* 0x002fda0003f22070 */
[----:B--2---:R-:W2:Y:S01]  /*38f00*/  @P1 ATOMG.E.ADD.STRONG.GPU PT, R5, desc[UR42][R4.64], R2 ;  /* 0x00000002040519a8 */ /* 0x004ea200081ee1ea */
[----:B------:R-:W0:Y:S02]  /*38f10*/  S2R R3, SR_LTMASK ;  /* 0x0000000000037919 */ /* 0x000e240000003900 */
[----:B0-----:R-:W-:-:S06]  /*38f20*/  LOP3.LUT R3, R3, UR4, RZ, 0xc0, !PT ;  /* 0x0000000403037c12 */ /* 0x001fcc000f8ec0ff */
[----:B------:R-:W0:Y:S01]  /*38f30*/  POPC R3, R3 ;  /* 0x0000000300037309 */ /* 0x000e220000000000 */
[----:B--2---:R-:W0:Y:S02]  /*38f40*/  SHFL.IDX PT, R0, R5, R0, 0x1f ;  /* 0x00001f0005007589 */ /* 0x004e2400000e0000 */
[----:B0-----:R-:W-:-:S05]  /*38f50*/  IADD3 R0, R0, UR39, R3 ;  /* 0x0000002700007c10 */ /* 0x001fca000fffe003 */
[----:B------:R1:W-:Y:S02]  /*38f60*/  STL [R1+0x460], R0 ;  /* 0x0004600001007387 */ /* 0x0003e40000100800 */
.L_x_3995:
[----:B------:R-:W-:Y:S05]  /*38f70*/  BSYNC B0 ;  /* 0x0000000000007941 */ /* 0x000fea0003800000 */
.L_x_3994:
[----:B------:R-:W-:-:S07]  /*38f80*/  SEL R19, R19, RZ, P0 ;  /* 0x000000ff13137207 */ /* 0x000fce0000000000 */
.L_x_3907:
[----:B------:R-:W-:Y:S05]  /*38f90*/  BSYNC B7 ;  /* 0x0000000000077941 */ /* 0x000fea0003800000 */
.L_x_3905:
[----:B-1--4-:R-:W4:Y:S02]  /*38fa0*/  LDL R0, [R1+0x48c] ;  /* 0x00048c0001007983 */ /* 0x012f240000100800 */
[----:B----4-:R-:W-:-:S13]  /*38fb0*/  LOP3.LUT P0, RZ, R0, 0x40, RZ, 0xc0, !PT ;  /* 0x0000004000ff7812 */ /* 0x010fda000780c0ff */
[----:B------:R-:W-:Y:S05]  /*38fc0*/  @!P0 BRA `(.L_x_3996) ;  /* 0x0000000000288947 */ /* 0x000fea0003800000 */
[----:B------:R-:W-:Y:S05]  /*38fd0*/  WARPSYNC.ALL ;  /* 0x0000000000007948 */ /* 0x000fea0003800000 */
[----:B------:R-:W1:Y:S08]  /*38fe0*/  S2UR UR5, SR_CgaCtaId ;  /* 0x00000000000579c3 */ /* 0x000e700000008800 */
[----:B------:R-:W-:Y:S06]  /*38ff0*/  BAR.SYNC.DEFER_BLOCKING 0x5, 0x180 ;  /* 0x0146000000007b1d */ /* 0x000fec0000010000 */
[----:B------:R-:W-:-:S02]  /*39000*/  UMOV UR4, 0x400 ;  /* 0x0000040000047882 */ /* 0x000fc40000000000 */
[----:B-1----:R-:W-:-:S06]  /*39010*/  ULEA UR4, UR5, UR4, 0x18 ;  /* 0x0000000405047291 */ /* 0x002fcc000f8ec03f */
[----:B------:R-:W-:-:S05]  /*39020*/  IMAD.U32 R18, RZ, RZ, UR4 ;  /* 0x00000004ff127e24 */ /* 0x000fca000f8e00ff */
[----:B--23--:R-:W1:Y:S04]  /*39030*/  LDS.128 R4, [R18+0x324d0] ;  /* 0x0324d00012047984 */ /* 0x00ce680000000c00 */
[----:B-1----:R1:W-:Y:S01]  /*39040*/  STL.128 [R1+0x460], R4 ;  /* 0x0004600401007387 */ /* 0x0023e20000100c00 */
[----:B------:R-:W-:Y:S06]  /*39050*/  BAR.ARV 0x4, 0x180 ;  /* 0x0106000000007b1d */ /* 0x000fec0000002000 */
[----:B------:R-:W-:Y:S05]  /*39060*/  BRA `(.L_x_3997) ;  /* 0x0000001000347947 */ /* 0x000fea0003800000 */
.L_x_3996:
[----:B------:R-:W1:Y:S01]  /*39070*/  S2R R0, SR_TID.X ;  /* 0x0000000000007919 */ /* 0x000e620000002100 */
[----:B------:R-:W-:Y:S01]  /*39080*/  UMOV UR4, 0xffffffff ;  /* 0xffffffff00047882 */ /* 0x000fe20000000000 */
[----:B-1----:R-:W-:-:S04]  /*39090*/  LOP3.LUT R16, R0, 0x1f, RZ, 0xc0, !PT ;  /* 0x0000001f00107812 */ /* 0x002fc800078ec0ff */
[----:B------:R-:W-:Y:S01]  /*390a0*/  ISETP.NE.AND P0, PT, R16, 0x1f, PT ;  /* 0x0000001f1000780c */ /* 0x000fe20003f05270 */
[----:B------:R-:W-:-:S12]  /*390b0*/  BRA.DIV UR4, `(.L_x_3998) ;  /* 0x0000004e04147947 */ /* 0x000fd8000b800000 */
[----:B------:R-:W4:Y:S01]  /*390c0*/  LDL R3, [R1+0x46c] ;  /* 0x00046c0001037983 */ /* 0x000f220000100800 */
[----:B------:R-:W-:-:S03]  /*390d0*/  ULDC UR4, c[0x0][0xd3c] ;  /* 0x00034f0000047ab9 */ /* 0x000fc60000000800 */
[----:B0-----:R-:W5:Y:S01]  /*390e0*/  LDL.LU R2, [R1+0x460] ;  /* 0x0004600001027983 */ /* 0x001f620000300800 */
[----:B----4-:R-:W-:-:S05]  /*390f0*/  IMAD.IADD R0, R3, 0x1, R16 ;  /* 0x0000000103007824 */ /* 0x010fca00078e0210 */
[----:B------:R-:W-:Y:S01]  /*39100*/  ISETP.GE.OR P1, PT, R0, UR4, !P0 ;  /* 0x0000000400007c0c */ /* 0x000fe2000c726670 */
[----:B-----5:R-:W-:-:S12]  /*39110*/  IMAD.MOV.U32 R10, RZ, RZ, R2 ;  /* 0x000000ffff0a7224 */ /* 0x020fd800078e0002 */
[----:B------:R-:W0:Y:S08]  /*39120*/  @!P1 LDC.64 R2, c[0x0][0xd80] ;  /* 0x00036000ff029b82 */ /* 0x000e300000000a00 */
[----:B---3--:R-:W1:Y:S01]  /*39130*/  @!P1 LDC.64 R6, c[0x0][0xd78] ;  /* 0x00035e00ff069b82 */ /* 0x008e620000000a00 */
[----:B0-----:R-:W-:-:S05]  /*39140*/  @!P1 IMAD.WIDE R2, R0, 0x4, R2 ;  /* 0x0000000400029825 */ /* 0x001fca00078e0202 */
[----:B------:R1:W3:Y:S02]  /*39150*/  @!P1 LDG.E R8, desc[UR42][R2.64] ;  /* 0x0000002a02089981 */ /* 0x0002e4000c1e1900 */
[----:B-1----:R-:W-:-:S06]  /*39160*/  @!P1 IMAD.WIDE R2, R0, 0x4, R6 ;  /* 0x0000000400029825 */ /* 0x002fcc00078e0206 */
[----:B------:R-:W4:Y:S01]  /*39170*/  @!P1 LDG.E R2, desc[UR42][R2.64] ;  /* 0x0000002a02029981 */ /* 0x000f22000c1e1900 */
[----:B--2---:R-:W-:Y:S02]  /*39180*/  IMAD.MOV.U32 R4, RZ, RZ, RZ ;  /* 0x000000ffff047224 */ /* 0x004fe400078e00ff */
[----:B------:R-:W-:Y:S01]  /*39190*/  IMAD.MOV.U32 R6, RZ, RZ, RZ ;  /* 0x000000ffff067224 */ /* 0x000fe200078e00ff */
[C---:B------:R-:W-:Y:S02]  /*391a0*/  ISETP.GE.U32.AND P2, PT, R16.reuse, 0x2, PT ;  /* 0x000000021000780c */ /* 0x040fe40003f46070 */
[C---:B------:R-:W-:Y:S02]  /*391b0*/  ISETP.GE.U32.AND P3, PT, R16.reuse, 0x4, PT ;  /* 0x000000041000780c */ /* 0x040fe40003f66070 */
[C---:B------:R-:W-:Y:S02]  /*391c0*/  ISETP.GE.U32.AND P4, PT, R16.reuse, 0x8, PT ;  /* 0x000000081000780c */ /* 0x040fe40003f86070 */
[----:B------:R-:W-:Y:S01]  /*391d0*/  ISETP.GE.U32.AND P5, PT, R16, 0x10, PT ;  /* 0x000000101000780c */ /* 0x000fe20003fa6070 */
[----:B------:R-:W-:Y:S04]  /*391e0*/  SHFL.IDX PT, R5, R10, RZ, 0x1f ;  /* 0x00001fff0a057589 */ /* 0x000fe800000e0000 */
[----:B------:R-:W-:Y:S01]  /*391f0*/  SHFL.IDX PT, R0, R10, 0x1, 0x1f ;  /* 0x00201f000a007f89 */ /* 0x000fe200000e0000 */
[----:B---3--:R-:W-:-:S02]  /*39200*/  @!P1 IMAD.MOV.U32 R4, RZ, RZ, R8 ;  /* 0x000000ffff049224 */ /* 0x008fc400078e0008 */
[----:B----4-:R-:W-:-:S04]  /*39210*/  @!P1 IMAD.MOV.U32 R6, RZ, RZ, R2 ;  /* 0x000000ffff069224 */ /* 0x010fc800078e0002 */
        /* <DEDUP_REMOVED lines=17> */
[----:B------:R0:W1:Y:S01]  /*39330*/  SHFL.IDX PT, R9, R7, 0x1f, 0x1f ;  /* 0x03e01f0007097f89 */ /* 0x00006200000e0000 */
[----:B------:R-:W-:-:S07]  /*39340*/  IMAD.MOV.U32 R8, RZ, RZ, RZ ;  /* 0x000000ffff087224 */ /* 0x000fce00078e00ff */
.L_x_4157:
[----:B------:R-:W-:Y:S02]  /*39350*/  ULDC UR4, c[0x0][0xd38] ;  /* 0x00034e0000047ab9 */ /* 0x000fe40000000800 */
[----:B------:R-:W-:-:S04]  /*39360*/  IMAD.U32 R2, RZ, RZ, UR4 ;  /* 0x00000004ff027e24 */ /* 0x000fc8000f8e00ff */
[----:B-1----:R-:W-:-:S04]  /*39370*/  IMAD R9, R9, R2, RZ ;  /* 0x0000000209097224 */ /* 0x002fc800078e02ff */
[----:B------:R-:W-:-:S05]  /*39380*/  IMAD.IADD R0, R0, 0x1, R9 ;  /* 0x0000000100007824 */ /* 0x000fca00078e0209 */
[----:B------:R-:W-:-:S13]  /*39390*/  ISETP.GT.AND P6, PT, R0, R5, PT ;  /* 0x000000050000720c */ /* 0x000fda0003fc4270 */
[----:B------:R-:W-:Y:S05]  /*393a0*/  @P6 BRA `(.L_x_3999) ;  /* 0x0000000000ac6947 */ /* 0x000fea0003800000 */
.L_x_4002:
        /* <DEDUP_REMOVED lines=37> */
.L_x_4165:
[----:B------:R-:W-:Y:S02]  /*39600*/  ULDC UR4, c[0x0][0xd38] ;  /* 0x00034e0000047ab9 */ /* 0x000fe40000000800 */
[----:B------:R-:W-:-:S04]  /*39610*/  IMAD.U32 R2, RZ, RZ, UR4 ;  /* 0x00000004ff027e24 */ /* 0x000fc8000f8e00ff */
[----:B-1----:R-:W-:-:S04]  /*39620*/  IMAD R9, R9, R2, RZ ;  /* 0x0000000209097224 */ /* 0x002fc800078e02ff */
[----:B------:R-:W-:-:S05]  /*39630*/  IMAD.IADD R0, R9, 0x1, R0 ;  /* 0x0000000109007824 */ /* 0x000fca00078e0200 */
[----:B------:R-:W-:-:S13]  /*39640*/  ISETP.GT.AND P6, PT, R0, R5, PT ;  /* 0x000000050000720c */ /* 0x000fda0003fc4270 */
[----:B------:R-:W-:Y:S05]  /*39650*/  @!P6 BRA `(.L_x_4002) ;  /* 0xfffffffc0054e947 */ /* 0x000fea000383ffff */
.L_x_3999:
        /* <DEDUP_REMOVED lines=12> */
.L_x_4170:
[----:B------:R-:W-:-:S13]  /*39720*/  ISETP.NE.AND P0, PT, R0, RZ, PT ;  /* 0x000000ff0000720c */ /* 0x000fda0003f05270 */
[----:B------:R-:W-:Y:S05]  /*39730*/  @!P0 BRA `(.L_x_4004) ;  /* 0x0000000000148947 */ /* 0x000fea0003800000 */
[----:B------:R-:W-:Y:S01]  /*39740*/  UMOV UR4, 0xffffffff ;  /* 0xffffffff00047882 */ /* 0x000fe20000000000 */
[----:B-1----:R-:W-:Y:S02]  /*39750*/  VIADD R3, R3, 0xffffffff ;  /* 0xffffffff03037836 */ /* 0x002fe40000000000 */
[----:B------:R-:W-:Y:S05]  /*39760*/  BRA.DIV UR4, `(.L_x_4005) ;  /* 0x0000005204087947 */ /* 0x000fea000b800000 */
[----:B------:R1:W3:Y:S02]  /*39770*/  SHFL.IDX PT, R3, R7, R3, 0x1f ;  /* 0x00001f0307037589 */ /* 0x0002e400000e0000 */
.L_x_4173:
[----:B---3--:R-:W-:-:S07]  /*39780*/  IMAD.MOV.U32 R8, RZ, RZ, R3 ;  /* 0x000000ffff087224 */ /* 0x008fce00078e0003 */
.L_x_4004:
[----:B------:R-:W-:Y:S01]  /*39790*/  ISETP.NE.AND P0, PT, R6, 0x1, PT ;  /* 0x000000010600780c */ /* 0x000fe20003f05270 */
[----:B------:R-:W-:-:S05]  /*397a0*/  IMAD R0, R8, R2, R9 ;  /* 0x0000000208007224 */ /* 0x000fca00078e0209 */
[----:B------:R3:W-:Y:S02]  /*397b0*/  STL [R1+0x460], R0 ;  /* 0x0004600001007387 */ /* 0x0007e40000100800 */
[----:B---3--:R-:W-:-:S05]  /*397c0*/  IMAD.IADD R0, R5, 0x1, -R0 ;  /* 0x0000000105007824 */ /* 0x008fca00078e0a00 */
[----:B------:R-:W-:Y:S05]  /*397d0*/  @!P0 BRA `(.L_x_4006) ;  /* 0x0000000000e48947 */ /* 0x000fea0003800000 */
[----:B------:R-:W-:-:S04]  /*397e0*/  IABS R5, R4 ;  /* 0x0000000400057213 */ /* 0x000fc80000000000 */
[----:B------:R-:W3:Y:S08]  /*397f0*/  I2F.RP R2, R5 ;  /* 0x0000000500027306 */ /* 0x000ef00000209400 */
[----:B---3--:R-:W3:Y:S02]  /*39800*/  MUFU.RCP R2, R2 ;  /* 0x0000000200027308 */ /* 0x008ee40000001000 */
[----:B---3--:R-:W-:-:S06]  /*39810*/  VIADD R2, R2, 0xffffffe ;  /* 0x0ffffffe02027836 */ /* 0x008fcc0000000000 */
[----:B-1----:R-:W1:Y:S02]  /*39820*/  F2I.FTZ.U32.TRUNC.NTZ R3, R2 ;  /* 0x0000000200037305 */ /* 0x002e64000021f000 */
        /* <DEDUP_REMOVED lines=15> */
[----:B------:R-:W1:Y:S07]  /*39920*/  I2F.RP R2, R5 ;  /* 0x0000000500027306 */ /* 0x000e6e0000209400 */
[----:B------:R-:W-:Y:S01]  /*39930*/  @P0 VIADD R8, R8, 0x1 ;  /* 0x0000000108080836 */ /* 0x000fe20000000000 */
[----:B-1----:R-:W1:Y:S02]  /*39940*/  MUFU.RCP R2, R2 ;  /* 0x0000000200027308 */ /* 0x002e640000001000 */
[----:B-1----:R-:W-:-:S06]  /*39950*/  VIADD R2, R2, 0xffffffe ;  /* 0x0ffffffe02027836 */ /* 0x002fcc0000000000 */
[----:B------:R-:W1:Y:S02]  /*39960*/  F2I.FTZ.U32.TRUNC.NTZ R3, R2 ;  /* 0x0000000200037305 */ /* 0x000e64000021f000 */
[----:B-1----:R-:W-:-:S04]  /*39970*/  IMAD.MOV R2, RZ, RZ, -R3 ;  /* 0x000000ffff027224 */ /* 0x002fc800078e0a03 */
[----:B0-----:R-:W-:Y:S02]  /*39980*/  IMAD R7, R2, R5, RZ ;  /* 0x0000000502077224 */ /* 0x001fe400078e02ff */
        /* <DEDUP_REMOVED lines=30> */
.L_x_4006:
[----:B-1----:R-:W3:Y:S01]  /*39b70*/  LDL R3, [R1+0x46c] ;  /* 0x00046c0001037983 */ /* 0x002ee20000100800 */
        /* <DEDUP_REMOVED lines=52> */
[----:B------:R-:W-:Y:S02]  /*39ec0*/  LOP3.LUT R0, R6, R8, RZ, 0x3c, !PT ;  /* 0x0000000806007212 */ /* 0x000fe400078e3cff */
[----:B------:R-:W-:Y:S02]  /*39ed0*/  IADD3 R6, R7, 0x1000000, R6 ;  /* 0x0100000007067810 */ /* 0x000fe40007ffe006 */
        /* <DEDUP_REMOVED lines=8> */
.L_x_4007:
[----:B------:R-:W-:-:S05]  /*39f60*/  LOP3.LUT R0, RZ, R0, RZ, 0x33, !PT ;  /* 0x00000000ff007212 */ /* 0x000fca00078e33ff */
[----:B------:R-:W-:-:S05]  /*39f70*/  IMAD.IADD R0, R4, 0x1, R0 ;  /* 0x0000000104007824 */ /* 0x000fca00078e0200 */
[----:B------:R3:W-:Y:S01]  /*39f80*/  STL [R1+0x464], R0 ;  /* 0x0004640001007387 */ /* 0x0007e20000100800 */
[----:B------:R-:W-:Y:S05]  /*39f90*/  BRA `(.L_x_4008) ;  /* 0x0000000000287947 */ /* 0x000fea0003800000 */
.L_x_4000:
[----:B------:R-:W-:Y:S01]  /*39fa0*/  UMOV UR4, URZ ;  /* 0x0000003f00047c82 */ /* 0x000fe20008000000 */
[----:B------:R-:W-:Y:S01]  /*39fb0*/  UMOV UR5, URZ ;  /* 0x0000003f00057c82 */ /* 0x000fe20008000000 */
[----:B------:R-:W-:Y:S01]  /*39fc0*/  ULDC UR6, c[0x0][0xd3c] ;  /* 0x00034f0000067ab9 */ /* 0x000fe20000000800 */
[----:B------:R-:W-:Y:S01]  /*39fd0*/  IMAD.U32 R3, RZ, RZ, UR4 ;  /* 0x00000004ff037e24 */ /* 0x000fe2000f8e00ff */
[----:B------:R1:W-:Y:S01]  /*39fe0*/  STL [R1+0x460], R5 ;  /* 0x0004600501007387 */ /* 0x0003e20000100800 */
[----:B------:R-:W-:Y:S02]  /*39ff0*/  IMAD.U32 R2, RZ, RZ, UR5 ;  /* 0x00000005ff027e24 */ /* 0x000fe4000f8e00ff */
[----:B------:R-:W-:Y:S01]  /*3a000*/  IMAD.U32 R0, RZ, RZ, UR6 ;  /* 0x00000006ff007e24 */ /* 0x000fe2000f8e00ff */
[----:B------:R1:W-:Y:S04]  /*3a010*/  STL [R1+0x464], R3 ;  /* 0x0004640301007387 */ /* 0x0003e80000100800 */
[----:B------:R1:W-:Y:S04]  /*3a020*/  STL [R1+0x46c], R0 ;  /* 0x00046c0001007387 */ /* 0x0003e80000100800 */
[----:B------:R1:W-:Y:S02]  /*3a030*/  STL [R1+0x468], R2 ;  /* 0x0004680201007387 */ /* 0x0003e40000100800 */
.L_x_4008:
[----:B01----:R-:W4:Y:S04]  /*3a040*/  LDL R2, [R1+0x46c] ;  /* 0x00046c0001027983 */ /* 0x003f280000100800 */
[----:B------:R-:W5:Y:S04]  /*3a050*/  LDL R3, [R1+0x468] ;  /* 0x0004680001037983 */ /* 0x000f680000100800 */
[----:B------:R-:W2:Y:S04]  /*3a060*/  LDL R4, [R1+0x460] ;  /* 0x0004600001047983 */ /* 0x000ea80000100800 */
[----:B------:R-:W2:Y:S01]  /*3a070*/  LDL R5, [R1+0x464] ;  /* 0x0004640001057983 */ /* 0x000ea20000100800 */
[----:B---3--:R-:W0:Y:S01]  /*3a080*/  S2R R0, SR_TID.X ;  /* 0x0000000000007919 */ /* 0x008e220000002100 */
[----:B------:R-:W-:Y:S05]  /*3a090*/  WARPSYNC.ALL ;  /* 0x0000000000007948 */ /* 0x000fea0003800000 */
[----:B0-----:R-:W-:Y:S01]  /*3a0a0*/  LOP3.LUT R0, R0, 0x1f, RZ, 0xc0, !PT ;  /* 0x0000001f00007812 */ /* 0x001fe200078ec0ff */
[----:B------:R-:W-:Y:S03]  /*3a0b0*/  BAR.SYNC.DEFER_BLOCKING 0x4, 0x180 ;  /* 0x0106000000007b1d */ /* 0x000fe60000010000 */
[----:B------:R-:W-:-:S13]  /*3a0c0*/  ISETP.NE.AND P0, PT, R0, RZ, PT ;  /* 0x000000ff0000720c */ /* 0x000fda0003f05270 */
[----:B------:R-:W0:Y:S01]  /*3a0d0*/  @!P0 S2R R0, SR_CgaCtaId ;  /* 0x0000000000008919 */ /* 0x000e220000008800 */
[----:B----4-:R-:W-:Y:S01]  /*3a0e0*/  IMAD.MOV.U32 R7, RZ, RZ, R2 ;  /* 0x000000ffff077224 */ /* 0x010fe200078e0002 */
[----:B------:R-:W-:Y:S01]  /*3a0f0*/  @!P0 MOV R2, 0x400 ;  /* 0x0000040000028802 */ /* 0x000fe20000000f00 */
[----:B-----5:R-:W-:-:S03]  /*3a100*/  IMAD.MOV.U32 R6, RZ, RZ, R3 ;  /* 0x000000ffff067224 */ /* 0x020fc600078e0003 */
[----:B0-----:R-:W-:-:S05]  /*3a110*/  @!P0 LEA R18, R0, R2, 0x18 ;  /* 0x0000000200128211 */ /* 0x001fca00078ec0ff */
[----:B--2---:R0:W-:Y:S01]  /*3a120*/  @!P0 STS.128 [R18+0x324d0], R4 ;  /* 0x0324d00412008388 */ /* 0x0041e20000000c00 */
[----:B------:R-:W-:Y:S06]  /*3a130*/  BAR.ARV 0x5, 0x180 ;  /* 0x0146000000007b1d */ /* 0x000fec0000002000 */
.L_x_3997:
[----:B------:R-:W2:Y:S01]  /*3a140*/  LDL R0, [R1+0x46c] ;  /* 0x00046c0001007983 */ /* 0x000ea20000100800 */
[----:B------:R-:W-:Y:S02]  /*3a150*/  ULDC UR4, c[0x0][0xd3c] ;  /* 0x00034f0000047ab9 */ /* 0x000fe40000000800 */
[----:B--2---:R-:W-:-:S13]  /*3a160*/  ISETP.GE.AND P0, PT, R0, UR4, PT ;  /* 0x0000000400007c0c */ /* 0x004fda000bf06270 */
[----:B------:R-:W-:Y:S05]  /*3a170*/  @!P0 BRA `(.L_x_4009) ;  /* 0xffffff7800b88947 */ /* 0x000fea000383ffff */
[----:B------:R-:W-:Y:S05]  /*3a180*/  BSYNC B8 ;  /* 0x0000000000087941 */ /* 0x000fea0003800000 */
.L_x_3843:
[----:B---3--:R-:W2:Y:S01]  /*3a190*/  LDL.LU R0, [R1+0x4e0] ;  /* 0x0004e00001007983 */ /* 0x008ea20000300800 */
[----:B------:R-:W-:Y:S01]  /*3a1a0*/  BSSY B0, `(.L_x_4010) ;  /* 0x000000b000007945 */ /* 0x000fe20003800000 */
[----:B01----:R-:W0:Y:S01]  /*3a1b0*/  S2R R5, SR_CgaCtaId ;  /* 0x0000000000057919 */ /* 0x003e220000008800 */
        /* <DEDUP_REMOVED lines=9> */
.L_x_4174:
[----:B------:R-:W-:Y:S05]  /*3a250*/  BSYNC B0 ;  /* 0x0000000000007941 */ /* 0x000fea0003800000 */
.L_x_4010:
[----:B------:R-:W-:-:S03]  /*3a260*/  UMOV UR4, 0xffffffff ;  /* 0xffffffff00047882 */ /* 0x000fc60000000000 */
[----:B------:R-:W-:Y:S05]  /*3a270*/  BRA.DIV UR4, `(.L_x_4012) ;  /* 0x0000004604847947 */ /* 0x000fea000b800000 */
[----:B------:R-:W1:Y:S02]  /*3a280*/  S2R R2, SR_TID.X ;  /* 0x0000000000027919 */ /* 0x000e640000002100 */
[----:B-1----:R-:W-:-:S04]  /*3a290*/  SHF.R.U32.HI R2, RZ, 0x5, R2 ;  /* 0x00000005ff027819 */ /* 0x002fc80000011602 */
[----:B------:R-:W-:-:S05]  /*3a2a0*/  LOP3.LUT R2, R2, 0x3, RZ, 0xc0, !PT ;  /* 0x0000000302027812 */ /* 0x000fca00078ec0ff */
[----:B------:R1:W2:Y:S02]  /*3a2b0*/  SHFL.IDX PT, R14, R2, RZ, 0x1f ;  /* 0x00001fff020e7589 */ /* 0x0002a400000e0000 */
.L_x_4177:
[----:B--2---:R-:W-:-:S13]  /*3a2c0*/  ISETP.NE.AND P0, PT, R14, RZ, PT ;  /* 0x000000ff0e00720c */ /* 0x004fda0003f05270 */
[----:B------:R-:W-:Y:S05]  /*3a2d0*/  @P0 BRA `(.L_x_3599) ;  /* 0x00000000008c0947 */ /* 0x000fea0003800000 */
[----:B------:R-:W-:-:S03]  /*3a2e0*/  UMOV UR4, 0xffffffff ;  /* 0xffffffff00047882 */ /* 0x000fc60000000000 */
[----:B------:R-:W-:Y:S05]  /*3a2f0*/  BRA.DIV UR4, `(.L_x_4013) ;  /* 0x0000004604987947 */ /* 0x000fea000b800000 */
[----:B------:R-:W-:-:S13]  /*3a300*/  ELECT P6, URZ, PT ;  /* 0x00000000003f782f */ /* 0x000fda00038c0000 */
.L_x_4180:
[----:B------:R-:W-:Y:S05]  /*3a310*/  @!P6 BRA `(.L_x_3599) ;  /* 0x00000000007ce947 */ /* 0x000fea0003800000 */
[----:B------:R-:W-:-:S06]  /*3a320*/  ULOP3.LUT UR4, UR38, 0x2, URZ, 0xfc, !UPT ;  /* 0x0000000226047892 */ /* 0x000fcc000f8efc3f */
[----:B-1----:R-:W-:-:S05]  /*3a330*/  IMAD.U32 R2, RZ, RZ, UR4 ;  /* 0x00000004ff027e24 */ /* 0x002fca000f8e00ff */
[----:B------:R-:W-:-:S13]  /*3a340*/  ISETP.NE.AND P2, PT, R2, 0x3, PT ;  /* 0x000000030200780c */ /* 0x000fda0003f45270 */
[----:B------:R-:W-:Y:S05]  /*3a350*/  @!P2 BRA `(.L_x_4014) ;  /* 0x000000000004a947 */ /* 0x000fea0003800000 */
[----:B------:R-:W-:Y:S01]  /*3a360*/  BPT.TRAP 0x1 ;  /* 0x000000040000795c */ /* 0x000fe20000300000 */
.L_x_4014:
        /* <DEDUP_REMOVED lines=13> */
.L_x_4181:
[----:B------:R-:W1:Y:S02]  /*3a440*/  SYNCS.PHASECHK.TRANS64.TRYWAIT P0, [R7+URZ], R2 ;  /* 0x00000002070075a7 */ /* 0x000e64000800017f */
[----:B-1----:R-:W-:Y:S05]  /*3a450*/  @!P0 BRA `(.L_x_4016) ;  /* 0x0000004400748947 */ /* 0x002fea0003800000 */
.L_x_4182:
[----:B------:R-:W-:Y:S05]  /*3a460*/  @!P2 BRA `(.L_x_4017) ;  /* 0x000000000004a947 */ /* 0x000fea0003800000 */
[----:B------:R-:W-:Y:S01]  /*3a470*/  BPT.TRAP 0x1 ;  /* 0x000000040000795c */ /* 0x000fe20000300000 */
.L_x_4017:
[----:B------:R-:W-:-:S04]  /*3a480*/  VIADD R0, R0, 0x32460 ;  /* 0x0003246000007836 */ /* 0x000fc80000000000 */
[----:B------:R-:W-:-:S04]  /*3a490*/  IMAD R4, R19, 0x8, R0 ;  /* 0x0000000813047824 */ /* 0x000fc800078e0200 */
[----:B------:R-:W2:Y:S02]  /*3a4a0*/  SYNCS.PHASECHK.TRANS64.TRYWAIT P0, [R4+URZ], R5 ;  /* 0x00000005040075a7 */ /* 0x000ea4000800017f */
[----:B--2---:R-:W-:Y:S05]  /*3a4b0*/  @!P0 BRA `(.L_x_4018) ;  /* 0x0000004400708947 */ /* 0x004fea0003800000 */
.L_x_4183:
[----:B------:R-:W-:-:S07]  /*3a4c0*/  IMAD R3, R3, 0x8, R0 ;  /* 0x0000000803037824 */ /* 0x000fce00078e0200 */
.L_x_4019:
[----:B---3--:R3:W4:Y:S02]  /*3a4d0*/  SYNCS.PHASECHK.TRANS64.TRYWAIT P0, [R3+URZ], R2 ;  /* 0x00000002030075a7 */ /* 0x008724000800017f */
[----:B----4-:R-:W-:Y:S05]  /*3a4e0*/  @!P0 NANOSLEEP.SYNCS 0x989680 ;  /* 0x009896800000895d */ /* 0x010fea0003900000 */
[----:B------:R-:W4:Y:S02]  /*3a4f0*/  @!P0 SYNCS.PHASECHK.TRANS64 P0, [R3+URZ], R2 ;  /* 0x00000002030085a7 */ /* 0x000f24000800007f */
[----:B----4-:R-:W-:Y:S05]  /*3a500*/  @!P0 BRA `(.L_x_4019) ;  /* 0xfffffffc00f08947 */ /* 0x010fea000383ffff */
.L_x_3599:
[----:B------:R-:W-:Y:S05]  /*3a510*/  BSYNC B9 ;  /* 0x0000000000097941 */ /* 0x000fea0003800000 */
.L_x_3596:
[----:B------:R-:W-:Y:S05]  /*3a520*/  EXIT ;  /* 0x000000000000794d */ /* 0x000fea0003800000 */
.L_x_3627:
[----:B0-----:R0:W1:Y:S02]  /*3a530*/  SYNCS.PHASECHK.TRANS64.TRYWAIT P6, [R68+URZ+0x32490], R80 ;  /* 0x03249050440075a7 */ /* 0x00106400080c017f */
[----:B-1----:R-:W-:Y:S05]  /*3a540*/  @!P6 NANOSLEEP.SYNCS 0x989680 ;  /* 0x009896800000e95d */ /* 0x002fea0003900000 */
[----:B------:R-:W1:Y:S02]  /*3a550*/  @!P6 SYNCS.PHASECHK.TRANS64 P6, [R68+URZ+0x32490], R80 ;  /* 0x032490504400e5a7 */ /* 0x000e6400080c007f */
[----:B-1----:R-:W-:Y:S05]  /*3a560*/  @!P6 BRA `(.L_x_3627) ;  /* 0xfffffffc00f0e947 */ /* 0x002fea000383ffff */
[----:B------:R-:W-:Y:S05]  /*3a570*/  BRA `(.L_x_4020) ;  /* 0xfffffc9000e87947 */ /* 0x000fea000383ffff */
.L_x_3649:
[----:B0-----:R0:W1:Y:S02]  /*3a580*/  SYNCS.PHASECHK.TRANS64.TRYWAIT P5, [R68+URZ+0x32490], R80 ;  /* 0x03249050440075a7 */ /* 0x00106400080a017f */
[----:B-1----:R-:W-:Y:S05]  /*3a590*/  @!P5 NANOSLEEP.SYNCS 0x989680 ;  /* 0x009896800000d95d */ /* 0x002fea0003900000 */
[----:B------:R-:W1:Y:S02]  /*3a5a0*/  @!P5 SYNCS.PHASECHK.TRANS64 P5, [R68+URZ+0x32490], R80 ;  /* 0x032490504400d5a7 */ /* 0x000e6400080a007f */
[----:B-1----:R-:W-:Y:S05]  /*3a5b0*/  @!P5 BRA `(.L_x_3649) ;  /* 0xfffffffc00f0d947 */ /* 0x002fea000383ffff */
[----:B------:R-:W-:Y:S05]  /*3a5c0*/  BRA `(.L_x_4021) ;  /* 0xfffffca800547947 */ /* 0x000fea000383ffff */
.L_x_3658:
[----:B0-----:R0:W1:Y:S02]  /*3a5d0*/  SYNCS.PHASECHK.TRANS64.TRYWAIT P4, [R68+URZ+0x32490], R80 ;  /* 0x03249050440075a7 */ /* 0x001064000808017f */
[----:B-1----:R-:W-:Y:S05]  /*3a5e0*/  @!P4 NANOSLEEP.SYNCS 0x989680 ;  /* 0x009896800000c95d */ /* 0x002fea0003900000 */
[----:B------:R-:W1:Y:S02]  /*3a5f0*/  @!P4 SYNCS.PHASECHK.TRANS64 P4, [R68+URZ+0x32490], R80 ;  /* 0x032490504400c5a7 */ /* 0x000e64000808007f */
[----:B-1----:R-:W-:Y:S05]  /*3a600*/  @!P4 BRA `(.L_x_3658) ;  /* 0xfffffffc00f0c947 */ /* 0x002fea000383ffff */
[----:B------:R-:W-:Y:S05]  /*3a610*/  BRA `(.L_x_4022) ;  /* 0xfffffcb800a47947 */ /* 0x000fea000383ffff */
.L_x_3664:
[----:B-1----:R1:W2:Y:S02]  /*3a620*/  SYNCS.PHASECHK.TRANS64.TRYWAIT P3, [R68+URZ+0x324b0], R80 ;  /* 0x0324b050440075a7 */ /* 0x0022a4000806017f */
[----:B--2---:R-:W-:Y:S05]  /*3a630*/  @!P3 NANOSLEEP.SYNCS 0x989680 ;  /* 0x009896800000b95d */ /* 0x004fea0003900000 */
[----:B------:R-:W2:Y:S02]  /*3a640*/  @!P3 SYNCS.PHASECHK.TRANS64 P3, [R68+URZ+0x324b0], R80 ;  /* 0x0324b0504400b5a7 */ /* 0x000ea4000806007f */
[----:B--2---:R-:W-:Y:S05]  /*3a650*/  @!P3 BRA `(.L_x_3664) ;  /* 0xfffffffc00f0b947 */ /* 0x004fea000383ffff */
[----:B------:R-:W-:Y:S05]  /*3a660*/  BRA `(.L_x_4023) ;  /* 0xfffffcbc003c7947 */ /* 0x000fea000383ffff */
.L_x_3682:
[----:B------:R0:W5:Y:S01]  /*3a670*/  LDL R13, [R1+0x514] ;  /* 0x00051400010d7983 */ /* 0x0001620000100800 */
[----:B------:R-:W-:Y:S01]  /*3a680*/  BSSY B0, `(.L_x_4024) ;  /* 0x0000007000007945 */ /* 0x000fe20003800000 */
[----:B------:R-:W-:Y:S02]  /*3a690*/  IMAD.MOV.U32 R12, RZ, RZ, RZ ;  /* 0x000000ffff0c7224 */ /* 0x000fe400078e00ff */
[----:B------:R-:W-:Y:S02]  /*3a6a0*/  IMAD.MOV.U32 R11, RZ, RZ, 0x1f ;  /* 0x0000001fff0b7424 */ /* 0x000fe400078e00ff */
[----:B------:R-:W-:-:S07]  /*3a6b0*/  IMAD.MOV.U32 R15, RZ, RZ, -0x1 ;  /* 0xffffffffff0f7424 */ /* 0x000fce00078e00ff */
[----:B0-2--5:R-:W-:Y:S05]  /*3a6c0*/  WARPSYNC.COLLECTIVE R15, `(.L_x_4025) ;  /* 0x000000000f087348 */ /* 0x025fea0003c00000 */
[----:B-----5:R1:W3:Y:S02]  /*3a6d0*/  SHFL.IDX P6, R14, R13, R12, R11 ;  /* 0x0000000c0d0e7389 */ /* 0x0202e400000c000b */
[----:B0123--:R-:W-:Y:S01]  /*3a6e0*/  ENDCOLLECTIVE ;  /* 0x000000000000791b */ /* 0x00ffe20003800000 */
.L_x_4025:
[----:B------:R-:W-:Y:S05]  /*3a6f0*/  BSYNC B0 ;  /* 0x0000000000007941 */ /* 0x000fea0003800000 */
.L_x_4024:
[----:B------:R-:W-:Y:S05]  /*3a700*/  BRA `(.L_x_4026) ;  /* 0xfffffccc00f87947 */ /* 0x000fea000383ffff */
.L_x_3694:
        /* <DEDUP_REMOVED lines=8> */
.L_x_4028:
[----:B------:R-:W-:Y:S05]  /*3a790*/  BSYNC B1 ;  /* 0x0000000000017941 */ /* 0x000fea0003800000 */
.L_x_4027:
        /* <DEDUP_REMOVED lines=8> */
.L_x_4029:
[----:B------:R-:W-:Y:S02]  /*3a820*/  IMAD.MOV.U32 R13, RZ, RZ, R66 ;  /* 0x000000ffff0d7224 */ /* 0x000fe400078e0042 */
[----:B------:R-:W-:-:S07]  /*3a830*/  IMAD.MOV.U32 R6, RZ, RZ, R14 ;  /* 0x000000ffff067224 */ /* 0x000fce00078e000e */
[----:B------:R-:W-:Y:S05]  /*3a840*/  WARPSYNC.COLLECTIVE R15, `(.L_x_4030) ;  /* 0x000000000f087348 */ /* 0x000fea0003c00000 */
[----:B------:R0:W1:Y:S02]  /*3a850*/  SHFL.IDX P6, R14, R13, R12, R11 ;  /* 0x0000000c0d0e7389 */ /* 0x00006400000c000b */
[----:B01----:R-:W-:Y:S01]  /*3a860*/  ENDCOLLECTIVE ;  /* 0x000000000000791b */ /* 0x003fe20003800000 */
.L_x_4030:
[----:B------:R-:W-:Y:S02]  /*3a870*/  IMAD.MOV.U32 R13, RZ, RZ, R63 ;  /* 0x000000ffff0d7224 */ /* 0x000fe400078e003f */
[----:B------:R-:W-:-:S07]  /*3a880*/  IMAD.MOV.U32 R7, RZ, RZ, R14 ;  /* 0x000000ffff077224 */ /* 0x000fce00078e000e */
[----:B------:R-:W-:Y:S05]  /*3a890*/  WARPSYNC.COLLECTIVE R15, `(.L_x_4031) ;  /* 0x000000000f087348 */ /* 0x000fea0003c00000 */
[----:B------:R0:W1:Y:S02]  /*3a8a0*/  SHFL.IDX P6, R14, R13, R12, R11 ;  /* 0x0000000c0d0e7389 */ /* 0x00006400000c000b */
[----:B01----:R-:W-:Y:S01]  /*3a8b0*/  ENDCOLLECTIVE ;  /* 0x000000000000791b */ /* 0x003fe20003800000 */
.L_x_4031:
[----:B------:R-:W-:Y:S01]  /*3a8c0*/  IMAD.MOV.U32 R8, RZ, RZ, R14 ;  /* 0x000000ffff087224 */ /* 0x000fe200078e000e */
[----:B------:R-:W-:Y:S06]  /*3a8d0*/  BRA `(.L_x_4032) ;  /* 0xfffffcd800d87947 */ /* 0x000fec000383ffff */
.L_x_3697:
[----:B------:R-:W-:Y:S01]  /*3a8e0*/  BSSY B1, `(.L_x_4033) ;  /* 0x0000008000017945 */ /* 0x000fe20003800000 */
[----:B------:R-:W-:Y:S02]  /*3a8f0*/  IMAD.MOV.U32 R13, RZ, RZ, R44 ;  /* 0x000000ffff0d7224 */ /* 0x000fe400078e002c */
[----:B------:R-:W-:Y:S02]  /*3a900*/  IMAD.MOV.U32 R12, RZ, RZ, 0x1 ;  /* 0x00000001ff0c7424 */ /* 0x000fe400078e00ff */
[----:B------:R-:W-:Y:S02]  /*3a910*/  IMAD.MOV.U32 R11, RZ, RZ, 0x1c1f ;  /* 0x00001c1fff0b7424 */ /* 0x000fe400078e00ff */
[----:B------:R-:W-:-:S07]  /*3a920*/  IMAD.MOV.U32 R15, RZ, RZ, -0x1 ;  /* 0xffffffffff0f7424 */ /* 0x000fce00078e00ff */
[----:B0--34-:R-:W-:Y:S05]  /*3a930*/  WARPSYNC.COLLECTIVE R15, `(.L_x_4034) ;  /* 0x000000000f087348 */ /* 0x019fea0003c00000 */
[----:B------:R1:W2:Y:S02]  /*3a940*/  SHFL.IDX P6, R14, R13, R12, R11 ;  /* 0x0000000c0d0e7389 */ /* 0x0002a400000c000b */
[----:B01234-:R-:W-:Y:S01]  /*3a950*/  ENDCOLLECTIVE ;  /* 0x000000000000791b */ /* 0x01ffe20003800000 */
.L_x_4034:
[----:B------:R-:W-:Y:S05]  /*3a960*/  BSYNC B1 ;  /* 0x0000000000017941 */ /* 0x000fea0003800000 */
.L_x_4033:
        /* <DEDUP_REMOVED lines=8> */
.L_x_4035:
[----:B------:R-:W-:Y:S02]  /*3a9f0*/  IMAD.MOV.U32 R13, RZ, RZ, R66 ;  /* 0x000000ffff0d7224 */ /* 0x000fe400078e0042 */
[----:B------:R-:W-:-:S07]  /*3aa00*/  IMAD.MOV.U32 R6, RZ, RZ, R14 ;  /* 0x000000ffff067224 */ /* 0x000fce00078e000e */
[----:B------:R-:W-:Y:S05]  /*3aa10*/  WARPSYNC.COLLECTIVE R15, `(.L_x_4036) ;  /* 0x000000000f087348 */ /* 0x000fea0003c00000 */
[----:B------:R0:W1:Y:S02]  /*3aa20*/  SHFL.IDX P6, R14, R13, R12, R11 ;  /* 0x0000000c0d0e7389 */ /* 0x00006400000c000b */
[----:B01----:R-:W-:Y:S01]  /*3aa30*/  ENDCOLLECTIVE ;  /* 0x000000000000791b */ /* 0x003fe20003800000 */
.L_x_4036:
[----:B------:R-:W-:Y:S02]  /*3aa40*/  IMAD.MOV.U32 R13, RZ, RZ, R63 ;  /* 0x000000ffff0d7224 */ /* 0x000fe400078e003f */
[----:B------:R-:W-:-:S07]  /*3aa50*/  IMAD.MOV.U32 R7, RZ, RZ, R14 ;  /* 0x000000ffff077224 */ /* 0x000fce00078e000e */
[----:B------:R-:W-:Y:S05]  /*3aa60*/  WARPSYNC.COLLECTIVE R15, `(.L_x_4037) ;  /* 0x000000000f087348 */ /* 0x000fea0003c00000 */
[----:B------:R0:W1:Y:S02]  /*3aa70*/  SHFL.IDX P6, R14, R13, R12, R11 ;  /* 0x0000000c0d0e7389 */ /* 0x00006400000c000b */
[----:B01----:R-:W-:Y:S01]  /*3aa80*/  ENDCOLLECTIVE ;  /* 0x000000000000791b */ /* 0x003fe20003800000 */
.L_x_4037:
[----:B------:R-:W-:Y:S05]  /*3aa90*/  BRA `(.L_x_4038) ;  /* 0xfffffcdc00447947 */ /* 0x000fea000383ffff */
.L_x_3701:
[----:B-1----:R1:W4:Y:S02]  /*3aaa0*/  SYNCS.PHASECHK.TRANS64.TRYWAIT P0, [R2+URZ+0x32400], R63 ;  /* 0x0324003f020075a7 */ /* 0x002324000800017f */
[----:B----4-:R-:W-:Y:S05]  /*3aab0*/  @!P0 NANOSLEEP.SYNCS 0x989680 ;  /* 0x009896800000895d */ /* 0x010fea0003900000 */
[----:B------:R-:W4:Y:S02]  /*3aac0*/  @!P0 SYNCS.PHASECHK.TRANS64 P0, [R2+URZ+0x32400], R63 ;  /* 0x0324003f020085a7 */ /* 0x000f24000800007f */
[----:B----4-:R-:W-:Y:S05]  /*3aad0*/  @!P0 BRA `(.L_x_3701) ;  /* 0xfffffffc00f08947 */ /* 0x010fea000383ffff */
[----:B------:R-:W-:Y:S05]  /*3aae0*/  BRA `(.L_x_4039) ;  /* 0xfffffcdc00d07947 */ /* 0x000fea000383ffff */
.L_x_3709:
[----:B------:R-:W0:Y:S01]  /*3aaf0*/  LDC R69, c[0x0][0x3f4] ;  /* 0x0000fd00ff457b82 */ /* 0x000e220000000800 */
        /* <DEDUP_REMOVED lines=8> */
.L_x_4041:
[----:B------:R-:W-:Y:S05]  /*3ab80*/  BSYNC B1 ;  /* 0x0000000000017941 */ /* 0x000fea0003800000 */
.L_x_4040:
        /* <DEDUP_REMOVED lines=10> */
.L_x_4042:
        /* <DEDUP_REMOVED lines=8> */
.L_x_4043:
[----:B------:R-:W-:-:S05]  /*3acb0*/  @!P1 IADD3 R8, P2, R5, R7, RZ ;  /* 0x0000000705089210 */ /* 0x000fca0007f5e0ff */
[----:B------:R-:W-:Y:S02]  /*3acc0*/  @!P1 IMAD.X R9, R4, 0x1, R21, P2 ;  /* 0x0000000104099824 */ /* 0x000fe400010e0615 */
[----:B------:R-:W-:Y:S02]  /*3acd0*/  IMAD.MOV.U32 R13, RZ, RZ, R44 ;  /* 0x000000ffff0d7224 */ /* 0x000fe400078e002c */
[----:B------:R-:W-:-:S07]  /*3ace0*/  IMAD.MOV.U32 R6, RZ, RZ, R14 ;  /* 0x000000ffff067224 */ /* 0x000fce00078e000e */
[----:B------:R-:W-:Y:S05]  /*3acf0*/  WARPSYNC.COLLECTIVE R15, `(.L_x_4044) ;  /* 0x000000000f087348 */ /* 0x000fea0003c00000 */
[----:B------:R0:W1:Y:S02]  /*3ad00*/  SHFL.IDX P6, R14, R13, R12, R11 ;  /* 0x0000000c0d0e7389 */ /* 0x00006400000c000b */
[----:B01----:R-:W-:Y:S01]  /*3ad10*/  ENDCOLLECTIVE ;  /* 0x000000000000791b */ /* 0x003fe20003800000 */
.L_x_4044:
[----:B------:R-:W2:Y:S01]  /*3ad20*/  @!P1 LD.E.128 R8, desc[UR42][R8.64] ;  /* 0x0000002a08089980 */ /* 0x000ea2000c101d00 */
[----:B------:R-:W-:-:S05]  /*3ad30*/  @!P1 IADD3 R4, P2, R14, R7, RZ ;  /* 0x000000070e049210 */ /* 0x000fca0007f5e0ff */
[----:B------:R-:W-:-:S06]  /*3ad40*/  @!P1 IMAD.X R5, R6, 0x1, R21, P2 ;  /* 0x0000000106059824 */ /* 0x000fcc00010e0615 */
[----:B------:R-:W5:Y:S01]  /*3ad50*/  @!P1 LD.E.128 R4, desc[UR42][R4.64] ;  /* 0x0000002a04049980 */ /* 0x000f62000c101d00 */
[----:B------:R-:W-:Y:S02]  /*3ad60*/  CS2R R20, SRZ ;  /* 0x0000000000147805 */ /* 0x000fe4000001ff00 */
[----:B------:R-:W-:Y:S02]  /*3ad70*/  CS2R R54, SRZ ;  /* 0x0000000000367805 */ /* 0x000fe4000001ff00 */
[----:B------:R-:W-:Y:S02]  /*3ad80*/  CS2R R64, SRZ ;  /* 0x0000000000407805 */ /* 0x000fe4000001ff00 */
[----:B------:R-:W-:Y:S01]  /*3ad90*/  CS2R R66, SRZ ;  /* 0x0000000000427805 */ /* 0x000fe2000001ff00 */
[----:B--2---:R-:W-:Y:S02]  /*3ada0*/  @!P1 IMAD.MOV.U32 R20, RZ, RZ, R8 ;  /* 0x000000ffff149224 */ /* 0x004fe400078e0008 */
[----:B------:R-:W-:-:S02]  /*3adb0*/  @!P1 IMAD.MOV.U32 R21, RZ, RZ, R9 ;  /* 0x000000ffff159224 */ /* 0x000fc400078e0009 */
[----:B------:R-:W-:Y:S02]  /*3adc0*/  IMAD.MOV.U32 R12, RZ, RZ, R20 ;  /* 0x000000ffff0c7224 */ /* 0x000fe400078e0014 */
[----:B------:R-:W-:Y:S02]  /*3add0*/  IMAD.MOV.U32 R13, RZ, RZ, R21 ;  /* 0x000000ffff0d7224 */ /* 0x000fe400078e0015 */
[----:B------:R-:W-:Y:S01]  /*3ade0*/  @!P1 IMAD.MOV.U32 R55, RZ, RZ, R11 ;  /* 0x000000ffff379224 */ /* 0x000fe200078e000b */
[----:B------:R-:W-:Y:S01]  /*3adf0*/  PRMT R83, R12, 0x7610, R83 ;  /* 0x000076100c537816 */ /* 0x000fe20000000053 */
[----:B------:R-:W-:Y:S01]  /*3ae00*/  IMAD.MOV.U32 R12, RZ, RZ, 0x1 ;  /* 0x00000001ff0c7424 */ /* 0x000fe200078e00ff */
[----:B------:R-:W-:Y:S01]  /*3ae10*/  PRMT R87, R13, 0x7610, R87 ;  /* 0x000076100d577816 */ /* 0x000fe20000000057 */
[----:B------:R-:W-:Y:S02]  /*3ae20*/  IMAD.MOV.U32 R13, RZ, RZ, R31 ;  /* 0x000000ffff0d7224 */ /* 0x000fe400078e001f */
[----:B------:R-:W-:-:S02]  /*3ae30*/  IMAD.MOV.U32 R11, RZ, RZ, 0x1c1f ;  /* 0x00001c1fff0b7424 */ /* 0x000fc400078e00ff */
[----:B------:R-:W-:Y:S02]  /*3ae40*/  @!P1 IMAD.MOV.U32 R54, RZ, RZ, R10 ;  /* 0x000000ffff369224 */ /* 0x000fe400078e000a */
[----:B------:R-:W-:-:S07]  /*3ae50*/  IMAD.MOV.U32 R9, RZ, RZ, R55 ;  /* 0x000000ffff097224 */ /* 0x000fce00078e0037 */
[----:B-----5:R-:W-:Y:S05]  /*3ae60*/  WARPSYNC.COLLECTIVE R15, `(.L_x_4045) ;  /* 0x000000000f087348 */ /* 0x020fea0003c00000 */
[----:B------:R0:W1:Y:S02]  /*3ae70*/  SHFL.IDX P6, R14, R13, R12, R11 ;  /* 0x0000000c0d0e7389 */ /* 0x00006400000c000b */
[----:B01---5:R-:W-:Y:S01]  /*3ae80*/  ENDCOLLECTIVE ;  /* 0x000000000000791b */ /* 0x023fe20003800000 */
.L_x_4045:
[----:B------:R-:W-:Y:S02]  /*3ae90*/  IMAD.MOV.U32 R8, RZ, RZ, R54 ;  /* 0x000000ffff087224 */ /* 0x000fe400078e0036 */
[----:B------:R-:W-:Y:S01]  /*3aea0*/  @!P1 IMAD.MOV.U32 R64, RZ, RZ, R4 ;  /* 0x000000ffff409224 */ /* 0x000fe200078e0004 */
[----:B------:R-:W-:Y:S01]  /*3aeb0*/  PRMT R68, R9, 0x7610, R68 ;  /* 0x0000761009447816 */ /* 0x000fe20000000044 */
[----:B------:R-:W-:Y:S01]  /*3aec0*/  @!P1 IMAD.MOV.U32 R65, RZ, RZ, R5 ;  /* 0x000000ffff419224 */ /* 0x000fe200078e0005 */
[----:B------:R-:W-:Y:S01]  /*3aed0*/  PRMT R63, R8, 0x7610, R63 ;  /* 0x00007610083f7816 */ /* 0x000fe2000000003f */
[----:B------:R-:W-:Y:S01]  /*3aee0*/  @!P1 IMAD.MOV.U32 R66, RZ, RZ, R6 ;  /* 0x000000ffff429224 */ /* 0x000fe200078e0006 */
[----:B------:R-:W-:Y:S01]  /*3aef0*/  CS2R R8, SRZ ;  /* 0x0000000000087805 */ /* 0x000fe2000001ff00 */
[----:B------:R-:W-:Y:S02]  /*3af00*/  @!P1 IMAD.MOV.U32 R67, RZ, RZ, R7 ;  /* 0x000000ffff439224 */ /* 0x000fe400078e0007 */
[----:B------:R-:W-:-:S02]  /*3af10*/  IMAD.MOV.U32 R4, RZ, RZ, R64 ;  /* 0x000000ffff047224 */ /* 0x000fc400078e0040 */
[----:B------:R-:W-:Y:S02]  /*3af20*/  IMAD.MOV.U32 R5, RZ, RZ, R65 ;  /* 0x000000ffff057224 */ /* 0x000fe400078e0041 */
[----:B------:R-:W-:Y:S02]  /*3af30*/  IMAD.MOV.U32 R13, RZ, RZ, R29 ;  /* 0x000000ffff0d7224 */ /* 0x000fe400078e001d */
[----:B------:R-:W-:Y:S01]  /*3af40*/  IMAD.MOV.U32 R6, RZ, RZ, R66 ;  /* 0x000000ffff067224 */ /* 0x000fe200078e0042 */
[----:B------:R-:W-:Y:S01]  /*3af50*/  PRMT R75, R75, 0x5410, R5 ;  /* 0x000054104b4b7816 */ /* 0x000fe20000000005 */
[----:B------:R-:W-:-:S03]  /*3af60*/  IMAD.MOV.U32 R7, RZ, RZ, R67 ;  /* 0x000000ffff077224 */ /* 0x000fc600078e0043 */
[----:B------:R-:W-:Y:S01]  /*3af70*/  PRMT R80, R6, 0x7610, R80 ;  /* 0x0000761006507816 */ /* 0x000fe20000000050 */
[----:B------:R-:W-:Y:S01]  /*3af80*/  IMAD.MOV.U32 R28, RZ, RZ, R14 ;  /* 0x000000ffff1c7224 */ /* 0x000fe200078e000e */
[----:B------:R-:W-:-:S07]  /*3af90*/  PRMT R76, R76, 0x5410, R7 ;  /* 0x000054104c4c7816 */ /* 0x000fce0000000007 */
[----:B------:R-:W-:Y:S05]  /*3afa0*/  WARPSYNC.COLLECTIVE R15, `(.L_x_4046) ;  /* 0x000000000f087348 */ /* 0x000fea0003c00000 */
[----:B------:R0:W1:Y:S02]  /*3afb0*/  SHFL.IDX P6, R14, R13, R12, R11 ;  /* 0x0000000c0d0e7389 */ /* 0x00006400000c000b */
[----:B01----:R-:W-:Y:S01]  /*3afc0*/  ENDCOLLECTIVE ;  /* 0x000000000000791b */ /* 0x003fe20003800000 */
.L_x_4046:
[----:B------:R-:W-:Y:S02]  /*3afd0*/  IMAD.MOV.U32 R13, RZ, RZ, R30 ;  /* 0x000000ffff0d7224 */ /* 0x000fe400078e001e */
[----:B------:R-:W-:-:S07]  /*3afe0*/  IMAD.MOV.U32 R29, RZ, RZ, R14 ;  /* 0x000000ffff1d7224 */ /* 0x000fce00078e000e */
[----:B------:R-:W-:Y:S05]  /*3aff0*/  WARPSYNC.COLLECTIVE R15, `(.L_x_4047) ;  /* 0x000000000f087348 */ /* 0x000fea0003c00000 */
[----:B------:R0:W1:Y:S02]  /*3b000*/  SHFL.IDX P6, R14, R13, R12, R11 ;  /* 0x0000000c0d0e7389 */ /* 0x00006400000c000b */
[----:B01----:R-:W-:Y:S01]  /*3b010*/  ENDCOLLECTIVE ;  /* 0x000000000000791b */ /* 0x003fe20003800000 */
.L_x_4047:
[----:B------:R-:W-:Y:S01]  /*3b020*/  IMAD.MOV.U32 R13, RZ, RZ, R44 ;  /* 0x000000ffff0d7224 */ /* 0x000fe200078e002c */
[----:B------:R-:W-:Y:S01]  /*3b030*/  PRMT R44, R44, 0x5410, R4 ;  /* 0x000054102c2c7816 */ /* 0x000fe20000000004 */
[----:B------:R-:W-:-:S07]  /*3b040*/  IMAD.MOV.U32 R30, RZ, RZ, R14 ;  /* 0x000000ffff1e7224 */ /* 0x000fce00078e000e */
[----:B------:R-:W-:Y:S05]  /*3b050*/  WARPSYNC.COLLECTIVE R15, `(.L_x_4048) ;  /* 0x000000000f087348 */ /* 0x000fea0003c00000 */
[----:B------:R0:W1:Y:S02]  /*3b060*/  SHFL.IDX P6, R14, R13, R12, R11 ;  /* 0x0000000c0d0e7389 */ /* 0x00006400000c000b */
[----:B01----:R-:W-:Y:S01]  /*3b070*/  ENDCOLLECTIVE ;  /* 0x000000000000791b */ /* 0x003fe20003800000 */
.L_x_4048:
[----:B------:R-:W-:Y:S05]  /*3b080*/  BRA `(.L_x_4049) ;  /* 0xfffffcec00507947 */ /* 0x000fea000383ffff */
.L_x_3713:
[----:B0-----:R0:W1:Y:S02]  /*3b090*/  SYNCS.PHASECHK.TRANS64.TRYWAIT P1, [R2+URZ+0x32400], R13 ;  /* 0x0324000d020075a7 */ /* 0x001064000802017f */
[----:B-1----:R-:W-:Y:S05]  /*3b0a0*/  @!P1 NANOSLEEP.SYNCS 0x989680 ;  /* 0x009896800000995d */ /* 0x002fea0003900000 */
[----:B------:R-:W1:Y:S02]  /*3b0b0*/  @!P1 SYNCS.PHASECHK.TRANS64 P1, [R2+URZ+0x32400], R13 ;  /* 0x0324000d020095a7 */ /* 0x000e64000802007f */
[----:B-1----:R-:W-:Y:S05]  /*3b0c0*/  @!P1 BRA `(.L_x_3713) ;  /* 0xfffffffc00f09947 */ /* 0x002fea000383ffff */
[----:B------:R-:W-:Y:S05]  /*3b0d0*/  BRA `(.L_x_4050) ;  /* 0xfffffcec00ac7947 */ /* 0x000fea000383ffff */
.L_x_3728:
[----:B0-----:R0:W1:Y:S02]  /*3b0e0*/  SYNCS.PHASECHK.TRANS64.TRYWAIT P0, [R2+URZ], R7 ;  /* 0x00000007020075a7 */ /* 0x001064000800017f */
[----:B-1----:R-:W-:Y:S05]  /*3b0f0*/  @!P0 NANOSLEEP.SYNCS 0x989680 ;  /* 0x009896800000895d */ /* 0x002fea0003900000 */
[----:B------:R-:W1:Y:S02]  /*3b100*/  @!P0 SYNCS.PHASECHK.TRANS64 P0, [R2+URZ], R7 ;  /* 0x00000007020085a7 */ /* 0x000e64000800007f */
[----:B-1----:R-:W-:Y:S05]  /*3b110*/  @!P0 BRA `(.L_x_3728) ;  /* 0xfffffffc00f08947 */ /* 0x002fea000383ffff */
[----:B------:R-:W-:Y:S05]  /*3b120*/  BRA `(.L_x_3727) ;  /* 0xfffffd0400987947 */ /* 0x000fea000383ffff */
.L_x_3735:
[----:B-1----:R1:W2:Y:S02]  /*3b130*/  SYNCS.PHASECHK.TRANS64.TRYWAIT P0, [R4+URZ], R5 ;  /* 0x00000005040075a7 */ /* 0x0022a4000800017f */
[----:B--2---:R-:W-:Y:S05]  /*3b140*/  @!P0 NANOSLEEP.SYNCS 0x989680 ;  /* 0x009896800000895d */ /* 0x004fea0003900000 */
[----:B------:R-:W2:Y:S02]  /*3b150*/  @!P0 SYNCS.PHASECHK.TRANS64 P0, [R4+URZ], R5 ;  /* 0x00000005040085a7 */ /* 0x000ea4000800007f */
[----:B--2---:R-:W-:Y:S05]  /*3b160*/  @!P0 BRA `(.L_x_3735) ;  /* 0xfffffffc00f08947 */ /* 0x004fea000383ffff */
[----:B------:R-:W-:Y:S05]  /*3b170*/  BRA `(.L_x_3734) ;  /* 0xfffffd0800bc7947 */ /* 0x000fea000383ffff */
.L_x_3760:
[----:B-1----:R1:W2:Y:S02]  /*3b180*/  SYNCS.PHASECHK.TRANS64.TRYWAIT P1, [R0+URZ], R9 ;  /* 0x00000009000075a7 */ /* 0x0022a4000802017f */
[----:B--2---:R-:W-:Y:S05]  /*3b190*/  @!P1 NANOSLEEP.SYNCS 0x989680 ;  /* 0x009896800000995d */ /* 0x004fea0003900000 */
[----:B------:R-:W2:Y:S02]  /*3b1a0*/  @!P1 SYNCS.PHASECHK.TRANS64 P1, [R0+URZ], R9 ;  /* 0x00000009000095a7 */ /* 0x000ea4000802007f */
[----:B--2---:R-:W-:Y:S05]  /*3b1b0*/  @!P1 BRA `(.L_x_3760) ;  /* 0xfffffffc00f09947 */ /* 0x004fea000383ffff */
[----:B------:R-:W-:Y:S05]  /*3b1c0*/  BRA `(.L_x_3759) ;  /* 0xfffffdb400107947 */ /* 0x000fea000383ffff */
.L_x_3767:
[----:B--2---:R2:W3:Y:S02]  /*3b1d0*/  SYNCS.PHASECHK.TRANS64.TRYWAIT P1, [R6+URZ], R7 ;  /* 0x00000007060075a7 */ /* 0x0044e4000802017f */
[----:B---3--:R-:W-:Y:S05]  /*3b1e0*/  @!P1 NANOSLEEP.SYNCS 0x989680 ;  /* 0x009896800000995d */ /* 0x008fea0003900000 */
[----:B------:R-:W3:Y:S02]  /*3b1f0*/  @!P1 SYNCS.PHASECHK.TRANS64 P1, [R6+URZ], R7 ;  /* 0x00000007060095a7 */ /* 0x000ee4000802007f */
[----:B---3--:R-:W-:Y:S05]  /*3b200*/  @!P1 BRA `(.L_x_3767) ;  /* 0xfffffffc00f09947 */ /* 0x008fea000383ffff */
[----:B------:R-:W-:Y:S05]  /*3b210*/  BRA `(.L_x_3766) ;  /* 0xfffffdb800347947 */ /* 0x000fea000383ffff */
.L_x_3778:
[----:B-1----:R1:W2:Y:S02]  /*3b220*/  SYNCS.PHASECHK.TRANS64.TRYWAIT P0, [R6+URZ], R7 ;  /* 0x00000007060075a7 */ /* 0x0022a4000800017f */
[----:B--2---:R-:W-:Y:S05]  /*3b230*/  @!P0 NANOSLEEP.SYNCS 0x989680 ;  /* 0x009896800000895d */ /* 0x004fea0003900000 */
[----:B------:R-:W2:Y:S02]  /*3b240*/  @!P0 SYNCS.PHASECHK.TRANS64 P0, [R6+URZ], R7 ;  /* 0x00000007060085a7 */ /* 0x000ea4000800007f */
[----:B--2---:R-:W-:Y:S05]  /*3b250*/  @!P0 BRA `(.L_x_3778) ;  /* 0xfffffffc00f08947 */ /* 0x004fea000383ffff */
[----:B------:R-:W-:Y:S05]  /*3b260*/  BRA `(.L_x_3777) ;  /* 0xfffffe4c00147947 */ /* 0x000fea000383ffff */
.L_x_3785:
[----:B--2---:R2:W3:Y:S02]  /*3b270*/  SYNCS.PHASECHK.TRANS64.TRYWAIT P0, [R6+URZ], R7 ;  /* 0x00000007060075a7 */ /* 0x0044e4000800017f */
[----:B---3--:R-:W-:Y:S05]  /*3b280*/  @!P0 NANOSLEEP.SYNCS 0x989680 ;  /* 0x009896800000895d */ /* 0x008fea0003900000 */
[----:B------:R-:W3:Y:S02]  /*3b290*/  @!P0 SYNCS.PHASECHK.TRANS64 P0, [R6+URZ], R7 ;  /* 0x00000007060085a7 */ /* 0x000ee4000800007f */
[----:B---3--:R-:W-:Y:S05]  /*3b2a0*/  @!P0 BRA `(.L_x_3785) ;  /* 0xfffffffc00f08947 */ /* 0x008fea000383ffff */
[----:B------:R-:W-:Y:S05]  /*3b2b0*/  BRA `(.L_x_3784) ;  /* 0xfffffe5000387947 */ /* 0x000fea000383ffff */
.L_x_3803:
[----:B------:R-:W-:Y:S02]  /*3b2c0*/  IMAD.MOV.U32 R13, RZ, RZ, R17 ;  /* 0x000000ffff0d7224 */ /* 0x000fe400078e0011 */
[----:B------:R-:W-:Y:S02]  /*3b2d0*/  IMAD.MOV.U32 R12, RZ, RZ, RZ ;  /* 0x000000ffff0c7224 */ /* 0x000fe400078e00ff */
[----:B------:R-:W-:Y:S02]  /*3b2e0*/  IMAD.MOV.U32 R11, RZ, RZ, 0x181f ;  /* 0x0000181fff0b7424 */ /* 0x000fe400078e00ff */
[----:B------:R-:W-:-:S07]  /*3b2f0*/  IMAD.MOV.U32 R15, RZ, RZ, -0x1 ;  /* 0xffffffffff0f7424 */ /* 0x000fce00078e00ff */
[----:B-----5:R-:W-:Y:S05]  /*3b300*/  WARPSYNC.COLLECTIVE R15, `(.L_x_4051) ;  /* 0x000000000f087348 */ /* 0x020fea0003c00000 */
[----:B------:R0:W1:Y:S02]  /*3b310*/  SHFL.IDX P6, R14, R13, R12, R11 ;  /* 0x0000000c0d0e7389 */ /* 0x00006400000c000b */
[----:B01---5:R-:W-:Y:S01]  /*3b320*/  ENDCOLLECTIVE ;  /* 0x000000000000791b */ /* 0x023fe20003800000 */
.L_x_4051:
[----:B------:R-:W-:Y:S02]  /*3b330*/  IMAD.MOV.U32 R13, RZ, RZ, R16 ;  /* 0x000000ffff0d7224 */ /* 0x000fe400078e0010 */
[----:B------:R-:W-:-:S07]  /*3b340*/  IMAD.MOV.U32 R3, RZ, RZ, R14 ;  /* 0x000000ffff037224 */ /* 0x000fce00078e000e */
[----:B------:R-:W-:Y:S05]  /*3b350*/  WARPSYNC.COLLECTIVE R15, `(.L_x_4052) ;  /* 0x000000000f087348 */ /* 0x000fea0003c00000 */
[----:B------:R0:W1:Y:S02]  /*3b360*/  SHFL.IDX P6, R14, R13, R12, R11 ;  /* 0x0000000c0d0e7389 */ /* 0x00006400000c000b */
[----:B01----:R-:W-:Y:S01]  /*3b370*/  ENDCOLLECTIVE ;  /* 0x000000000000791b */ /* 0x003fe20003800000 */
.L_x_4052:
[----:B------:R-:W-:Y:S05]  /*3b380*/  BRA `(.L_x_4053) ;  /* 0xffffff24002c7947 */ /* 0x000fea000383ffff */
.L_x_3806:
[----:B------:R-:W-:Y:S01]  /*3b390*/  BSSY B1, `(.L_x_4054) ;  /* 0x0000008000017945 */ /* 0x000fe20003800000 */
[----:B---3--:R-:W-:Y:S02]  /*3b3a0*/  IMAD.MOV.U32 R13, RZ, RZ, R17 ;  /* 0x000000ffff0d7224 */ /* 0x008fe400078e0011 */
[----:B------:R-:W-:Y:S02]  /*3b3b0*/  IMAD.MOV.U32 R12, RZ, RZ, 0x1 ;  /* 0x00000001ff0c7424 */ /* 0x000fe400078e00ff */
[----:B------:R-:W-:Y:S02]  /*3b3c0*/  IMAD.MOV.U32 R11, RZ, RZ, 0x181f ;  /* 0x0000181fff0b7424 */ /* 0x000fe400078e00ff */
[----:B------:R-:W-:-:S07]  /*3b3d0*/  IMAD.MOV.U32 R15, RZ, RZ, -0x1 ;  /* 0xffffffffff0f7424 */ /* 0x000fce00078e00ff */
[----:B012--5:R-:W-:Y:S05]  /*3b3e0*/  WARPSYNC.COLLECTIVE R15, `(.L_x_4055) ;  /* 0x000000000f087348 */ /* 0x027fea0003c00000 */
[----:B--2---:R2:W3:Y:S02]  /*3b3f0*/  SHFL.IDX P6, R14, R13, R12, R11 ;  /* 0x0000000c0d0e7389 */ /* 0x0044e400000c000b */
[----:B0123-5:R-:W-:Y:S01]  /*3b400*/  ENDCOLLECTIVE ;  /* 0x000000000000791b */ /* 0x02ffe20003800000 */
.L_x_4055:
[----:B------:R-:W-:Y:S05]  /*3b410*/  BSYNC B1 ;  /* 0x0000000000017941 */ /* 0x000fea0003800000 */
.L_x_4054:
        /* <DEDUP_REMOVED lines=8> */
.L_x_4056:
[----:B------:R-:W-:Y:S05]  /*3b4a0*/  BRA `(.L_x_4057) ;  /* 0xffffff24004c7947 */ /* 0x000fea000383ffff */
.L_x_3809:
[----:B------:R-:W-:Y:S01]  /*3b4b0*/  BSSY B1, `(.L_x_4058) ;  /* 0x0000008000017945 */ /* 0x000fe20003800000 */
[----:B------:R-:W-:Y:S02]  /*3b4c0*/  IMAD.MOV.U32 R13, RZ, RZ, R17 ;  /* 0x000000ffff0d7224 */ /* 0x000fe400078e0011 */
[----:B------:R-:W-:Y:S02]  /*3b4d0*/  IMAD.MOV.U32 R12, RZ, RZ, 0x2 ;  /* 0x00000002ff0c7424 */ /* 0x000fe400078e00ff */
[----:B---3--:R-:W-:Y:S02]  /*3b4e0*/  IMAD.MOV.U32 R11, RZ, RZ, 0x181f ;  /* 0x0000181fff0b7424 */ /* 0x008fe400078e00ff */
[----:B------:R-:W-:-:S07]  /*3b4f0*/  IMAD.MOV.U32 R15, RZ, RZ, -0x1 ;  /* 0xffffffffff0f7424 */ /* 0x000fce00078e00ff */
[----:B012-4-:R-:W-:Y:S05]  /*3b500*/  WARPSYNC.COLLECTIVE R15, `(.L_x_4059) ;  /* 0x000000000f087348 */ /* 0x017fea0003c00000 */
[----:B--2---:R2:W3:Y:S02]  /*3b510*/  SHFL.IDX P6, R14, R13, R12, R11 ;  /* 0x0000000c0d0e7389 */ /* 0x0044e400000c000b */
[----:B01234-:R-:W-:Y:S01]  /*3b520*/  ENDCOLLECTIVE ;  /* 0x000000000000791b */ /* 0x01ffe20003800000 */
.L_x_4059:
[----:B------:R-:W-:Y:S05]  /*3b530*/  BSYNC B1 ;  /* 0x0000000000017941 */ /* 0x000fea0003800000 */
.L_x_4058:
        /* <DEDUP_REMOVED lines=8> */
.L_x_4060:
[----:B------:R-:W-:Y:S05]  /*3b5c0*/  BRA `(.L_x_4061) ;  /* 0xffffff24006c7947 */ /* 0x000fea000383ffff */
.L_x_3812:
        /* <DEDUP_REMOVED lines=8> */
.L_x_4063:
[----:B------:R-:W-:Y:S05]  /*3b650*/  BSYNC B1 ;  /* 0x0000000000017941 */ /* 0x000fea0003800000 */
.L_x_4062:
        /* <DEDUP_REMOVED lines=8> */
.L_x_4064:
[----:B------:R-:W-:Y:S05]  /*3b6e0*/  BRA `(.L_x_4065) ;  /* 0xffffff24008c7947 */ /* 0x000fea000383ffff */
.L_x_3814:
[----:B------:R-:W-:Y:S02]  /*3b6f0*/  IMAD.MOV.U32 R13, RZ, RZ, R4 ;  /* 0x000000ffff0d7224 */ /* 0x000fe400078e0004 */
[----:B------:R-:W-:Y:S02]  /*3b700*/  IMAD.MOV.U32 R12, RZ, RZ, RZ ;  /* 0x000000ffff0c7224 */ /* 0x000fe400078e00ff */
[----:B------:R-:W-:Y:S02]  /*3b710*/  IMAD.MOV.U32 R11, RZ, RZ, 0x1c1f ;  /* 0x00001c1fff0b7424 */ /* 0x000fe400078e00ff */
[----:B------:R-:W-:-:S07]  /*3b720*/  IMAD.MOV.U32 R15, RZ, RZ, -0x1 ;  /* 0xffffffffff0f7424 */ /* 0x000fce00078e00ff */
[----:B------:R-:W-:Y:S05]  /*3b730*/  WARPSYNC.COLLECTIVE R15, `(.L_x_4066) ;  /* 0x000000000f087348 */ /* 0x000fea0003c00000 */
[----:B------:R0:W1:Y:S02]  /*3b740*/  SHFL.IDX P6, R14, R13, R12, R11 ;  /* 0x0000000c0d0e7389 */ /* 0x00006400000c000b */
[----:B01----:R-:W-:Y:S01]  /*3b750*/  ENDCOLLECTIVE ;  /* 0x000000000000791b */ /* 0x003fe20003800000 */
.L_x_4066:
[----:B------:R-:W-:Y:S02]  /*3b760*/  IMAD.MOV.U32 R13, RZ, RZ, R3 ;  /* 0x000000ffff0d7224 */ /* 0x000fe400078e0003 */
[----:B------:R-:W-:-:S07]  /*3b770*/  IMAD.MOV.U32 R5, RZ, RZ, R14 ;  /* 0x000000ffff057224 */ /* 0x000fce00078e000e */
[----:B------:R-:W-:Y:S05]  /*3b780*/  WARPSYNC.COLLECTIVE R15, `(.L_x_4067) ;  /* 0x000000000f087348 */ /* 0x000fea0003c00000 */
[----:B------:R0:W1:Y:S02]  /*3b790*/  SHFL.IDX P6, R14, R13, R12, R11 ;  /* 0x0000000c0d0e7389 */ /* 0x00006400000c000b */
[----:B01----:R-:W-:Y:S01]  /*3b7a0*/  ENDCOLLECTIVE ;  /* 0x000000000000791b */ /* 0x003fe20003800000 */
.L_x_4067:
[----:B------:R-:W-:Y:S05]  /*3b7b0*/  BRA `(.L_x_4068) ;  /* 0xffffff2800687947 */ /* 0x000fea000383ffff */
.L_x_3817:
[----:B------:R-:W-:Y:S01]  /*3b7c0*/  BSSY B1, `(.L_x_4069) ;  /* 0x0000008000017945 */ /* 0x000fe20003800000 */
[----:B------:R-:W-:Y:S02]  /*3b7d0*/  IMAD.MOV.U32 R13, RZ, RZ, R4 ;  /* 0x000000ffff0d7224 */ /* 0x000fe400078e0004 */
[----:B------:R-:W-:Y:S02]  /*3b7e0*/  IMAD.MOV.U32 R12, RZ, RZ, 0x1 ;  /* 0x00000001ff0c7424 */ /* 0x000fe400078e00ff */
[----:B---3--:R-:W-:Y:S02]  /*3b7f0*/  IMAD.MOV.U32 R11, RZ, RZ, 0x1c1f ;  /* 0x00001c1fff0b7424 */ /* 0x008fe400078e00ff */
[----:B------:R-:W-:-:S07]  /*3b800*/  IMAD.MOV.U32 R15, RZ, RZ, -0x1 ;  /* 0xffffffffff0f7424 */ /* 0x000fce00078e00ff */
[----:B012---:R-:W-:Y:S05]  /*3b810*/  WARPSYNC.COLLECTIVE R15, `(.L_x_4070) ;  /* 0x000000000f087348 */ /* 0x007fea0003c00000 */
[----:B--2---:R2:W3:Y:S02]  /*3b820*/  SHFL.IDX P6, R14, R13, R12, R11 ;  /* 0x0000000c0d0e7389 */ /* 0x0044e400000c000b */
[----:B0123--:R-:W-:Y:S01]  /*3b830*/  ENDCOLLECTIVE ;  /* 0x000000000000791b */ /* 0x00ffe20003800000 */
.L_x_4070:
[----:B------:R-:W-:Y:S05]  /*3b840*/  BSYNC B1 ;  /* 0x0000000000017941 */ /* 0x000fea0003800000 */
.L_x_4069:
        /* <DEDUP_REMOVED lines=8> */
.L_x_4071:
[----:B------:R-:W-:Y:S05]  /*3b8d0*/  BRA `(.L_x_4072) ;  /* 0xffffff3400507947 */ /* 0x000fea000383ffff */
.L_x_3823:
[----:B------:R-:W-:Y:S02]  /*3b8e0*/  IMAD.MOV.U32 R13, RZ, RZ, R4 ;  /* 0x000000ffff0d7224 */ /* 0x000fe400078e0004 */
[----:B------:R-:W-:Y:S02]  /*3b8f0*/  IMAD.MOV.U32 R12, RZ, RZ, RZ ;  /* 0x000000ffff0c7224 */ /* 0x000fe400078e00ff */
[----:B------:R-:W-:Y:S02]  /*3b900*/  IMAD.MOV.U32 R11, RZ, RZ, 0x181f ;  /* 0x0000181fff0b7424 */ /* 0x000fe400078e00ff */
[----:B------:R-:W-:-:S07]  /*3b910*/  IMAD.MOV.U32 R15, RZ, RZ, -0x1 ;  /* 0xffffffffff0f7424 */ /* 0x000fce00078e00ff */
[----:B01----:R-:W-:Y:S05]  /*3b920*/  WARPSYNC.COLLECTIVE R15, `(.L_x_4073) ;  /* 0x000000000f087348 */ /* 0x003fea0003c00000 */
[----:B------:R2:W3:Y:S02]  /*3b930*/  SHFL.IDX P6, R14, R13, R12, R11 ;  /* 0x0000000c0d0e7389 */ /* 0x0004e400000c000b */
[----:B0123--:R-:W-:Y:S01]  /*3b940*/  ENDCOLLECTIVE ;  /* 0x000000000000791b */ /* 0x00ffe20003800000 */
.L_x_4073:
[----:B------:R-:W-:Y:S02]  /*3b950*/  IMAD.MOV.U32 R13, RZ, RZ, R3 ;  /* 0x000000ffff0d7224 */ /* 0x000fe400078e0003 */
[----:B------:R-:W-:-:S07]  /*3b960*/  IMAD.MOV.U32 R0, RZ, RZ, R14 ;  /* 0x000000ffff007224 */ /* 0x000fce00078e000e */
[----:B------:R-:W-:Y:S05]  /*3b970*/  WARPSYNC.COLLECTIVE R15, `(.L_x_4074) ;  /* 0x000000000f087348 */ /* 0x000fea0003c00000 */
[----:B------:R0:W1:Y:S02]  /*3b980*/  SHFL.IDX P6, R14, R13, R12, R11 ;  /* 0x0000000c0d0e7389 */ /* 0x00006400000c000b */
[----:B01----:R-:W-:Y:S01]  /*3b990*/  ENDCOLLECTIVE ;  /* 0x000000000000791b */ /* 0x003fe20003800000 */
.L_x_4074:
[----:B------:R-:W-:Y:S05]  /*3b9a0*/  BRA `(.L_x_4075) ;  /* 0xffffff4800747947 */ /* 0x000fea000383ffff */
.L_x_3826:
        /* <DEDUP_REMOVED lines=8> */
.L_x_4077:
[----:B------:R-:W-:Y:S05]  /*3ba30*/  BSYNC B1 ;  /* 0x0000000000017941 */ /* 0x000fea0003800000 */
.L_x_4076:
        /* <DEDUP_REMOVED lines=8> */
.L_x_4078:
[----:B------:R-:W-:Y:S05]  /*3bac0*/  BRA `(.L_x_4079) ;  /* 0xffffff4800987947 */ /* 0x000fea000383ffff */
.L_x_3829:
        /* <DEDUP_REMOVED lines=8> */
.L_x_4081:
[----:B------:R-:W-:Y:S05]  /*3bb50*/  BSYNC B1 ;  /* 0x0000000000017941 */ /* 0x000fea0003800000 */
.L_x_4080:
        /* <DEDUP_REMOVED lines=8> */
.L_x_4082:
[----:B------:R-:W-:Y:S05]  /*3bbe0*/  BRA `(.L_x_4083) ;  /* 0xffffff4800b87947 */ /* 0x000fea000383ffff */
.L_x_3832:
        /* <DEDUP_REMOVED lines=8> */
.L_x_4085:
[----:B------:R-:W-:Y:S05]  /*3bc70*/  BSYNC B1 ;  /* 0x0000000000017941 */ /* 0x000fea0003800000 */
.L_x_4084:
        /* <DEDUP_REMOVED lines=8> */
.L_x_4086:
[----:B------:R-:W-:Y:S05]  /*3bd00*/  BRA `(.L_x_4087) ;  /* 0xffffff4800d87947 */ /* 0x000fea000383ffff */
.L_x_3859:
        /* <DEDUP_REMOVED lines=11> */
.L_x_4089:
[----:B------:R-:W-:Y:S05]  /*3bdc0*/  BSYNC B1 ;  /* 0x0000000000017941 */ /* 0x000fea0003800000 */
.L_x_4088:
[----:B------:R-:W-:Y:S05]  /*3bdd0*/  BRA `(.L_x_4090) ;  /* 0xffffff6c000c7947 */ /* 0x000fea000383ffff */
.L_x_3861:
[----:B------:R-:W-:Y:S01]  /*3bde0*/  BSSY B1, `(.L_x_4091) ;  /* 0x0000006000017945 */ /* 0x000fe20003800000 */
[----:B0-----:R-:W-:-:S07]  /*3bdf0*/  IMAD.MOV.U32 R15, RZ, RZ, -0x1 ;  /* 0xffffffffff0f7424 */ /* 0x001fce00078e00ff */
[----:B-1----:R-:W-:Y:S05]  /*3be00*/  WARPSYNC.COLLECTIVE R15, `(.L_x_4092) ;  /* 0x000000000f0c7348 */ /* 0x002fea0003c00000 */
[----:B------:R-:W-:Y:S02]  /*3be10*/  ELECT P6, UR62, PT ;  /* 0x00000000003e782f */ /* 0x000fe400038c0000 */
[----:B------:R-:W-:Y:S01]  /*3be20*/  MOV R14, UR62 ;  /* 0x0000003e000e7c02 */ /* 0x000fe20008000f00 */
[----:B-1----:R-:W-:Y:S10]  /*3be30*/  ENDCOLLECTIVE ;  /* 0x000000000000791b */ /* 0x002ff40003800000 */
.L_x_4092:
[----:B------:R-:W-:Y:S05]  /*3be40*/  BSYNC B1 ;  /* 0x0000000000017941 */ /* 0x000fea0003800000 */
.L_x_4091:
[----:B------:R-:W-:Y:S05]  /*3be50*/  BRA `(.L_x_3860) ;  /* 0xffffff6c00047947 */ /* 0x000fea000383ffff */
.L_x_3863:
[----:B-1----:R1:W2:Y:S02]  /*3be60*/  SYNCS.PHASECHK.TRANS64.TRYWAIT P0, [R18+URZ+0x32420], R5 ;  /* 0x03242005120075a7 */ /* 0x0022a4000800017f */
[----:B--2---:R-:W-:Y:S05]  /*3be70*/  @!P0 NANOSLEEP.SYNCS 0x989680 ;  /* 0x009896800000895d */ /* 0x004fea0003900000 */
[----:B------:R-:W2:Y:S02]  /*3be80*/  @!P0 SYNCS.PHASECHK.TRANS64 P0, [R18+URZ+0x32420], R5 ;  /* 0x03242005120085a7 */ /* 0x000ea4000800007f */
[----:B--2---:R-:W-:Y:S05]  /*3be90*/  @!P0 BRA `(.L_x_3863) ;  /* 0xfffffffc00f08947 */ /* 0x004fea000383ffff */
[----:B------:R-:W-:Y:S05]  /*3bea0*/  BRA `(.L_x_4093) ;  /* 0xffffff6c00147947 */ /* 0x000fea000383ffff */
.L_x_3867:
[----:B-1----:R1:W2:Y:S02]  /*3beb0*/  SYNCS.PHASECHK.TRANS64.TRYWAIT P0, [R5+URZ+0x324a0], R10 ;  /* 0x0324a00a050075a7 */ /* 0x0022a4000800017f */
[----:B--2---:R-:W-:Y:S05]  /*3bec0*/  @!P0 NANOSLEEP.SYNCS 0x989680 ;  /* 0x009896800000895d */ /* 0x004fea0003900000 */
[----:B------:R-:W2:Y:S02]  /*3bed0*/  @!P0 SYNCS.PHASECHK.TRANS64 P0, [R5+URZ+0x324a0], R10 ;  /* 0x0324a00a050085a7 */ /* 0x000ea4000800007f */
[----:B--2---:R-:W-:Y:S05]  /*3bee0*/  @!P0 BRA `(.L_x_3867) ;  /* 0xfffffffc00f08947 */ /* 0x004fea000383ffff */
[----:B------:R-:W-:Y:S05]  /*3bef0*/  BRA `(.L_x_4094) ;  /* 0xffffff6c00347947 */ /* 0x000fea000383ffff */
.L_x_3872:
[----:B--2---:R2:W3:Y:S02]  /*3bf00*/  SYNCS.PHASECHK.TRANS64.TRYWAIT P0, [R5+URZ+0x324c0], R10 ;  /* 0x0324c00a050075a7 */ /* 0x0044e4000800017f */
[----:B---3--:R-:W-:Y:S05]  /*3bf10*/  @!P0 NANOSLEEP.SYNCS 0x989680 ;  /* 0x009896800000895d */ /* 0x008fea0003900000 */
[----:B------:R-:W3:Y:S02]  /*3bf20*/  @!P0 SYNCS.PHASECHK.TRANS64 P0, [R5+URZ+0x324c0], R10 ;  /* 0x0324c00a050085a7 */ /* 0x000ee4000800007f */
[----:B---3--:R-:W-:Y:S05]  /*3bf30*/  @!P0 BRA `(.L_x_3872) ;  /* 0xfffffffc00f08947 */ /* 0x008fea000383ffff */
[----:B------:R-:W-:Y:S05]  /*3bf40*/  BRA `(.L_x_4095) ;  /* 0xffffff6c00b47947 */ /* 0x000fea000383ffff */
.L_x_3882:
[----:B-1----:R1:W2:Y:S02]  /*3bf50*/  SYNCS.PHASECHK.TRANS64.TRYWAIT P1, [R6+URZ+0x324a0], R7 ;  /* 0x0324a007060075a7 */ /* 0x0022a4000802017f */
[----:B--2---:R-:W-:Y:S05]  /*3bf60*/  @!P1 NANOSLEEP.SYNCS 0x989680 ;  /* 0x009896800000995d */ /* 0x004fea0003900000 */
[----:B------:R-:W2:Y:S02]  /*3bf70*/  @!P1 SYNCS.PHASECHK.TRANS64 P1, [R6+URZ+0x324a0], R7 ;  /* 0x0324a007060095a7 */ /* 0x000ea4000802007f */
[----:B--2---:R-:W-:Y:S05]  /*3bf80*/  @!P1 BRA `(.L_x_3882) ;  /* 0xfffffffc00f09947 */ /* 0x004fea000383ffff */
[----:B------:R-:W-:Y:S05]  /*3bf90*/  BRA `(.L_x_4096) ;  /* 0xffffff7400447947 */ /* 0x000fea000383ffff */
.L_x_3887:
[----:B--2---:R2:W3:Y:S02]  /*3bfa0*/  SYNCS.PHASECHK.TRANS64.TRYWAIT P1, [R6+URZ+0x324c0], R7 ;  /* 0x0324c007060075a7 */ /* 0x0044e4000802017f */
[----:B---3--:R-:W-:Y:S05]  /*3bfb0*/  @!P1 NANOSLEEP.SYNCS 0x989680 ;  /* 0x009896800000995d */ /* 0x008fea0003900000 */
[----:B------:R-:W3:Y:S02]  /*3bfc0*/  @!P1 SYNCS.PHASECHK.TRANS64 P1, [R6+URZ+0x324c0], R7 ;  /* 0x0324c007060095a7 */ /* 0x000ee4000802007f */
[----:B---3--:R-:W-:Y:S05]  /*3bfd0*/  @!P1 BRA `(.L_x_3887) ;  /* 0xfffffffc00f09947 */ /* 0x008fea000383ffff */
[----:B------:R-:W-:Y:S05]  /*3bfe0*/  BRA `(.L_x_4097) ;  /* 0xffffff7400c07947 */ /* 0x000fea000383ffff */
.L_x_3913:
[----:B--2---:R-:W2:Y:S01]  /*3bff0*/  S2R R4, SR_TID.X ;  /* 0x0000000000047919 */ /* 0x004ea20000002100 */
[----:B------:R-:W-:Y:S01]  /*3c000*/  BSSY B0, `(.L_x_4098) ;  /* 0x000000a000007945 */ /* 0x000fe20003800000 */
[----:B------:R-:W-:Y:S02]  /*3c010*/  IMAD.MOV.U32 R12, RZ, RZ, RZ ;  /* 0x000000ffff0c7224 */ /* 0x000fe400078e00ff */
[----:B------:R-:W-:Y:S02]  /*3c020*/  IMAD.MOV.U32 R11, RZ, RZ, 0x1f ;  /* 0x0000001fff0b7424 */ /* 0x000fe400078e00ff */
[----:B0-----:R-:W-:Y:S01]  /*3c030*/  IMAD.MOV.U32 R15, RZ, RZ, -0x1 ;  /* 0xffffffffff0f7424 */ /* 0x001fe200078e00ff */
[----:B--2---:R-:W-:-:S04]  /*3c040*/  SHF.R.U32.HI R4, RZ, 0x5, R4 ;  /* 0x00000005ff047819 */ /* 0x004fc80000011604 */
[----:B------:R-:W-:-:S05]  /*3c050*/  LOP3.LUT R4, R4, 0x3, RZ, 0xc0, !PT ;  /* 0x0000000304047812 */ /* 0x000fca00078ec0ff */
[----:B------:R-:W-:-:S07]  /*3c060*/  IMAD.MOV.U32 R13, RZ, RZ, R4 ;  /* 0x000000ffff0d7224 */ /* 0x000fce00078e0004 */
[----:B-1----:R-:W-:Y:S05]  /*3c070*/  WARPSYNC.COLLECTIVE R15, `(.L_x_4099) ;  /* 0x000000000f087348 */ /* 0x002fea0003c00000 */
[----:B------:R0:W2:Y:S02]  /*3c080*/  SHFL.IDX P6, R14, R13, R12, R11 ;  /* 0x0000000c0d0e7389 */ /* 0x0000a400000c000b */
[----:B012---:R-:W-:Y:S01]  /*3c090*/  ENDCOLLECTIVE ;  /* 0x000000000000791b */ /* 0x007fe20003800000 */
.L_x_4099:
[----:B------:R-:W-:Y:S05]  /*3c0a0*/  BSYNC B0 ;  /* 0x0000000000007941 */ /* 0x000fea0003800000 */
.L_x_4098:
[----:B------:R-:W-:Y:S05]  /*3c0b0*/  BRA `(.L_x_4100) ;  /* 0xffffff8800547947 */ /* 0x000fea000383ffff */
.L_x_3915:
[----:B------:R-:W-:Y:S01]  /*3c0c0*/  BSSY B0, `(.L_x_4101) ;  /* 0x0000006000007945 */ /* 0x000fe20003800000 */
[----:B0-----:R-:W-:-:S07]  /*3c0d0*/  IMAD.MOV.U32 R15, RZ, RZ, -0x1 ;  /* 0xffffffffff0f7424 */ /* 0x001fce00078e00ff */
[----:B-1-3--:R-:W-:Y:S05]  /*3c0e0*/  WARPSYNC.COLLECTIVE R15, `(.L_x_4102) ;  /* 0x000000000f0c7348 */ /* 0x00afea0003c00000 */
[----:B------:R-:W-:Y:S02]  /*3c0f0*/  ELECT P6, UR62, PT ;  /* 0x00000000003e782f */ /* 0x000fe400038c0000 */
[----:B------:R-:W-:Y:S01]  /*3c100*/  MOV R14, UR62 ;  /* 0x0000003e000e7c02 */ /* 0x000fe20008000f00 */
[----:B-1-3--:R-:W-:Y:S10]  /*3c110*/  ENDCOLLECTIVE ;  /* 0x000000000000791b */ /* 0x00aff40003800000 */
.L_x_4102:
[----:B------:R-:W-:Y:S05]  /*3c120*/  BSYNC B0 ;  /* 0x0000000000007941 */ /* 0x000fea0003800000 */
.L_x_4101:
[----:B------:R-:W-:Y:S05]  /*3c130*/  BRA `(.L_x_4103) ;  /* 0xffffff8800607947 */ /* 0x000fea000383ffff */
.L_x_3917:
[----:B--2---:R2:W3:Y:S02]  /*3c140*/  SYNCS.PHASECHK.TRANS64.TRYWAIT P0, [R0+URZ+0x32440], R2 ;  /* 0x03244002000075a7 */ /* 0x0044e4000800017f */
[----:B---3--:R-:W-:Y:S05]  /*3c150*/  @!P0 NANOSLEEP.SYNCS 0x989680 ;  /* 0x009896800000895d */ /* 0x008fea0003900000 */
[----:B------:R-:W3:Y:S02]  /*3c160*/  @!P0 SYNCS.PHASECHK.TRANS64 P0, [R0+URZ+0x32440], R2 ;  /* 0x03244002000085a7 */ /* 0x000ee4000800007f */
[----:B---3--:R-:W-:Y:S05]  /*3c170*/  @!P0 BRA `(.L_x_3917) ;  /* 0xfffffffc00f08947 */ /* 0x008fea000383ffff */
[----:B------:R-:W-:Y:S05]  /*3c180*/  BRA `(.L_x_4104) ;  /* 0xffffff8800c07947 */ /* 0x000fea000383ffff */
.L_x_3921:
        /* <DEDUP_REMOVED lines=10> */
.L_x_4105:
[----:B------:R0:W-:Y:S01]  /*3c230*/  STL [R1+0x488], R10 ;  /* 0x0004880a01007387 */ /* 0x0001e20000100800 */
[----:B------:R-:W-:Y:S02]  /*3c240*/  IMAD.MOV.U32 R13, RZ, RZ, R3 ;  /* 0x000000ffff0d7224 */ /* 0x000fe400078e0003 */
[----:B------:R-:W-:-:S07]  /*3c250*/  IMAD.MOV.U32 R4, RZ, RZ, R14 ;  /* 0x000000ffff047224 */ /* 0x000fce00078e000e */
[----:B0-----:R-:W-:Y:S05]  /*3c260*/  WARPSYNC.COLLECTIVE R15, `(.L_x_4106) ;  /* 0x000000000f087348 */ /* 0x001fea0003c00000 */
[----:B------:R1:W2:Y:S02]  /*3c270*/  SHFL.IDX P6, R14, R13, R12, R11 ;  /* 0x0000000c0d0e7389 */ /* 0x0002a400000c000b */
[----:B012---:R-:W-:Y:S01]  /*3c280*/  ENDCOLLECTIVE ;  /* 0x000000000000791b */ /* 0x007fe20003800000 */
.L_x_4106:
[----:B------:R-:W-:Y:S02]  /*3c290*/  IMAD.MOV.U32 R13, RZ, RZ, R2 ;  /* 0x000000ffff0d7224 */ /* 0x000fe400078e0002 */
[----:B------:R-:W-:Y:S02]  /*3c2a0*/  IMAD.MOV.U32 R12, RZ, RZ, 0x1 ;  /* 0x00000001ff0c7424 */ /* 0x000fe400078e00ff */
[----:B------:R-:W-:-:S07]  /*3c2b0*/  IMAD.MOV.U32 R5, RZ, RZ, R14 ;  /* 0x000000ffff057224 */ /* 0x000fce00078e000e */
[----:B------:R-:W-:Y:S05]  /*3c2c0*/  WARPSYNC.COLLECTIVE R15, `(.L_x_4107) ;  /* 0x000000000f087348 */ /* 0x000fea0003c00000 */
[----:B------:R0:W1:Y:S02]  /*3c2d0*/  SHFL.IDX P6, R14, R13, R12, R11 ;  /* 0x0000000c0d0e7389 */ /* 0x00006400000c000b */
[----:B01----:R-:W-:Y:S01]  /*3c2e0*/  ENDCOLLECTIVE ;  /* 0x000000000000791b */ /* 0x003fe20003800000 */
.L_x_4107:
[----:B------:R-:W-:Y:S02]  /*3c2f0*/  IMAD.MOV.U32 R13, RZ, RZ, R3 ;  /* 0x000000ffff0d7224 */ /* 0x000fe400078e0003 */
[----:B------:R-:W-:Y:S02]  /*3c300*/  IMAD R0, R0, R7, RZ ;  /* 0x0000000700007224 */ /* 0x000fe400078e02ff */
[----:B------:R-:W-:-:S07]  /*3c310*/  IMAD.MOV.U32 R7, RZ, RZ, R14 ;  /* 0x000000ffff077224 */ /* 0x000fce00078e000e */
[----:B------:R-:W-:Y:S05]  /*3c320*/  WARPSYNC.COLLECTIVE R15, `(.L_x_4108) ;  /* 0x000000000f087348 */ /* 0x000fea0003c00000 */
[----:B------:R0:W1:Y:S02]  /*3c330*/  SHFL.IDX P6, R14, R13, R12, R11 ;  /* 0x0000000c0d0e7389 */ /* 0x00006400000c000b */
[----:B01----:R-:W-:Y:S01]  /*3c340*/  ENDCOLLECTIVE ;  /* 0x000000000000791b */ /* 0x003fe20003800000 */
.L_x_4108:
        /* <DEDUP_REMOVED lines=10> */
.L_x_4109:
        /* <DEDUP_REMOVED lines=15> */
.L_x_4110:
        /* <DEDUP_REMOVED lines=19> */
.L_x_4111:
        /* <DEDUP_REMOVED lines=10> */
.L_x_4112:
        /* <DEDUP_REMOVED lines=13> */
.L_x_4113:
        /* <DEDUP_REMOVED lines=10> */
.L_x_4114:
        /* <DEDUP_REMOVED lines=13> */
.L_x_4115:
        /* <DEDUP_REMOVED lines=10> */
.L_x_4116:
        /* <DEDUP_REMOVED lines=13> */
.L_x_4117:
        /* <DEDUP_REMOVED lines=10> */
.L_x_4118:
        /* <DEDUP_REMOVED lines=11> */
.L_x_4119:
        /* <DEDUP_REMOVED lines=14> */
.L_x_4120:
[----:B------:R-:W-:Y:S01]  /*3cc90*/  IMAD.MOV.U32 R3, RZ, RZ, R14 ;  /* 0x000000ffff037224 */ /* 0x000fe200078e000e */
[----:B------:R-:W-:Y:S06]  /*3cca0*/  BRA `(.L_x_4121) ;  /* 0xffffff8c00487947 */ /* 0x000fec000383ffff */
.L_x_3925:
        /* <DEDUP_REMOVED lines=36> */
.L_x_4123:
[----:B------:R-:W-:Y:S05]  /*3cef0*/  BSYNC B0 ;  /* 0x0000000000007941 */ /* 0x000fea0003800000 */
.L_x_4122:
        /* <DEDUP_REMOVED lines=10> */
.L_x_4124:
        /* <DEDUP_REMOVED lines=16> */
.L_x_4125:
        /* <DEDUP_REMOVED lines=15> */
.L_x_4126:
        /* <DEDUP_REMOVED lines=9> */
.L_x_4127:
        /* <DEDUP_REMOVED lines=15> */
.L_x_4128:
        /* <DEDUP_REMOVED lines=9> */
.L_x_4129:
        /* <DEDUP_REMOVED lines=15> */
.L_x_4130:
        /* <DEDUP_REMOVED lines=9> */
.L_x_4131:
        /* <DEDUP_REMOVED lines=15> */
.L_x_4132:
        /* <DEDUP_REMOVED lines=9> */
.L_x_4133:
        /* <DEDUP_REMOVED lines=14> */
.L_x_4134:
        /* <DEDUP_REMOVED lines=19> */
.L_x_4135:
[----:B------:R-:W-:Y:S02]  /*3d8b0*/  IMAD.MOV.U32 R13, RZ, RZ, R2 ;  /* 0x000000ffff0d7224 */ /* 0x000fe400078e0002 */
[----:B------:R-:W-:-:S07]  /*3d8c0*/  IMAD.MOV.U32 R6, RZ, RZ, R14 ;  /* 0x000000ffff067224 */ /* 0x000fce00078e000e */
[----:B------:R-:W-:Y:S05]  /*3d8d0*/  WARPSYNC.COLLECTIVE R15, `(.L_x_4136) ;  /* 0x000000000f087348 */ /* 0x000fea0003c00000 */
[----:B------:R0:W1:Y:S02]  /*3d8e0*/  SHFL.IDX P6, R14, R13, R12, R11 ;  /* 0x0000000c0d0e7389 */ /* 0x00006400000c000b */
[----:B01----:R-:W-:Y:S01]  /*3d8f0*/  ENDCOLLECTIVE ;  /* 0x000000000000791b */ /* 0x003fe20003800000 */
.L_x_4136:
[----:B------:R-:W-:Y:S02]  /*3d900*/  IMAD.MOV.U32 R13, RZ, RZ, R0 ;  /* 0x000000ffff0d7224 */ /* 0x000fe400078e0000 */
[----:B------:R-:W-:Y:S02]  /*3d910*/  IMAD.MOV.U32 R12, RZ, RZ, 0x7 ;  /* 0x00000007ff0c7424 */ /* 0x000fe400078e00ff */
[----:B------:R-:W-:-:S07]  /*3d920*/  IMAD.MOV.U32 R5, RZ, RZ, R14 ;  /* 0x000000ffff057224 */ /* 0x000fce00078e000e */
[----:B------:R-:W-:Y:S05]  /*3d930*/  WARPSYNC.COLLECTIVE R15, `(.L_x_4137) ;  /* 0x000000000f087348 */ /* 0x000fea0003c00000 */
[----:B------:R0:W1:Y:S02]  /*3d940*/  SHFL.IDX P6, R14, R13, R12, R11 ;  /* 0x0000000c0d0e7389 */ /* 0x00006400000c000b */
[----:B01----:R-:W-:Y:S01]  /*3d950*/  ENDCOLLECTIVE ;  /* 0x000000000000791b */ /* 0x003fe20003800000 */
.L_x_4137:
        /* <DEDUP_REMOVED lines=10> */
.L_x_4138:
        /* <DEDUP_REMOVED lines=9> */
.L_x_3930:
[----:B-1----:R1:W2:Y:S02]  /*3da90*/  SYNCS.PHASECHK.TRANS64.TRYWAIT P0, [R18+URZ+0x32420], R0 ;  /* 0x03242000120075a7 */ /* 0x0022a4000800017f */
[----:B--2---:R-:W-:Y:S05]  /*3daa0*/  @!P0 NANOSLEEP.SYNCS 0x989680 ;  /* 0x009896800000895d */ /* 0x004fea0003900000 */
[----:B------:R-:W2:Y:S02]  /*3dab0*/  @!P0 SYNCS.PHASECHK.TRANS64 P0, [R18+URZ+0x32420], R0 ;  /* 0x03242000120085a7 */ /* 0x000ea4000800007f */
[----:B--2---:R-:W-:Y:S05]  /*3dac0*/  @!P0 BRA `(.L_x_3930) ;  /* 0xfffffffc00f08947 */ /* 0x004fea000383ffff */
[----:B------:R-:W-:Y:S05]  /*3dad0*/  BRA `(.L_x_4140) ;  /* 0xffffff8c00647947 */ /* 0x000fea000383ffff */
.L_x_3934:
[----:B0-----:R0:W1:Y:S02]  /*3dae0*/  SYNCS.PHASECHK.TRANS64.TRYWAIT P0, [R2+URZ+0x32460], R0 ;  /* 0x03246000020075a7 */ /* 0x001064000800017f */
[----:B-1----:R-:W-:Y:S05]  /*3daf0*/  @!P0 NANOSLEEP.SYNCS 0x989680 ;  /* 0x009896800000895d */ /* 0x002fea0003900000 */
[----:B------:R-:W1:Y:S02]  /*3db00*/  @!P0 SYNCS.PHASECHK.TRANS64 P0, [R2+URZ+0x32460], R0 ;  /* 0x03246000020085a7 */ /* 0x000e64000800007f */
[----:B-1----:R-:W-:Y:S05]  /*3db10*/  @!P0 BRA `(.L_x_3934) ;  /* 0xfffffffc00f08947 */ /* 0x002fea000383ffff */
[----:B------:R-:W-:Y:S05]  /*3db20*/  BRA `(.L_x_4141) ;  /* 0xffffff8c00887947 */ /* 0x000fea000383ffff */
.L_x_3949:
[----:B0-----:R0:W1:Y:S02]  /*3db30*/  SYNCS.PHASECHK.TRANS64.TRYWAIT P0, [R2+URZ+0x32440], R6 ;  /* 0x03244006020075a7 */ /* 0x001064000800017f */
[----:B-1----:R-:W-:Y:S05]  /*3db40*/  @!P0 NANOSLEEP.SYNCS 0x989680 ;  /* 0x009896800000895d */ /* 0x002fea0003900000 */
[----:B------:R-:W1:Y:S02]  /*3db50*/  @!P0 SYNCS.PHASECHK.TRANS64 P0, [R2+URZ+0x32440], R6 ;  /* 0x03244006020085a7 */ /* 0x000e64000800007f */
[----:B-1----:R-:W-:Y:S05]  /*3db60*/  @!P0 BRA `(.L_x_3949) ;  /* 0xfffffffc00f08947 */ /* 0x002fea000383ffff */
[----:B------:R-:W-:Y:S05]  /*3db70*/  BRA `(.L_x_4142) ;  /* 0xffffff9400c07947 */ /* 0x000fea000383ffff */
.L_x_3954:
[----:B-1----:R1:W2:Y:S02]  /*3db80*/  SYNCS.PHASECHK.TRANS64.TRYWAIT P0, [R2+URZ+0x32460], R6 ;  /* 0x03246006020075a7 */ /* 0x0022a4000800017f */
[----:B--2---:R-:W-:Y:S05]  /*3db90*/  @!P0 NANOSLEEP.SYNCS 0x989680 ;  /* 0x009896800000895d */ /* 0x004fea0003900000 */
[----:B------:R-:W2:Y:S02]  /*3dba0*/  @!P0 SYNCS.PHASECHK.TRANS64 P0, [R2+URZ+0x32460], R6 ;  /* 0x03246006020085a7 */ /* 0x000ea4000800007f */
[----:B--2---:R-:W-:Y:S05]  /*3dbb0*/  @!P0 BRA `(.L_x_3954) ;  /* 0xfffffffc00f08947 */ /* 0x004fea000383ffff */
[----:B------:R-:W-:Y:S05]  /*3dbc0*/  BRA `(.L_x_4143) ;  /* 0xffffff98003c7947 */ /* 0x000fea000383ffff */
.L_x_3965:
[----:B0-----:R0:W1:Y:S02]  /*3dbd0*/  SYNCS.PHASECHK.TRANS64.TRYWAIT P0, [R3+URZ+0x32440], R2 ;  /* 0x03244002030075a7 */ /* 0x001064000800017f */
[----:B-1----:R-:W-:Y:S05]  /*3dbe0*/  @!P0 NANOSLEEP.SYNCS 0x989680 ;  /* 0x009896800000895d */ /* 0x002fea0003900000 */
[----:B------:R-:W1:Y:S02]  /*3dbf0*/  @!P0 SYNCS.PHASECHK.TRANS64 P0, [R3+URZ+0x32440], R2 ;  /* 0x03244002030085a7 */ /* 0x000e64000800007f */
[----:B-1----:R-:W-:Y:S05]  /*3dc00*/  @!P0 BRA `(.L_x_3965) ;  /* 0xfffffffc00f08947 */ /* 0x002fea000383ffff */
[----:B------:R-:W-:Y:S05]  /*3dc10*/  BRA `(.L_x_4144) ;  /* 0xffffffa000247947 */ /* 0x000fea000383ffff */
.L_x_3970:
[----:B-1----:R1:W2:Y:S02]  /*3dc20*/  SYNCS.PHASECHK.TRANS64.TRYWAIT P0, [R3+URZ+0x32460], R2 ;  /* 0x03246002030075a7 */ /* 0x0022a4000800017f */
[----:B--2---:R-:W-:Y:S05]  /*3dc30*/  @!P0 NANOSLEEP.SYNCS 0x989680 ;  /* 0x009896800000895d */ /* 0x004fea0003900000 */
[----:B------:R-:W2:Y:S02]  /*3dc40*/  @!P0 SYNCS.PHASECHK.TRANS64 P0, [R3+URZ+0x32460], R2 ;  /* 0x03246002030085a7 */ /* 0x000ea4000800007f */
[----:B--2---:R-:W-:Y:S05]  /*3dc50*/  @!P0 BRA `(.L_x_3970) ;  /* 0xfffffffc00f08947 */ /* 0x004fea000383ffff */
[----:B------:R-:W-:Y:S05]  /*3dc60*/  BRA `(.L_x_4145) ;  /* 0xffffffa000a07947 */ /* 0x000fea000383ffff */
.L_x_3981:
[----:B0-----:R0:W1:Y:S02]  /*3dc70*/  SYNCS.PHASECHK.TRANS64.TRYWAIT P0, [R3+URZ+0x32440], R2 ;  /* 0x03244002030075a7 */ /* 0x001064000800017f */
[----:B-1----:R-:W-:Y:S05]  /*3dc80*/  @!P0 NANOSLEEP.SYNCS 0x989680 ;  /* 0x009896800000895d */ /* 0x002fea0003900000 */
[----:B------:R-:W1:Y:S02]  /*3dc90*/  @!P0 SYNCS.PHASECHK.TRANS64 P0, [R3+URZ+0x32440], R2 ;  /* 0x03244002030085a7 */ /* 0x000e64000800007f */
[----:B-1----:R-:W-:Y:S05]  /*3dca0*/  @!P0 BRA `(.L_x_3981) ;  /* 0xfffffffc00f08947 */ /* 0x002fea000383ffff */
[----:B------:R-:W-:Y:S05]  /*3dcb0*/  BRA `(.L_x_4146) ;  /* 0xffffffa800707947 */ /* 0x000fea000383ffff */
.L_x_3986:
[----:B-1----:R1:W2:Y:S02]  /*3dcc0*/  SYNCS.PHASECHK.TRANS64.TRYWAIT P0, [R3+URZ+0x32460], R2 ;  /* 0x03246002030075a7 */ /* 0x0022a4000800017f */
[----:B--2---:R-:W-:Y:S05]  /*3dcd0*/  @!P0 NANOSLEEP.SYNCS 0x989680 ;  /* 0x009896800000895d */ /* 0x004fea0003900000 */
[----:B------:R-:W2:Y:S02]  /*3dce0*/  @!P0 SYNCS.PHASECHK.TRANS64 P0, [R3+URZ+0x32460], R2 ;  /* 0x03246002030085a7 */ /* 0x000ea4000800007f */
[----:B--2---:R-:W-:Y:S05]  /*3dcf0*/  @!P0 BRA `(.L_x_3986) ;  /* 0xfffffffc00f08947 */ /* 0x004fea000383ffff */
[----:B------:R-:W-:Y:S05]  /*3dd00*/  BRA `(.L_x_4147) ;  /* 0xffffffa800ec7947 */ /* 0x000fea000383ffff */
.L_x_3998:
[----:B------:R-:W4:Y:S01]  /*3dd10*/  LDL R0, [R1+0x460] ;  /* 0x0004600001007983 */ /* 0x000f220000100800 */
[----:B------:R-:W-:Y:S01]  /*3dd20*/  BSSY B0, `(.L_x_4148) ;  /* 0x0000008000007945 */ /* 0x000fe20003800000 */
[----:B------:R-:W-:Y:S02]  /*3dd30*/  IMAD.MOV.U32 R12, RZ, RZ, RZ ;  /* 0x000000ffff0c7224 */ /* 0x000fe400078e00ff */
[----:B------:R-:W-:Y:S02]  /*3dd40*/  IMAD.MOV.U32 R11, RZ, RZ, 0x1f ;  /* 0x0000001fff0b7424 */ /* 0x000fe400078e00ff */
[----:B0-----:R-:W-:Y:S02]  /*3dd50*/  IMAD.MOV.U32 R15, RZ, RZ, -0x1 ;  /* 0xffffffffff0f7424 */ /* 0x001fe400078e00ff */
[----:B----4-:R-:W-:-:S07]  /*3dd60*/  IMAD.MOV.U32 R13, RZ, RZ, R0 ;  /* 0x000000ffff0d7224 */ /* 0x010fce00078e0000 */
[----:B--23--:R-:W-:Y:S05]  /*3dd70*/  WARPSYNC.COLLECTIVE R15, `(.L_x_4149) ;  /* 0x000000000f087348 */ /* 0x00cfea0003c00000 */
[----:B------:R0:W1:Y:S02]  /*3dd80*/  SHFL.IDX P6, R14, R13, R12, R11 ;  /* 0x0000000c0d0e7389 */ /* 0x00006400000c000b */
[----:B0123--:R-:W-:Y:S01]  /*3dd90*/  ENDCOLLECTIVE ;  /* 0x000000000000791b */ /* 0x00ffe20003800000 */
.L_x_4149:
[----:B------:R-:W-:Y:S05]  /*3dda0*/  BSYNC B0 ;  /* 0x0000000000007941 */ /* 0x000fea0003800000 */
.L_x_4148:
        /* <DEDUP_REMOVED lines=9> */
.L_x_4150:
        /* <DEDUP_REMOVED lines=26> */
.L_x_4151:
        /* <DEDUP_REMOVED lines=8> */
.L_x_4152:
        /* <DEDUP_REMOVED lines=8> */
.L_x_4153:
        /* <DEDUP_REMOVED lines=8> */
.L_x_4154:
        /* <DEDUP_REMOVED lines=8> */
.L_x_4155:
        /* <DEDUP_REMOVED lines=9> */
.L_x_4156:
[----:B------:R-:W-:Y:S01]  /*3e270*/  IMAD.MOV.U32 R9, RZ, RZ, R14 ;  /* 0x000000ffff097224 */ /* 0x000fe200078e000e */
[----:B------:R-:W-:Y:S06]  /*3e280*/  BRA `(.L_x_4157) ;  /* 0xffffffb000307947 */ /* 0x000fec000383ffff */
.L_x_4001:
        /* <DEDUP_REMOVED lines=8> */
.L_x_4159:
[----:B------:R-:W-:Y:S05]  /*3e310*/  BSYNC B0 ;  /* 0x0000000000007941 */ /* 0x000fea0003800000 */
.L_x_4158:
        /* <DEDUP_REMOVED lines=10> */
.L_x_4160:
        /* <DEDUP_REMOVED lines=8> */
.L_x_4161:
        /* <DEDUP_REMOVED lines=8> */
.L_x_4162:
        /* <DEDUP_REMOVED lines=8> */
.L_x_4163:
        /* <DEDUP_REMOVED lines=9> */
.L_x_4164:
[----:B------:R-:W-:Y:S01]  /*3e5d0*/  IMAD.MOV.U32 R9, RZ, RZ, R14 ;  /* 0x000000ffff097224 */ /* 0x000fe200078e000e */
[----:B------:R-:W-:Y:S06]  /*3e5e0*/  BRA `(.L_x_4165) ;  /* 0xffffffb000047947 */ /* 0x000fec000383ffff */
.L_x_4003:
[----:B------:R-:W-:Y:S01]  /*3e5f0*/  BSSY B0, `(.L_x_4166) ;  /* 0x0000006000007945 */ /* 0x000fe20003800000 */
[----:B------:R-:W-:Y:S01]  /*3e600*/  PLOP3.LUT P6, PT, P6, PT, PT, 0x8, 0x0 ;  /* 0x000000000000781c */ /* 0x000fe200037ce170 */
[----:B------:R-:W-:-:S12]  /*3e610*/  IMAD.MOV.U32 R15, RZ, RZ, -0x1 ;  /* 0xffffffffff0f7424 */ /* 0x000fd800078e00ff */
[----:B0-----:R-:W-:Y:S05]  /*3e620*/  WARPSYNC.COLLECTIVE R15, `(.L_x_4167) ;  /* 0x000000000f087348 */ /* 0x001fea0003c00000 */
[----:B------:R-:W-:Y:S01]  /*3e630*/  VOTE.ANY R14, PT, P6 ;  /* 0x00000000000e7806 */ /* 0x000fe200030e0100 */
[----:B0-----:R-:W-:Y:S06]  /*3e640*/  ENDCOLLECTIVE ;  /* 0x000000000000791b */ /* 0x001fec0003800000 */
.L_x_4167:
[----:B------:R-:W-:Y:S05]  /*3e650*/  BSYNC B0 ;  /* 0x0000000000007941 */ /* 0x000fea0003800000 */
.L_x_4166:
        /* <DEDUP_REMOVED lines=10> */
.L_x_4168:
[----:B------:R-:W-:Y:S02]  /*3e700*/  IMAD.MOV.U32 R13, RZ, RZ, R6 ;  /* 0x000000ffff0d7224 */ /* 0x000fe400078e0006 */
[----:B------:R-:W-:-:S07]  /*3e710*/  IMAD.MOV.U32 R4, RZ, RZ, R14 ;  /* 0x000000ffff047224 */ /* 0x000fce00078e000e */
[----:B------:R-:W-:Y:S05]  /*3e720*/  WARPSYNC.COLLECTIVE R15, `(.L_x_4169) ;  /* 0x000000000f087348 */ /* 0x000fea0003c00000 */
[----:B------:R0:W1:Y:S02]  /*3e730*/  SHFL.IDX P6, R14, R13, R12, R11 ;  /* 0x0000000c0d0e7389 */ /* 0x00006400000c000b */
[----:B01----:R-:W-:Y:S01]  /*3e740*/  ENDCOLLECTIVE ;  /* 0x000000000000791b */ /* 0x003fe20003800000 */
.L_x_4169:
[----:B------:R-:W-:Y:S02]  /*3e750*/  IMAD.MOV.U32 R6, RZ, RZ, R14 ;  /* 0x000000ffff067224 */ /* 0x000fe400078e000e */
[----:B------:R-:W-:-:S05]  /*3e760*/  IMAD.IADD R10, R3, 0x1, R10 ;  /* 0x00000001030a7824 */ /* 0x000fca00078e020a */
[----:B------:R2:W-:Y:S01]  /*3e770*/  STL [R1+0x46c], R10 ;  /* 0x00046c0a01007387 */ /* 0x0005e20000100800 */
[----:B------:R-:W-:Y:S05]  /*3e780*/  BRA `(.L_x_4170) ;  /* 0xffffffac00e47947 */ /* 0x000fea000383ffff */
.L_x_4005:
        /* <DEDUP_REMOVED lines=8> */
.L_x_4172:
[----:B------:R-:W-:Y:S05]  /*3e810*/  BSYNC B0 ;  /* 0x0000000000007941 */ /* 0x000fea0003800000 */
.L_x_4171:
[----:B------:R-:W-:Y:S01]  /*3e820*/  IMAD.MOV.U32 R3, RZ, RZ, R14 ;  /* 0x000000ffff037224 */ /* 0x000fe200078e000e */
[----:B------:R-:W-:Y:S06]  /*3e830*/  BRA `(.L_x_4173) ;  /* 0xffffffac00d07947 */ /* 0x000fec000383ffff */
.L_x_4011:
[----:B0-----:R0:W1:Y:S02]  /*3e840*/  SYNCS.PHASECHK.TRANS64.TRYWAIT P0, [R0+URZ+0x32420], R3 ;  /* 0x03242003000075a7 */ /* 0x001064000800017f */
[----:B-1----:R-:W-:Y:S05]  /*3e850*/  @!P0 NANOSLEEP.SYNCS 0x989680 ;  /* 0x009896800000895d */ /* 0x002fea0003900000 */
[----:B------:R-:W1:Y:S02]  /*3e860*/  @!P0 SYNCS.PHASECHK.TRANS64 P0, [R0+URZ+0x32420], R3 ;  /* 0x03242003000085a7 */ /* 0x000e64000800007f */
[----:B-1----:R-:W-:Y:S05]  /*3e870*/  @!P0 BRA `(.L_x_4011) ;  /* 0xfffffffc00f08947 */ /* 0x002fea000383ffff */
[----:B------:R-:W-:Y:S05]  /*3e880*/  BRA `(.L_x_4174) ;  /* 0xffffffb800707947 */ /* 0x000fea000383ffff */
.L_x_4012:
        /* <DEDUP_REMOVED lines=11> */
.L_x_4176:
[----:B------:R-:W-:Y:S05]  /*3e940*/  BSYNC B0 ;  /* 0x0000000000007941 */ /* 0x000fea0003800000 */
.L_x_4175:
[----:B------:R-:W-:Y:S05]  /*3e950*/  BRA `(.L_x_4177) ;  /* 0xffffffb800587947 */ /* 0x000fea000383ffff */
.L_x_4013:
[----:B------:R-:W-:Y:S01]  /*3e960*/  BSSY B0, `(.L_x_4178) ;  /* 0x0000006000007945 */ /* 0x000fe20003800000 */
[----:B------:R-:W-:-:S07]  /*3e970*/  IMAD.MOV.U32 R15, RZ, RZ, -0x1 ;  /* 0xffffffffff0f7424 */ /* 0x000fce00078e00ff */
[----:B01----:R-:W-:Y:S05]  /*3e980*/  WARPSYNC.COLLECTIVE R15, `(.L_x_4179) ;  /* 0x000000000f0c7348 */ /* 0x003fea0003c00000 */
[----:B------:R-:W-:Y:S02]  /*3e990*/  ELECT P6, UR62, PT ;  /* 0x00000000003e782f */ /* 0x000fe400038c0000 */
[----:B------:R-:W-:Y:S01]  /*3e9a0*/  MOV R14, UR62 ;  /* 0x0000003e000e7c02 */ /* 0x000fe20008000f00 */
[----:B01----:R-:W-:Y:S10]  /*3e9b0*/  ENDCOLLECTIVE ;  /* 0x000000000000791b */ /* 0x003ff40003800000 */
.L_x_4179:
[----:B------:R-:W-:Y:S05]  /*3e9c0*/  BSYNC B0 ;  /* 0x0000000000007941 */ /* 0x000fea0003800000 */
.L_x_4178:
[----:B------:R-:W-:Y:S05]  /*3e9d0*/  BRA `(.L_x_4180) ;  /* 0xffffffb8004c7947 */ /* 0x000fea000383ffff */
.L_x_4015:
[----:B0-----:R0:W1:Y:S02]  /*3e9e0*/  SYNCS.PHASECHK.TRANS64.TRYWAIT P0, [R6+URZ], R5 ;  /* 0x00000005060075a7 */ /* 0x001064000800017f */
[----:B-1----:R-:W-:Y:S05]  /*3e9f0*/  @!P0 NANOSLEEP.SYNCS 0x989680 ;  /* 0x009896800000895d */ /* 0x002fea0003900000 */
[----:B------:R-:W1:Y:S02]  /*3ea00*/  @!P0 SYNCS.PHASECHK.TRANS64 P0, [R6+URZ], R5 ;  /* 0x00000005060085a7 */ /* 0x000e64000800007f */
[----:B-1----:R-:W-:Y:S05]  /*3ea10*/  @!P0 BRA `(.L_x_4015) ;  /* 0xfffffffc00f08947 */ /* 0x002fea000383ffff */
[----:B------:R-:W-:Y:S05]  /*3ea20*/  BRA `(.L_x_4181) ;  /* 0xffffffb800847947 */ /* 0x000fea000383ffff */
.L_x_4016:
[----:B-1----:R1:W2:Y:S02]  /*3ea30*/  SYNCS.PHASECHK.TRANS64.TRYWAIT P0, [R7+URZ], R2 ;  /* 0x00000002070075a7 */ /* 0x0022a4000800017f */
[----:B--2---:R-:W-:Y:S05]  /*3ea40*/  @!P0 NANOSLEEP.SYNCS 0x989680 ;  /* 0x009896800000895d */ /* 0x004fea0003900000 */
[----:B------:R-:W2:Y:S02]  /*3ea50*/  @!P0 SYNCS.PHASECHK.TRANS64 P0, [R7+URZ], R2 ;  /* 0x00000002070085a7 */ /* 0x000ea4000800007f */
[----:B--2---:R-:W-:Y:S05]  /*3ea60*/  @!P0 BRA `(.L_x_4016) ;  /* 0xfffffffc00f08947 */ /* 0x004fea000383ffff */
[----:B------:R-:W-:Y:S05]  /*3ea70*/  BRA `(.L_x_4182) ;  /* 0xffffffb800787947 */ /* 0x000fea000383ffff */
.L_x_4018:
[----:B--2---:R2:W3:Y:S02]  /*3ea80*/  SYNCS.PHASECHK.TRANS64.TRYWAIT P0, [R4+URZ], R5 ;  /* 0x00000005040075a7 */ /* 0x0044e4000800017f */
[----:B---3--:R-:W-:Y:S05]  /*3ea90*/  @!P0 NANOSLEEP.SYNCS 0x989680 ;  /* 0x009896800000895d */ /* 0x008fea0003900000 */
[----:B------:R-:W3:Y:S02]  /*3eaa0*/  @!P0 SYNCS.PHASECHK.TRANS64 P0, [R4+URZ], R5 ;  /* 0x00000005040085a7 */ /* 0x000ee4000800007f */
[----:B---3--:R-:W-:Y:S05]  /*3eab0*/  @!P0 BRA `(.L_x_4018) ;  /* 0xfffffffc00f08947 */ /* 0x008fea000383ffff */
[----:B------:R-:W-:Y:S05]  /*3eac0*/  BRA `(.L_x_4183) ;  /* 0xffffffb8007c7947 */ /* 0x000fea000383ffff */
        .type           $_ZN7cutlass13device_kernelIN5flash11enable_sm90INS1_16FlashAttnFwdSm90INS1_25CollectiveMainloopFwdSm90ILi2EN4cute5tupleIJNS5_1CILi1EEES8_S8_EEENS6_IJNS7_ILi128EEENS7_ILi96EEENS7_ILi64EEEEEELi256ENS_10bfloat16_tEfNS_4arch4Sm90ELb0ELb1ELb0ELb1ELb0ELb1ELb1ELb1ELb0ELb1ELb1ELb0EEENS1_21CollectiveEpilogueFwdINS6_IJSA_NS7_ILi256EEESB_EEES9_SE_SG_Li256ELb1ELb1ELb1ELb0EEENS1_36VarlenDynamicPersistentTileSchedulerILi128ELi96ELi256ELi128ELb1ELb1ELb1ELb1ELb0ELb1EEEEEEEEEvNT_6ParamsE$_ZZN5flash25CollectiveMainloopFwdSm90ILi2EN4cute5tupleIJNS1_1CILi1EEES4_S4_EEENS2_IJNS3_ILi128EEENS3_ILi96EEENS3_ILi64EEEEEELi256EN7cutlass10bfloat16_tEfNSA_4arch4Sm90ELb0ELb1ELb0ELb1ELb0ELb1ELb1ELb1ELb0ELb1ELb1ELb0EE3mmaINS_16FlashAttnFwdSm90ISE_NS_21CollectiveEpilogueFwdINS2_IJS6_NS3_ILi256EEES7_EEES5_SB_SD_Li256ELb1ELb1ELb1ELb0EEENS_36VarlenDynamicPersistentTileSchedulerILi128ELi96ELi256ELi128ELb1ELb1ELb1ELb1ELb0ELb1EEEE13SharedStorageENS1_6TensorINS1_11ArrayEngineIfLm128EEENS1_6LayoutINS2_IJNS2_IJNS3_ILi2EEEST_NS3_ILi32EEEEEES4_S4_EEENS2_IJNS2_IJS4_ST_NS3_ILi4EEEEEENS3_ILi0EEESZ_EEEEEEENS_7SoftmaxILi2ELi0EEEEEbRKNSE_6ParamsENSA_25PipelineTmaAsyncNoClusterILi2ENSA_16PipelineTmaAsyncILi2EEEEES1B_RNSA_13PipelineStateILj2EEERT0_RT1_iRiRKNS_16SeqlenInfoQKNewKILb1ELb1EEENS2_IJiiiiEEERT_ENKUliT_T0_T1_E_clIZSF_ISO_S12_S14_EbS17_S1B_S1B_S1E_S1G_S1I_iS1J_S1N_S1O_S1Q_EUlRS1R_iE0_NS3_ILb1EEES1Y_EEDaiS1R_S1S_S1T_,@function
        .size           $_ZN7cutlass13device_kernelIN5flash11enable_sm90INS1_16FlashAttnFwdSm90INS1_25CollectiveMainloopFwdSm90ILi2EN4cute5tupleIJNS5_1CILi1EEES8_S8_EEENS6_IJNS7_ILi128EEENS7_ILi96EEENS7_ILi64EEEEEELi256ENS_10bfloat16_tEfNS_4arch4Sm90ELb0ELb1ELb0ELb1ELb0ELb1ELb1ELb1ELb0ELb1ELb1ELb0EEENS1_21CollectiveEpilogueFwdINS6_IJSA_NS7_ILi256EEESB_EEES9_SE_SG_Li256ELb1ELb1ELb1ELb0EEENS1_36VarlenDynamicPersistentTileSchedulerILi128ELi96ELi256ELi128ELb1ELb1ELb1ELb1ELb0ELb1EEEEEEEEEvNT_6ParamsE$_ZZN5flash25CollectiveMainloopFwdSm90ILi2EN4cute5tupleIJNS1_1CILi1EEES4_S4_EEENS2_IJNS3_ILi128EEENS3_ILi96EEENS3_ILi64EEEEEELi256EN7cutlass10bfloat16_tEfNSA_4arch4Sm90ELb0ELb1ELb0ELb1ELb0ELb1ELb1ELb1ELb0ELb1ELb1ELb0EE3mmaINS_16FlashAttnFwdSm90ISE_NS_21CollectiveEpilogueFwdINS2_IJS6_NS3_ILi256EEES7_EEES5_SB_SD_Li256ELb1ELb1ELb1ELb0EEENS_36VarlenDynamicPersistentTileSchedulerILi128ELi96ELi256ELi128ELb1ELb1ELb1ELb1ELb0ELb1EEEE13SharedStorageENS1_6TensorINS1_11ArrayEngineIfLm128EEENS1_6LayoutINS2_IJNS2_IJNS3_ILi2EEEST_NS3_ILi32EEEEEES4_S4_EEENS2_IJNS2_IJS4_ST_NS3_ILi4EEEEEENS3_ILi0EEESZ_EEEEEEENS_7SoftmaxILi2ELi0EEEEEbRKNSE_6ParamsENSA_25PipelineTmaAsyncNoClusterILi2ENSA_16PipelineTmaAsyncILi2EEEEES1B_RNSA_13PipelineStateILj2EEERT0_RT1_iRiRKNS_16SeqlenInfoQKNewKILb1ELb1EEENS2_IJiiiiEEERT_ENKUliT_T0_T1_E_clIZSF_ISO_S12_S14_EbS17_S1B_S1B_S1E_S1G_S1I_iS1J_S1N_S1O_S1Q_EUlRS1R_iE0_NS3_ILb1EEES1Y_EEDaiS1R_S1S_S1T_,(.L_x_6141 - $_ZN7cutlass13device_kernelIN5flash11enable_sm90INS1_16FlashAttnFwdSm90INS1_25CollectiveMainloopFwdSm90ILi2EN4cute5tupleIJNS5_1CILi1EEES8_S8_EEENS6_IJNS7_ILi128EEENS7_ILi96EEENS7_ILi64EEEEEELi256ENS_10bfloat16_tEfNS_4arch4Sm90ELb0ELb1ELb0ELb1ELb0ELb1ELb1ELb1ELb0ELb1ELb1ELb0EEENS1_21CollectiveEpilogueFwdINS6_IJSA_NS7_ILi256EEESB_EEES9_SE_SG_Li256ELb1ELb1ELb1ELb0EEENS1_36VarlenDynamicPersistentTileSchedulerILi128ELi96ELi256ELi128ELb1ELb1ELb1ELb1ELb0ELb1EEEEEEEEEvNT_6ParamsE$_ZZN5flash25CollectiveMainloopFwdSm90ILi2EN4cute5tupleIJNS1_1CILi1EEES4_S4_EEENS2_IJNS3_ILi128EEENS3_ILi96EEENS3_ILi64EEEEEELi256EN7cutlass10bfloat16_tEfNSA_4arch4Sm90ELb0ELb1ELb0ELb1ELb0ELb1ELb1ELb1ELb0ELb1ELb1ELb0EE3mmaINS_16FlashAttnFwdSm90ISE_NS_21CollectiveEpilogueFwdINS2_IJS6_NS3_ILi256EEES7_EEES5_SB_SD_Li256ELb1ELb1ELb1ELb0EEENS_36VarlenDynamicPersistentTileSchedulerILi128ELi96ELi256ELi128ELb1ELb1ELb1ELb1ELb0ELb1EEEE13SharedStorageENS1_6TensorINS1_11ArrayEngineIfLm128EEENS1_6LayoutINS2_IJNS2_IJNS3_ILi2EEEST_NS3_ILi32EEEEEES4_S4_EEENS2_IJNS2_IJS4_ST_NS3_ILi4EEEEEENS3_ILi0EEESZ_EEEEEEENS_7SoftmaxILi2ELi0EEEEEbRKNSE_6ParamsENSA_25PipelineTmaAsyncNoClusterILi2ENSA_16PipelineTmaAsyncILi2EEEEES1B_RNSA_13PipelineStateILj2EEERT0_RT1_iRiRKNS_16SeqlenInfoQKNewKILb1ELb1EEENS2_IJiiiiEEERT_ENKUliT_T0_T1_E_clIZSF_ISO_S12_S14_EbS17_S1B_S1B_S1E_S1G_S1I_iS1J_S1N_S1O_S1Q_EUlRS1R_iE0_NS3_ILb1EEES1Y_EEDaiS1R_S1S_S1T_)
$_ZN7cutlass13device_kernelIN5flash11enable_sm90INS1_16FlashAttnFwdSm90INS1_25CollectiveMainloopFwdSm90ILi2EN4cute5tupleIJNS5_1CILi1EEES8_S8_EEENS6_IJNS7_ILi128EEENS7_ILi96EEENS7_ILi64EEEEEELi256ENS_10bfloat16_tEfNS_4arch4Sm90ELb0ELb1ELb0ELb1ELb0ELb1ELb1ELb1ELb0ELb1ELb1ELb0EEENS1_21CollectiveEpilogueFwdINS6_IJSA_NS7_ILi256EEESB_EEES9_SE_SG_Li256ELb1ELb1ELb1ELb0EEENS1_36VarlenDynamicPersistentTileSchedulerILi128ELi96ELi256ELi128ELb1ELb1ELb1ELb1ELb0ELb1EEEEEEEEEvNT_6ParamsE$_ZZN5flash25CollectiveMainloopFwdSm90ILi2EN4cute5tupleIJNS1_1CILi1EEES4_S4_EEENS2_IJNS3_ILi128EEENS3_ILi96EEENS3_ILi64EEEEEELi256EN7cutlass10bfloat16_tEfNSA_4arch4Sm90ELb0ELb1ELb0ELb1ELb0ELb1ELb1ELb1ELb0ELb1ELb1ELb0EE3mmaINS_16FlashAttnFwdSm90ISE_NS_21CollectiveEpilogueFwdINS2_IJS6_NS3_ILi256EEES7_EEES5_SB_SD_Li256ELb1ELb1ELb1ELb0EEENS_36VarlenDynamicPersistentTileSchedulerILi128ELi96ELi256ELi128ELb1ELb1ELb1ELb1ELb0ELb1EEEE13SharedStorageENS1_6TensorINS1_11ArrayEngineIfLm128EEENS1_6LayoutINS2_IJNS2_IJNS3_ILi2EEEST_NS3_ILi32EEEEEES4_S4_EEENS2_IJNS2_IJS4_ST_NS3_ILi4EEEEEENS3_ILi0EEESZ_EEEEEEENS_7SoftmaxILi2ELi0EEEEEbRKNSE_6ParamsENSA_25PipelineTmaAsyncNoClusterILi2ENSA_16PipelineTmaAsyncILi2EEEEES1B_RNSA_13PipelineStateILj2EEERT0_RT1_iRiRKNS_16SeqlenInfoQKNewKILb1ELb1EEENS2_IJiiiiEEERT_ENKUliT_T0_T1_E_clIZSF_ISO_S12_S14_EbS17_S1B_S1B_S1E_S1G_S1I_iS1J_S1N_S1O_S1Q_EUlRS1R_iE0_NS3_ILb1EEES1Y_EEDaiS1R_S1S_S1T_:
[----:B------:R-:W-:Y:S02]  /*3ead0*/  ULDC UR4, c[0x0][0x20] ;  /* 0x0000080000047ab9 */ /* 0x000fe40000000800 */
[----:B------:R-:W-:-:S09]  /*3eae0*/  UIADD3 UR4, -UR4, UR5, URZ ;  /* 0x0000000504047290 */ /* 0x000fd2000fffe13f */
[----:B------:R-:W2:Y:S04]  /*3eaf0*/  LDL.64 R8, [UR4+0x18] ;  /* 0x00001804ff087983 */ /* 0x000ea80008100a00 */
[----:B------:R-:W3:Y:S01]  /*3eb00*/  LDL.64 R4, [UR4] ;  /* 0x00000004ff047983 */ /* 0x000ee20008100a00 */
[----:B------:R-:W-:-:S03]  /*3eb10*/  ULDC.64 UR6, c[0x0][0x208] ;  /* 0x0000820000067ab9 */ /* 0x000fc60000000a00 */
[----:B--2---:R-:W2:Y:S04]  /*3eb20*/  LD.E R6, desc[UR6][R8.64+0x1c] ;  /* 0x00001c0608067980 */ /* 0x004ea8000c101900 */
[----:B---3--:R0:W5:Y:S04]  /*3eb30*/  LD.E R0, desc[UR6][R4.64] ;  /* 0x0000000604007980 */ /* 0x008168000c101900 */
[----:B------:R0:W5:Y:S01]  /*3eb40*/  LD.E R3, desc[UR6][R4.64+0x4] ;  /* 0x0000040604037980 */ /* 0x000162000c101900 */
[----:B------:R-:W-:Y:S01]  /*3eb50*/  BSSY B1, `(.L_x_4184) ;  /* 0x0000007000017945 */ /* 0x000fe20003800000 */
[----:B------:R-:W-:Y:S01]  /*3eb60*/  IMAD.MOV.U32 R7, RZ, RZ, R41 ;  /* 0x000000ffff077224 */ /* 0x000fe200078e0029 */
[----:B--2---:R-:W-:-:S04]  /*3eb70*/  LOP3.LUT R6, R6, 0x1, RZ, 0xfc, !PT ;  /* 0x0000000106067812 */ /* 0x004fc800078efcff */
[----:B------:R-:W-:Y:S01]  /*3eb80*/  ISETP.NE.AND P0, PT, R6, 0x3, PT ;  /* 0x000000030600780c */ /* 0x000fe20003f05270 */
[----:B------:R-:W-:-:S12]  /*3eb90*/  IMAD.MOV.U32 R6, RZ, RZ, R32 ;  /* 0x000000ffff067224 */ /* 0x000fd800078e0020 */
[----:B0-----:R-:W-:Y:S05]  /*3eba0*/  @!P0 BRA `(.L_x_4185) ;  /* 0x0000000000048947 */ /* 0x001fea0003800000 */
[----:B------:R-:W-:Y:S01]  /*3ebb0*/  BPT.TRAP 0x1 ;  /* 0x000000040000795c */ /* 0x000fe20000300000 */
.L_x_4185:
[----:B------:R-:W-:Y:S05]  /*3ebc0*/  BSYNC B1 ;  /* 0x0000000000017941 */ /* 0x000fea0003800000 */
.L_x_4184:
        /* <DEDUP_REMOVED lines=13> */
.L_x_4187:
[----:B------:R-:W-:Y:S05]  /*3eca0*/  BSYNC B1 ;  /* 0x0000000000017941 */ /* 0x000fea0003800000 */
.L_x_4186:
        /* <DEDUP_REMOVED lines=8> */
.L_x_4189:
[----:B------:R-:W-:Y:S05]  /*3ed30*/  BSYNC B1 ;  /* 0x0000000000017941 */ /* 0x000fea0003800000 */
.L_x_4188:
[----:B------:R-:W2:Y:S04]  /*3ed40*/  LDL.64 R12, [UR4] ;  /* 0x00000004ff0c7983 */ /* 0x000ea80008100a00 */
[----:B------:R-:W3:Y:S04]  /*3ed50*/  LDL.64 R4, [UR4+0x28] ;  /* 0x00002804ff047983 */ /* 0x000ee80008100a00 */
[----:B0----5:R-:W4:Y:S04]  /*3ed60*/  LDL.64 R10, [UR4+0x20] ;  /* 0x00002004ff0a7983 */ /* 0x021f280008100a00 */
[----:B------:R-:W4:Y:S04]  /*3ed70*/  LDL.64 R8, [UR4+0x8] ;  /* 0x00000804ff087983 */ /* 0x000f280008100a00 */
[----:B--2---:R-:W2:Y:S04]  /*3ed80*/  LD.E R3, desc[UR6][R12.64] ;  /* 0x000000060c037980 */ /* 0x004ea8000c101900 */
[----:B---3--:R-:W2:Y:S01]  /*3ed90*/  LD.E.64 R4, desc[UR6][R4.64] ;  /* 0x0000000604047980 */ /* 0x008ea2000c101b00 */
[----:B------:R-:W-:Y:S05]  /*3eda0*/  WARPSYNC.ALL ;  /* 0x0000000000007948 */ /* 0x000fea0003800000 */
[----:B----4-:R0:W-:Y:S04]  /*3edb0*/  ST.E desc[UR6][R8.64], RZ ;  /* 0x000000ff08007985 */ /* 0x0101e8000c101906 */
[----:B------:R-:W3:Y:S01]  /*3edc0*/  LD.E.64 R12, desc[UR6][R10.64] ;  /* 0x000000060a0c7980 */ /* 0x000ee2000c101b00 */
[----:B--2---:R-:W-:Y:S01]  /*3edd0*/  IMAD R4, R3, 0x300, R4 ;  /* 0x0000030003047824 */ /* 0x004fe200078e0204 */
[----:B------:R-:W-:Y:S01]  /*3ede0*/  R2UR UR11, R5 ;  /* 0x00000000050b72ca */ /* 0x000fe200000e0000 */
[----:B------:R-:W-:Y:S01]  /*3edf0*/  WARPGROUP.ARRIVE ;  /* 0x00000000000079c5 */ /* 0x000fe20000000000 */
[----:B------:R-:W-:-:S02]  /*3ee00*/  IMAD.MOV.U32 R0, RZ, RZ, 0x1 ;  /* 0x00000001ff007424 */ /* 0x000fc400078e00ff */
        /* <DEDUP_REMOVED lines=8> */
[----:B------:R-:W-:Y:S01]  /*3ee90*/  WARPGROUP.ARRIVE ;  /* 0x00000000000079c5 */ /* 0x000fe20000000000 */
[----:B------:R-:W-:-:S03]  /*3eea0*/  IMAD.MOV.U32 R15, RZ, RZ, R5 ;  /* 0x000000ffff0f7224 */ /* 0x000fc600078e0005 */
        /* <DEDUP_REMOVED lines=23> */
[----:B------:R-:W-:-:S03]  /*3f020*/  WARPGROUP.ARRIVE ;  /* 0x00000000000079c5 */ /* 0x000fc60000000000 */
[----:B------:R-:W-:Y:S01]  /*3f030*/  R2UR UR10, R4 ;  /* 0x00000000040a72ca */ /* 0x000fe200000e0000 */
[----:B--2---:R-:W-:Y:S01]  /*3f040*/  VIADD R10, R10, 0x6 ;  /* 0x000000060a0a7836 */ /* 0x004fe20000000000 */
[----:B------:R-:W-:-:S04]  /*3f050*/  R2UR UR9, R11 ;  /* 0x000000000b0972ca */ /* 0x000fc800000e0000 */
[----:B------:R-:W-:-:S13]  /*3f060*/  R2UR UR8, R10 ;  /* 0x000000000a0872ca */ /* 0x000fda00000e0000 */
[----:B------:R-:W-:Y:S03]  /*3f070*/  HGMMA.64x96x16.F32.BF16 R24, gdesc[UR8], R24, gsb0 ;  /* 0x01600000081879f0 */ /* 0x000fe60008001818 */
[----:B------:R-:W-:Y:S02]  /*3f080*/  WARPGROUP.DEPBAR.LE gsb0, 0x0 ;  /* 0x00008000000079c5 */ /* 0x000fe40000010000 */
[----:B------:R0:W-:Y:S04]  /*3f090*/  ST.E desc[UR6][R8.64], R0 ;  /* 0x0000000008007985 */ /* 0x0001e8000c101906 */
[----:B------:R-:W2:Y:S04]  /*3f0a0*/  LDL.64 R4, [UR4+0x38] ;  /* 0x00003804ff047983 */ /* 0x000ea80008100a00 */
[----:B--2---:R-:W2:Y:S04]  /*3f0b0*/  LD.E R3, desc[UR6][R4.64] ;  /* 0x0000000604037980 */ /* 0x004ea8000c101900 */
[----:B------:R-:W3:Y:S01]  /*3f0c0*/  LDL.64 R4, [UR4+0x30] ;  /* 0x00003004ff047983 */ /* 0x000ee20008100a00 */
[----:B------:R-:W-:Y:S01]  /*3f0d0*/  BSSY B1, `(.L_x_4191) ;  /* 0x0000008000017945 */ /* 0x000fe20003800000 */
[----:B--2---:R-:W-:-:S04]  /*3f0e0*/  LEA.HI R10, R3, R3, RZ, 0x1 ;  /* 0x00000003030a7211 */ /* 0x004fc800078f08ff */
[----:B------:R-:W-:-:S05]  /*3f0f0*/  LOP3.LUT R10, R10, 0xfffffffe, RZ, 0xc0, !PT ;  /* 0xfffffffe0a0a7812 */ /* 0x000fca00078ec0ff */
[----:B------:R-:W-:Y:S01]  /*3f100*/  IMAD.IADD R10, R3, 0x1, -R10 ;  /* 0x00000001030a7824 */ /* 0x000fe200078e0a0a */
[----:B---3--:R-:W-:-:S04]  /*3f110*/  MOV R3, R4 ;  /* 0x0000000400037202 */ /* 0x008fc80000000f00 */
[----:B------:R-:W-:-:S04]  /*3f120*/  SHF.L.U32 R10, R10, 0x1f, RZ ;  /* 0x0000001f0a0a7819 */ /* 0x000fc800000006ff */
[----:B------:R-:W1:Y:S02]  /*3f130*/  SYNCS.PHASECHK.TRANS64.TRYWAIT P0, [R3+URZ+0x32410], R10 ;  /* 0x0324100a030075a7 */ /* 0x000e64000800017f */
[----:B01----:R-:W-:Y:S05]  /*3f140*/  @!P0 BRA `(.L_x_4192) ;  /* 0x000000ac00d08947 */ /* 0x003fea0003800000 */
.L_x_4215:
[----:B------:R-:W-:Y:S05]  /*3f150*/  BSYNC B1 ;  /* 0x0000000000017941 */ /* 0x000fea0003800000 */
.L_x_4191:
[----:B------:R-:W0:Y:S04]  /*3f160*/  LDL.64 R4, [UR4+0x40] ;  /* 0x00004004ff047983 */ /* 0x000e280008100a00 */
[----:B------:R-:W2:Y:S04]  /*3f170*/  LDL.64 R8, [UR4] ;  /* 0x00000004ff087983 */ /* 0x000ea80008100a00 */
[----:B0-----:R-:W3:Y:S04]  /*3f180*/  LD.E R10, desc[UR6][R4.64+0x1c] ;  /* 0x00001c06040a7980 */ /* 0x001ee8000c101900 */
[----:B--2---:R0:W5:Y:S04]  /*3f190*/  LD.E R3, desc[UR6][R8.64] ;  /* 0x0000000608037980 */ /* 0x004168000c101900 */
[----:B------:R0:W5:Y:S01]  /*3f1a0*/  LD.E R12, desc[UR6][R8.64+0x4] ;  /* 0x00000406080c7980 */ /* 0x000162000c101900 */
[----:B------:R-:W-:Y:S01]  /*3f1b0*/  BSSY B1, `(.L_x_4193) ;  /* 0x0000005000017945 */ /* 0x000fe20003800000 */
[----:B---3--:R-:W-:-:S04]  /*3f1c0*/  LOP3.LUT R10, R10, 0x1, RZ, 0xfc, !PT ;  /* 0x000000010a0a7812 */ /* 0x008fc800078efcff */
[----:B------:R-:W-:-:S13]  /*3f1d0*/  ISETP.NE.AND P0, PT, R10, 0x3, PT ;  /* 0x000000030a00780c */ /* 0x000fda0003f05270 */
[----:B0-----:R-:W-:Y:S05]  /*3f1e0*/  @!P0 BRA `(.L_x_4194) ;  /* 0x0000000000048947 */ /* 0x001fea0003800000 */
[----:B------:R-:W-:Y:S01]  /*3f1f0*/  BPT.TRAP 0x1 ;  /* 0x000000040000795c */ /* 0x000fe20000300000 */
.L_x_4194:
[----:B------:R-:W-:Y:S05]  /*3f200*/  BSYNC B1 ;  /* 0x0000000000017941 */ /* 0x000fea0003800000 */
.L_x_4193:
        /* <DEDUP_REMOVED lines=13> */
.L_x_4196:
[----:B------:R-:W-:Y:S05]  /*3f2e0*/  BSYNC B1 ;  /* 0x0000000000017941 */ /* 0x000fea0003800000 */
.L_x_4195:
        /* <DEDUP_REMOVED lines=8> */
.L_x_4198:
[----:B------:R-:W-:Y:S05]  /*3f370*/  BSYNC B1 ;  /* 0x0000000000017941 */ /* 0x000fea0003800000 */
.L_x_4197:
[----:B------:R-:W2:Y:S04]  /*3f380*/  LDL.64 R4, [UR4] ;  /* 0x00000004ff047983 */ /* 0x000ea80008100a00 */
[----:B------:R-:W3:Y:S04]  /*3f390*/  LDL.64 R12, [UR4+0x58] ;  /* 0x00005804ff0c7983 */ /* 0x000ee80008100a00 */
[----:B------:R-:W4:Y:S04]  /*3f3a0*/  LDL.64 R8, [UR4+0x48] ;  /* 0x00004804ff087983 */ /* 0x000f280008100a00 */
[----:B0----5:R-:W3:Y:S04]  /*3f3b0*/  LDL.64 R10, [UR4+0x50] ;  /* 0x00005004ff0a7983 */ /* 0x021ee80008100a00 */
[----:B------:R-:W3:Y:S04]  /*3f3c0*/  LDL.LU R16, [R1+0x48c] ;  /* 0x00048c0001107983 */ /* 0x000ee80000300800 */
[----:B--2---:R-:W2:Y:S04]  /*3f3d0*/  LD.E R3, desc[UR6][R4.64] ;  /* 0x0000000604037980 */ /* 0x004ea8000c101900 */
[----:B----4-:R-:W4:Y:S04]  /*3f3e0*/  LD.E R14, desc[UR6][R8.64] ;  /* 0x00000006080e7980 */ /* 0x010f28000c101900 */
[----:B---3--:R-:W2:Y:S04]  /*3f3f0*/  LD.E.64 R4, desc[UR6][R12.64] ;  /* 0x000000060c047980 */ /* 0x008ea8000c101b00 */
[----:B------:R-:W3:Y:S01]  /*3f400*/  LD.E.64 R12, desc[UR6][R10.64] ;  /* 0x000000060a0c7980 */ /* 0x000ee2000c101b00 */
[----:B------:R-:W-:Y:S05]  /*3f410*/  WARPSYNC.ALL ;  /* 0x0000000000007948 */ /* 0x000fea0003800000 */
[----:B------:R-:W-:Y:S01]  /*3f420*/  WARPGROUP.ARRIVE ;  /* 0x00000000000079c5 */ /* 0x000fe20000000000 */
[----:B----4-:R-:W-:Y:S01]  /*3f430*/  ISETP.NE.U32.AND P0, PT, R14, RZ, PT ;  /* 0x000000ff0e00720c */ /* 0x010fe20003f05070 */
[----:B--2---:R-:W-:Y:S01]  /*3f440*/  IMAD R4, R3, 0xc00, R4 ;  /* 0x00000c0003047824 */ /* 0x004fe200078e0204 */
[----:B------:R-:W-:-:S04]  /*3f450*/  R2UR UR11, R5 ;  /* 0x00000000050b72ca */ /* 0x000fc800000e0000 */
[----:B------:R-:W-:Y:S02]  /*3f460*/  R2UR UR10, R4 ;  /* 0x00000000040a72ca */ /* 0x000fe400000e0000 */
[----:B---3--:R-:W-:Y:S02]  /*3f470*/  R2UR UR8, R12 ;  /* 0x000000000c0872ca */ /* 0x008fe400000e0000 */
[----:B------:R-:W-:-:S03]  /*3f480*/  R2UR UR9, R13 ;  /* 0x000000000d0972ca */ /* 0x000fc600000e0000 */
[----:B------:R-:W-:-:S10]  /*3f490*/  VOTEU.ANY UP0, P0 ;  /* 0x00000000003f7886 */ /* 0x000fd40000000100 */
        /* <DEDUP_REMOVED lines=176> */
[----:B------:R-:W0:Y:S02]  /*3ffa0*/  S2R R216, SR_TID.X ;  /* 0x0000000000d87919 */ /* 0x000e240000002100 */
[----:B0-----:R-:W-:Y:S01]  /*3ffb0*/  LOP3.LUT P1, RZ, R216, 0x7f, RZ, 0xc0, !PT ;  /* 0x0000007fd8ff7812 */ /* 0x001fe2000782c0ff */
[----:B--2---:R-:W-:Y:S01]  /*3ffc0*/  VIADD R10, R10, 0xc06 ;  /* 0x00000c060a0a7836 */ /* 0x004fe20000000000 */
[----:B------:R-:W-:-:S04]  /*3ffd0*/  R2UR UR9, R11 ;  /* 0x000000000b0972ca */ /* 0x000fc800000e0000 */
[----:B------:R-:W-:-:S13]  /*3ffe0*/  R2UR UR8, R10 ;  /* 0x000000000a0872ca */ /* 0x000fda00000e0000 */
[----:B------:R-:W-:Y:S03]  /*3fff0*/  HGMMA.64x96x16.F32.BF16 R24, gdesc[UR8], R24, gsb0 ;  /* 0x01600000081879f0 */ /* 0x000fe60008001818 */
[----:B------:R-:W-:Y:S02]  /*40000*/  WARPGROUP.DEPBAR.LE gsb0, 0x0 ;  /* 0x00008000000079c5 */ /* 0x000fe40000010000 */
[----:B------:R0:W-:Y:S04]  /*40010*/  ST.E desc[UR6][R8.64], R0 ;  /* 0x0000000008007985 */ /* 0x0001e8000c101906 */
[----:B------:R-:W2:Y:S04]  /*40020*/  @!P1 LDL.64 R4, [UR4] ;  /* 0x00000004ff049983 */ /* 0x000ea80008100a00 */
[----:B0-----:R-:W3:Y:S01]  /*40030*/  @!P1 LDL.64 R8, [UR4+0x18] ;  /* 0x00001804ff089983 */ /* 0x001ee20008100a00 */
[----:B------:R-:W-:-:S04]  /*40040*/  SHF.R.U32.HI R3, RZ, 0x7, R216 ;  /* 0x00000007ff037819 */ /* 0x000fc800000116d8 */
[----:B------:R-:W-:-:S05]  /*40050*/  IADD3 R3, -R3, 0xb, RZ ;  /* 0x0000000b03037810 */ /* 0x000fca0007ffe1ff */
[----:B------:R0:W-:Y:S06]  /*40060*/  BAR.ARV R3, 0x100 ;  /* 0x000400030000751d */ /* 0x0001ec0000002000 */
[----:B--2---:R-:W2:Y:S04]  /*40070*/  @!P1 LD.E R4, desc[UR6][R4.64] ;  /* 0x0000000604049980 */ /* 0x004ea8000c101900 */
[----:B---3--:R-:W3:Y:S02]  /*40080*/  @!P1 LD.E.64 R8, desc[UR6][R8.64+0x30] ;  /* 0x0000300608089980 */ /* 0x008ee4000c101b00 */
[----:B---3--:R-:W-:-:S05]  /*40090*/  @!P1 MOV R11, R8 ;  /* 0x00000008000b9202 */ /* 0x008fca0000000f00 */
[----:B--2---:R-:W-:-:S05]  /*400a0*/  @!P1 IMAD R10, R4, 0x8, R11 ;  /* 0x00000008040a9824 */ /* 0x004fca00078e020b */
[----:B------:R-:W-:-:S04]  /*400b0*/  @!P1 PRMT R10, RZ, 0x654, R10 ;  /* 0x00000654ff0a9816 */ /* 0x000fc8000000000a */
[----:B------:R1:W-:Y:S01]  /*400c0*/  @!P1 SYNCS.ARRIVE.TRANS64.RED.A1T0 RZ, [R10+URZ], RZ ;  /* 0x000000ff0aff99a7 */ /* 0x0003e2000810043f */
[----:B------:R-:W2:Y:S04]  /*400d0*/  LD.E R11, desc[UR6][R6.64+0x24] ;  /* 0x00002406060b7980 */ /* 0x000ea8000c101900 */
[----:B------:R-:W3:Y:S04]  /*400e0*/  LD.E R73, desc[UR6][R72.64] ;  /* 0x0000000648497980 */ /* 0x000ee8000c101900 */
[----:B-1----:R-:W4:Y:S04]  /*400f0*/  LD.E R10, desc[UR6][R6.64] ;  /* 0x00000006060a7980 */ /* 0x002f28000c101900 */
[----:B0-----:R-:W3:Y:S04]  /*40100*/  LD.E R3, desc[UR6][R6.64+0x18] ;  /* 0x0000180606037980 */ /* 0x001ee8000c101900 */
[----:B------:R-:W3:Y:S04]  /*40110*/  LD.E R5, desc[UR6][R6.64+0x8] ;  /* 0x0000080606057980 */ /* 0x000ee8000c101900 */
[----:B------:R-:W3:Y:S04]  /*40120*/  LD.E R4, desc[UR6][R6.64+0x4] ;  /* 0x0000040606047980 */ /* 0x000ee8000c101900 */
[----:B------:R-:W3:Y:S04]  /*40130*/  LD.E R74, desc[UR6][R6.64+0xc] ;  /* 0x00000c06064a7980 */ /* 0x000ee8000c101900 */
[----:B------:R-:W3:Y:S04]  /*40140*/  LD.E R75, desc[UR6][R6.64+0x10] ;  /* 0x00001006064b7980 */ /* 0x000ee8000c101900 */
[----:B------:R-:W3:Y:S01]  /*40150*/  LD.E R77, desc[UR6][R6.64+0x14] ;  /* 0x00001406064d7980 */ /* 0x000ee2000c101900 */
[----:B--2---:R-:W-:-:S13]  /*40160*/  ISETP.NE.AND P0, PT, R11, 0x1, PT ;  /* 0x000000010b00780c */ /* 0x004fda0003f05270 */
[----:B------:R-:W2:Y:S04]  /*40170*/  @P0 LD.E R20, desc[UR6][R6.64+0x28] ;  /* 0x0000280606140980 */ /* 0x000ea8000c101900 */
[----:B------:R-:W2:Y:S01]  /*40180*/  @P0 LD.E R21, desc[UR6][R6.64+0x2c] ;  /* 0x00002c0606150980 */ /* 0x000ea2000c101900 */
[----:B----4-:R-:W-:-:S04]  /*40190*/  SHF.R.S32.HI R9, RZ, 0x1f, R10 ;  /* 0x0000001fff097819 */ /* 0x010fc8000001140a */
[----:B------:R-:W-:-:S04]  /*401a0*/  LEA.HI R8, R9, R10, RZ, 0x7 ;  /* 0x0000000a09087211 */ /* 0x000fc800078f38ff */
[----:B------:R-:W-:Y:S02]  /*401b0*/  LOP3.LUT R11, R8, 0xffffff80, RZ, 0xc0, !PT ;  /* 0xffffff80080b7812 */ /* 0x000fe400078ec0ff */
[----:B------:R-:W-:-:S03]  /*401c0*/  LOP3.LUT R16, R16, 0xfff7ffff, RZ, 0xc0, !PT ;  /* 0xfff7ffff10107812 */ /* 0x000fc600078ec0ff */
[----:B------:R-:W-:Y:S01]  /*401d0*/  IMAD.IADD R11, R10, 0x1, -R11 ;  /* 0x000000010a0b7824 */ /* 0x000fe200078e0a0b */
[----:B------:R-:W-:-:S04]  /*401e0*/  @P1 LOP3.LUT R16, R16, 0x80000, RZ, 0xfc, !PT ;  /* 0x0008000010101812 */ /* 0x000fc800078efcff */
[----:B------:R-:W-:Y:S01]  /*401f0*/  SHF.R.S32.HI R12, RZ, 0x1f, R11 ;  /* 0x0000001fff0c7819 */ /* 0x000fe2000001140b */
[----:B------:R0:W-:Y:S03]  /*40200*/  STL [R1+0x48c], R16 ;  /* 0x00048c1001007387 */ /* 0x0001e60000100800 */
[----:B------:R-:W-:-:S04]  /*40210*/  LEA.HI R13, R12, R11, RZ, 0x2 ;  /* 0x0000000b0c0d7211 */ /* 0x000fc800078f10ff */
[--C-:B------:R-:W-:Y:S02]  /*40220*/  SHF.R.S32.HI R14, RZ, 0x2, R13.reuse ;  /* 0x00000002ff0e7819 */ /* 0x100fe4000001140d */
[----:B0-----:R-:W-:Y:S02]  /*40230*/  LEA.HI R16, R9, R10, RZ, 0x2 ;  /* 0x0000000a09107211 */ /* 0x001fe400078f10ff */
[----:B------:R-:W-:Y:S02]  /*40240*/  SHF.R.S32.HI R15, RZ, 0x1f, R13 ;  /* 0x0000001fff0f7819 */ /* 0x000fe4000001140d */
[----:B------:R-:W-:Y:S02]  /*40250*/  LOP3.LUT R17, R16, 0xfffffffc, RZ, 0xc0, !PT ;  /* 0xfffffffc10117812 */ /* 0x000fe400078ec0ff */
[----:B------:R-:W-:Y:S02]  /*40260*/  LEA.HI R12, R12, R11, RZ, 0x5 ;  /* 0x0000000b0c0c7211 */ /* 0x000fe400078f28ff */
[----:B------:R-:W-:-:S02]  /*40270*/  SHF.R.S32.HI R9, RZ, 0x7, R8 ;  /* 0x00000007ff097819 */ /* 0x000fc40000011408 */
[----:B------:R-:W-:Y:S01]  /*40280*/  LEA.HI R15, R15, R14, RZ, 0x3 ;  /* 0x0000000e0f0f7211 */ /* 0x000fe200078f18ff */
[----:B------:R-:W-:Y:S01]  /*40290*/  IMAD.IADD R17, R10, 0x1, -R17 ;  /* 0x000000010a117824 */ /* 0x000fe200078e0a11 */
[----:B------:R-:W-:Y:S02]  /*402a0*/  SHF.R.S32.HI R12, RZ, 0x5, R12 ;  /* 0x00000005ff0c7819 */ /* 0x000fe4000001140c */
[----:B------:R-:W-:Y:S02]  /*402b0*/  LEA.HI R8, R8, R9, RZ, 0x1 ;  /* 0x0000000908087211 */ /* 0x000fe400078f08ff */
[----:B------:R-:W-:Y:S01]  /*402c0*/  LOP3.LUT R15, R15, 0xfffffff8, RZ, 0xc0, !PT ;  /* 0xfffffff80f0f7812 */ /* 0x000fe200078ec0ff */
[----:B---3--:R-:W-:Y:S01]  /*402d0*/  IMAD R12, R73, 0x8, R12 ;  /* 0x00000008490c7824 */ /* 0x008fe200078e020c */
[----:B------:R-:W-:Y:S02]  /*402e0*/  LOP3.LUT R8, R8, 0x3fffffe, RZ, 0xc0, !PT ;  /* 0x03fffffe08087812 */ /* 0x000fe400078ec0ff */
[----:B------:R-:W-:Y:S01]  /*402f0*/  LEA.HI R10, R17, R17, RZ, 0x1 ;  /* 0x00000011110a7211 */ /* 0x000fe200078f08ff */
[----:B------:R-:W-:-:S02]  /*40300*/  IMAD.IADD R15, R14, 0x1, -R15 ;  /* 0x000000010e0f7824 */ /* 0x000fc400078e0a0f */
[----:B------:R-:W-:Y:S01]  /*40310*/  IMAD.IADD R8, R9, 0x1, -R8 ;  /* 0x0000000109087824 */ /* 0x000fe200078e0a08 */
[----:B------:R-:W-:Y:S01]  /*40320*/  LOP3.LUT R10, R10, 0x1ffffffe, RZ, 0xc0, !PT ;  /* 0x1ffffffe0a0a7812 */ /* 0x000fe200078ec0ff */
[----:B------:R-:W-:-:S04]  /*40330*/  IMAD.U32 R15, R12, 0x10, R15 ;  /* 0x000000100c0f7824 */ /* 0x000fc800078e000f */
[----:B------:R-:W-:Y:S02]  /*40340*/  IMAD.IADD R10, R17, 0x1, -R10 ;  /* 0x00000001110a7824 */ /* 0x000fe400078e0a0a */
[----:B------:R-:W-:-:S04]  /*40350*/  IMAD R15, R8, 0x40, R15 ;  /* 0x00000040080f7824 */ /* 0x000fc800078e020f */
[----:B------:R-:W-:Y:S01]  /*40360*/  IMAD R9, R10, 0x8, R15 ;  /* 0x000000080a097824 */ /* 0x000fe200078e020f */
[----:B------:R-:W-:Y:S01]  /*40370*/  LOP3.LUT R8, R13, 0x7ffffffc, RZ, 0xc0, !PT ;  /* 0x7ffffffc0d087812 */ /* 0x000fe200078ec0ff */
[----:B------:R-:W-:-:S04]  /*40380*/  IMAD R10, R2, -0x60, RZ ;  /* 0xffffffa0020a7824 */ /* 0x000fc800078e02ff */
[----:B------:R-:W-:Y:S02]  /*40390*/  IMAD.IADD R8, R11, 0x1, -R8 ;  /* 0x000000010b087824 */ /* 0x000fe400078e0a08 */
[----:B------:R-:W-:Y:S01]  /*403a0*/  VIADD R11, R10, 0x1 ;  /* 0x000000010a0b7836 */ /* 0x000fe20000000000 */
[----:B------:R-:W-:-:S03]  /*403b0*/  ISETP.GE.AND P1, PT, R3, 0x1, PT ;  /* 0x000000010300780c */ /* 0x000fc60003f26270 */
[----:B------:R-:W-:Y:S01]  /*403c0*/  IMAD R10, R8, -0x2, R11 ;  /* 0xfffffffe080a7824 */ /* 0x000fe200078e020b */
[----:B------:R-:W-:Y:S01]  /*403d0*/  LOP3.LUT R13, RZ, R74, RZ, 0x33, !PT ;  /* 0x0000004aff0d7212 */ /* 0x000fe200078e33ff */
[----:B------:R-:W-:-:S03]  /*403e0*/  IMAD R11, R2, -0x60, R5 ;  /* 0xffffffa0020b7824 */ /* 0x000fc600078e0205 */
[----:B------:R-:W-:Y:S01]  /*403f0*/  IADD3 R12, -R4, R10, R5 ;  /* 0x0000000a040c7210 */ /* 0x000fe20007ffe105 */
[----:B------:R-:W-:Y:S01]  /*40400*/  IMAD R14, R8, -0x2, R11 ;  /* 0xfffffffe080e7824 */ /* 0x000fe200078e020b */
[----:B------:R-:W-:Y:S03]  /*40410*/  BSSY B1, `(.L_x_4200) ;  /* 0x0000024000017945 */ /* 0x000fe60003800000 */
[C---:B------:R-:W-:Y:S02]  /*40420*/  IMAD.IADD R75, R12.reuse, 0x1, R75 ;  /* 0x000000010c4b7824 */ /* 0x040fe400078e024b */
[----:B------:R-:W-:Y:S02]  /*40430*/  IMAD.IADD R12, R12, 0x1, R13 ;  /* 0x000000010c0c7824 */ /* 0x000fe400078e020d */
[----:B------:R-:W-:Y:S02]  /*40440*/  IMAD R77, R2, -0x60, R77 ;  /* 0xffffffa0024d7824 */ /* 0x000fe400078e024d */
[----:B------:R-:W-:-:S02]  /*40450*/  VIADD R10, R10, 0xffffffff ;  /* 0xffffffff0a0a7836 */ /* 0x000fc40000000000 */
[----:B--2---:R-:W-:-:S05]  /*40460*/  @P0 IMAD.HI.U32 R20, R9, R20, RZ ;  /* 0x0000001409140227 */ /* 0x004fca00078e00ff */
[----:B------:R-:W-:-:S05]  /*40470*/  @P0 SHF.R.U32.HI R9, RZ, R21, R20 ;  /* 0x00000015ff090219 */ /* 0x000fca0000011614 */
[----:B------:R-:W0:Y:S02]  /*40480*/  SHFL.IDX PT, R15, R9, RZ, 0x1c1f ;  /* 0x001c1fff090f7589 */ /* 0x000e2400000e0000 */
[----:B0-----:R-:W-:Y:S01]  /*40490*/  VIADDMNMX R2, R15, R75, R14, PT ;  /* 0x0000004b0f027246 */ /* 0x001fe2000380010e */
        /* <DEDUP_REMOVED lines=10> */
[----:B------:R-:W2:Y:S04]  /*40540*/  LD.E R13, desc[UR6][R6.64+0x1c] ;  /* 0x00001c06060d7980 */ /* 0x000ea8000c101900 */
[----:B------:R-:W3:Y:S01]  /*40550*/  LD.E R15, desc[UR6][R6.64+0x20] ;  /* 0x00002006060f7980 */ /* 0x000ee2000c101900 */
[----:B--2---:R-:W-:-:S05]  /*40560*/  IMAD.HI.U32 R8, R8, R13, RZ ;  /* 0x0000000d08087227 */ /* 0x004fca00078e00ff */
[----:B---3--:R-:W-:-:S07]  /*40570*/  SHF.R.U32.HI R8, RZ, R15, R8 ;  /* 0x0000000fff087219 */ /* 0x008fce0000011608 */
.L_x_4205:
[----:B------:R-:W-:Y:S05]  /*40580*/  BSYNC B3 ;  /* 0x0000000000037941 */ /* 0x000fea0003800000 */
.L_x_4204:
[----:B------:R-:W-:Y:S01]  /*40590*/  LOP3.LUT R8, RZ, R8, RZ, 0x33, !PT ;  /* 0x00000008ff087212 */ /* 0x000fe200078e33ff */
[----:B------:R-:W-:Y:S06]  /*405a0*/  BRA `(.L_x_4206) ;  /* 0x0000000000187947 */ /* 0x000fec0003800000 */
.L_x_4203:
[----:B------:R-:W-:-:S13]  /*405b0*/  ISETP.NE.AND P0, PT, R3, 0x1, PT ;  /* 0x000000010300780c */ /* 0x000fda0003f05270 */
[----:B------:R-:W-:Y:S05]  /*405c0*/  @!P0 BRA `(.L_x_4206) ;  /* 0x0000000000108947 */ /* 0x000fea0003800000 */
[----:B------:R-:W2:Y:S04]  /*405d0*/  LD.E R13, desc[UR6][R6.64+0x1c] ;  /* 0x00001c06060d7980 */ /* 0x000ea8000c101900 */
[----:B------:R-:W3:Y:S01]  /*405e0*/  LD.E R15, desc[UR6][R6.64+0x20] ;  /* 0x00002006060f7980 */ /* 0x000ee2000c101900 */
[----:B--2---:R-:W-:-:S05]  /*405f0*/  IMAD.HI.U32 R8, R8, R13, RZ ;  /* 0x0000000d08087227 */ /* 0x004fca00078e00ff */
[----:B---3--:R-:W-:-:S07]  /*40600*/  SHF.R.U32.HI R8, RZ, R15, R8 ;  /* 0x0000000fff087219 */ /* 0x008fce0000011608 */
.L_x_4206:
[----:B------:R-:W-:Y:S05]  /*40610*/  BSYNC B2 ;  /* 0x0000000000027941 */ /* 0x000fea0003800000 */
.L_x_4202:
[----:B------:R-:W-:-:S05]  /*40620*/  IMAD R8, R3, R8, R10 ;  /* 0x0000000803087224 */ /* 0x000fca00078e020a */
[----:B------:R-:W-:Y:S02]  /*40630*/  VIMNMX R11, R11, R8, !PT ;  /* 0x000000080b0b7248 */ /* 0x000fe40007fe0100 */
[----:B------:R-:W-:-:S07]  /*40640*/  VIADDMNMX R2, R8, R3, R2, PT ;  /* 0x0000000308027246 */ /* 0x000fce0003800102 */
.L_x_4201:
[----:B------:R-:W-:Y:S05]  /*40650*/  BSYNC B1 ;  /* 0x0000000000017941 */ /* 0x000fea0003800000 */
.L_x_4200:
        /* <DEDUP_REMOVED lines=9> */
[C---:B------:R-:W-:Y:S02]  /*406f0*/  ISETP.LT.OR P3, PT, R2.reuse, 0x2, P3 ;  /* 0x000000020200780c */ /* 0x040fe40001f61670 */
[----:B------:R-:W-:Y:S02]  /*40700*/  ISETP.GT.AND P2, PT, R11, 0x9, !P4 ;  /* 0x000000090b00780c */ /* 0x000fe40006744270 */
[----:B------:R-:W-:Y:S02]  /*40710*/  FSEL R25, R25, -INF , !P3 ;  /* 0xff80000019197808 */ /* 0x000fe40005800000 */
[----:B------:R-:W-:Y:S02]  /*40720*/  ISETP.LT.OR P2, PT, R2, 0xa, P2 ;  /* 0x0000000a0200780c */ /* 0x000fe40001741670 */
[----:B------:R-:W-:-:S02]  /*40730*/  ISETP.GE.AND P3, PT, R77, 0x11, PT ;  /* 0x000000114d00780c */ /* 0x000fc40003f66270 */
[----:B------:R-:W-:Y:S01]  /*40740*/  FSEL R29, R29, -INF , !P2 ;  /* 0xff8000001d1d7808 */ /* 0x000fe20005000000 */
[----:B0-----:R-:W-:Y:S01]  /*40750*/  IMAD.IADD R13, R12, 0x1, R9 ;  /* 0x000000010c0d7824 */ /* 0x001fe200078e0209 */
        /* <DEDUP_REMOVED lines=116> */
.L_x_4212:
[----:B------:R-:W-:Y:S05]  /*40ea0*/  BSYNC B3 ;  /* 0x0000000000037941 */ /* 0x000fea0003800000 */
.L_x_4211:
[----:B------:R-:W-:Y:S01]  /*40eb0*/  LOP3.LUT R4, RZ, R4, RZ, 0x33, !PT ;  /* 0x00000004ff047212 */ /* 0x000fe200078e33ff */
[----:B------:R-:W-:Y:S06]  /*40ec0*/  BRA `(.L_x_4213) ;  /* 0x0000000000187947 */ /* 0x000fec0003800000 */
.L_x_4210:
[----:B------:R-:W-:-:S13]  /*40ed0*/  ISETP.NE.AND P6, PT, R3, 0x1, PT ;  /* 0x000000010300780c */ /* 0x000fda0003fc5270 */
[----:B------:R-:W-:Y:S05]  /*40ee0*/  @!P6 BRA `(.L_x_4213) ;  /* 0x000000000010e947 */ /* 0x000fea0003800000 */
[----:B------:R-:W2:Y:S04]  /*40ef0*/  LD.E R5, desc[UR6][R6.64+0x1c] ;  /* 0x00001c0606057980 */ /* 0x000ea8000c101900 */
[----:B------:R-:W3:Y:S01]  /*40f00*/  LD.E R9, desc[UR6][R6.64+0x20] ;  /* 0x0000200606097980 */ /* 0x000ee2000c101900 */
[----:B--2---:R-:W-:-:S05]  /*40f10*/  IMAD.HI.U32 R4, R4, R5, RZ ;  /* 0x0000000504047227 */ /* 0x004fca00078e00ff */
[----:B---3--:R-:W-:-:S07]  /*40f20*/  SHF.R.U32.HI R4, RZ, R9, R4 ;  /* 0x00000009ff047219 */ /* 0x008fce0000011604 */
.L_x_4213:
[----:B------:R-:W-:Y:S05]  /*40f30*/  BSYNC B2 ;  /* 0x0000000000027941 */ /* 0x000fea0003800000 */
.L_x_4209:
[----:B------:R-:W-:-:S05]  /*40f40*/  IMAD R4, R3, R4, R10 ;  /* 0x0000000403047224 */ /* 0x000fca00078e020a */
[----:B------:R-:W-:Y:S02]  /*40f50*/  VIADDMNMX R2, R4, R3, R2, PT ;  /* 0x0000000304027246 */ /* 0x000fe40003800102 */
[----:B------:R-:W-:-:S07]  /*40f60*/  VIMNMX R13, R13, R4, !PT ;  /* 0x000000040d0d7248 */ /* 0x000fce0007fe0100 */
.L_x_4208:
[----:B------:R-:W-:Y:S05]  /*40f70*/  BSYNC B1 ;  /* 0x0000000000017941 */ /* 0x000fea0003800000 */
.L_x_4207:
[C---:B------:R-:W-:Y:S01]  /*40f80*/  ISETP.GT.AND P0, PT, R13.reuse, 0x1, !P0 ;  /* 0x000000010d00780c */ /* 0x040fe20004704270 */
[----:B------:R-:W2:Y:S01]  /*40f90*/  LDL.64 R4, [UR4+0x70] ;  /* 0x00007004ff047983 */ /* 0x000ea20008100a00 */
        /* <DEDUP_REMOVED lines=9> */
[----:B------:R-:W-:Y:S02]  /*41030*/  ISETP.NE.AND P6, PT, R72, RZ, PT ;  /* 0x000000ff4800720c */ /* 0x000fe40003fc5270 */
[----:B------:R-:W-:-:S02]  /*41040*/  FSEL R10, R31, -INF , !P0 ;  /* 0xff8000001f0a7808 */ /* 0x000fc40004000000 */
        /* <DEDUP_REMOVED lines=56> */
[----:B------:R-:W-:-:S04]  /*413d0*/  ISETP.GT.AND P0, PT, R13, 0x48, !P1 ;  /* 0x000000480d00780c */ /* 0x000fc80004f04270 */
[----:B------:R-:W-:-:S04]  /*413e0*/  ISETP.LT.OR P0, PT, R2, 0x49, P0 ;  /* 0x000000490200780c */ /* 0x000fc80000701670 */
[----:B------:R-:W-:Y:S02]  /*413f0*/  FSEL R62, R62, -INF , !P0 ;  /* 0xff8000003e3e7808 */ /* 0x000fe40004000000 */
[C---:B------:R-:W-:Y:S02]  /*41400*/  ISETP.GT.AND P0, PT, R13.reuse, RZ, !P6 ;  /* 0x000000ff0d00720c */ /* 0x040fe40007704270 */
[C---:B------:R-:W-:Y:S02]  /*41410*/  ISETP.GT.AND P2, PT, R13.reuse, 0x49, !P2 ;  /* 0x000000490d00780c */ /* 0x040fe40005744270 */
[----:B------:R-:W-:Y:S02]  /*41420*/  ISETP.LT.OR P0, PT, R2, 0x1, P0 ;  /* 0x000000010200780c */ /* 0x000fe40000701670 */
[----:B------:R-:W-:Y:S02]  /*41430*/  ISETP.GT.AND P3, PT, R13, 0x50, !P3 ;  /* 0x000000500d00780c */ /* 0x000fe40005f64270 */
[----:B------:R-:W-:-:S02]  /*41440*/  FSEL R12, R26, -INF , !P0 ;  /* 0xff8000001a0c7808 */ /* 0x000fc40004000000 */
        /* <DEDUP_REMOVED lines=18> */
[C---:B------:R-:W-:Y:S02]  /*41570*/  ISETP.LT.OR P2, PT, R2.reuse, 0x4a, P2 ;  /* 0x0000004a0200780c */ /* 0x040fe40001741670 */
        /* <DEDUP_REMOVED lines=16> */
[----:B------:R-:W-:-:S04]  /*41680*/  FMNMX.FTZ R2, R70, R3, !PT ;  /* 0x0000000346027209 */ /* 0x000fc80007810000 */
[----:B------:R-:W-:-:S05]  /*41690*/  FMNMX.FTZ R13, R71, R2, !PT ;  /* 0x00000002470d7209 */ /* 0x000fca0007810000 */
[----:B--2---:R0:W-:Y:S04]  /*416a0*/  ST.E desc[UR6][R4.64+0x4], R13 ;  /* 0x0000040d04007985 */ /* 0x0041e8000c101906 */
[----:B------:R-:W2:Y:S01]  /*416b0*/  LD.E R16, desc[UR6][R4.64+0x4] ;  /* 0x0000040604107980 */ /* 0x000ea2000c101900 */
        /* <DEDUP_REMOVED lines=22> */
[----:B0-----:R-:W-:-:S05]  /*41820*/  FMNMX.FTZ R13, R69, R2, !PT ;  /* 0x00000002450d7209 */ /* 0x001fca0007810000 */
[----:B------:R-:W0:Y:S02]  /*41830*/  SHFL.BFLY PT, R2, R13, 0x2, 0x1f ;  /* 0x0c401f000d027f89 */ /* 0x000e2400000e0000 */
[----:B0-----:R-:W-:Y:S02]  /*41840*/  FMNMX.FTZ R14, R13, R2, !PT ;  /* 0x000000020d0e7209 */ /* 0x001fe40007810000 */
[----:B------:R-:W-:Y:S04]  /*41850*/  ST.E desc[UR6][R4.64], R13 ;  /* 0x0000000d04007985 */ /* 0x000fe8000c101906 */
[----:B--2---:R-:W0:Y:S02]  /*41860*/  SHFL.BFLY PT, R3, R16, 0x2, 0x1f ;  /* 0x0c401f0010037f89 */ /* 0x004e2400000e0000 */
[----:B0-----:R-:W-:-:S02]  /*41870*/  FMNMX.FTZ R17, R16, R3, !PT ;  /* 0x0000000310117209 */ /* 0x001fc40007810000 */
[----:B------:R-:W0:Y:S04]  /*41880*/  SHFL.BFLY PT, R3, R14, 0x1, 0x1f ;  /* 0x0c201f000e037f89 */ /* 0x000e2800000e0000 */
[----:B------:R-:W1:Y:S01]  /*41890*/  SHFL.BFLY PT, R2, R17, 0x1, 0x1f ;  /* 0x0c201f0011027f89 */ /* 0x000e6200000e0000 */
[----:B0-----:R-:W-:Y:S02]  /*418a0*/  FMNMX.FTZ R15, R14, R3, !PT ;  /* 0x000000030e0f7209 */ /* 0x001fe40007810000 */
[----:B-1----:R-:W-:-:S03]  /*418b0*/  FMNMX.FTZ R21, R17, R2, !PT ;  /* 0x0000000211157209 */ /* 0x002fc60007810000 */
[----:B------:R-:W-:Y:S04]  /*418c0*/  ST.E desc[UR6][R4.64], R15 ;  /* 0x0000000f04007985 */ /* 0x000fe8000c101906 */
[----:B------:R0:W-:Y:S04]  /*418d0*/  ST.E desc[UR6][R4.64+0x4], R21 ;  /* 0x0000041504007985 */ /* 0x0001e8000c101906 */
[----:B------:R-:W2:Y:S04]  /*418e0*/  LDL.64 R2, [UR4+0x70] ;  /* 0x00007004ff027983 */ /* 0x000ea80008100a00 */
[----:B--2---:R-:W2:Y:S04]  /*418f0*/  LD.E R73, desc[UR6][R2.64+0x20] ;  /* 0x0000200602497980 */ /* 0x004ea8000c101900 */
[----:B------:R-:W2:Y:S04]  /*41900*/  LD.E R16, desc[UR6][R2.64] ;  /* 0x0000000602107980 */ /* 0x000ea8000c101900 */
[----:B------:R-:W0:Y:S01]  /*41910*/  LD.E R20, desc[UR6][R2.64+0x4] ;  /* 0x0000040602147980 */ /* 0x000e22000c101900 */
[C---:B--2---:R-:W-:Y:S01]  /*41920*/  FMUL.FTZ R14, R16.reuse, R73 ;  /* 0x00000049100e7220 */ /* 0x044fe20000410000 */
[----:B------:R-:W-:Y:S01]  /*41930*/  FSETP.NEU.FTZ.AND P0, PT, R16, -INF , PT ;  /* 0xff8000001000780b */ /* 0x000fe20003f1d000 */
[----:B0-----:R-:W-:-:S03]  /*41940*/  FMUL.FTZ R4, R73, R20 ;  /* 0x0000001449047220 */ /* 0x001fc60000410000 */
[----:B------:R-:W-:Y:S02]  /*41950*/  FSEL R14, R14, RZ, P0 ;  /* 0x000000ff0e0e7208 */ /* 0x000fe40000000000 */
[----:B------:R-:W-:-:S04]  /*41960*/  FSETP.NEU.FTZ.AND P0, PT, R20, -INF , PT ;  /* 0xff8000001400780b */ /* 0x000fc80003f1d000 */
[----:B------:R-:W-:Y:S01]  /*41970*/  FSEL R4, R4, RZ, P0 ;  /* 0x000000ff04047208 */ /* 0x000fe20000000000 */
[-CC-:B------:R-:W-:Y:S01]  /*41980*/  FFMA.FTZ R35, R24, R73.reuse, -R14.reuse ;  /* 0x0000004918237223 */ /* 0x180fe2000001080e */
[----:B------:R-:W-:-:S03]  /*41990*/  FFMA.FTZ R184, R25, R73, -R14 ;  /* 0x0000004919b87223 */ /* 0x000fc6000001080e */
[-CC-:B------:R-:W-:Y:S01]  /*419a0*/  FFMA.FTZ R21, R12, R73.reuse, -R4.reuse ;  /* 0x000000490c157223 */ /* 0x180fe20000010804 */
[-C--:B------:R-:W-:Y:S01]  /*419b0*/  FFMA.FTZ R185, R11, R73.reuse, -R4 ;  /* 0x000000490bb97223 */ /* 0x080fe20000010804 */
[-C--:B------:R-:W-:Y:S01]  /*419c0*/  FFMA.FTZ R34, R28, R73.reuse, -R14 ;  /* 0x000000491c227223 */ /* 0x080fe2000001080e */
[-C--:B------:R-:W-:Y:S01]  /*419d0*/  FFMA.FTZ R20, R6, R73.reuse, -R4 ;  /* 0x0000004906147223 */ /* 0x080fe20000010804 */
[----:B------:R-:W-:Y:S01]  /*419e0*/  MUFU.EX2 R35, R35 ;  /* 0x0000002300237308 */ /* 0x000fe20000000800 */
[-C--:B------:R-:W-:Y:S01]  /*419f0*/  FFMA.FTZ R186, R29, R73.reuse, -R14 ;  /* 0x000000491dba7223 */ /* 0x080fe2000001080e */
[----:B------:R-:W-:-:S06]  /*41a00*/  FFMA.FTZ R187, R10, R73, -R4 ;  /* 0x000000490abb7223 */ /* 0x000fcc0000010804 */
[----:B------:R-:W0:Y:S01]  /*41a10*/  MUFU.EX2 R184, R184 ;  /* 0x000000b800b87308 */ /* 0x000e220000000800 */
[-C--:B------:R-:W-:Y:S01]  /*41a20*/  FFMA.FTZ R33, R32, R73.reuse, -R14 ;  /* 0x0000004920217223 */ /* 0x080fe2000001080e */
[----:B------:R-:W-:-:S06]  /*41a30*/  FFMA.FTZ R17, R7, R73, -R4 ;  /* 0x0000004907117223 */ /* 0x000fcc0000010804 */
[----:B------:R-:W-:Y:S08]  /*41a40*/  MUFU.EX2 R21, R21 ;  /* 0x0000001500157308 */ /* 0x000ff00000000800 */
[----:B------:R-:W1:Y:S01]  /*41a50*/  MUFU.EX2 R185, R185 ;  /* 0x000000b900b97308 */ /* 0x000e620000000800 */
[-C--:B------:R-:W-:Y:S01]  /*41a60*/  FFMA.FTZ R160, R8, R73.reuse, -R14 ;  /* 0x0000004908a07223 */ /* 0x080fe2000001080e */
[----:B------:R-:W-:-:S06]  /*41a70*/  FFMA.FTZ R161, R9, R73, -R4 ;  /* 0x0000004909a17223 */ /* 0x000fcc0000010804 */
[----:B------:R-:W2:Y:S08]  /*41a80*/  MUFU.EX2 R34, R34 ;  /* 0x0000002200227308 */ /* 0x000eb00000000800 */
[----:B------:R-:W3:Y:S01]  /*41a90*/  MUFU.EX2 R20, R20 ;  /* 0x0000001400147308 */ /* 0x000ee20000000800 */
[-C--:B------:R-:W-:Y:S01]  /*41aa0*/  FFMA.FTZ R32, R36, R73.reuse, -R14 ;  /* 0x0000004924207223 */ /* 0x080fe2000001080e */
[----:B------:R-:W-:-:S06]  /*41ab0*/  FFMA.FTZ R16, R38, R73, -R4 ;  /* 0x0000004926107223 */ /* 0x000fcc0000010804 */
[----:B------:R-:W4:Y:S08]  /*41ac0*/  MUFU.EX2 R186, R186 ;  /* 0x000000ba00ba7308 */ /* 0x000f300000000800 */
[----:B------:R-:W5:Y:S01]  /*41ad0*/  MUFU.EX2 R187, R187 ;  /* 0x000000bb00bb7308 */ /* 0x000f620000000800 */
[----:B0-----:R-:W-:Y:S01]  /*41ae0*/  FADD.FTZ R5, R35, R184 ;  /* 0x000000b823057221 */ /* 0x001fe20000010000 */
[----:B-1----:R-:W-:-:S06]  /*41af0*/  FADD.FTZ R7, R21, R185 ;  /* 0x000000b915077221 */ /* 0x002fcc0000010000 */
[----:B------:R-:W0:Y:S01]  /*41b00*/  MUFU.EX2 R33, R33 ;  /* 0x0000002100217308 */ /* 0x000e220000000800 */
[-C--:B------:R-:W-:Y:S01]  /*41b10*/  FFMA.FTZ R162, R37, R73.reuse, -R14 ;  /* 0x0000004925a27223 */ /* 0x080fe2000001080e */
[----:B------:R-:W-:-:S06]  /*41b20*/  FFMA.FTZ R163, R39, R73, -R4 ;  /* 0x0000004927a37223 */ /* 0x000fcc0000010804 */
[----:B------:R-:W1:Y:S01]  /*41b30*/  MUFU.EX2 R17, R17 ;  /* 0x0000001100117308 */ /* 0x000e620000000800 */
[----:B--2---:R-:W-:Y:S01]  /*41b40*/  FADD.FTZ R5, R34, R5 ;  /* 0x0000000522057221 */ /* 0x004fe20000010000 */
[----:B---3--:R-:W-:-:S06]  /*41b50*/  FADD.FTZ R6, R20, R7 ;  /* 0x0000000714067221 */ /* 0x008fcc0000010000 */
[----:B------:R-:W2:Y:S01]  /*41b60*/  MUFU.EX2 R160, R160 ;  /* 0x000000a000a07308 */ /* 0x000ea20000000800 */
[-C--:B------:R-:W-:Y:S01]  /*41b70*/  FFMA.FTZ R31, R40, R73.reuse, -R14 ;  /* 0x00000049281f7223 */ /* 0x080fe2000001080e */
[----:B------:R-:W-:-:S06]  /*41b80*/  FFMA.FTZ R15, R42, R73, -R4 ;  /* 0x000000492a0f7223 */ /* 0x000fcc0000010804 */
[----:B------:R-:W3:Y:S01]  /*41b90*/  MUFU.EX2 R161, R161 ;  /* 0x000000a100a17308 */ /* 0x000ee20000000800 */
[----:B----4-:R-:W-:Y:S01]  /*41ba0*/  FADD.FTZ R8, R186, R5 ;  /* 0x00000005ba087221 */ /* 0x010fe20000010000 */
[----:B-----5:R-:W-:-:S06]  /*41bb0*/  FADD.FTZ R6, R187, R6 ;  /* 0x00000006bb067221 */ /* 0x020fcc0000010000 */
[----:B------:R-:W4:Y:S01]  /*41bc0*/  MUFU.EX2 R32, R32 ;  /* 0x0000002000207308 */ /* 0x000f220000000800 */
[-C--:B------:R-:W-:Y:S01]  /*41bd0*/  FFMA.FTZ R164, R41, R73.reuse, -R14 ;  /* 0x0000004929a47223 */ /* 0x080fe2000001080e */
[----:B------:R-:W-:-:S06]  /*41be0*/  FFMA.FTZ R165, R43, R73, -R4 ;  /* 0x000000492ba57223 */ /* 0x000fcc0000010804 */
[----:B------:R-:W5:Y:S01]  /*41bf0*/  MUFU.EX2 R16, R16 ;  /* 0x0000001000107308 */ /* 0x000f620000000800 */
[-CC-:B------:R-:W-:Y:S01]  /*41c00*/  FFMA.FTZ R30, R44, R73.reuse, -R14.reuse ;  /* 0x000000492c1e7223 */ /* 0x180fe2000001080e */
[-CC-:B------:R-:W-:Y:S01]  /*41c10*/  FFMA.FTZ R166, R45, R73.reuse, -R14.reuse ;  /* 0x000000492da67223 */ /* 0x180fe2000001080e */
[----:B------:R-:W-:-:S05]  /*41c20*/  FFMA.FTZ R29, R48, R73, -R14 ;  /* 0x00000049301d7223 */ /* 0x000fca000001080e */
        /* <DEDUP_REMOVED lines=13> */
[-C--:B------:R-:W-:Y:S01]  /*41d00*/  FFMA.FTZ R178, R69, R73.reuse, -R14 ;  /* 0x0000004945b27223 */ /* 0x080fe2000001080e */
[----:B0-----:R-:W-:Y:S01]  /*41d10*/  FADD.FTZ R5, R33, R8 ;  /* 0x0000000821057221 */ /* 0x001fe20000010000 */
[----:B-1----:R-:W-:Y:S01]  /*41d20*/  FADD.FTZ R6, R17, R6 ;  /* 0x0000000611067221 */ /* 0x002fe20000010000 */
[----:B------:R-:W-:-:S04]  /*41d30*/  FFMA.FTZ R14, R46, R73, -R4 ;  /* 0x000000492e0e7223 */ /* 0x000fc80000010804 */
[----:B------:R-:W0:Y:S01]  /*41d40*/  MUFU.EX2 R15, R15 ;  /* 0x0000000f000f7308 */ /* 0x000e220000000800 */
[----:B--2---:R-:W-:Y:S01]  /*41d50*/  FADD.FTZ R5, R160, R5 ;  /* 0x00000005a0057221 */ /* 0x004fe20000010000 */
[----:B---3--:R-:W-:Y:S01]  /*41d60*/  FADD.FTZ R7, R161, R6 ;  /* 0x00000006a1077221 */ /* 0x008fe20000010000 */
[----:B------:R-:W-:-:S05]  /*41d70*/  FFMA.FTZ R167, R47, R73, -R4 ;  /* 0x000000492fa77223 */ /* 0x000fca0000010804 */
[----:B------:R-:W1:Y:S01]  /*41d80*/  MUFU.EX2 R164, R164 ;  /* 0x000000a400a47308 */ /* 0x000e620000000800 */
[----:B----4-:R-:W-:Y:S01]  /*41d90*/  FADD.FTZ R5, R32, R5 ;  /* 0x0000000520057221 */ /* 0x010fe20000010000 */
[----:B-----5:R-:W-:-:S06]  /*41da0*/  FADD.FTZ R6, R16, R7 ;  /* 0x0000000710067221 */ /* 0x020fcc0000010000 */
[----:B------:R-:W2:Y:S01]  /*41db0*/  MUFU.EX2 R165, R165 ;  /* 0x000000a500a57308 */ /* 0x000ea20000000800 */
[----:B------:R-:W-:Y:S01]  /*41dc0*/  FFMA.FTZ R13, R50, R73, -R4 ;  /* 0x00000049320d7223 */ /* 0x000fe20000010804 */
[----:B------:R-:W-:Y:S01]  /*41dd0*/  FADD.FTZ R8, R162, R5 ;  /* 0x00000005a2087221 */ /* 0x000fe20000010000 */
[----:B------:R-:W-:-:S05]  /*41de0*/  FADD.FTZ R6, R163, R6 ;  /* 0x00000006a3067221 */ /* 0x000fca0000010000 */
[----:B------:R-:W3:Y:S01]  /*41df0*/  MUFU.EX2 R30, R30 ;  /* 0x0000001e001e7308 */ /* 0x000ee20000000800 */
[----:B------:R-:W-:-:S07]  /*41e00*/  FFMA.FTZ R169, R51, R73, -R4 ;  /* 0x0000004933a97223 */ /* 0x000fce0000010804 */
[----:B------:R-:W4:Y:S01]  /*41e10*/  MUFU.EX2 R14, R14 ;  /* 0x0000000e000e7308 */ /* 0x000f220000000800 */
[----:B------:R-:W-:Y:S01]  /*41e20*/  FADD.FTZ R5, R31, R8 ;  /* 0x000000081f057221 */ /* 0x000fe20000010000 */
        /* <DEDUP_REMOVED lines=66> */
[----:B-----5:R-:W-:-:S04]  /*42250*/  FADD.FTZ R39, R179, R4 ;  /* 0x00000004b3277221 */ /* 0x020fc80000010000 */
[----:B------:R-:W-:Y:S04]  /*42260*/  ST.E desc[UR6][R2.64+0x10], R37 ;  /* 0x0000102502007985 */ /* 0x000fe8000c101906 */
[----:B------:R0:W-:Y:S04]  /*42270*/  ST.E desc[UR6][R2.64+0x14], R39 ;  /* 0x0000142702007985 */ /* 0x0001e8000c101906 */
[----:B------:R-:W2:Y:S04]  /*42280*/  LDL.64 R4, [UR4] ;  /* 0x00000004ff047983 */ /* 0x000ea80008100a00 */
[----:B------:R-:W3:Y:S04]  /*42290*/  LDL.64 R6, [UR4+0x98] ;  /* 0x00009804ff067983 */ /* 0x000ee80008100a00 */
[----:B0-----:R-:W4:Y:S01]  /*422a0*/  LDL.64 R2, [UR4+0x80] ;  /* 0x00008004ff027983 */ /* 0x001f220008100a00 */
[----:B------:R-:W-:-:S05]  /*422b0*/  LEA.HI R36, R216, 0x8, RZ, 0x19 ;  /* 0x00000008d8247811 */ /* 0x000fca00078fc8ff */
[----:B------:R0:W-:Y:S06]  /*422c0*/  BAR.SYNC.DEFER_BLOCKING R36, 0x100 ;  /* 0x000400240000751d */ /* 0x0001ec0000010000 */
[----:B--2---:R-:W2:Y:S04]  /*422d0*/  LD.E R41, desc[UR6][R4.64] ;  /* 0x0000000604297980 */ /* 0x004ea8000c101900 */
[----:B----4-:R-:W4:Y:S04]  /*422e0*/  LD.E R43, desc[UR6][R2.64] ;  /* 0x00000006022b7980 */ /* 0x010f28000c101900 */
[----:B---3--:R-:W2:Y:S04]  /*422f0*/  LD.E.64 R4, desc[UR6][R6.64] ;  /* 0x0000000606047980 */ /* 0x008ea8000c101b00 */
[----:B------:R-:W3:Y:S04]  /*42300*/  LD.E R45, desc[UR6][R2.64+0x4] ;  /* 0x00000406022d7980 */ /* 0x000ee8000c101900 */
        /* <DEDUP_REMOVED lines=26> */
[----:B------:R-:W5:Y:S04]  /*424b0*/  LDL.64 R6, [UR4+0x88] ;  /* 0x00008804ff067983 */ /* 0x000f680008100a00 */
[----:B0-----:R-:W5:Y:S04]  /*424c0*/  LD.E R36, desc[UR6][R2.64+0x70] ;  /* 0x0000700602247980 */ /* 0x001f68000c101900 */
        /* <DEDUP_REMOVED lines=44> */
[----:B----4-:R-:W-:Y:S01]  /*42790*/  ST.E desc[UR6][R2.64], R43 ;  /* 0x0000002b02007985 */ /* 0x010fe2000c101906 */
[----:B--2---:R-:W-:-:S03]  /*427a0*/  IMAD R4, R41, 0xc00, R4 ;  /* 0x00000c0029047824 */ /* 0x004fc600078e0204 */
[----:B------:R-:W2:Y:S04]  /*427b0*/  LD.E R110, desc[UR6][R2.64+0x198] ;  /* 0x00019806026e7980 */ /* 0x000ea8000c101900 */
[----:B---3--:R-:W-:Y:S04]  /*427c0*/  ST.E desc[UR6][R2.64+0x4], R45 ;  /* 0x0000042d02007985 */ /* 0x008fe8000c101906 */
[----:B-----5:R0:W-:Y:S04]  /*427d0*/  ST.E desc[UR6][R2.64+0x8], R37 ;  /* 0x0000082502007985 */ /* 0x0201e8000c101906 */
        /* <DEDUP_REMOVED lines=25> */
[----:B0-----:R-:W2:Y:S04]  /*42970*/  LD.E R37, desc[UR6][R2.64+0x74] ;  /* 0x0000740602257980 */ /* 0x001ea8000c101900 */
[----:B-1----:R-:W2:Y:S04]  /*42980*/  LD.E R39, desc[UR6][R2.64+0x7c] ;  /* 0x00007c0602277980 */ /* 0x002ea8000c101900 */
[----:B------:R-:W2:Y:S04]  /*42990*/  LD.E R41, desc[UR6][R2.64+0x84] ;  /* 0x0000840602297980 */ /* 0x000ea8000c101900 */
[----:B------:R-:W2:Y:S04]  /*429a0*/  LD.E R43, desc[UR6][R2.64+0x8c] ;  /* 0x00008c06022b7980 */ /* 0x000ea8000c101900 */
[----:B------:R-:W2:Y:S04]  /*429b0*/  LD.E R45, desc[UR6][R2.64+0x94] ;  /* 0x00009406022d7980 */ /* 0x000ea8000c101900 */
[----:B---3--:R-:W3:Y:S04]  /*429c0*/  LD.E R47, desc[UR6][R2.64+0x9c] ;  /* 0x00009c06022f7980 */ /* 0x008ee8000c101900 */
[----:B----4-:R-:W4:Y:S04]  /*429d0*/  LD.E R49, desc[UR6][R2.64+0xa4] ;  /* 0x0000a40602317980 */ /* 0x010f28000c101900 */
        /* <DEDUP_REMOVED lines=49> */
[----:B------:R-:W-:Y:S02]  /*42cf0*/  F2FP.BF16.F32.PACK_AB R184, R184, R35 ;  /* 0x00000023b8b8723e */ /* 0x000fe400000010ff */
[----:B------:R-:W-:Y:S02]  /*42d00*/  F2FP.BF16.F32.PACK_AB R186, R186, R34 ;  /* 0x00000022baba723e */ /* 0x000fe400000010ff */
[----:B------:R-:W-:Y:S02]  /*42d10*/  F2FP.BF16.F32.PACK_AB R185, R185, R21 ;  /* 0x00000015b9b9723e */ /* 0x000fe400000010ff */
[----:B------:R-:W-:Y:S01]  /*42d20*/  F2FP.BF16.F32.PACK_AB R187, R187, R20 ;  /* 0x00000014bbbb723e */ /* 0x000fe200000010ff */
[----:B------:R-:W-:Y:S01]  /*42d30*/  ST.E desc[UR6][R2.64+0x70], R36 ;  /* 0x0000702402007985 */ /* 0x000fe2000c101906 */
[----:B------:R-:W-:-:S02]  /*42d40*/  F2FP.BF16.F32.PACK_AB R160, R160, R33 ;  /* 0x00000021a0a0723e */ /* 0x000fc400000010ff */
[----:B------:R-:W-:Y:S01]  /*42d50*/  F2FP.BF16.F32.PACK_AB R162, R162, R32 ;  /* 0x00000020a2a2723e */ /* 0x000fe200000010ff */
[----:B------:R-:W-:Y:S01]  /*42d60*/  ST.E desc[UR6][R2.64+0x78], R38 ;  /* 0x0000782602007985 */ /* 0x000fe2000c101906 */
[----:B------:R-:W-:Y:S02]  /*42d70*/  F2FP.BF16.F32.PACK_AB R164, R164, R31 ;  /* 0x0000001fa4a4723e */ /* 0x000fe400000010ff */
[----:B------:R-:W-:Y:S01]  /*42d80*/  F2FP.BF16.F32.PACK_AB R166, R166, R30 ;  /* 0x0000001ea6a6723e */ /* 0x000fe200000010ff */
[----:B------:R-:W-:Y:S01]  /*42d90*/  ST.E desc[UR6][R2.64+0x80], R40 ;  /* 0x0000802802007985 */ /* 0x000fe2000c101906 */
        /* <DEDUP_REMOVED lines=22> */
[----:B--2---:R-:W-:Y:S04]  /*42f00*/  ST.E desc[UR6][R2.64+0x74], R37 ;  /* 0x0000742502007985 */ /* 0x004fe8000c101906 */
[----:B------:R-:W-:Y:S04]  /*42f10*/  ST.E desc[UR6][R2.64+0x7c], R39 ;  /* 0x00007c2702007985 */ /* 0x000fe8000c101906 */
[----:B------:R-:W-:Y:S04]  /*42f20*/  ST.E desc[UR6][R2.64+0x84], R41 ;  /* 0x0000842902007985 */ /* 0x000fe8000c101906 */
[----:B------:R-:W-:Y:S04]  /*42f30*/  ST.E desc[UR6][R2.64+0x8c], R43 ;  /* 0x00008c2b02007985 */ /* 0x000fe8000c101906 */
[----:B------:R-:W-:Y:S04]  /*42f40*/  ST.E desc[UR6][R2.64+0x94], R45 ;  /* 0x0000942d02007985 */ /* 0x000fe8000c101906 */
[----:B---3--:R-:W-:Y:S04]  /*42f50*/  ST.E desc[UR6][R2.64+0x9c], R47 ;  /* 0x00009c2f02007985 */ /* 0x008fe8000c101906 */
[----:B----4-:R-:W-:Y:S04]  /*42f60*/  ST.E desc[UR6][R2.64+0xa4], R49 ;  /* 0x0000a43102007985 */ /* 0x010fe8000c101906 */
        /* <DEDUP_REMOVED lines=74> */
[----:B------:R-:W-:Y:S01]  /*43410*/  ST.E desc[UR6][R6.64], RZ ;  /* 0x000000ff06007985 */ /* 0x000fe2000c101906 */
[----:B0-----:R-:W-:-:S06]  /*43420*/  WARPGROUP.ARRIVE ;  /* 0x00000000000079c5 */ /* 0x001fcc0000000000 */
[----:B------:R-:W-:Y:S03]  /*43430*/  HGMMA.64x256x16.F32.BF16 R24, R184, gdesc[UR8].tnspB, RZ, !UPT, gsb0 ;  /* 0x43e00008b8187df0 */ /* 0x000fe6000c0018ff */
[----:B------:R-:W-:Y:S02]  /*43440*/  WARPGROUP.DEPBAR.LE gsb0, 0x0 ;  /* 0x00008000000079c5 */ /* 0x000fe40000010000 */
        /* <DEDUP_REMOVED lines=128> */
[----:B------:R-:W-:Y:S04]  /*43c50*/  ST.E desc[UR6][R6.64], R0 ;  /* 0x0000000006007985 */ /* 0x000fe8000c101906 */
[----:B0-----:R-:W5:Y:S04]  /*43c60*/  LD.E R24, desc[UR6][R2.64] ;  /* 0x0000000602187980 */ /* 0x001f68000c101900 */
[----:B-1----:R-:W5:Y:S04]  /*43c70*/  LD.E R25, desc[UR6][R2.64+0x4] ;  /* 0x0000040602197980 */ /* 0x002f68000c101900 */
[----:B--2---:R-:W2:Y:S04]  /*43c80*/  LD.E R26, desc[UR6][R2.64+0x8] ;  /* 0x00000806021a7980 */ /* 0x004ea8000c101900 */
[----:B---3--:R-:W2:Y:S04]  /*43c90*/  LD.E R27, desc[UR6][R2.64+0xc] ;  /* 0x00000c06021b7980 */ /* 0x008ea8000c101900 */
[----:B----4-:R-:W2:Y:S04]  /*43ca0*/  LD.E R28, desc[UR6][R2.64+0x10] ;  /* 0x00001006021c7980 */ /* 0x010ea8000c101900 */
        /* <DEDUP_REMOVED lines=123> */
[----:B------:R-:W-:Y:S01]  /*44460*/  F2FP.BF16.F32.PACK_AB R177, R177, R9 ;  /* 0x00000009b1b1723e */ /* 0x000fe200000010ff */
[----:B------:R-:W-:Y:S01]  /*44470*/  IMAD.MOV.U32 R9, RZ, RZ, R5 ;  /* 0x000000ffff097224 */ /* 0x000fe200078e0005 */
[----:B------:R-:W-:Y:S01]  /*44480*/  F2FP.BF16.F32.PACK_AB R179, R179, R8 ;  /* 0x00000008b3b3723e */ /* 0x000fe200000010ff */
[----:B------:R-:W-:-:S03]  /*44490*/  VIADD R8, R4, 0x80 ;  /* 0x0000008004087836 */ /* 0x000fc60000000000 */
[----:B------:R-:W-:Y:S02]  /*444a0*/  R2UR UR11, R9 ;  /* 0x00000000090b72ca */ /* 0x000fe400000e0000 */
[----:B------:R-:W-:Y:S02]  /*444b0*/  R2UR UR10, R8 ;  /* 0x00000000080a72ca */ /* 0x000fe400000e0000 */
[----:B------:R-:W-:Y:S02]  /*444c0*/  F2FP.BF16.F32.PACK_AB R161, R161, R17 ;  /* 0x00000011a1a1723e */ /* 0x000fe400000010ff */
[----:B------:R-:W-:-:S04]  /*444d0*/  F2FP.BF16.F32.PACK_AB R163, R163, R16 ;  /* 0x00000010a3a3723e */ /* 0x000fc800000010ff */
[----:B--2---:R-:W-:-:S06]  /*444e0*/  WARPGROUP.ARRIVE ;  /* 0x00000000000079c5 */ /* 0x004fcc0000000000 */
[----:B------:R-:W-:Y:S03]  /*444f0*/  HGMMA.64x256x16.F32.BF16 R24, R160, gdesc[UR8].tnspB, R24, gsb0 ;  /* 0x43e00008a0187df0 */ /* 0x000fe60008001818 */
        /* <DEDUP_REMOVED lines=1058> */
[----:B------:R-:W-:Y:S01]  /*48720*/  R2UR UR10, R4 ;  /* 0x00000000040a72ca */ /* 0x000fe200000e0000 */
[----:B--2---:R-:W-:-:S12]  /*48730*/  WARPGROUP.ARRIVE ;  /* 0x00000000000079c5 */ /* 0x004fd80000000000 */
[----:B------:R-:W-:Y:S03]  /*48740*/  HGMMA.64x256x16.F32.BF16 R24, R176, gdesc[UR8].tnspB, R24, gsb0 ;  /* 0x43e00008b0187df0 */ /* 0x000fe60008001818 */
        /* <DEDUP_REMOVED lines=130> */
[----:B------:R-:W2:Y:S04]  /*48f70*/  LD.E R4, desc[UR6][R2.64] ;  /* 0x0000000602047980 */ /* 0x000ea8000c101900 */
[----:B------:R-:W3:Y:S04]  /*48f80*/  LD.E R5, desc[UR6][R2.64+0x4] ;  /* 0x0000040602057980 */ /* 0x000ee8000c101900 */
[----:B0-----:R-:W4:Y:S04]  /*48f90*/  LD.E R0, desc[UR6][R2.64+0x1fc] ;  /* 0x0001fc0602007980 */ /* 0x001f28000c101900 */
        /* <DEDUP_REMOVED lines=126> */
[----:B--2---:R0:W-:Y:S04]  /*49780*/  ST.E desc[UR6][R2.64], R4 ;  /* 0x0000000402007985 */ /* 0x0041e8000c101906 */
[----:B---3--:R0:W-:Y:S04]  /*49790*/  ST.E desc[UR6][R2.64+0x4], R5 ;  /* 0x0000040502007985 */ /* 0x0081e8000c101906 */
        /* <DEDUP_REMOVED lines=125> */
[----:B------:R-:W-:-:S13]  /*49f70*/  LOP3.LUT P6, RZ, R216, 0x7f, RZ, 0xc0, !PT ;  /* 0x0000007fd8ff7812 */ /* 0x000fda00078cc0ff */
[----:B0-----:R-:W-:Y:S05]  /*49f80*/  @P6 BRA `(.L_x_4214) ;  /* 0x0000000000206947 */ /* 0x001fea0003800000 */
[----:B------:R-:W2:Y:S04]  /*49f90*/  LDL.64 R2, [UR4+0x40] ;  /* 0x00004004ff027983 */ /* 0x000ea80008100a00 */
[----:B------:R-:W3:Y:S04]  /*49fa0*/  LDL.64 R4, [UR4] ;  /* 0x00000004ff047983 */ /* 0x000ee80008100a00 */
[----:B--2---:R-:W2:Y:S04]  /*49fb0*/  LD.E.64 R2, desc[UR6][R2.64+0x30] ;  /* 0x0000300602027980 */ /* 0x004ea8000c101b00 */
[----:B---3--:R-:W3:Y:S01]  /*49fc0*/  LD.E R4, desc[UR6][R4.64] ;  /* 0x0000000604047980 */ /* 0x008ee2000c101900 */
[----:B--2---:R-:W-:-:S05]  /*49fd0*/  MOV R7, R2 ;  /* 0x0000000200077202 */ /* 0x004fca0000000f00 */
[----:B---3--:R-:W-:-:S05]  /*49fe0*/  IMAD R0, R4, 0x8, R7 ;  /* 0x0000000804007824 */ /* 0x008fca00078e0207 */
[----:B------:R-:W-:-:S04]  /*49ff0*/  PRMT R0, RZ, 0x654, R0 ;  /* 0x00000654ff007816 */ /* 0x000fc80000000000 */
[----:B------:R0:W-:Y:S03]  /*4a000*/  SYNCS.ARRIVE.TRANS64.RED.A1T0 RZ, [R0+URZ], RZ ;  /* 0x000000ff00ff79a7 */ /* 0x0001e6000810043f */
.L_x_4214:
[----:B------:R-:W-:Y:S02]  /*4a010*/  IMAD.MOV.U32 R2, RZ, RZ, R217 ;  /* 0x000000ffff027224 */ /* 0x000fe400078e00d9 */
[----:B------:R-:W-:-:S04]  /*4a020*/  IMAD.MOV.U32 R3, RZ, RZ, 0x0 ;  /* 0x00000000ff037424 */ /* 0x000fc800078e00ff */
[----:B0-----:R-:W-:Y:S05]  /*4a030*/  RET.REL.NODEC R2 `(_ZN7cutlass13device_kernelIN5flash11enable_sm90INS1_16FlashAttnFwdSm90INS1_25CollectiveMainloopFwdSm90ILi2EN4cute5tupleIJNS5_1CILi1EEES8_S8_EEENS6_IJNS7_ILi128EEENS7_ILi96EEENS7_ILi64EEEEEELi256ENS_10bfloat16_tEfNS_4arch4Sm90ELb0ELb1ELb0ELb1ELb0ELb1ELb1ELb1ELb0ELb1ELb1ELb0EEENS1_21CollectiveEpilogueFwdINS6_IJSA_NS7_ILi256EEESB_EEES9_SE_SG_Li256ELb1ELb1ELb1ELb0EEENS1_36VarlenDynamicPersistentTileSchedulerILi128ELi96ELi256ELi128ELb1ELb1ELb1ELb1ELb0ELb1EEEEEEEEEvNT_6ParamsE) ;  /* 0xfffffb5c02f07950 */ /* 0x001fea0003c3ffff */
.L_x_4190:
[----:B0-----:R0:W1:Y:S02]  /*4a040*/  SYNCS.PHASECHK.TRANS64.TRYWAIT P0, [R3+URZ], R10 ;  /* 0x0000000a030075a7 */ /* 0x001064000800017f */
[----:B-1----:R-:W-:Y:S05]  /*4a050*/  @!P0 NANOSLEEP.SYNCS 0x989680 ;  /* 0x009896800000895d */ /* 0x002fea0003900000 */
[----:B------:R-:W1:Y:S02]  /*4a060*/  @!P0 SYNCS.PHASECHK.TRANS64 P0, [R3+URZ], R10 ;  /* 0x0000000a030085a7 */ /* 0x000e64000800007f */
[----:B-1----:R-:W-:Y:S05]  /*4a070*/  @!P0 BRA `(.L_x_4190) ;  /* 0xfffffffc00f08947 */ /* 0x002fea000383ffff */
[----:B------:R-:W-:Y:S05]  /*4a080*/  BRA `(.L_x_4189) ;  /* 0xffffff4c00287947 */ /* 0x000fea000383ffff */
.L_x_4192:
[----:B0-----:R0:W1:Y:S02]  /*4a090*/  SYNCS.PHASECHK.TRANS64.TRYWAIT P0, [R3+URZ+0x32410], R10 ;  /* 0x0324100a030075a7 */ /* 0x001064000800017f */
[----:B-1----:R-:W-:Y:S05]  /*4a0a0*/  @!P0 NANOSLEEP.SYNCS 0x989680 ;  /* 0x009896800000895d */ /* 0x002fea0003900000 */
[----:B------:R-:W1:Y:S02]  /*4a0b0*/  @!P0 SYNCS.PHASECHK.TRANS64 P0, [R3+URZ+0x32410], R10 ;  /* 0x0324100a030085a7 */ /* 0x000e64000800007f */
[----:B-1----:R-:W-:Y:S05]  /*4a0c0*/  @!P0 BRA `(.L_x_4192) ;  /* 0xfffffffc00f08947 */ /* 0x002fea000383ffff */
[----:B------:R-:W-:Y:S05]  /*4a0d0*/  BRA `(.L_x_4215) ;  /* 0xffffff50001c7947 */ /* 0x000fea000383ffff */
.L_x_4199:
[----:B0-----:R0:W1:Y:S02]  /*4a0e0*/  SYNCS.PHASECHK.TRANS64.TRYWAIT P0, [R10+URZ], R11 ;  /* 0x0000000b0a0075a7 */ /* 0x001064000800017f */
[----:B-1----:R-:W-:Y:S05]  /*4a0f0*/  @!P0 NANOSLEEP.SYNCS 0x989680 ;  /* 0x009896800000895d */ /* 0x002fea0003900000 */
[----:B------:R-:W1:Y:S02]  /*4a100*/  @!P0 SYNCS.PHASECHK.TRANS64 P0, [R10+URZ], R11 ;  /* 0x0000000b0a0085a7 */ /* 0x000e64000800007f */
[----:B-1----:R-:W-:Y:S05]  /*4a110*/  @!P0 BRA `(.L_x_4199) ;  /* 0xfffffffc00f08947 */ /* 0x002fea000383ffff */
[----:B------:R-:W-:Y:S05]  /*4a120*/  BRA `(.L_x_4198) ;  /* 0xffffff5000907947 */ /* 0x000fea000383ffff */
.L_x_4216:
        /* <DEDUP_REMOVED lines=13> */
.L_x_6141:


//--------------------- .text._ZN7cutlass13device_kernelIN5flash11enable_sm90INS1_16FlashAttnFwdSm90INS1_25CollectiveMainloopFwdSm90ILi2EN4cute5tupleIJNS5_1CILi1EEES8_S8_EEENS6_IJNS7_ILi128EEENS7_ILi96EEENS7_ILi64EEEEEELi256ENS_10bfloat16_tEfNS_4arch4Sm90ELb1ELb0ELb0ELb0ELb0ELb0ELb0ELb1ELb0ELb1ELb1ELb0EEENS1_21CollectiveEpilogueFwdINS6_IJSA_NS7_ILi256EEESB_EEES9_SE_SG_Li256ELb0ELb1ELb1ELb0EEENS1_19SingleTileSchedulerILb0ELb1ELb1ELi128EEEEEEEEEvNT_6ParamsE --------------------------
	.section	.text._ZN7cutlass13device_kernelIN5flash11enable_sm90INS1_16FlashAttnFwdSm90INS1_25CollectiveMainloopFwdSm90ILi2EN4cute5tupleIJNS5_1CILi1EEES8_S8_EEENS6_IJNS7_ILi128EEENS7_ILi96EEENS7_ILi64EEEEEELi256ENS_10bfloat16_tEfNS_4arch4Sm90ELb1ELb0ELb0ELb0ELb0ELb0ELb0ELb1ELb0ELb1ELb1ELb0EEENS1_21CollectiveEpilogueFwdINS6_IJSA_NS7_ILi256EEESB_EEES9_SE_SG_Li256ELb0ELb1ELb1ELb0EEENS1_19SingleTileSchedulerILb0ELb1ELb1ELi128EEEEEEEEEvNT_6ParamsE,"ax",@progbits
	.align	128
.text._ZN7cutlass13device_kernelIN5flash11enable_sm90INS1_16FlashAttnFwdSm90INS1_25CollectiveMainloopFwdSm90ILi2EN4cute5tupleIJNS5_1CILi1EEES8_S8_EEENS6_IJNS7_ILi128EEENS7_ILi96EEENS7_ILi64EEEEEELi256ENS_10bfloat16_tEfNS_4arch4Sm90ELb1ELb0ELb0ELb0ELb0ELb0ELb0ELb1ELb0ELb1ELb1ELb0EEENS1_21CollectiveEpilogueFwdINS6_IJSA_NS7_ILi256EEESB_EEES9_SE_SG_Li256ELb0ELb1ELb1ELb0EEENS1_19SingleTileSchedulerILb0ELb1ELb1ELi128EEEEEEEEEvNT_6ParamsE:
        .type           _ZN7cutlass13device_kernelIN5flash11enable_sm90INS1_16FlashAttnFwdSm90INS1_25CollectiveMainloopFwdSm90ILi2EN4cute5tupleIJNS5_1CILi1EEES8_S8_EEENS6_IJNS7_ILi128EEENS7_ILi96EEENS7_ILi64EEEEEELi256ENS_10bfloat16_tEfNS_4arch4Sm90ELb1ELb0ELb0ELb0ELb0ELb0ELb0ELb1ELb0ELb1ELb1ELb0EEENS1_21CollectiveEpilogueFwdINS6_IJSA_NS7_ILi256EEESB_EEES9_SE_SG_Li256ELb0ELb1ELb1ELb0EEENS1_19SingleTileSchedulerILb0ELb1ELb1ELi128EEEEEEEEEvNT_6ParamsE,@function
        .size           _ZN7cutlass13device_kernelIN5flash11enable_sm90INS1_16FlashAttnFwdSm90INS1_25CollectiveMainloopFwdSm90ILi2EN4cute5tupleIJNS5_1CILi1EEES8_S8_EEENS6_IJNS7_ILi128EEENS7_ILi96EEENS7_ILi64EEEEEELi256ENS_10bfloat16_tEfNS_4arch4Sm90ELb1ELb0ELb0ELb0ELb0ELb0ELb0ELb1ELb0ELb1ELb1ELb0EEENS1_21CollectiveEpilogueFwdINS6_IJSA_NS7_ILi256EEESB_EEES9_SE_SG_Li256ELb0ELb1ELb1ELb0EEENS1_19SingleTileSchedulerILb0ELb1ELb1ELi128EEEEEEEEEvNT_6ParamsE,(.L_x_6143 - _ZN7cutlass13device_kernelIN5flash11enable_sm90INS1_16FlashAttnFwdSm90INS1_25CollectiveMainloopFwdSm90ILi2EN4cute5tupleIJNS5_1CILi1EEES8_S8_EEENS6_IJNS7_ILi128EEENS7_ILi96EEENS7_ILi64EEEEEELi256ENS_10bfloat16_tEfNS_4arch4Sm90ELb1ELb0ELb0ELb0ELb0ELb0ELb0ELb1ELb0ELb1ELb1ELb0EEENS1_21CollectiveEpilogueFwdINS6_IJSA_NS7_ILi256EEESB_EEES9_SE_SG_Li256ELb0ELb1ELb1ELb0EEENS1_19SingleTileSchedulerILb0ELb1ELb1ELi128EEEEEEEEEvNT_6ParamsE)
        .other          _ZN7cutlass13device_kernelIN5flash11enable_sm90INS1_16FlashAttnFwdSm90INS1_25CollectiveMainloopFwdSm90ILi2EN4cute5tupleIJNS5_1CILi1EEES8_S8_EEENS6_IJNS7_ILi128EEENS7_ILi96EEENS7_ILi64EEEEEELi256ENS_10bfloat16_tEfNS_4arch4Sm90ELb1ELb0ELb0ELb0ELb0ELb0ELb0ELb1ELb0ELb1ELb1ELb0EEENS1_21CollectiveEpilogueFwdINS6_IJSA_NS7_ILi256EEESB_EEES9_SE_SG_Li256ELb0ELb1ELb1ELb0EEENS1_19SingleTileSchedulerILb0ELb1ELb1ELi128EEEEEEEEEvNT_6ParamsE,@"STO_CUDA_ENTRY STV_DEFAULT"
_ZN7cutlass13device_kernelIN5flash11enable_sm90INS1_16FlashAttnFwdSm90INS1_25CollectiveMainloopFwdSm90ILi2EN4cute5tupleIJNS5_1CILi1EEES8_S8_EEENS6_IJNS7_ILi128EEENS7_ILi96EEENS7_ILi64EEEEEELi256ENS_10bfloat16_tEfNS_4arch4Sm90ELb1ELb0ELb0ELb0ELb0ELb0ELb0ELb1ELb0ELb1ELb1ELb0EEENS1_21CollectiveEpilogueFwdINS6_IJSA_NS7_ILi256EEESB_EEES9_SE_SG_Li256ELb0ELb1ELb1ELb0EEENS1_19SingleTileSchedulerILb0ELb1ELb1ELi128EEEEEEEEEvNT_6ParamsE:
        /* <DEDUP_REMOVED lines=18> */
.L_x_4218:
[----:B------:R-:W-:Y:S05]  /*0120*/  BSYNC B0 ;  /* 0x0000000000007941 */ /* 0x000fea0003800000 */
.L_x_4217:
        /* <DEDUP_REMOVED lines=41> */
.L_x_4219:
        /* <DEDUP_REMOVED lines=22> */
.L_x_4220:
        /* <DEDUP_REMOVED lines=18> */
.L_x_4221:
        /* <DEDUP_REMOVED lines=22> */
.L_x_4222:
        /* <DEDUP_REMOVED lines=22> */
.L_x_4223:
        /* <DEDUP_REMOVED lines=8> */
.L_x_4226:
        /* <DEDUP_REMOVED lines=20> */
[----:B------:R-:W0:Y:S01]  /*0ac0*/  S2UR UR43, SR_CTAID.X ;  /* 0x00000000002b79c3 */ /* 0x000e220000002500 */
[----:B------:R-:W-:Y:S01]  /*0ad0*/  ULDC UR4, c[0x0][0x448] ;  /* 0x0001120000047ab9 */ /* 0x000fe20000000800 */
[----:B------:R-:W-:Y:S01]  /*0ae0*/  ULDC UR36, c[0x0][0x424] ;  /* 0x0001090000247ab9 */ /* 0x000fe20000000800 */
[----:B------:R-:W-:Y:S01]  /*0af0*/  UISETP.NE.AND UP1, UPT, UR4, 0x1, UPT ;  /* 0x000000010400788c */ /* 0x000fe2000bf25270 */
[----:B------:R-:W-:Y:S02]  /*0b00*/  ULDC UR40, c[0x0][0x2f0] ;  /* 0x0000bc0000287ab9 */ /* 0x000fe40000000800 */
[----:B------:R-:W-:Y:S01]  /*0b10*/  ULDC.64 UR4, c[0x0][0x418] ;  /* 0x0001060000047ab9 */ /* 0x000fe20000000a00 */
[----:B------:R-:W-:Y:S01]  /*0b20*/  ULDC UR7, c[0x0][0x288] ;  /* 0x0000a20000077ab9 */ /* 0x000fe20000000800 */
[----:B------:R-:W-:Y:S02]  /*0b30*/  UISETP.NE.U32.AND UP0, UPT, UR4, URZ, UPT ;  /* 0x0000003f0400728c */ /* 0x000fe4000bf05070 */
[----:B------:R-:W-:-:S02]  /*0b40*/  USHF.R.U32.HI UR10, URZ, 0x10, UR38 ;  /* 0x000000103f0a7899 */ /* 0x000fc40008011626 */
[----:B------:R-:W-:Y:S02]  /*0b50*/  UISETP.NE.AND.EX UP0, UPT, UR5, URZ, UPT, UP0 ;  /* 0x0000003f0500728c */ /* 0x000fe4000bf05300 */
[----:B------:R-:W-:Y:S01]  /*0b60*/  @UP1 ULDC UR4, c[0x0][0x44c] ;  /* 0x0001130000041ab9 */ /* 0x000fe20000000800 */
[----:B------:R-:W-:Y:S01]  /*0b70*/  @UP1 ULDC UR8, c[0x0][0x450] ;  /* 0x0001140000081ab9 */ /* 0x000fe20000000800 */
[----:B------:R-:W-:Y:S02]  /*0b80*/  USEL UR36, UR36, 0x1, UP0 ;  /* 0x0000000124247887 */ /* 0x000fe40008000000 */
[----:B------:R-:W-:Y:S02]  /*0b90*/  ULOP3.LUT UR38, UR38, 0xffff, URZ, 0xc0, !UPT ;  /* 0x0000ffff26267892 */ /* 0x000fe4000f8ec03f */
[----:B------:R-:W-:Y:S02]  /*0ba0*/  UIMAD UR40, UR36, UR40, URZ ;  /* 0x00000028242872a4 */ /* 0x000fe4000f8e023f */
[----:B0-----:R-:W-:-:S04]  /*0bb0*/  USHF.L.U32 UR43, UR43, 0x7, URZ ;  /* 0x000000072b2b7899 */ /* 0x001fc8000800063f */
[----:B------:R-:W-:-:S04]  /*0bc0*/  UIADD3 UR6, UR43, 0x7f, URZ ;  /* 0x0000007f2b067890 */ /* 0x000fc8000fffe03f */
[----:B------:R-:W-:Y:S02]  /*0bd0*/  UIMAD.WIDE.U32 UR4, UR6, UR4, URZ ;  /* 0x00000004060472a5 */ /* 0x000fe4000f8e003f */
[----:B------:R-:W-:Y:S02]  /*0be0*/  UIADD3 UR4, UR40, 0x5f, URZ ;  /* 0x0000005f28047890 */ /* 0x000fe4000fffe03f */
[----:B------:R-:W-:Y:S02]  /*0bf0*/  @UP1 USHF.R.U32.HI UR6, URZ, UR8, UR5 ;  /* 0x000000083f061299 */ /* 0x000fe40008011605 */
[----:B------:R-:W-:-:S04]  /*0c00*/  UIADD3 UR5, UR40, 0x60, -UR7 ;  /* 0x0000006028057890 */ /* 0x000fc8000fffe807 */
[----:B------:R-:W-:Y:S02]  /*0c10*/  UIADD3 UR6, UR5, UR6, URZ ;  /* 0x0000000605067290 */ /* 0x000fe4000fffe03f */
[----:B------:R-:W-:Y:S02]  /*0c20*/  UIMAD.WIDE UR4, UR4, 0x2aaaaaab, URZ ;  /* 0x2aaaaaab040478a5 */ /* 0x000fe4000f8e023f */
[----:B------:R-:W-:Y:S02]  /*0c30*/  UIMAD.WIDE UR6, UR6, 0x2aaaaaab, URZ ;  /* 0x2aaaaaab060678a5 */ /* 0x000fe4000f8e023f */
[----:B------:R-:W-:Y:S02]  /*0c40*/  USHF.R.U32.HI UR4, URZ, 0x1f, UR5 ;  /* 0x0000001f3f047899 */ /* 0x000fe40008011605 */
[----:B------:R-:W-:Y:S02]  /*0c50*/  USHF.R.U32.HI UR6, URZ, 0x1f, UR7 ;  /* 0x0000001f3f067899 */ /* 0x000fe40008011607 */
[----:B------:R-:W-:-:S02]  /*0c60*/  ULEA.HI.SX32 UR4, UR5, UR4, 0x1c ;  /* 0x0000000405047291 */ /* 0x000fc4000f8fe23f */
[----:B------:R-:W-:-:S04]  /*0c70*/  ULEA.HI.SX32 UR6, UR7, UR6, 0x1c ;  /* 0x0000000607067291 */ /* 0x000fc8000f8fe23f */
[----:B------:R-:W-:-:S04]  /*0c80*/  UISETP.LT.AND UP0, UPT, UR4, UR6, UPT ;  /* 0x000000060400728c */ /* 0x000fc8000bf01270 */
[----:B------:R-:W-:Y:S02]  /*0c90*/  USEL UR9, UR4, UR6, UP0 ;  /* 0x0000000604097287 */ /* 0x000fe40008000000 */
[----:B------:R-:W-:Y:S02]  /*0ca0*/  UISETP.NE.AND UP0, UPT, UR10, URZ, UPT ;  /* 0x0000003f0a00728c */ /* 0x000fe4000bf05270 */
[----:B------:R-:W-:Y:S01]  /*0cb0*/  UISETP.GE.AND UP1, UPT, UR9, 0x1, UPT ;  /* 0x000000010900788c */ /* 0x000fe2000bf26270 */
[----:B------:R-:W-:-:S05]  /*0cc0*/  UMOV UR4, URZ ;  /* 0x0000003f00047c82 */ /* 0x000fca0008000000 */
[----:B------:R-:W-:-:S03]  /*0cd0*/  PLOP3.LUT P0, PT, PT, PT, UP1, 0x80, 0x0 ;  /* 0x000000000000781c */ /* 0x000fc60003f0f018 */
[----:B------:R-:W-:-:S10]  /*0ce0*/  @!UP0 ULDC UR10, c[0x0][0x9f0] ;  /* 0x00027c00000a8ab9 */ /* 0x000fd40000000800 */
[----:B------:R-:W-:Y:S05]  /*0cf0*/  @!P0 BRA `(.L_x_4228) ;  /* 0x0000000000848947 */ /* 0x000fea0003800000 */
[----:B------:R-:W-:Y:S01]  /*0d00*/  IMAD.U32 R4, RZ, RZ, UR10 ;  /* 0x0000000aff047e24 */ /* 0x000fe2000f8e00ff */
[----:B------:R-:W-:Y:S01]  /*0d10*/  UIADD3 UR6, UR10, -0x1, UR9 ;  /* 0xffffffff0a067890 */ /* 0x000fe2000fffe009 */
[----:B------:R-:W-:-:S03]  /*0d20*/  UMOV UR4, URZ ;  /* 0x0000003f00047c82 */ /* 0x000fc60008000000 */
        /* <DEDUP_REMOVED lines=30> */
.L_x_4228:
[----:B------:R-:W-:Y:S01]  /*0f10*/  UIMAD UR38, UR38, UR4, URZ ;  /* 0x00000004262672a4 */ /* 0x000fe2000f8e023f */
[----:B------:R-:W-:Y:S01]  /*0f20*/  IMAD.U32 R0, RZ, RZ, UR9 ;  /* 0x00000009ff007e24 */ /* 0x000fe2000f8e00ff */
[----:B------:R-:W0:Y:S01]  /*0f30*/  S2R R4, SR_TID.X ;  /* 0x0000000000047919 */ /* 0x000e220000002100 */
[----:B------:R-:W-:Y:S01]  /*0f40*/  IMAD.U32 R3, RZ, RZ, UR4 ;  /* 0x00000004ff037e24 */ /* 0x000fe2000f8e00ff */
[----:B------:R-:W-:Y:S02]  /*0f50*/  PLOP3.LUT P0, PT, PT, PT, PT, 0x80, 0x0 ;  /* 0x000000000000781c */ /* 0x000fe40003f0f070 */
[----:B------:R-:W-:Y:S02]  /*0f60*/  CS2R R150, SRZ ;  /* 0x0000000000967805 */ /* 0x000fe4000001ff00 */
[----:B------:R-:W-:Y:S02]  /*0f70*/  CS2R R148, SRZ ;  /* 0x0000000000947805 */ /* 0x000fe4000001ff00 */
[----:B------:R-:W-:-:S02]  /*0f80*/  CS2R R146, SRZ ;  /* 0x0000000000927805 */ /* 0x000fc4000001ff00 */
[----:B------:R-:W-:Y:S01]  /*0f90*/  VIADDMNMX R0, R3, UR38, R0, PT ;  /* 0x0000002603007c46 */ /* 0x000fe2000b800100 */
[----:B------:R-:W-:Y:S01]  /*0fa0*/  IMAD.MOV.U32 R3, RZ, RZ, RZ ;  /* 0x000000ffff037224 */ /* 0x000fe200078e00ff */
        /* <DEDUP_REMOVED lines=23> */
[----:B------:R-:W-:-:S02]  /*1120*/  CS2R R104, SRZ ;  /* 0x0000000000687805 */ /* 0x000fc4000001ff00 */
[----:B0-----:R-:W-:Y:S01]  /*1130*/  IADD3 R16, R4, -0x80, RZ ;  /* 0xffffff8004107810 */ /* 0x001fe20007ffe0ff */
[----:B------:R-:W-:Y:S01]  /*1140*/  IMAD.MOV.U32 R4, RZ, RZ, RZ ;  /* 0x000000ffff047224 */ /* 0x000fe200078e00ff */
        /* <DEDUP_REMOVED lines=66> */
[----:B------:R-:W-:Y:S01]  /*1570*/  IMAD.U32 R10, RZ, RZ, UR6 ;  /* 0x00000006ff0a7e24 */ /* 0x000fe2000f8e00ff */
[----:B------:R-:W-:Y:S01]  /*1580*/  MOV R8, 0x70 ;  /* 0x0000007000087802 */ /* 0x000fe20000000f00 */
[----:B------:R-:W-:Y:S02]  /*1590*/  IMAD.U32 R6, RZ, RZ, UR4 ;  /* 0x00000004ff067e24 */ /* 0x000fe4000f8e00ff */
[----:B------:R-:W-:-:S02]  /*15a0*/  IMAD.U32 R7, RZ, RZ, UR5 ;  /* 0x00000005ff077e24 */ /* 0x000fc4000f8e00ff */
[----:B------:R-:W-:Y:S02]  /*15b0*/  IMAD.U32 R11, RZ, RZ, UR7 ;  /* 0x00000007ff0b7e24 */ /* 0x000fe4000f8e00ff */
[----:B------:R-:W-:Y:S02]  /*15c0*/  IMAD.MOV.U32 R12, RZ, RZ, 0x1 ;  /* 0x00000001ff0c7424 */ /* 0x000fe400078e00ff */
[----:B0-----:R-:W-:-:S07]  /*15d0*/  IMAD.MOV.U32 R13, RZ, RZ, RZ ;  /* 0x000000ffff0d7224 */ /* 0x001fce00078e00ff */
[----:B------:R-:W-:-:S07]  /*15e0*/  LEPC R20, `(.L_x_4230) ;  /* 0x000000001014794e */ /* 0x000fce0000000000 */
[----:B-1----:R-:W-:Y:S05]  /*15f0*/  CALL.ABS.NOINC R14 ;  /* 0x000000000e007343 */ /* 0x002fea0003c00000 */
.L_x_4230:
[----:B------:R-:W-:Y:S01]  /*1600*/  SHF.L.U32 R10, RZ, 0x1f, RZ ;  /* 0x0000001fff0a7819 */ /* 0x000fe200000006ff */
[----:B------:R-:W-:-:S03]  /*1610*/  VIADD R0, R2, 0x8 ;  /* 0x0000000802007836 */ /* 0x000fc60000000000 */
[----:B------:R-:W0:Y:S02]  /*1620*/  SYNCS.PHASECHK.TRANS64.TRYWAIT P0, [UR39+0x22800], R10 ;  /* 0x0228000aff0075a7 */ /* 0x000e240008000167 */
[----:B0-----:R-:W-:Y:S05]  /*1630*/  @!P0 BRA `(.L_x_4231) ;  /* 0x000000c800d88947 */ /* 0x001fea0003800000 */
.L_x_4347:
[----:B------:R-:W-:Y:S05]  /*1640*/  WARPSYNC.ALL ;  /* 0x0000000000007948 */ /* 0x000fea0003800000 */
[----:B------:R-:W-:Y:S01]  /*1650*/  ULOP3.LUT UR4, UR42, 0x1, URZ, 0xfc, !UPT ;  /* 0x000000012a047892 */ /* 0x000fe2000f8efc3f */
[----:B------:R1:W-:Y:S03]  /*1660*/  BAR.SYNC.DEFER_BLOCKING R0, 0x100 ;  /* 0x000400000000751d */ /* 0x0003e60000010000 */
[----:B------:R-:W-:-:S06]  /*1670*/  UISETP.NE.AND UP0, UPT, UR4, 0x3, UPT ;  /* 0x000000030400788c */ /* 0x000fcc000bf05270 */
[----:B------:R-:W-:-:S13]  /*1680*/  PLOP3.LUT P0, PT, PT, PT, UP0, 0x80, 0x0 ;  /* 0x000000000000781c */ /* 0x000fda0003f0f008 */
[----:B-1----:R-:W-:Y:S05]  /*1690*/  @!P0 BRA `(.L_x_4232) ;  /* 0x0000000000048947 */ /* 0x002fea0003800000 */
[----:B------:R-:W-:Y:S01]  /*16a0*/  BPT.TRAP 0x1 ;  /* 0x000000040000795c */ /* 0x000fe20000300000 */
.L_x_4232:
[----:B------:R1:W2:Y:S01]  /*16b0*/  SYNCS.PHASECHK.TRANS64.TRYWAIT P1, [UR39+0x22830], R10 ;  /* 0x0228300aff0075a7 */ /* 0x0002a20008020167 */
[----:B------:R-:W-:Y:S05]  /*16c0*/  @!P0 BRA `(.L_x_4233) ;  /* 0x0000000000048947 */ /* 0x000fea0003800000 */
[----:B------:R-:W-:Y:S01]  /*16d0*/  BPT.TRAP 0x1 ;  /* 0x000000040000795c */ /* 0x000fe20000300000 */
.L_x_4233:
[----:B--2---:R-:W-:Y:S05]  /*16e0*/  @P1 BRA `(.L_x_4234) ;  /* 0x0000000000081947 */ /* 0x004fea0003800000 */
[----:B------:R-:W2:Y:S02]  /*16f0*/  SYNCS.PHASECHK.TRANS64.TRYWAIT P1, [UR39+0x22830], R10 ;  /* 0x0228300aff0075a7 */ /* 0x000ea40008020167 */
[----:B--2---:R-:W-:Y:S05]  /*1700*/  @!P1 BRA `(.L_x_4235) ;  /* 0x000000c800bc9947 */ /* 0x004fea0003800000 */
.L_x_4234:
[----:B------:R-:W-:Y:S01]  /*1710*/  UIADD3 UR4, UR39, 0x1c400, URZ ;  /* 0x0001c40027047890 */ /* 0x000fe2000fffe03f */
[----:B------:R-:W-:Y:S01]  /*1720*/  WARPGROUP.ARRIVE ;  /* 0x00000000000079c5 */ /* 0x000fe20000000000 */
[----:B------:R-:W-:Y:S01]  /*1730*/  ULOP3.LUT UR8, UR46, 0x10000, URZ, 0xfc, !UPT ;  /* 0x000100002e087892 */ /* 0x000fe2000f8efc3f */
[----:B0-----:R-:W-:Y:S01]  /*1740*/  LOP3.LUT R3, R18, 0xffffff80, RZ, 0xc0, !PT ;  /* 0xffffff8012037812 */ /* 0x001fe200078ec0ff */
[----:B------:R-:W-:Y:S01]  /*1750*/  USHF.R.U32.HI UR4, URZ, 0x4, UR4 ;  /* 0x000000043f047899 */ /* 0x000fe20008011604 */
[----:B------:R-:W-:Y:S01]  /*1760*/  LEA.HI R17, R17, R16, RZ, 0x2 ;  /* 0x0000001011117211 */ /* 0x000fe200078f10ff */
[----:B------:R-:W-:Y:S01]  /*1770*/  UMOV UR9, 0x40000040 ;  /* 0x4000004000097882 */ /* 0x000fe20000000000 */
[----:B------:R-:W-:Y:S01]  /*1780*/  UMOV UR7, 0x40000040 ;  /* 0x4000004000077882 */ /* 0x000fe20000000000 */
[----:B------:R-:W-:Y:S01]  /*1790*/  ULOP3.LUT UR4, UR4, 0x3fff, URZ, 0xc0, !UPT ;  /* 0x00003fff04047892 */ /* 0x000fe2000f8ec03f */
[----:B------:R-:W-:Y:S01]  /*17a0*/  IMAD.IADD R3, R16, 0x1, -R3 ;  /* 0x0000000110037824 */ /* 0x000fe200078e0a03 */
[----:B------:R-:W-:Y:S01]  /*17b0*/  UMOV UR5, UR9 ;  /* 0x0000000900057c82 */ /* 0x000fe20008000000 */
[----:B------:R-:W-:Y:S01]  /*17c0*/  UIADD3 UR12, UR8, 0x2, URZ ;  /* 0x00000002080c7890 */ /* 0x000fe2000fffe03f */
[----:B------:R-:W-:Y:S01]  /*17d0*/  LOP3.LUT R17, R17, 0xfffffffc, RZ, 0xc0, !PT ;  /* 0xfffffffc11117812 */ /* 0x000fe200078ec0ff */
[----:B------:R-:W-:Y:S01]  /*17e0*/  ULOP3.LUT UR6, UR4, 0x10000, URZ, 0xfc, !UPT ;  /* 0x0001000004067892 */ /* 0x000fe2000f8efc3f */
[----:B------:R-:W-:Y:S01]  /*17f0*/  SHF.R.S32.HI R4, RZ, 0x1f, R3 ;  /* 0x0000001fff047819 */ /* 0x000fe20000011403 */
[----:B------:R-:W-:Y:S01]  /*1800*/  UMOV UR13, 0x40000040 ;  /* 0x40000040000d7882 */ /* 0x000fe20000000000 */
[----:B------:R-:W-:Y:S01]  /*1810*/  UMOV UR4, UR8 ;  /* 0x0000000800047c82 */ /* 0x000fe20008000000 */
[----:B------:R-:W-:Y:S01]  /*1820*/  UIADD3 UR14, UR6, 0x2, URZ ;  /* 0x00000002060e7890 */ /* 0x000fe2000fffe03f */
[CC--:B------:R-:W-:Y:S01]  /*1830*/  LEA.HI R5, R4.reuse, R3.reuse, RZ, 0x2 ;  /* 0x0000000304057211 */ /* 0x0c0fe200078f10ff */
[----:B------:R-:W-:Y:S01]  /*1840*/  UMOV UR15, 0x40000040 ;  /* 0x40000040000f7882 */ /* 0x000fe20000000000 */
[----:B------:R-:W-:Y:S01]  /*1850*/  UIADD3 UR16, UR8, 0x4, URZ ;  /* 0x0000000408107890 */ /* 0x000fe2000fffe03f */
[----:B------:R-:W-:Y:S01]  /*1860*/  LEA.HI R6, R4, R3, RZ, 0x5 ;  /* 0x0000000304067211 */ /* 0x000fe200078f28ff */
[----:B------:R-:W-:Y:S01]  /*1870*/  HGMMA.64x96x16.F32.BF16 R24, gdesc[UR4], RZ, !UPT, gsb0 ;  /* 0x01600000041879f0 */ /* 0x000fe2000c0018ff */
[----:B------:R-:W-:Y:S01]  /*1880*/  UIADD3 UR18, UR6, 0x4, URZ ;  /* 0x0000000406127890 */ /* 0x000fe2000fffe03f */
[--C-:B------:R-:W-:Y:S01]  /*1890*/  SHF.R.S32.HI R4, RZ, 0x2, R5.reuse ;  /* 0x00000002ff047819 */ /* 0x100fe20000011405 */
[----:B------:R-:W-:Y:S01]  /*18a0*/  UMOV UR17, 0x40000040 ;  /* 0x4000004000117882 */ /* 0x000fe20000000000 */
[----:B------:R-:W-:Y:S01]  /*18b0*/  UMOV UR19, 0x40000040 ;  /* 0x4000004000137882 */ /* 0x000fe20000000000 */
[----:B------:R-:W-:Y:S01]  /*18c0*/  UIADD3 UR20, UR8, 0x6, URZ ;  /* 0x0000000608147890 */ /* 0x000fe2000fffe03f */
[----:B------:R-:W-:Y:S01]  /*18d0*/  SHF.R.S32.HI R7, RZ, 0x1f, R5 ;  /* 0x0000001fff077819 */ /* 0x000fe20000011405 */
[----:B------:R-:W-:Y:S01]  /*18e0*/  UIADD3 UR22, UR6, 0x6, URZ ;  /* 0x0000000606167890 */ /* 0x000fe2000fffe03f */
[----:B------:R-:W-:Y:S01]  /*18f0*/  IMAD.IADD R17, R16, 0x1, -R17 ;  /* 0x0000000110117824 */ /* 0x000fe200078e0a11 */
[----:B------:R-:W-:Y:S01]  /*1900*/  UMOV UR21, 0x40000040 ;  /* 0x4000004000157882 */ /* 0x000fe20000000000 */
[----:B------:R-:W-:Y:S01]  /*1910*/  UMOV UR23, 0x40000040 ;  /* 0x4000004000177882 */ /* 0x000fe20000000000 */
[----:B------:R-:W-:Y:S01]  /*1920*/  SHF.R.S32.HI R6, RZ, 0x5, R6 ;  /* 0x00000005ff067819 */ /* 0x000fe20000011406 */
[----:B------:R-:W-:Y:S01]  /*1930*/  ULDC UR4, c[0x0][0x448] ;  /* 0x0001120000047ab9 */ /* 0x000fe20000000800 */
[----:B------:R-:W-:Y:S01]  /*1940*/  LEA.HI R8, R19, R19, RZ, 0x1 ;  /* 0x0000001313087211 */ /* 0x000fe200078f08ff */
[----:B------:R-:W-:Y:S01]  /*1950*/  UISETP.NE.AND UP0, UPT, UR4, 0x1, UPT ;  /* 0x000000010400788c */ /* 0x000fe2000bf05270 */
[----:B------:R-:W-:Y:S01]  /*1960*/  LEA.HI R7, R7, R4, RZ, 0x3 ;  /* 0x0000000407077211 */ /* 0x000fe200078f18ff */
[----:B------:R-:W-:Y:S01]  /*1970*/  ULDC UR11, c[0x0][0x288] ;  /* 0x0000a200000b7ab9 */ /* 0x000fe20000000800 */
[----:B------:R-:W-:Y:S01]  /*1980*/  LEA R9, R6, UR43, 0x4 ;  /* 0x0000002b06097c11 */ /* 0x000fe2000f8e20ff */
[----:B------:R-:W-:Y:S01]  /*1990*/  ULDC UR7, c[0x0][0x988] ;  /* 0x0002620000077ab9 */ /* 0x000fe20000000800 */
[----:B------:R-:W-:Y:S01]  /*19a0*/  LOP3.LUT R8, R8, 0x3fffffe, RZ, 0xc0, !PT ;  /* 0x03fffffe08087812 */ /* 0x000fe200078ec0ff */
[----:B------:R-:W0:Y:S01]  /*19b0*/  S2R R11, SR_TID.X ;  /* 0x00000000000b7919 */ /* 0x000e220000002100 */
[----:B------:R-:W-:-:S02]  /*19c0*/  LOP3.LUT R7, R7, 0xfffffff8, RZ, 0xc0, !PT ;  /* 0xfffffff807077812 */ /* 0x000fc400078ec0ff */
[----:B------:R-:W-:Y:S01]  /*19d0*/  LEA.HI R6, R17, R17, RZ, 0x1 ;  /* 0x0000001111067211 */ /* 0x000fe200078f08ff */
[----:B------:R-:W-:Y:S01]  /*19e0*/  IMAD.IADD R8, R19, 0x1, -R8 ;  /* 0x0000000113087824 */ /* 0x000fe200078e0a08 */
[----:B------:R-:W-:Y:S01]  /*19f0*/  IADD3 R7, R9, R4, -R7 ;  /* 0x0000000409077210 */ /* 0x000fe20007ffe807 */
[----:B------:R-:W-:Y:S01]  /*1a00*/  @UP0 ULDC UR4, c[0x0][0x44c] ;  /* 0x0001130000040ab9 */ /* 0x000fe20000000800 */
[----:B------:R-:W-:Y:S02]  /*1a10*/  LOP3.LUT R6, R6, 0x1ffffffe, RZ, 0xc0, !PT ;  /* 0x1ffffffe06067812 */ /* 0x000fe400078ec0ff */
[----:B------:R-:W-:Y:S01]  /*1a20*/  PLOP3.LUT P1, PT, PT, PT, UP0, 0x80, 0x0 ;  /* 0x000000000000781c */ /* 0x000fe20003f2f008 */
[----:B------:R-:W-:Y:S02]  /*1a30*/  IMAD R7, R8, 0x40, R7 ;  /* 0x0000004008077824 */ /* 0x000fe400078e0207 */
[----:B------:R-:W-:-:S05]  /*1a40*/  IMAD.IADD R4, R17, 0x1, -R6 ;  /* 0x0000000111047824 */ /* 0x000fca00078e0a06 */
[----:B------:R-:W-:-:S05]  /*1a50*/  LEA R4, R4, R7, 0x3 ;  /* 0x0000000704047211 */ /* 0x000fca00078e18ff */
[----:B------:R-:W-:Y:S01]  /*1a60*/  @P1 IMAD.HI.U32 R6, R4, UR4, RZ ;  /* 0x0000000404061c27 */ /* 0x000fe2000f8e00ff */
[----:B------:R-:W-:-:S03]  /*1a70*/  @UP0 ULDC UR4, c[0x0][0x450] ;  /* 0x0001140000040ab9 */ /* 0x000fc60000000800 */
[----:B------:R-:W-:Y:S01]  /*1a80*/  IMAD.MOV.U32 R7, RZ, RZ, R4 ;  /* 0x000000ffff077224 */ /* 0x000fe200078e0004 */
[----:B------:R-:W-:Y:S01]  /*1a90*/  @P1 SHF.R.U32.HI R7, RZ, UR4, R6 ;  /* 0x00000004ff071c19 */ /* 0x000fe20008011606 */
[----:B------:R-:W-:Y:S01]  /*1aa0*/  UIMAD UR4, UR41, -0x60, UR40 ;  /* 0xffffffa0290478a4 */ /* 0x000fe2000f8e0228 */
[----:B------:R-:W-:-:S03]  /*1ab0*/  LOP3.LUT R6, R5, 0x7ffffffc, RZ, 0xc0, !PT ;  /* 0x7ffffffc05067812 */ /* 0x000fc600078ec0ff */
[----:B------:R-:W2:Y:S01]  /*1ac0*/  SHFL.IDX PT, R8, R7, 0x1, 0x1c1f ;  /* 0x003c1f0007087f89 */ /* 0x000ea200000e0000 */
[----:B------:R-:W-:Y:S01]  /*1ad0*/  UIADD3 UR4, UR4, 0x60, URZ ;  /* 0x0000006004047890 */ /* 0x000fe2000fffe03f */
[----:B------:R-:W-:Y:S01]  /*1ae0*/  IMAD.IADD R3, R3, 0x1, -R6 ;  /* 0x0000000103037824 */ /* 0x000fe200078e0a06 */
[----:B0-----:R-:W-:Y:S01]  /*1af0*/  LOP3.LUT R11, R11, 0x7f, RZ, 0xc0, !PT ;  /* 0x0000007f0b0b7812 */ /* 0x001fe200078ec0ff */
[----:B------:R-:W0:Y:S03]  /*1b00*/  SHFL.IDX PT, R7, R7, RZ, 0x1c1f ;  /* 0x001c1fff07077589 */ /* 0x000e2600000e0000 */
[----:B------:R-:W-:-:S04]  /*1b10*/  IMAD.U32 R6, RZ, RZ, UR4 ;  /* 0x00000004ff067e24 */ /* 0x000fc8000f8e00ff */
[----:B------:R-:W-:Y:S02]  /*1b20*/  IMAD R5, R3, -0x2, R6 ;  /* 0xfffffffe03057824 */ /* 0x000fe400078e0206 */
[----:B------:R-:W-:-:S05]  /*1b30*/  IMAD.U32 R6, RZ, RZ, UR11 ;  /* 0x0000000bff067e24 */ /* 0x000fca000f8e00ff */
[----:B------:R-:W-:-:S04]  /*1b40*/  IADD3 R6, R5, 0x1, -R6 ;  /* 0x0000000105067810 */ /* 0x000fc80007ffe806 */
[----:B--2---:R-:W-:-:S04]  /*1b50*/  VIADDMNMX R8, R8, R6, R5, PT ;  /* 0x0000000608087246 */ /* 0x004fc80003800105 */
[C---:B------:R-:W-:Y:S02]  /*1b60*/  ISETP.GT.AND P2, PT, R8.reuse, RZ, PT ;  /* 0x000000ff0800720c */ /* 0x040fe40003f44270 */
[C---:B------:R-:W-:Y:S02]  /*1b70*/  ISETP.GT.AND P3, PT, R8.reuse, 0x1, PT ;  /* 0x000000010800780c */ /* 0x040fe40003f64270 */
[----:B------:R-:W-:Y:S02]  /*1b80*/  ISETP.GT.AND P4, PT, R8, 0x8, PT ;  /* 0x000000080800780c */ /* 0x000fe40003f84270 */
[----:B0-----:R-:W-:-:S04]  /*1b90*/  VIADDMNMX R6, R7, R6, R5, PT ;  /* 0x0000000607067246 */ /* 0x001fc80003800105 */
[----:B------:R-:W-:Y:S01]  /*1ba0*/  ISETP.GT.AND P5, PT, R6, 0x8, PT ;  /* 0x000000080600780c */ /* 0x000fe20003fa4270 */
        /* <DEDUP_REMOVED lines=12> */
[----:B------:R-:W-:Y:S02]  /*1c70*/  ISETP.GT.AND P2, PT, R8, 0x9, PT ;  /* 0x000000090800780c */ /* 0x000fe40003f44270 */
[----:B------:R-:W-:-:S02]  /*1c80*/  FSEL R30, R30, -INF , P4 ;  /* 0xff8000001e1e7808 */ /* 0x000fc40002000000 */
[----:B------:R-:W-:Y:S02]  /*1c90*/  FMNMX.FTZ R9, R26, R27, !PT ;  /* 0x0000001b1a097209 */ /* 0x000fe40007810000 */
[----:B------:R-:W-:Y:S02]  /*1ca0*/  ISETP.GT.AND P3, PT, R8, 0x10, PT ;  /* 0x000000100800780c */ /* 0x000fe40003f64270 */
[----:B------:R-:W-:Y:S02]  /*1cb0*/  FSEL R31, R31, -INF , P2 ;  /* 0xff8000001f1f7808 */ /* 0x000fe40001000000 */
[----:B------:R-:W-:Y:S02]  /*1cc0*/  FMNMX.FTZ R12, R30, R9, !PT ;  /* 0x000000091e0c7209 */ /* 0x000fe40007810000 */
        /* <DEDUP_REMOVED lines=57> */
[----:B------:R-:W-:Y:S02]  /*2060*/  FSEL R71, R71, -INF , P2 ;  /* 0xff80000047477808 */ /* 0x000fe40001000000 */
[----:B------:R-:W-:Y:S02]  /*2070*/  FMNMX.FTZ R8, R70, R9, !PT ;  /* 0x0000000946087209 */ /* 0x000fe40007810000 */
[C---:B------:R-:W-:Y:S02]  /*2080*/  ISETP.GT.AND P3, PT, R6.reuse, RZ, PT ;  /* 0x000000ff0600720c */ /* 0x040fe40003f64270 */
[----:B------:R-:W-:Y:S02]  /*2090*/  FMNMX.FTZ R8, R71, R8, !PT ;  /* 0x0000000847087209 */ /* 0x000fe40007810000 */
[----:B------:R-:W-:-:S02]  /*20a0*/  ISETP.GT.AND P4, PT, R6, 0x1, PT ;  /* 0x000000010600780c */ /* 0x000fc40003f84270 */
[----:B------:R-:W-:Y:S01]  /*20b0*/  FSEL R24, R24, -INF , P3 ;  /* 0xff80000018187808 */ /* 0x000fe20001800000 */
[----:B------:R-:W0:Y:S01]  /*20c0*/  SHFL.BFLY PT, R9, R8, 0x2, 0x1f ;  /* 0x0c401f0008097f89 */ /* 0x000e2200000e0000 */
[----:B------:R-:W-:Y:S02]  /*20d0*/  FSEL R25, R25, -INF , P4 ;  /* 0xff80000019197808 */ /* 0x000fe40002000000 */
[----:B------:R-:W-:Y:S02]  /*20e0*/  ISETP.GT.AND P2, PT, R6, 0x9, PT ;  /* 0x000000090600780c */ /* 0x000fe40003f44270 */
[----:B------:R-:W-:Y:S02]  /*20f0*/  FSEL R28, R28, -INF , P5 ;  /* 0xff8000001c1c7808 */ /* 0x000fe40002800000 */
[----:B------:R-:W-:Y:S02]  /*2100*/  FMNMX.FTZ R7, R24, R25, !PT ;  /* 0x0000001918077209 */ /* 0x000fe40007810000 */
[----:B------:R-:W-:-:S02]  /*2110*/  ISETP.GT.AND P3, PT, R6, 0x10, PT ;  /* 0x000000100600780c */ /* 0x000fc40003f64270 */
[----:B------:R-:W-:Y:S02]  /*2120*/  FSEL R29, R29, -INF , P2 ;  /* 0xff8000001d1d7808 */ /* 0x000fe40001000000 */
[----:B------:R-:W-:Y:S02]  /*2130*/  ISETP.GT.AND P2, PT, R6, 0x11, PT ;  /* 0x000000110600780c */ /* 0x000fe40003f44270 */
[----:B------:R-:W-:Y:S02]  /*2140*/  FSEL R32, R32, -INF , P3 ;  /* 0xff80000020207808 */ /* 0x000fe40001800000 */
[C---:B------:R-:W-:Y:S02]  /*2150*/  ISETP.GT.AND P3, PT, R6.reuse, 0x18, PT ;  /* 0x000000180600780c */ /* 0x040fe40003f64270 */
[----:B------:R-:W-:Y:S02]  /*2160*/  FSEL R33, R33, -INF , P2 ;  /* 0xff80000021217808 */ /* 0x000fe40001000000 */
[----:B------:R-:W-:-:S02]  /*2170*/  ISETP.GT.AND P2, PT, R6, 0x19, PT ;  /* 0x000000190600780c */ /* 0x000fc40003f44270 */
[----:B------:R-:W-:Y:S02]  /*2180*/  FSEL R36, R36, -INF , P3 ;  /* 0xff80000024247808 */ /* 0x000fe40001800000 */
[----:B0-----:R-:W-:Y:S02]  /*2190*/  FMNMX.FTZ R9, R8, R9, !PT ;  /* 0x0000000908097209 */ /* 0x001fe40007810000 */
[C---:B------:R-:W-:Y:S02]  /*21a0*/  ISETP.GT.AND P3, PT, R6.reuse, 0x20, PT ;  /* 0x000000200600780c */ /* 0x040fe40003f64270 */
[----:B------:R-:W-:Y:S01]  /*21b0*/  FSEL R37, R37, -INF , P2 ;  /* 0xff80000025257808 */ /* 0x000fe20001000000 */
[----:B------:R-:W0:Y:S01]  /*21c0*/  SHFL.BFLY PT, R12, R9, 0x1, 0x1f ;  /* 0x0c201f00090c7f89 */ /* 0x000e2200000e0000 */
[----:B------:R-:W-:Y:S02]  /*21d0*/  ISETP.GT.AND P2, PT, R6, 0x21, PT ;  /* 0x000000210600780c */ /* 0x000fe40003f44270 */
[----:B------:R-:W-:-:S02]  /*21e0*/  FSEL R40, R40, -INF , P3 ;  /* 0xff80000028287808 */ /* 0x000fc40001800000 */
[C---:B------:R-:W-:Y:S02]  /*21f0*/  ISETP.GT.AND P3, PT, R6.reuse, 0x28, PT ;  /* 0x000000280600780c */ /* 0x040fe40003f64270 */
[----:B------:R-:W-:Y:S02]  /*2200*/  FSEL R41, R41, -INF , P2 ;  /* 0xff80000029297808 */ /* 0x000fe40001000000 */
[----:B------:R-:W-:Y:S02]  /*2210*/  ISETP.GT.AND P2, PT, R6, 0x29, PT ;  /* 0x000000290600780c */ /* 0x000fe40003f44270 */
[----:B------:R-:W-:Y:S02]  /*2220*/  FSEL R44, R44, -INF , P3 ;  /* 0xff8000002c2c7808 */ /* 0x000fe40001800000 */
[----:B------:R-:W-:Y:S02]  /*2230*/  ISETP.GT.AND P3, PT, R6, 0x30, PT ;  /* 0x000000300600780c */ /* 0x000fe40003f64270 */
[----:B------:R-:W-:-:S02]  /*2240*/  FSEL R45, R45, -INF , P2 ;  /* 0xff8000002d2d7808 */ /* 0x000fc40001000000 */
[----:B------:R-:W-:Y:S02]  /*2250*/  ISETP.GT.AND P2, PT, R6, 0x31, PT ;  /* 0x000000310600780c */ /* 0x000fe40003f44270 */
[----:B------:R-:W-:Y:S02]  /*2260*/  FSEL R48, R48, -INF , P3 ;  /* 0xff80000030307808 */ /* 0x000fe40001800000 */
[C---:B------:R-:W-:Y:S02]  /*2270*/  ISETP.GT.AND P3, PT, R6.reuse, 0x38, PT ;  /* 0x000000380600780c */ /* 0x040fe40003f64270 */
[----:B------:R-:W-:Y:S02]  /*2280*/  FSEL R49, R49, -INF , P2 ;  /* 0xff80000031317808 */ /* 0x000fe40001000000 */
[----:B0-----:R-:W-:Y:S02]  /*2290*/  FMNMX.FTZ R5, R9, R12, !PT ;  /* 0x0000000c09057209 */ /* 0x001fe40007810000 */
[----:B------:R-:W-:-:S02]  /*22a0*/  ISETP.GT.AND P2, PT, R6, 0x39, PT ;  /* 0x000000390600780c */ /* 0x000fc40003f44270 */
[C---:B------:R-:W-:Y:S01]  /*22b0*/  FSETP.NEU.FTZ.AND P4, PT, R5.reuse, -INF , PT ;  /* 0xff8000000500780b */ /* 0x040fe20003f9d000 */
[----:B------:R-:W-:Y:S01]  /*22c0*/  FMUL.FTZ R8, R5, UR7 ;  /* 0x0000000705087c20 */ /* 0x000fe20008410000 */
[----:B------:R-:W-:Y:S02]  /*22d0*/  FSEL R52, R52, -INF , P3 ;  /* 0xff80000034347808 */ /* 0x000fe40001800000 */
[----:B------:R-:W-:Y:S02]  /*22e0*/  ISETP.GT.AND P3, PT, R6, 0x40, PT ;  /* 0x000000400600780c */ /* 0x000fe40003f64270 */
[----:B------:R-:W-:Y:S02]  /*22f0*/  FSEL R9, R8, RZ, P4 ;  /* 0x000000ff08097208 */ /* 0x000fe40002000000 */
[----:B------:R-:W-:Y:S02]  /*2300*/  FMNMX.FTZ R8, R28, R7, !PT ;  /* 0x000000071c087209 */ /* 0x000fe40007810000 */
[----:B------:R-:W-:Y:S01]  /*2310*/  FSEL R53, R53, -INF , P2 ;  /* 0xff80000035357808 */ /* 0x000fe20001000000 */
[--C-:B------:R-:W-:Y:S01]  /*2320*/  FFMA.FTZ R26, R26, UR7, -R9.reuse ;  /* 0x000000071a1a7c23 */ /* 0x100fe20008010809 */
[----:B------:R-:W-:Y:S01]  /*2330*/  FMNMX.FTZ R7, R29, R8, !PT ;  /* 0x000000081d077209 */ /* 0x000fe20007810000 */
[--C-:B------:R-:W-:Y:S01]  /*2340*/  FFMA.FTZ R27, R27, UR7, -R9.reuse ;  /* 0x000000071b1b7c23 */ /* 0x100fe20008010809 */
[----:B------:R-:W-:Y:S01]  /*2350*/  ISETP.GT.AND P2, PT, R6, 0x41, PT ;  /* 0x000000410600780c */ /* 0x000fe20003f44270 */
[--C-:B------:R-:W-:Y:S01]  /*2360*/  FFMA.FTZ R30, R30, UR7, -R9.reuse ;  /* 0x000000071e1e7c23 */ /* 0x100fe20008010809 */
[----:B------:R-:W-:Y:S01]  /*2370*/  FMNMX.FTZ R8, R32, R7, !PT ;  /* 0x0000000720087209 */ /* 0x000fe20007810000 */
[----:B------:R-:W-:Y:S01]  /*2380*/  MUFU.EX2 R26, R26 ;  /* 0x0000001a001a7308 */ /* 0x000fe20000000800 */
[----:B------:R-:W-:Y:S01]  /*2390*/  FSEL R56, R56, -INF , P3 ;  /* 0xff80000038387808 */ /* 0x000fe20001800000 */
[--C-:B------:R-:W-:Y:S01]  /*23a0*/  FFMA.FTZ R31, R31, UR7, -R9.reuse ;  /* 0x000000071f1f7c23 */ /* 0x100fe20008010809 */
[----:B------:R-:W-:Y:S01]  /*23b0*/  FMNMX.FTZ R7, R33, R8, !PT ;  /* 0x0000000821077209 */ /* 0x000fe20007810000 */
[--C-:B------:R-:W-:Y:S01]  /*23c0*/  FFMA.FTZ R34, R34, UR7, -R9.reuse ;  /* 0x0000000722227c23 */ /* 0x100fe20008010809 */
[----:B------:R-:W-:Y:S01]  /*23d0*/  ISETP.GT.AND P3, PT, R6, 0x48, PT ;  /* 0x000000480600780c */ /* 0x000fe20003f64270 */
[--C-:B------:R-:W-:Y:S01]  /*23e0*/  FFMA.FTZ R35, R35, UR7, -R9.reuse ;  /* 0x0000000723237c23 */ /* 0x100fe20008010809 */
[----:B------:R-:W-:Y:S01]  /*23f0*/  FMNMX.FTZ R8, R36, R7, !PT ;  /* 0x0000000724087209 */ /* 0x000fe20007810000 */
[----:B------:R-:W0:Y:S01]  /*2400*/  MUFU.EX2 R27, R27 ;  /* 0x0000001b001b7308 */ /* 0x000e220000000800 */
        /* <DEDUP_REMOVED lines=15> */
[----:B------:R-:W2:Y:S01]  /*2500*/  MUFU.EX2 R31, R31 ;  /* 0x0000001f001f7308 */ /* 0x000ea20000000800 */
[----:B------:R-:W-:Y:S01]  /*2510*/  FSEL R61, R61, -INF , P2 ;  /* 0xff8000003d3d7808 */ /* 0x000fe20001000000 */
[--C-:B------:R-:W-:Y:S01]  /*2520*/  FFMA.FTZ R50, R50, UR7, -R9.reuse ;  /* 0x0000000732327c23 */ /* 0x100fe20008010809 */
[----:B------:R-:W-:Y:S01]  /*2530*/  FMNMX.FTZ R7, R45, R8, !PT ;  /* 0x000000082d077209 */ /* 0x000fe20007810000 */
[--C-:B------:R-:W-:Y:S01]  /*2540*/  FFMA.FTZ R51, R51, UR7, -R9.reuse ;  /* 0x0000000733337c23 */ /* 0x100fe20008010809 */
[----:B------:R-:W-:Y:S01]  /*2550*/  ISETP.GT.AND P2, PT, R6, 0x51, PT ;  /* 0x000000510600780c */ /* 0x000fe20003f44270 */
[--C-:B------:R-:W-:Y:S01]  /*2560*/  FFMA.FTZ R54, R54, UR7, -R9.reuse ;  /* 0x0000000736367c23 */ /* 0x100fe20008010809 */
[----:B------:R-:W-:Y:S01]  /*2570*/  FMNMX.FTZ R8, R48, R7, !PT ;  /* 0x0000000730087209 */ /* 0x000fe20007810000 */
[--C-:B------:R-:W-:Y:S01]  /*2580*/  FFMA.FTZ R55, R55, UR7, -R9.reuse ;  /* 0x0000000737377c23 */ /* 0x100fe20008010809 */
        /* <DEDUP_REMOVED lines=17> */
[----:B------:R-:W-:Y:S01]  /*26a0*/  FFMA.FTZ R9, R71, UR7, -R9 ;  /* 0x0000000747097c23 */ /* 0x000fe20008010809 */
[----:B------:R-:W-:-:S02]  /*26b0*/  FMNMX.FTZ R7, R57, R8, !PT ;  /* 0x0000000839077209 */ /* 0x000fc40007810000 */
[----:B------:R-:W-:Y:S02]  /*26c0*/  FSEL R69, R69, -INF , P2 ;  /* 0xff80000045457808 */ /* 0x000fe40001000000 */
[----:B------:R-:W-:Y:S01]  /*26d0*/  FMNMX.FTZ R8, R60, R7, !PT ;  /* 0x000000073c087209 */ /* 0x000fe20007810000 */
[----:B------:R-:W3:Y:S01]  /*26e0*/  MUFU.EX2 R35, R35 ;  /* 0x0000002300237308 */ /* 0x000ee20000000800 */
[----:B0-----:R-:W-:Y:S02]  /*26f0*/  F2FP.BF16.F32.PACK_AB R153, R27, R26 ;  /* 0x0000001a1b99723e */ /* 0x001fe400000010ff */
[----:B------:R-:W-:Y:S02]  /*2700*/  FMNMX.FTZ R7, R61, R8, !PT ;  /* 0x000000083d077209 */ /* 0x000fe40007810000 */
[----:B--2---:R-:W-:Y:S02]  /*2710*/  F2FP.BF16.F32.PACK_AB R155, R31, R30 ;  /* 0x0000001e1f9b723e */ /* 0x004fe400000010ff */
[----:B------:R-:W-:Y:S01]  /*2720*/  FMNMX.FTZ R8, R64, R7, !PT ;  /* 0x0000000740087209 */ /* 0x000fe20007810000 */
[----:B------:R0:W-:Y:S03]  /*2730*/  MUFU.EX2 R175, R9 ;  /* 0x0000000900af7308 */ /* 0x0001e60000000800 */
[----:B------:R-:W-:-:S04]  /*2740*/  FMNMX.FTZ R7, R65, R8, !PT ;  /* 0x0000000841077209 */ /* 0x000fc80007810000 */
[----:B------:R-:W-:Y:S01]  /*2750*/  FMNMX.FTZ R6, R68, R7, !PT ;  /* 0x0000000744067209 */ /* 0x000fe20007810000 */
[----:B------:R-:W-:Y:S01]  /*2760*/  MUFU.EX2 R38, R38 ;  /* 0x0000002600267308 */ /* 0x000fe20000000800 */
[----:B0-----:R-:W-:Y:S01]  /*2770*/  FADD.FTZ R9, R26, R27 ;  /* 0x0000001b1a097221 */ /* 0x001fe20000010000 */
[----:B---3--:R-:W-:Y:S02]  /*2780*/  F2FP.BF16.F32.PACK_AB R157, R35, R34 ;  /* 0x00000022239d723e */ /* 0x008fe400000010ff */
[----:B------:R-:W-:-:S04]  /*2790*/  FMNMX.FTZ R6, R69, R6, !PT ;  /* 0x0000000645067209 */ /* 0x000fc80007810000 */
[----:B------:R-:W0:Y:S01]  /*27a0*/  MUFU.EX2 R39, R39 ;  /* 0x0000002700277308 */ /* 0x000e220000000800 */
[----:B------:R-:W2:Y:S07]  /*27b0*/  SHFL.BFLY PT, R7, R6, 0x2, 0x1f ;  /* 0x0c401f0006077f89 */ /* 0x000eae00000e0000 */
[----:B------:R-:W-:Y:S08]  /*27c0*/  MUFU.EX2 R42, R42 ;  /* 0x0000002a002a7308 */ /* 0x000ff00000000800 */
[----:B------:R-:W3:Y:S01]  /*27d0*/  MUFU.EX2 R43, R43 ;  /* 0x0000002b002b7308 */ /* 0x000ee20000000800 */
[----:B0-----:R-:W-:-:S07]  /*27e0*/  F2FP.BF16.F32.PACK_AB R159, R39, R38 ;  /* 0x00000026279f723e */ /* 0x001fce00000010ff */
[----:B------:R-:W-:Y:S01]  /*27f0*/  MUFU.EX2 R46, R46 ;  /* 0x0000002e002e7308 */ /* 0x000fe20000000800 */
[----:B--2---:R-:W-:-:S05]  /*2800*/  FMNMX.FTZ R7, R6, R7, !PT ;  /* 0x0000000706077209 */ /* 0x004fca0007810000 */
[----:B------:R-:W0:Y:S02]  /*2810*/  SHFL.BFLY PT, R8, R7, 0x1, 0x1f ;  /* 0x0c201f0007087f89 */ /* 0x000e2400000e0000 */
[----:B------:R-:W2:Y:S01]  /*2820*/  MUFU.EX2 R47, R47 ;  /* 0x0000002f002f7308 */ /* 0x000ea20000000800 */
[----:B---3--:R-:W-:-:S07]  /*2830*/  F2FP.BF16.F32.PACK_AB R161, R43, R42 ;  /* 0x0000002a2ba1723e */ /* 0x008fce00000010ff */
[----:B------:R-:W-:Y:S08]  /*2840*/  MUFU.EX2 R50, R50 ;  /* 0x0000003200327308 */ /* 0x000ff00000000800 */
[----:B------:R-:W3:Y:S01]  /*2850*/  MUFU.EX2 R51, R51 ;  /* 0x0000003300337308 */ /* 0x000ee20000000800 */
[----:B--2---:R-:W-:Y:S02]  /*2860*/  F2FP.BF16.F32.PACK_AB R163, R47, R46 ;  /* 0x0000002e2fa3723e */ /* 0x004fe400000010ff */
[----:B0-----:R-:W-:-:S05]  /*2870*/  FMNMX.FTZ R8, R7, R8, !PT ;  /* 0x0000000807087209 */ /* 0x001fca0007810000 */
[----:B------:R-:W-:Y:S01]  /*2880*/  MUFU.EX2 R54, R54 ;  /* 0x0000003600367308 */ /* 0x000fe20000000800 */
[C---:B------:R-:W-:Y:S01]  /*2890*/  FSETP.NEU.FTZ.AND P2, PT, R8.reuse, -INF , PT ;  /* 0xff8000000800780b */ /* 0x040fe20003f5d000 */
[----:B------:R-:W-:-:S05]  /*28a0*/  FMUL.FTZ R6, R8, UR7 ;  /* 0x0000000708067c20 */ /* 0x000fca0008410000 */
[----:B------:R-:W-:Y:S01]  /*28b0*/  FSEL R7, R6, RZ, P2 ;  /* 0x000000ff06077208 */ /* 0x000fe20001000000 */
[----:B------:R-:W-:Y:S01]  /*28c0*/  FADD.FTZ R6, R30, R9 ;  /* 0x000000091e067221 */ /* 0x000fe20000010000 */
[----:B------:R-:W-:Y:S01]  /*28d0*/  ISETP.NE.AND P2, PT, R11, RZ, PT ;  /* 0x000000ff0b00720c */ /* 0x000fe20003f45270 */
[----:B------:R-:W-:Y:S01]  /*28e0*/  MUFU.EX2 R55, R55 ;  /* 0x0000003700377308 */ /* 0x000fe20000000800 */
        /* <DEDUP_REMOVED lines=8> */
[----:B------:R-:W-:Y:S01]  /*2970*/  FADD.FTZ R9, R31, R6 ;  /* 0x000000061f097221 */ /* 0x000fe20000010000 */
[--C-:B------:R-:W-:Y:S01]  /*2980*/  FFMA.FTZ R36, R36, UR7, -R7.reuse ;  /* 0x0000000724247c23 */ /* 0x100fe20008010807 */
[--C-:B------:R-:W-:Y:S01]  /*2990*/  FFMA.FTZ R37, R37, UR7, -R7.reuse ;  /* 0x0000000725257c23 */ /* 0x100fe20008010807 */
[----:B------:R-:W-:Y:S01]  /*29a0*/  FFMA.FTZ R40, R40, UR7, -R7 ;  /* 0x0000000728287c23 */ /* 0x000fe20008010807 */
[----:B------:R-:W-:Y:S01]  /*29b0*/  FADD.FTZ R6, R34, R9 ;  /* 0x0000000922067221 */ /* 0x000fe20000010000 */
[--C-:B------:R-:W-:Y:S01]  /*29c0*/  FFMA.FTZ R41, R41, UR7, -R7.reuse ;  /* 0x0000000729297c23 */ /* 0x100fe20008010807 */
[--C-:B------:R-:W-:Y:S01]  /*29d0*/  FFMA.FTZ R44, R44, UR7, -R7.reuse ;  /* 0x000000072c2c7c23 */ /* 0x100fe20008010807 */
[----:B------:R-:W0:Y:S01]  /*29e0*/  MUFU.EX2 R25, R25 ;  /* 0x0000001900197308 */ /* 0x000e220000000800 */
[----:B------:R-:W-:Y:S01]  /*29f0*/  FADD.FTZ R13, R35, R6 ;  /* 0x00000006230d7221 */ /* 0x000fe20000010000 */
[--C-:B------:R-:W-:Y:S01]  /*2a00*/  FFMA.FTZ R45, R45, UR7, -R7.reuse ;  /* 0x000000072d2d7c23 */ /* 0x100fe20008010807 */
[----:B------:R-:W-:Y:S01]  /*2a10*/  FFMA.FTZ R48, R48, UR7, -R7 ;  /* 0x0000000730307c23 */ /* 0x000fe20008010807 */
[----:B------:R-:W-:Y:S01]  /*2a20*/  IADD3 R9, -R2, 0xb, RZ ;  /* 0x0000000b02097810 */ /* 0x000fe20007ffe1ff */
[----:B------:R-:W-:Y:S01]  /*2a30*/  FADD.FTZ R12, R38, R13 ;  /* 0x0000000d260c7221 */ /* 0x000fe20000010000 */
[--C-:B------:R-:W-:Y:S01]  /*2a40*/  FFMA.FTZ R49, R49, UR7, -R7.reuse ;  /* 0x0000000731317c23 */ /* 0x100fe20008010807 */
[--C-:B------:R-:W-:Y:S01]  /*2a50*/  FFMA.FTZ R52, R52, UR7, -R7.reuse ;  /* 0x0000000734347c23 */ /* 0x100fe20008010807 */
[----:B------:R-:W2:Y:S01]  /*2a60*/  MUFU.EX2 R28, R28 ;  /* 0x0000001c001c7308 */ /* 0x000ea20000000800 */
[----:B------:R-:W-:Y:S01]  /*2a70*/  FADD.FTZ R15, R39, R12 ;  /* 0x0000000c270f7221 */ /* 0x000fe20000010000 */
[--C-:B------:R-:W-:Y:S01]  /*2a80*/  FFMA.FTZ R53, R53, UR7, -R7.reuse ;  /* 0x0000000735357c23 */ /* 0x100fe20008010807 */
[--C-:B------:R-:W-:Y:S01]  /*2a90*/  FFMA.FTZ R56, R56, UR7, -R7.reuse ;  /* 0x0000000738387c23 */ /* 0x100fe20008010807 */
[----:B------:R-:W-:Y:S01]  /*2aa0*/  FFMA.FTZ R57, R57, UR7, -R7 ;  /* 0x0000000739397c23 */ /* 0x000fe20008010807 */
[----:B------:R-:W-:Y:S01]  /*2ab0*/  FADD.FTZ R14, R42, R15 ;  /* 0x0000000f2a0e7221 */ /* 0x000fe20000010000 */
[--C-:B------:R-:W-:Y:S01]  /*2ac0*/  FFMA.FTZ R60, R60, UR7, -R7.reuse ;  /* 0x000000073c3c7c23 */ /* 0x100fe20008010807 */
[----:B------:R-:W-:Y:S01]  /*2ad0*/  FFMA.FTZ R61, R61, UR7, -R7 ;  /* 0x000000073d3d7c23 */ /* 0x000fe20008010807 */
[----:B------:R-:W3:Y:S01]  /*2ae0*/  MUFU.EX2 R29, R29 ;  /* 0x0000001d001d7308 */ /* 0x000ee20000000800 */
[----:B0-----:R-:W-:Y:S01]  /*2af0*/  FADD.FTZ R11, R24, R25 ;  /* 0x00000019180b7221 */ /* 0x001fe20000010000 */
[----:B------:R-:W-:Y:S01]  /*2b00*/  FADD.FTZ R15, R43, R14 ;  /* 0x0000000e2b0f7221 */ /* 0x000fe20000010000 */
[--C-:B------:R-:W-:Y:S01]  /*2b10*/  FFMA.FTZ R64, R64, UR7, -R7.reuse ;  /* 0x0000000740407c23 */ /* 0x100fe20008010807 */
[--C-:B------:R-:W-:Y:S01]  /*2b20*/  FFMA.FTZ R65, R65, UR7, -R7.reuse ;  /* 0x0000000741417c23 */ /* 0x100fe20008010807 */
[----:B------:R-:W-:Y:S01]  /*2b30*/  FFMA.FTZ R68, R68, UR7, -R7 ;  /* 0x0000000744447c23 */ /* 0x000fe20008010807 */
[----:B------:R-:W-:Y:S01]  /*2b40*/  FADD.FTZ R14, R46, R15 ;  /* 0x0000000f2e0e7221 */ /* 0x000fe20000010000 */
[----:B------:R-:W-:Y:S01]  /*2b50*/  FFMA.FTZ R69, R69, UR7, -R7 ;  /* 0x0000000745457c23 */ /* 0x000fe20008010807 */
[----:B------:R-:W0:Y:S01]  /*2b60*/  MUFU.EX2 R32, R32 ;  /* 0x0000002000207308 */ /* 0x000e220000000800 */
[----:B--2---:R-:W-:Y:S01]  /*2b70*/  FADD.FTZ R6, R28, R11 ;  /* 0x0000000b1c067221 */ /* 0x004fe20000010000 */
[----:B------:R-:W-:-:S02]  /*2b80*/  IMAD.U32 R11, RZ, RZ, UR39 ;  /* 0x00000027ff0b7e24 */ /* 0x000fc4000f8e00ff */
[----:B------:R-:W-:Y:S01]  /*2b90*/  FADD.FTZ R15, R47, R14 ;  /* 0x0000000e2f0f7221 */ /* 0x000fe20000010000 */
[----:B------:R-:W-:Y:S02]  /*2ba0*/  F2FP.BF16.F32.PACK_AB R167, R55, R54 ;  /* 0x0000003637a7723e */ /* 0x000fe400000010ff */
[----:B------:R-:W-:Y:S01]  /*2bb0*/  F2FP.BF16.F32.PACK_AB R152, R25, R24 ;  /* 0x000000181998723e */ /* 0x000fe200000010ff */
[----:B------:R-:W2:Y:S01]  /*2bc0*/  MUFU.EX2 R33, R33 ;  /* 0x0000002100217308 */ /* 0x000ea20000000800 */
[----:B---3--:R-:W-:Y:S01]  /*2bd0*/  FADD.FTZ R13, R29, R6 ;  /* 0x000000061d0d7221 */ /* 0x008fe20000010000 */
[----:B------:R-:W-:Y:S01]  /*2be0*/  @!P2 VIADD R6, R11, 0x22840 ;  /* 0x000228400b06a836 */ /* 0x000fe20000000000 */
[----:B------:R-:W-:-:S04]  /*2bf0*/  F2FP.BF16.F32.PACK_AB R154, R29, R28 ;  /* 0x0000001c1d9a723e */ /* 0x000fc800000010ff */
[----:B------:R-:W-:Y:S01]  /*2c00*/  @!P2 PRMT R6, RZ, 0x654, R6 ;  /* 0x00000654ff06a816 */ /* 0x000fe20000000006 */
[----:B------:R-:W3:Y:S01]  /*2c10*/  MUFU.EX2 R36, R36 ;  /* 0x0000002400247308 */ /* 0x000ee20000000800 */
[----:B0-----:R-:W-:Y:S01]  /*2c20*/  FADD.FTZ R12, R32, R13 ;  /* 0x0000000d200c7221 */ /* 0x001fe20000010000 */
[----:B------:R0:W-:Y:S06]  /*2c30*/  BAR.ARV R9, 0x100 ;  /* 0x000400090000751d */ /* 0x0001ec0000002000 */
[----:B------:R-:W4:Y:S01]  /*2c40*/  MUFU.EX2 R37, R37 ;  /* 0x0000002500257308 */ /* 0x000f220000000800 */
[C---:B--2---:R-:W-:Y:S01]  /*2c50*/  FADD.FTZ R13, R33.reuse, R12 ;  /* 0x0000000c210d7221 */ /* 0x044fe20000010000 */
[----:B------:R2:W-:Y:S01]  /*2c60*/  @!P2 SYNCS.ARRIVE.TRANS64.RED.A1T0 RZ, [R6+URZ], RZ ;  /* 0x000000ff06ffa9a7 */ /* 0x0005e2000810043f */
[----:B------:R-:W-:-:S05]  /*2c70*/  F2FP.BF16.F32.PACK_AB R156, R33, R32 ;  /* 0x00000020219c723e */ /* 0x000fca00000010ff */
[----:B------:R-:W2:Y:S01]  /*2c80*/  MUFU.EX2 R40, R40 ;  /* 0x0000002800287308 */ /* 0x000ea20000000800 */
[----:B---3--:R-:W-:-:S07]  /*2c90*/  FADD.FTZ R12, R36, R13 ;  /* 0x0000000d240c7221 */ /* 0x008fce0000010000 */
        /* <DEDUP_REMOVED lines=50> */
[----:B----4-:R-:W-:-:S04]  /*2fc0*/  FADD.FTZ R12, R70, R13 ;  /* 0x0000000d460c7221 */ /* 0x010fc80000010000 */
[C---:B------:R-:W-:Y:S01]  /*2fd0*/  FADD.FTZ R7, R175.reuse, R12 ;  /* 0x0000000caf077221 */ /* 0x040fe20000010000 */
[----:B------:R-:W-:Y:S02]  /*2fe0*/  F2FP.BF16.F32.PACK_AB R175, R175, R70 ;  /* 0x00000046afaf723e */ /* 0x000fe400000010ff */
[----:B------:R-:W4:Y:S01]  /*2ff0*/  MUFU.EX2 R65, R65 ;  /* 0x0000004100417308 */ /* 0x000f220000000800 */
[C---:B--2---:R-:W-:Y:S01]  /*3000*/  FADD.FTZ R13, R61.reuse, R6 ;  /* 0x000000063d0d7221 */ /* 0x044fe20000010000 */
[----:B------:R-:W-:-:S06]  /*3010*/  F2FP.BF16.F32.PACK_AB R170, R61, R60 ;  /* 0x0000003c3daa723e */ /* 0x000fcc00000010ff */
[----:B------:R-:W2:Y:S01]  /*3020*/  MUFU.EX2 R68, R68 ;  /* 0x0000004400447308 */ /* 0x000ea20000000800 */
[----:B---3--:R-:W-:-:S07]  /*3030*/  FADD.FTZ R6, R64, R13 ;  /* 0x0000000d40067221 */ /* 0x008fce0000010000 */
[----:B------:R-:W3:Y:S01]  /*3040*/  MUFU.EX2 R69, R69 ;  /* 0x0000004500457308 */ /* 0x000ee20000000800 */
[C---:B----4-:R-:W-:Y:S01]  /*3050*/  FADD.FTZ R13, R65.reuse, R6 ;  /* 0x00000006410d7221 */ /* 0x050fe20000010000 */
[----:B------:R-:W-:-:S03]  /*3060*/  F2FP.BF16.F32.PACK_AB R172, R65, R64 ;  /* 0x0000004041ac723e */ /* 0x000fc600000010ff */
[----:B--2---:R-:W-:-:S04]  /*3070*/  FADD.FTZ R6, R68, R13 ;  /* 0x0000000d44067221 */ /* 0x004fc80000010000 */
[C---:B---3--:R-:W-:Y:S01]  /*3080*/  FADD.FTZ R6, R69.reuse, R6 ;  /* 0x0000000645067221 */ /* 0x048fe20000010000 */
[----:B------:R-:W-:Y:S01]  /*3090*/  F2FP.BF16.F32.PACK_AB R174, R69, R68 ;  /* 0x0000004445ae723e */ /* 0x000fe200000010ff */
[----:B0-----:R-:W-:Y:S06]  /*30a0*/  @!P0 BRA `(.L_x_4236) ;  /* 0x0000000000048947 */ /* 0x001fec0003800000 */
[----:B------:R-:W-:Y:S01]  /*30b0*/  BPT.TRAP 0x1 ;  /* 0x000000040000795c */ /* 0x000fe20000300000 */
.L_x_4236:
[----:B------:R0:W2:Y:S01]  /*30c0*/  SYNCS.PHASECHK.TRANS64.TRYWAIT P3, [UR39+0x22850], R10 ;  /* 0x0228500aff0075a7 */ /* 0x0000a20008060167 */
[----:B------:R-:W-:Y:S05]  /*30d0*/  @!P0 BRA `(.L_x_4237) ;  /* 0x0000000000048947 */ /* 0x000fea0003800000 */
[----:B------:R-:W-:Y:S01]  /*30e0*/  BPT.TRAP 0x1 ;  /* 0x000000040000795c */ /* 0x000fe20000300000 */
.L_x_4237:
[----:B--2---:R-:W-:Y:S05]  /*30f0*/  @P3 BRA `(.L_x_4238) ;  /* 0x0000000000083947 */ /* 0x004fea0003800000 */
[----:B------:R-:W2:Y:S02]  /*3100*/  SYNCS.PHASECHK.TRANS64.TRYWAIT P3, [UR39+0x22850], R10 ;  /* 0x0228500aff0075a7 */ /* 0x000ea40008060167 */
[----:B--2---:R-:W-:Y:S05]  /*3110*/  @!P3 BRA `(.L_x_4239) ;  /* 0x000000b00050b947 */ /* 0x004fea0003800000 */
.L_x_4238:
[----:B------:R3:W-:Y:S01]  /*3120*/  BAR.SYNC.DEFER_BLOCKING R0, 0x100 ;  /* 0x000400000000751d */ /* 0x0007e20000010000 */
[----:B------:R-:W-:Y:S01]  /*3130*/  UIADD3 UR4, UR39, 0x400, URZ ;  /* 0x0000040027047890 */ /* 0x000fe2000fffe03f */
[----:B--2---:R-:W-:Y:S01]  /*3140*/  @!P2 VIADD R11, R11, 0x22860 ;  /* 0x000228600b0ba836 */ /* 0x004fe20000000000 */
[----:B------:R-:W-:Y:S02]  /*3150*/  UIADD3 UR26, UR41, -0x2, URZ ;  /* 0xfffffffe291a7890 */ /* 0x000fe4000fffe03f */
[----:B------:R-:W-:Y:S01]  /*3160*/  USHF.R.U32.HI UR4, URZ, 0x4, UR4 ;  /* 0x000000043f047899 */ /* 0x000fe20008011604 */
[----:B------:R-:W-:Y:S01]  /*3170*/  UMOV UR15, 0x40000040 ;  /* 0x40000040000f7882 */ /* 0x000fe20000000000 */
[----:B------:R-:W-:Y:S02]  /*3180*/  @!P2 PRMT R11, RZ, 0x654, R11 ;  /* 0x00000654ff0ba816 */ /* 0x000fe4000000000b */
[----:B------:R-:W-:-:S04]  /*3190*/  ULOP3.LUT UR4, UR4, 0x3fff, URZ, 0xc0, !UPT ;  /* 0x00003fff04047892 */ /* 0x000fc8000f8ec03f */
[----:B------:R-:W-:-:S04]  /*31a0*/  ULOP3.LUT UR24, UR4, 0x3000000, URZ, 0xfc, !UPT ;  /* 0x0300000004187892 */ /* 0x000fc8000f8efc3f */
        /* <DEDUP_REMOVED lines=34> */
[----:B------:R-:W2:Y:S02]  /*33d0*/  S2UR UR4, SR_CTAID.X ;  /* 0x00000000000479c3 */ /* 0x000ea40000002500 */
[----:B--2---:R-:W-:-:S03]  /*33e0*/  USHF.L.U32 UR10, UR4, 0x7, URZ ;  /* 0x00000007040a7899 */ /* 0x004fc6000800063f */
[----:B------:R-:W-:Y:S02]  /*33f0*/  @UP0 ULDC UR4, c[0x0][0x44c] ;  /* 0x0001130000040ab9 */ /* 0x000fe40000000800 */
[----:B------:R-:W-:Y:S01]  /*3400*/  UIMAD.WIDE.U32 UR4, UR10, UR4, URZ ;  /* 0x000000040a0472a5 */ /* 0x000fe2000f8e003f */
[----:B------:R-:W-:Y:S02]  /*3410*/  WARPGROUP.DEPBAR.LE gsb0, 0x0 ;  /* 0x00008000000079c5 */ /* 0x000fe40000010000 */
[----:B------:R-:W-:-:S15]  /*3420*/  WARPGROUP.ARRIVE ;  /* 0x00000000000079c5 */ /* 0x000fde0000000000 */
[----:B------:R-:W-:Y:S01]  /*3430*/  HGMMA.64x256x16.F32.BF16 R24, R172, gdesc[UR12].tnspB, R24, gsb0 ;  /* 0x43e0000cac187df0 */ /* 0x000fe20008001818 */
[----:B------:R-:W-:Y:S02]  /*3440*/  @UP0 ULDC UR14, c[0x0][0x450] ;  /* 0x00011400000e0ab9 */ /* 0x000fe40000000800 */
[----:B------:R-:W-:-:S04]  /*3450*/  @UP0 USHF.R.U32.HI UR10, URZ, UR14, UR5 ;  /* 0x0000000e3f0a0299 */ /* 0x000fc80008011605 */
[----:B------:R-:W-:-:S04]  /*3460*/  UIADD3 UR4, UR10, -UR11, UR40 ;  /* 0x8000000b0a047290 */ /* 0x000fc8000fffe028 */
[----:B------:R-:W-:-:S04]  /*3470*/  UIMAD.WIDE UR4, UR4, 0x2aaaaaab, URZ ;  /* 0x2aaaaaab040478a5 */ /* 0x000fc8000f8e023f */
[----:B------:R-:W-:-:S04]  /*3480*/  USHF.R.U32.HI UR4, URZ, 0x1f, UR5 ;  /* 0x0000001f3f047899 */ /* 0x000fc80008011605 */
[----:B------:R-:W-:-:S03]  /*3490*/  ULEA.HI.SX32 UR4, UR5, UR4, 0x1c ;  /* 0x0000000405047291 */ /* 0x000fc6000f8fe23f */
[----:B------:R-:W-:Y:S01]  /*34a0*/  UMOV UR5, URZ ;  /* 0x0000003f00057c82 */ /* 0x000fe20008000000 */
[----:B------:R-:W-:-:S04]  /*34b0*/  UISETP.LT.AND UP1, UPT, UR38, UR4, UPT ;  /* 0x000000042600728c */ /* 0x000fc8000bf21270 */
[----:B------:R-:W-:-:S03]  /*34c0*/  USEL UR25, UR38, UR4, !UP1 ;  /* 0x0000000426197287 */ /* 0x000fc6000c800000 */
[----:B------:R-:W-:Y:S01]  /*34d0*/  UMOV UR4, URZ ;  /* 0x0000003f00047c82 */ /* 0x000fe20008000000 */
[----:B------:R-:W-:-:S06]  /*34e0*/  UISETP.GE.AND UP1, UPT, UR26, UR25, UPT ;  /* 0x000000191a00728c */ /* 0x000fcc000bf26270 */
[----:B------:R-:W-:Y:S01]  /*34f0*/  PLOP3.LUT P3, PT, PT, PT, UP1, 0x80, 0x0 ;  /* 0x000000000000781c */ /* 0x000fe20003f6f018 */
[----:B------:R-:W-:Y:S02]  /*3500*/  WARPGROUP.DEPBAR.LE gsb0, 0x0 ;  /* 0x00008000000079c5 */ /* 0x000fe40000010000 */
[----:B------:R3:W-:Y:S10]  /*3510*/  @!P2 SYNCS.ARRIVE.TRANS64.RED.A1T0 RZ, [R11+URZ], RZ ;  /* 0x000000ff0bffa9a7 */ /* 0x0007f4000810043f */
[----:B---3--:R-:W-:Y:S05]  /*3520*/  @!P3 BRA `(.L_x_4240) ;  /* 0x000000240010b947 */ /* 0x008fea0003800000 */
[----:B------:R-:W-:Y:S01]  /*3530*/  IMAD.MOV.U32 R11, RZ, RZ, R5 ;  /* 0x000000ffff0b7224 */ /* 0x000fe200078e0005 */
[----:B------:R-:W-:Y:S01]  /*3540*/  MOV R12, R8 ;  /* 0x00000008000c7202 */ /* 0x000fe20000000f00 */
[----:B------:R-:W-:Y:S01]  /*3550*/  UMOV UR4, URZ ;  /* 0x0000003f00047c82 */ /* 0x000fe20008000000 */
[----:B------:R-:W-:Y:S01]  /*3560*/  UMOV UR5, URZ ;  /* 0x0000003f00057c82 */ /* 0x000fe20008000000 */
[----:B------:R-:W-:Y:S01]  /*3570*/  ULDC UR27, c[0x0][0x288] ;  /* 0x0000a200001b7ab9 */ /* 0x000fe20000000800 */
[----:B------:R-:W-:Y:S01]  /*3580*/  ULDC UR28, c[0x0][0x2f0] ;  /* 0x0000bc00001c7ab9 */ /* 0x000fe20000000800 */
[----:B------:R-:W-:-:S05]  /*3590*/  ULDC UR7, c[0x0][0x988] ;  /* 0x0002620000077ab9 */ /* 0x000fca0000000800 */
.L_x_4249:
[----:B------:R-:W-:-:S04]  /*35a0*/  UIADD3 UR5, UR5, 0x1, URZ ;  /* 0x0000000105057890 */ /* 0x000fc8000fffe03f */
[----:B------:R-:W-:-:S04]  /*35b0*/  UISETP.NE.AND UP1, UPT, UR5, 0x2, UPT ;  /* 0x000000020500788c */ /* 0x000fc8000bf25270 */
[----:B------:R-:W-:Y:S02]  /*35c0*/  USEL UR10, URZ, 0x1, UP1 ;  /* 0x000000013f0a7887 */ /* 0x000fe40008800000 */
[----:B------:R-:W-:Y:S02]  /*35d0*/  USEL UR5, UR5, URZ, UP1 ;  /* 0x0000003f05057287 */ /* 0x000fe40008800000 */
[----:B------:R-:W-:Y:S01]  /*35e0*/  ULOP3.LUT UR4, UR4, UR10, URZ, 0x3c, !UPT ;  /* 0x0000000a04047292 */ /* 0x000fe2000f8e3c3f */
[----:B---3--:R-:W-:Y:S11]  /*35f0*/  @!P0 BRA `(.L_x_4241) ;  /* 0x0000000000048947 */ /* 0x008ff60003800000 */
[----:B------:R-:W-:Y:S01]  /*3600*/  BPT.TRAP 0x1 ;  /* 0x000000040000795c */ /* 0x000fe20000300000 */
.L_x_4241:
[----:B------:R-:W-:Y:S01]  /*3610*/  ULEA UR29, UR5, UR39, 0x3 ;  /* 0x00000027051d7291 */ /* 0x000fe2000f8e183f */
[----:B01----:R-:W-:-:S05]  /*3620*/  IMAD.U32 R10, RZ, RZ, UR4 ;  /* 0x00000004ff0a7e24 */ /* 0x003fca000f8e00ff */
[----:B------:R-:W-:-:S04]  /*3630*/  SHF.L.U32 R10, R10, 0x1f, RZ ;  /* 0x0000001f0a0a7819 */ /* 0x000fc800000006ff */
[----:B------:R0:W1:Y:S01]  /*3640*/  SYNCS.PHASECHK.TRANS64.TRYWAIT P3, [UR29+0x22830], R10 ;  /* 0x0228300aff0075a7 */ /* 0x000062000806015d */
[----:B------:R-:W-:Y:S05]  /*3650*/  @!P0 BRA `(.L_x_4242) ;  /* 0x0000000000048947 */ /* 0x000fea0003800000 */
[----:B------:R-:W-:Y:S01]  /*3660*/  BPT.TRAP 0x1 ;  /* 0x000000040000795c */ /* 0x000fe20000300000 */
.L_x_4242:
[----:B-1----:R-:W-:Y:S05]  /*3670*/  @P3 BRA `(.L_x_4243) ;  /* 0x0000000000083947 */ /* 0x002fea0003800000 */
[----:B------:R-:W1:Y:S02]  /*3680*/  SYNCS.PHASECHK.TRANS64.TRYWAIT P3, [UR29+0x22830], R10 ;  /* 0x0228300aff0075a7 */ /* 0x000e64000806015d */
[----:B-1----:R-:W-:Y:S05]  /*3690*/  @!P3 BRA `(.L_x_4244) ;  /* 0x000000ac0004b947 */ /* 0x002fea0003800000 */
.L_x_4243:
[----:B------:R-:W-:Y:S01]  /*36a0*/  UIMAD UR10, UR5, 0x300, UR6 ;  /* 0x00000300050a78a4 */ /* 0x000fe2000f8e0206 */
[----:B------:R-:W-:Y:S01]  /*36b0*/  WARPGROUP.ARRIVE ;  /* 0x00000000000079c5 */ /* 0x000fe20000000000 */
[----:B------:R-:W-:Y:S01]  /*36c0*/  UMOV UR11, 0x40000040 ;  /* 0x40000040000b7882 */ /* 0x000fe20000000000 */
[----:B------:R-:W-:Y:S01]  /*36d0*/  UMOV UR15, 0x40000040 ;  /* 0x40000040000f7882 */ /* 0x000fe20000000000 */
[----:B------:R-:W-:Y:S01]  /*36e0*/  UIADD3 UR14, UR10, 0x2, URZ ;  /* 0x000000020a0e7890 */ /* 0x000fe2000fffe03f */
[----:B------:R-:W-:Y:S01]  /*36f0*/  IMAD.MOV.U32 R13, RZ, RZ, R4 ;  /* 0x000000ffff0d7224 */ /* 0x000fe200078e0004 */
[----:B------:R-:W-:Y:S01]  /*3700*/  UIADD3 UR18, UR10, 0x4, URZ ;  /* 0x000000040a127890 */ /* 0x000fe2000fffe03f */
[----:B------:R-:W-:Y:S01]  /*3710*/  IMAD.MOV.U32 R8, RZ, RZ, -0x2 ;  /* 0xfffffffeff087424 */ /* 0x000fe200078e00ff */
[----:B------:R-:W-:Y:S01]  /*3720*/  UMOV UR19, 0x40000040 ;  /* 0x4000004000137882 */ /* 0x000fe20000000000 */
[----:B------:R-:W-:Y:S01]  /*3730*/  HGMMA.64x96x16.F32.BF16 R152, gdesc[UR8], RZ, !UPT, gsb0 ;  /* 0x01600000089879f0 */ /* 0x000fe2000c0018ff */
[----:B------:R-:W-:Y:S01]  /*3740*/  UIADD3 UR22, UR10, 0x6, URZ ;  /* 0x000000060a167890 */ /* 0x000fe2000fffe03f */
[----:B------:R-:W-:Y:S01]  /*3750*/  IMAD.U32 R9, RZ, RZ, UR28 ;  /* 0x0000001cff097e24 */ /* 0x000fe2000f8e00ff */
[----:B------:R-:W-:Y:S01]  /*3760*/  UMOV UR23, 0x40000040 ;  /* 0x4000004000177882 */ /* 0x000fe20000000000 */
[----:B------:R-:W-:-:S02]  /*3770*/  @UP0 ULDC UR10, c[0x0][0x44c] ;  /* 0x00011300000a0ab9 */ /* 0x000fc40000000800 */
[----:B-1----:R-:W-:Y:S01]  /*3780*/  @P1 IMAD.HI.U32 R5, R4, UR10, RZ ;  /* 0x0000000a04051c27 */ /* 0x002fe2000f8e00ff */
[----:B------:R-:W-:-:S04]  /*3790*/  @UP0 ULDC UR10, c[0x0][0x450] ;  /* 0x00011400000a0ab9 */ /* 0x000fc80000000800 */
[----:B------:R-:W-:Y:S01]  /*37a0*/  @P1 SHF.R.U32.HI R13, RZ, UR10, R5 ;  /* 0x0000000aff0d1c19 */ /* 0x000fe20008011605 */
[----:B------:R-:W-:Y:S02]  /*37b0*/  UMOV UR10, 0x1 ;  /* 0x00000001000a7882 */ /* 0x000fe40000000000 */
[----:B------:R-:W-:Y:S02]  /*37c0*/  UIMAD UR10, UR26, -0x60, UR10 ;  /* 0xffffffa01a0a78a4 */ /* 0x000fe4000f8e020a */
[----:B------:R-:W1:Y:S04]  /*37d0*/  SHFL.IDX PT, R5, R13, 0x1, 0x1c1f ;  /* 0x003c1f000d057f89 */ /* 0x000e6800000e0000 */
[----:B------:R-:W-:-:S04]  /*37e0*/  IMAD R8, R3, R8, UR10 ;  /* 0x0000000a03087e24 */ /* 0x000fc8000f8e0208 */
[----:B------:R-:W-:-:S05]  /*37f0*/  IMAD R8, R9, UR36, R8 ;  /* 0x0000002409087c24 */ /* 0x000fca000f8e0208 */
[----:B-1----:R-:W-:-:S04]  /*3800*/  IADD3 R5, R5, -UR27, R8 ;  /* 0x8000001b05057c10 */ /* 0x002fc8000fffe008 */
[C---:B------:R-:W-:Y:S02]  /*3810*/  ISETP.GT.AND P3, PT, R5.reuse, RZ, PT ;  /* 0x000000ff0500720c */ /* 0x040fe40003f64270 */
        /* <DEDUP_REMOVED lines=12> */
[----:B------:R-:W-:Y:S02]  /*38e0*/  ISETP.GT.AND P3, PT, R5, 0x8, PT ;  /* 0x000000080500780c */ /* 0x000fe40003f64270 */
[----:B------:R-:W-:Y:S02]  /*38f0*/  FSEL R155, R155, -INF , P4 ;  /* 0xff8000009b9b7808 */ /* 0x000fe40002000000 */
[----:B------:R-:W-:-:S02]  /*3900*/  FMNMX.FTZ R14, R21, R11, !PT ;  /* 0x0000000b150e7209 */ /* 0x000fc40007810000 */
[----:B------:R-:W-:Y:S02]  /*3910*/  ISETP.GT.AND P4, PT, R5, 0x9, PT ;  /* 0x000000090500780c */ /* 0x000fe40003f84270 */
[----:B------:R-:W-:Y:S02]  /*3920*/  FSEL R19, R158, -INF , P3 ;  /* 0xff8000009e137808 */ /* 0x000fe40001800000 */
[----:B------:R-:W-:Y:S02]  /*3930*/  FMNMX.FTZ R14, R155, R14, !PT ;  /* 0x0000000e9b0e7209 */ /* 0x000fe40007810000 */
        /* <DEDUP_REMOVED lines=60> */
[----:B------:R-:W-:Y:S02]  /*3d00*/  FSEL R199, R199, -INF , P4 ;  /* 0xff800000c7c77808 */ /* 0x000fe40002000000 */
[----:B------:R-:W-:Y:S02]  /*3d10*/  FMNMX.FTZ R14, R198, R5, !PT ;  /* 0x00000005c60e7209 */ /* 0x000fe40007810000 */
[----:B------:R-:W1:Y:S02]  /*3d20*/  SHFL.IDX PT, R5, R13, RZ, 0x1c1f ;  /* 0x001c1fff0d057589 */ /* 0x000e6400000e0000 */
[----:B------:R-:W-:-:S05]  /*3d30*/  FMNMX.FTZ R14, R199, R14, !PT ;  /* 0x0000000ec70e7209 */ /* 0x000fca0007810000 */
[----:B------:R-:W2:Y:S01]  /*3d40*/  SHFL.BFLY PT, R9, R14, 0x2, 0x1f ;  /* 0x0c401f000e097f89 */ /* 0x000ea200000e0000 */
[----:B-1----:R-:W-:-:S04]  /*3d50*/  IADD3 R8, R5, -UR27, R8 ;  /* 0x8000001b05087c10 */ /* 0x002fc8000fffe008 */
[C---:B------:R-:W-:Y:S02]  /*3d60*/  ISETP.GT.AND P3, PT, R8.reuse, RZ, PT ;  /* 0x000000ff0800720c */ /* 0x040fe40003f64270 */
[----:B------:R-:W-:Y:S02]  /*3d70*/  ISETP.GT.AND P4, PT, R8, 0x1, PT ;  /* 0x000000010800780c */ /* 0x000fe40003f84270 */
[----:B--2---:R-:W-:Y:S02]  /*3d80*/  FMNMX.FTZ R15, R14, R9, !PT ;  /* 0x000000090e0f7209 */ /* 0x004fe40007810000 */
[----:B------:R-:W-:Y:S02]  /*3d90*/  FSEL R9, R152, -INF , P3 ;  /* 0xff80000098097808 */ /* 0x000fe40001800000 */
[----:B------:R-:W-:Y:S01]  /*3da0*/  ISETP.GT.AND P5, PT, R8, 0x8, PT ;  /* 0x000000080800780c */ /* 0x000fe20003fa4270 */
[----:B------:R-:W1:Y:S01]  /*3db0*/  SHFL.BFLY PT, R16, R15, 0x1, 0x1f ;  /* 0x0c201f000f107f89 */ /* 0x000e6200000e0000 */
[----:B------:R-:W-:-:S02]  /*3dc0*/  FSEL R13, R153, -INF , P4 ;  /* 0xff800000990d7808 */ /* 0x000fc40002000000 */
[----:B------:R-:W-:Y:S02]  /*3dd0*/  FMNMX.FTZ R14, R9, R12, !PT ;  /* 0x0000000c090e7209 */ /* 0x000fe40007810000 */
[----:B------:R-:W-:Y:S02]  /*3de0*/  ISETP.GT.AND P3, PT, R8, 0x9, PT ;  /* 0x000000090800780c */ /* 0x000fe40003f64270 */
[----:B------:R-:W-:Y:S02]  /*3df0*/  FSEL R156, R156, -INF , P5 ;  /* 0xff8000009c9c7808 */ /* 0x000fe40002800000 */
[----:B------:R-:W-:Y:S02]  /*3e00*/  FMNMX.FTZ R23, R13, R14, !PT ;  /* 0x0000000e0d177209 */ /* 0x000fe40007810000 */
[----:B------:R-:W-:Y:S02]  /*3e10*/  ISETP.GT.AND P5, PT, R8, 0x10, PT ;  /* 0x000000100800780c */ /* 0x000fe40003fa4270 */
[----:B------:R-:W-:-:S02]  /*3e20*/  FMNMX.FTZ R14, R156, R23, !PT ;  /* 0x000000179c0e7209 */ /* 0x000fc40007810000 */
[----:B------:R-:W-:Y:S02]  /*3e30*/  FSEL R160, R160, -INF , P5 ;  /* 0xff800000a0a07808 */ /* 0x000fe40002800000 */
[----:B------:R-:W-:-:S04]  /*3e40*/  ISETP.GT.AND P5, PT, R8, 0x18, PT ;  /* 0x000000180800780c */ /* 0x000fc80003fa4270 */
[----:B------:R-:W-:Y:S02]  /*3e50*/  FSEL R164, R164, -INF , P5 ;  /* 0xff800000a4a47808 */ /* 0x000fe40002800000 */
[C---:B------:R-:W-:Y:S02]  /*3e60*/  ISETP.GT.AND P5, PT, R8.reuse, 0x20, PT ;  /* 0x000000200800780c */ /* 0x040fe40003fa4270 */
[----:B-1----:R-:W-:Y:S02]  /*3e70*/  FMNMX.FTZ R5, R15, R16, !PT ;  /* 0x000000100f057209 */ /* 0x002fe40007810000 */
[----:B------:R-:W-:Y:S02]  /*3e80*/  FSEL R15, R157, -INF , P3 ;  /* 0xff8000009d0f7808 */ /* 0x000fe40001800000 */
[C---:B------:R-:W-:Y:S01]  /*3e90*/  FSETP.NEU.FTZ.AND P4, PT, R5.reuse, -INF , PT ;  /* 0xff8000000500780b */ /* 0x040fe20003f9d000 */
[----:B------:R-:W-:Y:S01]  /*3ea0*/  FMUL.FTZ R22, R5, UR7 ;  /* 0x0000000705167c20 */ /* 0x000fe20008410000 */
[----:B------:R-:W-:-:S02]  /*3eb0*/  ISETP.GT.AND P3, PT, R8, 0x11, PT ;  /* 0x000000110800780c */ /* 0x000fc40003f64270 */
[----:B------:R-:W-:Y:S02]  /*3ec0*/  FSEL R168, R168, -INF , P5 ;  /* 0xff800000a8a87808 */ /* 0x000fe40002800000 */
[----:B------:R-:W-:Y:S02]  /*3ed0*/  FSEL R22, R22, RZ, P4 ;  /* 0x000000ff16167208 */ /* 0x000fe40002000000 */
[----:B------:R-:W-:Y:S02]  /*3ee0*/  FSEL R161, R161, -INF , P3 ;  /* 0xff800000a1a17808 */ /* 0x000fe40001800000 */
[----:B------:R-:W-:Y:S01]  /*3ef0*/  ISETP.GT.AND P3, PT, R8, 0x19, PT ;  /* 0x000000190800780c */ /* 0x000fe20003f64270 */
[--C-:B------:R-:W-:Y:S01]  /*3f00*/  FFMA.FTZ R18, R21, UR7, -R22.reuse ;  /* 0x0000000715127c23 */ /* 0x100fe20008010816 */
[----:B------:R-:W-:Y:S01]  /*3f10*/  FMNMX.FTZ R21, R15, R14, !PT ;  /* 0x0000000e0f157209 */ /* 0x000fe20007810000 */
[--C-:B------:R-:W-:Y:S01]  /*3f20*/  FFMA.FTZ R153, R155, UR7, -R22.reuse ;  /* 0x000000079b997c23 */ /* 0x100fe20008010816 */
[----:B------:R-:W-:Y:S01]  /*3f30*/  FSEL R165, R165, -INF , P3 ;  /* 0xff800000a5a57808 */ /* 0x000fe20001800000 */
[--C-:B------:R-:W-:Y:S01]  /*3f40*/  FFMA.FTZ R155, R19, UR7, -R22.reuse ;  /* 0x00000007139b7c23 */ /* 0x100fe20008010816 */
[----:B------:R-:W-:Y:S01]  /*3f50*/  FMNMX.FTZ R16, R160, R21, !PT ;  /* 0x00000015a0107209 */ /* 0x000fe20007810000 */
[----:B------:R1:W-:Y:S01]  /*3f60*/  MUFU.EX2 R14, R18 ;  /* 0x00000012000e7308 */ /* 0x0003e20000000800 */
[C---:B------:R-:W-:Y:S01]  /*3f70*/  ISETP.GT.AND P3, PT, R8.reuse, 0x21, PT ;  /* 0x000000210800780c */ /* 0x040fe20003f64270 */
        /* <DEDUP_REMOVED lines=10> */
[----:B------:R-:W-:Y:S01]  /*4020*/  MUFU.EX2 R153, R153 ;  /* 0x0000009900997308 */ /* 0x000fe20000000800 */
        /* <DEDUP_REMOVED lines=10> */
[----:B------:R-:W-:Y:S01]  /*40d0*/  FSEL R173, R173, -INF , P3 ;  /* 0xff800000adad7808 */ /* 0x000fe20001800000 */
[----:B------:R-:W-:Y:S01]  /*40e0*/  FFMA.FTZ R23, R194, UR7, -R22 ;  /* 0x00000007c2177c23 */ /* 0x000fe20008010816 */
[----:B-1----:R-:W-:-:S02]  /*40f0*/  FMNMX.FTZ R18, R172, R19, !PT ;  /* 0x00000013ac127209 */ /* 0x002fc40007810000 */
[----:B------:R-:W-:Y:S01]  /*4100*/  ISETP.GT.AND P3, PT, R8, 0x31, PT ;  /* 0x000000310800780c */ /* 0x000fe20003f64270 */
[----:B------:R1:W-:Y:S01]  /*4110*/  MUFU.EX2 R16, R159 ;  /* 0x0000009f00107308 */ /* 0x0003e20000000800 */
[----:B------:R-:W-:Y:S02]  /*4120*/  FSEL R176, R176, -INF , P5 ;  /* 0xff800000b0b07808 */ /* 0x000fe40002800000 */
[----:B------:R-:W-:Y:S02]  /*4130*/  FMNMX.FTZ R17, R173, R18, !PT ;  /* 0x00000012ad117209 */ /* 0x000fe40007810000 */
[----:B------:R-:W-:Y:S02]  /*4140*/  ISETP.GT.AND P5, PT, R8, 0x38, PT ;  /* 0x000000380800780c */ /* 0x000fe40003fa4270 */
[----:B------:R-:W-:Y:S01]  /*4150*/  FSEL R177, R177, -INF , P3 ;  /* 0xff800000b1b17808 */ /* 0x000fe20001800000 */
[----:B------:R-:W-:Y:S01]  /*4160*/  MUFU.EX2 R157, R157 ;  /* 0x0000009d009d7308 */ /* 0x000fe20000000800 */
[----:B------:R-:W-:Y:S01]  /*4170*/  FMNMX.FTZ R18, R176, R17, !PT ;  /* 0x00000011b0127209 */ /* 0x000fe20007810000 */
[--C-:B-1----:R-:W-:Y:S01]  /*4180*/  FFMA.FTZ R159, R166, UR7, -R22.reuse ;  /* 0x00000007a69f7c23 */ /* 0x102fe20008010816 */
[----:B------:R-:W-:Y:S01]  /*4190*/  ISETP.GT.AND P3, PT, R8, 0x39, PT ;  /* 0x000000390800780c */ /* 0x000fe20003f64270 */
[----:B------:R-:W-:Y:S01]  /*41a0*/  FFMA.FTZ R166, R187, UR7, -R22 ;  /* 0x00000007bba67c23 */ /* 0x000fe20008010816 */
[----:B------:R-:W-:-:S02]  /*41b0*/  FSEL R180, R180, -INF , P5 ;  /* 0xff800000b4b47808 */ /* 0x000fc40002800000 */
[----:B------:R-:W-:Y:S01]  /*41c0*/  FMNMX.FTZ R17, R177, R18, !PT ;  /* 0x00000012b1117209 */ /* 0x000fe20007810000 */
[----:B------:R-:W-:Y:S01]  /*41d0*/  MUFU.EX2 R159, R159 ;  /* 0x0000009f009f7308 */ /* 0x000fe20000000800 */
[----:B------:R-:W-:Y:S02]  /*41e0*/  ISETP.GT.AND P5, PT, R8, 0x40, PT ;  /* 0x000000400800780c */ /* 0x000fe40003fa4270 */
[----:B------:R-:W-:Y:S02]  /*41f0*/  FSEL R181, R181, -INF , P3 ;  /* 0xff800000b5b57808 */ /* 0x000fe40001800000 */
[----:B------:R-:W-:Y:S02]  /*4200*/  FMNMX.FTZ R20, R180, R17, !PT ;  /* 0x00000011b4147209 */ /* 0x000fe40007810000 */
[----:B------:R-:W-:Y:S01]  /*4210*/  ISETP.GT.AND P3, PT, R8, 0x41, PT ;  /* 0x000000410800780c */ /* 0x000fe20003f64270 */
[----:B------:R1:W-:Y:S01]  /*4220*/  MUFU.EX2 R18, R163 ;  /* 0x000000a300127308 */ /* 0x0003e20000000800 */
[----:B------:R-:W-:-:S02]  /*4230*/  FSEL R184, R184, -INF , P5 ;  /* 0xff800000b8b87808 */ /* 0x000fc40002800000 */
[----:B------:R-:W-:Y:S02]  /*4240*/  FMNMX.FTZ R17, R181, R20, !PT ;  /* 0x00000014b5117209 */ /* 0x000fe40007810000 */
[----:B------:R-:W-:Y:S02]  /*4250*/  ISETP.GT.AND P5, PT, R8, 0x48, PT ;  /* 0x000000480800780c */ /* 0x000fe40003fa4270 */
[----:B------:R-:W-:Y:S01]  /*4260*/  FSEL R185, R185, -INF , P3 ;  /* 0xff800000b9b97808 */ /* 0x000fe20001800000 */
[----:B------:R-:W-:Y:S01]  /*4270*/  MUFU.EX2 R154, R154 ;  /* 0x0000009a009a7308 */ /* 0x000fe20000000800 */
[----:B------:R-:W-:Y:S01]  /*4280*/  FMNMX.FTZ R20, R184, R17, !PT ;  /* 0x00000011b8147209 */ /* 0x000fe20007810000 */
[----:B-1----:R-:W-:Y:S01]  /*4290*/  FFMA.FTZ R163, R174, UR7, -R22 ;  /* 0x00000007aea37c23 */ /* 0x002fe20008010816 */
[----:B------:R-:W-:Y:S02]  /*42a0*/  ISETP.GT.AND P3, PT, R8, 0x49, PT ;  /* 0x000000490800780c */ /* 0x000fe40003f64270 */
[----:B------:R-:W-:-:S02]  /*42b0*/  FSEL R188, R188, -INF , P5 ;  /* 0xff800000bcbc7808 */ /* 0x000fc40002800000 */
[----:B------:R-:W-:Y:S01]  /*42c0*/  FMNMX.FTZ R17, R185, R20, !PT ;  /* 0x00000014b9117209 */ /* 0x000fe20007810000 */
[----:B------:R-:W-:Y:S01]  /*42d0*/  MUFU.EX2 R163, R163 ;  /* 0x000000a300a37308 */ /* 0x000fe20000000800 */
[----:B------:R-:W-:Y:S02]  /*42e0*/  ISETP.GT.AND P5, PT, R8, 0x50, PT ;  /* 0x000000500800780c */ /* 0x000fe40003fa4270 */
[----:B------:R-:W-:Y:S02]  /*42f0*/  FSEL R189, R189, -INF , P3 ;  /* 0xff800000bdbd7808 */ /* 0x000fe40001800000 */
[----:B------:R-:W-:Y:S01]  /*4300*/  FMNMX.FTZ R152, R188, R17, !PT ;  /* 0x00000011bc987209 */ /* 0x000fe20007810000 */
[--C-:B------:R-:W-:Y:S01]  /*4310*/  FFMA.FTZ R17, R170, UR7, -R22.reuse ;  /* 0x00000007aa117c23 */ /* 0x100fe20008010816 */
[----:B------:R-:W-:Y:S01]  /*4320*/  ISETP.GT.AND P3, PT, R8, 0x51, PT ;  /* 0x000000510800780c */ /* 0x000fe20003f64270 */
[----:B------:R1:W-:Y:S01]  /*4330*/  MUFU.EX2 R20, R167 ;  /* 0x000000a700147308 */ /* 0x0003e20000000800 */
[----:B------:R-:W-:Y:S01]  /*4340*/  FSEL R192, R192, -INF , P5 ;  /* 0xff800000c0c07808 */ /* 0x000fe20002800000 */
[----:B------:R-:W-:Y:S01]  /*4350*/  FFMA.FTZ R170, R191, UR7, -R22 ;  /* 0x00000007bfaa7c23 */ /* 0x000fe20008010816 */
[----:B------:R-:W-:-:S02]  /*4360*/  FMNMX.FTZ R19, R189, R152, !PT ;  /* 0x00000098bd137209 */ /* 0x000fc40007810000 */
[----:B------:R-:W-:Y:S02]  /*4370*/  ISETP.GT.AND P5, PT, R8, 0x58, PT ;  /* 0x000000580800780c */ /* 0x000fe40003fa4270 */
[----:B------:R-:W-:Y:S01]  /*4380*/  FSEL R193, R193, -INF , P3 ;  /* 0xff800000c1c17808 */ /* 0x000fe20001800000 */
[----:B------:R-:W-:Y:S01]  /*4390*/  MUFU.EX2 R17, R17 ;  /* 0x0000001100117308 */ /* 0x000fe20000000800 */
[----:B------:R-:W-:Y:S01]  /*43a0*/  FMNMX.FTZ R152, R192, R19, !PT ;  /* 0x00000013c0987209 */ /* 0x000fe20007810000 */
[----:B-1----:R-:W-:Y:S01]  /*43b0*/  FFMA.FTZ R167, R182, UR7, -R22 ;  /* 0x00000007b6a77c23 */ /* 0x002fe20008010816 */
[----:B------:R-:W-:Y:S02]  /*43c0*/  ISETP.GT.AND P3, PT, R8, 0x59, PT ;  /* 0x000000590800780c */ /* 0x000fe40003f64270 */
[----:B------:R-:W-:Y:S02]  /*43d0*/  FSEL R196, R196, -INF , P5 ;  /* 0xff800000c4c47808 */ /* 0x000fe40002800000 */
[----:B------:R-:W-:Y:S01]  /*43e0*/  FMNMX.FTZ R19, R193, R152, !PT ;  /* 0x00000098c1137209 */ /* 0x000fe20007810000 */
[----:B------:R-:W-:Y:S01]  /*43f0*/  MUFU.EX2 R158, R158 ;  /* 0x0000009e009e7308 */ /* 0x000fe20000000800 */
[----:B------:R-:W-:-:S02]  /*4400*/  FSEL R197, R197, -INF , P3 ;  /* 0xff800000c5c57808 */ /* 0x000fc40001800000 */
[----:B------:R-:W-:Y:S01]  /*4410*/  FMNMX.FTZ R8, R196, R19, !PT ;  /* 0x00000013c4087209 */ /* 0x000fe20007810000 */
[----:B------:R-:W-:-:S03]  /*4420*/  FFMA.FTZ R19, R178, UR7, -R22 ;  /* 0x00000007b2137c23 */ /* 0x000fc60008010816 */
[----:B------:R-:W-:Y:S01]  /*4430*/  FMNMX.FTZ R8, R197, R8, !PT ;  /* 0x00000008c5087209 */ /* 0x000fe20007810000 */
[----:B------:R1:W-:Y:S04]  /*4440*/  MUFU.EX2 R152, R171 ;  /* 0x000000ab00987308 */ /* 0x0003e80000000800 */
[----:B------:R-:W2:Y:S04]  /*4450*/  SHFL.BFLY PT, R21, R8, 0x2, 0x1f ;  /* 0x0c401f0008157f89 */ /* 0x000ea800000e0000 */
[----:B------:R-:W-:Y:S01]  /*4460*/  MUFU.EX2 R19, R19 ;  /* 0x0000001300137308 */ /* 0x000fe20000000800 */
[----:B-1----:R-:W-:-:S07]  /*4470*/  FFMA.FTZ R171, R190, UR7, -R22 ;  /* 0x00000007beab7c23 */ /* 0x002fce0008010816 */
[----:B------:R-:W-:Y:S08]  /*4480*/  MUFU.EX2 R167, R167 ;  /* 0x000000a700a77308 */ /* 0x000ff00000000800 */
[----:B------:R-:W-:Y:S01]  /*4490*/  MUFU.EX2 R162, R162 ;  /* 0x000000a200a27308 */ /* 0x000fe20000000800 */
[----:B--2---:R-:W-:Y:S01]  /*44a0*/  FMNMX.FTZ R174, R8, R21, !PT ;  /* 0x0000001508ae7209 */ /* 0x004fe20007810000 */
[----:B------:R-:W-:Y:S01]  /*44b0*/  FFMA.FTZ R21, R186, UR7, -R22 ;  /* 0x00000007ba157c23 */ /* 0x000fe20008010816 */
[----:B------:R-:W-:-:S05]  /*44c0*/  FSEL R186, R5, RZ, P4 ;  /* 0x000000ff05ba7208 */ /* 0x000fca0002000000 */
[----:B------:R-:W-:Y:S01]  /*44d0*/  MUFU.EX2 R166, R166 ;  /* 0x000000a600a67308 */ /* 0x000fe20000000800 */
[----:B------:R-:W1:Y:S01]  /*44e0*/  SHFL.BFLY PT, R175, R174, 0x1, 0x1f ;  /* 0x0c201f00aeaf7f89 */ /* 0x000e6200000e0000 */
[----:B------:R-:W-:-:S04]  /*44f0*/  FADD.FTZ R186, -R186, R11 ;  /* 0x0000000bbaba7221 */ /* 0x000fc80000010100 */
[----:B------:R-:W-:Y:S02]  /*4500*/  FMUL.FTZ R11, R186, UR7 ;  /* 0x00000007ba0b7c20 */ /* 0x000fe40008410000 */
[----:B------:R-:W-:Y:S08]  /*4510*/  MUFU.EX2 R21, R21 ;  /* 0x0000001500157308 */ /* 0x000ff00000000800 */
[----:B------:R-:W2:Y:S08]  /*4520*/  MUFU.EX2 R11, R11 ;  /* 0x0000000b000b7308 */ /* 0x000eb00000000800 */
[----:B------:R-:W-:Y:S01]  /*4530*/  MUFU.EX2 R171, R171 ;  /* 0x000000ab00ab7308 */ /* 0x000fe20000000800 */
[----:B-1----:R-:W-:Y:S01]  /*4540*/  FMNMX.FTZ R8, R174, R175, !PT ;  /* 0x000000afae087209 */ /* 0x002fe20007810000 */
[--C-:B------:R-:W-:Y:S01]  /*4550*/  FFMA.FTZ R175, R198, UR7, -R22.reuse ;  /* 0x00000007c6af7c23 */ /* 0x100fe20008010816 */
[----:B------:R-:W-:-:S02]  /*4560*/  FFMA.FTZ R22, R199, UR7, -R22 ;  /* 0x00000007c7167c23 */ /* 0x000fc40008010816 */
[C---:B------:R-:W-:Y:S01]  /*4570*/  FSETP.NEU.FTZ.AND P3, PT, R8.reuse, -INF , PT ;  /* 0xff8000000800780b */ /* 0x040fe20003f7d000 */
[----:B------:R-:W-:Y:S02]  /*4580*/  FMUL.FTZ R182, R8, UR7 ;  /* 0x0000000708b67c20 */ /* 0x000fe40008410000 */
[----:B------:R1:W-:Y:S01]  /*4590*/  MUFU.EX2 R174, R195 ;  /* 0x000000c300ae7308 */ /* 0x0003e20000000800 */
[----:B--2---:R-:W-:Y:S01]  /*45a0*/  FFMA.FTZ R186, R11, R7, R14 ;  /* 0x000000070bba7223 */ /* 0x004fe2000001000e */
[-C--:B------:R-:W-:Y:S01]  /*45b0*/  FMUL.FTZ R26, R26, R11.reuse ;  /* 0x0000000b1a1a7220 */ /* 0x080fe20000410000 */
[----:B------:R-:W-:Y:S01]  /*45c0*/  FSEL R182, R182, RZ, P3 ;  /* 0x000000ffb6b67208 */ /* 0x000fe20001800000 */
[-C--:B------:R-:W-:Y:S01]  /*45d0*/  FMUL.FTZ R27, R27, R11.reuse ;  /* 0x0000000b1b1b7220 */ /* 0x080fe20000410000 */
[C---:B------:R-:W-:Y:S01]  /*45e0*/  FADD.FTZ R186, R153.reuse, R186 ;  /* 0x000000ba99ba7221 */ /* 0x040fe20000010000 */
[----:B------:R-:W-:Y:S01]  /*45f0*/  F2FP.BF16.F32.PACK_AB R153, R153, R14 ;  /* 0x0000000e9999723e */ /* 0x000fe200000010ff */
[----:B------:R-:W-:Y:S01]  /*4600*/  FMUL.FTZ R30, R30, R11 ;  /* 0x0000000b1e1e7220 */ /* 0x000fe20000410000 */
[--C-:B------:R-:W-:Y:S01]  /*4610*/  FFMA.FTZ R179, R9, UR7, -R182.reuse ;  /* 0x0000000709b37c23 */ /* 0x100fe200080108b6 */
[----:B------:R-:W-:Y:S01]  /*4620*/  FSEL R9, R8, RZ, P3 ;  /* 0x000000ff08097208 */ /* 0x000fe20001800000 */
[--C-:B------:R-:W-:Y:S01]  /*4630*/  FFMA.FTZ R178, R13, UR7, -R182.reuse ;  /* 0x000000070db27c23 */ /* 0x100fe200080108b6 */
[--C-:B------:R-:W-:Y:S01]  /*4640*/  FFMA.FTZ R13, R156, UR7, -R182.reuse ;  /* 0x000000079c0d7c23 */ /* 0x100fe200080108b6 */
[--C-:B------:R-:W-:Y:S01]  /*4650*/  FFMA.FTZ R156, R15, UR7, -R182.reuse ;  /* 0x000000070f9c7c23 */ /* 0x100fe200080108b6 */
[----:B------:R-:W-:Y:S01]  /*4660*/  FFMA.FTZ R15, R160, UR7, -R182 ;  /* 0x00000007a00f7c23 */ /* 0x000fe200080108b6 */
[----:B------:R-:W-:Y:S01]  /*4670*/  FADD.FTZ R9, -R9, R12 ;  /* 0x0000000c09097221 */ /* 0x000fe20000010100 */
[----:B------:R-:W-:Y:S01]  /*4680*/  MUFU.EX2 R179, R179 ;  /* 0x000000b300b37308 */ /* 0x000fe20000000800 */
[----:B------:R-:W-:Y:S01]  /*4690*/  FADD.FTZ R7, R155, R186 ;  /* 0x000000ba9b077221 */ /* 0x000fe20000010000 */
[--C-:B------:R-:W-:Y:S01]  /*46a0*/  FFMA.FTZ R160, R161, UR7, -R182.reuse ;  /* 0x00000007a1a07c23 */ /* 0x100fe200080108b6 */
[----:B------:R-:W-:Y:S01]  /*46b0*/  FMUL.FTZ R9, R9, UR7 ;  /* 0x0000000709097c20 */ /* 0x000fe20008410000 */
[--C-:B------:R-:W-:Y:S01]  /*46c0*/  FFMA.FTZ R164, R164, UR7, -R182.reuse ;  /* 0x00000007a4a47c23 */ /* 0x100fe200080108b6 */
[----:B------:R-:W-:Y:S01]  /*46d0*/  FADD.FTZ R186, R16, R7 ;  /* 0x0000000710ba7221 */ /* 0x000fe20000010000 */
[--C-:B------:R-:W-:Y:S01]  /*46e0*/  FFMA.FTZ R183, R165, UR7, -R182.reuse ;  /* 0x00000007a5b77c23 */ /* 0x100fe200080108b6 */
[--C-:B------:R-:W-:Y:S01]  /*46f0*/  FFMA.FTZ R168, R168, UR7, -R182.reuse ;  /* 0x00000007a8a87c23 */ /* 0x100fe200080108b6 */
[----:B------:R2:W3:Y:S01]  /*4700*/  MUFU.EX2 R12, R9 ;  /* 0x00000009000c7308 */ /* 0x0004e20000000800 */
[--C-:B------:R-:W-:Y:S01]  /*4710*/  FFMA.FTZ R187, R169, UR7, -R182.reuse ;  /* 0x00000007a9bb7c23 */ /* 0x100fe200080108b6 */
[--C-:B------:R-:W-:Y:S01]  /*4720*/  FFMA.FTZ R172, R172, UR7, -R182.reuse ;  /* 0x00000007acac7c23 */ /* 0x100fe200080108b6 */
[--C-:B------:R-:W-:Y:S01]  /*4730*/  FFMA.FTZ R191, R173, UR7, -R182.reuse ;  /* 0x00000007adbf7c23 */ /* 0x100fe200080108b6 */
[----:B-1----:R-:W-:Y:S01]  /*4740*/  FFMA.FTZ R195, R177, UR7, -R182 ;  /* 0x00000007b1c37c23 */ /* 0x002fe200080108b6 */
[----:B------:R-:W-:-:S02]  /*4750*/  IMAD.U32 R177, RZ, RZ, UR29 ;  /* 0x0000001dffb17e24 */ /* 0x000fc4000f8e00ff */
[--C-:B------:R-:W-:Y:S01]  /*4760*/  FFMA.FTZ R176, R176, UR7, -R182.reuse ;  /* 0x00000007b0b07c23 */ /* 0x100fe200080108b6 */
[----:B------:R-:W-:Y:S01]  /*4770*/  FFMA.FTZ R181, R181, UR7, -R182 ;  /* 0x00000007b5b57c23 */ /* 0x000fe200080108b6 */
[----:B------:R-:W1:Y:S01]  /*4780*/  MUFU.EX2 R178, R178 ;  /* 0x000000b200b27308 */ /* 0x000e620000000800 */
[----:B--2---:R-:W-:Y:S01]  /*4790*/  FADD.FTZ R9, R157, R186 ;  /* 0x000000ba9d097221 */ /* 0x004fe20000010000 */
[--C-:B------:R-:W-:Y:S01]  /*47a0*/  FFMA.FTZ R185, R185, UR7, -R182.reuse ;  /* 0x00000007b9b97c23 */ /* 0x100fe200080108b6 */
[--C-:B------:R-:W-:Y:S01]  /*47b0*/  FFMA.FTZ R189, R189, UR7, -R182.reuse ;  /* 0x00000007bdbd7c23 */ /* 0x100fe200080108b6 */
[----:B------:R-:W-:Y:S01]  /*47c0*/  F2FP.BF16.F32.PACK_AB R155, R16, R155 ;  /* 0x0000009b109b723e */ /* 0x000fe200000010ff */
[----:B------:R-:W-:Y:S01]  /*47d0*/  FADD.FTZ R186, R18, R9 ;  /* 0x0000000912ba7221 */ /* 0x000fe20000010000 */
[----:B------:R-:W-:Y:S01]  /*47e0*/  IADD3 R9, -R2, 0xb, RZ ;  /* 0x0000000b02097810 */ /* 0x000fe20007ffe1ff */
[--C-:B------:R-:W-:Y:S01]  /*47f0*/  FFMA.FTZ R192, R192, UR7, -R182.reuse ;  /* 0x00000007c0c07c23 */ /* 0x100fe200080108b6 */
[----:B------:R-:W2:Y:S01]  /*4800*/  MUFU.EX2 R13, R13 ;  /* 0x0000000d000d7308 */ /* 0x000ea20000000800 */
[----:B---3--:R-:W-:Y:S01]  /*4810*/  FFMA.FTZ R7, R12, R6, R179 ;  /* 0x000000060c077223 */ /* 0x008fe200000100b3 */
[----:B------:R-:W-:Y:S01]  /*4820*/  FFMA.FTZ R6, R180, UR7, -R182 ;  /* 0x00000007b4067c23 */ /* 0x000fe200080108b6 */
[----:B------:R-:W-:Y:S01]  /*4830*/  FADD.FTZ R161, R159, R186 ;  /* 0x000000ba9fa17221 */ /* 0x000fe20000010000 */
[--C-:B------:R-:W-:Y:S01]  /*4840*/  FFMA.FTZ R193, R193, UR7, -R182.reuse ;  /* 0x00000007c1c17c23 */ /* 0x100fe200080108b6 */
[----:B------:R-:W-:Y:S01]  /*4850*/  FFMA.FTZ R196, R196, UR7, -R182 ;  /* 0x00000007c4c47c23 */ /* 0x000fe200080108b6 */
[----:B------:R-:W-:Y:S01]  /*4860*/  F2FP.BF16.F32.PACK_AB R169, R166, R21 ;  /* 0x00000015a6a9723e */ /* 0x000fe200000010ff */
[----:B------:R-:W-:Y:S01]  /*4870*/  FADD.FTZ R186, R20, R161 ;  /* 0x000000a114ba7221 */ /* 0x000fe20000010000 */
[----:B------:R-:W3:Y:S01]  /*4880*/  MUFU.EX2 R156, R156 ;  /* 0x0000009c009c7308 */ /* 0x000ee20000000800 */
[----:B-1----:R-:W-:Y:S01]  /*4890*/  FADD.FTZ R180, R178, R7 ;  /* 0x00000007b2b47221 */ /* 0x002fe20000010000 */
[----:B------:R-:W-:Y:S01]  /*48a0*/  F2FP.BF16.F32.PACK_AB R157, R18, R157 ;  /* 0x0000009d129d723e */ /* 0x000fe200000010ff */
[----:B------:R-:W-:Y:S01]  /*48b0*/  FADD.FTZ R165, R17, R186 ;  /* 0x000000ba11a57221 */ /* 0x000fe20000010000 */
[----:B------:R-:W-:Y:S01]  /*48c0*/  F2FP.BF16.F32.PACK_AB R159, R20, R159 ;  /* 0x0000009f149f723e */ /* 0x000fe200000010ff */
[-C--:B------:R-:W-:Y:S01]  /*48d0*/  FMUL.FTZ R31, R31, R11.reuse ;  /* 0x0000000b1f1f7220 */ /* 0x080fe20000410000 */
[-C--:B------:R-:W-:Y:S01]  /*48e0*/  FMUL.FTZ R34, R34, R11.reuse ;  /* 0x0000000b22227220 */ /* 0x080fe20000410000 */
[----:B------:R-:W-:Y:S01]  /*48f0*/  FADD.FTZ R186, R152, R165 ;  /* 0x000000a598ba7221 */ /* 0x000fe20000010000 */
[----:B------:R-:W1:Y:S01]  /*4900*/  MUFU.EX2 R15, R15 ;  /* 0x0000000f000f7308 */ /* 0x000e620000000800 */
[----:B--2---:R-:W-:Y:S01]  /*4910*/  FADD.FTZ R7, R13, R180 ;  /* 0x000000b40d077221 */ /* 0x004fe20000010000 */
[----:B------:R-:W-:Y:S01]  /*4920*/  FMUL.FTZ R35, R35, R11 ;  /* 0x0000000b23237220 */ /* 0x000fe20000410000 */
[----:B------:R-:W-:Y:S01]  /*4930*/  FADD.FTZ R165, R163, R186 ;  /* 0x000000baa3a57221 */ /* 0x000fe20000010000 */
[----:B------:R-:W-:Y:S01]  /*4940*/  F2FP.BF16.F32.PACK_AB R163, R154, R163 ;  /* 0x000000a39aa3723e */ /* 0x000fe200000010ff */
[-C--:B------:R-:W-:Y:S01]  /*4950*/  FMUL.FTZ R38, R38, R11.reuse ;  /* 0x0000000b26267220 */ /* 0x080fe20000410000 */
[----:B------:R-:W-:Y:S01]  /*4960*/  FMUL.FTZ R39, R39, R11 ;  /* 0x0000000b27277220 */ /* 0x000fe20000410000 */
[----:B------:R-:W-:Y:S01]  /*4970*/  FADD.FTZ R190, R154, R165 ;  /* 0x000000a59abe7221 */ /* 0x000fe20000010000 */
[----:B------:R-:W2:Y:S01]  /*4980*/  MUFU.EX2 R160, R160 ;  /* 0x000000a000a07308 */ /* 0x000ea20000000800 */
[C---:B---3--:R-:W-:Y:S01]  /*4990*/  FADD.FTZ R180, R156.reuse, R7 ;  /* 0x000000079cb47221 */ /* 0x048fe20000010000 */
[----:B------:R-:W-:Y:S01]  /*49a0*/  @!P2 VIADD R7, R177, 0x22840 ;  /* 0x00022840b107a836 */ /* 0x000fe20000000000 */
[----:B------:R-:W-:Y:S01]  /*49b0*/  F2FP.BF16.F32.PACK_AB R154, R156, R13 ;  /* 0x0000000d9c9a723e */ /* 0x000fe200000010ff */
[-C--:B------:R-:W-:Y:S01]  /*49c0*/  FMUL.FTZ R42, R42, R11.reuse ;  /* 0x0000000b2a2a7220 */ /* 0x080fe20000410000 */
[-C--:B------:R-:W-:Y:S01]  /*49d0*/  FMUL.FTZ R43, R43, R11.reuse ;  /* 0x0000000b2b2b7220 */ /* 0x080fe20000410000 */
[----:B------:R-:W-:Y:S01]  /*49e0*/  FMUL.FTZ R46, R46, R11 ;  /* 0x0000000b2e2e7220 */ /* 0x000fe20000410000 */
[----:B------:R-:W-:Y:S01]  /*49f0*/  @!P2 PRMT R7, RZ, 0x654, R7 ;  /* 0x00000654ff07a816 */ /* 0x000fe20000000007 */
[----:B------:R-:W3:Y:S01]  /*4a00*/  MUFU.EX2 R164, R164 ;  /* 0x000000a400a47308 */ /* 0x000ee20000000800 */
[----:B-1----:R-:W-:Y:S01]  /*4a10*/  FADD.FTZ R161, R15, R180 ;  /* 0x000000b40fa17221 */ /* 0x002fe20000010000 */
[----:B------:R-:W-:Y:S01]  /*4a20*/  FFMA.FTZ R180, R184, UR7, -R182 ;  /* 0x00000007b8b47c23 */ /* 0x000fe200080108b6 */
[----:B------:R1:W-:Y:S06]  /*4a30*/  BAR.ARV R9, 0x100 ;  /* 0x000400090000751d */ /* 0x0003ec0000002000 */
[----:B------:R-:W4:Y:S01]  /*4a40*/  MUFU.EX2 R183, R183 ;  /* 0x000000b700b77308 */ /* 0x000f220000000800 */
[C---:B--2---:R-:W-:Y:S01]  /*4a50*/  FADD.FTZ R161, R160.reuse, R161 ;  /* 0x000000a1a0a17221 */ /* 0x044fe20000010000 */
[----:B------:R2:W-:Y:S01]  /*4a60*/  @!P2 SYNCS.ARRIVE.TRANS64.RED.A1T0 RZ, [R7+URZ], RZ ;  /* 0x000000ff07ffa9a7 */ /* 0x0005e2000810043f */
[----:B------:R-:W-:Y:S01]  /*4a70*/  F2FP.BF16.F32.PACK_AB R156, R160, R15 ;  /* 0x0000000fa09c723e */ /* 0x000fe200000010ff */
        /* <DEDUP_REMOVED lines=14> */
[--C-:B------:R-:W-:Y:S01]  /*4b60*/  FFMA.FTZ R184, R188, UR7, -R182.reuse ;  /* 0x00000007bcb87c23 */ /* 0x100fe200080108b6 */
[----:B------:R-:W-:Y:S01]  /*4b70*/  FFMA.FTZ R182, R197, UR7, -R182 ;  /* 0x00000007c5b67c23 */ /* 0x000fe200080108b6 */
[-C--:B------:R-:W-:Y:S01]  /*4b80*/  FMUL.FTZ R67, R67, R11.reuse ;  /* 0x0000000b43437220 */ /* 0x080fe20000410000 */
[-C--:B------:R-:W-:Y:S01]  /*4b90*/  FMUL.FTZ R70, R70, R11.reuse ;  /* 0x0000000b46467220 */ /* 0x080fe20000410000 */
[-C--:B------:R-:W-:Y:S01]  /*4ba0*/  FMUL.FTZ R71, R71, R11.reuse ;  /* 0x0000000b47477220 */ /* 0x080fe20000410000 */
[-C--:B------:R-:W-:Y:S01]  /*4bb0*/  FMUL.FTZ R74, R74, R11.reuse ;  /* 0x0000000b4a4a7220 */ /* 0x080fe20000410000 */
[----:B------:R-:W3:Y:S01]  /*4bc0*/  MUFU.EX2 R172, R172 ;  /* 0x000000ac00ac7308 */ /* 0x000ee20000000800 */
[----:B-----5:R-:W-:Y:S01]  /*4bd0*/  FADD.FTZ R186, R168, R161 ;  /* 0x000000a1a8ba7221 */ /* 0x020fe20000010000 */
[----:B------:R-:W-:Y:S01]  /*4be0*/  FADD.FTZ R161, R19, R190 ;  /* 0x000000be13a17221 */ /* 0x000fe20000010000 */
[-C--:B------:R-:W-:Y:S01]  /*4bf0*/  FMUL.FTZ R75, R75, R11.reuse ;  /* 0x0000000b4b4b7220 */ /* 0x080fe20000410000 */
[-C--:B------:R-:W-:Y:S01]  /*4c00*/  FMUL.FTZ R78, R78, R11.reuse ;  /* 0x0000000b4e4e7220 */ /* 0x080fe20000410000 */
[-C--:B------:R-:W-:Y:S01]  /*4c10*/  FMUL.FTZ R79, R79, R11.reuse ;  /* 0x0000000b4f4f7220 */ /* 0x080fe20000410000 */
[----:B------:R-:W-:Y:S01]  /*4c20*/  FADD.FTZ R188, R158, R161 ;  /* 0x000000a19ebc7221 */ /* 0x000fe20000010000 */
[----:B------:R-:W-:Y:S01]  /*4c30*/  FMUL.FTZ R82, R82, R11 ;  /* 0x0000000b52527220 */ /* 0x000fe20000410000 */
[----:B------:R-:W4:Y:S01]  /*4c40*/  MUFU.EX2 R191, R191 ;  /* 0x000000bf00bf7308 */ /* 0x000f220000000800 */
[----:B--2---:R-:W-:Y:S01]  /*4c50*/  FADD.FTZ R7, R187, R186 ;  /* 0x000000babb077221 */ /* 0x004fe20000010000 */
[----:B------:R-:W-:Y:S01]  /*4c60*/  FADD.FTZ R161, R167, R188 ;  /* 0x000000bca7a17221 */ /* 0x000fe20000010000 */
[----:B------:R-:W-:Y:S01]  /*4c70*/  F2FP.BF16.F32.PACK_AB R167, R162, R167 ;  /* 0x000000a7a2a7723e */ /* 0x000fe200000010ff */
[-C--:B------:R-:W-:Y:S01]  /*4c80*/  FMUL.FTZ R83, R83, R11.reuse ;  /* 0x0000000b53537220 */ /* 0x080fe20000410000 */
[----:B------:R-:W-:Y:S01]  /*4c90*/  F2FP.BF16.F32.PACK_AB R160, R187, R168 ;  /* 0x000000a8bba0723e */ /* 0x000fe200000010ff */
        /* <DEDUP_REMOVED lines=12> */
[----:B------:R-:W-:Y:S01]  /*4d60*/  FADD.FTZ R186, R162, R161 ;  /* 0x000000a1a2ba7221 */ /* 0x000fe20000010000 */
[----:B------:R-:W-:Y:S01]  /*4d70*/  F2FP.BF16.F32.PACK_AB R162, R191, R172 ;  /* 0x000000acbfa2723e */ /* 0x000fe200000010ff */
        /* <DEDUP_REMOVED lines=8> */
[----:B------:R-:W-:Y:S01]  /*4e00*/  FMUL.FTZ R107, R107, R11 ;  /* 0x0000000b6b6b7220 */ /* 0x000fe20000410000 */
[----:B------:R-:W-:Y:S01]  /*4e10*/  F2FP.BF16.F32.PACK_AB R152, R178, R179 ;  /* 0x000000b3b298723e */ /* 0x000fe200000010ff */
[----:B------:R-:W-:Y:S01]  /*4e20*/  FADD.FTZ R165, R171, R16 ;  /* 0x00000010aba57221 */ /* 0x000fe20000010000 */
        /* <DEDUP_REMOVED lines=30> */
[----:B------:R-:W-:Y:S01]  /*5010*/  FMUL.FTZ R151, R151, R11 ;  /* 0x0000000b97977220 */ /* 0x000fe20000410000 */
[-C--:B------:R-:W-:Y:S01]  /*5020*/  FMUL.FTZ R24, R24, R12.reuse ;  /* 0x0000000c18187220 */ /* 0x080fe20000410000 */
[-C--:B------:R-:W-:Y:S01]  /*5030*/  FMUL.FTZ R25, R25, R12.reuse ;  /* 0x0000000c19197220 */ /* 0x080fe20000410000 */
[----:B------:R-:W3:Y:S01]  /*5040*/  MUFU.EX2 R23, R23 ;  /* 0x0000001700177308 */ /* 0x000ee20000000800 */
[----:B----4-:R-:W-:Y:S01]  /*5050*/  FADD.FTZ R16, R170, R165 ;  /* 0x000000a5aa107221 */ /* 0x010fe20000010000 */
[----:B------:R-:W-:Y:S01]  /*5060*/  F2FP.BF16.F32.PACK_AB R165, R158, R19 ;  /* 0x000000139ea5723e */ /* 0x000fe200000010ff */
[-C--:B------:R-:W-:Y:S01]  /*5070*/  FMUL.FTZ R28, R28, R12.reuse ;  /* 0x0000000c1c1c7220 */ /* 0x080fe20000410000 */
[----:B------:R-:W-:Y:S01]  /*5080*/  F2FP.BF16.F32.PACK_AB R171, R170, R171 ;  /* 0x000000abaaab723e */ /* 0x000fe200000010ff */
[----:B------:R-:W-:Y:S01]  /*5090*/  FMUL.FTZ R29, R29, R12 ;  /* 0x0000000c1d1d7220 */ /* 0x000fe20000410000 */
[----:B------:R-:W-:Y:S01]  /*50a0*/  F2FP.BF16.F32.PACK_AB R158, R183, R164 ;  /* 0x000000a4b79e723e */ /* 0x000fe200000010ff */
[----:B------:R-:W-:Y:S01]  /*50b0*/  FMUL.FTZ R32, R32, R12 ;  /* 0x0000000c20207220 */ /* 0x000fe20000410000 */
[----:B------:R-:W4:Y:S01]  /*50c0*/  MUFU.EX2 R184, R184 ;  /* 0x000000b800b87308 */ /* 0x000f220000000800 */
[----:B--2---:R-:W-:Y:S01]  /*50d0*/  FADD.FTZ R7, R185, R14 ;  /* 0x0000000eb9077221 */ /* 0x004fe20000010000 */
[----:B------:R-:W-:Y:S01]  /*50e0*/  F2FP.BF16.F32.PACK_AB R164, R195, R176 ;  /* 0x000000b0c3a4723e */ /* 0x000fe200000010ff */
[----:B------:R-:W-:Y:S01]  /*50f0*/  FMUL.FTZ R33, R33, R12 ;  /* 0x0000000c21217220 */ /* 0x000fe20000410000 */
[----:B------:R-:W-:Y:S01]  /*5100*/  F2FP.BF16.F32.PACK_AB R168, R185, R180 ;  /* 0x000000b4b9a8723e */ /* 0x000fe200000010ff */
[-C--:B------:R-:W-:Y:S01]  /*5110*/  FMUL.FTZ R36, R36, R12.reuse ;  /* 0x0000000c24247220 */ /* 0x080fe20000410000 */
[-C--:B------:R-:W-:Y:S01]  /*5120*/  FMUL.FTZ R37, R37, R12.reuse ;  /* 0x0000000c25257220 */ /* 0x080fe20000410000 */
[-C--:B------:R-:W-:Y:S01]  /*5130*/  FMUL.FTZ R40, R40, R12.reuse ;  /* 0x0000000c28287220 */ /* 0x080fe20000410000 */
[----:B------:R-:W2:Y:S01]  /*5140*/  MUFU.EX2 R189, R189 ;  /* 0x000000bd00bd7308 */ /* 0x000ea20000000800 */
[----:B---3--:R-:W-:Y:S01]  /*5150*/  FADD.FTZ R17, R23, R16 ;  /* 0x0000001017117221 */ /* 0x008fe20000010000 */
[----:B------:R-:W-:Y:S01]  /*5160*/  F2FP.BF16.F32.PACK_AB R173, R174, R23 ;  /* 0x00000017aead723e */ /* 0x000fe200000010ff */
[-C--:B------:R-:W-:Y:S01]  /*5170*/  FMUL.FTZ R41, R41, R12.reuse ;  /* 0x0000000c29297220 */ /* 0x080fe20000410000 */
[-C--:B------:R-:W-:Y:S01]  /*5180*/  FMUL.FTZ R44, R44, R12.reuse ;  /* 0x0000000c2c2c7220 */ /* 0x080fe20000410000 */
[----:B------:R-:W-:Y:S01]  /*5190*/  FADD.FTZ R16, R174, R17 ;  /* 0x00000011ae107221 */ /* 0x000fe20000010000 */
        /* <DEDUP_REMOVED lines=9> */
[----:B------:R-:W-:Y:S01]  /*5230*/  FMUL.FTZ R60, R60, R12 ;  /* 0x0000000c3c3c7220 */ /* 0x000fe20000410000 */
        /* <DEDUP_REMOVED lines=40> */
[-C--:B------:R-:W-:Y:S01]  /*54c0*/  FMUL.FTZ R117, R117, R12.reuse ;  /* 0x0000000c75757220 */ /* 0x080fe20000410000 */
[C---:B----4-:R-:W-:Y:S01]  /*54d0*/  FADD.FTZ R7, R22.reuse, R7 ;  /* 0x0000000716077221 */ /* 0x050fe20000010000 */
[----:B------:R-:W-:Y:S01]  /*54e0*/  F2FP.BF16.F32.PACK_AB R175, R22, R175 ;  /* 0x000000af16af723e */ /* 0x000fe200000010ff */
[-C--:B------:R-:W-:Y:S01]  /*54f0*/  FMUL.FTZ R120, R120, R12.reuse ;  /* 0x0000000c78787220 */ /* 0x080fe20000410000 */
[-C--:B------:R-:W-:Y:S01]  /*5500*/  FMUL.FTZ R121, R121, R12.reuse ;  /* 0x0000000c79797220 */ /* 0x080fe20000410000 */
[-C--:B------:R-:W-:Y:S01]  /*5510*/  FMUL.FTZ R124, R124, R12.reuse ;  /* 0x0000000c7c7c7220 */ /* 0x080fe20000410000 */
[-C--:B------:R-:W-:Y:S01]  /*5520*/  FMUL.FTZ R125, R125, R12.reuse ;  /* 0x0000000c7d7d7220 */ /* 0x080fe20000410000 */
[-C--:B------:R-:W-:Y:S01]  /*5530*/  FMUL.FTZ R128, R128, R12.reuse ;  /* 0x0000000c80807220 */ /* 0x080fe20000410000 */
[----:B------:R-:W-:Y:S01]  /*5540*/  FMUL.FTZ R129, R129, R12 ;  /* 0x0000000c81817220 */ /* 0x000fe20000410000 */
        /* <DEDUP_REMOVED lines=12> */
[----:B-1----:R-:W-:Y:S06]  /*5610*/  @!P0 BRA `(.L_x_4245) ;  /* 0x0000000000048947 */ /* 0x002fec0003800000 */
[----:B------:R-:W-:Y:S01]  /*5620*/  BPT.TRAP 0x1 ;  /* 0x000000040000795c */ /* 0x000fe20000300000 */
.L_x_4245:
[----:B------:R1:W2:Y:S01]  /*5630*/  SYNCS.PHASECHK.TRANS64.TRYWAIT P3, [UR29+0x22850], R10 ;  /* 0x0228500aff0075a7 */ /* 0x0002a2000806015d */
[----:B------:R-:W-:Y:S05]  /*5640*/  @!P0 BRA `(.L_x_4246) ;  /* 0x0000000000048947 */ /* 0x000fea0003800000 */
[----:B------:R-:W-:Y:S01]  /*5650*/  BPT.TRAP 0x1 ;  /* 0x000000040000795c */ /* 0x000fe20000300000 */
.L_x_4246:
[----:B--2---:R-:W-:Y:S05]  /*5660*/  @P3 BRA `(.L_x_4247) ;  /* 0x0000000000083947 */ /* 0x004fea0003800000 */
[----:B------:R-:W2:Y:S02]  /*5670*/  SYNCS.PHASECHK.TRANS64.TRYWAIT P3, [UR29+0x22850], R10 ;  /* 0x0228500aff0075a7 */ /* 0x000ea4000806015d */
[----:B--2---:R-:W-:Y:S05]  /*5680*/  @!P3 BRA `(.L_x_4248) ;  /* 0x0000008c0020b947 */ /* 0x004fea0003800000 */
.L_x_4247:
[----:B------:R3:W-:Y:S01]  /*5690*/  BAR.SYNC.DEFER_BLOCKING R0, 0x100 ;  /* 0x000400000000751d */ /* 0x0007e20000010000 */
[----:B------:R-:W-:Y:S01]  /*56a0*/  UIMAD UR14, UR5, 0xc00, UR24 ;  /* 0x00000c00050e78a4 */ /* 0x000fe2000f8e0218 */
[----:B--2---:R-:W-:Y:S01]  /*56b0*/  @!P2 VIADD R177, R177, 0x22860 ;  /* 0x00022860b1b1a836 */ /* 0x004fe20000000000 */
[----:B------:R-:W-:Y:S01]  /*56c0*/  UISETP.GT.AND UP1, UPT, UR26, UR25, UPT ;  /* 0x000000191a00728c */ /* 0x000fe2000bf24270 */
[----:B------:R-:W-:Y:S01]  /*56d0*/  IMAD.MOV.U32 R11, RZ, RZ, R5 ;  /* 0x000000ffff0b7224 */ /* 0x000fe200078e0005 */
[----:B------:R-:W-:Y:S01]  /*56e0*/  UIADD3 UR26, UR26, -0x1, URZ ;  /* 0xffffffff1a1a7890 */ /* 0x000fe2000fffe03f */
[----:B------:R-:W-:Y:S01]  /*56f0*/  MOV R12, R8 ;  /* 0x00000008000c7202 */ /* 0x000fe20000000f00 */
[----:B------:R-:W-:Y:S01]  /*5700*/  UMOV UR11, 0x40000040 ;  /* 0x40000040000b7882 */ /* 0x000fe20000000000 */
[----:B------:R-:W-:Y:S01]  /*5710*/  UMOV UR10, UR14 ;  /* 0x0000000e000a7c82 */ /* 0x000fe20008000000 */
[----:B------:R-:W-:Y:S02]  /*5720*/  PLOP3.LUT P3, PT, PT, PT, UP1, 0x80, 0x0 ;  /* 0x000000000000781c */ /* 0x000fe40003f6f018 */
[----:B------:R-:W-:Y:S01]  /*5730*/  @!P2 PRMT R177, RZ, 0x654, R177 ;  /* 0x00000654ffb1a816 */ /* 0x000fe200000000b1 */
        /* <DEDUP_REMOVED lines=35> */
.L_x_4240:
[----:B------:R-:W-:-:S06]  /*5970*/  UISETP.GE.AND UP0, UPT, UR26, UR38, UPT ;  /* 0x000000261a00728c */ /* 0x000fcc000bf06270 */
[----:B------:R-:W-:-:S13]  /*5980*/  PLOP3.LUT P1, PT, PT, PT, UP0, 0x80, 0x0 ;  /* 0x000000000000781c */ /* 0x000fda0003f2f008 */
[----:B------:R-:W-:Y:S05]  /*5990*/  @!P1 BRA `(.L_x_4250) ;  /* 0x0000001c00249947 */ /* 0x000fea0003800000 */
[----:B01----:R-:W-:Y:S01]  /*59a0*/  IMAD.MOV.U32 R10, RZ, RZ, R5 ;  /* 0x000000ffff0a7224 */ /* 0x003fe200078e0005 */
[----:B------:R-:W-:Y:S01]  /*59b0*/  ULDC UR7, c[0x0][0x988] ;  /* 0x0002620000077ab9 */ /* 0x000fe20000000800 */
[----:B------:R-:W-:-:S07]  /*59c0*/  IMAD.MOV.U32 R11, RZ, RZ, R8 ;  /* 0x000000ffff0b7224 */ /* 0x000fce00078e0008 */
.L_x_4259:
[----:B------:R-:W-:-:S04]  /*59d0*/  UIADD3 UR5, UR5, 0x1, URZ ;  /* 0x0000000105057890 */ /* 0x000fc8000fffe03f */
[----:B------:R-:W-:-:S04]  /*59e0*/  UISETP.NE.AND UP0, UPT, UR5, 0x2, UPT ;  /* 0x000000020500788c */ /* 0x000fc8000bf05270 */
[----:B------:R-:W-:Y:S02]  /*59f0*/  USEL UR10, URZ, 0x1, UP0 ;  /* 0x000000013f0a7887 */ /* 0x000fe40008000000 */
[----:B------:R-:W-:Y:S02]  /*5a00*/  USEL UR5, UR5, URZ, UP0 ;  /* 0x0000003f05057287 */ /* 0x000fe40008000000 */
[----:B------:R-:W-:Y:S01]  /*5a10*/  ULOP3.LUT UR4, UR4, UR10, URZ, 0x3c, !UPT ;  /* 0x0000000a04047292 */ /* 0x000fe2000f8e3c3f */
[----:B01--4-:R-:W-:Y:S11]  /*5a20*/  @!P0 BRA `(.L_x_4251) ;  /* 0x0000000000048947 */ /* 0x013ff60003800000 */
[----:B------:R-:W-:Y:S01]  /*5a30*/  BPT.TRAP 0x1 ;  /* 0x000000040000795c */ /* 0x000fe20000300000 */
.L_x_4251:
[----:B------:R-:W-:Y:S01]  /*5a40*/  ULEA UR25, UR5, UR39, 0x3 ;  /* 0x0000002705197291 */ /* 0x000fe2000f8e183f */
[----:B------:R-:W-:-:S05]  /*5a50*/  IMAD.U32 R3, RZ, RZ, UR4 ;  /* 0x00000004ff037e24 */ /* 0x000fca000f8e00ff */
[----:B------:R-:W-:-:S04]  /*5a60*/  SHF.L.U32 R3, R3, 0x1f, RZ ;  /* 0x0000001f03037819 */ /* 0x000fc800000006ff */
[----:B------:R0:W1:Y:S01]  /*5a70*/  SYNCS.PHASECHK.TRANS64.TRYWAIT P1, [UR25+0x22830], R3 ;  /* 0x02283003ff0075a7 */ /* 0x0000620008020159 */
[----:B------:R-:W-:Y:S05]  /*5a80*/  @!P0 BRA `(.L_x_4252) ;  /* 0x0000000000048947 */ /* 0x000fea0003800000 */
[----:B------:R-:W-:Y:S01]  /*5a90*/  BPT.TRAP 0x1 ;  /* 0x000000040000795c */ /* 0x000fe20000300000 */
.L_x_4252:
[----:B-1----:R-:W-:Y:S05]  /*5aa0*/  @P1 BRA `(.L_x_4253) ;  /* 0x0000000000081947 */ /* 0x002fea0003800000 */
[----:B------:R-:W1:Y:S02]  /*5ab0*/  SYNCS.PHASECHK.TRANS64.TRYWAIT P1, [UR25+0x22830], R3 ;  /* 0x02283003ff0075a7 */ /* 0x000e640008020159 */
[----:B-1----:R-:W-:Y:S05]  /*5ac0*/  @!P1 BRA `(.L_x_4254) ;  /* 0x0000008800249947 */ /* 0x002fea0003800000 */
.L_x_4253:
[----:B------:R-:W-:Y:S01]  /*5ad0*/  UIMAD UR10, UR5, 0x300, UR6 ;  /* 0x00000300050a78a4 */ /* 0x000fe2000f8e0206 */
[----:B---3--:R-:W-:Y:S01]  /*5ae0*/  WARPGROUP.ARRIVE ;  /* 0x00000000000079c5 */ /* 0x008fe20000000000 */
        /* <DEDUP_REMOVED lines=62> */
[----:B------:R-:W1:Y:S01]  /*5ed0*/  MUFU.EX2 R152, R152 ;  /* 0x0000009800987308 */ /* 0x000e620000000800 */
[--C-:B------:R-:W-:Y:S01]  /*5ee0*/  FFMA.FTZ R172, R172, UR7, -R14.reuse ;  /* 0x00000007acac7c23 */ /* 0x100fe2000801080e */
[--C-:B------:R-:W-:Y:S01]  /*5ef0*/  FFMA.FTZ R153, R177, UR7, -R14.reuse ;  /* 0x00000007b1997c23 */ /* 0x100fe2000801080e */
[----:B------:R-:W-:Y:S01]  /*5f00*/  FMNMX.FTZ R4, R162, R5, !PT ;  /* 0x00000005a2047209 */ /* 0x000fe20007810000 */
[--C-:B------:R-:W-:Y:S01]  /*5f10*/  FFMA.FTZ R196, R196, UR7, -R14.reuse ;  /* 0x00000007c4c47c23 */ /* 0x100fe2000801080e */
[--C-:B------:R-:W-:Y:S01]  /*5f20*/  FFMA.FTZ R19, R165, UR7, -R14.reuse ;  /* 0x00000007a5137c23 */ /* 0x100fe2000801080e */
[--C-:B------:R-:W-:Y:S01]  /*5f30*/  FFMA.FTZ R160, R168, UR7, -R14.reuse ;  /* 0x00000007a8a07c23 */ /* 0x100fe2000801080e */
[----:B------:R-:W-:Y:S01]  /*5f40*/  FMNMX.FTZ R5, R163, R4, !PT ;  /* 0x00000004a3057209 */ /* 0x000fe20007810000 */
[----:B------:R-:W2:Y:S01]  /*5f50*/  MUFU.EX2 R13, R13 ;  /* 0x0000000d000d7308 */ /* 0x000ea20000000800 */
[--C-:B------:R-:W-:Y:S01]  /*5f60*/  FFMA.FTZ R21, R169, UR7, -R14.reuse ;  /* 0x00000007a9157c23 */ /* 0x100fe2000801080e */
[--C-:B------:R-:W-:Y:S01]  /*5f70*/  FFMA.FTZ R23, R173, UR7, -R14.reuse ;  /* 0x00000007ad177c23 */ /* 0x100fe2000801080e */
[----:B------:R-:W-:Y:S01]  /*5f80*/  FMNMX.FTZ R12, R166, R5, !PT ;  /* 0x00000005a60c7209 */ /* 0x000fe20007810000 */
[--C-:B------:R-:W-:Y:S01]  /*5f90*/  FFMA.FTZ R157, R181, UR7, -R14.reuse ;  /* 0x00000007b59d7c23 */ /* 0x100fe2000801080e */
[--C-:B------:R-:W-:Y:S01]  /*5fa0*/  FFMA.FTZ R168, R184, UR7, -R14.reuse ;  /* 0x00000007b8a87c23 */ /* 0x100fe2000801080e */
[----:B------:R-:W-:Y:S01]  /*5fb0*/  FFMA.FTZ R165, R189, UR7, -R14 ;  /* 0x00000007bda57c23 */ /* 0x000fe2000801080e */
[----:B------:R-:W-:Y:S01]  /*5fc0*/  FMNMX.FTZ R5, R167, R12, !PT ;  /* 0x0000000ca7057209 */ /* 0x000fe20007810000 */
[----:B------:R3:W-:Y:S01]  /*5fd0*/  MUFU.EX2 R4, R16 ;  /* 0x0000001000047308 */ /* 0x0007e20000000800 */
[----:B-1----:R-:W-:Y:S01]  /*5fe0*/  FFMA.FTZ R6, R11, R6, R152 ;  /* 0x000000060b067223 */ /* 0x002fe20000010098 */
[--C-:B------:R-:W-:Y:S01]  /*5ff0*/  FFMA.FTZ R169, R193, UR7, -R14.reuse ;  /* 0x00000007c1a97c23 */ /* 0x100fe2000801080e */
[----:B------:R-:W-:Y:S01]  /*6000*/  FMNMX.FTZ R12, R170, R5, !PT ;  /* 0x00000005aa0c7209 */ /* 0x000fe20007810000 */
[--C-:B------:R-:W-:Y:S01]  /*6010*/  FFMA.FTZ R173, R197, UR7, -R14.reuse ;  /* 0x00000007c5ad7c23 */ /* 0x100fe2000801080e */
[-C--:B------:R-:W-:Y:S01]  /*6020*/  FMUL.FTZ R24, R24, R11.reuse ;  /* 0x0000000b18187220 */ /* 0x080fe20000410000 */
[-C--:B------:R-:W-:Y:S01]  /*6030*/  FMUL.FTZ R25, R25, R11.reuse ;  /* 0x0000000b19197220 */ /* 0x080fe20000410000 */
[----:B------:R-:W-:Y:S01]  /*6040*/  FMNMX.FTZ R5, R171, R12, !PT ;  /* 0x0000000cab057209 */ /* 0x000fe20007810000 */
[----:B------:R-:W-:Y:S01]  /*6050*/  MUFU.EX2 R15, R15 ;  /* 0x0000000f000f7308 */ /* 0x000fe20000000800 */
[-C--:B------:R-:W-:Y:S01]  /*6060*/  FMUL.FTZ R28, R28, R11.reuse ;  /* 0x0000000b1c1c7220 */ /* 0x080fe20000410000 */
[----:B------:R-:W-:Y:S01]  /*6070*/  FMUL.FTZ R29, R29, R11 ;  /* 0x0000000b1d1d7220 */ /* 0x000fe20000410000 */
[----:B------:R-:W-:Y:S01]  /*6080*/  FMNMX.FTZ R12, R174, R5, !PT ;  /* 0x00000005ae0c7209 */ /* 0x000fe20007810000 */
[-C--:B------:R-:W-:Y:S01]  /*6090*/  FMUL.FTZ R32, R32, R11.reuse ;  /* 0x0000000b20207220 */ /* 0x080fe20000410000 */
        /* <DEDUP_REMOVED lines=14> */
[----:B---3--:R-:W-:Y:S01]  /*6180*/  FMNMX.FTZ R16, R182, R5, !PT ;  /* 0x00000005b6107209 */ /* 0x008fe20007810000 */
[-C--:B------:R-:W-:Y:S01]  /*6190*/  FMUL.FTZ R52, R52, R11.reuse ;  /* 0x0000000b34347220 */ /* 0x080fe20000410000 */
[-C--:B------:R-:W-:Y:S01]  /*61a0*/  FMUL.FTZ R53, R53, R11.reuse ;  /* 0x0000000b35357220 */ /* 0x080fe20000410000 */
[-C--:B------:R-:W-:Y:S01]  /*61b0*/  FMUL.FTZ R56, R56, R11.reuse ;  /* 0x0000000b38387220 */ /* 0x080fe20000410000 */
[----:B------:R-:W-:Y:S01]  /*61c0*/  FMNMX.FTZ R5, R183, R16, !PT ;  /* 0x00000010b7057209 */ /* 0x000fe20007810000 */
[----:B------:R1:W-:Y:S01]  /*61d0*/  MUFU.EX2 R12, R164 ;  /* 0x000000a4000c7308 */ /* 0x0003e20000000800 */
[-C--:B------:R-:W-:Y:S01]  /*61e0*/  FMUL.FTZ R57, R57, R11.reuse ;  /* 0x0000000b39397220 */ /* 0x080fe20000410000 */
[----:B------:R-:W-:Y:S01]  /*61f0*/  FMUL.FTZ R60, R60, R11 ;  /* 0x0000000b3c3c7220 */ /* 0x000fe20000410000 */
[----:B------:R-:W-:Y:S01]  /*6200*/  FMNMX.FTZ R16, R186, R5, !PT ;  /* 0x00000005ba107209 */ /* 0x000fe20007810000 */
[-C--:B------:R-:W-:Y:S01]  /*6210*/  FMUL.FTZ R61, R61, R11.reuse ;  /* 0x0000000b3d3d7220 */ /* 0x080fe20000410000 */
[-C--:B------:R-:W-:Y:S01]  /*6220*/  FMUL.FTZ R64, R64, R11.reuse ;  /* 0x0000000b40407220 */ /* 0x080fe20000410000 */
[-C--:B------:R-:W-:Y:S01]  /*6230*/  FMUL.FTZ R65, R65, R11.reuse ;  /* 0x0000000b41417220 */ /* 0x080fe20000410000 */
[----:B------:R-:W-:Y:S01]  /*6240*/  FMNMX.FTZ R5, R187, R16, !PT ;  /* 0x00000010bb057209 */ /* 0x000fe20007810000 */
[----:B------:R-:W3:Y:S01]  /*6250*/  MUFU.EX2 R19, R19 ;  /* 0x0000001300137308 */ /* 0x000ee20000000800 */
[--C-:B-1----:R-:W-:Y:S01]  /*6260*/  FFMA.FTZ R164, R176, UR7, -R14.reuse ;  /* 0x00000007b0a47c23 */ /* 0x102fe2000801080e */
        /* <DEDUP_REMOVED lines=22> */
[----:B------:R1:W-:Y:S01]  /*63d0*/  MUFU.EX2 R16, R172 ;  /* 0x000000ac00107308 */ /* 0x0003e20000000800 */
[--C-:B------:R-:W-:Y:S01]  /*63e0*/  FFMA.FTZ R18, R180, UR7, -R14.reuse ;  /* 0x00000007b4127c23 */ /* 0x100fe2000801080e */
[-C--:B------:R-:W-:Y:S01]  /*63f0*/  FMUL.FTZ R96, R96, R11.reuse ;  /* 0x0000000b60607220 */ /* 0x080fe20000410000 */
[-C--:B------:R-:W-:Y:S01]  /*6400*/  FMUL.FTZ R97, R97, R11.reuse ;  /* 0x0000000b61617220 */ /* 0x080fe20000410000 */
[----:B------:R-:W4:Y:S01]  /*6410*/  SHFL.BFLY PT, R20, R5, 0x2, 0x1f ;  /* 0x0c401f0005147f89 */ /* 0x000f2200000e0000 */
[-C--:B------:R-:W-:Y:S01]  /*6420*/  FMUL.FTZ R100, R100, R11.reuse ;  /* 0x0000000b64647220 */ /* 0x080fe20000410000 */
[-C--:B------:R-:W-:Y:S01]  /*6430*/  FMUL.FTZ R101, R101, R11.reuse ;  /* 0x0000000b65657220 */ /* 0x080fe20000410000 */
[-C--:B------:R-:W-:Y:S01]  /*6440*/  FMUL.FTZ R104, R104, R11.reuse ;  /* 0x0000000b68687220 */ /* 0x080fe20000410000 */
[----:B------:R-:W-:Y:S01]  /*6450*/  MUFU.EX2 R23, R23 ;  /* 0x0000001700177308 */ /* 0x000fe20000000800 */
[--C-:B-1----:R-:W-:Y:S01]  /*6460*/  FFMA.FTZ R172, R192, UR7, -R14.reuse ;  /* 0x00000007c0ac7c23 */ /* 0x102fe2000801080e */
        /* <DEDUP_REMOVED lines=18> */
[----:B----4-:R-:W-:Y:S01]  /*6590*/  FMNMX.FTZ R22, R5, R20, !PT ;  /* 0x0000001405167209 */ /* 0x010fe20007810000 */
[----:B------:R-:W-:Y:S01]  /*65a0*/  FFMA.FTZ R20, R188, UR7, -R14 ;  /* 0x00000007bc147c23 */ /* 0x000fe2000801080e */
[-C--:B------:R-:W-:Y:S01]  /*65b0*/  FMUL.FTZ R137, R137, R11.reuse ;  /* 0x0000000b89897220 */ /* 0x080fe20000410000 */
[-C--:B------:R-:W-:Y:S01]  /*65c0*/  FMUL.FTZ R140, R140, R11.reuse ;  /* 0x0000000b8c8c7220 */ /* 0x080fe20000410000 */
[----:B------:R-:W-:Y:S01]  /*65d0*/  MUFU.EX2 R18, R18 ;  /* 0x0000001200127308 */ /* 0x000fe20000000800 */
[----:B------:R-:W1:Y:S01]  /*65e0*/  SHFL.BFLY PT, R5, R22, 0x1, 0x1f ;  /* 0x0c201f0016057f89 */ /* 0x000e6200000e0000 */
[-C--:B------:R-:W-:Y:S01]  /*65f0*/  FMUL.FTZ R141, R141, R11.reuse ;  /* 0x0000000b8d8d7220 */ /* 0x080fe20000410000 */
[-C--:B------:R-:W-:Y:S01]  /*6600*/  FMUL.FTZ R144, R144, R11.reuse ;  /* 0x0000000b90907220 */ /* 0x080fe20000410000 */
[-C--:B------:R-:W-:Y:S01]  /*6610*/  FMUL.FTZ R145, R145, R11.reuse ;  /* 0x0000000b91917220 */ /* 0x080fe20000410000 */
[-C--:B------:R-:W-:Y:S01]  /*6620*/  FMUL.FTZ R148, R148, R11.reuse ;  /* 0x0000000b94947220 */ /* 0x080fe20000410000 */
[----:B------:R-:W-:Y:S01]  /*6630*/  FMUL.FTZ R149, R149, R11 ;  /* 0x0000000b95957220 */ /* 0x000fe20000410000 */
[----:B--2---:R-:W-:Y:S01]  /*6640*/  F2FP.BF16.F32.PACK_AB R152, R13, R152 ;  /* 0x000000980d98723e */ /* 0x004fe200000010ff */
[----:B------:R-:W-:Y:S08]  /*6650*/  MUFU.EX2 R157, R157 ;  /* 0x0000009d009d7308 */ /* 0x000ff00000000800 */
[----:B------:R-:W-:Y:S08]  /*6660*/  MUFU.EX2 R168, R168 ;  /* 0x000000a800a87308 */ /* 0x000ff00000000800 */
[----:B------:R-:W-:Y:S01]  /*6670*/  MUFU.EX2 R161, R161 ;  /* 0x000000a100a17308 */ /* 0x000fe20000000800 */
[----:B-1----:R-:W-:-:S05]  /*6680*/  FMNMX.FTZ R5, R22, R5, !PT ;  /* 0x0000000516057209 */ /* 0x002fca0007810000 */
[C---:B------:R-:W-:Y:S01]  /*6690*/  FADD.FTZ R10, -R5.reuse, R10 ;  /* 0x0000000a050a7221 */ /* 0x040fe20000010100 */
[----:B------:R-:W-:Y:S01]  /*66a0*/  FMUL.FTZ R185, R5, UR7 ;  /* 0x0000000705b97c20 */ /* 0x000fe20008410000 */
[----:B------:R1:W-:Y:S02]  /*66b0*/  MUFU.EX2 R22, R196 ;  /* 0x000000c400167308 */ /* 0x0003e40000000800 */
[----:B------:R-:W-:Y:S01]  /*66c0*/  FMUL.FTZ R10, R10, UR7 ;  /* 0x000000070a0a7c20 */ /* 0x000fe20008410000 */
[--C-:B------:R-:W-:Y:S01]  /*66d0*/  FFMA.FTZ R177, R154, UR7, -R185.reuse ;  /* 0x000000079ab17c23 */ /* 0x100fe200080108b9 */
[--C-:B------:R-:W-:Y:S01]  /*66e0*/  FFMA.FTZ R14, R155, UR7, -R185.reuse ;  /* 0x000000079b0e7c23 */ /* 0x100fe200080108b9 */
[--C-:B------:R-:W-:Y:S01]  /*66f0*/  FFMA.FTZ R155, R158, UR7, -R185.reuse ;  /* 0x000000079e9b7c23 */ /* 0x100fe200080108b9 */
[--C-:B------:R-:W-:Y:S01]  /*6700*/  FFMA.FTZ R176, R159, UR7, -R185.reuse ;  /* 0x000000079fb07c23 */ /* 0x100fe200080108b9 */
[--C-:B------:R-:W-:Y:S01]  /*6710*/  FFMA.FTZ R159, R162, UR7, -R185.reuse ;  /* 0x00000007a29f7c23 */ /* 0x100fe200080108b9 */
[----:B------:R-:W-:Y:S01]  /*6720*/  MUFU.EX2 R10, R10 ;  /* 0x0000000a000a7308 */ /* 0x000fe20000000800 */
[--C-:B-1----:R-:W-:Y:S01]  /*6730*/  FFMA.FTZ R196, R187, UR7, -R185.reuse ;  /* 0x00000007bbc47c23 */ /* 0x102fe200080108b9 */
[----:B------:R-:W-:Y:S01]  /*6740*/  FADD.FTZ R187, R13, R6 ;  /* 0x000000060dbb7221 */ /* 0x000fe20000010000 */
[--C-:B------:R-:W-:Y:S01]  /*6750*/  FFMA.FTZ R180, R163, UR7, -R185.reuse ;  /* 0x00000007a3b47c23 */ /* 0x100fe200080108b9 */
[----:B------:R-:W-:Y:S01]  /*6760*/  FFMA.FTZ R163, R166, UR7, -R185 ;  /* 0x00000007a6a37c23 */ /* 0x000fe200080108b9 */
[----:B---3--:R-:W-:Y:S01]  /*6770*/  F2FP.BF16.F32.PACK_AB R158, R19, R12 ;  /* 0x0000000c139e723e */ /* 0x008fe200000010ff */
[----:B------:R-:W-:Y:S01]  /*6780*/  FADD.FTZ R6, R4, R187 ;  /* 0x000000bb04067221 */ /* 0x000fe20000010000 */
[--C-:B------:R-:W-:Y:S01]  /*6790*/  FFMA.FTZ R184, R167, UR7, -R185.reuse ;  /* 0x00000007a7b87c23 */ /* 0x100fe200080108b9 */
[----:B------:R-:W1:Y:S01]  /*67a0*/  MUFU.EX2 R177, R177 ;  /* 0x000000b100b17308 */ /* 0x000e620000000800 */
[--C-:B------:R-:W-:Y:S01]  /*67b0*/  FFMA.FTZ R167, R170, UR7, -R185.reuse ;  /* 0x00000007aaa77c23 */ /* 0x100fe200080108b9 */
[----:B------:R-:W-:Y:S01]  /*67c0*/  FADD.FTZ R187, R15, R6 ;  /* 0x000000060fbb7221 */ /* 0x000fe20000010000 */
[--C-:B------:R-:W-:Y:S01]  /*67d0*/  FFMA.FTZ R188, R171, UR7, -R185.reuse ;  /* 0x00000007abbc7c23 */ /* 0x100fe200080108b9 */
[--C-:B------:R-:W-:Y:S01]  /*67e0*/  FFMA.FTZ R171, R174, UR7, -R185.reuse ;  /* 0x00000007aeab7c23 */ /* 0x100fe200080108b9 */
[----:B------:R-:W-:Y:S01]  /*67f0*/  FFMA.FTZ R192, R175, UR7, -R185 ;  /* 0x00000007afc07c23 */ /* 0x000fe200080108b9 */
[----:B------:R-:W-:Y:S01]  /*6800*/  FADD.FTZ R6, R156, R187 ;  /* 0x000000bb9c067221 */ /* 0x000fe20000010000 */
[--C-:B------:R-:W-:Y:S01]  /*6810*/  FFMA.FTZ R175, R178, UR7, -R185.reuse ;  /* 0x00000007b2af7c23 */ /* 0x100fe200080108b9 */
[----:B------:R-:W2:Y:S01]  /*6820*/  MUFU.EX2 R14, R14 ;  /* 0x0000000e000e7308 */ /* 0x000ea20000000800 */
[--C-:B------:R-:W-:Y:S01]  /*6830*/  FFMA.FTZ R178, R179, UR7, -R185.reuse ;  /* 0x00000007b3b27c23 */ /* 0x100fe200080108b9 */
[----:B------:R-:W-:Y:S01]  /*6840*/  FADD.FTZ R187, R17, R6 ;  /* 0x0000000611bb7221 */ /* 0x000fe20000010000 */
[--C-:B------:R-:W-:Y:S01]  /*6850*/  FFMA.FTZ R179, R182, UR7, -R185.reuse ;  /* 0x00000007b6b37c23 */ /* 0x100fe200080108b9 */
[--C-:B------:R-:W-:Y:S01]  /*6860*/  FFMA.FTZ R182, R183, UR7, -R185.reuse ;  /* 0x00000007b7b67c23 */ /* 0x100fe200080108b9 */
[----:B------:R-:W-:Y:S01]  /*6870*/  FFMA.FTZ R181, R186, UR7, -R185 ;  /* 0x00000007bab57c23 */ /* 0x000fe200080108b9 */
[----:B------:R-:W-:Y:S01]  /*6880*/  FADD.FTZ R6, R12, R187 ;  /* 0x000000bb0c067221 */ /* 0x000fe20000010000 */
[----:B------:R-:W-:Y:S01]  /*6890*/  FFMA.FTZ R183, R190, UR7, -R185 ;  /* 0x00000007beb77c23 */ /* 0x000fe200080108b9 */
[----:B------:R-:W3:Y:S01]  /*68a0*/  MUFU.EX2 R155, R155 ;  /* 0x0000009b009b7308 */ /* 0x000ee20000000800 */
[----:B-1----:R-:W-:Y:S01]  /*68b0*/  FFMA.FTZ R7, R10, R7, R177 ;  /* 0x000000070a077223 */ /* 0x002fe200000100b1 */
[----:B------:R-:W-:Y:S01]  /*68c0*/  FADD.FTZ R187, R19, R6 ;  /* 0x0000000613bb7221 */ /* 0x000fe20000010000 */
[----:B------:R-:W-:-:S02]  /*68d0*/  IMAD.U32 R186, RZ, RZ, UR25 ;  /* 0x00000019ffba7e24 */ /* 0x000fc4000f8e00ff */
[--C-:B------:R-:W-:Y:S01]  /*68e0*/  FFMA.FTZ R190, R191, UR7, -R185.reuse ;  /* 0x00000007bfbe7c23 */ /* 0x100fe200080108b9 */
[----:B------:R-:W-:Y:S01]  /*68f0*/  FFMA.FTZ R194, R194, UR7, -R185 ;  /* 0x00000007c2c27c23 */ /* 0x000fe200080108b9 */
[----:B------:R-:W-:Y:S01]  /*6900*/  FADD.FTZ R6, R160, R187 ;  /* 0x000000bba0067221 */ /* 0x000fe20000010000 */
[----:B------:R-:W-:Y:S01]  /*6910*/  @!P2 VIADD R154, R186, 0x22840 ;  /* 0x00022840ba9aa836 */ /* 0x000fe20000000000 */
[----:B------:R-:W1:Y:S01]  /*6920*/  MUFU.EX2 R176, R176 ;  /* 0x000000b000b07308 */ /* 0x000e620000000800 */
[----:B--2---:R-:W-:Y:S01]  /*6930*/  FADD.FTZ R12, R14, R7 ;  /* 0x000000070e0c7221 */ /* 0x004fe20000010000 */
[----:B------:R-:W-:Y:S01]  /*6940*/  FADD.FTZ R187, R21, R6 ;  /* 0x0000000615bb7221 */ /* 0x000fe20000010000 */
[--C-:B------:R-:W-:Y:S01]  /*6950*/  FFMA.FTZ R195, R195, UR7, -R185.reuse ;  /* 0x00000007c3c37c23 */ /* 0x100fe200080108b9 */
[----:B------:R-:W-:Y:S01]  /*6960*/  @!P2 PRMT R154, RZ, 0x654, R154 ;  /* 0x00000654ff9aa816 */ /* 0x000fe2000000009a */
[----:B------:R-:W-:Y:S01]  /*6970*/  FFMA.FTZ R198, R198, UR7, -R185 ;  /* 0x00000007c6c67c23 */ /* 0x000fe200080108b9 */
[----:B------:R-:W-:Y:S01]  /*6980*/  FADD.FTZ R6, R16, R187 ;  /* 0x000000bb10067221 */ /* 0x000fe20000010000 */
[----:B------:R-:W-:Y:S01]  /*6990*/  FFMA.FTZ R199, R199, UR7, -R185 ;  /* 0x00000007c7c77c23 */ /* 0x000fe200080108b9 */
[----:B------:R-:W2:Y:S01]  /*69a0*/  MUFU.EX2 R159, R159 ;  /* 0x0000009f009f7308 */ /* 0x000ea20000000800 */
[----:B---3--:R-:W-:Y:S01]  /*69b0*/  FADD.FTZ R7, R155, R12 ;  /* 0x0000000c9b077221 */ /* 0x008fe20000010000 */
[----:B------:R-:W-:Y:S01]  /*69c0*/  FADD.FTZ R187, R23, R6 ;  /* 0x0000000617bb7221 */ /* 0x000fe20000010000 */
[----:B------:R3:W-:Y:S06]  /*69d0*/  BAR.ARV R9, 0x100 ;  /* 0x000400090000751d */ /* 0x0007ec0000002000 */
[----:B------:R-:W4:Y:S01]  /*69e0*/  MUFU.EX2 R180, R180 ;  /* 0x000000b400b47308 */ /* 0x000f220000000800 */
[----:B-1----:R-:W-:Y:S01]  /*69f0*/  FADD.FTZ R12, R176, R7 ;  /* 0x00000007b00c7221 */ /* 0x002fe20000010000 */
[----:B------:R-:W-:Y:S01]  /*6a00*/  FADD.FTZ R6, R164, R187 ;  /* 0x000000bba4067221 */ /* 0x000fe20000010000 */
[----:B------:R1:W-:Y:S01]  /*6a10*/  @!P2 SYNCS.ARRIVE.TRANS64.RED.A1T0 RZ, [R154+URZ], RZ ;  /* 0x000000ff9affa9a7 */ /* 0x0003e2000810043f */
[-C--:B------:R-:W-:Y:S01]  /*6a20*/  FMUL.FTZ R26, R26, R10.reuse ;  /* 0x0000000a1a1a7220 */ /* 0x080fe20000410000 */
[-C--:B------:R-:W-:Y:S01]  /*6a30*/  FMUL.FTZ R27, R27, R10.reuse ;  /* 0x0000000a1b1b7220 */ /* 0x080fe20000410000 */
[----:B------:R-:W-:Y:S01]  /*6a40*/  FADD.FTZ R187, R153, R6 ;  /* 0x0000000699bb7221 */ /* 0x000fe20000010000 */
[----:B------:R-:W-:Y:S01]  /*6a50*/  FMUL.FTZ R30, R30, R10 ;  /* 0x0000000a1e1e7220 */ /* 0x000fe20000410000 */
[----:B------:R-:W5:Y:S01]  /*6a60*/  MUFU.EX2 R163, R163 ;  /* 0x000000a300a37308 */ /* 0x000f620000000800 */
[----:B--2---:R-:W-:Y:S01]  /*6a70*/  FADD.FTZ R7, R159, R12 ;  /* 0x0000000c9f077221 */ /* 0x004fe20000010000 */
[----:B------:R-:W-:Y:S01]  /*6a80*/  FADD.FTZ R6, R18, R187 ;  /* 0x000000bb12067221 */ /* 0x000fe20000010000 */
[----:B-1----:R-:W-:Y:S01]  /*6a90*/  F2FP.BF16.F32.PACK_AB R154, R15, R4 ;  /* 0x000000040f9a723e */ /* 0x002fe200000010ff */
[-C--:B------:R-:W-:Y:S01]  /*6aa0*/  FMUL.FTZ R31, R31, R10.reuse ;  /* 0x0000000a1f1f7220 */ /* 0x080fe20000410000 */
[-C--:B------:R-:W-:Y:S01]  /*6ab0*/  FMUL.FTZ R34, R34, R10.reuse ;  /* 0x0000000a22227220 */ /* 0x080fe20000410000 */
[----:B------:R-:W-:Y:S01]  /*6ac0*/  FADD.FTZ R187, R157, R6 ;  /* 0x000000069dbb7221 */ /* 0x000fe20000010000 */
[-C--:B------:R-:W-:Y:S01]  /*6ad0*/  FMUL.FTZ R35, R35, R10.reuse ;  /* 0x0000000a23237220 */ /* 0x080fe20000410000 */
[----:B------:R-:W1:Y:S01]  /*6ae0*/  MUFU.EX2 R184, R184 ;  /* 0x000000b800b87308 */ /* 0x000e620000000800 */
[----:B----4-:R-:W-:Y:S01]  /*6af0*/  FADD.FTZ R12, R180, R7 ;  /* 0x00000007b40c7221 */ /* 0x010fe20000010000 */
[----:B------:R-:W-:Y:S01]  /*6b00*/  FADD.FTZ R6, R168, R187 ;  /* 0x000000bba8067221 */ /* 0x000fe20000010000 */
[-C--:B------:R-:W-:Y:S01]  /*6b10*/  FMUL.FTZ R38, R38, R10.reuse ;  /* 0x0000000a26267220 */ /* 0x080fe20000410000 */
[-C--:B------:R-:W-:Y:S01]  /*6b20*/  FMUL.FTZ R39, R39, R10.reuse ;  /* 0x0000000a27277220 */ /* 0x080fe20000410000 */
[-C--:B------:R-:W-:Y:S01]  /*6b30*/  FMUL.FTZ R42, R42, R10.reuse ;  /* 0x0000000a2a2a7220 */ /* 0x080fe20000410000 */
[----:B------:R-:W-:Y:S01]  /*6b40*/  FADD.FTZ R187, R161, R6 ;  /* 0x00000006a1bb7221 */ /* 0x000fe20000010000 */
        /* <DEDUP_REMOVED lines=74> */
[----:B----4-:R-:W-:Y:S01]  /*6ff0*/  FADD.FTZ R12, R182, R7 ;  /* 0x00000007b60c7221 */ /* 0x010fe20000010000 */
[----:B------:R-:W-:-:S02]  /*7000*/  F2FP.BF16.F32.PACK_AB R166, R157, R18 ;  /* 0x000000129da6723e */ /* 0x000fc400000010ff */
[----:B------:R-:W-:Y:S02]  /*7010*/  F2FP.BF16.F32.PACK_AB R157, R180, R159 ;  /* 0x0000009fb49d723e */ /* 0x000fe400000010ff */
[----:B------:R-:W-:Y:S02]  /*7020*/  F2FP.BF16.F32.PACK_AB R168, R161, R168 ;  /* 0x000000a8a1a8723e */ /* 0x000fe400000010ff */
[----:B------:R-:W4:Y:S01]  /*7030*/  MUFU.EX2 R20, R20 ;  /* 0x0000001400147308 */ /* 0x000f220000000800 */
[----:B-1----:R-:W-:Y:S01]  /*7040*/  FADD.FTZ R7, R181, R12 ;  /* 0x0000000cb5077221 */ /* 0x002fe20000010000 */
[----:B------:R-:W-:Y:S02]  /*7050*/  F2FP.BF16.F32.PACK_AB R159, R184, R163 ;  /* 0x000000a3b89f723e */ /* 0x000fe400000010ff */
[----:B------:R-:W-:Y:S02]  /*7060*/  F2FP.BF16.F32.PACK_AB R164, R153, R164 ;  /* 0x000000a499a4723e */ /* 0x000fe400000010ff */
[----:B------:R-:W-:-:S02]  /*7070*/  F2FP.BF16.F32.PACK_AB R161, R188, R167 ;  /* 0x000000a7bca1723e */ /* 0x000fc400000010ff */
[----:B------:R-:W1:Y:S01]  /*7080*/  MUFU.EX2 R183, R183 ;  /* 0x000000b700b77308 */ /* 0x000e620000000800 */
[----:B--2---:R-:W-:Y:S01]  /*7090*/  FADD.FTZ R12, R196, R7 ;  /* 0x00000007c40c7221 */ /* 0x004fe20000010000 */
[----:B------:R-:W-:Y:S02]  /*70a0*/  F2FP.BF16.F32.PACK_AB R163, R192, R171 ;  /* 0x000000abc0a3723e */ /* 0x000fe400000010ff */
[----:B------:R-:W-:Y:S02]  /*70b0*/  F2FP.BF16.F32.PACK_AB R156, R17, R156 ;  /* 0x0000009c119c723e */ /* 0x000fe400000010ff */
[----:B------:R-:W-:Y:S02]  /*70c0*/  F2FP.BF16.F32.PACK_AB R160, R21, R160 ;  /* 0x000000a015a0723e */ /* 0x000fe400000010ff */
[----:B------:R-:W2:Y:S01]  /*70d0*/  MUFU.EX2 R165, R165 ;  /* 0x000000a500a57308 */ /* 0x000ea20000000800 */
[----:B----4-:R-:W-:Y:S01]  /*70e0*/  FADD.FTZ R6, R20, R187 ;  /* 0x000000bb14067221 */ /* 0x010fe20000010000 */
[----:B------:R-:W-:-:S02]  /*70f0*/  F2FP.BF16.F32.PACK_AB R162, R23, R16 ;  /* 0x0000001017a2723e */ /* 0x000fc400000010ff */
[----:B------:R-:W-:Y:S02]  /*7100*/  F2FP.BF16.F32.PACK_AB R153, R14, R177 ;  /* 0x000000b10e99723e */ /* 0x000fe400000010ff */
[----:B------:R-:W-:Y:S02]  /*7110*/  F2FP.BF16.F32.PACK_AB R155, R176, R155 ;  /* 0x0000009bb09b723e */ /* 0x000fe400000010ff */
[----:B------:R-:W4:Y:S01]  /*7120*/  MUFU.EX2 R190, R190 ;  /* 0x000000be00be7308 */ /* 0x000f220000000800 */
[----:B-1----:R-:W-:Y:S01]  /*7130*/  FADD.FTZ R7, R183, R12 ;  /* 0x0000000cb7077221 */ /* 0x002fe20000010000 */
[----:B------:R-:W-:-:S06]  /*7140*/  F2FP.BF16.F32.PACK_AB R167, R182, R179 ;  /* 0x000000b3b6a7723e */ /* 0x000fcc00000010ff */
[----:B------:R-:W1:Y:S01]  /*7150*/  MUFU.EX2 R172, R172 ;  /* 0x000000ac00ac7308 */ /* 0x000e620000000800 */
[C---:B--2---:R-:W-:Y:S01]  /*7160*/  FADD.FTZ R11, R165.reuse, R6 ;  /* 0x00000006a50b7221 */ /* 0x044fe20000010000 */
[----:B------:R-:W-:Y:S02]  /*7170*/  F2FP.BF16.F32.PACK_AB R170, R165, R20 ;  /* 0x00000014a5aa723e */ /* 0x000fe400000010ff */
[----:B------:R-:W-:-:S04]  /*7180*/  F2FP.BF16.F32.PACK_AB R165, R178, R175 ;  /* 0x000000afb2a5723e */ /* 0x000fc800000010ff */
[----:B------:R-:W2:Y:S01]  /*7190*/  MUFU.EX2 R185, R194 ;  /* 0x000000c200b97308 */ /* 0x000ea20000000800 */
[C---:B----4-:R-:W-:Y:S01]  /*71a0*/  FADD.FTZ R12, R190.reuse, R7 ;  /* 0x00000007be0c7221 */ /* 0x050fe20000010000 */
[----:B------:R-:W-:-:S06]  /*71b0*/  F2FP.BF16.F32.PACK_AB R171, R190, R183 ;  /* 0x000000b7beab723e */ /* 0x000fcc00000010ff */
[----:B------:R-:W4:Y:S01]  /*71c0*/  MUFU.EX2 R169, R169 ;  /* 0x000000a900a97308 */ /* 0x000f220000000800 */
[----:B-1----:R-:W-:-:S07]  /*71d0*/  FADD.FTZ R6, R172, R11 ;  /* 0x0000000bac067221 */ /* 0x002fce0000010000 */
[----:B------:R-:W1:Y:S01]  /*71e0*/  MUFU.EX2 R4, R195 ;  /* 0x000000c300047308 */ /* 0x000e620000000800 */
[----:B--2---:R-:W-:-:S07]  /*71f0*/  FADD.FTZ R7, R185, R12 ;  /* 0x0000000cb9077221 */ /* 0x004fce0000010000 */
[----:B------:R-:W2:Y:S01]  /*7200*/  MUFU.EX2 R198, R198 ;  /* 0x000000c600c67308 */ /* 0x000ea20000000800 */
[C---:B----4-:R-:W-:Y:S01]  /*7210*/  FADD.FTZ R11, R169.reuse, R6 ;  /* 0x00000006a90b7221 */ /* 0x050fe20000010000 */
[----:B------:R-:W-:Y:S02]  /*7220*/  F2FP.BF16.F32.PACK_AB R172, R169, R172 ;  /* 0x000000aca9ac723e */ /* 0x000fe400000010ff */
[----:B------:R-:W-:Y:S01]  /*7230*/  F2FP.BF16.F32.PACK_AB R169, R196, R181 ;  /* 0x000000b5c4a9723e */ /* 0x000fe200000010ff */
[----:B------:R-:W-:-:S03]  /*7240*/  FADD.FTZ R6, R22, R11 ;  /* 0x0000000b16067221 */ /* 0x000fc60000010000 */
[----:B------:R-:W4:Y:S01]  /*7250*/  MUFU.EX2 R173, R173 ;  /* 0x000000ad00ad7308 */ /* 0x000f220000000800 */
[----:B-1----:R-:W-:-:S07]  /*7260*/  FADD.FTZ R7, R4, R7 ;  /* 0x0000000704077221 */ /* 0x002fce0000010000 */
[----:B------:R-:W1:Y:S01]  /*7270*/  MUFU.EX2 R199, R199 ;  /* 0x000000c700c77308 */ /* 0x000e620000000800 */
[----:B--2---:R-:W-:Y:S01]  /*7280*/  FADD.FTZ R10, R198, R7 ;  /* 0x00000007c60a7221 */ /* 0x004fe20000010000 */
[C---:B----4-:R-:W-:Y:S01]  /*7290*/  FADD.FTZ R6, R173.reuse, R6 ;  /* 0x00000006ad067221 */ /* 0x050fe20000010000 */
[----:B------:R-:W-:Y:S02]  /*72a0*/  F2FP.BF16.F32.PACK_AB R174, R173, R22 ;  /* 0x00000016adae723e */ /* 0x000fe400000010ff */
[----:B------:R-:W-:Y:S01]  /*72b0*/  F2FP.BF16.F32.PACK_AB R173, R4, R185 ;  /* 0x000000b904ad723e */ /* 0x000fe200000010ff */
[C---:B-1----:R-:W-:Y:S01]  /*72c0*/  FADD.FTZ R7, R199.reuse, R10 ;  /* 0x0000000ac7077221 */ /* 0x042fe20000010000 */
[----:B------:R-:W-:Y:S01]  /*72d0*/  F2FP.BF16.F32.PACK_AB R175, R199, R198 ;  /* 0x000000c6c7af723e */ /* 0x000fe200000010ff */
[----:B---3--:R-:W-:Y:S06]  /*72e0*/  @!P0 BRA `(.L_x_4255) ;  /* 0x0000000000048947 */ /* 0x008fec0003800000 */
[----:B------:R-:W-:Y:S01]  /*72f0*/  BPT.TRAP 0x1 ;  /* 0x000000040000795c */ /* 0x000fe20000300000 */
.L_x_4255:
[----:B------:R1:W2:Y:S01]  /*7300*/  SYNCS.PHASECHK.TRANS64.TRYWAIT P1, [UR25+0x22850], R3 ;  /* 0x02285003ff0075a7 */ /* 0x0002a20008020159 */
[----:B------:R-:W-:Y:S05]  /*7310*/  @!P0 BRA `(.L_x_4256) ;  /* 0x0000000000048947 */ /* 0x000fea0003800000 */
[----:B------:R-:W-:Y:S01]  /*7320*/  BPT.TRAP 0x1 ;  /* 0x000000040000795c */ /* 0x000fe20000300000 */
.L_x_4256:
[----:B--2---:R-:W-:Y:S05]  /*7330*/  @P1 BRA `(.L_x_4257) ;  /* 0x0000000000081947 */ /* 0x004fea0003800000 */
[----:B------:R-:W2:Y:S02]  /*7340*/  SYNCS.PHASECHK.TRANS64.TRYWAIT P1, [UR25+0x22850], R3 ;  /* 0x02285003ff0075a7 */ /* 0x000ea40008020159 */
[----:B--2---:R-:W-:Y:S05]  /*7350*/  @!P1 BRA `(.L_x_4258) ;  /* 0x0000007000189947 */ /* 0x004fea0003800000 */
.L_x_4257:
[----:B------:R4:W-:Y:S01]  /*7360*/  BAR.SYNC.DEFER_BLOCKING R0, 0x100 ;  /* 0x000400000000751d */ /* 0x0009e20000010000 */
[----:B------:R-:W-:Y:S01]  /*7370*/  UIMAD UR10, UR5, 0xc00, UR24 ;  /* 0x00000c00050a78a4 */ /* 0x000fe2000f8e0218 */
[----:B--2---:R-:W-:Y:S01]  /*7380*/  @!P2 VIADD R186, R186, 0x22860 ;  /* 0x00022860babaa836 */ /* 0x004fe20000000000 */
[----:B------:R-:W-:Y:S01]  /*7390*/  UISETP.GT.AND UP0, UPT, UR26, UR38, UPT ;  /* 0x000000261a00728c */ /* 0x000fe2000bf04270 */
[----:B------:R-:W-:Y:S01]  /*73a0*/  IMAD.MOV.U32 R10, RZ, RZ, R5 ;  /* 0x000000ffff0a7224 */ /* 0x000fe200078e0005 */
[----:B------:R-:W-:Y:S01]  /*73b0*/  UIADD3 UR14, UR10, 0x80, URZ ;  /* 0x000000800a0e7890 */ /* 0x000fe2000fffe03f */
[----:B------:R-:W-:Y:S01]  /*73c0*/  IMAD.MOV.U32 R11, RZ, RZ, R8 ;  /* 0x000000ffff0b7224 */ /* 0x000fe200078e0008 */
[----:B------:R-:W-:Y:S01]  /*73d0*/  UMOV UR11, 0x40000040 ;  /* 0x40000040000b7882 */ /* 0x000fe20000000000 */
[----:B------:R-:W-:Y:S01]  /*73e0*/  UMOV UR15, 0x40000040 ;  /* 0x40000040000f7882 */ /* 0x000fe20000000000 */
[----:B------:R-:W-:Y:S01]  /*73f0*/  PLOP3.LUT P1, PT, PT, PT, UP0, 0x80, 0x0 ;  /* 0x000000000000781c */ /* 0x000fe20003f2f008 */
[----:B------:R-:W-:Y:S01]  /*7400*/  UIADD3 UR26, UR26, -0x1, URZ ;  /* 0xffffffff1a1a7890 */ /* 0x000fe2000fffe03f */
        /* <DEDUP_REMOVED lines=34> */
.L_x_4250:
[----:B01----:R-:W0:Y:S01]  /*7630*/  SHFL.BFLY PT, R3, R6, 0x2, 0x1f ;  /* 0x0c401f0006037f89 */ /* 0x003e2200000e0000 */
[----:B------:R-:W-:-:S03]  /*7640*/  PLOP3.LUT P0, PT, PT, PT, PT, 0x8, 0x0 ;  /* 0x000000000000781c */ /* 0x000fc60003f0e170 */
[----:B------:R-:W1:Y:S01]  /*7650*/  SHFL.BFLY PT, R4, R7, 0x2, 0x1f ;  /* 0x0c401f0007047f89 */ /* 0x000e6200000e0000 */
[----:B0-----:R-:W-:Y:S01]  /*7660*/  FADD.FTZ R3, R3, R6 ;  /* 0x0000000603037221 */ /* 0x001fe20000010000 */
[----:B-1----:R-:W-:-:S04]  /*7670*/  FADD.FTZ R4, R4, R7 ;  /* 0x0000000704047221 */ /* 0x002fc80000010000 */
[----:B---34-:R-:W0:Y:S01]  /*7680*/  SHFL.BFLY PT, R0, R3, 0x1, 0x1f ;  /* 0x0c201f0003007f89 */ /* 0x018e2200000e0000 */
[----:B------:R-:W-:-:S03]  /*7690*/  IMAD.U32 R7, RZ, RZ, UR7 ;  /* 0x00000007ff077e24 */ /* 0x000fc6000f8e00ff */
[----:B------:R-:W1:Y:S01]  /*76a0*/  SHFL.BFLY PT, R9, R4, 0x1, 0x1f ;  /* 0x0c201f0004097f89 */ /* 0x000e6200000e0000 */
[----:B0-----:R-:W-:Y:S01]  /*76b0*/  FADD.FTZ R10, R3, R0 ;  /* 0x00000000030a7221 */ /* 0x001fe20000010000 */
[----:B------:R-:W-:Y:S01]  /*76c0*/  IADD3 R3, -R2, 0xb, RZ ;  /* 0x0000000b02037810 */ /* 0x000fe20007ffe1ff */
[----:B------:R-:W-:Y:S02]  /*76d0*/  IMAD.MOV.U32 R0, RZ, RZ, RZ ;  /* 0x000000ffff007224 */ /* 0x000fe400078e00ff */
[----:B-1----:R-:W-:Y:S02]  /*76e0*/  FADD.FTZ R11, R4, R9 ;  /* 0x00000009040b7221 */ /* 0x002fe40000010000 */
[----:B------:R0:W-:Y:S08]  /*76f0*/  BAR.ARV R3, 0x100 ;  /* 0x000400030000751d */ /* 0x0001f00000002000 */
[----:B------:R-:W-:Y:S06]  /*7700*/  BAR.ARV 0x8, 0x180 ;  /* 0x0206000000007b1d */ /* 0x000fec0000002000 */
[----:B------:R-:W-:Y:S01]  /*7710*/  FSETP.NE.FTZ.AND P1, PT, R10, RZ, PT ;  /* 0x000000ff0a00720b */ /* 0x000fe20003f35000 */
[----:B------:R-:W-:Y:S01]  /*7720*/  IMAD.MOV.U32 R4, RZ, RZ, -0x800000 ;  /* 0xff800000ff047424 */ /* 0x000fe200078e00ff */
[----:B------:R-:W-:Y:S01]  /*7730*/  FSETP.NE.FTZ.AND P2, PT, R11, RZ, PT ;  /* 0x000000ff0b00720b */ /* 0x000fe20003f55000 */
[----:B0-----:R-:W-:Y:S01]  /*7740*/  IMAD.MOV.U32 R3, RZ, RZ, -0x800000 ;  /* 0xff800000ff037424 */ /* 0x001fe200078e00ff */
[----:B------:R-:W-:-:S09]  /*7750*/  MOV R9, RZ ;  /* 0x000000ff00097202 */ /* 0x000fd20000000f00 */
[----:B------:R-:W0:Y:S01]  /*7760*/  @P1 MUFU.RCP R9, R10 ;  /* 0x0000000a00091308 */ /* 0x000e220000001000 */
[----:B------:R-:W-:-:S07]  /*7770*/  @P1 FMUL.FTZ R7, R7, 0.69314718246459960938 ;  /* 0x3f31721807071820 */ /* 0x000fce0000410000 */
[----:B------:R-:W1:Y:S08]  /*7780*/  @P1 MUFU.LG2 R6, R10 ;  /* 0x0000000a00061308 */ /* 0x000e700000000c00 */
[----:B------:R-:W2:Y:S01]  /*7790*/  @P2 MUFU.LG2 R2, R11 ;  /* 0x0000000b00022308 */ /* 0x000ea20000000c00 */
[-C--:B0-----:R-:W-:Y:S01]  /*77a0*/  FMUL.FTZ R24, R24, R9.reuse ;  /* 0x0000000918187220 */ /* 0x081fe20000410000 */
[-C--:B------:R-:W-:Y:S01]  /*77b0*/  FMUL.FTZ R25, R25, R9.reuse ;  /* 0x0000000919197220 */ /* 0x080fe20000410000 */
[-C--:B------:R-:W-:Y:S01]  /*77c0*/  FMUL.FTZ R28, R28, R9.reuse ;  /* 0x000000091c1c7220 */ /* 0x080fe20000410000 */
[-C--:B------:R-:W-:Y:S01]  /*77d0*/  FMUL.FTZ R29, R29, R9.reuse ;  /* 0x000000091d1d7220 */ /* 0x080fe20000410000 */
[-C--:B------:R-:W-:Y:S01]  /*77e0*/  FMUL.FTZ R32, R32, R9.reuse ;  /* 0x0000000920207220 */ /* 0x080fe20000410000 */
[-C--:B------:R-:W-:Y:S01]  /*77f0*/  FMUL.FTZ R33, R33, R9.reuse ;  /* 0x0000000921217220 */ /* 0x080fe20000410000 */
[-C--:B------:R-:W-:Y:S01]  /*7800*/  FMUL.FTZ R36, R36, R9.reuse ;  /* 0x0000000924247220 */ /* 0x080fe20000410000 */
[----:B------:R-:W0:Y:S01]  /*7810*/  @P2 MUFU.RCP R0, R11 ;  /* 0x0000000b00002308 */ /* 0x000e220000001000 */
        /* <DEDUP_REMOVED lines=59> */
[----:B--2---:R-:W-:Y:S01]  /*7bd0*/  @P2 FMUL.FTZ R2, R2, 0.69314718246459960938 ;  /* 0x3f31721802022820 */ /* 0x004fe20000410000 */
[-C--:B0-----:R-:W-:Y:S01]  /*7be0*/  FMUL.FTZ R26, R26, R0.reuse ;  /* 0x000000001a1a7220 */ /* 0x081fe20000410000 */
        /* <DEDUP_REMOVED lines=66> */
.L_x_4229:
        /* <DEDUP_REMOVED lines=36> */
[----:B------:R-:W-:-:S02]  /*8250*/  LEA.HI R9, R9, R0, RZ, 0x5 ;  /* 0x0000000009097211 */ /* 0x000fc400078f28ff */
[--C-:B------:R-:W-:Y:S02]  /*8260*/  SHF.R.S32.HI R11, RZ, 0x2, R10.reuse ;  /* 0x00000002ff0b7819 */ /* 0x100fe4000001140a */
[----:B------:R-:W-:Y:S02]  /*8270*/  SHF.R.S32.HI R12, RZ, 0x1f, R10 ;  /* 0x0000001fff0c7819 */ /* 0x000fe4000001140a */
[----:B------:R-:W-:Y:S01]  /*8280*/  LEA.HI R6, R13, R13, RZ, 0x1 ;  /* 0x0000000d0d067211 */ /* 0x000fe200078f08ff */
[----:B------:R-:W5:Y:S01]  /*8290*/  @P0 LDC R17, c[0x0][0xbf0] ;  /* 0x0002fc00ff110b82 */ /* 0x000f620000000800 */
[----:B------:R-:W-:Y:S02]  /*82a0*/  LEA.HI R12, R12, R11, RZ, 0x3 ;  /* 0x0000000b0c0c7211 */ /* 0x000fe400078f18ff */
[----:B------:R-:W-:Y:S01]  /*82b0*/  IADD3 R2, R7, -R2, RZ ;  /* 0x8000000207027210 */ /* 0x000fe20007ffe0ff */
[----:B------:R-:W-:Y:S01]  /*82c0*/  IMAD.U32 R7, RZ, RZ, UR5 ;  /* 0x00000005ff077e24 */ /* 0x000fe2000f8e00ff */
[----:B------:R-:W-:Y:S01]  /*82d0*/  LOP3.LUT R12, R12, 0xfffffff8, RZ, 0xc0, !PT ;  /* 0xfffffff80c0c7812 */ /* 0x000fe200078ec0ff */
[----:B------:R-:W-:Y:S01]  /*82e0*/  IMAD.U32 R7, RZ, RZ, UR6 ;  /* 0x00000006ff077e24 */ /* 0x000fe2000f8e00ff */
[----:B------:R-:W-:Y:S01]  /*82f0*/  UIMAD UR6, UR37, UR9, UR7 ;  /* 0x00000009250672a4 */ /* 0x000fe2000f8e0207 */
[----:B------:R-:W5:Y:S02]  /*8300*/  @P0 LDC R153, c[0x0][0xbf0] ;  /* 0x0002fc00ff990b82 */ /* 0x000f640000000800 */
[----:B------:R-:W-:Y:S01]  /*8310*/  IMAD.IADD R5, R11, 0x1, -R12 ;  /* 0x000000010b057824 */ /* 0x000fe200078e0a0c */
[----:B------:R-:W-:-:S02]  /*8320*/  LOP3.LUT R12, R6, 0x1ffffffe, RZ, 0xc0, !PT ;  /* 0x1ffffffe060c7812 */ /* 0x000fc400078ec0ff */
        /* <DEDUP_REMOVED lines=11> */
[----:B------:R-:W-:Y:S01]  /*83e0*/  IMAD R15, R19, UR12, R12 ;  /* 0x0000000c130f7c24 */ /* 0x000fe2000f8e020c */
[----:B--2---:R-:W-:Y:S01]  /*83f0*/  LEA R5, R22, R2, 0x7 ;  /* 0x0000000216057211 */ /* 0x004fe200078e38ff */
[----:B-1----:R-:W-:Y:S02]  /*8400*/  IMAD R23, R23, R16, UR11 ;  /* 0x0000000b17177e24 */ /* 0x002fe4000f8e0210 */
[----:B------:R-:W-:-:S03]  /*8410*/  IMAD.WIDE.U32 R6, R18, UR12, R6 ;  /* 0x0000000c12067c25 */ /* 0x000fc6000f8e0006 */
[----:B------:R-:W-:Y:S01]  /*8420*/  SHF.R.S32.HI R16, RZ, 0x1f, R23 ;  /* 0x0000001fff107819 */ /* 0x000fe20000011417 */
        /* <DEDUP_REMOVED lines=13> */
[----:B------:R-:W-:-:S04]  /*8500*/  IMAD.WIDE.U32 R6, R23, UR4, R6 ;  /* 0x0000000417067c25 */ /* 0x000fc8000f8e0006 */
[----:B------:R-:W-:Y:S01]  /*8510*/  IMAD.MOV.U32 R15, RZ, RZ, R5 ;  /* 0x000000ffff0f7224 */ /* 0x000fe200078e0005 */
[----:B------:R-:W-:Y:S01]  /*8520*/  @P0 SHF.R.U32.HI R15, RZ, R153, R152 ;  /* 0x00000099ff0f0219 */ /* 0x000fe20000011698 */
[C---:B------:R-:W-:Y:S01]  /*8530*/  IMAD R2, R16.reuse, UR4, RZ ;  /* 0x0000000410027c24 */ /* 0x040fe2000f8e02ff */
[----:B------:R-:W-:Y:S01]  /*8540*/  IADD3 R6, P0, R11, R6, RZ ;  /* 0x000000060b067210 */ /* 0x000fe20007f1e0ff */
[----:B------:R-:W-:Y:S01]  /*8550*/  IMAD.IADD R13, R13, 0x1, R17 ;  /* 0x000000010d0d7824 */ /* 0x000fe200078e0211 */
[----:B------:R-:W-:Y:S01]  /*8560*/  SHF.R.S32.HI R17, RZ, 0x1f, R11 ;  /* 0x0000001fff117819 */ /* 0x000fe2000001140b */
[----:B------:R-:W-:Y:S01]  /*8570*/  IMAD R14, R23, UR5, R2 ;  /* 0x00000005170e7c24 */ /* 0x000fe2000f8e0202 */
[----:B------:R-:W-:Y:S01]  /*8580*/  SHF.R.S32.HI R2, RZ, 0x1f, R15 ;  /* 0x0000001fff027819 */ /* 0x000fe2000001140f */
[----:B------:R-:W-:Y:S01]  /*8590*/  IMAD R16, R16, UR6, RZ ;  /* 0x0000000610107c24 */ /* 0x000fe2000f8e02ff */
[----:B------:R-:W-:Y:S01]  /*85a0*/  IADD3 R11, -R11, RZ, RZ ;  /* 0x000000ff0b0b7210 */ /* 0x000fe20007ffe1ff */
[----:B------:R-:W-:Y:S01]  /*85b0*/  ULDC.64 UR4, c[0x0][0xb30] ;  /* 0x0002cc0000047ab9 */ /* 0x000fe20000000a00 */
[----:B------:R-:W-:Y:S01]  /*85c0*/  IMAD.WIDE.U32 R12, R23, UR6, R12 ;  /* 0x00000006170c7c25 */ /* 0x000fe2000f8e000c */
[----:B------:R-:W-:-:S03]  /*85d0*/  IADD3.X R7, R17, R7, R14, P0, !PT ;  /* 0x0000000711077210 */ /* 0x000fc600007fe40e */
[----:B------:R-:W-:Y:S01]  /*85e0*/  IMAD R19, R23, UR7, R16 ;  /* 0x0000000717137c24 */ /* 0x000fe2000f8e0210 */
[----:B------:R-:W-:Y:S01]  /*85f0*/  ULDC.64 UR6, c[0x0][0xbc8] ;  /* 0x0002f20000067ab9 */ /* 0x000fe20000000a00 */
[----:B------:R-:W-:Y:S02]  /*8600*/  IMAD.MOV R16, RZ, RZ, -R15 ;  /* 0x000000ffff107224 */ /* 0x000fe400078e0a0f */
        /* <DEDUP_REMOVED lines=44> */
[----:B------:R-:W-:-:S05]  /*88d0*/  IMAD.IADD R0, R0, 0x1, -R17 ;  /* 0x0000000100007824 */ /* 0x000fca00078e0a11 */
[----:B------:R-:W-:Y:S01]  /*88e0*/  SHF.L.U32 R0, R0, 0x1, RZ ;  /* 0x0000000100007819 */ /* 0x000fe200000006ff */
        /* <DEDUP_REMOVED lines=18> */
[----:B------:R-:W-:-:S02]  /*8a10*/  IADD3 R21, R0, 0x48, RZ ;  /* 0x0000004800157810 */ /* 0x000fc40007ffe0ff */
[----:B------:R-:W-:Y:S02]  /*8a20*/  ISETP.GE.AND P6, PT, R22, UR4, PT ;  /* 0x0000000416007c0c */ /* 0x000fe4000bfc6270 */
        /* <DEDUP_REMOVED lines=8> */
[----:B------:R-:W-:-:S02]  /*8ab0*/  @!P0 LEA.HI R18, R18, R18, RZ, 0x1 ;  /* 0x0000001212128211 */ /* 0x000fc400078f08ff */
        /* <DEDUP_REMOVED lines=11> */
[----:B------:R-:W-:-:S03]  /*8b70*/  ISETP.GE.AND P4, PT, R20, UR4, PT ;  /* 0x0000000414007c0c */ /* 0x000fc6000bf86270 */
[----:B------:R3:W-:Y:S01]  /*8b80*/  @!P5 ST.E.64 desc[UR44][R16.64], R36 ;  /* 0x000000241000d985 */ /* 0x0007e2000c101b2c */
[----:B------:R-:W-:Y:S01]  /*8b90*/  ISETP.GE.AND P5, PT, R21, UR4, PT ;  /* 0x0000000415007c0c */ /* 0x000fe2000bfa6270 */
[----:B0-----:R-:W-:Y:S01]  /*8ba0*/  VIADD R24, R0, 0x60 ;  /* 0x0000006000187836 */ /* 0x001fe20000000000 */
[----:B------:R-:W-:Y:S02]  /*8bb0*/  @!P0 LOP3.LUT R11, R18, 0xfffffffe, RZ, 0xc0, !PT ;  /* 0xfffffffe120b8812 */ /* 0x000fe400078ec0ff */
[----:B-1----:R-:W-:Y:S02]  /*8bc0*/  @!P1 LOP3.LUT R13, R19, 0xfffffffe, RZ, 0xc0, !PT ;  /* 0xfffffffe130d9812 */ /* 0x002fe400078ec0ff */
        /* <DEDUP_REMOVED lines=16> */
[----:B------:R-:W-:Y:S02]  /*8cd0*/  ISETP.GE.AND P1, PT, R23, UR4, PT ;  /* 0x0000000417007c0c */ /* 0x000fe4000bf26270 */
        /* <DEDUP_REMOVED lines=43> */
[----:B------:R-:W-:Y:S01]  /*8f90*/  VIADD R3, R0, 0xa0 ;  /* 0x000000a000037836 */ /* 0x000fe20000000000 */
[----:B------:R0:W-:Y:S01]  /*8fa0*/  @!P2 ST.E.64 desc[UR44][R10.64], R76 ;  /* 0x0000004c0a00a985 */ /* 0x0001e2000c101b2c */
[----:B-1----:R-:W-:-:S03]  /*8fb0*/  @!P6 IMAD.WIDE R12, R15, 0x4, R6 ;  /* 0x000000040f0ce825 */ /* 0x002fc600078e0206 */
[----:B------:R-:W-:Y:S01]  /*8fc0*/  ISETP.GE.AND P2, PT, R3, UR4, PT ;  /* 0x0000000403007c0c */ /* 0x000fe2000bf46270 */
[--C-:B------:R-:W-:Y:S01]  /*8fd0*/  @!P5 IMAD.WIDE R14, R17, 0x4, R6.reuse ;  /* 0x00000004110ed825 */ /* 0x100fe200078e0206 */
[----:B------:R1:W-:Y:S03]  /*8fe0*/  @!P6 ST.E.64 desc[UR44][R12.64], R80 ;  /* 0x000000500c00e985 */ /* 0x0003e6000c101b2c */
[--C-:B------:R-:W-:Y:S01]  /*8ff0*/  @!P4 IMAD.WIDE R16, R21, 0x4, R6.reuse ;  /* 0x000000041510c825 */ /* 0x100fe200078e0206 */
[----:B------:R2:W-:Y:S01]  /*9000*/  @!P5 ST.E.64 desc[UR44][R14.64], R84 ;  /* 0x000000540e00d985 */ /* 0x0005e2000c101b2c */
[----:B------:R-:W-:Y:S02]  /*9010*/  @!P0 LEA.HI R23, R23, R23, RZ, 0x1 ;  /* 0x0000001717178211 */ /* 0x000fe400078f08ff */
[----:B------:R-:W-:Y:S01]  /*9020*/  @!P3 IMAD.WIDE R18, R19, 0x4, R6 ;  /* 0x000000041312b825 */ /* 0x000fe200078e0206 */
[----:B------:R3:W-:Y:S01]  /*9030*/  @!P4 ST.E.64 desc[UR44][R16.64], R88 ;  /* 0x000000581000c985 */ /* 0x0007e2000c101b2c */
[----:B------:R-:W-:-:S02]  /*9040*/  ISETP.GE.AND P4, PT, R20, UR4, PT ;  /* 0x0000000414007c0c */ /* 0x000fc4000bf86270 */
[C---:B------:R-:W-:Y:S01]  /*9050*/  VIADD R22, R0.reuse, 0xc0 ;  /* 0x000000c000167836 */ /* 0x040fe20000000000 */
[----:B------:R4:W-:Y:S01]  /*9060*/  @!P3 ST.E.64 desc[UR44][R18.64], R92 ;  /* 0x0000005c1200b985 */ /* 0x0009e2000c101b2c */
[----:B------:R-:W-:Y:S01]  /*9070*/  VIADD R21, R0, 0xb8 ;  /* 0x000000b800157836 */ /* 0x000fe20000000000 */
[----:B------:R-:W-:Y:S02]  /*9080*/  ISETP.GE.AND P3, PT, R4, UR4, PT ;  /* 0x0000000404007c0c */ /* 0x000fe4000bf66270 */
[----:B------:R-:W-:Y:S02]  /*9090*/  ISETP.GE.AND P6, PT, R22, UR4, PT ;  /* 0x0000000416007c0c */ /* 0x000fe4000bfc6270 */
[----:B------:R-:W-:Y:S02]  /*90a0*/  ISETP.GE.AND P5, PT, R21, UR4, PT ;  /* 0x0000000415007c0c */ /* 0x000fe4000bfa6270 */
[----:B------:R-:W-:Y:S02]  /*90b0*/  @!P1 LEA.HI R24, R24, R24, RZ, 0x1 ;  /* 0x0000001818189211 */ /* 0x000fe400078f08ff */
[----:B------:R-:W-:-:S02]  /*90c0*/  @!P2 LEA.HI R3, R3, R3, RZ, 0x1 ;  /* 0x000000030303a211 */ /* 0x000fc400078f08ff */
[----:B0-----:R-:W-:Y:S02]  /*90d0*/  @!P0 LOP3.LUT R11, R23, 0xfffffffe, RZ, 0xc0, !PT ;  /* 0xfffffffe170b8812 */ /* 0x001fe400078ec0ff */
        /* <DEDUP_REMOVED lines=9> */
[----:B--2---:R-:W-:Y:S01]  /*9170*/  @!P2 IMAD.WIDE R14, R3, 0x4, R6 ;  /* 0x00000004030ea825 */ /* 0x004fe200078e0206 */
[----:B---3--:R-:W-:Y:S01]  /*9180*/  @!P3 LOP3.LUT R17, R4, 0xfffffffe, RZ, 0xc0, !PT ;  /* 0xfffffffe0411b812 */ /* 0x008fe200078ec0ff */
[----:B------:R1:W-:Y:S01]  /*9190*/  @!P1 ST.E.64 desc[UR44][R12.64], R100 ;  /* 0x000000640c009985 */ /* 0x0003e2000c101b2c */
[----:B----4-:R-:W-:Y:S01]  /*91a0*/  @!P4 LOP3.LUT R19, R20, 0xfffffffe, RZ, 0xc0, !PT ;  /* 0xfffffffe1413c812 */ /* 0x010fe200078ec0ff */
[----:B------:R-:W-:Y:S01]  /*91b0*/  VIADD R4, R0, 0xd0 ;  /* 0x000000d000047836 */ /* 0x000fe20000000000 */
[----:B------:R-:W-:Y:S01]  /*91c0*/  @!P6 LOP3.LUT R3, R22, 0xfffffffe, RZ, 0xc0, !PT ;  /* 0xfffffffe1603e812 */ /* 0x000fe200078ec0ff */
[----:B------:R2:W-:Y:S01]  /*91d0*/  @!P2 ST.E.64 desc[UR44][R14.64], R104 ;  /* 0x000000680e00a985 */ /* 0x0005e2000c101b2c */
[----:B------:R-:W-:-:S02]  /*91e0*/  @!P5 LOP3.LUT R21, R21, 0xfffffffe, RZ, 0xc0, !PT ;  /* 0xfffffffe1515d812 */ /* 0x000fc400078ec0ff */
[----:B------:R-:W-:Y:S02]  /*91f0*/  IADD3 R20, R0, 0xd8, RZ ;  /* 0x000000d800147810 */ /* 0x000fe40007ffe0ff */
[----:B------:R-:W-:Y:S01]  /*9200*/  ISETP.GE.AND P1, PT, R4, UR4, PT ;  /* 0x0000000404007c0c */ /* 0x000fe2000bf26270 */
[----:B0-----:R-:W-:Y:S01]  /*9210*/  @!P3 IMAD.WIDE R10, R17, 0x4, R6 ;  /* 0x00000004110ab825 */ /* 0x001fe200078e0206 */
[----:B------:R-:W-:-:S03]  /*9220*/  ISETP.GE.AND P2, PT, R20, UR4, PT ;  /* 0x0000000414007c0c */ /* 0x000fc6000bf46270 */
[--C-:B-1----:R-:W-:Y:S01]  /*9230*/  @!P4 IMAD.WIDE R12, R19, 0x4, R6.reuse ;  /* 0x00000004130cc825 */ /* 0x102fe200078e0206 */
[----:B------:R0:W-:Y:S03]  /*9240*/  @!P3 ST.E.64 desc[UR44][R10.64], R108 ;  /* 0x0000006c0a00b985 */ /* 0x0001e6000c101b2c */
[--C-:B------:R-:W-:Y:S01]  /*9250*/  @!P6 IMAD.WIDE R18, R3, 0x4, R6.reuse ;  /* 0x000000040312e825 */ /* 0x100fe200078e0206 */
[----:B------:R1:W-:Y:S03]  /*9260*/  @!P4 ST.E.64 desc[UR44][R12.64], R112 ;  /* 0x000000700c00c985 */ /* 0x0003e6000c101b2c */
[----:B------:R-:W-:Y:S01]  /*9270*/  VIADD R3, R0, 0xc8 ;  /* 0x000000c800037836 */ /* 0x000fe20000000000 */
[----:B------:R-:W-:Y:S01]  /*9280*/  @!P1 LEA.HI R4, R4, R4, RZ, 0x1 ;  /* 0x0000000404049211 */ /* 0x000fe200078f08ff */
[----:B------:R-:W-:Y:S01]  /*9290*/  @!P5 IMAD.WIDE R16, R21, 0x4, R6 ;  /* 0x000000041510d825 */ /* 0x000fe200078e0206 */
[----:B------:R-:W-:-:S02]  /*92a0*/  @!P2 LEA.HI R20, R20, R20, RZ, 0x1 ;  /* 0x000000141414a211 */ /* 0x000fc400078f08ff */
[----:B------:R-:W-:Y:S01]  /*92b0*/  ISETP.GE.AND P0, PT, R3, UR4, PT ;  /* 0x0000000403007c0c */ /* 0x000fe2000bf06270 */
[C---:B------:R-:W-:Y:S01]  /*92c0*/  VIADD R21, R0.reuse, 0xe0 ;  /* 0x000000e000157836 */ /* 0x040fe20000000000 */
[----:B------:R3:W-:Y:S01]  /*92d0*/  @!P5 ST.E.64 desc[UR44][R16.64], R116 ;  /* 0x000000741000d985 */ /* 0x0007e2000c101b2c */
[C---:B--2---:R-:W-:Y:S02]  /*92e0*/  VIADD R14, R0.reuse, 0xe8 ;  /* 0x000000e8000e7836 */ /* 0x044fe40000000000 */
[C---:B------:R-:W-:Y:S01]  /*92f0*/  VIADD R15, R0.reuse, 0xf0 ;  /* 0x000000f0000f7836 */ /* 0x040fe20000000000 */
[----:B------:R2:W-:Y:S01]  /*9300*/  @!P6 ST.E.64 desc[UR44][R18.64], R120 ;  /* 0x000000781200e985 */ /* 0x0005e2000c101b2c */
[----:B0-----:R-:W-:Y:S01]  /*9310*/  VIADD R11, R0, 0xf8 ;  /* 0x000000f8000b7836 */ /* 0x001fe20000000000 */
[----:B------:R-:W-:Y:S02]  /*9320*/  ISETP.GE.AND P3, PT, R21, UR4, PT ;  /* 0x0000000415007c0c */ /* 0x000fe4000bf66270 */
[----:B------:R-:W-:-:S02]  /*9330*/  ISETP.GE.AND P4, PT, R14, UR4, PT ;  /* 0x000000040e007c0c */ /* 0x000fc4000bf86270 */
[----:B------:R-:W-:Y:S02]  /*9340*/  ISETP.GE.AND P5, PT, R15, UR4, PT ;  /* 0x000000040f007c0c */ /* 0x000fe4000bfa6270 */
[----:B------:R-:W-:Y:S02]  /*9350*/  ISETP.GE.AND P6, PT, R11, UR4, PT ;  /* 0x000000040b007c0c */ /* 0x000fe4000bfc6270 */
[----:B------:R-:W-:Y:S02]  /*9360*/  @!P0 LEA.HI R3, R3, R3, RZ, 0x1 ;  /* 0x0000000303038211 */ /* 0x000fe400078f08ff */
[----:B-1----:R-:W-:Y:S02]  /*9370*/  @!P1 LOP3.LUT R13, R4, 0xfffffffe, RZ, 0xc0, !PT ;  /* 0xfffffffe040d9812 */ /* 0x002fe400078ec0ff */
[----:B------:R-:W-:Y:S02]  /*9380*/  @!P0 LOP3.LUT R3, R3, 0xfffffffe, RZ, 0xc0, !PT ;  /* 0xfffffffe03038812 */ /* 0x000fe400078ec0ff */
[----:B------:R-:W-:Y:S01]  /*9390*/  @!P3 LEA.HI R21, R21, R21, RZ, 0x1 ;  /* 0x000000151515b211 */ /* 0x000fe200078f08ff */
[----:B------:R-:W-:Y:S01]  /*93a0*/  @!P1 IMAD.WIDE R12, R13, 0x4, R6 ;  /* 0x000000040d0c9825 */ /* 0x000fe200078e0206 */
[----:B------:R-:W-:-:S02]  /*93b0*/  @!P4 LEA.HI R14, R14, R14, RZ, 0x1 ;  /* 0x0000000e0e0ec211 */ /* 0x000fc400078f08ff */
[----:B------:R-:W-:Y:S02]  /*93c0*/  @!P5 LEA.HI R10, R15, R15, RZ, 0x1 ;  /* 0x0000000f0f0ad211 */ /* 0x000fe400078f08ff */
[----:B------:R-:W-:Y:S02]  /*93d0*/  @!P6 LEA.HI R11, R11, R11, RZ, 0x1 ;  /* 0x0000000b0b0be211 */ /* 0x000fe400078f08ff */
[----:B------:R-:W-:Y:S02]  /*93e0*/  @!P2 LOP3.LUT R15, R20, 0xfffffffe, RZ, 0xc0, !PT ;  /* 0xfffffffe140fa812 */ /* 0x000fe400078ec0ff */
[----:B---3--:R-:W-:Y:S02]  /*93f0*/  @!P3 LOP3.LUT R17, R21, 0xfffffffe, RZ, 0xc0, !PT ;  /* 0xfffffffe1511b812 */ /* 0x008fe400078ec0ff */
[----:B--2---:R-:W-:Y:S01]  /*9400*/  @!P4 LOP3.LUT R19, R14, 0xfffffffe, RZ, 0xc0, !PT ;  /* 0xfffffffe0e13c812 */ /* 0x004fe200078ec0ff */
[----:B------:R-:W-:Y:S01]  /*9410*/  @!P2 IMAD.WIDE R14, R15, 0x4, R6 ;  /* 0x000000040f0ea825 */ /* 0x000fe200078e0206 */
[----:B------:R-:W-:-:S02]  /*9420*/  @!P5 LOP3.LUT R21, R10, 0xfffffffe, RZ, 0xc0, !PT ;  /* 0xfffffffe0a15d812 */ /* 0x000fc400078ec0ff */
        /* <DEDUP_REMOVED lines=13> */
.L_x_4262:
[----:B------:R-:W-:Y:S05]  /*9500*/  BSYNC B0 ;  /* 0x0000000000007941 */ /* 0x000fea0003800000 */
.L_x_4261:
        /* <DEDUP_REMOVED lines=16> */
[C---:B------:R-:W-:Y:S01]  /*9610*/  VIADD R15, R0.reuse, 0x40 ;  /* 0x00000040000f7836 */ /* 0x040fe20000000000 */
[C---:B------:R-:W-:Y:S01]  /*9620*/  IADD3 R12, R0.reuse, 0x28, RZ ;  /* 0x00000028000c7810 */ /* 0x040fe20007ffe0ff */
[----:B------:R-:W-:-:S02]  /*9630*/  VIADD R16, R0, 0x48 ;  /* 0x0000004800107836 */ /* 0x000fc40000000000 */
[C---:B------:R-:W-:Y:S01]  /*9640*/  VIADD R18, R0.reuse, 0x50 ;  /* 0x0000005000127836 */ /* 0x040fe20000000000 */
[----:B------:R-:W-:Y:S01]  /*9650*/  ISETP.GE.AND P3, PT, R15, UR4, PT ;  /* 0x000000040f007c0c */ /* 0x000fe2000bf66270 */
[----:B------:R-:W-:Y:S01]  /*9660*/  VIADD R19, R0, 0x58 ;  /* 0x0000005800137836 */ /* 0x000fe20000000000 */
[----:B------:R-:W-:Y:S01]  /*9670*/  @!P1 LEA.HI R4, R4, R4, RZ, 0x1 ;  /* 0x0000000404049211 */ /* 0x000fe200078f08ff */
[----:B------:R-:W-:Y:S01]  /*9680*/  VIADD R20, R0, 0x80 ;  /* 0x0000008000147836 */ /* 0x000fe20000000000 */
[----:B------:R-:W-:Y:S02]  /*9690*/  @!P2 LEA.HI R5, R5, R5, RZ, 0x1 ;  /* 0x000000050505a211 */ /* 0x000fe400078f08ff */
[----:B-1----:R-:W-:Y:S02]  /*96a0*/  @!P1 LOP3.LUT R7, R4, 0xfffffffe, RZ, 0xc0, !PT ;  /* 0xfffffffe04079812 */ /* 0x002fe400078ec0ff */
[----:B------:R-:W-:Y:S01]  /*96b0*/  @!P2 LOP3.LUT R9, R5, 0xfffffffe, RZ, 0xc0, !PT ;  /* 0xfffffffe0509a812 */ /* 0x000fe200078ec0ff */
[----:B---3--:R-:W-:Y:S01]  /*96c0*/  @!P0 IMAD.WIDE R4, R0, 0x4, R2 ;  /* 0x0000000400048825 */ /* 0x008fe200078e0202 */
[----:B------:R-:W-:-:S02]  /*96d0*/  ISETP.GE.AND P4, PT, R16, UR4, PT ;  /* 0x0000000410007c0c */ /* 0x000fc4000bf86270 */
[----:B------:R-:W-:Y:S01]  /*96e0*/  @!P5 LEA.HI R10, R10, R10, RZ, 0x1 ;  /* 0x0000000a0a0ad211 */ /* 0x000fe200078f08ff */
        /* <DEDUP_REMOVED lines=25> */
[----:B------:R-:W-:-:S02]  /*9880*/  @!P4 LOP3.LUT R17, R16, 0xfffffffe, RZ, 0xc0, !PT ;  /* 0xfffffffe1011c812 */ /* 0x000fc400078ec0ff */
[----:B------:R-:W-:Y:S02]  /*9890*/  ISETP.GE.AND P5, PT, R18, UR4, PT ;  /* 0x0000000412007c0c */ /* 0x000fe4000bfa6270 */
[----:B------:R-:W-:Y:S02]  /*98a0*/  ISETP.GE.AND P6, PT, R19, UR4, PT ;  /* 0x0000000413007c0c */ /* 0x000fe4000bfc6270 */
[----:B------:R-:W-:Y:S01]  /*98b0*/  IADD3 R16, R0, 0x70, RZ ;  /* 0x0000007000107810 */ /* 0x000fe20007ffe0ff */
        /* <DEDUP_REMOVED lines=38> */
[----:B----4-:R-:W-:Y:S02]  /*9b20*/  @!P0 LOP3.LUT R13, R20, 0xfffffffe, RZ, 0xc0, !PT ;  /* 0xfffffffe140d8812 */ /* 0x010fe400078ec0ff */
[----:B------:R-:W-:Y:S01]  /*9b30*/  ISETP.GE.AND P6, PT, R18, UR4, PT ;  /* 0x0000000412007c0c */ /* 0x000fe2000bfc6270 */
[----:B0-----:R-:W-:Y:S01]  /*9b40*/  @!P4 IMAD.WIDE R4, R9, 0x4, R2 ;  /* 0x000000040904c825 */ /* 0x001fe200078e0202 */
[----:B------:R-:W-:-:S02]  /*9b50*/  ISETP.GE.AND P5, PT, R19, UR4, PT ;  /* 0x0000000413007c0c */ /* 0x000fc4000bfa6270 */
[----:B------:R-:W-:Y:S01]  /*9b60*/  IADD3 R20, R0, 0xb8, RZ ;  /* 0x000000b800147810 */ /* 0x000fe20007ffe0ff */
        /* <DEDUP_REMOVED lines=94> */
.L_x_4260:
[----:B------:R-:W0:Y:S02]  /*a150*/  S2R R0, SR_TID.X ;  /* 0x0000000000007919 */ /* 0x000e240000002100 */
[----:B0-----:R-:W-:-:S04]  /*a160*/  IADD3 R2, R0, -0x80, RZ ;  /* 0xffffff8000027810 */ /* 0x001fc80007ffe0ff */
        /* <DEDUP_REMOVED lines=32> */
[----:B--2---:R-:W-:-:S03]  /*a370*/  @P0 IMAD.HI.U32 R4, R0, R7, RZ ;  /* 0x0000000700040227 */ /* 0x004fc600078e00ff */
[----:B------:R-:W-:Y:S01]  /*a380*/  IADD3 R3, R11, R3, RZ ;  /* 0x000000030b037210 */ /* 0x000fe20007ffe0ff */
[----:B------:R-:W-:Y:S01]  /*a390*/  IMAD R7, RZ, RZ, -UR37 ;  /* 0x80000025ff077e24 */ /* 0x000fe2000f8e02ff */
[----:B---3--:R-:W-:-:S03]  /*a3a0*/  @P0 SHF.R.U32.HI R5, RZ, R9, R4 ;  /* 0x00000009ff050219 */ /* 0x008fc60000011604 */
[----:B0-----:R-:W-:Y:S02]  /*a3b0*/  IMAD R9, R8, R7, UR10 ;  /* 0x0000000a08097e24 */ /* 0x001fe4000f8e0207 */
        /* <DEDUP_REMOVED lines=21> */
.L_x_4225:
        /* <DEDUP_REMOVED lines=18> */
.L_x_4263:
[----:B------:R-:W-:Y:S01]  /*a630*/  ULDC UR40, c[0x0][0xc50] ;  /* 0x0003140000287ab9 */ /* 0x000fe20000000800 */
[----:B------:R-:W-:Y:S01]  /*a640*/  UMOV UR36, UR6 ;  /* 0x0000000600247c82 */ /* 0x000fe20008000000 */
[----:B------:R-:W-:-:S11]  /*a650*/  UISETP.NE.AND UP0, UPT, UR40, 0x1, UPT ;  /* 0x000000012800788c */ /* 0x000fd6000bf05270 */
[----:B------:R-:W-:Y:S01]  /*a660*/  @UP0 ULDC UR4, c[0x0][0xc54] ;  /* 0x0003150000040ab9 */ /* 0x000fe20000000800 */
[----:B------:R-:W-:Y:S01]  /*a670*/  @UP0 ULDC UR7, c[0x0][0xc58] ;  /* 0x0003160000070ab9 */ /* 0x000fe20000000800 */
[----:B------:R-:W-:-:S04]  /*a680*/  UIMAD.WIDE.U32 UR4, UR6, UR4, URZ ;  /* 0x00000004060472a5 */ /* 0x000fc8000f8e003f */
[----:B------:R-:W-:-:S12]  /*a690*/  @UP0 USHF.R.U32.HI UR36, URZ, UR7, UR5 ;  /* 0x000000073f240299 */ /* 0x000fd80008011605 */
.L_x_4264:
        /* <DEDUP_REMOVED lines=12> */
[----:B------:R-:W-:Y:S01]  /*a760*/  ULDC UR8, c[0x0][0x424] ;  /* 0x0001090000087ab9 */ /* 0x000fe20000000800 */
[----:B------:R-:W-:Y:S02]  /*a770*/  ULDC UR7, c[0x0][0x288] ;  /* 0x0000a20000077ab9 */ /* 0x000fe40000000800 */
[----:B------:R-:W-:Y:S02]  /*a780*/  UISETP.NE.AND.EX UP0, UPT, UR5, URZ, UPT, UP0 ;  /* 0x0000003f0500728c */ /* 0x000fe4000bf05300 */
[----:B------:R-:W-:-:S02]  /*a790*/  UIADD3 UR7, -UR7, 0x60, URZ ;  /* 0x0000006007077890 */ /* 0x000fc4000fffe13f */
[----:B------:R-:W-:Y:S01]  /*a7a0*/  USEL UR8, UR8, 0x1, UP0 ;  /* 0x0000000108087887 */ /* 0x000fe20008000000 */
[----:B------:R-:W-:Y:S01]  /*a7b0*/  @UP1 ULDC UR4, c[0x0][0x44c] ;  /* 0x0001130000041ab9 */ /* 0x000fe20000000800 */
[----:B------:R-:W-:Y:S01]  /*a7c0*/  ULDC UR9, c[0x0][0x2f0] ;  /* 0x0000bc0000097ab9 */ /* 0x000fe20000000800 */
[----:B------:R-:W-:Y:S01]  /*a7d0*/  @UP1 ULDC UR10, c[0x0][0x450] ;  /* 0x00011400000a1ab9 */ /* 0x000fe20000000800 */
[----:B------:R-:W-:Y:S01]  /*a7e0*/  UIMAD UR7, UR8, UR9, UR7 ;  /* 0x00000009080772a4 */ /* 0x000fe2000f8e0207 */
[----:B------:R-:W-:Y:S01]  /*a7f0*/  UMOV UR43, URZ ;  /* 0x0000003f002b7c82 */ /* 0x000fe20008000000 */
[----:B0-----:R-:W-:-:S04]  /*a800*/  ULEA UR6, UR6, 0x7f, 0x7 ;  /* 0x0000007f06067891 */ /* 0x001fc8000f8e383f */
[----:B------:R-:W-:Y:S02]  /*a810*/  UIMAD.WIDE.U32 UR4, UR6, UR4, URZ ;  /* 0x00000004060472a5 */ /* 0x000fe4000f8e003f */
[----:B------:R-:W-:Y:S02]  /*a820*/  UIMAD UR4, UR8, UR9, 0x5f ;  /* 0x0000005f080474a4 */ /* 0x000fe4000f8e0209 */
[----:B------:R-:W-:Y:S02]  /*a830*/  @UP1 USHF.R.U32.HI UR6, URZ, UR10, UR5 ;  /* 0x0000000a3f061299 */ /* 0x000fe40008011605 */
[----:B------:R-:W-:Y:S02]  /*a840*/  UIMAD.WIDE UR4, UR4, 0x2aaaaaab, URZ ;  /* 0x2aaaaaab040478a5 */ /* 0x000fe4000f8e023f */
[----:B------:R-:W-:Y:S02]  /*a850*/  UIADD3 UR7, UR7, UR6, URZ ;  /* 0x0000000607077290 */ /* 0x000fe4000fffe03f */
[----:B------:R-:W-:-:S02]  /*a860*/  USHF.R.U32.HI UR4, URZ, 0x1f, UR5 ;  /* 0x0000001f3f047899 */ /* 0x000fc40008011605 */
[----:B------:R-:W-:Y:S02]  /*a870*/  UIMAD.WIDE UR6, UR7, 0x2aaaaaab, URZ ;  /* 0x2aaaaaab070678a5 */ /* 0x000fe4000f8e023f */
[----:B------:R-:W-:Y:S02]  /*a880*/  ULEA.HI.SX32 UR4, UR5, UR4, 0x1c ;  /* 0x0000000405047291 */ /* 0x000fe4000f8fe23f */
[----:B------:R-:W-:Y:S02]  /*a890*/  USHF.R.U32.HI UR6, URZ, 0x1f, UR7 ;  /* 0x0000001f3f067899 */ /* 0x000fe40008011607 */
[----:B------:R-:W-:Y:S02]  /*a8a0*/  USHF.R.U32.HI UR10, URZ, 0x10, UR40 ;  /* 0x000000103f0a7899 */ /* 0x000fe40008011628 */
[----:B------:R-:W-:Y:S02]  /*a8b0*/  ULEA.HI.SX32 UR6, UR7, UR6, 0x1c ;  /* 0x0000000607067291 */ /* 0x000fe4000f8fe23f */
[----:B------:R-:W-:-:S02]  /*a8c0*/  ULOP3.LUT UR40, UR40, 0xffff, URZ, 0xc0, !UPT ;  /* 0x0000ffff28287892 */ /* 0x000fc4000f8ec03f */
[----:B------:R-:W-:-:S04]  /*a8d0*/  UISETP.LT.AND UP0, UPT, UR4, UR6, UPT ;  /* 0x000000060400728c */ /* 0x000fc8000bf01270 */
[----:B------:R-:W-:Y:S02]  /*a8e0*/  USEL UR41, UR4, UR6, UP0 ;  /* 0x0000000604297287 */ /* 0x000fe40008000000 */
[----:B------:R-:W-:Y:S02]  /*a8f0*/  UISETP.NE.AND UP0, UPT, UR10, URZ, UPT ;  /* 0x0000003f0a00728c */ /* 0x000fe4000bf05270 */
[----:B------:R-:W-:-:S06]  /*a900*/  UISETP.GE.AND UP1, UPT, UR41, 0x1, UPT ;  /* 0x000000012900788c */ /* 0x000fcc000bf26270 */
[----:B------:R-:W-:-:S03]  /*a910*/  PLOP3.LUT P0, PT, PT, PT, UP1, 0x80, 0x0 ;  /* 0x000000000000781c */ /* 0x000fc60003f0f018 */
[----:B------:R-:W-:-:S10]  /*a920*/  @!UP0 ULDC UR10, c[0x0][0x9f0] ;  /* 0x00027c00000a8ab9 */ /* 0x000fd40000000800 */
[----:B------:R-:W-:Y:S05]  /*a930*/  @!P0 BRA `(.L_x_4266) ;  /* 0x0000000000848947 */ /* 0x000fea0003800000 */
[----:B------:R-:W-:Y:S01]  /*a940*/  IMAD.U32 R4, RZ, RZ, UR10 ;  /* 0x0000000aff047e24 */ /* 0x000fe2000f8e00ff */
[----:B------:R-:W-:Y:S01]  /*a950*/  UIADD3 UR6, UR10, -0x1, UR41 ;  /* 0xffffffff0a067890 */ /* 0x000fe2000fffe029 */
[----:B------:R-:W-:-:S03]  /*a960*/  UMOV UR4, URZ ;  /* 0x0000003f00047c82 */ /* 0x000fc60008000000 */
[-C--:B------:R-:W-:Y:S02]  /*a970*/  IABS R2, R4.reuse ;  /* 0x0000000400027213 */ /* 0x080fe40000000000 */
[----:B------:R-:W-:Y:S01]  /*a980*/  IABS R5, R4 ;  /* 0x0000000400057213 */ /* 0x000fe20000000000 */
[----:B------:R-:W-:Y:S01]  /*a990*/  IMAD.U32 R4, RZ, RZ, UR6 ;  /* 0x00000006ff047e24 */ /* 0x000fe2000f8e00ff */
[----:B------:R-:W-:Y:S01]  /*a9a0*/  R2UR UR11, R2 ;  /* 0x00000000020b72ca */ /* 0x000fe200000e0000 */
[----:B------:R-:W-:Y:S01]  /*a9b0*/  ULOP3.LUT UR6, UR6, UR10, URZ, 0x3c, !UPT ;  /* 0x0000000a06067292 */ /* 0x000fe2000f8e3c3f */
[----:B------:R-:W-:-:S11]  /*a9c0*/  IADD3 R5, RZ, -R5, RZ ;  /* 0x80000005ff057210 */ /* 0x000fd60007ffe0ff */
        /* <DEDUP_REMOVED lines=24> */
.L_x_4266:
        /* <DEDUP_REMOVED lines=32> */
.L_x_4267:
        /* <DEDUP_REMOVED lines=20> */
.L_x_4269:
        /* <DEDUP_REMOVED lines=15> */
.L_x_4268:
        /* <DEDUP_REMOVED lines=17> */
.L_x_4349:
        /* <DEDUP_REMOVED lines=8> */
.L_x_4352:
        /* <DEDUP_REMOVED lines=23> */
.L_x_4273:
[----:B------:R-:W-:Y:S01]  /*b280*/  IMAD.MOV.U32 R0, RZ, RZ, 0x1 ;  /* 0x00000001ff007424 */ /* 0x000fe200078e00ff */
[----:B0-----:R-:W0:Y:S04]  /*b290*/  S2R R8, SR_TID.X ;  /* 0x0000000000087919 */ /* 0x001e280000002100 */
[----:B------:R-:W-:-:S04]  /*b2a0*/  SHF.L.U32 R0, R0, 0x1f, RZ ;  /* 0x0000001f00007819 */ /* 0x000fc800000006ff */
[----:B------:R-:W1:Y:S01]  /*b2b0*/  SYNCS.PHASECHK.TRANS64.TRYWAIT P0, [UR38+0x22840], R0 ;  /* 0x02284000ff0075a7 */ /* 0x000e620008000166 */
[----:B0-----:R-:W-:-:S04]  /*b2c0*/  LOP3.LUT R2, R8, 0x7f, RZ, 0xc0, !PT ;  /* 0x0000007f08027812 */ /* 0x001fc800078ec0ff */
[----:B------:R-:W-:Y:S01]  /*b2d0*/  ISETP.NE.AND P1, PT, R2, RZ, PT ;  /* 0x000000ff0200720c */ /* 0x000fe20003f25270 */
[----:B-1----:R-:W-:-:S12]  /*b2e0*/  @!P0 BRA `(.L_x_4274) ;  /* 0x0000003000888947 */ /* 0x002fd80003800000 */
.L_x_4353:
[----:B------:R-:W-:Y:S05]  /*b2f0*/  @P1 BRA `(.L_x_4275) ;  /* 0x0000000000181947 */ /* 0x000fea0003800000 */
[----:B------:R-:W1:Y:S01]  /*b300*/  S2R R2, SR_TID.X ;  /* 0x0000000000027919 */ /* 0x000e620000002100 */
[----:B0-----:R-:W-:-:S04]  /*b310*/  IMAD.MOV.U32 R0, RZ, RZ, 0x3000 ;  /* 0x00003000ff007424 */ /* 0x001fc800078e00ff */
[----:B------:R2:W-:Y:S01]  /*b320*/  SYNCS.ARRIVE.TRANS64 RZ, [UR38+0x22830], R0 ;  /* 0x02283000ffff79a7 */ /* 0x0005e20008000026 */
[----:B-1----:R-:W-:-:S13]  /*b330*/  LOP3.LUT P0, RZ, R2, 0x1f, RZ, 0xc0, !PT ;  /* 0x0000001f02ff7812 */ /* 0x002fda000780c0ff */
[----:B--2---:R-:W-:Y:S05]  /*b340*/  @!P0 BRA `(.L_x_4275) ;  /* 0x0000000000048947 */ /* 0x004fea0003800000 */
[----:B------:R-:W-:Y:S01]  /*b350*/  BPT.TRAP 0x1 ;  /* 0x000000040000795c */ /* 0x000fe20000300000 */
.L_x_4275:
        /* <DEDUP_REMOVED lines=17> */
.L_x_4271:
        /* <DEDUP_REMOVED lines=22> */
.L_x_4276:
        /* <DEDUP_REMOVED lines=27> */
[--C-:B------:R-:W-:Y:S02]  /*b780*/  SHF.R.S32.HI R6, RZ, 0x1f, R5.reuse ;  /* 0x0000001fff067819 */ /* 0x100fe40000011405 */
[----:B------:R-:W-:Y:S01]  /*b790*/  IADD3 R3, R3, R9, RZ ;  /* 0x0000000903037210 */ /* 0x000fe20007ffe0ff */
[----:B------:R-:W-:Y:S02]  /*b7a0*/  IMAD.MOV R9, RZ, RZ, -R5 ;  /* 0x000000ffff097224 */ /* 0x000fe400078e0a05 */
[----:B------:R-:W-:-:S02]  /*b7b0*/  IMAD R6, R6, UR4, RZ ;  /* 0x0000000406067c24 */ /* 0x000fc4000f8e02ff */
[----:B------:R-:W-:Y:S02]  /*b7c0*/  IMAD R0, R4, R9, R0 ;  /* 0x0000000904007224 */ /* 0x000fe400078e0200 */
[C---:B------:R-:W-:Y:S02]  /*b7d0*/  IMAD R9, R5.reuse, UR5, R6 ;  /* 0x0000000505097c24 */ /* 0x040fe4000f8e0206 */
[----:B------:R-:W-:Y:S01]  /*b7e0*/  IMAD.WIDE.U32 R2, R5, UR4, R2 ;  /* 0x0000000405027c25 */ /* 0x000fe2000f8e0002 */
[----:B------:R-:W-:Y:S01]  /*b7f0*/  SHF.R.S32.HI R5, RZ, 0x1f, R0 ;  /* 0x0000001fff057819 */ /* 0x000fe20000011400 */
[----:B------:R-:W-:Y:S02]  /*b800*/  ULDC.64 UR4, c[0x0][0x2c8] ;  /* 0x0000b20000047ab9 */ /* 0x000fe40000000a00 */
[----:B------:R-:W-:Y:S02]  /*b810*/  IMAD.IADD R3, R3, 0x1, R9 ;  /* 0x0000000103037824 */ /* 0x000fe400078e0209 */
[----:B------:R-:W-:-:S02]  /*b820*/  IMAD R5, R5, UR4, RZ ;  /* 0x0000000405057c24 */ /* 0x000fc4000f8e02ff */
        /* <DEDUP_REMOVED lines=21> */
[----:B------:R-:W-:-:S03]  /*b980*/  IADD3 R11, R7, 0x10, RZ ;  /* 0x00000010070b7810 */ /* 0x000fc60007ffe0ff */
        /* <DEDUP_REMOVED lines=31> */
[----:B-1----:R-:W-:Y:S01]  /*bb80*/  @!P1 IMAD.X R3, RZ, RZ, R2, P2 ;  /* 0x000000ffff039224 */ /* 0x002fe200010e0602 */
[----:B------:R-:W-:Y:S02]  /*bb90*/  @!P1 MOV R2, R14 ;  /* 0x0000000e00029202 */ /* 0x000fe40000000f00 */
        /* <DEDUP_REMOVED lines=21> */
[----:B------:R-:W-:Y:S01]  /*bcf0*/  @!P1 LEA R9, R6, UR38, 0x1 ;  /* 0x0000002606099c11 */ /* 0x000fe2000f8e08ff */
[----:B------:R-:W2:Y:S01]  /*bd00*/  SHFL.IDX PT, R5, R5, 0x7, 0x181f ;  /* 0x00f81f0005057f89 */ /* 0x000ea200000e0000 */
[----:B0-----:R-:W-:-:S04]  /*bd10*/  @!P1 LEA R14, P2, R8, R14, 0x1 ;  /* 0x0000000e080e9211 */ /* 0x001fc800078408ff */
[----:B-1----:R-:W-:Y:S01]  /*bd20*/  @!P1 IADD3.X R3, RZ, R2, RZ, P2, !PT ;  /* 0x00000002ff039210 */ /* 0x002fe200017fe4ff */
[----:B------:R-:W-:Y:S02]  /*bd30*/  @!P1 IMAD.MOV.U32 R2, RZ, RZ, R14 ;  /* 0x000000ffff029224 */ /* 0x000fe400078e000e */
[----:B------:R0:W1:Y:S04]  /*bd40*/  SHFL.IDX PT, R14, R0, 0x7, 0x181f ;  /* 0x00f81f00000e7f89 */ /* 0x00006800000e0000 */
[----:B--2---:R0:W-:Y:S02]  /*bd50*/  @!P1 LDGSTS.E.BYPASS.LTC128B.128 [R9+0x1b400], desc[UR44][R2.64], !P0 ;  /* 0x1b40000002099fae */ /* 0x0041e4000c101d6c */
.L_x_4370:
        /* <DEDUP_REMOVED lines=18> */
.L_x_4371:
        /* <DEDUP_REMOVED lines=9> */
.L_x_4372:
        /* <DEDUP_REMOVED lines=8> */
.L_x_4283:
[----:B------:R-:W-:Y:S05]  /*bf90*/  BSYNC B1 ;  /* 0x0000000000017941 */ /* 0x000fea0003800000 */
.L_x_4282:
        /* <DEDUP_REMOVED lines=11> */
.L_x_4284:
        /* <DEDUP_REMOVED lines=13> */
.L_x_4285:
        /* <DEDUP_REMOVED lines=13> */
.L_x_4286:
        /* <DEDUP_REMOVED lines=13> */
.L_x_4287:
        /* <DEDUP_REMOVED lines=8> */
.L_x_4280:
[----:B------:R-:W-:Y:S05]  /*c340*/  BSYNC B0 ;  /* 0x0000000000007941 */ /* 0x000fea0003800000 */
.L_x_4279:
[----:B0-----:R-:W2:Y:S01]  /*c350*/  LDL.LU R3, [R1+0x8] ;  /* 0x0000080001037983 */ /* 0x001ea20000300800 */
[----:B------:R-:W-:Y:S01]  /*c360*/  MOV R9, RZ ;  /* 0x000000ff00097202 */ /* 0x000fe20000000f00 */
[----:B------:R-:W-:Y:S02]  /*c370*/  IMAD.MOV.U32 R6, RZ, RZ, 0x1 ;  /* 0x00000001ff067424 */ /* 0x000fe400078e00ff */
[----:B--2---:R-:W-:-:S05]  /*c380*/  VIADD R7, R3, 0xfffffffe ;  /* 0xfffffffe03077836 */ /* 0x004fca0000000000 */
        /* <DEDUP_REMOVED lines=26> */
.L_x_4321:
[----:B------:R-:W-:Y:S01]  /*c530*/  ISETP.NE.AND P0, PT, R19, RZ, PT ;  /* 0x000000ff1300720c */ /* 0x000fe20003f05270 */
[----:B------:R-:W-:Y:S01]  /*c540*/  BSSY B1, `(.L_x_4289) ;  /* 0x0000083000017945 */ /* 0x000fe20003800000 */
[----:B------:R-:W-:-:S04]  /*c550*/  IADD3 R8, R8, -0x2, RZ ;  /* 0xfffffffe08087810 */ /* 0x000fc80007ffe0ff */
[----:B------:R-:W-:-:S07]  /*c560*/  ISETP.NE.AND P1, PT, R8, RZ, PT ;  /* 0x000000ff0800720c */ /* 0x000fce0003f25270 */
[----:B------:R-:W-:Y:S06]  /*c570*/  @!P0 BRA `(.L_x_4290) ;  /* 0x0000000400fc8947 */ /* 0x000fec0003800000 */
[----:B------:R-:W2:Y:S01]  /*c580*/  LDL R2, [R1] ;  /* 0x0000000001027983 */ /* 0x000ea20000100800 */
[----:B------:R-:W-:Y:S01]  /*c590*/  IMAD.MOV.U32 R13, RZ, RZ, R7 ;  /* 0x000000ffff0d7224 */ /* 0x000fe200078e0007 */
        /* <DEDUP_REMOVED lines=21> */
.L_x_4291:
[----:B------:R-:W1:Y:S01]  /*c6f0*/  S2R R2, SR_TID.X ;  /* 0x0000000000027919 */ /* 0x000e620000002100 */
[----:B------:R-:W-:Y:S01]  /*c700*/  BSSY B2, `(.L_x_4292) ;  /* 0x0000006000027945 */ /* 0x000fe20003800000 */
[----:B-1----:R-:W-:Y:S02]  /*c710*/  LOP3.LUT R3, R2, 0x7f, RZ, 0xc0, !PT ;  /* 0x0000007f02037812 */ /* 0x002fe400078ec0ff */
[----:B------:R-:W-:Y:S02]  /*c720*/  SHF.L.U32 R2, R0, 0x1f, RZ ;  /* 0x0000001f00027819 */ /* 0x000fe400000006ff */
[----:B------:R-:W-:Y:S02]  /*c730*/  ISETP.NE.AND P2, PT, R3, RZ, PT ;  /* 0x000000ff0300720c */ /* 0x000fe40003f45270 */
[----:B------:R-:W1:Y:S02]  /*c740*/  SYNCS.PHASECHK.TRANS64.TRYWAIT P0, [UR38+0x22848], R2 ;  /* 0x02284802ff0075a7 */ /* 0x000e640008000166 */
[----:B-1----:R-:W-:Y:S09]  /*c750*/  @!P0 BRA `(.L_x_4293) ;  /* 0x0000002800208947 */ /* 0x002ff20003800000 */
.L_x_4373:
[----:B------:R-:W-:Y:S05]  /*c760*/  BSYNC B2 ;  /* 0x0000000000027941 */ /* 0x000fea0003800000 */
.L_x_4292:
[----:B------:R-:W-:Y:S04]  /*c770*/  BSSY B2, `(.L_x_4294) ;  /* 0x0000007000027945 */ /* 0x000fe80003800000 */
[----:B------:R-:W-:Y:S05]  /*c780*/  @P2 BRA `(.L_x_4295) ;  /* 0x0000000000142947 */ /* 0x000fea0003800000 */
[----:B------:R-:W-:Y:S01]  /*c790*/  ISETP.NE.AND P0, PT, R10, RZ, PT ;  /* 0x000000ff0a00720c */ /* 0x000fe20003f05270 */
[----:B-1----:R-:W-:-:S04]  /*c7a0*/  IMAD.MOV.U32 R3, RZ, RZ, 0x3000 ;  /* 0x00003000ff037424 */ /* 0x002fc800078e00ff */
[----:B------:R2:W-:Y:S08]  /*c7b0*/  SYNCS.ARRIVE.TRANS64 RZ, [UR38+0x22838], R3 ;  /* 0x02283803ffff79a7 */ /* 0x0005f00008000026 */
[----:B--2---:R-:W-:Y:S05]  /*c7c0*/  @!P0 BRA `(.L_x_4295) ;  /* 0x0000000000048947 */ /* 0x004fea0003800000 */
[----:B------:R-:W-:Y:S01]  /*c7d0*/  BPT.TRAP 0x1 ;  /* 0x000000040000795c */ /* 0x000fe20000300000 */
.L_x_4295:
[----:B------:R-:W-:Y:S05]  /*c7e0*/  BSYNC B2 ;  /* 0x0000000000027941 */ /* 0x000fea0003800000 */
.L_x_4294:
        /* <DEDUP_REMOVED lines=11> */
.L_x_4296:
        /* <DEDUP_REMOVED lines=10> */
.L_x_4374:
[----:B------:R-:W-:Y:S05]  /*c940*/  BSYNC B2 ;  /* 0x0000000000027941 */ /* 0x000fea0003800000 */
.L_x_4297:
[----:B------:R-:W-:Y:S01]  /*c950*/  BSSY B2, `(.L_x_4299) ;  /* 0x0000009000027945 */ /* 0x000fe20003800000 */
[----:B01----:R-:W-:Y:S01]  /*c960*/  MOV R2, 0x0 ;  /* 0x0000000000027802 */ /* 0x003fe20000000f00 */
[----:B------:R-:W-:Y:S02]  /*c970*/  IMAD.MOV.U32 R3, RZ, RZ, 0x14f00000 ;  /* 0x14f00000ff037424 */ /* 0x000fe400078e00ff */
[----:B------:R-:W-:Y:S05]  /*c980*/  @P2 BRA `(.L_x_4300) ;  /* 0x0000000000142947 */ /* 0x000fea0003800000 */
[----:B------:R-:W-:Y:S01]  /*c990*/  ISETP.NE.AND P0, PT, R10, RZ, PT ;  /* 0x000000ff0a00720c */ /* 0x000fe20003f05270 */
[----:B------:R-:W-:-:S04]  /*c9a0*/  IMAD.MOV.U32 R12, RZ, RZ, 0xc000 ;  /* 0x0000c000ff0c7424 */ /* 0x000fc800078e00ff */
[----:B------:R0:W-:Y:S08]  /*c9b0*/  SYNCS.ARRIVE.TRANS64 RZ, [UR38+0x22858], R12 ;  /* 0x0228580cffff79a7 */ /* 0x0001f00008000026 */
[----:B0-----:R-:W-:Y:S05]  /*c9c0*/  @!P0 BRA `(.L_x_4300) ;  /* 0x0000000000048947 */ /* 0x001fea0003800000 */
[----:B------:R-:W-:Y:S01]  /*c9d0*/  BPT.TRAP 0x1 ;  /* 0x000000040000795c */ /* 0x000fe20000300000 */
.L_x_4300:
[----:B------:R-:W-:Y:S05]  /*c9e0*/  BSYNC B2 ;  /* 0x0000000000027941 */ /* 0x000fea0003800000 */
.L_x_4299:
        /* <DEDUP_REMOVED lines=9> */
.L_x_4301:
        /* <DEDUP_REMOVED lines=13> */
.L_x_4302:
        /* <DEDUP_REMOVED lines=13> */
.L_x_4303:
        /* <DEDUP_REMOVED lines=13> */
.L_x_4304:
        /* <DEDUP_REMOVED lines=8> */
.L_x_4290:
[----:B------:R-:W-:Y:S05]  /*cd70*/  BSYNC B1 ;  /* 0x0000000000017941 */ /* 0x000fea0003800000 */
.L_x_4289:
[----:B------:R-:W-:Y:S01]  /*cd80*/  ISETP.NE.AND P3, PT, R19, RZ, PT ;  /* 0x000000ff1300720c */ /* 0x000fe20003f65270 */
[----:B------:R-:W-:Y:S01]  /*cd90*/  BSSY B1, `(.L_x_4305) ;  /* 0x0000083000017945 */ /* 0x000fe20003800000 */
[----:B------:R-:W-:-:S11]  /*cda0*/  LOP3.LUT R0, R0, 0x1, RZ, 0x3c, !PT ;  /* 0x0000000100007812 */ /* 0x000fd600078e3cff */
[----:B------:R-:W-:Y:S05]  /*cdb0*/  @!P3 BRA `(.L_x_4306) ;  /* 0x000000080000b947 */ /* 0x000fea0003800000 */
[----:B------:R-:W2:Y:S01]  /*cdc0*/  LDL R2, [R1] ;  /* 0x0000000001027983 */ /* 0x000ea20000100800 */
[----:B------:R-:W-:Y:S01]  /*cdd0*/  VIADD R12, R7, 0xffffffff ;  /* 0xffffffff070c7836 */ /* 0x000fe20000000000 */
        /* <DEDUP_REMOVED lines=21> */
.L_x_4307:
[----:B------:R-:W1:Y:S01]  /*cf30*/  S2R R2, SR_TID.X ;  /* 0x0000000000027919 */ /* 0x000e620000002100 */
[----:B------:R-:W-:Y:S01]  /*cf40*/  BSSY B2, `(.L_x_4308) ;  /* 0x0000006000027945 */ /* 0x000fe20003800000 */
[----:B-1----:R-:W-:Y:S02]  /*cf50*/  LOP3.LUT R3, R2, 0x7f, RZ, 0xc0, !PT ;  /* 0x0000007f02037812 */ /* 0x002fe400078ec0ff */
[----:B------:R-:W-:Y:S02]  /*cf60*/  SHF.L.U32 R2, R0, 0x1f, RZ ;  /* 0x0000001f00027819 */ /* 0x000fe400000006ff */
[----:B------:R-:W-:Y:S02]  /*cf70*/  ISETP.NE.AND P2, PT, R3, RZ, PT ;  /* 0x000000ff0300720c */ /* 0x000fe40003f45270 */
[----:B------:R-:W1:Y:S02]  /*cf80*/  SYNCS.PHASECHK.TRANS64.TRYWAIT P0, [UR38+0x22840], R2 ;  /* 0x02284002ff0075a7 */ /* 0x000e640008000166 */
[----:B-1----:R-:W-:Y:S09]  /*cf90*/  @!P0 BRA `(.L_x_4309) ;  /* 0x0000002000408947 */ /* 0x002ff20003800000 */
.L_x_4375:
[----:B------:R-:W-:Y:S05]  /*cfa0*/  BSYNC B2 ;  /* 0x0000000000027941 */ /* 0x000fea0003800000 */
.L_x_4308:
[----:B------:R-:W-:Y:S04]  /*cfb0*/  BSSY B2, `(.L_x_4310) ;  /* 0x0000007000027945 */ /* 0x000fe80003800000 */
[----:B------:R-:W-:Y:S05]  /*cfc0*/  @P2 BRA `(.L_x_4311) ;  /* 0x0000000000142947 */ /* 0x000fea0003800000 */
[----:B------:R-:W-:Y:S02]  /*cfd0*/  ISETP.NE.AND P0, PT, R10, RZ, PT ;  /* 0x000000ff0a00720c */ /* 0x000fe40003f05270 */
[----:B-1----:R-:W-:-:S04]  /*cfe0*/  MOV R3, 0x3000 ;  /* 0x0000300000037802 */ /* 0x002fc80000000f00 */
[----:B------:R2:W-:Y:S07]  /*cff0*/  SYNCS.ARRIVE.TRANS64 RZ, [UR38+0x22830], R3 ;  /* 0x02283003ffff79a7 */ /* 0x0005ee0008000026 */
[----:B------:R-:W-:Y:S05]  /*d000*/  @!P0 BRA `(.L_x_4311) ;  /* 0x0000000000048947 */ /* 0x000fea0003800000 */
[----:B------:R-:W-:Y:S01]  /*d010*/  BPT.TRAP 0x1 ;  /* 0x000000040000795c */ /* 0x000fe20000300000 */
.L_x_4311:
[----:B------:R-:W-:Y:S05]  /*d020*/  BSYNC B2 ;  /* 0x0000000000027941 */ /* 0x000fea0003800000 */
.L_x_4310:
        /* <DEDUP_REMOVED lines=11> */
.L_x_4312:
        /* <DEDUP_REMOVED lines=11> */
.L_x_4376:
[----:B------:R-:W-:Y:S05]  /*d190*/  BSYNC B2 ;  /* 0x0000000000027941 */ /* 0x000fea0003800000 */
.L_x_4313:
[----:B------:R-:W-:Y:S01]  /*d1a0*/  BSSY B2, `(.L_x_4315) ;  /* 0x0000009000027945 */ /* 0x000fe20003800000 */
[----:B01----:R-:W-:Y:S02]  /*d1b0*/  IMAD.MOV.U32 R2, RZ, RZ, 0x0 ;  /* 0x00000000ff027424 */ /* 0x003fe400078e00ff */
[----:B--2---:R-:W-:Y:S01]  /*d1c0*/  IMAD.MOV.U32 R3, RZ, RZ, 0x14f00000 ;  /* 0x14f00000ff037424 */ /* 0x004fe200078e00ff */
[----:B------:R-:W-:Y:S06]  /*d1d0*/  @P2 BRA `(.L_x_4316) ;  /* 0x0000000000142947 */ /* 0x000fec0003800000 */
[----:B------:R-:W-:Y:S01]  /*d1e0*/  ISETP.NE.AND P0, PT, R10, RZ, PT ;  /* 0x000000ff0a00720c */ /* 0x000fe20003f05270 */
[----:B------:R-:W-:-:S04]  /*d1f0*/  IMAD.MOV.U32 R5, RZ, RZ, 0xc000 ;  /* 0x0000c000ff057424 */ /* 0x000fc800078e00ff */
[----:B------:R0:W-:Y:S08]  /*d200*/  SYNCS.ARRIVE.TRANS64 RZ, [UR38+0x22850], R5 ;  /* 0x02285005ffff79a7 */ /* 0x0001f00008000026 */
[----:B0-----:R-:W-:Y:S05]  /*d210*/  @!P0 BRA `(.L_x_4316) ;  /* 0x0000000000048947 */ /* 0x001fea0003800000 */
[----:B------:R-:W-:Y:S01]  /*d220*/  BPT.TRAP 0x1 ;  /* 0x000000040000795c */ /* 0x000fe20000300000 */
.L_x_4316:
[----:B------:R-:W-:Y:S05]  /*d230*/  BSYNC B2 ;  /* 0x0000000000027941 */ /* 0x000fea0003800000 */
.L_x_4315:
        /* <DEDUP_REMOVED lines=9> */
.L_x_4317:
        /* <DEDUP_REMOVED lines=13> */
.L_x_4318:
        /* <DEDUP_REMOVED lines=13> */
.L_x_4319:
        /* <DEDUP_REMOVED lines=13> */
.L_x_4320:
        /* <DEDUP_REMOVED lines=8> */
.L_x_4306:
[----:B------:R-:W-:Y:S05]  /*d5c0*/  BSYNC B1 ;  /* 0x0000000000017941 */ /* 0x000fea0003800000 */
.L_x_4305:
[----:B------:R-:W-:Y:S01]  /*d5d0*/  VIADD R7, R7, 0xfffffffe ;  /* 0xfffffffe07077836 */ /* 0x000fe20000000000 */
[----:B------:R-:W-:Y:S06]  /*d5e0*/  @P1 BRA `(.L_x_4321) ;  /* 0xffffffec00d01947 */ /* 0x000fec000383ffff */
[----:B------:R-:W-:Y:S05]  /*d5f0*/  BSYNC B0 ;  /* 0x0000000000007941 */ /* 0x000fea0003800000 */
.L_x_4288:
        /* <DEDUP_REMOVED lines=20> */
[----:B------:R-:W-:-:S04]  /*d740*/  ULDC.64 UR4, c[0x0][0x418] ;  /* 0x0001060000047ab9 */ /* 0x000fc80000000a00 */
[----:B------:R-:W-:Y:S02]  /*d750*/  IADD3 R3, R9, R3, RZ ;  /* 0x0000000309037210 */ /* 0x000fe40007ffe0ff */
[----:B------:R-:W-:-:S04]  /*d760*/  LEA R16, P0, R2, UR4, 0x2 ;  /* 0x0000000402107c11 */ /* 0x000fc8000f8010ff */
[----:B------:R-:W-:-:S05]  /*d770*/  LEA.HI.X R17, R2, UR5, R3, 0x2, P0 ;  /* 0x0000000502117c11 */ /* 0x000fca00080f1403 */
[----:B------:R0:W5:Y:S01]  /*d780*/  LDG.E R16, desc[UR44][R16.64] ;  /* 0x0000002c10107981 */ /* 0x000162000c1e1900 */
[----:B------:R-:W-:-:S04]  /*d790*/  IMAD.MOV R2, RZ, RZ, -R5 ;  /* 0x000000ffff027224 */ /* 0x000fc800078e0a05 */
[----:B------:R-:W-:-:S07]  /*d7a0*/  IMAD R7, R4, R2, R7 ;  /* 0x0000000204077224 */ /* 0x000fce00078e0207 */
.L_x_4324:
[----:B------:R-:W1:Y:S01]  /*d7b0*/  S2R R2, SR_TID.X ;  /* 0x0000000000027919 */ /* 0x000e620000002100 */
[----:B------:R-:W-:Y:S01]  /*d7c0*/  BSSY B1, `(.L_x_4325) ;  /* 0x0000006000017945 */ /* 0x000fe20003800000 */
[----:B-1----:R-:W-:Y:S02]  /*d7d0*/  LOP3.LUT R3, R2, 0x7f, RZ, 0xc0, !PT ;  /* 0x0000007f02037812 */ /* 0x002fe400078ec0ff */
[----:B------:R-:W-:Y:S02]  /*d7e0*/  SHF.L.U32 R2, R0, 0x1f, RZ ;  /* 0x0000001f00027819 */ /* 0x000fe400000006ff */
[----:B------:R-:W-:Y:S02]  /*d7f0*/  ISETP.NE.AND P1, PT, R3, RZ, PT ;  /* 0x000000ff0300720c */ /* 0x000fe40003f25270 */
[----:B------:R-:W1:Y:S02]  /*d800*/  SYNCS.PHASECHK.TRANS64.TRYWAIT P0, [UR38+0x22848], R2 ;  /* 0x02284802ff0075a7 */ /* 0x000e640008000166 */
[----:B-1----:R-:W-:Y:S09]  /*d810*/  @!P0 BRA `(.L_x_4326) ;  /* 0x0000001800508947 */ /* 0x002ff20003800000 */
.L_x_4377:
[----:B------:R-:W-:Y:S05]  /*d820*/  BSYNC B1 ;  /* 0x0000000000017941 */ /* 0x000fea0003800000 */
.L_x_4325:
[----:B------:R-:W-:Y:S04]  /*d830*/  BSSY B1, `(.L_x_4327) ;  /* 0x0000007000017945 */ /* 0x000fe80003800000 */
[----:B------:R-:W-:Y:S05]  /*d840*/  @P1 BRA `(.L_x_4328) ;  /* 0x0000000000141947 */ /* 0x000fea0003800000 */
[----:B------:R-:W-:Y:S01]  /*d850*/  ISETP.NE.AND P0, PT, R10, RZ, PT ;  /* 0x000000ff0a00720c */ /* 0x000fe20003f05270 */
[----:B-1----:R-:W-:-:S04]  /*d860*/  IMAD.MOV.U32 R3, RZ, RZ, 0x3000 ;  /* 0x00003000ff037424 */ /* 0x002fc800078e00ff */
[----:B------:R2:W-:Y:S08]  /*d870*/  SYNCS.ARRIVE.TRANS64 RZ, [UR38+0x22838], R3 ;  /* 0x02283803ffff79a7 */ /* 0x0005f00008000026 */
[----:B--2---:R-:W-:Y:S05]  /*d880*/  @!P0 BRA `(.L_x_4328) ;  /* 0x0000000000048947 */ /* 0x004fea0003800000 */
[----:B------:R-:W-:Y:S01]  /*d890*/  BPT.TRAP 0x1 ;  /* 0x000000040000795c */ /* 0x000fe20000300000 */
.L_x_4328:
[----:B------:R-:W-:Y:S05]  /*d8a0*/  BSYNC B1 ;  /* 0x0000000000017941 */ /* 0x000fea0003800000 */
.L_x_4327:
        /* <DEDUP_REMOVED lines=11> */
.L_x_4329:
        /* <DEDUP_REMOVED lines=11> */
.L_x_4378:
[----:B------:R-:W-:Y:S05]  /*da10*/  BSYNC B1 ;  /* 0x0000000000017941 */ /* 0x000fea0003800000 */
.L_x_4330:
        /* <DEDUP_REMOVED lines=9> */
.L_x_4333:
[----:B------:R-:W-:Y:S05]  /*dab0*/  BSYNC B1 ;  /* 0x0000000000017941 */ /* 0x000fea0003800000 */
.L_x_4332:
        /* <DEDUP_REMOVED lines=9> */
.L_x_4334:
        /* <DEDUP_REMOVED lines=13> */
.L_x_4335:
        /* <DEDUP_REMOVED lines=13> */
.L_x_4336:
        /* <DEDUP_REMOVED lines=13> */
.L_x_4337:
        /* <DEDUP_REMOVED lines=8> */
.L_x_4323:
[----:B------:R-:W-:Y:S05]  /*de40*/  BSYNC B0 ;  /* 0x0000000000007941 */ /* 0x000fea0003800000 */
.L_x_4322:
[----:B------:R-:W-:Y:S01]  /*de50*/  LOP3.LUT R0, R0, 0x1, RZ, 0x3c, !PT ;  /* 0x0000000100007812 */ /* 0x000fe200078e3cff */
[----:B------:R-:W-:Y:S01]  /*de60*/  IMAD.MOV.U32 R6, RZ, RZ, RZ ;  /* 0x000000ffff067224 */ /* 0x000fe200078e00ff */
[----:B------:R-:W-:-:S07]  /*de70*/  MOV R9, RZ ;  /* 0x000000ff00097202 */ /* 0x000fce0000000f00 */
.L_x_4265:
[----:B------:R-:W1:Y:S01]  /*de80*/  S2R R3, SR_CgaCtaId ;  /* 0x0000000000037919 */ /* 0x000e620000008800 */
[----:B------:R-:W-:Y:S02]  /*de90*/  MOV R2, 0x400 ;  /* 0x0000040000027802 */ /* 0x000fe40000000f00 */
[----:B------:R-:W-:Y:S02]  /*dea0*/  SHF.L.U32 R9, R9, 0x1f, RZ ;  /* 0x0000001f09097819 */ /* 0x000fe400000006ff */
[----:B-1----:R-:W-:-:S04]  /*deb0*/  LEA R2, R3, R2, 0x18 ;  /* 0x0000000203027211 */ /* 0x002fc800078ec0ff */
[----:B------:R-:W1:Y:S02]  /*dec0*/  SYNCS.PHASECHK.TRANS64.TRYWAIT P0, [R2+URZ+0x22820], R9 ;  /* 0x02282009020075a7 */ /* 0x000e64000800017f */
[----:B-1----:R-:W-:Y:S05]  /*ded0*/  @!P0 BRA `(.L_x_4338) ;  /* 0x0000001000d08947 */ /* 0x002fea0003800000 */
.L_x_4379:
[----:B------:R-:W-:-:S03]  /*dee0*/  UMOV UR4, 0xffffffff ;  /* 0xffffffff00047882 */ /* 0x000fc60000000000 */
[----:B------:R-:W-:Y:S05]  /*def0*/  BRA.DIV UR4, `(.L_x_4339) ;  /* 0x0000001204dc7947 */ /* 0x000fea000b800000 */
[----:B------:R-:W2:Y:S02]  /*df00*/  S2R R3, SR_TID.X ;  /* 0x0000000000037919 */ /* 0x000ea40000002100 */
[----:B--2---:R-:W-:-:S04]  /*df10*/  SHF.R.U32.HI R3, RZ, 0x5, R3 ;  /* 0x00000005ff037819 */ /* 0x004fc80000011603 */
[----:B------:R-:W-:-:S05]  /*df20*/  LOP3.LUT R3, R3, 0x3, RZ, 0xc0, !PT ;  /* 0x0000000303037812 */ /* 0x000fca00078ec0ff */
[----:B------:R2:W3:Y:S02]  /*df30*/  SHFL.IDX PT, R14, R3, RZ, 0x1f ;  /* 0x00001fff030e7589 */ /* 0x0004e400000e0000 */
.L_x_4382:
[----:B---3--:R-:W-:-:S13]  /*df40*/  ISETP.NE.AND P0, PT, R14, RZ, PT ;  /* 0x000000ff0e00720c */ /* 0x008fda0003f05270 */
[----:B------:R-:W-:Y:S05]  /*df50*/  @P0 BRA `(.L_x_4227) ;  /* 0x0000000000880947 */ /* 0x000fea0003800000 */
[----:B------:R-:W-:-:S03]  /*df60*/  UMOV UR4, 0xffffffff ;  /* 0xffffffff00047882 */ /* 0x000fc60000000000 */
[----:B------:R-:W-:Y:S05]  /*df70*/  BRA.DIV UR4, `(.L_x_4340) ;  /* 0x0000001204f07947 */ /* 0x000fea000b800000 */
[----:B------:R-:W-:-:S13]  /*df80*/  ELECT P6, URZ, PT ;  /* 0x00000000003f782f */ /* 0x000fda00038c0000 */
.L_x_4385:
[----:B------:R-:W-:Y:S05]  /*df90*/  @!P6 BRA `(.L_x_4227) ;  /* 0x000000000078e947 */ /* 0x000fea0003800000 */
[----:B------:R-:W-:-:S06]  /*dfa0*/  ULOP3.LUT UR4, UR42, 0x2, URZ, 0xfc, !UPT ;  /* 0x000000022a047892 */ /* 0x000fcc000f8efc3f */
[----:B--2---:R-:W-:-:S05]  /*dfb0*/  IMAD.U32 R3, RZ, RZ, UR4 ;  /* 0x00000004ff037e24 */ /* 0x004fca000f8e00ff */
[----:B------:R-:W-:-:S13]  /*dfc0*/  ISETP.NE.AND P2, PT, R3, 0x3, PT ;  /* 0x000000030300780c */ /* 0x000fda0003f45270 */
[----:B------:R-:W-:Y:S05]  /*dfd0*/  @!P2 BRA `(.L_x_4341) ;  /* 0x000000000004a947 */ /* 0x000fea0003800000 */
[----:B------:R-:W-:Y:S01]  /*dfe0*/  BPT.TRAP 0x1 ;  /* 0x000000040000795c */ /* 0x000fe20000300000 */
.L_x_4341:
        /* <DEDUP_REMOVED lines=12> */
.L_x_4386:
[----:B------:R-:W3:Y:S02]  /*e0b0*/  SYNCS.PHASECHK.TRANS64.TRYWAIT P0, [R5+URZ], R0 ;  /* 0x00000000050075a7 */ /* 0x000ee4000800017f */
[----:B---3--:R-:W-:Y:S05]  /*e0c0*/  @!P0 BRA `(.L_x_4343) ;  /* 0x0000001000d08947 */ /* 0x008fea0003800000 */
.L_x_4387:
[----:B------:R-:W-:Y:S05]  /*e0d0*/  @!P2 BRA `(.L_x_4344) ;  /* 0x000000000004a947 */ /* 0x000fea0003800000 */
[----:B------:R-:W-:Y:S01]  /*e0e0*/  BPT.TRAP 0x1 ;  /* 0x000000040000795c */ /* 0x000fe20000300000 */
.L_x_4344:
[----:B-1----:R-:W-:-:S04]  /*e0f0*/  VIADD R2, R2, 0x22860 ;  /* 0x0002286002027836 */ /* 0x002fc80000000000 */
[----:B---3--:R-:W-:-:S04]  /*e100*/  IMAD R5, R6, 0x8, R2 ;  /* 0x0000000806057824 */ /* 0x008fc800078e0202 */
[----:B------:R-:W1:Y:S02]  /*e110*/  SYNCS.PHASECHK.TRANS64.TRYWAIT P0, [R5+URZ], R4 ;  /* 0x00000004050075a7 */ /* 0x000e64000800017f */
[----:B-1----:R-:W-:Y:S05]  /*e120*/  @!P0 BRA `(.L_x_4345) ;  /* 0x0000001000cc8947 */ /* 0x002fea0003800000 */
.L_x_4388:
[----:B------:R-:W-:-:S07]  /*e130*/  LEA R3, R3, R2, 0x3 ;  /* 0x0000000203037211 */ /* 0x000fce00078e18ff */
.L_x_4346:
[----:B---3--:R3:W4:Y:S02]  /*e140*/  SYNCS.PHASECHK.TRANS64.TRYWAIT P0, [R3+URZ], R0 ;  /* 0x00000000030075a7 */ /* 0x008724000800017f */
[----:B----4-:R-:W-:Y:S05]  /*e150*/  @!P0 NANOSLEEP.SYNCS 0x989680 ;  /* 0x009896800000895d */ /* 0x010fea0003900000 */
[----:B------:R-:W4:Y:S02]  /*e160*/  @!P0 SYNCS.PHASECHK.TRANS64 P0, [R3+URZ], R0 ;  /* 0x00000000030085a7 */ /* 0x000f24000800007f */
[----:B----4-:R-:W-:Y:S05]  /*e170*/  @!P0 BRA `(.L_x_4346) ;  /* 0xfffffffc00f08947 */ /* 0x010fea000383ffff */
.L_x_4227:
[----:B------:R-:W-:Y:S05]  /*e180*/  BSYNC B6 ;  /* 0x0000000000067941 */ /* 0x000fea0003800000 */
.L_x_4224:
[----:B------:R-:W-:Y:S05]  /*e190*/  EXIT ;  /* 0x000000000000794d */ /* 0x000fea0003800000 */
.L_x_4231:
[----:B0-----:R-:W-:-:S04]  /*e1a0*/  IMAD.U32 R3, RZ, RZ, UR39 ;  /* 0x00000027ff037e24 */ /* 0x001fc8000f8e00ff */
[----:B------:R0:W1:Y:S03]  /*e1b0*/  SYNCS.PHASECHK.TRANS64.TRYWAIT P0, [R3+URZ+0x22800], R10 ;  /* 0x0228000a030075a7 */ /* 0x000066000800017f */
[----:B-1----:R-:W-:Y:S05]  /*e1c0*/  @!P0 NANOSLEEP.SYNCS 0x989680 ;  /* 0x009896800000895d */ /* 0x002fea0003900000 */
[----:B------:R-:W1:Y:S02]  /*e1d0*/  @!P0 SYNCS.PHASECHK.TRANS64 P0, [R3+URZ+0x22800], R10 ;  /* 0x0228000a030085a7 */ /* 0x000e64000800007f */
[----:B-1----:R-:W-:Y:S05]  /*e1e0*/  @!P0 BRA `(.L_x_4231) ;  /* 0xfffffffc00ec8947 */ /* 0x002fea000383ffff */
[----:B------:R-:W-:Y:S05]  /*e1f0*/  BRA `(.L_x_4347) ;  /* 0xffffff3400107947 */ /* 0x000fea000383ffff */
.L_x_4235:
[----:B0-----:R-:W-:-:S04]  /*e200*/  IMAD.U32 R3, RZ, RZ, UR39 ;  /* 0x00000027ff037e24 */ /* 0x001fc8000f8e00ff */
[----:B------:R0:W2:Y:S03]  /*e210*/  SYNCS.PHASECHK.TRANS64.TRYWAIT P1, [R3+URZ+0x22830], R10 ;  /* 0x0228300a030075a7 */ /* 0x0000a6000802017f */
[----:B--2---:R-:W-:Y:S05]  /*e220*/  @!P1 NANOSLEEP.SYNCS 0x989680 ;  /* 0x009896800000995d */ /* 0x004fea0003900000 */
[----:B------:R-:W2:Y:S02]  /*e230*/  @!P1 SYNCS.PHASECHK.TRANS64 P1, [R3+URZ+0x22830], R10 ;  /* 0x0228300a030095a7 */ /* 0x000ea4000802007f */
[----:B--2---:R-:W-:Y:S05]  /*e240*/  @!P1 BRA `(.L_x_4235) ;  /* 0xfffffffc00ec9947 */ /* 0x004fea000383ffff */
[----:B------:R-:W-:Y:S05]  /*e250*/  BRA `(.L_x_4234) ;  /* 0xffffff34002c7947 */ /* 0x000fea000383ffff */
.L_x_4239:
[----:B--2---:R2:W3:Y:S02]  /*e260*/  SYNCS.PHASECHK.TRANS64.TRYWAIT P3, [R11+URZ+0x22850], R10 ;  /* 0x0228500a0b0075a7 */ /* 0x0044e4000806017f */
[----:B---3--:R-:W-:Y:S05]  /*e270*/  @!P3 NANOSLEEP.SYNCS 0x989680 ;  /* 0x009896800000b95d */ /* 0x008fea0003900000 */
[----:B------:R-:W3:Y:S02]  /*e280*/  @!P3 SYNCS.PHASECHK.TRANS64 P3, [R11+URZ+0x22850], R10 ;  /* 0x0228500a0b00b5a7 */ /* 0x000ee4000806007f */
[----:B---3--:R-:W-:Y:S05]  /*e290*/  @!P3 BRA `(.L_x_4239) ;  /* 0xfffffffc00f0b947 */ /* 0x008fea000383ffff */
[----:B------:R-:W-:Y:S05]  /*e2a0*/  BRA `(.L_x_4238) ;  /* 0xffffff4c009c7947 */ /* 0x000fea000383ffff */
.L_x_4244:
[----:B-1----:R-:W-:-:S04]  /*e2b0*/  IMAD.U32 R5, RZ, RZ, UR29 ;  /* 0x0000001dff057e24 */ /* 0x002fc8000f8e00ff */
[----:B------:R1:W2:Y:S03]  /*e2c0*/  SYNCS.PHASECHK.TRANS64.TRYWAIT P3, [R5+URZ+0x22830], R10 ;  /* 0x0228300a050075a7 */ /* 0x0002a6000806017f */
[----:B--2---:R-:W-:Y:S05]  /*e2d0*/  @!P3 NANOSLEEP.SYNCS 0x989680 ;  /* 0x009896800000b95d */ /* 0x004fea0003900000 */
[----:B------:R-:W2:Y:S02]  /*e2e0*/  @!P3 SYNCS.PHASECHK.TRANS64 P3, [R5+URZ+0x22830], R10 ;  /* 0x0228300a0500b5a7 */ /* 0x000ea4000806007f */
[----:B--2---:R-:W-:Y:S05]  /*e2f0*/  @!P3 BRA `(.L_x_4244) ;  /* 0xfffffffc00ecb947 */ /* 0x004fea000383ffff */
[----:B------:R-:W-:Y:S05]  /*e300*/  BRA `(.L_x_4243) ;  /* 0xffffff5000e47947 */ /* 0x000fea000383ffff */
.L_x_4248:
[----:B--2---:R2:W3:Y:S02]  /*e310*/  SYNCS.PHASECHK.TRANS64.TRYWAIT P3, [R177+URZ+0x22850], R10 ;  /* 0x0228500ab10075a7 */ /* 0x0044e4000806017f */
[----:B---3--:R-:W-:Y:S05]  /*e320*/  @!P3 NANOSLEEP.SYNCS 0x989680 ;  /* 0x009896800000b95d */ /* 0x008fea0003900000 */
[----:B------:R-:W3:Y:S02]  /*e330*/  @!P3 SYNCS.PHASECHK.TRANS64 P3, [R177+URZ+0x22850], R10 ;  /* 0x0228500ab100b5a7 */ /* 0x000ee4000806007f */
[----:B---3--:R-:W-:Y:S05]  /*e340*/  @!P3 BRA `(.L_x_4248) ;  /* 0xfffffffc00f0b947 */ /* 0x008fea000383ffff */
[----:B------:R-:W-:Y:S05]  /*e350*/  BRA `(.L_x_4247) ;  /* 0xffffff7000cc7947 */ /* 0x000fea000383ffff */
.L_x_4254:
[----:B-1----:R-:W-:-:S04]  /*e360*/  IMAD.U32 R4, RZ, RZ, UR25 ;  /* 0x00000019ff047e24 */ /* 0x002fc8000f8e00ff */
[----:B------:R1:W2:Y:S03]  /*e370*/  SYNCS.PHASECHK.TRANS64.TRYWAIT P1, [R4+URZ+0x22830], R3 ;  /* 0x02283003040075a7 */ /* 0x0002a6000802017f */
[----:B--2---:R-:W-:Y:S05]  /*e380*/  @!P1 NANOSLEEP.SYNCS 0x989680 ;  /* 0x009896800000995d */ /* 0x004fea0003900000 */
[----:B------:R-:W2:Y:S02]  /*e390*/  @!P1 SYNCS.PHASECHK.TRANS64 P1, [R4+URZ+0x22830], R3 ;  /* 0x02283003040095a7 */ /* 0x000ea4000802007f */
[----:B--2---:R-:W-:Y:S05]  /*e3a0*/  @!P1 BRA `(.L_x_4254) ;  /* 0xfffffffc00ec9947 */ /* 0x004fea000383ffff */
[----:B------:R-:W-:Y:S05]  /*e3b0*/  BRA `(.L_x_4253) ;  /* 0xffffff7400c47947 */ /* 0x000fea000383ffff */
.L_x_4258:
[----:B--2---:R2:W3:Y:S02]  /*e3c0*/  SYNCS.PHASECHK.TRANS64.TRYWAIT P1, [R186+URZ+0x22850], R3 ;  /* 0x02285003ba0075a7 */ /* 0x0044e4000802017f */
[----:B---3--:R-:W-:Y:S05]  /*e3d0*/  @!P1 NANOSLEEP.SYNCS 0x989680 ;  /* 0x009896800000995d */ /* 0x008fea0003900000 */
[----:B------:R-:W3:Y:S02]  /*e3e0*/  @!P1 SYNCS.PHASECHK.TRANS64 P1, [R186+URZ+0x22850], R3 ;  /* 0x02285003ba0095a7 */ /* 0x000ee4000802007f */
[----:B---3--:R-:W-:Y:S05]  /*e3f0*/  @!P1 BRA `(.L_x_4258) ;  /* 0xfffffffc00f09947 */ /* 0x008fea000383ffff */
[----:B------:R-:W-:Y:S05]  /*e400*/  BRA `(.L_x_4257) ;  /* 0xffffff8c00d47947 */ /* 0x000fea000383ffff */
.L_x_4270:
[----:B------:R-:W-:Y:S01]  /*e410*/  IMAD.MOV.U32 R13, RZ, RZ, R19 ;  /* 0x000000ffff0d7224 */ /* 0x000fe200078e0013 */
[----:B------:R-:W-:Y:S01]  /*e420*/  MOV R15, 0xffffffff ;  /* 0xffffffff000f7802 */ /* 0x000fe20000000f00 */
[----:B------:R-:W-:Y:S02]  /*e430*/  IMAD.MOV.U32 R12, RZ, RZ, RZ ;  /* 0x000000ffff0c7224 */ /* 0x000fe400078e00ff */
[----:B------:R-:W-:-:S07]  /*e440*/  IMAD.MOV.U32 R11, RZ, RZ, 0x1f ;  /* 0x0000001fff0b7424 */ /* 0x000fce00078e00ff */
[----:B------:R-:W-:Y:S05]  /*e450*/  WARPSYNC.COLLECTIVE R15, `(.L_x_4348) ;  /* 0x000000000f087348 */ /* 0x000fea0003c00000 */
[----:B------:R0:W1:Y:S02]  /*e460*/  SHFL.IDX P6, R14, R13, R12, R11 ;  /* 0x0000000c0d0e7389 */ /* 0x00006400000c000b */
[----:B01----:R-:W-:Y:S01]  /*e470*/  ENDCOLLECTIVE ;  /* 0x000000000000791b */ /* 0x003fe20003800000 */
.L_x_4348:
[----:B------:R-:W-:Y:S05]  /*e480*/  BRA `(.L_x_4349) ;  /* 0xffffffcc00007947 */ /* 0x000fea000383ffff */
.L_x_4272:
[----:B------:R-:W-:Y:S01]  /*e490*/  BSSY B0, `(.L_x_4350) ;  /* 0x0000006000007945 */ /* 0x000fe20003800000 */
[----:B------:R-:W-:-:S07]  /*e4a0*/  IMAD.MOV.U32 R15, RZ, RZ, -0x1 ;  /* 0xffffffffff0f7424 */ /* 0x000fce00078e00ff */
[----:B------:R-:W-:Y:S05]  /*e4b0*/  WARPSYNC.COLLECTIVE R15, `(.L_x_4351) ;  /* 0x000000000f0c7348 */ /* 0x000fea0003c00000 */
[----:B------:R-:W-:Y:S02]  /*e4c0*/  ELECT P6, UR62, PT ;  /* 0x00000000003e782f */ /* 0x000fe400038c0000 */
[----:B------:R-:W-:Y:S01]  /*e4d0*/  MOV R14, UR62 ;  /* 0x0000003e000e7c02 */ /* 0x000fe20008000f00 */
[----:B------:R-:W-:Y:S10]  /*e4e0*/  ENDCOLLECTIVE ;  /* 0x000000000000791b */ /* 0x000ff40003800000 */
.L_x_4351:
[----:B------:R-:W-:Y:S05]  /*e4f0*/  BSYNC B0 ;  /* 0x0000000000007941 */ /* 0x000fea0003800000 */
.L_x_4350:
[----:B------:R-:W-:Y:S05]  /*e500*/  BRA `(.L_x_4352) ;  /* 0xffffffcc00007947 */ /* 0x000fea000383ffff */
.L_x_4274:
[----:B0-----:R-:W-:-:S04]  /*e510*/  IMAD.U32 R3, RZ, RZ, UR38 ;  /* 0x00000026ff037e24 */ /* 0x001fc8000f8e00ff */
[----:B------:R0:W1:Y:S03]  /*e520*/  SYNCS.PHASECHK.TRANS64.TRYWAIT P0, [R3+URZ+0x22840], R0 ;  /* 0x02284000030075a7 */ /* 0x000066000800017f */
[----:B-1----:R-:W-:Y:S05]  /*e530*/  @!P0 NANOSLEEP.SYNCS 0x989680 ;  /* 0x009896800000895d */ /* 0x002fea0003900000 */
[----:B------:R-:W1:Y:S02]  /*e540*/  @!P0 SYNCS.PHASECHK.TRANS64 P0, [R3+URZ+0x22840], R0 ;  /* 0x02284000030085a7 */ /* 0x000e64000800007f */
[----:B-1----:R-:W-:Y:S05]  /*e550*/  @!P0 BRA `(.L_x_4274) ;  /* 0xfffffffc00ec8947 */ /* 0x002fea000383ffff */
[----:B------:R-:W-:Y:S05]  /*e560*/  BRA `(.L_x_4353) ;  /* 0xffffffcc00607947 */ /* 0x000fea000383ffff */
.L_x_4277:
        /* <DEDUP_REMOVED lines=8> */
.L_x_4354:
[----:B------:R-:W-:Y:S02]  /*e5f0*/  VIADD R21, R7, 0x10 ;  /* 0x0000001007157836 */ /* 0x000fe40000000000 */
[----:B------:R-:W-:Y:S01]  /*e600*/  IMAD.MOV.U32 R13, RZ, RZ, R0 ;  /* 0x000000ffff0d7224 */ /* 0x000fe200078e0000 */
[----:B------:R-:W-:-:S07]  /*e610*/  MOV R2, R14 ;  /* 0x0000000e00027202 */ /* 0x000fce0000000f00 */
[----:B------:R-:W-:Y:S05]  /*e620*/  WARPSYNC.COLLECTIVE R15, `(.L_x_4355) ;  /* 0x000000000f087348 */ /* 0x000fea0003c00000 */
[----:B------:R0:W1:Y:S02]  /*e630*/  SHFL.IDX P6, R14, R13, R12, R11 ;  /* 0x0000000c0d0e7389 */ /* 0x00006400000c000b */
[----:B01----:R-:W-:Y:S01]  /*e640*/  ENDCOLLECTIVE ;  /* 0x000000000000791b */ /* 0x003fe20003800000 */
.L_x_4355:
        /* <DEDUP_REMOVED lines=12> */
.L_x_4356:
[----:B------:R-:W-:Y:S01]  /*e710*/  @!PT LDS RZ, [RZ] ;  /* 0x00000000fffff984 */ /* 0x000fe20000000800 */
[----:B------:R-:W-:Y:S01]  /*e720*/  @!PT LDS RZ, [RZ] ;  /* 0x00000000fffff984 */ /* 0x000fe20000000800 */
[----:B------:R-:W-:Y:S01]  /*e730*/  @!PT LDS RZ, [RZ] ;  /* 0x00000000fffff984 */ /* 0x000fe20000000800 */
[----:B------:R0:W-:Y:S01]  /*e740*/  @!P1 LDGSTS.E.BYPASS.LTC128B.128 [R9+0x18400], desc[UR44][R2.64], !P0 ;  /* 0x1840000002099fae */ /* 0x0001e2000c101d6c */
[----:B------:R-:W-:Y:S02]  /*e750*/  ISETP.GE.AND P1, PT, R21, R4, PT ;  /* 0x000000041500720c */ /* 0x000fe40003f26270 */
[----:B------:R-:W-:Y:S01]  /*e760*/  MOV R13, R0 ;  /* 0x00000000000d7202 */ /* 0x000fe20000000f00 */
[----:B0-----:R-:W-:-:S10]  /*e770*/  VIADD R9, R7, 0x20 ;  /* 0x0000002007097836 */ /* 0x001fd40000000000 */
[----:B------:R-:W-:Y:S01]  /*e780*/  @!P1 LEA R21, R6, UR38, 0x1 ;  /* 0x0000002606159c11 */ /* 0x000fe2000f8e08ff */
[----:B------:R-:W-:-:S07]  /*e790*/  IMAD.MOV.U32 R2, RZ, RZ, R14 ;  /* 0x000000ffff027224 */ /* 0x000fce00078e000e */
[----:B------:R-:W-:Y:S05]  /*e7a0*/  WARPSYNC.COLLECTIVE R15, `(.L_x_4357) ;  /* 0x000000000f087348 */ /* 0x000fea0003c00000 */
[----:B------:R0:W1:Y:S02]  /*e7b0*/  SHFL.IDX P6, R14, R13, R12, R11 ;  /* 0x0000000c0d0e7389 */ /* 0x00006400000c000b */
[----:B01----:R-:W-:Y:S01]  /*e7c0*/  ENDCOLLECTIVE ;  /* 0x000000000000791b */ /* 0x003fe20003800000 */
.L_x_4357:
        /* <DEDUP_REMOVED lines=8> */
.L_x_4358:
        /* <DEDUP_REMOVED lines=12> */
.L_x_4359:
        /* <DEDUP_REMOVED lines=8> */
.L_x_4360:
        /* <DEDUP_REMOVED lines=12> */
.L_x_4361:
        /* <DEDUP_REMOVED lines=8> */
.L_x_4362:
[----:B------:R-:W-:Y:S01]  /*ead0*/  @!PT LDS RZ, [RZ] ;  /* 0x00000000fffff984 */ /* 0x000fe20000000800 */
[----:B------:R-:W-:Y:S01]  /*eae0*/  @!PT LDS RZ, [RZ] ;  /* 0x00000000fffff984 */ /* 0x000fe20000000800 */
[----:B------:R-:W-:Y:S01]  /*eaf0*/  @!PT LDS RZ, [RZ] ;  /* 0x00000000fffff984 */ /* 0x000fe20000000800 */
[----:B------:R0:W-:Y:S01]  /*eb00*/  @!P1 LDGSTS.E.BYPASS.LTC128B.128 [R21+0x19c00], desc[UR44][R2.64], !P0 ;  /* 0x19c0000002159fae */ /* 0x0001e2000c101d6c */
[----:B------:R-:W-:Y:S01]  /*eb10*/  ISETP.GE.AND P1, PT, R9, R4, PT ;  /* 0x000000040900720c */ /* 0x000fe20003f26270 */
[----:B------:R-:W-:Y:S01]  /*eb20*/  IMAD.MOV.U32 R13, RZ, RZ, R0 ;  /* 0x000000ffff0d7224 */ /* 0x000fe200078e0000 */
[----:B0-----:R-:W-:-:S11]  /*eb30*/  IADD3 R21, R7, 0x50, RZ ;  /* 0x0000005007157810 */ /* 0x001fd60007ffe0ff */
[----:B------:R-:W-:Y:S01]  /*eb40*/  @!P1 LEA R9, R6, UR38, 0x1 ;  /* 0x0000002606099c11 */ /* 0x000fe2000f8e08ff */
[----:B------:R-:W-:-:S07]  /*eb50*/  IMAD.MOV.U32 R2, RZ, RZ, R14 ;  /* 0x000000ffff027224 */ /* 0x000fce00078e000e */
[----:B------:R-:W-:Y:S05]  /*eb60*/  WARPSYNC.COLLECTIVE R15, `(.L_x_4363) ;  /* 0x000000000f087348 */ /* 0x000fea0003c00000 */
[----:B------:R0:W1:Y:S02]  /*eb70*/  SHFL.IDX P6, R14, R13, R12, R11 ;  /* 0x0000000c0d0e7389 */ /* 0x00006400000c000b */
[----:B01----:R-:W-:Y:S01]  /*eb80*/  ENDCOLLECTIVE ;  /* 0x000000000000791b */ /* 0x003fe20003800000 */
.L_x_4363:
        /* <DEDUP_REMOVED lines=8> */
.L_x_4364:
        /* <DEDUP_REMOVED lines=11> */
.L_x_4365:
        /* <DEDUP_REMOVED lines=8> */
.L_x_4366:
        /* <DEDUP_REMOVED lines=11> */
.L_x_4367:
[----:B------:R-:W-:Y:S01]  /*edf0*/  @!P1 LEA R9, R6, UR38, 0x1 ;  /* 0x0000002606099c11 */ /* 0x000fe2000f8e08ff */
        /* <DEDUP_REMOVED lines=8> */
.L_x_4368:
[----:B------:R-:W-:Y:S01]  /*ee80*/  @!PT LDS RZ, [RZ] ;  /* 0x00000000fffff984 */ /* 0x000fe20000000800 */
[----:B------:R-:W-:Y:S01]  /*ee90*/  @!PT LDS RZ, [RZ] ;  /* 0x00000000fffff984 */ /* 0x000fe20000000800 */
[----:B------:R-:W-:Y:S01]  /*eea0*/  @!PT LDS RZ, [RZ] ;  /* 0x00000000fffff984 */ /* 0x000fe20000000800 */
[----:B------:R0:W-:Y:S01]  /*eeb0*/  @!P1 LDGSTS.E.BYPASS.LTC128B.128 [R9+0x1b400], desc[UR44][R2.64], !P0 ;  /* 0x1b40000002099fae */ /* 0x0001e2000c101d6c */
[----:B------:R-:W-:Y:S01]  /*eec0*/  IMAD.MOV.U32 R13, RZ, RZ, R0 ;  /* 0x000000ffff0d7224 */ /* 0x000fe200078e0000 */
[----:B------:R-:W-:-:S07]  /*eed0*/  MOV R5, R14 ;  /* 0x0000000e00057202 */ /* 0x000fce0000000f00 */
[----:B0-----:R-:W-:Y:S05]  /*eee0*/  WARPSYNC.COLLECTIVE R15, `(.L_x_4369) ;  /* 0x000000000f087348 */ /* 0x001fea0003c00000 */
[----:B------:R1:W2:Y:S02]  /*eef0*/  SHFL.IDX P6, R14, R13, R12, R11 ;  /* 0x0000000c0d0e7389 */ /* 0x0002a400000c000b */
[----:B012---:R-:W-:Y:S01]  /*ef00*/  ENDCOLLECTIVE ;  /* 0x000000000000791b */ /* 0x007fe20003800000 */
.L_x_4369:
[----:B------:R-:W-:Y:S05]  /*ef10*/  BRA `(.L_x_4370) ;  /* 0xffffffcc00907947 */ /* 0x000fea000383ffff */
.L_x_4278:
[----:B0-----:R-:W-:-:S04]  /*ef20*/  IMAD.U32 R3, RZ, RZ, UR38 ;  /* 0x00000026ff037e24 */ /* 0x001fc8000f8e00ff */
[----:B------:R0:W1:Y:S03]  /*ef30*/  SYNCS.PHASECHK.TRANS64.TRYWAIT P0, [R3+URZ+0x22820], R4 ;  /* 0x02282004030075a7 */ /* 0x000066000800017f */
[----:B-1----:R-:W-:Y:S05]  /*ef40*/  @!P0 NANOSLEEP.SYNCS 0x989680 ;  /* 0x009896800000895d */ /* 0x002fea0003900000 */
[----:B------:R-:W1:Y:S02]  /*ef50*/  @!P0 SYNCS.PHASECHK.TRANS64 P0, [R3+URZ+0x22820], R4 ;  /* 0x02282004030085a7 */ /* 0x000e64000800007f */
[----:B-1----:R-:W-:Y:S05]  /*ef60*/  @!P0 BRA `(.L_x_4278) ;  /* 0xfffffffc00ec8947 */ /* 0x002fea000383ffff */
[----:B------:R-:W-:Y:S05]  /*ef70*/  BRA `(.L_x_4371) ;  /* 0xffffffcc00c07947 */ /* 0x000fea000383ffff */
.L_x_4281:
[----:B0-----:R-:W-:-:S04]  /*ef80*/  IMAD.U32 R3, RZ, RZ, UR38 ;  /* 0x00000026ff037e24 */ /* 0x001fc8000f8e00ff */
[----:B------:R0:W1:Y:S03]  /*ef90*/  SYNCS.PHASECHK.TRANS64.TRYWAIT P0, [R3+URZ+0x22860], R4 ;  /* 0x02286004030075a7 */ /* 0x000066000800017f */
[----:B-1----:R-:W-:Y:S05]  /*efa0*/  @!P0 NANOSLEEP.SYNCS 0x989680 ;  /* 0x009896800000895d */ /* 0x002fea0003900000 */
[----:B------:R-:W1:Y:S02]  /*efb0*/  @!P0 SYNCS.PHASECHK.TRANS64 P0, [R3+URZ+0x22860], R4 ;  /* 0x02286004030085a7 */ /* 0x000e64000800007f */
[----:B-1----:R-:W-:Y:S05]  /*efc0*/  @!P0 BRA `(.L_x_4281) ;  /* 0xfffffffc00ec8947 */ /* 0x002fea000383ffff */
[----:B------:R-:W-:Y:S05]  /*efd0*/  BRA `(.L_x_4372) ;  /* 0xffffffcc00cc7947 */ /* 0x000fea000383ffff */
.L_x_4293:
[----:B-1----:R-:W-:-:S04]  /*efe0*/  IMAD.U32 R3, RZ, RZ, UR38 ;  /* 0x00000026ff037e24 */ /* 0x002fc8000f8e00ff */
[----:B------:R1:W2:Y:S03]  /*eff0*/  SYNCS.PHASECHK.TRANS64.TRYWAIT P0, [R3+URZ+0x22848], R2 ;  /* 0x02284802030075a7 */ /* 0x0002a6000800017f */
[----:B--2---:R-:W-:Y:S05]  /*f000*/  @!P0 NANOSLEEP.SYNCS 0x989680 ;  /* 0x009896800000895d */ /* 0x004fea0003900000 */
[----:B------:R-:W2:Y:S02]  /*f010*/  @!P0 SYNCS.PHASECHK.TRANS64 P0, [R3+URZ+0x22848], R2 ;  /* 0x02284802030085a7 */ /* 0x000ea4000800007f */
[----:B--2---:R-:W-:Y:S05]  /*f020*/  @!P0 BRA `(.L_x_4293) ;  /* 0xfffffffc00ec8947 */ /* 0x004fea000383ffff */
[----:B------:R-:W-:Y:S05]  /*f030*/  BRA `(.L_x_4373) ;  /* 0xffffffd400c87947 */ /* 0x000fea000383ffff */
.L_x_4298:
[----:B01----:R-:W-:-:S04]  /*f040*/  IMAD.U32 R3, RZ, RZ, UR38 ;  /* 0x00000026ff037e24 */ /* 0x003fc8000f8e00ff */
[----:B------:R0:W1:Y:S03]  /*f050*/  SYNCS.PHASECHK.TRANS64.TRYWAIT P0, [R3+URZ+0x22868], R2 ;  /* 0x02286802030075a7 */ /* 0x000066000800017f */
[----:B-1----:R-:W-:Y:S05]  /*f060*/  @!P0 NANOSLEEP.SYNCS 0x989680 ;  /* 0x009896800000895d */ /* 0x002fea0003900000 */
[----:B------:R-:W1:Y:S02]  /*f070*/  @!P0 SYNCS.PHASECHK.TRANS64 P0, [R3+URZ+0x22868], R2 ;  /* 0x02286802030085a7 */ /* 0x000e64000800007f */
[----:B-1----:R-:W-:Y:S05]  /*f080*/  @!P0 BRA `(.L_x_4298) ;  /* 0xfffffffc00ec8947 */ /* 0x002fea000383ffff */
[----:B------:R-:W-:Y:S05]  /*f090*/  BRA `(.L_x_4374) ;  /* 0xffffffd800287947 */ /* 0x000fea000383ffff */
.L_x_4309:
[----:B-1----:R-:W-:-:S04]  /*f0a0*/  IMAD.U32 R3, RZ, RZ, UR38 ;  /* 0x00000026ff037e24 */ /* 0x002fc8000f8e00ff */
[----:B------:R1:W2:Y:S03]  /*f0b0*/  SYNCS.PHASECHK.TRANS64.TRYWAIT P0, [R3+URZ+0x22840], R2 ;  /* 0x02284002030075a7 */ /* 0x0002a6000800017f */
[----:B--2---:R-:W-:Y:S05]  /*f0c0*/  @!P0 NANOSLEEP.SYNCS 0x989680 ;  /* 0x009896800000895d */ /* 0x004fea0003900000 */
[----:B------:R-:W2:Y:S02]  /*f0d0*/  @!P0 SYNCS.PHASECHK.TRANS64 P0, [R3+URZ+0x22840], R2 ;  /* 0x02284002030085a7 */ /* 0x000ea4000800007f */
[----:B--2---:R-:W-:Y:S05]  /*f0e0*/  @!P0 BRA `(.L_x_4309) ;  /* 0xfffffffc00ec8947 */ /* 0x004fea000383ffff */
[----:B------:R-:W-:Y:S05]  /*f0f0*/  BRA `(.L_x_4375) ;  /* 0xffffffdc00a87947 */ /* 0x000fea000383ffff */
.L_x_4314:
[----:B012---:R-:W-:-:S04]  /*f100*/  IMAD.U32 R3, RZ, RZ, UR38 ;  /* 0x00000026ff037e24 */ /* 0x007fc8000f8e00ff */
[----:B------:R0:W1:Y:S03]  /*f110*/  SYNCS.PHASECHK.TRANS64.TRYWAIT P0, [R3+URZ+0x22860], R2 ;  /* 0x02286002030075a7 */ /* 0x000066000800017f */
[----:B-1----:R-:W-:Y:S05]  /*f120*/  @!P0 NANOSLEEP.SYNCS 0x989680 ;  /* 0x009896800000895d */ /* 0x002fea0003900000 */
[----:B------:R-:W1:Y:S02]  /*f130*/  @!P0 SYNCS.PHASECHK.TRANS64 P0, [R3+URZ+0x22860], R2 ;  /* 0x02286002030085a7 */ /* 0x000e64000800007f */
[----:B-1----:R-:W-:Y:S05]  /*f140*/  @!P0 BRA `(.L_x_4314) ;  /* 0xfffffffc00ec8947 */ /* 0x002fea000383ffff */
[----:B------:R-:W-:Y:S05]  /*f150*/  BRA `(.L_x_4376) ;  /* 0xffffffe0000c7947 */ /* 0x000fea000383ffff */
.L_x_4326:
[----:B-1----:R-:W-:-:S04]  /*f160*/  MOV R3, UR38 ;  /* 0x0000002600037c02 */ /* 0x002fc80008000f00 */
[----:B------:R1:W2:Y:S03]  /*f170*/  SYNCS.PHASECHK.TRANS64.TRYWAIT P0, [R3+URZ+0x22848], R2 ;  /* 0x02284802030075a7 */ /* 0x0002a6000800017f */
[----:B--2---:R-:W-:Y:S05]  /*f180*/  @!P0 NANOSLEEP.SYNCS 0x989680 ;  /* 0x009896800000895d */ /* 0x004fea0003900000 */
[----:B------:R-:W2:Y:S02]  /*f190*/  @!P0 SYNCS.PHASECHK.TRANS64 P0, [R3+URZ+0x22848], R2 ;  /* 0x02284802030085a7 */ /* 0x000ea4000800007f */
[----:B--2---:R-:W-:Y:S05]  /*f1a0*/  @!P0 BRA `(.L_x_4326) ;  /* 0xfffffffc00ec8947 */ /* 0x004fea000383ffff */
[----:B------:R-:W-:Y:S05]  /*f1b0*/  BRA `(.L_x_4377) ;  /* 0xffffffe400987947 */ /* 0x000fea000383ffff */
.L_x_4331:
[----:B-1----:R-:W-:-:S04]  /*f1c0*/  IMAD.U32 R3, RZ, RZ, UR38 ;  /* 0x00000026ff037e24 */ /* 0x002fc8000f8e00ff */
[----:B------:R1:W2:Y:S03]  /*f1d0*/  SYNCS.PHASECHK.TRANS64.TRYWAIT P0, [R3+URZ+0x22868], R2 ;  /* 0x02286802030075a7 */ /* 0x0002a6000800017f */
[----:B--2---:R-:W-:Y:S05]  /*f1e0*/  @!P0 NANOSLEEP.SYNCS 0x989680 ;  /* 0x009896800000895d */ /* 0x004fea0003900000 */
[----:B------:R-:W2:Y:S02]  /*f1f0*/  @!P0 SYNCS.PHASECHK.TRANS64 P0, [R3+URZ+0x22868], R2 ;  /* 0x02286802030085a7 */ /* 0x000ea4000800007f */
[----:B--2---:R-:W-:Y:S05]  /*f200*/  @!P0 BRA `(.L_x_4331) ;  /* 0xfffffffc00ec8947 */ /* 0x004fea000383ffff */
[----:B------:R-:W-:Y:S05]  /*f210*/  BRA `(.L_x_4378) ;  /* 0xffffffe400fc7947 */ /* 0x000fea000383ffff */
.L_x_4338:
[----:B-1----:R1:W2:Y:S02]  /*f220*/  SYNCS.PHASECHK.TRANS64.TRYWAIT P0, [R2+URZ+0x22820], R9 ;  /* 0x02282009020075a7 */ /* 0x0022a4000800017f */
[----:B--2---:R-:W-:Y:S05]  /*f230*/  @!P0 NANOSLEEP.SYNCS 0x989680 ;  /* 0x009896800000895d */ /* 0x004fea0003900000 */
[----:B------:R-:W2:Y:S02]  /*f240*/  @!P0 SYNCS.PHASECHK.TRANS64 P0, [R2+URZ+0x22820], R9 ;  /* 0x02282009020085a7 */ /* 0x000ea4000800007f */
[----:B--2---:R-:W-:Y:S05]  /*f250*/  @!P0 BRA `(.L_x_4338) ;  /* 0xfffffffc00f08947 */ /* 0x004fea000383ffff */
[----:B------:R-:W-:Y:S05]  /*f260*/  BRA `(.L_x_4379) ;  /* 0xffffffec001c7947 */ /* 0x000fea000383ffff */
.L_x_4339:
        /* <DEDUP_REMOVED lines=11> */
.L_x_4381:
[----:B------:R-:W-:Y:S05]  /*f320*/  BSYNC B0 ;  /* 0x0000000000007941 */ /* 0x000fea0003800000 */
.L_x_4380:
[----:B------:R-:W-:Y:S05]  /*f330*/  BRA `(.L_x_4382) ;  /* 0xffffffec00007947 */ /* 0x000fea000383ffff */
.L_x_4340:
[----:B------:R-:W-:Y:S01]  /*f340*/  BSSY B0, `(.L_x_4383) ;  /* 0x0000006000007945 */ /* 0x000fe20003800000 */
[----:B------:R-:W-:-:S07]  /*f350*/  IMAD.MOV.U32 R15, RZ, RZ, -0x1 ;  /* 0xffffffffff0f7424 */ /* 0x000fce00078e00ff */
[----:B012---:R-:W-:Y:S05]  /*f360*/  WARPSYNC.COLLECTIVE R15, `(.L_x_4384) ;  /* 0x000000000f0c7348 */ /* 0x007fea0003c00000 */
[----:B------:R-:W-:Y:S02]  /*f370*/  ELECT P6, UR62, PT ;  /* 0x00000000003e782f */ /* 0x000fe400038c0000 */
[----:B------:R-:W-:Y:S01]  /*f380*/  MOV R14, UR62 ;  /* 0x0000003e000e7c02 */ /* 0x000fe20008000f00 */
[----:B012---:R-:W-:Y:S10]  /*f390*/  ENDCOLLECTIVE ;  /* 0x000000000000791b */ /* 0x007ff40003800000 */
.L_x_4384:
[----:B------:R-:W-:Y:S05]  /*f3a0*/  BSYNC B0 ;  /* 0x0000000000007941 */ /* 0x000fea0003800000 */
.L_x_4383:
[----:B------:R-:W-:Y:S05]  /*f3b0*/  BRA `(.L_x_4385) ;  /* 0xffffffe800f47947 */ /* 0x000fea000383ffff */
.L_x_4342:
[----:B--2---:R2:W3:Y:S02]  /*f3c0*/  SYNCS.PHASECHK.TRANS64.TRYWAIT P0, [R7+URZ], R4 ;  /* 0x00000004070075a7 */ /* 0x0044e4000800017f */
[----:B---3--:R-:W-:Y:S05]  /*f3d0*/  @!P0 NANOSLEEP.SYNCS 0x989680 ;  /* 0x009896800000895d */ /* 0x008fea0003900000 */
[----:B------:R-:W3:Y:S02]  /*f3e0*/  @!P0 SYNCS.PHASECHK.TRANS64 P0, [R7+URZ], R4 ;  /* 0x00000004070085a7 */ /* 0x000ee4000800007f */
[----:B---3--:R-:W-:Y:S05]  /*f3f0*/  @!P0 BRA `(.L_x_4342) ;  /* 0xfffffffc00f08947 */ /* 0x008fea000383ffff */
[----:B------:R-:W-:Y:S05]  /*f400*/  BRA `(.L_x_4386) ;  /* 0xffffffec00287947 */ /* 0x000fea000383ffff */
.L_x_4343:
[----:B---3--:R3:W4:Y:S02]  /*f410*/  SYNCS.PHASECHK.TRANS64.TRYWAIT P0, [R5+URZ], R0 ;  /* 0x00000000050075a7 */ /* 0x008724000800017f */
[----:B----4-:R-:W-:Y:S05]  /*f420*/  @!P0 NANOSLEEP.SYNCS 0x989680 ;  /* 0x009896800000895d */ /* 0x010fea0003900000 */
[----:B------:R-:W4:Y:S02]  /*f430*/  @!P0 SYNCS.PHASECHK.TRANS64 P0, [R5+URZ], R0 ;  /* 0x00000000050085a7 */ /* 0x000f24000800007f */
[----:B----4-:R-:W-:Y:S05]  /*f440*/  @!P0 BRA `(.L_x_4343) ;  /* 0xfffffffc00f08947 */ /* 0x010fea000383ffff */
[----:B------:R-:W-:Y:S05]  /*f450*/  BRA `(.L_x_4387) ;  /* 0xffffffec001c7947 */ /* 0x000fea000383ffff */
.L_x_4345:
[----:B-1----:R1:W3:Y:S02]  /*f460*/  SYNCS.PHASECHK.TRANS64.TRYWAIT P0, [R5+URZ], R4 ;  /* 0x00000004050075a7 */ /* 0x0022e4000800017f */
[----:B---3--:R-:W-:Y:S05]  /*f470*/  @!P0 NANOSLEEP.SYNCS 0x989680 ;  /* 0x009896800000895d */ /* 0x008fea0003900000 */
[----:B------:R-:W3:Y:S02]  /*f480*/  @!P0 SYNCS.PHASECHK.TRANS64 P0, [R5+URZ], R4 ;  /* 0x00000004050085a7 */ /* 0x000ee4000800007f */
[----:B---3--:R-:W-:Y:S05]  /*f490*/  @!P0 BRA `(.L_x_4345) ;  /* 0xfffffffc00f08947 */ /* 0x008fea000383ffff */
[----:B------:R-:W-:Y:S05]  /*f4a0*/  BRA `(.L_x_4388) ;  /* 0xffffffec00207947 */ /* 0x000fea000383ffff */
.L_x_4389:
        /* <DEDUP_REMOVED lines=13> */
.L_x_6143:


//--------------------- .text._ZN7cutlass13device_kernelIN5flash11enable_sm90INS1_16FlashAttnFwdSm90INS1_25CollectiveMainloopFwdSm90ILi2EN4cute5tupleIJNS5_1CILi1EEES8_S8_EEENS6_IJNS7_ILi128EEENS7_ILi96EEENS7_ILi64EEEEEELi256ENS_10bfloat16_tEfNS_4arch4Sm90ELb1ELb0ELb0ELb0ELb0ELb0ELb1ELb1ELb0ELb1ELb1ELb0EEENS1_21CollectiveEpilogueFwdINS6_IJSA_NS7_ILi256EEESB_EEES9_SE_SG_Li256ELb0ELb1ELb1ELb0EEENS1_19SingleTileSchedulerILb0ELb1ELb1ELi128EEEEEEEEEvNT_6ParamsE --------------------------
	.section	.text._ZN7cutlass13device_kernelIN5flash11enable_sm90INS1_16FlashAttnFwdSm90INS1_25CollectiveMainloopFwdSm90ILi2EN4cute5tupleIJNS5_1CILi1EEES8_S8_EEENS6_IJNS7_ILi128EEENS7_ILi96EEENS7_ILi64EEEEEELi256ENS_10bfloat16_tEfNS_4arch4Sm90ELb1ELb0ELb0ELb0ELb0ELb0ELb1ELb1ELb0ELb1ELb1ELb0EEENS1_21CollectiveEpilogueFwdINS6_IJSA_NS7_ILi256EEESB_EEES9_SE_SG_Li256ELb0ELb1ELb1ELb0EEENS1_19SingleTileSchedulerILb0ELb1ELb1ELi128EEEEEEEEEvNT_6ParamsE,"ax",@progbits
	.align	128
.text._ZN7cutlass13device_kernelIN5flash11enable_sm90INS1_16FlashAttnFwdSm90INS1_25CollectiveMainloopFwdSm90ILi2EN4cute5tupleIJNS5_1CILi1EEES8_S8_EEENS6_IJNS7_ILi128EEENS7_ILi96EEENS7_ILi64EEEEEELi256ENS_10bfloat16_tEfNS_4arch4Sm90ELb1ELb0ELb0ELb0ELb0ELb0ELb1ELb1ELb0ELb1ELb1ELb0EEENS1_21CollectiveEpilogueFwdINS6_IJSA_NS7_ILi256EEESB_EEES9_SE_SG_Li256ELb0ELb1ELb1ELb0EEENS1_19SingleTileSchedulerILb0ELb1ELb1ELi128EEEEEEEEEvNT_6ParamsE:
        .type           _ZN7cutlass13device_kernelIN5flash11enable_sm90INS1_16FlashAttnFwdSm90INS1_25CollectiveMainloopFwdSm90ILi2EN4cute5tupleIJNS5_1CILi1EEES8_S8_EEENS6_IJNS7_ILi128EEENS7_ILi96EEENS7_ILi64EEEEEELi256ENS_10bfloat16_tEfNS_4arch4Sm90ELb1ELb0ELb0ELb0ELb0ELb0ELb1ELb1ELb0ELb1ELb1ELb0EEENS1_21CollectiveEpilogueFwdINS6_IJSA_NS7_ILi256EEESB_EEES9_SE_SG_Li256ELb0ELb1ELb1ELb0EEENS1_19SingleTileSchedulerILb0ELb1ELb1ELi128EEEEEEEEEvNT_6ParamsE,@function
        .size           _ZN7cutlass13device_kernelIN5flash11enable_sm90INS1_16FlashAttnFwdSm90INS1_25CollectiveMainloopFwdSm90ILi2EN4cute5tupleIJNS5_1CILi1EEES8_S8_EEENS6_IJNS7_ILi128EEENS7_ILi96EEENS7_ILi64EEEEEELi256ENS_10bfloat16_tEfNS_4arch4Sm90ELb1ELb0ELb0ELb0ELb0ELb0ELb1ELb1ELb0ELb1ELb1ELb0EEENS1_21CollectiveEpilogueFwdINS6_IJSA_NS7_ILi256EEESB_EEES9_SE_SG_Li256ELb0ELb1ELb1ELb0EEENS1_19SingleTileSchedulerILb0ELb1ELb1ELi128EEEEEEEEEvNT_6ParamsE,(.L_x_6144 - _ZN7cutlass13device_kernelIN5flash11enable_sm90INS1_16FlashAttnFwdSm90INS1_25CollectiveMainloopFwdSm90ILi2EN4cute5tupleIJNS5_1CILi1EEES8_S8_EEENS6_IJNS7_ILi128EEENS7_ILi96EEENS7_ILi64EEEEEELi256ENS_10bfloat16_tEfNS_4arch4Sm90ELb1ELb0ELb0ELb0ELb0ELb0ELb1ELb1ELb0ELb1ELb1ELb0EEENS1_21CollectiveEpilogueFwdINS6_IJSA_NS7_ILi256EEESB_EEES9_SE_SG_Li256ELb0ELb1ELb1ELb0EEENS1_19SingleTileSchedulerILb0ELb1ELb1ELi128EEEEEEEEEvNT_6ParamsE)
        .other          _ZN7cutlass13device_kernelIN5flash11enable_sm90INS1_16FlashAttnFwdSm90INS1_25CollectiveMainloopFwdSm90ILi2EN4cute5tupleIJNS5_1CILi1EEES8_S8_EEENS6_IJNS7_ILi128EEENS7_ILi96EEENS7_ILi64EEEEEELi256ENS_10bfloat16_tEfNS_4arch4Sm90ELb1ELb0ELb0ELb0ELb0ELb0ELb1ELb1ELb0ELb1ELb1ELb0EEENS1_21CollectiveEpilogueFwdINS6_IJSA_NS7_ILi256EEESB_EEES9_SE_SG_Li256ELb0ELb1ELb1ELb0EEENS1_19SingleTileSchedulerILb0ELb1ELb1ELi128EEEEEEEEEvNT_6ParamsE,@"STO_CUDA_ENTRY STV_DEFAULT"
_ZN7cutlass13device_kernelIN5flash11enable_sm90INS1_16FlashAttnFwdSm90INS1_25CollectiveMainloopFwdSm90ILi2EN4cute5tupleIJNS5_1CILi1EEES8_S8_EEENS6_IJNS7_ILi128EEENS7_ILi96EEENS7_ILi64EEEEEELi256ENS_10bfloat16_tEfNS_4arch4Sm90ELb1ELb0ELb0ELb0ELb0ELb0ELb1ELb1ELb0ELb1ELb1ELb0EEENS1_21CollectiveEpilogueFwdINS6_IJSA_NS7_ILi256EEESB_EEES9_SE_SG_Li256ELb0ELb1ELb1ELb0EEENS1_19SingleTileSchedulerILb0ELb1ELb1ELi128EEEEEEEEEvNT_6ParamsE:
        /* <DEDUP_REMOVED lines=17> */
.L_x_4391:
[----:B------:R-:W-:Y:S05]  /*0110*/  BSYNC B0 ;  /* 0x0000000000007941 */ /* 0x000fea0003800000 */
.L_x_4390:
        /* <DEDUP_REMOVED lines=42> */
.L_x_4392:
        /* <DEDUP_REMOVED lines=22> */
.L_x_4393:
        /* <DEDUP_REMOVED lines=18> */
.L_x_4394:
        /* <DEDUP_REMOVED lines=22> */
.L_x_4395:
        /* <DEDUP_REMOVED lines=22> */
.L_x_4396:
[----:B--2---:R-:W-:Y:S01]  /*0900*/  ISETP.NE.AND P0, PT, R2, RZ, PT ;  /* 0x000000ff0200720c */ /* 0x004fe20003f05270 */
[----:B------:R-:W-:Y:S01]  /*0910*/  IMAD.MOV.U32 R2, RZ, RZ, 0x1 ;  /* 0x00000001ff027424 */ /* 0x000fe200078e00ff */
[----:B------:R-:W-:Y:S01]  /*0920*/  NOP ;  /* 0x0000000000007918 */ /* 0x000fe20000000000 */
[----:B------:R-:W-:Y:S03]  /*0930*/  BSSY B6, `(.L_x_4397) ;  /* 0x000102b000067945 */ /* 0x000fe60003800000 */
[----:B------:R-:W-:-:S05]  /*0940*/  SEL R2, R2, 0x2, !P0 ;  /* 0x0000000202027807 */ /* 0x000fca0004000000 */
[----:B------:R2:W-:Y:S01]  /*0950*/  STL [R1+0x3c], R2 ;  /* 0x00003c0201007387 */ /* 0x0005e20000100800 */
[----:B01-34-:R-:W-:Y:S06]  /*0960*/  BAR.SYNC.DEFER_BLOCKING 0x0 ;  /* 0x0000000000007b1d */ /* 0x01bfec0000010000 */
[----:B------:R-:W-:Y:S05]  /*0970*/  @!P0 BRA `(.L_x_4398) ;  /* 0x000000b400ac8947 */ /* 0x000fea0003800000 */
.L_x_4399:
[----:B------:R-:W-:-:S08]  /*0980*/  NOP ;  /* 0x0000000000007918 */ /* 0x000fd00000000000 */
[----:B------:R-:W0:Y:S02]  /*0990*/  USETMAXREG.TRY_ALLOC.CTAPOOL UP0, 0xf0 ;  /* 0x000000f0000079c8 */ /* 0x000e240008000600 */
[----:B0-----:R-:W-:-:S13]  /*09a0*/  PLOP3.LUT P0, PT, PT, PT, UP0, 0x80, 0x0 ;  /* 0x000000000000781c */ /* 0x001fda0003f0f008 */
[----:B------:R-:W-:Y:S05]  /*09b0*/  @!P0 BRA `(.L_x_4399) ;  /* 0xfffffffc00f08947 */ /* 0x000fea000383ffff */
[----:B------:R-:W0:Y:S01]  /*09c0*/  S2R R0, SR_TID.X ;  /* 0x0000000000007919 */ /* 0x000e220000002100 */
[----:B------:R-:W1:Y:S01]  /*09d0*/  S2UR UR6, SR_CTAID.Y ;  /* 0x00000000000679c3 */ /* 0x000e620000002600 */
[----:B------:R-:W-:Y:S02]  /*09e0*/  ULDC UR7, c[0x0][0xd50] ;  /* 0x0003540000077ab9 */ /* 0x000fe40000000800 */
[----:B------:R-:W-:-:S05]  /*09f0*/  UISETP.NE.AND UP0, UPT, UR7, 0x1, UPT ;  /* 0x000000010700788c */ /* 0x000fca000bf05270 */
[----:B------:R-:W3:Y:S06]  /*0a00*/  S2UR UR8, SR_CTAID.Z ;  /* 0x00000000000879c3 */ /* 0x000eec0000002700 */
[----:B------:R-:W-:Y:S01]  /*0a10*/  @UP0 ULDC UR4, c[0x0][0xd54] ;  /* 0x0003550000040ab9 */ /* 0x000fe20000000800 */
[----:B------:R-:W-:Y:S01]  /*0a20*/  @UP0 ULDC UR9, c[0x0][0xd58] ;  /* 0x0003560000090ab9 */ /* 0x000fe20000000800 */
[----:B-1----:R-:W-:Y:S02]  /*0a30*/  UIMAD.WIDE.U32 UR4, UR6, UR4, URZ ;  /* 0x00000004060472a5 */ /* 0x002fe4000f8e003f */
[----:B------:R-:W-:-:S02]  /*0a40*/  UMOV UR10, UR6 ;  /* 0x00000006000a7c82 */ /* 0x000fc40008000000 */
[----:B------:R-:W-:Y:S01]  /*0a50*/  @UP0 USHF.R.U32.HI UR10, URZ, UR9, UR5 ;  /* 0x000000093f0a0299 */ /* 0x000fe20008011605 */
[----:B0-----:R-:W-:-:S03]  /*0a60*/  SHF.R.U32.HI R16, RZ, 0x7, R0 ;  /* 0x00000007ff107819 */ /* 0x001fc60000011600 */
[----:B------:R-:W-:Y:S02]  /*0a70*/  UIADD3 UR4, -UR10, URZ, URZ ;  /* 0x0000003f0a047290 */ /* 0x000fe4000fffe13f */
[----:B------:R-:W-:Y:S01]  /*0a80*/  IMAD.U32 R0, RZ, RZ, UR10 ;  /* 0x0000000aff007e24 */ /* 0x000fe2000f8e00ff */
[----:B------:R-:W-:Y:S06]  /*0a90*/  BAR.ARV 0x8, 0x180 ;  /* 0x0206000000007b1d */ /* 0x000fec0000002000 */
[----:B------:R-:W-:Y:S01]  /*0aa0*/  ISETP.NE.AND P0, PT, R16, 0x1, PT ;  /* 0x000000011000780c */ /* 0x000fe20003f05270 */
[----:B------:R4:W-:-:S12]  /*0ab0*/  STL [R1], R0 ;  /* 0x0000000001007387 */ /* 0x0009d80000100800 */
[----:B------:R-:W-:Y:S06]  /*0ac0*/  @!P0 BAR.ARV 0x9, 0x100 ;  /* 0x0244000000008b1d */ /* 0x000fec0000002000 */
[----:B---3--:R-:W-:Y:S01]  /*0ad0*/  ISETP.LE.AND P0, PT, RZ, UR8, PT ;  /* 0x00000008ff007c0c */ /* 0x008fe2000bf03270 */
[----:B------:R-:W-:-:S12]  /*0ae0*/  UIMAD UR8, UR7, UR4, UR6 ;  /* 0x00000004070872a4 */ /* 0x000fd8000f8e0206 */
[----:B----4-:R-:W-:Y:S05]  /*0af0*/  @!P0 BRA `(.L_x_4400) ;  /* 0x0000010000388947 */ /* 0x010fea0003800000 */
        /* <DEDUP_REMOVED lines=12> */
[----:B------:R-:W-:-:S04]  /*0bc0*/  USEL UR57, UR57, 0x1, UP0 ;  /* 0x0000000139397887 */ /* 0x000fc80008000000 */
[----:B------:R-:W-:Y:S02]  /*0bd0*/  UIMAD UR39, UR57, UR39, URZ ;  /* 0x00000027392772a4 */ /* 0x000fe4000f8e023f */
[----:B0-----:R-:W-:-:S04]  /*0be0*/  USHF.L.U32 UR38, UR38, 0x7, URZ ;  /* 0x0000000726267899 */ /* 0x001fc8000800063f */
[----:B------:R-:W-:Y:S02]  /*0bf0*/  @UP1 UIADD3 UR4, UR38, 0x7f, URZ ;  /* 0x0000007f26041890 */ /* 0x000fe4000fffe03f */
[----:B------:R-:W-:Y:S02]  /*0c00*/  UIADD3 UR6, UR38, 0x7f, URZ ;  /* 0x0000007f26067890 */ /* 0x000fe4000fffe03f */
        /* <DEDUP_REMOVED lines=10> */
[----:B------:R-:W-:Y:S02]  /*0cb0*/  ULEA.HI.SX32 UR6, UR7, UR6, 0x1c ;  /* 0x0000000607067291 */ /* 0x000fe4000f8fe23f */
[----:B------:R-:W-:Y:S02]  /*0cc0*/  ULOP3.LUT UR7, UR8, 0xffff, URZ, 0xc0, !UPT ;  /* 0x0000ffff08077892 */ /* 0x000fe4000f8ec03f */
        /* <DEDUP_REMOVED lines=20> */
[----:B0-----:R-:W2:Y:S02]  /*0e10*/  MUFU.RCP R0, R0 ;  /* 0x0000000000007308 */ /* 0x001ea40000001000 */
[----:B--2---:R-:W-:-:S02]  /*0e20*/  VIADD R2, R0, 0xffffffe ;  /* 0x0ffffffe00027836 */ /* 0x004fc40000000000 */
        /* <DEDUP_REMOVED lines=19> */
.L_x_4401:
[----:B------:R-:W-:Y:S01]  /*0f60*/  UIMAD UR5, UR7, UR4, URZ ;  /* 0x00000004070572a4 */ /* 0x000fe2000f8e023f */
[----:B------:R-:W-:Y:S01]  /*0f70*/  IMAD.U32 R0, RZ, RZ, UR10 ;  /* 0x0000000aff007e24 */ /* 0x000fe2000f8e00ff */
[----:B--2---:R-:W0:Y:S01]  /*0f80*/  S2R R2, SR_TID.X ;  /* 0x0000000000027919 */ /* 0x004e220000002100 */
        /* <DEDUP_REMOVED lines=88> */
[----:B------:R-:W-:-:S04]  /*1510*/  UIADD3 UR5, UR4, -UR5, URZ ;  /* 0x8000000504057290 */ /* 0x000fc8000fffe03f */
[----:B------:R-:W-:-:S04]  /*1520*/  ULEA UR5, UR5, UR6, 0xd ;  /* 0x0000000605057291 */ /* 0x000fc8000f8e683f */
[----:B------:R-:W-:Y:S02]  /*1530*/  USHF.R.U32.HI UR4, URZ, 0x4, UR5 ;  /* 0x000000043f047899 */ /* 0x000fe40008011605 */
[----:B------:R-:W-:Y:S02]  /*1540*/  UIADD3 UR5, UR5, 0xa000, URZ ;  /* 0x0000a00005057890 */ /* 0x000fe4000fffe03f */
[----:B------:R-:W-:Y:S02]  /*1550*/  ULOP3.LUT UR4, UR4, 0x3fff, URZ, 0xc0, !UPT ;  /* 0x00003fff04047892 */ /* 0x000fe4000f8ec03f */
[----:B------:R-:W-:Y:S02]  /*1560*/  USHF.R.U32.HI UR5, URZ, 0x4, UR5 ;  /* 0x000000043f057899 */ /* 0x000fe40008011605 */
[----:B------:R-:W-:Y:S02]  /*1570*/  ULOP3.LUT UR37, UR4, 0x10000, URZ, 0xfc, !UPT ;  /* 0x0001000004257892 */ /* 0x000fe4000f8efc3f */
[----:B------:R-:W-:-:S03]  /*1580*/  ULOP3.LUT UR36, UR5, 0x3fff, URZ, 0xc0, !UPT ;  /* 0x00003fff05247892 */ /* 0x000fc6000f8ec03f */
[----:B------:R-:W-:Y:S02]  /*1590*/  UMOV UR5, 0x40000040 ;  /* 0x4000004000057882 */ /* 0x000fe40000000000 */
[----:B------:R-:W-:Y:S01]  /*15a0*/  UMOV UR4, UR37 ;  /* 0x0000002500047c82 */ /* 0x000fe20008000000 */
[----:B------:R-:W-:Y:S02]  /*15b0*/  IMAD.U32 R19, RZ, RZ, UR5 ;  /* 0x00000005ff137e24 */ /* 0x000fe4000f8e00ff */
[----:B------:R-:W-:Y:S01]  /*15c0*/  IMAD.U32 R18, RZ, RZ, UR4 ;  /* 0x00000004ff127e24 */ /* 0x000fe2000f8e00ff */
[----:B------:R-:W-:Y:S06]  /*15d0*/  @!P0 BRA `(.L_x_4403) ;  /* 0x0000000000408947 */ /* 0x000fec0003800000 */
        /* <DEDUP_REMOVED lines=16> */
.L_x_4403:
[----:B------:R-:W-:Y:S01]  /*16e0*/  R2UR UR4, R22 ;  /* 0x00000000160472ca */ /* 0x000fe200000e0000 */
[----:B------:R-:W-:Y:S01]  /*16f0*/  VIADD R203, R16, 0x8 ;  /* 0x0000000810cb7836 */ /* 0x000fe20000000000 */
[----:B------:R-:W-:-:S11]  /*1700*/  SHF.L.U32 R2, RZ, 0x1f, RZ ;  /* 0x0000001fff027819 */ /* 0x000fd600000006ff */
[----:B------:R-:W0:Y:S02]  /*1710*/  SYNCS.PHASECHK.TRANS64.TRYWAIT P0, [UR4+0x32400], R2 ;  /* 0x03240002ff0075a7 */ /* 0x000e240008000144 */
[----:B0-----:R-:W-:Y:S05]  /*1720*/  @!P0 BRA `(.L_x_4404) ;  /* 0x000000f400348947 */ /* 0x001fea0003800000 */
.L_x_4525:
[----:B------:R-:W-:Y:S05]  /*1730*/  WARPSYNC.ALL ;  /* 0x0000000000007948 */ /* 0x000fea0003800000 */
[----:B------:R-:W2:Y:S01]  /*1740*/  LDL.LU R0, [R1+0x3c] ;  /* 0x00003c0001007983 */ /* 0x000ea20000300800 */
[----:B------:R1:W-:Y:S01]  /*1750*/  BAR.SYNC.DEFER_BLOCKING R203, 0x100 ;  /* 0x000400cb0000751d */ /* 0x0003e20000010000 */
[----:B--2---:R-:W-:-:S04]  /*1760*/  LOP3.LUT R0, R0, 0x1, RZ, 0xfc, !PT ;  /* 0x0000000100007812 */ /* 0x004fc800078efcff */
[----:B------:R-:W-:-:S13]  /*1770*/  ISETP.NE.AND P0, PT, R0, 0x3, PT ;  /* 0x000000030000780c */ /* 0x000fda0003f05270 */
[----:B-1----:R-:W-:Y:S05]  /*1780*/  @!P0 BRA `(.L_x_4405) ;  /* 0x0000000000048947 */ /* 0x002fea0003800000 */
[----:B------:R-:W-:Y:S01]  /*1790*/  BPT.TRAP 0x1 ;  /* 0x000000040000795c */ /* 0x000fe20000300000 */
.L_x_4405:
[----:B------:R-:W-:-:S13]  /*17a0*/  R2UR UR4, R22 ;  /* 0x00000000160472ca */ /* 0x000fda00000e0000 */
[----:B------:R1:W2:Y:S01]  /*17b0*/  SYNCS.PHASECHK.TRANS64.TRYWAIT P1, [UR4+0x32430], R2 ;  /* 0x03243002ff0075a7 */ /* 0x0002a20008020144 */
[----:B------:R-:W-:Y:S05]  /*17c0*/  @!P0 BRA `(.L_x_4406) ;  /* 0x0000000000048947 */ /* 0x000fea0003800000 */
[----:B------:R-:W-:Y:S01]  /*17d0*/  BPT.TRAP 0x1 ;  /* 0x000000040000795c */ /* 0x000fe20000300000 */
.L_x_4406:
[----:B--2---:R-:W-:Y:S05]  /*17e0*/  @P1 BRA `(.L_x_4407) ;  /* 0x00000000000c1947 */ /* 0x004fea0003800000 */
[----:B------:R-:W-:-:S13]  /*17f0*/  R2UR UR4, R22 ;  /* 0x00000000160472ca */ /* 0x000fda00000e0000 */
[----:B------:R-:W2:Y:S02]  /*1800*/  SYNCS.PHASECHK.TRANS64.TRYWAIT P1, [UR4+0x32430], R2 ;  /* 0x03243002ff0075a7 */ /* 0x000ea40008020144 */
[----:B--2---:R-:W-:Y:S05]  /*1810*/  @!P1 BRA `(.L_x_4408) ;  /* 0x000000f400149947 */ /* 0x004fea0003800000 */
.L_x_4407:
[----:B------:R-:W-:Y:S01]  /*1820*/  R2UR UR8, R22 ;  /* 0x00000000160872ca */ /* 0x000fe200000e0000 */
[----:B------:R-:W-:Y:S01]  /*1830*/  WARPGROUP.ARRIVE ;  /* 0x00000000000079c5 */ /* 0x000fe20000000000 */
[----:B------:R-:W-:Y:S01]  /*1840*/  UMOV UR6, UR37 ;  /* 0x0000002500067c82 */ /* 0x000fe20008000000 */
[----:B------:R-:W-:Y:S01]  /*1850*/  UMOV UR7, 0x40000040 ;  /* 0x4000004000077882 */ /* 0x000fe20000000000 */
[----:B------:R-:W-:Y:S01]  /*1860*/  UMOV UR11, 0x40000040 ;  /* 0x40000040000b7882 */ /* 0x000fe20000000000 */
[----:B------:R-:W-:Y:S01]  /*1870*/  UMOV UR5, UR7 ;  /* 0x0000000700057c82 */ /* 0x000fe20008000000 */
[----:B------:R-:W-:-:S07]  /*1880*/  IMAD.U32 R9, RZ, RZ, UR11 ;  /* 0x0000000bff097e24 */ /* 0x000fce000f8e00ff */
[----:B------:R-:W-:-:S04]  /*1890*/  UIADD3 UR4, UR8, 0x1c400, URZ ;  /* 0x0001c40008047890 */ /* 0x000fc8000fffe03f */
[----:B------:R-:W-:-:S04]  /*18a0*/  USHF.R.U32.HI UR4, URZ, 0x4, UR4 ;  /* 0x000000043f047899 */ /* 0x000fc80008011604 */
[----:B------:R-:W-:-:S04]  /*18b0*/  ULOP3.LUT UR4, UR4, 0x3fff, URZ, 0xc0, !UPT ;  /* 0x00003fff04047892 */ /* 0x000fc8000f8ec03f */
[----:B------:R-:W-:-:S03]  /*18c0*/  ULOP3.LUT UR9, UR4, 0x10000, URZ, 0xfc, !UPT ;  /* 0x0001000004097892 */ /* 0x000fc6000f8efc3f */
[----:B------:R-:W-:-:S03]  /*18d0*/  UMOV UR4, UR6 ;  /* 0x0000000600047c82 */ /* 0x000fc60008000000 */
[----:B------:R-:W-:Y:S01]  /*18e0*/  IMAD.U32 R21, RZ, RZ, UR9 ;  /* 0x00000009ff157e24 */ /* 0x000fe2000f8e00ff */
[----:B------:R-:W-:Y:S02]  /*18f0*/  UMOV UR6, UR9 ;  /* 0x0000000900067c82 */ /* 0x000fe40008000000 */
[----:B------:R-:W-:Y:S01]  /*1900*/  HGMMA.64x96x16.F32.BF16 R24, gdesc[UR4], RZ, !UPT, gsb0 ;  /* 0x01600000041879f0 */ /* 0x000fe2000c0018ff */
[----:B------:R-:W-:Y:S02]  /*1910*/  UIADD3 UR4, UR37, 0x2, URZ ;  /* 0x0000000225047890 */ /* 0x000fe4000fffe03f */
[----:B------:R-:W-:Y:S01]  /*1920*/  UIADD3 UR6, UR9, 0x2, URZ ;  /* 0x0000000209067890 */ /* 0x000fe2000fffe03f */
[----:B------:R-:W-:Y:S01]  /*1930*/  UMOV UR5, UR11 ;  /* 0x0000000b00057c82 */ /* 0x000fe20008000000 */
[----:B------:R-:W-:Y:S01]  /*1940*/  UMOV UR7, 0x40000040 ;  /* 0x4000004000077882 */ /* 0x000fe20000000000 */
[----:B------:R-:W-:Y:S02]  /*1950*/  UMOV UR11, 0x40000040 ;  /* 0x40000040000b7882 */ /* 0x000fe40000000000 */
[----:B------:R-:W-:Y:S01]  /*1960*/  UMOV UR10, UR4 ;  /* 0x00000004000a7c82 */ /* 0x000fe20008000000 */
[----:B------:R-:W-:Y:S01]  /*1970*/  IMAD.U32 R7, RZ, RZ, UR11 ;  /* 0x0000000bff077e24 */ /* 0x000fe2000f8e00ff */
[----:B------:R-:W-:Y:S01]  /*1980*/  UMOV UR4, UR10 ;  /* 0x0000000a00047c82 */ /* 0x000fe20008000000 */
[----:B------:R-:W-:Y:S01]  /*1990*/  IMAD.U32 R8, RZ, RZ, UR10 ;  /* 0x0000000aff087e24 */ /* 0x000fe2000f8e00ff */
[----:B------:R-:W-:-:S02]  /*19a0*/  WARPGROUP.DEPBAR.LE gsb0, 0x0 ;  /* 0x00008000000079c5 */ /* 0x000fc40000010000 */
        /* <DEDUP_REMOVED lines=22> */
[----:B------:R-:W2:Y:S02]  /*1b10*/  SYNCS.PHASECHK.TRANS64.TRYWAIT P1, [UR8+0x32410], R2 ;  /* 0x03241002ff0075a7 */ /* 0x000ea40008020148 */
[----:B--2---:R-:W-:Y:S05]  /*1b20*/  @!P1 BRA `(.L_x_4409) ;  /* 0x000000f0006c9947 */ /* 0x004fea0003800000 */
.L_x_4526:
[----:B------:R-:W-:Y:S05]  /*1b30*/  @!P0 BRA `(.L_x_4410) ;  /* 0x0000000000048947 */ /* 0x000fea0003800000 */
[----:B------:R-:W-:Y:S01]  /*1b40*/  BPT.TRAP 0x1 ;  /* 0x000000040000795c */ /* 0x000fe20000300000 */
.L_x_4410:
[----:B------:R-:W-:-:S13]  /*1b50*/  R2UR UR4, R22 ;  /* 0x00000000160472ca */ /* 0x000fda00000e0000 */
[----:B------:R2:W3:Y:S01]  /*1b60*/  SYNCS.PHASECHK.TRANS64.TRYWAIT P1, [UR4+0x32450], R2 ;  /* 0x03245002ff0075a7 */ /* 0x0004e20008020144 */
[----:B------:R-:W-:Y:S05]  /*1b70*/  @!P0 BRA `(.L_x_4411) ;  /* 0x0000000000048947 */ /* 0x000fea0003800000 */
[----:B------:R-:W-:Y:S01]  /*1b80*/  BPT.TRAP 0x1 ;  /* 0x000000040000795c */ /* 0x000fe20000300000 */
.L_x_4411:
[----:B---3--:R-:W-:Y:S05]  /*1b90*/  @P1 BRA `(.L_x_4412) ;  /* 0x00000000000c1947 */ /* 0x008fea0003800000 */
[----:B------:R-:W-:-:S13]  /*1ba0*/  R2UR UR4, R22 ;  /* 0x00000000160472ca */ /* 0x000fda00000e0000 */
[----:B------:R-:W3:Y:S02]  /*1bb0*/  SYNCS.PHASECHK.TRANS64.TRYWAIT P1, [UR4+0x32450], R2 ;  /* 0x03245002ff0075a7 */ /* 0x000ee40008020144 */
[----:B---3--:R-:W-:Y:S05]  /*1bc0*/  @!P1 BRA `(.L_x_4413) ;  /* 0x000000f000609947 */ /* 0x008fea0003800000 */
.L_x_4412:
[----:B------:R-:W-:Y:S01]  /*1bd0*/  R2UR UR14, R22 ;  /* 0x00000000160e72ca */ /* 0x000fe200000e0000 */
[----:B------:R-:W-:Y:S01]  /*1be0*/  ULOP3.LUT UR10, UR36, 0x10000, URZ, 0xfc, !UPT ;  /* 0x00010000240a7892 */ /* 0x000fe2000f8efc3f */
[----:B------:R-:W-:Y:S01]  /*1bf0*/  WARPGROUP.ARRIVE ;  /* 0x00000000000079c5 */ /* 0x000fe20000000000 */
[----:B------:R-:W-:Y:S01]  /*1c00*/  UMOV UR7, 0x40000040 ;  /* 0x4000004000077882 */ /* 0x000fe20000000000 */
[----:B------:R-:W-:Y:S01]  /*1c10*/  UMOV UR9, 0x40000040 ;  /* 0x4000004000097882 */ /* 0x000fe20000000000 */
[----:B------:R-:W-:Y:S01]  /*1c20*/  UMOV UR5, UR7 ;  /* 0x0000000700057c82 */ /* 0x000fe20008000000 */
[----:B------:R-:W-:Y:S01]  /*1c30*/  IMAD.U32 R5, RZ, RZ, UR7 ;  /* 0x00000007ff057e24 */ /* 0x000fe2000f8e00ff */
[----:B------:R-:W-:Y:S01]  /*1c40*/  UIADD3 UR12, UR10, 0x400, URZ ;  /* 0x000004000a0c7890 */ /* 0x000fe2000fffe03f */
[----:B0-----:R-:W-:Y:S01]  /*1c50*/  IMAD.U32 R3, RZ, RZ, UR9 ;  /* 0x00000009ff037e24 */ /* 0x001fe2000f8e00ff */
[----:B------:R-:W-:Y:S01]  /*1c60*/  UMOV UR6, UR10 ;  /* 0x0000000a00067c82 */ /* 0x000fe20008000000 */
[----:B------:R-:W-:Y:S01]  /*1c70*/  UMOV UR13, 0x40000040 ;  /* 0x40000040000d7882 */ /* 0x000fe20000000000 */
[----:B------:R-:W-:Y:S01]  /*1c80*/  IMAD.U32 R4, RZ, RZ, UR6 ;  /* 0x00000006ff047e24 */ /* 0x000fe2000f8e00ff */
[----:B------:R-:W-:Y:S01]  /*1c90*/  UIADD3 UR16, UR10, 0x402, URZ ;  /* 0x000004020a107890 */ /* 0x000fe2000fffe03f */
[----:B------:R-:W-:Y:S01]  /*1ca0*/  LOP3.LUT R0, R73, 0xffffff80, RZ, 0xc0, !PT ;  /* 0xffffff8049007812 */ /* 0x000fe200078ec0ff */
[----:B------:R-:W-:Y:S01]  /*1cb0*/  UIADD3 UR4, UR14, 0x400, URZ ;  /* 0x000004000e047890 */ /* 0x000fe2000fffe03f */
[----:B------:R-:W-:Y:S01]  /*1cc0*/  LEA.HI R72, R72, R23, RZ, 0x2 ;  /* 0x0000001748487211 */ /* 0x000fe200078f10ff */
[----:B------:R-:W-:Y:S01]  /*1cd0*/  UMOV UR17, 0x40000040 ;  /* 0x4000004000117882 */ /* 0x000fe20000000000 */
[----:B------:R-:W-:Y:S01]  /*1ce0*/  UIADD3 UR20, UR10, 0x404, URZ ;  /* 0x000004040a147890 */ /* 0x000fe2000fffe03f */
[C---:B------:R-:W-:Y:S01]  /*1cf0*/  IMAD.IADD R0, R23.reuse, 0x1, -R0 ;  /* 0x0000000117007824 */ /* 0x040fe200078e0a00 */
[----:B------:R-:W-:Y:S01]  /*1d00*/  USHF.R.U32.HI UR4, URZ, 0x4, UR4 ;  /* 0x000000043f047899 */ /* 0x000fe20008011604 */
[----:B------:R-:W-:Y:S01]  /*1d10*/  LOP3.LUT R72, R72, 0xfffffffc, RZ, 0xc0, !PT ;  /* 0xfffffffc48487812 */ /* 0x000fe200078ec0ff */
[----:B------:R-:W-:Y:S01]  /*1d20*/  UMOV UR21, 0x40000040 ;  /* 0x4000004000157882 */ /* 0x000fe20000000000 */
[----:B------:R-:W-:Y:S01]  /*1d30*/  UIADD3 UR24, UR10, 0x406, URZ ;  /* 0x000004060a187890 */ /* 0x000fe2000fffe03f */
[----:B------:R-:W-:Y:S01]  /*1d40*/  SHF.R.S32.HI R13, RZ, 0x1f, R0 ;  /* 0x0000001fff0d7819 */ /* 0x000fe20000011400 */
[----:B------:R-:W-:Y:S01]  /*1d50*/  ULOP3.LUT UR11, UR4, 0x3fff, URZ, 0xc0, !UPT ;  /* 0x00003fff040b7892 */ /* 0x000fe2000f8ec03f */
[----:B------:R-:W-:Y:S01]  /*1d60*/  IMAD.IADD R73, R23, 0x1, -R72 ;  /* 0x0000000117497824 */ /* 0x000fe200078e0a48 */
[----:B------:R-:W-:Y:S01]  /*1d70*/  UMOV UR25, 0x40000040 ;  /* 0x4000004000197882 */ /* 0x000fe20000000000 */
[----:B------:R-:W-:Y:S01]  /*1d80*/  UMOV UR4, UR6 ;  /* 0x0000000600047c82 */ /* 0x000fe20008000000 */
[----:B------:R-:W-:Y:S01]  /*1d90*/  ULOP3.LUT UR61, UR11, 0x10000, URZ, 0xfc, !UPT ;  /* 0x000100000b3d7892 */ /* 0x000fe2000f8efc3f */
[CC--:B------:R-:W-:Y:S01]  /*1da0*/  LEA.HI R12, R13.reuse, R0.reuse, RZ, 0x2 ;  /* 0x000000000d0c7211 */ /* 0x0c0fe200078f10ff */
[----:B------:R-:W-:Y:S01]  /*1db0*/  UIADD3 UR28, UR10, 0x800, URZ ;  /* 0x000008000a1c7890 */ /* 0x000fe2000fffe03f */
[----:B------:R-:W-:Y:S01]  /*1dc0*/  LEA.HI R20, R13, R0, RZ, 0x5 ;  /* 0x000000000d147211 */ /* 0x000fe200078f28ff */
[----:B------:R-:W-:Y:S01]  /*1dd0*/  UMOV UR29, 0x40000040 ;  /* 0x40000040001d7882 */ /* 0x000fe20000000000 */
[----:B------:R-:W-:Y:S01]  /*1de0*/  UIADD3 UR32, UR10, 0x802, URZ ;  /* 0x000008020a207890 */ /* 0x000fe2000fffe03f */
[--C-:B------:R-:W-:Y:S01]  /*1df0*/  SHF.R.S32.HI R13, RZ, 0x2, R12.reuse ;  /* 0x00000002ff0d7819 */ /* 0x100fe2000001140c */
[----:B------:R-:W-:Y:S01]  /*1e00*/  UMOV UR6, UR61 ;  /* 0x0000003d00067c82 */ /* 0x000fe20008000000 */
[----:B------:R-:W-:Y:S01]  /*1e10*/  UMOV UR33, 0x40000040 ;  /* 0x4000004000217882 */ /* 0x000fe20000000000 */
[----:B------:R-:W-:Y:S01]  /*1e20*/  HGMMA.64x96x16.F32.BF16 R24, gdesc[UR4], R24, gsb0 ;  /* 0x01600000041879f0 */ /* 0x000fe20008001818 */
[----:B------:R-:W-:Y:S01]  /*1e30*/  UIADD3 UR4, UR10, 0x2, URZ ;  /* 0x000000020a047890 */ /* 0x000fe2000fffe03f */
[----:B------:R-:W-:Y:S01]  /*1e40*/  SHF.R.S32.HI R72, RZ, 0x1f, R12 ;  /* 0x0000001fff487819 */ /* 0x000fe2000001140c */
[----:B------:R-:W-:Y:S01]  /*1e50*/  UIADD3 UR6, UR61, 0x2, URZ ;  /* 0x000000023d067890 */ /* 0x000fe2000fffe03f */
[----:B------:R-:W-:Y:S01]  /*1e60*/  SHF.R.S32.HI R20, RZ, 0x5, R20 ;  /* 0x00000005ff147819 */ /* 0x000fe20000011414 */
[----:B------:R-:W-:Y:S01]  /*1e70*/  UMOV UR5, UR9 ;  /* 0x0000000900057c82 */ /* 0x000fe20008000000 */
[----:B------:R-:W-:Y:S01]  /*1e80*/  UMOV UR7, 0x40000040 ;  /* 0x4000004000077882 */ /* 0x000fe20000000000 */
[----:B------:R-:W-:Y:S01]  /*1e90*/  UMOV UR9, 0x40000040 ;  /* 0x4000004000097882 */ /* 0x000fe20000000000 */
[----:B------:R-:W-:Y:S01]  /*1ea0*/  UMOV UR8, UR4 ;  /* 0x0000000400087c82 */ /* 0x000fe20008000000 */
[----:B------:R-:W-:Y:S01]  /*1eb0*/  IMAD.U32 R15, RZ, RZ, UR9 ;  /* 0x00000009ff0f7e24 */ /* 0x000fe2000f8e00ff */
[----:B------:R-:W-:Y:S01]  /*1ec0*/  UMOV UR4, UR8 ;  /* 0x0000000800047c82 */ /* 0x000fe20008000000 */
[----:B-12---:R-:W-:Y:S01]  /*1ed0*/  IMAD.U32 R2, RZ, RZ, UR8 ;  /* 0x00000008ff027e24 */ /* 0x006fe2000f8e00ff */
[----:B------:R-:W-:Y:S01]  /*1ee0*/  UIADD3 UR36, UR10, 0x804, URZ ;  /* 0x000008040a247890 */ /* 0x000fe2000fffe03f */
[----:B------:R-:W-:Y:S01]  /*1ef0*/  LEA.HI R23, R74, R74, RZ, 0x1 ;  /* 0x0000004a4a177211 */ /* 0x000fe200078f08ff */
[----:B------:R-:W-:Y:S01]  /*1f00*/  UMOV UR37, 0x40000040 ;  /* 0x4000004000257882 */ /* 0x000fe20000000000 */
[----:B------:R-:W-:Y:S01]  /*1f10*/  UIADD3 UR40, UR10, 0x806, URZ ;  /* 0x000008060a287890 */ /* 0x000fe2000fffe03f */
[----:B------:R-:W-:Y:S01]  /*1f20*/  LEA.HI R72, R72, R13, RZ, 0x3 ;  /* 0x0000000d48487211 */ /* 0x000fe200078f18ff */
[----:B------:R-:W-:Y:S01]  /*1f30*/  UMOV UR41, 0x40000040 ;  /* 0x4000004000297882 */ /* 0x000fe20000000000 */
[----:B------:R-:W-:Y:S01]  /*1f40*/  UIADD3 UR44, UR10, 0xc00, URZ ;  /* 0x00000c000a2c7890 */ /* 0x000fe2000fffe03f */
[----:B------:R-:W-:Y:S01]  /*1f50*/  LEA R75, R20, UR38, 0x4 ;  /* 0x00000026144b7c11 */ /* 0x000fe2000f8e20ff */
[----:B------:R-:W-:Y:S01]  /*1f60*/  UMOV UR45, 0x40000040 ;  /* 0x40000040002d7882 */ /* 0x000fe20000000000 */
[----:B------:R-:W-:Y:S01]  /*1f70*/  UIADD3 UR48, UR10, 0xc02, URZ ;  /* 0x00000c020a307890 */ /* 0x000fe2000fffe03f */
[----:B------:R-:W-:Y:S01]  /*1f80*/  LOP3.LUT R23, R23, 0x3fffffe, RZ, 0xc0, !PT ;  /* 0x03fffffe17177812 */ /* 0x000fe200078ec0ff */
[----:B------:R-:W-:Y:S01]  /*1f90*/  UMOV UR49, 0x40000040 ;  /* 0x4000004000317882 */ /* 0x000fe20000000000 */
[----:B------:R-:W-:Y:S01]  /*1fa0*/  UIADD3 UR52, UR10, 0xc04, URZ ;  /* 0x00000c040a347890 */ /* 0x000fe2000fffe03f */
[----:B------:R-:W-:Y:S01]  /*1fb0*/  LOP3.LUT R72, R72, 0xfffffff8, RZ, 0xc0, !PT ;  /* 0xfffffff848487812 */ /* 0x000fe200078ec0ff */
[----:B------:R-:W-:Y:S01]  /*1fc0*/  UMOV UR53, 0x40000040 ;  /* 0x4000004000357882 */ /* 0x000fe20000000000 */
[----:B------:R-:W-:Y:S01]  /*1fd0*/  UMOV UR19, 0x40000040 ;  /* 0x4000004000137882 */ /* 0x000fe20000000000 */
[----:B------:R-:W-:Y:S01]  /*1fe0*/  LEA.HI R20, R73, R73, RZ, 0x1 ;  /* 0x0000004949147211 */ /* 0x000fe200078f08ff */
[----:B------:R-:W-:Y:S01]  /*1ff0*/  IMAD.IADD R23, R74, 0x1, -R23 ;  /* 0x000000014a177824 */ /* 0x000fe200078e0a17 */
[----:B------:R-:W-:Y:S01]  /*2000*/  IADD3 R72, R75, R13, -R72 ;  /* 0x0000000d4b487210 */ /* 0x000fe20007ffe848 */
[----:B------:R-:W0:Y:S01]  /*2010*/  S2R R76, SR_TID.X ;  /* 0x00000000004c7919 */ /* 0x000e220000002100 */
[----:B------:R-:W-:Y:S01]  /*2020*/  LOP3.LUT R20, R20, 0x1ffffffe, RZ, 0xc0, !PT ;  /* 0x1ffffffe14147812 */ /* 0x000fe200078ec0ff */
[----:B------:R-:W-:Y:S01]  /*2030*/  IMAD.U32 R190, RZ, RZ, UR14 ;  /* 0x0000000effbe7e24 */ /* 0x000fe2000f8e00ff */
[----:B------:R-:W-:Y:S01]  /*2040*/  UMOV UR15, 0x40000040 ;  /* 0x40000040000f7882 */ /* 0x000fe20000000000 */
[----:B------:R-:W-:Y:S01]  /*2050*/  IMAD R72, R23, 0x40, R72 ;  /* 0x0000004017487824 */ /* 0x000fe200078e0248 */
[----:B------:R-:W-:Y:S01]  /*2060*/  UMOV UR60, URZ ;  /* 0x0000003f003c7c82 */ /* 0x000fe20008000000 */
[----:B------:R-:W-:-:S02]  /*2070*/  IMAD.IADD R13, R73, 0x1, -R20 ;  /* 0x00000001490d7824 */ /* 0x000fc400078e0a14 */
[----:B------:R-:W-:Y:S02]  /*2080*/  IMAD.U32 R11, RZ, RZ, UR19 ;  /* 0x00000013ff0b7e24 */ /* 0x000fe4000f8e00ff */
[----:B------:R-:W-:-:S04]  /*2090*/  IMAD R13, R13, 0x8, R72 ;  /* 0x000000080d0d7824 */ /* 0x000fc800078e0248 */
[----:B------:R-:W-:Y:S01]  /*20a0*/  IMAD.MOV.U32 R20, RZ, RZ, R13 ;  /* 0x000000ffff147224 */ /* 0x000fe200078e000d */
[----:B0-----:R-:W-:Y:S01]  /*20b0*/  LOP3.LUT R76, R76, 0x7f, RZ, 0xc0, !PT ;  /* 0x0000007f4c4c7812 */ /* 0x001fe200078ec0ff */
[----:B------:R-:W-:Y:S02]  /*20c0*/  WARPGROUP.DEPBAR.LE gsb0, 0x0 ;  /* 0x00008000000079c5 */ /* 0x000fe40000010000 */
[----:B------:R-:W-:-:S06]  /*20d0*/  WARPGROUP.ARRIVE ;  /* 0x00000000000079c5 */ /* 0x000fcc0000000000 */
[----:B------:R-:W-:Y:S01]  /*20e0*/  HGMMA.64x96x16.F32.BF16 R24, gdesc[UR4], R24, gsb0 ;  /* 0x01600000041879f0 */ /* 0x000fe20008001818 */
[----:B------:R-:W-:Y:S02]  /*20f0*/  UIADD3 UR4, UR10, 0x4, URZ ;  /* 0x000000040a047890 */ /* 0x000fe4000fffe03f */
[----:B------:R-:W-:Y:S01]  /*2100*/  UIADD3 UR6, UR61, 0x4, URZ ;  /* 0x000000043d067890 */ /* 0x000fe2000fffe03f */
[----:B------:R-:W-:Y:S01]  /*2110*/  UMOV UR5, UR9 ;  /* 0x0000000900057c82 */ /* 0x000fe20008000000 */
[----:B------:R-:W-:Y:S01]  /*2120*/  UMOV UR7, 0x40000040 ;  /* 0x4000004000077882 */ /* 0x000fe20000000000 */
[----:B------:R-:W-:Y:S02]  /*2130*/  UMOV UR9, 0x40000040 ;  /* 0x4000004000097882 */ /* 0x000fe40000000000 */
[----:B------:R-:W-:Y:S02]  /*2140*/  UMOV UR8, UR4 ;  /* 0x0000000400087c82 */ /* 0x000fe40008000000 */
[----:B------:R-:W-:Y:S01]  /*2150*/  UMOV UR4, UR8 ;  /* 0x0000000800047c82 */ /* 0x000fe20008000000 */
[----:B------:R-:W-:Y:S01]  /*2160*/  IMAD.U32 R14, RZ, RZ, UR8 ;  /* 0x00000008ff0e7e24 */ /* 0x000fe2000f8e00ff */
[----:B------:R-:W-:Y:S01]  /*2170*/  UIADD3 UR8, UR10, 0x6, URZ ;  /* 0x000000060a087890 */ /* 0x000fe2000fffe03f */
        /* <DEDUP_REMOVED lines=89> */
[----:B------:R-:W-:Y:S01]  /*2710*/  UMOV UR5, UR19 ;  /* 0x0000001300057c82 */ /* 0x000fe20008000000 */
[----:B------:R-:W-:Y:S01]  /*2720*/  UMOV UR7, 0x40000040 ;  /* 0x4000004000077882 */ /* 0x000fe20000000000 */
[----:B------:R-:W-:Y:S02]  /*2730*/  ULDC UR10, c[0x0][0xa80] ;  /* 0x0002a000000a7ab9 */ /* 0x000fe40000000800 */
[----:B------:R-:W-:Y:S02]  /*2740*/  UMOV UR18, UR4 ;  /* 0x0000000400127c82 */ /* 0x000fe40008000000 */
[----:B------:R-:W-:Y:S01]  /*2750*/  UMOV UR4, UR18 ;  /* 0x0000001200047c82 */ /* 0x000fe20008000000 */
[----:B------:R-:W-:Y:S01]  /*2760*/  IMAD.U32 R10, RZ, RZ, UR18 ;  /* 0x00000012ff0a7e24 */ /* 0x000fe2000f8e00ff */
[----:B------:R-:W-:-:S02]  /*2770*/  WARPGROUP.DEPBAR.LE gsb0, 0x0 ;  /* 0x00008000000079c5 */ /* 0x000fc40000010000 */
[----:B------:R-:W-:-:S06]  /*2780*/  WARPGROUP.ARRIVE ;  /* 0x00000000000079c5 */ /* 0x000fcc0000000000 */
[----:B------:R-:W-:Y:S01]  /*2790*/  HGMMA.64x96x16.F32.BF16 R24, gdesc[UR4], R24, gsb0 ;  /* 0x01600000041879f0 */ /* 0x000fe20008001818 */
[----:B------:R-:W-:Y:S01]  /*27a0*/  ULDC UR4, c[0x0][0x448] ;  /* 0x0001120000047ab9 */ /* 0x000fe20000000800 */
[----:B------:R-:W-:Y:S01]  /*27b0*/  ULDC UR6, c[0x0][0x288] ;  /* 0x0000a20000067ab9 */ /* 0x000fe20000000800 */
[----:B------:R-:W-:Y:S01]  /*27c0*/  UISETP.NE.AND UP0, UPT, UR4, 0x1, UPT ;  /* 0x000000010400788c */ /* 0x000fe2000bf05270 */
[----:B------:R-:W-:Y:S01]  /*27d0*/  IMAD.U32 R73, RZ, RZ, UR6 ;  /* 0x00000006ff497e24 */ /* 0x000fe2000f8e00ff */
[----:B------:R-:W-:Y:S01]  /*27e0*/  ULOP3.LUT UR5, UR11, 0x3000000, URZ, 0xfc, !UPT ;  /* 0x030000000b057892 */ /* 0x000fe2000f8efc3f */
[----:B------:R-:W-:-:S03]  /*27f0*/  R2UR UR11, R200 ;  /* 0x00000000c80b72ca */ /* 0x000fc600000e0000 */
[----:B------:R-:W-:-:S03]  /*2800*/  PLOP3.LUT P1, PT, PT, PT, UP0, 0x80, 0x0 ;  /* 0x000000000000781c */ /* 0x000fc60003f2f008 */
[----:B------:R-:W-:Y:S02]  /*2810*/  UMOV UR14, UR5 ;  /* 0x00000005000e7c82 */ /* 0x000fe40008000000 */
[----:B------:R-:W-:Y:S01]  /*2820*/  @UP0 ULDC UR4, c[0x0][0x44c] ;  /* 0x0001130000040ab9 */ /* 0x000fe20000000800 */
[----:B------:R-:W-:-:S07]  /*2830*/  @UP0 ULDC UR7, c[0x0][0x450] ;  /* 0x0001140000070ab9 */ /* 0x000fce0000000800 */
[----:B------:R-:W-:Y:S01]  /*2840*/  @P1 IMAD.HI.U32 R23, R13, UR4, RZ ;  /* 0x000000040d171c27 */ /* 0x000fe2000f8e00ff */
[----:B------:R-:W-:-:S04]  /*2850*/  @UP0 ULDC UR4, c[0x0][0x450] ;  /* 0x0001140000040ab9 */ /* 0x000fc80000000800 */
[----:B------:R-:W-:Y:S01]  /*2860*/  @P1 SHF.R.U32.HI R20, RZ, UR4, R23 ;  /* 0x00000004ff141c19 */ /* 0x000fe20008011617 */
[----:B------:R-:W-:Y:S01]  /*2870*/  UIMAD UR4, UR42, -0x60, UR39 ;  /* 0xffffffa02a0478a4 */ /* 0x000fe2000f8e0227 */
[----:B------:R-:W-:-:S03]  /*2880*/  LOP3.LUT R23, R12, 0x7ffffffc, RZ, 0xc0, !PT ;  /* 0x7ffffffc0c177812 */ /* 0x000fc600078ec0ff */
[----:B------:R-:W0:Y:S01]  /*2890*/  SHFL.IDX PT, R72, R20, RZ, 0x1c1f ;  /* 0x001c1fff14487589 */ /* 0x000e2200000e0000 */
[----:B------:R-:W-:Y:S01]  /*28a0*/  UIADD3 UR4, UR4, 0x60, URZ ;  /* 0x0000006004047890 */ /* 0x000fe2000fffe03f */
[----:B------:R-:W-:Y:S02]  /*28b0*/  IMAD.IADD R23, R0, 0x1, -R23 ;  /* 0x0000000100177824 */ /* 0x000fe400078e0a17 */
[----:B------:R-:W1:Y:S03]  /*28c0*/  SHFL.IDX PT, R74, R20, 0x1, 0x1c1f ;  /* 0x003c1f00144a7f89 */ /* 0x000e6600000e0000 */
[----:B------:R-:W-:Y:S01]  /*28d0*/  IMAD.U32 R0, RZ, RZ, UR4 ;  /* 0x00000004ff007e24 */ /* 0x000fe2000f8e00ff */
[----:B------:R-:W-:-:S03]  /*28e0*/  UIADD3 UR4, UR5, 0x80, URZ ;  /* 0x0000008005047890 */ /* 0x000fc6000fffe03f */
[----:B------:R-:W-:-:S05]  /*28f0*/  IMAD R0, R23, -0x2, R0 ;  /* 0xfffffffe17007824 */ /* 0x000fca00078e0200 */
[----:B------:R-:W-:-:S04]  /*2900*/  IADD3 R73, R0, 0x1, -R73 ;  /* 0x0000000100497810 */ /* 0x000fc80007ffe849 */
[----:B0-----:R-:W-:-:S04]  /*2910*/  VIADDMNMX R72, R72, R73, R0, PT ;  /* 0x0000004948487246 */ /* 0x001fc80003800100 */
[C---:B------:R-:W-:Y:S02]  /*2920*/  ISETP.GT.AND P6, PT, R72.reuse, RZ, PT ;  /* 0x000000ff4800720c */ /* 0x040fe40003fc4270 */
[C---:B------:R-:W-:Y:S02]  /*2930*/  ISETP.GT.AND P5, PT, R72.reuse, 0x1, PT ;  /* 0x000000014800780c */ /* 0x040fe40003fa4270 */
[C---:B------:R-:W-:Y:S02]  /*2940*/  ISETP.GT.AND P3, PT, R72.reuse, 0x10, PT ;  /* 0x000000104800780c */ /* 0x040fe40003f64270 */
[C---:B------:R-:W-:Y:S02]  /*2950*/  ISETP.GT.AND P4, PT, R72.reuse, 0x8, PT ;  /* 0x000000084800780c */ /* 0x040fe40003f84270 */
[----:B------:R-:W-:Y:S02]  /*2960*/  ISETP.GT.AND P2, PT, R72, 0x9, PT ;  /* 0x000000094800780c */ /* 0x000fe40003f44270 */
[----:B-1----:R-:W-:Y:S01]  /*2970*/  VIADDMNMX R73, R74, R73, R0, PT ;  /* 0x000000494a497246 */ /* 0x002fe20003800100 */
[----:B------:R-:W-:-:S02]  /*2980*/  WARPGROUP.DEPBAR.LE gsb0, 0x0 ;  /* 0x00008000000079c5 */ /* 0x000fc40000010000 */
[----:B------:R-:W-:Y:S02]  /*2990*/  FSEL R24, R24, -INF , P6 ;  /* 0xff80000018187808 */ /* 0x000fe40003000000 */
[C---:B------:R-:W-:Y:S02]  /*29a0*/  ISETP.GT.AND P6, PT, R72.reuse, 0x11, PT ;  /* 0x000000114800780c */ /* 0x040fe40003fc4270 */
[----:B------:R-:W-:Y:S02]  /*29b0*/  FSEL R20, R25, -INF , P5 ;  /* 0xff80000019147808 */ /* 0x000fe40002800000 */
[----:B------:R-:W-:Y:S02]  /*29c0*/  ISETP.GT.AND P5, PT, R72, 0x18, PT ;  /* 0x000000184800780c */ /* 0x000fe40003fa4270 */
[----:B------:R-:W-:Y:S02]  /*29d0*/  FSEL R12, R32, -INF , P3 ;  /* 0xff800000200c7808 */ /* 0x000fe40001800000 */
[----:B------:R-:W-:-:S02]  /*29e0*/  FSEL R160, R33, -INF , P6 ;  /* 0xff80000021a07808 */ /* 0x000fc40003000000 */
[C---:B------:R-:W-:Y:S02]  /*29f0*/  ISETP.GT.AND P3, PT, R72.reuse, 0x21, PT ;  /* 0x000000214800780c */ /* 0x040fe40003f64270 */
[----:B------:R-:W-:Y:S02]  /*2a00*/  ISETP.GT.AND P6, PT, R72, 0x28, PT ;  /* 0x000000284800780c */ /* 0x000fe40003fc4270 */
[----:B------:R-:W-:Y:S02]  /*2a10*/  FSEL R28, R28, -INF , P4 ;  /* 0xff8000001c1c7808 */ /* 0x000fe40002000000 */
[----:B------:R-:W-:Y:S02]  /*2a20*/  ISETP.GT.AND P4, PT, R72, 0x19, PT ;  /* 0x000000194800780c */ /* 0x000fe40003f84270 */
[----:B------:R-:W-:Y:S02]  /*2a30*/  FSEL R165, R36, -INF , P5 ;  /* 0xff80000024a57808 */ /* 0x000fe40002800000 */
[----:B------:R-:W-:-:S02]  /*2a40*/  ISETP.GT.AND P5, PT, R72, 0x29, PT ;  /* 0x000000294800780c */ /* 0x000fc40003fa4270 */
[----:B------:R-:W-:Y:S02]  /*2a50*/  FSEL R161, R41, -INF , P3 ;  /* 0xff80000029a17808 */ /* 0x000fe40001800000 */
[----:B------:R-:W-:Y:S02]  /*2a60*/  FSEL R166, R44, -INF , P6 ;  /* 0xff8000002ca67808 */ /* 0x000fe40003000000 */
[C---:B------:R-:W-:Y:S02]  /*2a70*/  ISETP.GT.AND P3, PT, R72.reuse, 0x38, PT ;  /* 0x000000384800780c */ /* 0x040fe40003f64270 */
[----:B------:R-:W-:Y:S02]  /*2a80*/  ISETP.GT.AND P6, PT, R72, 0x39, PT ;  /* 0x000000394800780c */ /* 0x000fe40003fc4270 */
[----:B------:R-:W-:Y:S02]  /*2a90*/  FMNMX.FTZ R25, R24, R20, !PT ;  /* 0x0000001418197209 */ /* 0x000fe40007810000 */
[----:B------:R-:W-:-:S02]  /*2aa0*/  FSEL R170, R37, -INF , P4 ;  /* 0xff80000025aa7808 */ /* 0x000fc40002000000 */
[C---:B------:R-:W-:Y:S02]  /*2ab0*/  ISETP.GT.AND P4, PT, R72.reuse, 0x30, PT ;  /* 0x000000304800780c */ /* 0x040fe40003f84270 */
[----:B------:R-:W-:Y:S02]  /*2ac0*/  FSEL R171, R45, -INF , P5 ;  /* 0xff8000002dab7808 */ /* 0x000fe40002800000 */
[----:B------:R-:W-:Y:S02]  /*2ad0*/  ISETP.GT.AND P5, PT, R72, 0x40, PT ;  /* 0x000000404800780c */ /* 0x000fe40003fa4270 */
[----:B------:R-:W-:Y:S02]  /*2ae0*/  FSEL R167, R52, -INF , P3 ;  /* 0xff80000034a77808 */ /* 0x000fe40001800000 */
[----:B------:R-:W-:Y:S02]  /*2af0*/  FSEL R172, R53, -INF , P6 ;  /* 0xff80000035ac7808 */ /* 0x000fe40003000000 */
[----:B------:R-:W-:-:S02]  /*2b00*/  FSEL R74, R29, -INF , P2 ;  /* 0xff8000001d4a7808 */ /* 0x000fc40001000000 */
[C---:B------:R-:W-:Y:S02]  /*2b10*/  ISETP.GT.AND P3, PT, R72.reuse, 0x49, PT ;  /* 0x000000494800780c */ /* 0x040fe40003f64270 */
[----:B------:R-:W-:Y:S02]  /*2b20*/  ISETP.GT.AND P6, PT, R72, 0x50, PT ;  /* 0x000000504800780c */ /* 0x000fe40003fc4270 */
[----:B------:R-:W-:Y:S02]  /*2b30*/  FMNMX.FTZ R25, R28, R25, !PT ;  /* 0x000000191c197209 */ /* 0x000fe40007810000 */
[----:B------:R-:W-:Y:S02]  /*2b40*/  FSEL R158, R48, -INF , P4 ;  /* 0xff800000309e7808 */ /* 0x000fe40002000000 */
[----:B------:R-:W-:Y:S02]  /*2b50*/  ISETP.GT.AND P4, PT, R72, 0x41, PT ;  /* 0x000000414800780c */ /* 0x000fe40003f84270 */
[----:B------:R-:W-:-:S02]  /*2b60*/  FSEL R159, R56, -INF , P5 ;  /* 0xff800000389f7808 */ /* 0x000fc40002800000 */
[----:B------:R-:W-:Y:S02]  /*2b70*/  ISETP.GT.AND P5, PT, R72, 0x51, PT ;  /* 0x000000514800780c */ /* 0x000fe40003fa4270 */
[----:B------:R-:W-:Y:S02]  /*2b80*/  FSEL R173, R61, -INF , P3 ;  /* 0xff8000003dad7808 */ /* 0x000fe40001800000 */
[----:B------:R-:W-:Y:S02]  /*2b90*/  FSEL R0, R64, -INF , P6 ;  /* 0xff80000040007808 */ /* 0x000fe40003000000 */
[----:B------:R-:W-:Y:S02]  /*2ba0*/  FMNMX.FTZ R25, R74, R25, !PT ;  /* 0x000000194a197209 */ /* 0x000fe40007810000 */
[C---:B------:R-:W-:Y:S02]  /*2bb0*/  ISETP.GT.AND P3, PT, R73.reuse, RZ, PT ;  /* 0x000000ff4900720c */ /* 0x040fe40003f64270 */
[----:B------:R-:W-:-:S02]  /*2bc0*/  ISETP.GT.AND P6, PT, R73, 0x1, PT ;  /* 0x000000014900780c */ /* 0x000fc40003fc4270 */
[----:B------:R-:W-:Y:S02]  /*2bd0*/  FSEL R163, R57, -INF , P4 ;  /* 0xff80000039a37808 */ /* 0x000fe40002000000 */
[----:B------:R-:W-:Y:S02]  /*2be0*/  ISETP.GT.AND P4, PT, R72, 0x58, PT ;  /* 0x000000584800780c */ /* 0x000fe40003f84270 */
[----:B------:R-:W-:Y:S02]  /*2bf0*/  FSEL R164, R65, -INF , P5 ;  /* 0xff80000041a47808 */ /* 0x000fe40002800000 */
[----:B------:R-:W-:Y:S02]  /*2c00*/  FMNMX.FTZ R29, R12, R25, !PT ;  /* 0x000000190c1d7209 */ /* 0x000fe40007810000 */
[----:B------:R-:W-:Y:S02]  /*2c10*/  ISETP.GT.AND P5, PT, R73, 0x8, PT ;  /* 0x000000084900780c */ /* 0x000fe40003fa4270 */
[----:B------:R-:W-:-:S02]  /*2c20*/  FSEL R25, R26, -INF , P3 ;  /* 0xff8000001a197808 */ /* 0x000fc40001800000 */
[----:B------:R-:W-:Y:S02]  /*2c30*/  FSEL R27, R27, -INF , P6 ;  /* 0xff8000001b1b7808 */ /* 0x000fe40003000000 */
        /* <DEDUP_REMOVED lines=18> */
[----:B------:R-:W-:Y:S02]  /*2d60*/  FMNMX.FTZ R30, R157, R30, !PT ;  /* 0x0000001e9d1e7209 */ /* 0x000fe40007810000 */
[----:B------:R-:W-:Y:S02]  /*2d70*/  ISETP.GT.AND P3, PT, R73, 0x19, PT ;  /* 0x000000194900780c */ /* 0x000fe40003f64270 */
[----:B------:R-:W-:Y:S02]  /*2d80*/  FSEL R213, R38, -INF , P4 ;  /* 0xff80000026d57808 */ /* 0x000fe40002000000 */
[----:B------:R-:W-:Y:S02]  /*2d90*/  FMNMX.FTZ R26, R211, R26, !PT ;  /* 0x0000001ad31a7209 */ /* 0x000fe40007810000 */
[----:B------:R-:W-:-:S02]  /*2da0*/  FMNMX.FTZ R33, R161, R30, !PT ;  /* 0x0000001ea1217209 */ /* 0x000fc40007810000 */
[----:B------:R-:W-:Y:S02]  /*2db0*/  ISETP.GT.AND P5, PT, R73, 0x20, PT ;  /* 0x000000204900780c */ /* 0x000fe40003fa4270 */
[----:B------:R-:W-:Y:S02]  /*2dc0*/  FSEL R215, R39, -INF , P3 ;  /* 0xff80000027d77808 */ /* 0x000fe40001800000 */
[----:B------:R-:W-:Y:S02]  /*2dd0*/  FMNMX.FTZ R26, R213, R26, !PT ;  /* 0x0000001ad51a7209 */ /* 0x000fe40007810000 */
        /* <DEDUP_REMOVED lines=32> */
[----:B------:R-:W-:-:S02]  /*2fe0*/  ISETP.GT.AND P2, PT, R72, 0x48, PT ;  /* 0x000000484800780c */ /* 0x000fc40003f44270 */
        /* <DEDUP_REMOVED lines=50> */
[--C-:B------:R-:W-:Y:S01]  /*3310*/  FFMA.FTZ R178, R28, UR10, -R199.reuse ;  /* 0x0000000a1cb27c23 */ /* 0x100fe200080108c7 */
[----:B------:R-:W-:Y:S01]  /*3320*/  FSEL R204, R204, RZ, P2 ;  /* 0x000000ffcccc7208 */ /* 0x000fe20001000000 */
[--C-:B------:R-:W-:Y:S01]  /*3330*/  FFMA.FTZ R179, R74, UR10, -R199.reuse ;  /* 0x0000000a4ab37c23 */ /* 0x100fe200080108c7 */
[----:B------:R-:W-:Y:S01]  /*3340*/  ISETP.NE.AND P2, PT, R76, RZ, PT ;  /* 0x000000ff4c00720c */ /* 0x000fe20003f45270 */
[----:B------:R-:W-:Y:S01]  /*3350*/  MUFU.EX2 R175, R175 ;  /* 0x000000af00af7308 */ /* 0x000fe20000000800 */
[----:B------:R-:W0:Y:S01]  /*3360*/  S2R R76, SR_TID.X ;  /* 0x00000000004c7919 */ /* 0x000e220000002100 */
        /* <DEDUP_REMOVED lines=8> */
[----:B------:R-:W-:Y:S01]  /*33f0*/  FFMA.FTZ R170, R211, UR10, -R204 ;  /* 0x0000000ad3aa7c23 */ /* 0x000fe200080108cc */
[----:B------:R-:W-:Y:S01]  /*3400*/  FFMA.FTZ R12, R12, UR10, -R199 ;  /* 0x0000000a0c0c7c23 */ /* 0x000fe200080108c7 */
[----:B------:R-:W-:-:S02]  /*3410*/  @!P2 VIADD R20, R190, 0x32440 ;  /* 0x00032440be14a836 */ /* 0x000fc40000000000 */
[--C-:B------:R-:W-:Y:S01]  /*3420*/  FFMA.FTZ R165, R217, UR10, -R204.reuse ;  /* 0x0000000ad9a57c23 */ /* 0x100fe200080108cc */
[--C-:B------:R-:W-:Y:S01]  /*3430*/  FFMA.FTZ R206, R213, UR10, -R204.reuse ;  /* 0x0000000ad5ce7c23 */ /* 0x100fe200080108cc */
[----:B------:R-:W-:Y:S01]  /*3440*/  FFMA.FTZ R211, R215, UR10, -R204 ;  /* 0x0000000ad7d37c23 */ /* 0x000fe200080108cc */
[----:B------:R-:W-:Y:S01]  /*3450*/  MUFU.EX2 R178, R178 ;  /* 0x000000b200b27308 */ /* 0x000fe20000000800 */
[----:B------:R-:W-:Y:S01]  /*3460*/  @!P2 PRMT R20, RZ, 0x654, R20 ;  /* 0x00000654ff14a816 */ /* 0x000fe20000000014 */
[--C-:B------:R-:W-:Y:S01]  /*3470*/  FFMA.FTZ R208, R161, UR10, -R199.reuse ;  /* 0x0000000aa1d07c23 */ /* 0x100fe200080108c7 */
[--C-:B------:R-:W-:Y:S01]  /*3480*/  FFMA.FTZ R161, R166, UR10, -R199.reuse ;  /* 0x0000000aa6a17c23 */ /* 0x100fe200080108c7 */
[--C-:B------:R-:W-:Y:S01]  /*3490*/  FFMA.FTZ R166, R171, UR10, -R199.reuse ;  /* 0x0000000aaba67c23 */ /* 0x100fe200080108c7 */
[--C-:B------:R-:W-:Y:S01]  /*34a0*/  FFMA.FTZ R171, R180, UR10, -R204.reuse ;  /* 0x0000000ab4ab7c23 */ /* 0x100fe200080108cc */
[--C-:B------:R-:W-:Y:S01]  /*34b0*/  FFMA.FTZ R180, R185, UR10, -R204.reuse ;  /* 0x0000000ab9b47c23 */ /* 0x100fe200080108cc */
[--C-:B------:R-:W-:Y:S01]  /*34c0*/  FFMA.FTZ R157, R157, UR10, -R199.reuse ;  /* 0x0000000a9d9d7c23 */ /* 0x100fe200080108c7 */
[----:B------:R-:W2:Y:S01]  /*34d0*/  MUFU.EX2 R179, R179 ;  /* 0x000000b300b37308 */ /* 0x000ea20000000800 */
[----:B-1----:R-:W-:Y:S01]  /*34e0*/  F2FP.BF16.F32.PACK_AB R152, R175, R176 ;  /* 0x000000b0af98723e */ /* 0x002fe200000010ff */
[--C-:B------:R-:W-:Y:S01]  /*34f0*/  FFMA.FTZ R185, R191, UR10, -R204.reuse ;  /* 0x0000000abfb97c23 */ /* 0x100fe200080108cc */
[--C-:B------:R-:W-:Y:S01]  /*3500*/  FFMA.FTZ R194, R194, UR10, -R204.reuse ;  /* 0x0000000ac2c27c23 */ /* 0x100fe200080108cc */
[--C-:B------:R-:W-:Y:S01]  /*3510*/  FFMA.FTZ R191, R162, UR10, -R199.reuse ;  /* 0x0000000aa2bf7c23 */ /* 0x100fe200080108c7 */
[--C-:B------:R-:W-:Y:S01]  /*3520*/  FFMA.FTZ R162, R167, UR10, -R199.reuse ;  /* 0x0000000aa7a27c23 */ /* 0x100fe200080108c7 */
[--C-:B------:R-:W-:Y:S01]  /*3530*/  FFMA.FTZ R167, R172, UR10, -R199.reuse ;  /* 0x0000000aaca77c23 */ /* 0x100fe200080108c7 */
[----:B------:R-:W-:Y:S01]  /*3540*/  FFMA.FTZ R172, R181, UR10, -R204 ;  /* 0x0000000ab5ac7c23 */ /* 0x000fe200080108cc */
[----:B------:R-:W-:Y:S01]  /*3550*/  MUFU.EX2 R177, R177 ;  /* 0x000000b100b17308 */ /* 0x000fe20000000800 */
[----:B0-----:R-:W-:Y:S01]  /*3560*/  SHF.R.U32.HI R76, RZ, 0x7, R76 ;  /* 0x00000007ff4c7819 */ /* 0x001fe2000001164c */
[--C-:B------:R-:W-:Y:S01]  /*3570*/  FFMA.FTZ R181, R186, UR10, -R204.reuse ;  /* 0x0000000abab57c23 */ /* 0x100fe200080108cc */
[--C-:B------:R-:W-:Y:S01]  /*3580*/  FFMA.FTZ R158, R158, UR10, -R199.reuse ;  /* 0x0000000a9e9e7c23 */ /* 0x100fe200080108c7 */
[--C-:B------:R-:W-:Y:S01]  /*3590*/  FFMA.FTZ R186, R192, UR10, -R204.reuse ;  /* 0x0000000ac0ba7c23 */ /* 0x100fe200080108cc */
[----:B------:R-:W-:Y:S01]  /*35a0*/  IADD3 R202, -R76, 0xb, RZ ;  /* 0x0000000b4cca7810 */ /* 0x000fe20007ffe1ff */
[--C-:B------:R-:W-:Y:S01]  /*35b0*/  FFMA.FTZ R195, R195, UR10, -R204.reuse ;  /* 0x0000000ac3c37c23 */ /* 0x100fe200080108cc */
[--C-:B------:R-:W-:Y:S01]  /*35c0*/  FFMA.FTZ R192, R163, UR10, -R199.reuse ;  /* 0x0000000aa3c07c23 */ /* 0x100fe200080108c7 */
[----:B------:R-:W0:Y:S01]  /*35d0*/  MUFU.EX2 R188, R188 ;  /* 0x000000bc00bc7308 */ /* 0x000e220000000800 */
[----:B--2---:R-:W-:Y:S01]  /*35e0*/  F2FP.BF16.F32.PACK_AB R154, R179, R178 ;  /* 0x000000b2b39a723e */ /* 0x004fe200000010ff */
[----:B------:R1:W-:Y:S06]  /*35f0*/  BAR.ARV R202, 0x100 ;  /* 0x000400ca0000751d */ /* 0x0003ec0000002000 */
[----:B------:R2:W-:Y:S01]  /*3600*/  @!P2 SYNCS.ARRIVE.TRANS64.RED.A1T0 RZ, [R20+URZ], RZ ;  /* 0x000000ff14ffa9a7 */ /* 0x0005e2000810043f */
        /* <DEDUP_REMOVED lines=12> */
[--C-:B------:R-:W-:Y:S01]  /*36d0*/  FFMA.FTZ R169, R174, UR10, -R199.reuse ;  /* 0x0000000aaea97c23 */ /* 0x100fe200080108c7 */
[--C-:B------:R-:W-:Y:S01]  /*36e0*/  FFMA.FTZ R174, R189, UR10, -R204.reuse ;  /* 0x0000000abdae7c23 */ /* 0x100fe200080108cc */
[--C-:B------:R-:W-:Y:S01]  /*36f0*/  FFMA.FTZ R189, R193, UR10, -R204.reuse ;  /* 0x0000000ac1bd7c23 */ /* 0x100fe200080108cc */
[----:B------:R-:W-:Y:S01]  /*3700*/  FFMA.FTZ R0, R0, UR10, -R199 ;  /* 0x0000000a00007c23 */ /* 0x000fe200080108c7 */
[----:B------:R-:W-:Y:S01]  /*3710*/  MUFU.EX2 R12, R12 ;  /* 0x0000000c000c7308 */ /* 0x000fe20000000800 */
[--C-:B------:R-:W-:Y:S01]  /*3720*/  FFMA.FTZ R193, R197, UR10, -R204.reuse ;  /* 0x0000000ac5c17c23 */ /* 0x100fe200080108cc */
[----:B------:R-:W-:Y:S01]  /*3730*/  FFMA.FTZ R198, R205, UR10, -R204 ;  /* 0x0000000acdc67c23 */ /* 0x000fe200080108cc */
[----:B------:R-:W-:Y:S01]  /*3740*/  FADD.FTZ R175, R176, R175 ;  /* 0x000000afb0af7221 */ /* 0x000fe20000010000 */
[----:B------:R-:W-:Y:S01]  /*3750*/  FADD.FTZ R188, R177, R188 ;  /* 0x000000bcb1bc7221 */ /* 0x000fe20000010000 */
[----:B--2---:R-:W-:-:S02]  /*3760*/  IMAD.U32 R20, RZ, RZ, UR5 ;  /* 0x00000005ff147e24 */ /* 0x004fc4000f8e00ff */
[----:B------:R-:W-:Y:S01]  /*3770*/  FADD.FTZ R178, R178, R175 ;  /* 0x000000afb2b27221 */ /* 0x000fe20000010000 */
[----:B------:R-:W0:Y:S01]  /*3780*/  MUFU.EX2 R207, R207 ;  /* 0x000000cf00cf7308 */ /* 0x000e220000000800 */
[----:B---3--:R-:W-:Y:S01]  /*3790*/  F2FP.BF16.F32.PACK_AB R155, R184, R183 ;  /* 0x000000b7b89b723e */ /* 0x008fe200000010ff */
[----:B------:R1:W-:Y:S01]  /*37a0*/  BAR.SYNC.DEFER_BLOCKING R203, 0x100 ;  /* 0x000400cb0000751d */ /* 0x0003e20000010000 */
[----:B------:R-:W-:Y:S01]  /*37b0*/  FADD.FTZ R183, R183, R188 ;  /* 0x000000bcb7b77221 */ /* 0x000fe20000010000 */
[----:B------:R-:W-:Y:S01]  /*37c0*/  FADD.FTZ R179, R179, R178 ;  /* 0x000000b2b3b37221 */ /* 0x000fe20000010000 */
[----:B------:R-:W-:Y:S02]  /*37d0*/  @!P2 VIADD R190, R190, 0x32460 ;  /* 0x00032460bebea836 */ /* 0x000fe40000000000 */
[----:B------:R-:W-:Y:S01]  /*37e0*/  FADD.FTZ R184, R184, R183 ;  /* 0x000000b7b8b87221 */ /* 0x000fe20000010000 */
[----:B------:R-:W-:Y:S02]  /*37f0*/  MUFU.EX2 R160, R160 ;  /* 0x000000a000a07308 */ /* 0x000fe40000000800 */
[----:B------:R-:W-:-:S06]  /*3800*/  @!P2 PRMT R190, RZ, 0x654, R190 ;  /* 0x00000654ffbea816 */ /* 0x000fcc00000000be */
[----:B------:R-:W-:Y:S08]  /*3810*/  MUFU.EX2 R209, R209 ;  /* 0x000000d100d17308 */ /* 0x000ff00000000800 */
[----:B------:R-:W-:Y:S01]  /*3820*/  MUFU.EX2 R165, R165 ;  /* 0x000000a500a57308 */ /* 0x000fe20000000800 */
[----:B------:R-:W-:-:S06]  /*3830*/  WARPGROUP.ARRIVE ;  /* 0x00000000000079c5 */ /* 0x000fcc0000000000 */
[----:B------:R-:W-:Y:S01]  /*3840*/  HGMMA.64x256x16.F32.BF16 R24, R152, gdesc[UR12].tnspB, RZ, !UPT, gsb0 ;  /* 0x43e0000c98187df0 */ /* 0x000fe2000c0018ff */
[----:B------:R-:W2:Y:S01]  /*3850*/  MUFU.EX2 R170, R170 ;  /* 0x000000aa00aa7308 */ /* 0x000ea20000000800 */
[----:B------:R-:W-:Y:S01]  /*3860*/  UMOV UR14, UR4 ;  /* 0x00000004000e7c82 */ /* 0x000fe20008000000 */
[----:B------:R-:W-:Y:S01]  /*3870*/  UMOV UR15, 0x40000040 ;  /* 0x40000040000f7882 */ /* 0x000fe20000000000 */
[----:B------:R-:W-:-:S05]  /*3880*/  UIADD3 UR4, UR5, 0x100, URZ ;  /* 0x0000010005047890 */ /* 0x000fca000fffe03f */
        /* <DEDUP_REMOVED lines=48> */
[----:B------:R-:W-:Y:S01]  /*3b90*/  UMOV UR14, UR4 ;  /* 0x00000004000e7c82 */ /* 0x000fe20008000000 */
[----:B------:R-:W-:Y:S01]  /*3ba0*/  UMOV UR15, 0x40000040 ;  /* 0x40000040000f7882 */ /* 0x000fe20000000000 */
[----:B------:R-:W-:Y:S01]  /*3bb0*/  UIADD3 UR4, UR5, 0x180, URZ ;  /* 0x0000018005047890 */ /* 0x000fe2000fffe03f */
        /* <DEDUP_REMOVED lines=14> */
[----:B------:R-:W-:-:S06]  /*3ca0*/  FADD.FTZ R185, R194, R185 ;  /* 0x000000b9c2b97221 */ /* 0x000fcc0000010000 */
[----:B------:R-:W-:Y:S01]  /*3cb0*/  HGMMA.64x256x16.F32.BF16 R24, R152, gdesc[UR12].tnspB, R24, gsb0 ;  /* 0x43e0000c98187df0 */ /* 0x000fe20008001818 */
[----:B------:R-:W-:Y:S01]  /*3cc0*/  UMOV UR14, UR4 ;  /* 0x00000004000e7c82 */ /* 0x000fe20008000000 */
[----:B------:R-:W-:Y:S01]  /*3cd0*/  UMOV UR15, 0x40000040 ;  /* 0x40000040000f7882 */ /* 0x000fe20000000000 */
[----:B------:R-:W-:Y:S01]  /*3ce0*/  UIADD3 UR4, UR5, 0x200, URZ ;  /* 0x0000020005047890 */ /* 0x000fe2000fffe03f */
        /* <DEDUP_REMOVED lines=13> */
[----:B------:R-:W-:-:S07]  /*3dc0*/  FADD.FTZ R186, R195, R186 ;  /* 0x000000bac3ba7221 */ /* 0x000fce0000010000 */
        /* <DEDUP_REMOVED lines=21> */
[----:B------:R-:W-:Y:S02]  /*3f20*/  @UP0 ULDC UR4, c[0x0][0x44c] ;  /* 0x0001130000040ab9 */ /* 0x000fe40000000800 */
[----:B------:R-:W-:-:S04]  /*3f30*/  UIMAD.WIDE.U32 UR4, UR38, UR4, URZ ;  /* 0x00000004260472a5 */ /* 0x000fc8000f8e003f */
[----:B------:R-:W-:Y:S02]  /*3f40*/  @UP0 USHF.R.U32.HI UR38, URZ, UR7, UR5 ;  /* 0x000000073f260299 */ /* 0x000fe40008011605 */
[----:B------:R-:W-:Y:S02]  /*3f50*/  UIADD3 UR7, UR42, -0x2, URZ ;  /* 0xfffffffe2a077890 */ /* 0x000fe4000fffe03f */
[----:B------:R-:W-:-:S04]  /*3f60*/  UIADD3 UR4, UR38, -UR6, UR39 ;  /* 0x8000000626047290 */ /* 0x000fc8000fffe027 */
[----:B------:R-:W-:-:S04]  /*3f70*/  UIMAD.WIDE UR4, UR4, 0x2aaaaaab, URZ ;  /* 0x2aaaaaab040478a5 */ /* 0x000fc8000f8e023f */
[----:B------:R-:W-:-:S04]  /*3f80*/  USHF.R.U32.HI UR4, URZ, 0x1f, UR5 ;  /* 0x0000001f3f047899 */ /* 0x000fc80008011605 */
[----:B------:R-:W-:-:S04]  /*3f90*/  ULEA.HI.SX32 UR4, UR5, UR4, 0x1c ;  /* 0x0000000405047291 */ /* 0x000fc8000f8fe23f */
[----:B------:R-:W-:-:S04]  /*3fa0*/  UISETP.LT.AND UP1, UPT, UR11, UR4, UPT ;  /* 0x000000040b00728c */ /* 0x000fc8000bf21270 */
[----:B------:R-:W-:-:S03]  /*3fb0*/  USEL UR56, UR11, UR4, !UP1 ;  /* 0x000000040b387287 */ /* 0x000fc6000c800000 */
[----:B------:R-:W-:Y:S01]  /*3fc0*/  UMOV UR4, URZ ;  /* 0x0000003f00047c82 */ /* 0x000fe20008000000 */
[----:B------:R-:W-:-:S06]  /*3fd0*/  UISETP.GE.AND UP1, UPT, UR7, UR56, UPT ;  /* 0x000000380700728c */ /* 0x000fcc000bf26270 */
[----:B------:R-:W-:Y:S01]  /*3fe0*/  PLOP3.LUT P3, PT, PT, PT, UP1, 0x80, 0x0 ;  /* 0x000000000000781c */ /* 0x000fe20003f6f018 */
[----:B------:R-:W-:Y:S02]  /*3ff0*/  WARPGROUP.DEPBAR.LE gsb0, 0x0 ;  /* 0x00008000000079c5 */ /* 0x000fe40000010000 */
[----:B------:R-:W-:Y:S01]  /*4000*/  F2FP.BF16.F32.PACK_AB R152, R213, R0 ;  /* 0x00000000d598723e */ /* 0x000fe200000010ff */
[----:B------:R-:W-:Y:S01]  /*4010*/  FADD.FTZ R0, R0, R163 ;  /* 0x000000a300007221 */ /* 0x000fe20000010000 */
[----:B------:R-:W-:Y:S01]  /*4020*/  F2FP.BF16.F32.PACK_AB R153, R189, R174 ;  /* 0x000000aebd99723e */ /* 0x000fe200000010ff */
        /* <DEDUP_REMOVED lines=14> */
[----:B------:R-:W-:Y:S01]  /*4110*/  IMAD.MOV.U32 R205, RZ, RZ, R156 ;  /* 0x000000ffffcd7224 */ /* 0x000fe200078e009c */
[----:B------:R-:W-:Y:S01]  /*4120*/  UMOV UR60, URZ ;  /* 0x0000003f003c7c82 */ /* 0x000fe20008000000 */
[----:B------:R-:W-:Y:S01]  /*4130*/  IMAD.MOV.U32 R204, RZ, RZ, R201 ;  /* 0x000000ffffcc7224 */ /* 0x000fe200078e00c9 */
[----:B------:R-:W-:-:S06]  /*4140*/  UMOV UR4, URZ ;  /* 0x0000003f00047c82 */ /* 0x000fcc0008000000 */
.L_x_4423:
[----:B------:R-:W-:-:S04]  /*4150*/  UIADD3 UR4, UR4, 0x1, URZ ;  /* 0x0000000104047890 */ /* 0x000fc8000fffe03f */
[----:B------:R-:W-:-:S04]  /*4160*/  UISETP.NE.AND UP1, UPT, UR4, 0x2, UPT ;  /* 0x000000020400788c */ /* 0x000fc8000bf25270 */
[----:B------:R-:W-:Y:S02]  /*4170*/  USEL UR5, URZ, 0x1, UP1 ;  /* 0x000000013f057887 */ /* 0x000fe40008800000 */
[----:B------:R-:W-:Y:S02]  /*4180*/  USEL UR4, UR4, URZ, UP1 ;  /* 0x0000003f04047287 */ /* 0x000fe40008800000 */
[----:B------:R-:W-:Y:S01]  /*4190*/  ULOP3.LUT UR60, UR60, UR5, URZ, 0x3c, !UPT ;  /* 0x000000053c3c7292 */ /* 0x000fe2000f8e3c3f */
[----:B-1----:R-:W-:Y:S11]  /*41a0*/  @!P0 BRA `(.L_x_4415) ;  /* 0x0000000000048947 */ /* 0x002ff60003800000 */
[----:B------:R-:W-:Y:S01]  /*41b0*/  BPT.TRAP 0x1 ;  /* 0x000000040000795c */ /* 0x000fe20000300000 */
.L_x_4415:
[----:B------:R-:W-:Y:S01]  /*41c0*/  R2UR UR5, R22 ;  /* 0x00000000160572ca */ /* 0x000fe200000e0000 */
[----:B------:R-:W-:-:S05]  /*41d0*/  IMAD.U32 R201, RZ, RZ, UR60 ;  /* 0x0000003cffc97e24 */ /* 0x000fca000f8e00ff */
[----:B------:R-:W-:-:S07]  /*41e0*/  SHF.L.U32 R201, R201, 0x1f, RZ ;  /* 0x0000001fc9c97819 */ /* 0x000fce00000006ff */
[----:B------:R-:W-:-:S09]  /*41f0*/  ULEA UR5, UR4, UR5, 0x3 ;  /* 0x0000000504057291 */ /* 0x000fd2000f8e183f */
[----:B------:R1:W2:Y:S01]  /*4200*/  SYNCS.PHASECHK.TRANS64.TRYWAIT P3, [UR5+0x32430], R201 ;  /* 0x032430c9ff0075a7 */ /* 0x0002a20008060145 */
[----:B------:R-:W-:Y:S05]  /*4210*/  @!P0 BRA `(.L_x_4416) ;  /* 0x0000000000048947 */ /* 0x000fea0003800000 */
[----:B------:R-:W-:Y:S01]  /*4220*/  BPT.TRAP 0x1 ;  /* 0x000000040000795c */ /* 0x000fe20000300000 */
.L_x_4416:
[----:B--2---:R-:W-:Y:S05]  /*4230*/  @P3 BRA `(.L_x_4417) ;  /* 0x0000000000083947 */ /* 0x004fea0003800000 */
[----:B------:R-:W2:Y:S02]  /*4240*/  SYNCS.PHASECHK.TRANS64.TRYWAIT P3, [UR5+0x32430], R201 ;  /* 0x032430c9ff0075a7 */ /* 0x000ea40008060145 */
[----:B--2---:R-:W-:Y:S05]  /*4250*/  @!P3 BRA `(.L_x_4418) ;  /* 0x000000c800d8b947 */ /* 0x004fea0003800000 */
.L_x_4417:
[----:B------:R-:W-:Y:S01]  /*4260*/  R2UR UR6, R21 ;  /* 0x00000000150672ca */ /* 0x000fe200000e0000 */
[----:B0-2---:R-:W-:Y:S01]  /*4270*/  WARPGROUP.ARRIVE ;  /* 0x00000000000079c5 */ /* 0x005fe20000000000 */
[----:B------:R-:W-:Y:S01]  /*4280*/  MOV R202, UR25 ;  /* 0x0000001900ca7c02 */ /* 0x000fe20008000f00 */
        /* <DEDUP_REMOVED lines=48> */
.L_x_4419:
[----:B------:R0:W2:Y:S01]  /*4590*/  SYNCS.PHASECHK.TRANS64.TRYWAIT P3, [UR5+0x32450], R201 ;  /* 0x032450c9ff0075a7 */ /* 0x0000a20008060145 */
[----:B------:R-:W-:Y:S05]  /*45a0*/  @!P0 BRA `(.L_x_4420) ;  /* 0x0000000000048947 */ /* 0x000fea0003800000 */
[----:B------:R-:W-:Y:S01]  /*45b0*/  BPT.TRAP 0x1 ;  /* 0x000000040000795c */ /* 0x000fe20000300000 */
.L_x_4420:
[----:B--2---:R-:W-:Y:S05]  /*45c0*/  @P3 BRA `(.L_x_4421) ;  /* 0x0000000000083947 */ /* 0x004fea0003800000 */
[----:B------:R-:W2:Y:S02]  /*45d0*/  SYNCS.PHASECHK.TRANS64.TRYWAIT P3, [UR5+0x32450], R201 ;  /* 0x032450c9ff0075a7 */ /* 0x000ea40008060145 */
[----:B--2---:R-:W-:Y:S05]  /*45e0*/  @!P3 BRA `(.L_x_4422) ;  /* 0x000000c8000cb947 */ /* 0x004fea0003800000 */
.L_x_4421:
[----:B012---:R-:W-:Y:S01]  /*45f0*/  MOV R201, UR49 ;  /* 0x0000003100c97c02 */ /* 0x007fe20008000f00 */
[----:B------:R-:W-:Y:S01]  /*4600*/  UIMAD UR6, UR4, 0xc00, UR61 ;  /* 0x00000c00040678a4 */ /* 0x000fe2000f8e023d */
[----:B------:R-:W-:Y:S01]  /*4610*/  MOV R202, UR48 ;  /* 0x0000003000ca7c02 */ /* 0x000fe20008000f00 */
[----:B------:R-:W-:Y:S01]  /*4620*/  WARPGROUP.ARRIVE ;  /* 0x00000000000079c5 */ /* 0x000fe20000000000 */
[----:B------:R-:W-:Y:S01]  /*4630*/  R2UR UR48, R4 ;  /* 0x00000000043072ca */ /* 0x000fe200000e0000 */
[----:B------:R-:W-:Y:S01]  /*4640*/  UMOV UR51, 0x40000040 ;  /* 0x4000004000337882 */ /* 0x000fe20000000000 */
[----:B------:R-:W-:Y:S01]  /*4650*/  R2UR UR49, R5 ;  /* 0x00000000053172ca */ /* 0x000fe200000e0000 */
[----:B------:R-:W-:Y:S01]  /*4660*/  UIADD3 UR10, UR6, 0x2, URZ ;  /* 0x00000002060a7890 */ /* 0x000fe2000fffe03f */
[----:B------:R-:W-:Y:S01]  /*4670*/  MOV R206, UR53 ;  /* 0x0000003500ce7c02 */ /* 0x000fe20008000f00 */
[----:B------:R-:W-:Y:S01]  /*4680*/  UMOV UR50, UR6 ;  /* 0x0000000600327c82 */ /* 0x000fe20008000000 */
[----:B------:R-:W-:Y:S01]  /*4690*/  MOV R207, UR52 ;  /* 0x0000003400cf7c02 */ /* 0x000fe20008000f00 */
[----:B------:R-:W-:Y:S01]  /*46a0*/  UMOV UR55, 0x40000040 ;  /* 0x4000004000377882 */ /* 0x000fe20000000000 */
[----:B------:R-:W-:Y:S01]  /*46b0*/  R2UR UR52, R2 ;  /* 0x00000000023472ca */ /* 0x000fe200000e0000 */
[----:B------:R-:W-:Y:S01]  /*46c0*/  UMOV UR59, 0x40000040 ;  /* 0x40000040003b7882 */ /* 0x000fe20000000000 */
[----:B------:R-:W-:Y:S01]  /*46d0*/  R2UR UR53, R3 ;  /* 0x00000000033572ca */ /* 0x000fe200000e0000 */
[----:B------:R-:W-:Y:S01]  /*46e0*/  UMOV UR54, UR10 ;  /* 0x0000000a00367c82 */ /* 0x000fe20008000000 */
[----:B------:R-:W-:Y:S01]  /*46f0*/  MOV R208, UR57 ;  /* 0x0000003900d07c02 */ /* 0x000fe20008000f00 */
[----:B------:R-:W-:Y:S01]  /*4700*/  UIADD3 UR10, UR6, 0x4, URZ ;  /* 0x00000004060a7890 */ /* 0x000fe2000fffe03f */
[----:B------:R-:W-:Y:S01]  /*4710*/  MOV R209, UR56 ;  /* 0x0000003800d17c02 */ /* 0x000fe20008000f00 */
[----:B------:R-:W-:Y:S01]  /*4720*/  HGMMA.64x96x16.F32.BF16 R152, gdesc[UR48], R152, gsb0 ;  /* 0x01600000309879f0 */ /* 0x000fe20008001898 */
[----:B------:R-:W-:Y:S01]  /*4730*/  R2UR UR56, R14 ;  /* 0x000000000e3872ca */ /* 0x000fe200000e0000 */
[----:B------:R-:W-:Y:S01]  /*4740*/  UMOV UR11, 0x40000040 ;  /* 0x40000040000b7882 */ /* 0x000fe20000000000 */
[----:B------:R-:W-:Y:S01]  /*4750*/  R2UR UR57, R15 ;  /* 0x000000000f3972ca */ /* 0x000fe200000e0000 */
[----:B------:R-:W-:Y:S01]  /*4760*/  UIADD3 UR14, UR6, 0x300, URZ ;  /* 0x00000300060e7890 */ /* 0x000fe2000fffe03f */
[----:B------:R-:W-:Y:S01]  /*4770*/  R2UR UR49, R201 ;  /* 0x00000000c93172ca */ /* 0x000fe200000e0000 */
[----:B------:R-:W-:Y:S01]  /*4780*/  UMOV UR58, UR10 ;  /* 0x0000000a003a7c82 */ /* 0x000fe20008000000 */
[----:B------:R-:W-:Y:S01]  /*4790*/  UIADD3 UR10, UR6, 0x6, URZ ;  /* 0x00000006060a7890 */ /* 0x000fe2000fffe03f */
[----:B------:R-:W-:Y:S01]  /*47a0*/  R2UR UR48, R202 ;  /* 0x00000000ca3072ca */ /* 0x000fe200000e0000 */
[----:B------:R-:W-:Y:S01]  /*47b0*/  UMOV UR15, 0x40000040 ;  /* 0x40000040000f7882 */ /* 0x000fe20000000000 */
[----:B------:R-:W-:Y:S01]  /*47c0*/  UIADD3 UR18, UR6, 0x302, URZ ;  /* 0x0000030206127890 */ /* 0x000fe2000fffe03f */
[----:B------:R-:W0:Y:S01]  /*47d0*/  S2R R213, SR_TID.X ;  /* 0x0000000000d57919 */ /* 0x000e220000002100 */
        /* <DEDUP_REMOVED lines=17> */
[----:B0-----:R-:W-:Y:S01]  /*48f0*/  SHF.R.U32.HI R213, RZ, 0x7, R213 ;  /* 0x00000007ffd57819 */ /* 0x001fe200000116d5 */
        /* <DEDUP_REMOVED lines=8> */
[----:B------:R-:W-:Y:S01]  /*4980*/  IMAD.MOV.U32 R206, RZ, RZ, R13 ;  /* 0x000000ffffce7224 */ /* 0x000fe200078e000d */
[----:B------:R-:W-:Y:S02]  /*4990*/  WARPGROUP.DEPBAR.LE gsb0, 0x0 ;  /* 0x00008000000079c5 */ /* 0x000fe40000010000 */
[----:B------:R-:W-:-:S06]  /*49a0*/  WARPGROUP.ARRIVE ;  /* 0x00000000000079c5 */ /* 0x000fcc0000000000 */
[----:B------:R-:W-:Y:S01]  /*49b0*/  HGMMA.64x96x16.F32.BF16 R152, gdesc[UR56], R152, gsb0 ;  /* 0x01600000389879f0 */ /* 0x000fe20008001898 */
[----:B------:R-:W-:Y:S01]  /*49c0*/  R2UR UR56, R10 ;  /* 0x000000000a3872ca */ /* 0x000fe200000e0000 */
[----:B------:R-:W-:Y:S01]  /*49d0*/  UMOV UR58, UR6 ;  /* 0x00000006003a7c82 */ /* 0x000fe20008000000 */
[----:B------:R-:W-:Y:S01]  /*49e0*/  R2UR UR57, R11 ;  /* 0x000000000b3972ca */ /* 0x000fe200000e0000 */
[----:B------:R-:W-:Y:S01]  /*49f0*/  UMOV UR59, 0x40000040 ;  /* 0x40000040003b7882 */ /* 0x000fe20000000000 */
[----:B------:R-:W-:Y:S02]  /*4a00*/  @UP0 ULDC UR6, c[0x0][0x44c] ;  /* 0x0001130000060ab9 */ /* 0x000fe40000000800 */
[----:B------:R-:W-:Y:S01]  /*4a10*/  @P1 IMAD.HI.U32 R201, R13, UR6, RZ ;  /* 0x000000060dc91c27 */ /* 0x000fe2000f8e00ff */
[----:B------:R-:W-:-:S04]  /*4a20*/  @UP0 ULDC UR6, c[0x0][0x450] ;  /* 0x0001140000060ab9 */ /* 0x000fc80000000800 */
[----:B------:R-:W-:Y:S01]  /*4a30*/  @P1 SHF.R.U32.HI R206, RZ, UR6, R201 ;  /* 0x00000006ffce1c19 */ /* 0x000fe200080116c9 */
[----:B------:R-:W-:Y:S02]  /*4a40*/  UMOV UR6, 0x1 ;  /* 0x0000000100067882 */ /* 0x000fe40000000000 */
[----:B------:R-:W-:Y:S02]  /*4a50*/  UIMAD UR6, UR7, -0x60, UR6 ;  /* 0xffffffa0070678a4 */ /* 0x000fe4000f8e0206 */
[----:B------:R-:W0:Y:S01]  /*4a60*/  SHFL.IDX PT, R207, R206, RZ, 0x1c1f ;  /* 0x001c1fffcecf7589 */ /* 0x000e2200000e0000 */
[----:B------:R-:W-:Y:S02]  /*4a70*/  WARPGROUP.DEPBAR.LE gsb0, 0x0 ;  /* 0x00008000000079c5 */ /* 0x000fe40000010000 */
[----:B------:R-:W-:-:S06]  /*4a80*/  WARPGROUP.ARRIVE ;  /* 0x00000000000079c5 */ /* 0x000fcc0000000000 */
[----:B------:R-:W-:Y:S01]  /*4a90*/  HGMMA.64x96x16.F32.BF16 R152, gdesc[UR8], R152, gsb0 ;  /* 0x01600000089879f0 */ /* 0x000fe20008001898 */
[----:B------:R-:W-:Y:S01]  /*4aa0*/  ULDC UR10, c[0x0][0x2f0] ;  /* 0x0000bc00000a7ab9 */ /* 0x000fe20000000800 */
[----:B------:R-:W-:Y:S01]  /*4ab0*/  R2UR UR11, R20 ;  /* 0x00000000140b72ca */ /* 0x000fe200000e0000 */
[----:B------:R-:W-:Y:S01]  /*4ac0*/  IMAD.U32 R202, RZ, RZ, UR10 ;  /* 0x0000000affca7e24 */ /* 0x000fe2000f8e00ff */
[----:B------:R-:W-:Y:S01]  /*4ad0*/  ULDC UR10, c[0x0][0xa80] ;  /* 0x0002a000000a7ab9 */ /* 0x000fe20000000800 */
        /* <DEDUP_REMOVED lines=37> */
[----:B------:R-:W-:Y:S01]  /*4d30*/  R2UR UR57, R208 ;  /* 0x00000000d03972ca */ /* 0x000fe200000e0000 */
[----:B------:R-:W-:Y:S01]  /*4d40*/  IMAD.MOV.U32 R208, RZ, RZ, -0x2 ;  /* 0xfffffffeffd07424 */ /* 0x000fe200078e00ff */
[----:B------:R-:W-:Y:S02]  /*4d50*/  R2UR UR56, R209 ;  /* 0x00000000d13872ca */ /* 0x000fe400000e0000 */
[----:B------:R-:W1:Y:S01]  /*4d60*/  SHFL.IDX PT, R209, R206, 0x1, 0x1c1f ;  /* 0x003c1f00ced17f89 */ /* 0x000e6200000e0000 */
[----:B------:R-:W-:Y:S01]  /*4d70*/  IMAD R201, R23, R208, UR6 ;  /* 0x0000000617c97e24 */ /* 0x000fe2000f8e02d0 */
[----:B------:R-:W-:-:S07]  /*4d80*/  ULDC UR6, c[0x0][0x288] ;  /* 0x0000a20000067ab9 */ /* 0x000fce0000000800 */
[----:B------:R-:W-:Y:S02]  /*4d90*/  IMAD R202, R202, UR57, R201 ;  /* 0x00000039caca7c24 */ /* 0x000fe4000f8e02c9 */
[----:B------:R-:W-:Y:S02]  /*4da0*/  UISETP.GT.AND UP1, UPT, UR7, UR56, UPT ;  /* 0x000000380700728c */ /* 0x000fe4000bf24270 */
[----:B------:R-:W-:Y:S01]  /*4db0*/  UIADD3 UR7, UR7, -0x1, URZ ;  /* 0xffffffff07077890 */ /* 0x000fe2000fffe03f */
[----:B0-----:R-:W-:-:S04]  /*4dc0*/  IADD3 R201, R207, -UR6, R202 ;  /* 0x80000006cfc97c10 */ /* 0x001fc8000fffe0ca */
[C---:B------:R-:W-:Y:S02]  /*4dd0*/  ISETP.GT.AND P5, PT, R201.reuse, 0x1, PT ;  /* 0x00000001c900780c */ /* 0x040fe40003fa4270 */
[C---:B------:R-:W-:Y:S02]  /*4de0*/  ISETP.GT.AND P4, PT, R201.reuse, RZ, PT ;  /* 0x000000ffc900720c */ /* 0x040fe40003f84270 */
[C---:B------:R-:W-:Y:S02]  /*4df0*/  ISETP.GT.AND P6, PT, R201.reuse, 0x8, PT ;  /* 0x00000008c900780c */ /* 0x040fe40003fc4270 */
[----:B------:R-:W-:Y:S02]  /*4e00*/  ISETP.GT.AND P3, PT, R201, 0x9, PT ;  /* 0x00000009c900780c */ /* 0x000fe40003f64270 */
[----:B-1----:R-:W-:Y:S01]  /*4e10*/  IADD3 R202, R209, -UR6, R202 ;  /* 0x80000006d1ca7c10 */ /* 0x002fe2000fffe0ca */
[----:B------:R-:W-:Y:S02]  /*4e20*/  WARPGROUP.DEPBAR.LE gsb0, 0x0 ;  /* 0x00008000000079c5 */ /* 0x000fe40000010000 */
[----:B------:R-:W-:-:S02]  /*4e30*/  FSEL R153, R153, -INF , P5 ;  /* 0xff80000099997808 */ /* 0x000fc40002800000 */
[C---:B------:R-:W-:Y:S02]  /*4e40*/  ISETP.GT.AND P5, PT, R201.reuse, 0x11, PT ;  /* 0x00000011c900780c */ /* 0x040fe40003fa4270 */
[----:B------:R-:W-:Y:S02]  /*4e50*/  FSEL R207, R152, -INF , P4 ;  /* 0xff80000098cf7808 */ /* 0x000fe40002000000 */
[----:B------:R-:W-:Y:S02]  /*4e60*/  FSEL R152, R156, -INF , P6 ;  /* 0xff8000009c987808 */ /* 0x000fe40003000000 */
[----:B------:R-:W-:Y:S02]  /*4e70*/  ISETP.GT.AND P6, PT, R201, 0x18, PT ;  /* 0x00000018c900780c */ /* 0x000fe40003fc4270 */
[----:B------:R-:W-:Y:S02]  /*4e80*/  FSEL R161, R161, -INF , P5 ;  /* 0xff800000a1a17808 */ /* 0x000fe40002800000 */
[----:B------:R-:W-:-:S02]  /*4e90*/  ISETP.GT.AND P5, PT, R201, 0x21, PT ;  /* 0x00000021c900780c */ /* 0x000fc40003fa4270 */
[----:B------:R-:W-:Y:S02]  /*4ea0*/  FSEL R157, R157, -INF , P3 ;  /* 0xff8000009d9d7808 */ /* 0x000fe40001800000 */
[C---:B------:R-:W-:Y:S02]  /*4eb0*/  ISETP.GT.AND P3, PT, R201.reuse, 0x19, PT ;  /* 0x00000019c900780c */ /* 0x040fe40003f64270 */
        /* <DEDUP_REMOVED lines=10> */
[----:B------:R-:W-:Y:S02]  /*4f60*/  ISETP.GT.AND P5, PT, R202, RZ, PT ;  /* 0x000000ffca00720c */ /* 0x000fe40003fa4270 */
[----:B------:R-:W-:Y:S02]  /*4f70*/  FSEL R173, R173, -INF , P3 ;  /* 0xff800000adad7808 */ /* 0x000fe40001800000 */
[----:B------:R-:W-:Y:S02]  /*4f80*/  ISETP.GT.AND P3, PT, R201, 0x39, PT ;  /* 0x00000039c900780c */ /* 0x000fe40003f64270 */
[----:B------:R-:W-:Y:S02]  /*4f90*/  FSEL R180, R180, -INF , P6 ;  /* 0xff800000b4b47808 */ /* 0x000fe40003000000 */
[----:B------:R-:W-:Y:S02]  /*4fa0*/  FSEL R160, R160, -INF , P4 ;  /* 0xff800000a0a07808 */ /* 0x000fe40002000000 */
[----:B------:R-:W-:-:S02]  /*4fb0*/  ISETP.GT.AND P6, PT, R202, 0x1, PT ;  /* 0x00000001ca00780c */ /* 0x000fc40003fc4270 */
[----:B------:R-:W-:Y:S02]  /*4fc0*/  FSEL R154, R154, -INF , P5 ;  /* 0xff8000009a9a7808 */ /* 0x000fe40002800000 */
[----:B------:R-:W-:Y:S02]  /*4fd0*/  ISETP.GT.AND P4, PT, R201, 0x20, PT ;  /* 0x00000020c900780c */ /* 0x000fe40003f84270 */
[----:B------:R-:W-:Y:S02]  /*4fe0*/  FSEL R181, R181, -INF , P3 ;  /* 0xff800000b5b57808 */ /* 0x000fe40001800000 */
[----:B------:R-:W-:Y:S02]  /*4ff0*/  ISETP.GT.AND P3, PT, R202, 0x8, PT ;  /* 0x00000008ca00780c */ /* 0x000fe40003f64270 */
[----:B------:R-:W-:Y:S02]  /*5000*/  FSEL R155, R155, -INF , P6 ;  /* 0xff8000009b9b7808 */ /* 0x000fe40003000000 */
[----:B------:R-:W-:-:S02]  /*5010*/  FMNMX.FTZ R156, R154, R205, !PT ;  /* 0x000000cd9a9c7209 */ /* 0x000fc40007810000 */
[----:B------:R-:W-:Y:S02]  /*5020*/  FSEL R168, R168, -INF , P4 ;  /* 0xff800000a8a87808 */ /* 0x000fe40002000000 */
[----:B------:R-:W-:Y:S02]  /*5030*/  ISETP.GT.AND P4, PT, R201, 0x30, PT ;  /* 0x00000030c900780c */ /* 0x000fe40003f84270 */
[----:B------:R-:W-:Y:S02]  /*5040*/  ISETP.GT.AND P6, PT, R202, 0x9, PT ;  /* 0x00000009ca00780c */ /* 0x000fe40003fc4270 */
[----:B------:R-:W-:Y:S02]  /*5050*/  FSEL R158, R158, -INF , P3 ;  /* 0xff8000009e9e7808 */ /* 0x000fe40001800000 */
[----:B------:R-:W-:Y:S02]  /*5060*/  FMNMX.FTZ R209, R155, R156, !PT ;  /* 0x0000009c9bd17209 */ /* 0x000fe40007810000 */
[----:B------:R-:W-:-:S02]  /*5070*/  FSEL R176, R176, -INF , P4 ;  /* 0xff800000b0b07808 */ /* 0x000fc40002000000 */
[----:B------:R-:W-:Y:S02]  /*5080*/  ISETP.GT.AND P4, PT, R201, 0x40, PT ;  /* 0x00000040c900780c */ /* 0x000fe40003f84270 */
[----:B------:R-:W-:Y:S02]  /*5090*/  ISETP.GT.AND P3, PT, R202, 0x10, PT ;  /* 0x00000010ca00780c */ /* 0x000fe40003f64270 */
[----:B------:R-:W-:Y:S02]  /*50a0*/  FSEL R159, R159, -INF , P6 ;  /* 0xff8000009f9f7808 */ /* 0x000fe40003000000 */
[----:B------:R-:W-:Y:S02]  /*50b0*/  FMNMX.FTZ R156, R158, R209, !PT ;  /* 0x000000d19e9c7209 */ /* 0x000fe40007810000 */
[----:B------:R-:W-:Y:S02]  /*50c0*/  ISETP.GT.AND P5, PT, R201, 0x41, PT ;  /* 0x00000041c900780c */ /* 0x000fe40003fa4270 */
        /* <DEDUP_REMOVED lines=10> */
[----:B------:R-:W-:Y:S02]  /*5170*/  ISETP.GT.AND P3, PT, R202, 0x19, PT ;  /* 0x00000019ca00780c */ /* 0x000fe40003f64270 */
[----:B------:R-:W-:Y:S02]  /*5180*/  FSEL R166, R166, -INF , P5 ;  /* 0xff800000a6a67808 */ /* 0x000fe40002800000 */
[----:B------:R-:W-:-:S02]  /*5190*/  FMNMX.FTZ R211, R163, R206, !PT ;  /* 0x000000cea3d37209 */ /* 0x000fc40007810000 */
[----:B------:R-:W-:Y:S02]  /*51a0*/  FMNMX.FTZ R156, R152, R209, !PT ;  /* 0x000000d1989c7209 */ /* 0x000fe40007810000 */
[----:B------:R-:W-:Y:S02]  /*51b0*/  ISETP.GT.AND P6, PT, R202, 0x20, PT ;  /* 0x00000020ca00780c */ /* 0x000fe40003fc4270 */
[----:B------:R-:W-:Y:S02]  /*51c0*/  FSEL R167, R167, -INF , P3 ;  /* 0xff800000a7a77808 */ /* 0x000fe40001800000 */
[----:B------:R-:W-:Y:S02]  /*51d0*/  FMNMX.FTZ R206, R166, R211, !PT ;  /* 0x000000d3a6ce7209 */ /* 0x000fe40007810000 */
[----:B------:R-:W-:Y:S02]  /*51e0*/  FMNMX.FTZ R209, R157, R156, !PT ;  /* 0x0000009c9dd17209 */ /* 0x000fe40007810000 */
        /* <DEDUP_REMOVED lines=51> */
[----:B------:R-:W-:Y:S02]  /*5520*/  ISETP.GT.AND P6, PT, R201, 0x48, PT ;  /* 0x00000048c900780c */ /* 0x000fe40003fc4270 */
[----:B------:R-:W-:Y:S02]  /*5530*/  FMNMX.FTZ R156, R184, R209, !PT ;  /* 0x000000d1b89c7209 */ /* 0x000fe40007810000 */
[C---:B------:R-:W-:Y:S02]  /*5540*/  ISETP.GT.AND P5, PT, R202.reuse, 0x58, PT ;  /* 0x00000058ca00780c */ /* 0x040fe40003fa4270 */
[----:B------:R-:W-:-:S02]  /*5550*/  ISETP.GT.AND P3, PT, R202, 0x59, PT ;  /* 0x00000059ca00780c */ /* 0x000fc40003f64270 */
[----:B------:R-:W-:Y:S02]  /*5560*/  FSEL R195, R195, -INF , P4 ;  /* 0xff800000c3c37808 */ /* 0x000fe40002000000 */
[----:B------:R-:W-:Y:S02]  /*5570*/  FMNMX.FTZ R202, R194, R211, !PT ;  /* 0x000000d3c2ca7209 */ /* 0x000fe40007810000 */
[----:B------:R-:W-:Y:S02]  /*5580*/  ISETP.GT.AND P4, PT, R201, 0x49, PT ;  /* 0x00000049c900780c */ /* 0x000fe40003f84270 */
[----:B------:R-:W-:Y:S02]  /*5590*/  FSEL R188, R188, -INF , P6 ;  /* 0xff800000bcbc7808 */ /* 0x000fe40003000000 */
[----:B------:R-:W-:Y:S02]  /*55a0*/  FMNMX.FTZ R209, R185, R156, !PT ;  /* 0x0000009cb9d17209 */ /* 0x000fe40007810000 */
[----:B------:R-:W-:-:S02]  /*55b0*/  FSEL R198, R198, -INF , P5 ;  /* 0xff800000c6c67808 */ /* 0x000fc40002800000 */
[----:B------:R-:W-:Y:S02]  /*55c0*/  FMNMX.FTZ R211, R195, R202, !PT ;  /* 0x000000cac3d37209 */ /* 0x000fe40007810000 */
[----:B------:R-:W-:Y:S02]  /*55d0*/  FSEL R199, R199, -INF , P3 ;  /* 0xff800000c7c77808 */ /* 0x000fe40001800000 */
        /* <DEDUP_REMOVED lines=9> */
[----:B------:R-:W-:Y:S01]  /*5670*/  FSEL R193, R193, -INF , P4 ;  /* 0xff800000c1c17808 */ /* 0x000fe20002000000 */
[----:B------:R-:W0:Y:S01]  /*5680*/  SHFL.BFLY PT, R211, R202, 0x2, 0x1f ;  /* 0x0c401f00cad37f89 */ /* 0x000e2200000e0000 */
[----:B------:R-:W-:-:S02]  /*5690*/  FMNMX.FTZ R156, R192, R209, !PT ;  /* 0x000000d1c09c7209 */ /* 0x000fc40007810000 */
[----:B------:R-:W-:Y:S02]  /*56a0*/  ISETP.GT.AND P4, PT, R201, 0x59, PT ;  /* 0x00000059c900780c */ /* 0x000fe40003f84270 */
[----:B------:R-:W-:Y:S02]  /*56b0*/  FSEL R208, R196, -INF , P3 ;  /* 0xff800000c4d07808 */ /* 0x000fe40001800000 */
[----:B------:R-:W-:Y:S02]  /*56c0*/  FMNMX.FTZ R189, R193, R156, !PT ;  /* 0x0000009cc1bd7209 */ /* 0x000fe40007810000 */
[----:B------:R-:W-:Y:S02]  /*56d0*/  FSEL R209, R197, -INF , P4 ;  /* 0xff800000c5d17808 */ /* 0x000fe40002000000 */
[----:B------:R-:W-:-:S04]  /*56e0*/  FMNMX.FTZ R156, R208, R189, !PT ;  /* 0x000000bdd09c7209 */ /* 0x000fc80007810000 */
        /* <DEDUP_REMOVED lines=14> */
[----:B------:R0:W-:Y:S01]  /*57d0*/  MUFU.EX2 R189, R154 ;  /* 0x0000009a00bd7308 */ /* 0x0001e20000000800 */
[----:B-1----:R-:W-:Y:S01]  /*57e0*/  FMNMX.FTZ R201, R202, R201, !PT ;  /* 0x000000c9cac97209 */ /* 0x002fe20007810000 */
[--C-:B------:R-:W-:Y:S01]  /*57f0*/  FFMA.FTZ R162, R162, UR10, -R197.reuse ;  /* 0x0000000aa2a27c23 */ /* 0x100fe200080108c5 */
[----:B------:R-:W-:Y:S01]  /*5800*/  IADD3 R202, -R213, 0xb, RZ ;  /* 0x0000000bd5ca7810 */ /* 0x000fe20007ffe1ff */
[--C-:B------:R-:W-:Y:S01]  /*5810*/  FFMA.FTZ R163, R163, UR10, -R197.reuse ;  /* 0x0000000aa3a37c23 */ /* 0x100fe200080108c5 */
[C---:B------:R-:W-:Y:S01]  /*5820*/  FSETP.NEU.FTZ.AND P3, PT, R201.reuse, -INF , PT ;  /* 0xff800000c900780b */ /* 0x040fe20003f7d000 */
[----:B------:R-:W-:Y:S01]  /*5830*/  FMUL.FTZ R212, R201, UR10 ;  /* 0x0000000ac9d47c20 */ /* 0x000fe20008410000 */
[--C-:B------:R-:W-:Y:S01]  /*5840*/  FFMA.FTZ R166, R166, UR10, -R197.reuse ;  /* 0x0000000aa6a67c23 */ /* 0x100fe200080108c5 */
[----:B------:R-:W1:Y:S01]  /*5850*/  MUFU.EX2 R196, R196 ;  /* 0x000000c400c47308 */ /* 0x000e620000000800 */
[--C-:B------:R-:W-:Y:S01]  /*5860*/  FFMA.FTZ R167, R167, UR10, -R197.reuse ;  /* 0x0000000aa7a77c23 */ /* 0x100fe200080108c5 */
[--C-:B------:R-:W-:Y:S01]  /*5870*/  FFMA.FTZ R170, R170, UR10, -R197.reuse ;  /* 0x0000000aaaaa7c23 */ /* 0x100fe200080108c5 */
[----:B------:R-:W-:Y:S01]  /*5880*/  FSEL R212, R212, RZ, P3 ;  /* 0x000000ffd4d47208 */ /* 0x000fe20001800000 */
[--C-:B------:R-:W-:Y:S01]  /*5890*/  FFMA.FTZ R171, R171, UR10, -R197.reuse ;  /* 0x0000000aabab7c23 */ /* 0x100fe200080108c5 */
[--C-:B------:R-:W-:Y:S01]  /*58a0*/  FFMA.FTZ R174, R174, UR10, -R197.reuse ;  /* 0x0000000aaeae7c23 */ /* 0x100fe200080108c5 */
[--C-:B------:R-:W-:Y:S01]  /*58b0*/  FFMA.FTZ R175, R175, UR10, -R197.reuse ;  /* 0x0000000aafaf7c23 */ /* 0x100fe200080108c5 */
[----:B------:R-:W-:Y:S01]  /*58c0*/  FFMA.FTZ R178, R178, UR10, -R197 ;  /* 0x0000000ab2b27c23 */ /* 0x000fe200080108c5 */
[--C-:B------:R-:W-:Y:S01]  /*58d0*/  FFMA.FTZ R211, R152, UR10, -R212.reuse ;  /* 0x0000000a98d37c23 */ /* 0x100fe200080108d4 */
[----:B------:R-:W-:Y:S01]  /*58e0*/  FSEL R152, R156, RZ, P4 ;  /* 0x000000ff9c987208 */ /* 0x000fe20002000000 */
[--C-:B------:R-:W-:Y:S01]  /*58f0*/  FFMA.FTZ R210, R153, UR10, -R212.reuse ;  /* 0x0000000a99d27c23 */ /* 0x100fe200080108d4 */
[----:B------:R-:W-:Y:S01]  /*5900*/  FFMA.FTZ R155, R157, UR10, -R212 ;  /* 0x0000000a9d9b7c23 */ /* 0x000fe200080108d4 */
[----:B------:R-:W-:Y:S01]  /*5910*/  FSEL R153, R201, RZ, P3 ;  /* 0x000000ffc9997208 */ /* 0x000fe20001800000 */
[----:B------:R-:W-:-:S02]  /*5920*/  IMAD.U32 R157, RZ, RZ, UR5 ;  /* 0x00000005ff9d7e24 */ /* 0x000fc4000f8e00ff */
[----:B0-----:R-:W-:Y:S01]  /*5930*/  FADD.FTZ R154, -R152, R205 ;  /* 0x000000cd989a7221 */ /* 0x001fe20000010100 */
[----:B------:R-:W-:Y:S01]  /*5940*/  FFMA.FTZ R207, R207, UR10, -R212 ;  /* 0x0000000acfcf7c23 */ /* 0x000fe200080108d4 */
[----:B------:R-:W-:Y:S01]  /*5950*/  MUFU.EX2 R158, R158 ;  /* 0x0000009e009e7308 */ /* 0x000fe20000000800 */
[----:B------:R-:W-:Y:S02]  /*5960*/  @!P2 VIADD R152, R157, 0x32440 ;  /* 0x000324409d98a836 */ /* 0x000fe40000000000 */
[----:B------:R-:W-:Y:S01]  /*5970*/  FADD.FTZ R153, -R153, R204 ;  /* 0x000000cc99997221 */ /* 0x000fe20000010100 */
[----:B------:R-:W-:Y:S01]  /*5980*/  FMUL.FTZ R214, R154, UR10 ;  /* 0x0000000a9ad67c20 */ /* 0x000fe20008410000 */
[----:B------:R-:W-:Y:S01]  /*5990*/  UIMAD UR5, UR4, 0xc00, UR11 ;  /* 0x00000c00040578a4 */ /* 0x000fe2000f8e020b */
[----:B------:R-:W-:Y:S01]  /*59a0*/  FFMA.FTZ R160, R160, UR10, -R212 ;  /* 0x0000000aa0a07c23 */ /* 0x000fe200080108d4 */
[----:B------:R-:W-:Y:S01]  /*59b0*/  FMUL.FTZ R216, R153, UR10 ;  /* 0x0000000a99d87c20 */ /* 0x000fe20008410000 */
[----:B------:R-:W-:Y:S01]  /*59c0*/  @!P2 PRMT R152, RZ, 0x654, R152 ;  /* 0x00000654ff98a816 */ /* 0x000fe20000000098 */
[----:B------:R2:W-:Y:S06]  /*59d0*/  BAR.ARV R202, 0x100 ;  /* 0x000400ca0000751d */ /* 0x0005ec0000002000 */
[----:B------:R0:W-:Y:S01]  /*59e0*/  @!P2 SYNCS.ARRIVE.TRANS64.RED.A1T0 RZ, [R152+URZ], RZ ;  /* 0x000000ff98ffa9a7 */ /* 0x0001e2000810043f */
[----:B------:R-:W3:Y:S01]  /*59f0*/  MUFU.EX2 R216, R216 ;  /* 0x000000d800d87308 */ /* 0x000ee20000000800 */
[----:B-1----:R-:W-:Y:S01]  /*5a00*/  F2FP.BF16.F32.PACK_AB R153, R196, R189 ;  /* 0x000000bdc499723e */ /* 0x002fe200000010ff */
[----:B------:R-:W-:Y:S01]  /*5a10*/  UMOV UR14, UR5 ;  /* 0x00000005000e7c82 */ /* 0x000fe20008000000 */
        /* <DEDUP_REMOVED lines=14> */
[-C--:B---3--:R-:W-:Y:S01]  /*5b00*/  FMUL.FTZ R24, R24, R216.reuse ;  /* 0x000000d818187220 */ /* 0x088fe20000410000 */
        /* <DEDUP_REMOVED lines=30> */
[----:B------:R4:W3:Y:S01]  /*5cf0*/  MUFU.EX2 R204, R155 ;  /* 0x0000009b00cc7308 */ /* 0x0008e20000000800 */
        /* <DEDUP_REMOVED lines=100> */
[----:B----4-:R-:W-:Y:S01]  /*6340*/  F2FP.BF16.F32.PACK_AB R155, R159, R158 ;  /* 0x0000009e9f9b723e */ /* 0x010fe200000010ff */
[----:B------:R-:W-:Y:S01]  /*6350*/  MUFU.EX2 R162, R162 ;  /* 0x000000a200a27308 */ /* 0x000fe20000000800 */
[----:B0-----:R-:W-:Y:S01]  /*6360*/  F2FP.BF16.F32.PACK_AB R152, R210, R207 ;  /* 0x000000cfd298723e */ /* 0x001fe200000010ff */
[--C-:B------:R-:W-:Y:S01]  /*6370*/  FFMA.FTZ R181, R181, UR10, -R212.reuse ;  /* 0x0000000ab5b57c23 */ /* 0x100fe200080108d4 */
[----:B---3--:R-:W-:Y:S01]  /*6380*/  F2FP.BF16.F32.PACK_AB R154, R204, R211 ;  /* 0x000000d3cc9a723e */ /* 0x008fe200000010ff */
[----:B------:R2:W-:Y:S01]  /*6390*/  BAR.SYNC.DEFER_BLOCKING R203, 0x100 ;  /* 0x000400cb0000751d */ /* 0x0005e20000010000 */
        /* <DEDUP_REMOVED lines=17> */
[----:B------:R-:W-:Y:S01]  /*64b0*/  FFMA.FTZ R209, R209, UR10, -R212 ;  /* 0x0000000ad1d17c23 */ /* 0x000fe200080108d4 */
[----:B------:R-:W-:Y:S01]  /*64c0*/  FFMA.FTZ R197, R199, UR10, -R197 ;  /* 0x0000000ac7c57c23 */ /* 0x000fe200080108c5 */
[----:B------:R-:W-:Y:S01]  /*64d0*/  UIADD3 UR6, UR5, 0x280, URZ ;  /* 0x0000028005067890 */ /* 0x000fe2000fffe03f */
[----:B------:R-:W-:Y:S01]  /*64e0*/  FFMA.FTZ R189, R214, R12, R189 ;  /* 0x0000000cd6bd7223 */ /* 0x000fe200000100bd */
[----:B------:R-:W1:Y:S01]  /*64f0*/  MUFU.EX2 R167, R167 ;  /* 0x000000a700a77308 */ /* 0x000e620000000800 */
[----:B------:R-:W-:Y:S01]  /*6500*/  FFMA.FTZ R207, R216, R0, R207 ;  /* 0x00000000d8cf7223 */ /* 0x000fe200000100cf */
[----:B------:R-:W-:Y:S01]  /*6510*/  WARPGROUP.ARRIVE ;  /* 0x00000000000079c5 */ /* 0x000fe20000000000 */
[----:B------:R-:W-:Y:S01]  /*6520*/  FADD.FTZ R189, R196, R189 ;  /* 0x000000bdc4bd7221 */ /* 0x000fe20000010000 */
[----:B------:R-:W-:Y:S01]  /*6530*/  PLOP3.LUT P3, PT, PT, PT, UP1, 0x80, 0x0 ;  /* 0x000000000000781c */ /* 0x000fe20003f6f018 */
[----:B------:R-:W-:Y:S01]  /*6540*/  FADD.FTZ R210, R210, R207 ;  /* 0x000000cfd2d27221 */ /* 0x000fe20000010000 */
[----:B------:R-:W-:-:S02]  /*6550*/  @!P2 VIADD R157, R157, 0x32460 ;  /* 0x000324609d9da836 */ /* 0x000fc40000000000 */
[----:B------:R-:W-:Y:S01]  /*6560*/  FADD.FTZ R158, R158, R189 ;  /* 0x000000bd9e9e7221 */ /* 0x000fe20000010000 */
[----:B------:R-:W-:Y:S01]  /*6570*/  HGMMA.64x256x16.F32.BF16 R24, R152, gdesc[UR12].tnspB, R24, gsb0 ;  /* 0x43e0000c98187df0 */ /* 0x000fe20008001818 */
[----:B------:R-:W-:Y:S01]  /*6580*/  MUFU.EX2 R160, R160 ;  /* 0x000000a000a07308 */ /* 0x000fe20000000800 */
[----:B------:R-:W-:Y:S01]  /*6590*/  UIADD3 UR14, UR5, 0x80, URZ ;  /* 0x00000080050e7890 */ /* 0x000fe2000fffe03f */
[----:B------:R-:W-:Y:S01]  /*65a0*/  FADD.FTZ R211, R211, R210 ;  /* 0x000000d2d3d37221 */ /* 0x000fe20000010000 */
[----:B------:R-:W-:Y:S01]  /*65b0*/  UMOV UR15, 0x40000040 ;  /* 0x40000040000f7882 */ /* 0x000fe20000000000 */
[----:B------:R-:W-:Y:S01]  /*65c0*/  FADD.FTZ R159, R159, R158 ;  /* 0x0000009e9f9f7221 */ /* 0x000fe20000010000 */
[----:B------:R-:W-:Y:S01]  /*65d0*/  @!P2 PRMT R157, RZ, 0x654, R157 ;  /* 0x00000654ff9da816 */ /* 0x000fe2000000009d */
[----:B------:R-:W-:Y:S01]  /*65e0*/  FADD.FTZ R211, R204, R211 ;  /* 0x000000d3ccd37221 */ /* 0x000fe20000010000 */
[----:B------:R-:W-:Y:S01]  /*65f0*/  IMAD.MOV.U32 R204, RZ, RZ, R201 ;  /* 0x000000ffffcc7224 */ /* 0x000fe200078e00c9 */
[----:B------:R-:W3:Y:S08]  /*6600*/  MUFU.EX2 R161, R161 ;  /* 0x000000a100a17308 */ /* 0x000ef00000000800 */
[----:B------:R-:W-:Y:S08]  /*6610*/  MUFU.EX2 R164, R164 ;  /* 0x000000a400a47308 */ /* 0x000ff00000000800 */
[----:B------:R-:W4:Y:S08]  /*6620*/  MUFU.EX2 R165, R165 ;  /* 0x000000a500a57308 */ /* 0x000f300000000800 */
[----:B------:R-:W-:Y:S08]  /*6630*/  MUFU.EX2 R170, R170 ;  /* 0x000000aa00aa7308 */ /* 0x000ff00000000800 */
[----:B------:R-:W5:Y:S08]  /*6640*/  MUFU.EX2 R171, R171 ;  /* 0x000000ab00ab7308 */ /* 0x000f700000000800 */
[----:B------:R-:W-:Y:S08]  /*6650*/  MUFU.EX2 R174, R174 ;  /* 0x000000ae00ae7308 */ /* 0x000ff00000000800 */
[----:B------:R-:W-:Y:S08]  /*6660*/  MUFU.EX2 R168, R168 ;  /* 0x000000a800a87308 */ /* 0x000ff00000000800 */
[----:B------:R-:W2:Y:S08]  /*6670*/  MUFU.EX2 R169, R169 ;  /* 0x000000a900a97308 */ /* 0x000eb00000000800 */
[----:B------:R-:W-:Y:S08]  /*6680*/  MUFU.EX2 R172, R172 ;  /* 0x000000ac00ac7308 */ /* 0x000ff00000000800 */
[----:B------:R-:W2:Y:S08]  /*6690*/  MUFU.EX2 R173, R173 ;  /* 0x000000ad00ad7308 */ /* 0x000eb00000000800 */
[----:B------:R-:W2:Y:S08]  /*66a0*/  MUFU.EX2 R175, R175 ;  /* 0x000000af00af7308 */ /* 0x000eb00000000800 */
[----:B------:R-:W-:Y:S08]  /*66b0*/  MUFU.EX2 R178, R178 ;  /* 0x000000b200b27308 */ /* 0x000ff00000000800 */
[----:B------:R-:W-:Y:S08]  /*66c0*/  MUFU.EX2 R179, R179 ;  /* 0x000000b300b37308 */ /* 0x000ff00000000800 */
        /* <DEDUP_REMOVED lines=19> */
[----:B------:R-:W-:Y:S01]  /*6800*/  MUFU.EX2 R206, R206 ;  /* 0x000000ce00ce7308 */ /* 0x000fe20000000800 */
[----:B------:R-:W-:-:S02]  /*6810*/  WARPGROUP.DEPBAR.LE gsb0, 0x0 ;  /* 0x00008000000079c5 */ /* 0x000fc40000010000 */
[----:B0-----:R-:W-:-:S05]  /*6820*/  F2FP.BF16.F32.PACK_AB R153, R163, R162 ;  /* 0x000000a2a399723e */ /* 0x001fca00000010ff */
[----:B------:R-:W0:Y:S01]  /*6830*/  MUFU.EX2 R209, R209 ;  /* 0x000000d100d17308 */ /* 0x000e220000000800 */
[----:B-1----:R-:W-:Y:S01]  /*6840*/  F2FP.BF16.F32.PACK_AB R155, R167, R166 ;  /* 0x000000a6a79b723e */ /* 0x002fe200000010ff */
[----:B------:R-:W-:Y:S01]  /*6850*/  FADD.FTZ R162, R162, R159 ;  /* 0x0000009fa2a27221 */ /* 0x000fe20000010000 */
[----:B---3--:R-:W-:Y:S01]  /*6860*/  F2FP.BF16.F32.PACK_AB R152, R161, R160 ;  /* 0x000000a0a198723e */ /* 0x008fe200000010ff */
[----:B------:R-:W-:Y:S01]  /*6870*/  FADD.FTZ R160, R160, R211 ;  /* 0x000000d3a0a07221 */ /* 0x000fe20000010000 */
[----:B----4-:R-:W-:Y:S01]  /*6880*/  F2FP.BF16.F32.PACK_AB R154, R165, R164 ;  /* 0x000000a4a59a723e */ /* 0x010fe200000010ff */
[----:B------:R-:W-:Y:S02]  /*6890*/  FADD.FTZ R163, R163, R162 ;  /* 0x000000a2a3a37221 */ /* 0x000fe40000010000 */
[----:B------:R-:W1:Y:S01]  /*68a0*/  MUFU.EX2 R197, R197 ;  /* 0x000000c500c57308 */ /* 0x000e620000000800 */
[----:B------:R-:W-:Y:S01]  /*68b0*/  WARPGROUP.ARRIVE ;  /* 0x00000000000079c5 */ /* 0x000fe20000000000 */
[----:B------:R-:W-:Y:S01]  /*68c0*/  FADD.FTZ R161, R161, R160 ;  /* 0x000000a0a1a17221 */ /* 0x000fe20000010000 */
[----:B------:R-:W-:-:S03]  /*68d0*/  FADD.FTZ R166, R166, R163 ;  /* 0x000000a3a6a67221 */ /* 0x000fc60000010000 */
[----:B------:R-:W-:Y:S01]  /*68e0*/  FADD.FTZ R164, R164, R161 ;  /* 0x000000a1a4a47221 */ /* 0x000fe20000010000 */
[----:B------:R-:W-:Y:S01]  /*68f0*/  HGMMA.64x256x16.F32.BF16 R24, R152, gdesc[UR12].tnspB, R24, gsb0 ;  /* 0x43e0000c98187df0 */ /* 0x000fe20008001818 */
[----:B------:R-:W-:Y:S01]  /*6900*/  UIADD3 UR14, UR5, 0x100, URZ ;  /* 0x00000100050e7890 */ /* 0x000fe2000fffe03f */
[----:B------:R-:W-:Y:S01]  /*6910*/  FADD.FTZ R167, R167, R166 ;  /* 0x000000a6a7a77221 */ /* 0x000fe20000010000 */
[----:B------:R-:W-:Y:S01]  /*6920*/  UMOV UR15, 0x40000040 ;  /* 0x40000040000f7882 */ /* 0x000fe20000000000 */
[----:B------:R-:W-:Y:S01]  /*6930*/  FADD.FTZ R165, R165, R164 ;  /* 0x000000a4a5a57221 */ /* 0x000fe20000010000 */
[----:B------:R-:W-:Y:S02]  /*6940*/  WARPGROUP.DEPBAR.LE gsb0, 0x0 ;  /* 0x00008000000079c5 */ /* 0x000fe40000010000 */
[----:B-----5:R-:W-:Y:S01]  /*6950*/  F2FP.BF16.F32.PACK_AB R153, R171, R170 ;  /* 0x000000aaab99723e */ /* 0x020fe200000010ff */
[----:B------:R-:W-:Y:S01]  /*6960*/  FADD.FTZ R170, R170, R167 ;  /* 0x000000a7aaaa7221 */ /* 0x000fe20000010000 */
[----:B--2---:R-:W-:Y:S01]  /*6970*/  F2FP.BF16.F32.PACK_AB R152, R169, R168 ;  /* 0x000000a8a998723e */ /* 0x004fe200000010ff */
        /* <DEDUP_REMOVED lines=9> */
[----:B------:R-:W-:-:S06]  /*6a10*/  FADD.FTZ R173, R173, R172 ;  /* 0x000000acadad7221 */ /* 0x000fcc0000010000 */
        /* <DEDUP_REMOVED lines=42> */
[----:B0-----:R-:W-:Y:S01]  /*6cc0*/  F2FP.BF16.F32.PACK_AB R154, R209, R206 ;  /* 0x000000ced19a723e */ /* 0x001fe200000010ff */
[----:B------:R-:W-:Y:S01]  /*6cd0*/  FADD.FTZ R193, R193, R192 ;  /* 0x000000c0c1c17221 */ /* 0x000fe20000010000 */
[----:B-1----:R-:W-:Y:S01]  /*6ce0*/  F2FP.BF16.F32.PACK_AB R155, R197, R198 ;  /* 0x000000c6c59b723e */ /* 0x002fe200000010ff */
[----:B------:R-:W-:Y:S01]  /*6cf0*/  FADD.FTZ R195, R195, R194 ;  /* 0x000000c2c3c37221 */ /* 0x000fe20000010000 */
[----:B------:R-:W-:-:S02]  /*6d00*/  IMAD.MOV.U32 R205, RZ, RZ, R156 ;  /* 0x000000ffffcd7224 */ /* 0x000fc400078e009c */
[----:B------:R-:W-:Y:S01]  /*6d10*/  FADD.FTZ R0, R206, R193 ;  /* 0x000000c1ce007221 */ /* 0x000fe20000010000 */
[----:B------:R-:W-:Y:S01]  /*6d20*/  WARPGROUP.ARRIVE ;  /* 0x00000000000079c5 */ /* 0x000fe20000000000 */
[----:B------:R-:W-:Y:S02]  /*6d30*/  FADD.FTZ R12, R198, R195 ;  /* 0x000000c3c60c7221 */ /* 0x000fe40000010000 */
[----:B------:R-:W-:Y:S02]  /*6d40*/  FADD.FTZ R0, R209, R0 ;  /* 0x00000000d1007221 */ /* 0x000fe40000010000 */
[----:B------:R-:W-:-:S07]  /*6d50*/  FADD.FTZ R12, R197, R12 ;  /* 0x0000000cc50c7221 */ /* 0x000fce0000010000 */
[----:B------:R-:W-:Y:S03]  /*6d60*/  HGMMA.64x256x16.F32.BF16 R24, R152, gdesc[UR12].tnspB, R24, gsb0 ;  /* 0x43e0000c98187df0 */ /* 0x000fe60008001818 */
[----:B------:R-:W-:Y:S02]  /*6d70*/  WARPGROUP.DEPBAR.LE gsb0, 0x0 ;  /* 0x00008000000079c5 */ /* 0x000fe40000010000 */
[----:B------:R1:W-:Y:S01]  /*6d80*/  @!P2 SYNCS.ARRIVE.TRANS64.RED.A1T0 RZ, [R157+URZ], RZ ;  /* 0x000000ff9dffa9a7 */ /* 0x0003e2000810043f */
[----:B------:R-:W-:Y:S05]  /*6d90*/  @P3 BRA `(.L_x_4423) ;  /* 0xffffffd000ec3947 */ /* 0x000fea000383ffff */
.L_x_4414:
[----:B------:R-:W-:-:S13]  /*6da0*/  R2UR UR5, R200 ;  /* 0x00000000c80572ca */ /* 0x000fda00000e0000 */
[----:B------:R-:W-:-:S06]  /*6db0*/  UISETP.GE.AND UP0, UPT, UR7, UR5, UPT ;  /* 0x000000050700728c */ /* 0x000fcc000bf06270 */
[----:B------:R-:W-:-:S13]  /*6dc0*/  PLOP3.LUT P1, PT, PT, PT, UP0, 0x80, 0x0 ;  /* 0x000000000000781c */ /* 0x000fda0003f2f008 */
[----:B------:R-:W-:Y:S05]  /*6dd0*/  @!P1 BRA `(.L_x_4424) ;  /* 0x0000002000b09947 */ /* 0x000fea0003800000 */
[----:B------:R-:W-:Y:S02]  /*6de0*/  IMAD.MOV.U32 R209, RZ, RZ, R156 ;  /* 0x000000ffffd17224 */ /* 0x000fe400078e009c */
[----:B------:R-:W-:-:S07]  /*6df0*/  IMAD.MOV.U32 R13, RZ, RZ, R201 ;  /* 0x000000ffff0d7224 */ /* 0x000fce00078e00c9 */
.L_x_4433:
[----:B------:R-:W-:-:S04]  /*6e00*/  UIADD3 UR4, UR4, 0x1, URZ ;  /* 0x0000000104047890 */ /* 0x000fc8000fffe03f */
[----:B------:R-:W-:-:S04]  /*6e10*/  UISETP.NE.AND UP0, UPT, UR4, 0x2, UPT ;  /* 0x000000020400788c */ /* 0x000fc8000bf05270 */
[----:B------:R-:W-:Y:S02]  /*6e20*/  USEL UR5, URZ, 0x1, UP0 ;  /* 0x000000013f057887 */ /* 0x000fe40008000000 */
[----:B------:R-:W-:Y:S02]  /*6e30*/  USEL UR4, UR4, URZ, UP0 ;  /* 0x0000003f04047287 */ /* 0x000fe40008000000 */
[----:B------:R-:W-:Y:S01]  /*6e40*/  ULOP3.LUT UR60, UR60, UR5, URZ, 0x3c, !UPT ;  /* 0x000000053c3c7292 */ /* 0x000fe2000f8e3c3f */
[----:B--2---:R-:W-:Y:S11]  /*6e50*/  @!P0 BRA `(.L_x_4425) ;  /* 0x0000000000048947 */ /* 0x004ff60003800000 */
[----:B------:R-:W-:Y:S01]  /*6e60*/  BPT.TRAP 0x1 ;  /* 0x000000040000795c */ /* 0x000fe20000300000 */
.L_x_4425:
[----:B------:R-:W-:Y:S01]  /*6e70*/  R2UR UR5, R22 ;  /* 0x00000000160572ca */ /* 0x000fe200000e0000 */
[----:B------:R-:W-:-:S05]  /*6e80*/  IMAD.U32 R23, RZ, RZ, UR60 ;  /* 0x0000003cff177e24 */ /* 0x000fca000f8e00ff */
[----:B------:R-:W-:-:S07]  /*6e90*/  SHF.L.U32 R23, R23, 0x1f, RZ ;  /* 0x0000001f17177819 */ /* 0x000fce00000006ff */
[----:B------:R-:W-:-:S09]  /*6ea0*/  ULEA UR6, UR4, UR5, 0x3 ;  /* 0x0000000504067291 */ /* 0x000fd2000f8e183f */
[----:B------:R2:W3:Y:S01]  /*6eb0*/  SYNCS.PHASECHK.TRANS64.TRYWAIT P1, [UR6+0x32430], R23 ;  /* 0x03243017ff0075a7 */ /* 0x0004e20008020146 */
[----:B------:R-:W-:Y:S05]  /*6ec0*/  @!P0 BRA `(.L_x_4426) ;  /* 0x0000000000048947 */ /* 0x000fea0003800000 */
[----:B------:R-:W-:Y:S01]  /*6ed0*/  BPT.TRAP 0x1 ;  /* 0x000000040000795c */ /* 0x000fe20000300000 */
.L_x_4426:
[----:B---3--:R-:W-:Y:S05]  /*6ee0*/  @P1 BRA `(.L_x_4427) ;  /* 0x0000000000081947 */ /* 0x008fea0003800000 */
[----:B------:R-:W3:Y:S02]  /*6ef0*/  SYNCS.PHASECHK.TRANS64.TRYWAIT P1, [UR6+0x32430], R23 ;  /* 0x03243017ff0075a7 */ /* 0x000ee40008020146 */
[----:B---3--:R-:W-:Y:S05]  /*6f00*/  @!P1 BRA `(.L_x_4428) ;  /* 0x0000009c00dc9947 */ /* 0x008fea0003800000 */
.L_x_4427:
[----:B------:R-:W-:Y:S01]  /*6f10*/  R2UR UR5, R21 ;  /* 0x00000000150572ca */ /* 0x000fe200000e0000 */
[----:B01-3--:R-:W-:Y:S01]  /*6f20*/  WARPGROUP.ARRIVE ;  /* 0x00000000000079c5 */ /* 0x00bfe20000000000 */
[----:B------:R-:W-:Y:S01]  /*6f30*/  R2UR UR56, R18 ;  /* 0x00000000123872ca */ /* 0x000fe200000e0000 */
[----:B------:R-:W-:Y:S01]  /*6f40*/  UMOV UR59, 0x40000040 ;  /* 0x40000040003b7882 */ /* 0x000fe20000000000 */
[----:B------:R-:W-:-:S09]  /*6f50*/  R2UR UR57, R19 ;  /* 0x00000000133972ca */ /* 0x000fd200000e0000 */
[----:B------:R-:W-:-:S07]  /*6f60*/  UIMAD UR5, UR4, 0x300, UR5 ;  /* 0x00000300040578a4 */ /* 0x000fce000f8e0205 */
[----:B------:R-:W-:Y:S02]  /*6f70*/  UMOV UR58, UR5 ;  /* 0x00000005003a7c82 */ /* 0x000fe40008000000 */
        /* <DEDUP_REMOVED lines=25> */
.L_x_4429:
[----:B------:R0:W1:Y:S01]  /*7110*/  SYNCS.PHASECHK.TRANS64.TRYWAIT P1, [UR6+0x32450], R23 ;  /* 0x03245017ff0075a7 */ /* 0x0000620008020146 */
[----:B------:R-:W-:Y:S05]  /*7120*/  @!P0 BRA `(.L_x_4430) ;  /* 0x0000000000048947 */ /* 0x000fea0003800000 */
[----:B------:R-:W-:Y:S01]  /*7130*/  BPT.TRAP 0x1 ;  /* 0x000000040000795c */ /* 0x000fe20000300000 */
.L_x_4430:
[----:B-1----:R-:W-:Y:S05]  /*7140*/  @P1 BRA `(.L_x_4431) ;  /* 0x0000000000081947 */ /* 0x002fea0003800000 */
[----:B------:R-:W1:Y:S02]  /*7150*/  SYNCS.PHASECHK.TRANS64.TRYWAIT P1, [UR6+0x32450], R23 ;  /* 0x03245017ff0075a7 */ /* 0x000e640008020146 */
[----:B-1----:R-:W-:Y:S05]  /*7160*/  @!P1 BRA `(.L_x_4432) ;  /* 0x0000009c005c9947 */ /* 0x002fea0003800000 */
.L_x_4431:
        /* <DEDUP_REMOVED lines=50> */
[----:B------:R-:W-:-:S13]  /*7490*/  R2UR UR5, R20 ;  /* 0x00000000140572ca */ /* 0x000fda00000e0000 */
[----:B------:R-:W-:Y:S01]  /*74a0*/  UIMAD UR6, UR4, 0xc00, UR5 ;  /* 0x00000c00040678a4 */ /* 0x000fe2000f8e0205 */
[----:B------:R-:W-:-:S13]  /*74b0*/  R2UR UR5, R200 ;  /* 0x00000000c80572ca */ /* 0x000fda00000e0000 */
[----:B------:R-:W-:Y:S02]  /*74c0*/  UISETP.GT.AND UP0, UPT, UR7, UR5, UPT ;  /* 0x000000050700728c */ /* 0x000fe4000bf04270 */
[----:B------:R-:W-:-:S04]  /*74d0*/  UIADD3 UR7, UR7, -0x1, URZ ;  /* 0xffffffff07077890 */ /* 0x000fc8000fffe03f */
[----:B------:R-:W-:Y:S01]  /*74e0*/  PLOP3.LUT P1, PT, PT, PT, UP0, 0x80, 0x0 ;  /* 0x000000000000781c */ /* 0x000fe20003f2f008 */
[----:B------:R-:W-:Y:S02]  /*74f0*/  WARPGROUP.DEPBAR.LE gsb0, 0x0 ;  /* 0x00008000000079c5 */ /* 0x000fe40000010000 */
[----:B------:R-:W-:-:S06]  /*7500*/  WARPGROUP.ARRIVE ;  /* 0x00000000000079c5 */ /* 0x000fcc0000000000 */
[----:B------:R-:W-:Y:S01]  /*7510*/  HGMMA.64x96x16.F32.BF16 R152, gdesc[UR8], R152, gsb0 ;  /* 0x01600000089879f0 */ /* 0x000fe20008001898 */
[----:B------:R-:W-:Y:S02]  /*7520*/  ULDC UR10, c[0x0][0xa80] ;  /* 0x0002a000000a7ab9 */ /* 0x000fe40000000800 */
        /* <DEDUP_REMOVED lines=40> */
[----:B0-2---:R-:W-:-:S04]  /*77b0*/  FMNMX.FTZ R23, R153, R204, !PT ;  /* 0x000000cc99177209 */ /* 0x005fc80007810000 */
        /* <DEDUP_REMOVED lines=46> */
[----:B------:R-:W-:Y:S02]  /*7aa0*/  FMNMX.FTZ R204, R199, R204, !PT ;  /* 0x000000ccc7cc7209 */ /* 0x000fe40007810000 */
[----:B0-----:R-:W-:-:S03]  /*7ab0*/  FMNMX.FTZ R23, R206, R201, !PT ;  /* 0x000000c9ce177209 */ /* 0x001fc60007810000 */
[----:B------:R-:W0:Y:S04]  /*7ac0*/  SHFL.BFLY PT, R201, R204, 0x2, 0x1f ;  /* 0x0c401f00ccc97f89 */ /* 0x000e2800000e0000 */
[----:B------:R-:W1:Y:S01]  /*7ad0*/  SHFL.BFLY PT, R208, R23, 0x1, 0x1f ;  /* 0x0c201f0017d07f89 */ /* 0x000e6200000e0000 */
[----:B0-----:R-:W-:Y:S02]  /*7ae0*/  FMNMX.FTZ R205, R204, R201, !PT ;  /* 0x000000c9cccd7209 */ /* 0x001fe40007810000 */
[----:B-1----:R-:W-:-:S03]  /*7af0*/  FMNMX.FTZ R201, R23, R208, !PT ;  /* 0x000000d017c97209 */ /* 0x002fc60007810000 */
[----:B------:R-:W0:Y:S02]  /*7b00*/  SHFL.BFLY PT, R206, R205, 0x1, 0x1f ;  /* 0x0c201f00cdce7f89 */ /* 0x000e2400000e0000 */
[C---:B------:R-:W-:Y:S01]  /*7b10*/  FMUL.FTZ R207, R201.reuse, UR10 ;  /* 0x0000000ac9cf7c20 */ /* 0x040fe20008410000 */
[----:B------:R-:W-:-:S03]  /*7b20*/  FADD.FTZ R13, -R201, R13 ;  /* 0x0000000dc90d7221 */ /* 0x000fc60000010100 */
[--C-:B------:R-:W-:Y:S01]  /*7b30*/  FFMA.FTZ R23, R153, UR10, -R207.reuse ;  /* 0x0000000a99177c23 */ /* 0x100fe200080108cf */
[--C-:B------:R-:W-:Y:S01]  /*7b40*/  FFMA.FTZ R153, R156, UR10, -R207.reuse ;  /* 0x0000000a9c997c23 */ /* 0x100fe200080108cf */
[--C-:B------:R-:W-:Y:S01]  /*7b50*/  FFMA.FTZ R208, R152, UR10, -R207.reuse ;  /* 0x0000000a98d07c23 */ /* 0x100fe200080108cf */
[----:B------:R-:W-:Y:S01]  /*7b60*/  FMUL.FTZ R13, R13, UR10 ;  /* 0x0000000a0d0d7c20 */ /* 0x000fe20008410000 */
        /* <DEDUP_REMOVED lines=12> */
[----:B0-----:R-:W-:Y:S01]  /*7c30*/  FMNMX.FTZ R156, R205, R206, !PT ;  /* 0x000000cecd9c7209 */ /* 0x001fe20007810000 */
[--C-:B------:R-:W-:Y:S01]  /*7c40*/  FFMA.FTZ R206, R157, UR10, -R207.reuse ;  /* 0x0000000a9dce7c23 */ /* 0x100fe200080108cf */
[--C-:B------:R-:W-:Y:S01]  /*7c50*/  FFMA.FTZ R180, R180, UR10, -R207.reuse ;  /* 0x0000000ab4b47c23 */ /* 0x100fe200080108cf */
[--C-:B------:R-:W-:Y:S01]  /*7c60*/  FFMA.FTZ R181, R181, UR10, -R207.reuse ;  /* 0x0000000ab5b57c23 */ /* 0x100fe200080108cf */
[----:B------:R-:W-:Y:S01]  /*7c70*/  FFMA.FTZ R184, R184, UR10, -R207 ;  /* 0x0000000ab8b87c23 */ /* 0x000fe200080108cf */
[C---:B------:R-:W-:Y:S01]  /*7c80*/  FADD.FTZ R152, -R156.reuse, R209 ;  /* 0x000000d19c987221 */ /* 0x040fe20000010100 */
[----:B------:R-:W-:Y:S01]  /*7c90*/  FMUL.FTZ R211, R156, UR10 ;  /* 0x0000000a9cd37c20 */ /* 0x000fe20008410000 */
[----:B------:R-:W-:Y:S01]  /*7ca0*/  MUFU.EX2 R23, R23 ;  /* 0x0000001700177308 */ /* 0x000fe20000000800 */
[----:B------:R-:W-:Y:S01]  /*7cb0*/  FFMA.FTZ R185, R185, UR10, -R207 ;  /* 0x0000000ab9b97c23 */ /* 0x000fe200080108cf */
[----:B------:R-:W-:Y:S01]  /*7cc0*/  FMUL.FTZ R157, R152, UR10 ;  /* 0x0000000a989d7c20 */ /* 0x000fe20008410000 */
[----:B------:R-:W-:-:S02]  /*7cd0*/  @!P2 VIADD R152, R210, 0x32440 ;  /* 0x00032440d298a836 */ /* 0x000fc40000000000 */
[--C-:B-1----:R-:W-:Y:S01]  /*7ce0*/  FFMA.FTZ R208, R154, UR10, -R211.reuse ;  /* 0x0000000a9ad07c23 */ /* 0x102fe200080108d3 */
[--C-:B------:R-:W-:Y:S01]  /*7cf0*/  FFMA.FTZ R209, R155, UR10, -R211.reuse ;  /* 0x0000000a9bd17c23 */ /* 0x100fe200080108d3 */
[--C-:B------:R-:W-:Y:S01]  /*7d00*/  FFMA.FTZ R158, R158, UR10, -R211.reuse ;  /* 0x0000000a9e9e7c23 */ /* 0x100fe200080108d3 */
[--C-:B------:R-:W-:Y:S01]  /*7d10*/  FFMA.FTZ R159, R159, UR10, -R211.reuse ;  /* 0x0000000a9f9f7c23 */ /* 0x100fe200080108d3 */
[----:B------:R-:W-:Y:S01]  /*7d20*/  @!P2 PRMT R152, RZ, 0x654, R152 ;  /* 0x00000654ff98a816 */ /* 0x000fe20000000098 */
[----:B------:R3:W-:Y:S06]  /*7d30*/  BAR.ARV R202, 0x100 ;  /* 0x000400ca0000751d */ /* 0x0007ec0000002000 */
[----:B------:R0:W-:Y:S01]  /*7d40*/  @!P2 SYNCS.ARRIVE.TRANS64.RED.A1T0 RZ, [R152+URZ], RZ ;  /* 0x000000ff98ffa9a7 */ /* 0x0001e2000810043f */
[----:B------:R-:W1:Y:S01]  /*7d50*/  MUFU.EX2 R157, R157 ;  /* 0x0000009d009d7308 */ /* 0x000e620000000800 */
[-C--:B--2---:R-:W-:Y:S01]  /*7d60*/  FMUL.FTZ R24, R24, R13.reuse ;  /* 0x0000000d18187220 */ /* 0x084fe20000410000 */
        /* <DEDUP_REMOVED lines=133> */
[----:B0-----:R-:W-:Y:S01]  /*85c0*/  F2FP.BF16.F32.PACK_AB R152, R23, R204 ;  /* 0x000000cc1798723e */ /* 0x001fe200000010ff */
[--C-:B------:R-:W-:Y:S01]  /*85d0*/  FFMA.FTZ R162, R162, UR10, -R211.reuse ;  /* 0x0000000aa2a27c23 */ /* 0x100fe200080108d3 */
[----:B--2---:R-:W-:Y:S01]  /*85e0*/  F2FP.BF16.F32.PACK_AB R154, R206, R205 ;  /* 0x000000cdce9a723e */ /* 0x004fe200000010ff */
        /* <DEDUP_REMOVED lines=15> */
[--C-:B------:R-:W-:Y:S01]  /*86e0*/  FFMA.FTZ R188, R188, UR10, -R207.reuse ;  /* 0x0000000abcbc7c23 */ /* 0x100fe200080108cf */
[----:B------:R-:W-:Y:S01]  /*86f0*/  FFMA.FTZ R189, R189, UR10, -R207 ;  /* 0x0000000abdbd7c23 */ /* 0x000fe200080108cf */
[--C-:B------:R-:W-:Y:S01]  /*8700*/  FFMA.FTZ R186, R186, UR10, -R211.reuse ;  /* 0x0000000ababa7c23 */ /* 0x100fe200080108d3 */
[----:B------:R-:W0:Y:S01]  /*8710*/  MUFU.EX2 R161, R161 ;  /* 0x000000a100a17308 */ /* 0x000e220000000800 */
[--C-:B------:R-:W-:Y:S01]  /*8720*/  FFMA.FTZ R187, R187, UR10, -R211.reuse ;  /* 0x0000000abbbb7c23 */ /* 0x100fe200080108d3 */
[--C-:B------:R-:W-:Y:S01]  /*8730*/  FFMA.FTZ R190, R190, UR10, -R211.reuse ;  /* 0x0000000abebe7c23 */ /* 0x100fe200080108d3 */
[----:B------:R-:W-:Y:S01]  /*8740*/  FFMA.FTZ R191, R191, UR10, -R211 ;  /* 0x0000000abfbf7c23 */ /* 0x000fe200080108d3 */
[--C-:B------:R-:W-:Y:S01]  /*8750*/  FFMA.FTZ R192, R192, UR10, -R207.reuse ;  /* 0x0000000ac0c07c23 */ /* 0x100fe200080108cf */
[--C-:B------:R-:W-:Y:S01]  /*8760*/  FFMA.FTZ R193, R193, UR10, -R207.reuse ;  /* 0x0000000ac1c17c23 */ /* 0x100fe200080108cf */
[--C-:B------:R-:W-:Y:S01]  /*8770*/  FFMA.FTZ R196, R196, UR10, -R207.reuse ;  /* 0x0000000ac4c47c23 */ /* 0x100fe200080108cf */
[----:B------:R-:W-:Y:S01]  /*8780*/  FFMA.FTZ R197, R197, UR10, -R207 ;  /* 0x0000000ac5c57c23 */ /* 0x000fe200080108cf */
[----:B------:R-:W-:Y:S01]  /*8790*/  MUFU.EX2 R164, R164 ;  /* 0x000000a400a47308 */ /* 0x000fe20000000800 */
[--C-:B------:R-:W-:Y:S01]  /*87a0*/  FFMA.FTZ R194, R194, UR10, -R211.reuse ;  /* 0x0000000ac2c27c23 */ /* 0x100fe200080108d3 */
[----:B------:R-:W-:Y:S01]  /*87b0*/  WARPGROUP.ARRIVE ;  /* 0x00000000000079c5 */ /* 0x000fe20000000000 */
[--C-:B------:R-:W-:Y:S01]  /*87c0*/  FFMA.FTZ R195, R195, UR10, -R211.reuse ;  /* 0x0000000ac3c37c23 */ /* 0x100fe200080108d3 */
[--C-:B------:R-:W-:Y:S01]  /*87d0*/  FFMA.FTZ R198, R198, UR10, -R211.reuse ;  /* 0x0000000ac6c67c23 */ /* 0x100fe200080108d3 */
[----:B------:R-:W-:Y:S01]  /*87e0*/  FFMA.FTZ R199, R199, UR10, -R211 ;  /* 0x0000000ac7c77c23 */ /* 0x000fe200080108d3 */
[----:B------:R-:W-:Y:S01]  /*87f0*/  FFMA.FTZ R0, R13, R0, R204 ;  /* 0x000000000d007223 */ /* 0x000fe200000100cc */
[----:B------:R-:W-:Y:S01]  /*8800*/  FFMA.FTZ R12, R157, R12, R208 ;  /* 0x0000000c9d0c7223 */ /* 0x000fe200000100d0 */
[----:B------:R-:W-:Y:S01]  /*8810*/  HGMMA.64x256x16.F32.BF16 R24, R152, gdesc[UR12].tnspB, R24, gsb0 ;  /* 0x43e0000c98187df0 */ /* 0x000fe20008001818 */
[----:B------:R-:W1:Y:S01]  /*8820*/  MUFU.EX2 R165, R165 ;  /* 0x000000a500a57308 */ /* 0x000e620000000800 */
[----:B------:R-:W-:Y:S01]  /*8830*/  UIADD3 UR14, UR6, 0x80, URZ ;  /* 0x00000080060e7890 */ /* 0x000fe2000fffe03f */
[----:B------:R-:W-:Y:S01]  /*8840*/  FADD.FTZ R0, R23, R0 ;  /* 0x0000000017007221 */ /* 0x000fe20000010000 */
[----:B------:R-:W-:Y:S01]  /*8850*/  UMOV UR15, 0x40000040 ;  /* 0x40000040000f7882 */ /* 0x000fe20000000000 */
[----:B------:R-:W-:Y:S01]  /*8860*/  FADD.FTZ R209, R209, R12 ;  /* 0x0000000cd1d17221 */ /* 0x000fe20000010000 */
[----:B------:R-:W-:-:S02]  /*8870*/  @!P2 VIADD R210, R210, 0x32460 ;  /* 0x00032460d2d2a836 */ /* 0x000fc40000000000 */
[----:B------:R-:W-:Y:S01]  /*8880*/  FADD.FTZ R205, R205, R0 ;  /* 0x00000000cdcd7221 */ /* 0x000fe20000010000 */
[----:B------:R-:W-:Y:S01]  /*8890*/  IMAD.MOV.U32 R13, RZ, RZ, R201 ;  /* 0x000000ffff0d7224 */ /* 0x000fe200078e00c9 */
[----:B------:R-:W-:Y:S01]  /*88a0*/  MUFU.EX2 R162, R162 ;  /* 0x000000a200a27308 */ /* 0x000fe20000000800 */
[----:B------:R-:W-:Y:S01]  /*88b0*/  FADD.FTZ R158, R158, R209 ;  /* 0x000000d19e9e7221 */ /* 0x000fe20000010000 */
[----:B------:R-:W-:Y:S01]  /*88c0*/  FADD.FTZ R205, R206, R205 ;  /* 0x000000cdcecd7221 */ /* 0x000fe20000010000 */
[----:B------:R-:W-:Y:S01]  /*88d0*/  @!P2 PRMT R210, RZ, 0x654, R210 ;  /* 0x00000654ffd2a816 */ /* 0x000fe200000000d2 */
[----:B------:R-:W-:Y:S02]  /*88e0*/  IMAD.MOV.U32 R209, RZ, RZ, R156 ;  /* 0x000000ffffd17224 */ /* 0x000fe400078e009c */
[----:B------:R-:W-:Y:S02]  /*88f0*/  FADD.FTZ R159, R159, R158 ;  /* 0x0000009e9f9f7221 */ /* 0x000fe40000010000 */
[----:B------:R-:W2:Y:S08]  /*8900*/  MUFU.EX2 R163, R163 ;  /* 0x000000a300a37308 */ /* 0x000eb00000000800 */
[----:B------:R-:W-:Y:S08]  /*8910*/  MUFU.EX2 R166, R166 ;  /* 0x000000a600a67308 */ /* 0x000ff00000000800 */
[----:B------:R-:W4:Y:S08]  /*8920*/  MUFU.EX2 R167, R167 ;  /* 0x000000a700a77308 */ /* 0x000f300000000800 */
[----:B------:R-:W-:Y:S08]  /*8930*/  MUFU.EX2 R168, R168 ;  /* 0x000000a800a87308 */ /* 0x000ff00000000800 */
[----:B------:R-:W5:Y:S08]  /*8940*/  MUFU.EX2 R169, R169 ;  /* 0x000000a900a97308 */ /* 0x000f700000000800 */
[----:B------:R-:W-:Y:S08]  /*8950*/  MUFU.EX2 R172, R172 ;  /* 0x000000ac00ac7308 */ /* 0x000ff00000000800 */
[----:B------:R-:W3:Y:S08]  /*8960*/  MUFU.EX2 R173, R173 ;  /* 0x000000ad00ad7308 */ /* 0x000ef00000000800 */
        /* <DEDUP_REMOVED lines=24> */
[----:B------:R-:W-:Y:S01]  /*8af0*/  MUFU.EX2 R194, R194 ;  /* 0x000000c200c27308 */ /* 0x000fe20000000800 */
[----:B------:R-:W-:-:S02]  /*8b00*/  WARPGROUP.DEPBAR.LE gsb0, 0x0 ;  /* 0x00008000000079c5 */ /* 0x000fc40000010000 */
[----:B0-----:R-:W-:-:S05]  /*8b10*/  F2FP.BF16.F32.PACK_AB R152, R161, R160 ;  /* 0x000000a0a198723e */ /* 0x001fca00000010ff */
[----:B------:R-:W0:Y:S01]  /*8b20*/  MUFU.EX2 R195, R195 ;  /* 0x000000c300c37308 */ /* 0x000e220000000800 */
[----:B-1----:R-:W-:Y:S01]  /*8b30*/  F2FP.BF16.F32.PACK_AB R154, R165, R164 ;  /* 0x000000a4a59a723e */ /* 0x002fe200000010ff */
[----:B------:R-:W-:Y:S01]  /*8b40*/  FADD.FTZ R160, R160, R205 ;  /* 0x000000cda0a07221 */ /* 0x000fe20000010000 */
[----:B--2---:R-:W-:Y:S01]  /*8b50*/  F2FP.BF16.F32.PACK_AB R153, R163, R162 ;  /* 0x000000a2a399723e */ /* 0x004fe200000010ff */
[----:B------:R-:W-:Y:S01]  /*8b60*/  FADD.FTZ R162, R162, R159 ;  /* 0x0000009fa2a27221 */ /* 0x000fe20000010000 */
[----:B----4-:R-:W-:Y:S01]  /*8b70*/  F2FP.BF16.F32.PACK_AB R155, R167, R166 ;  /* 0x000000a6a79b723e */ /* 0x010fe200000010ff */
        /* <DEDUP_REMOVED lines=8> */
[----:B------:R-:W1:Y:S01]  /*8c00*/  MUFU.EX2 R199, R199 ;  /* 0x000000c700c77308 */ /* 0x000e620000000800 */
[----:B------:R-:W-:Y:S01]  /*8c10*/  UMOV UR15, 0x40000040 ;  /* 0x40000040000f7882 */ /* 0x000fe20000000000 */
[----:B------:R-:W-:Y:S01]  /*8c20*/  FADD.FTZ R165, R165, R164 ;  /* 0x000000a4a5a57221 */ /* 0x000fe20000010000 */
[----:B------:R-:W-:Y:S01]  /*8c30*/  FADD.FTZ R167, R167, R166 ;  /* 0x000000a6a7a77221 */ /* 0x000fe20000010000 */
[----:B------:R-:W-:Y:S02]  /*8c40*/  WARPGROUP.DEPBAR.LE gsb0, 0x0 ;  /* 0x00008000000079c5 */ /* 0x000fe40000010000 */
[----:B-----5:R-:W-:Y:S01]  /*8c50*/  F2FP.BF16.F32.PACK_AB R152, R169, R168 ;  /* 0x000000a8a998723e */ /* 0x020fe200000010ff */
[----:B------:R-:W-:Y:S01]  /*8c60*/  FADD.FTZ R168, R168, R165 ;  /* 0x000000a5a8a87221 */ /* 0x000fe20000010000 */
[----:B---3--:R-:W-:-:S02]  /*8c70*/  F2FP.BF16.F32.PACK_AB R154, R173, R172 ;  /* 0x000000acad9a723e */ /* 0x008fc400000010ff */
[----:B------:R-:W-:Y:S01]  /*8c80*/  F2FP.BF16.F32.PACK_AB R153, R171, R170 ;  /* 0x000000aaab99723e */ /* 0x000fe200000010ff */
[----:B------:R-:W-:Y:S01]  /*8c90*/  FADD.FTZ R170, R170, R167 ;  /* 0x000000a7aaaa7221 */ /* 0x000fe20000010000 */
[----:B------:R-:W-:Y:S01]  /*8ca0*/  F2FP.BF16.F32.PACK_AB R155, R175, R174 ;  /* 0x000000aeaf9b723e */ /* 0x000fe200000010ff */
[----:B------:R-:W-:Y:S02]  /*8cb0*/  FADD.FTZ R169, R169, R168 ;  /* 0x000000a8a9a97221 */ /* 0x000fe40000010000 */
[----:B------:R-:W-:Y:S01]  /*8cc0*/  FADD.FTZ R171, R171, R170 ;  /* 0x000000aaabab7221 */ /* 0x000fe20000010000 */
[----:B------:R-:W-:Y:S01]  /*8cd0*/  WARPGROUP.ARRIVE ;  /* 0x00000000000079c5 */ /* 0x000fe20000000000 */
[----:B------:R-:W-:Y:S02]  /*8ce0*/  FADD.FTZ R172, R172, R169 ;  /* 0x000000a9acac7221 */ /* 0x000fe40000010000 */
[----:B------:R-:W-:Y:S02]  /*8cf0*/  FADD.FTZ R174, R174, R171 ;  /* 0x000000abaeae7221 */ /* 0x000fe40000010000 */
[----:B------:R-:W-:-:S05]  /*8d00*/  FADD.FTZ R173, R173, R172 ;  /* 0x000000acadad7221 */ /* 0x000fca0000010000 */
[----:B------:R-:W-:Y:S01]  /*8d10*/  HGMMA.64x256x16.F32.BF16 R24, R152, gdesc[UR12].tnspB, R24, gsb0 ;  /* 0x43e0000c98187df0 */ /* 0x000fe20008001818 */
[----:B------:R-:W-:Y:S01]  /*8d20*/  UIADD3 UR14, UR6, 0x180, URZ ;  /* 0x00000180060e7890 */ /* 0x000fe2000fffe03f */
[----:B------:R-:W-:Y:S01]  /*8d30*/  FADD.FTZ R175, R175, R174 ;  /* 0x000000aeafaf7221 */ /* 0x000fe20000010000 */
[----:B------:R-:W-:Y:S01]  /*8d40*/  UMOV UR15, 0x40000040 ;  /* 0x40000040000f7882 */ /* 0x000fe20000000000 */
[----:B------:R-:W-:Y:S02]  /*8d50*/  WARPGROUP.DEPBAR.LE gsb0, 0x0 ;  /* 0x00008000000079c5 */ /* 0x000fe40000010000 */
[----:B------:R-:W-:Y:S01]  /*8d60*/  F2FP.BF16.F32.PACK_AB R152, R177, R176 ;  /* 0x000000b0b198723e */ /* 0x000fe200000010ff */
[----:B------:R-:W-:Y:S01]  /*8d70*/  FADD.FTZ R176, R176, R173 ;  /* 0x000000adb0b07221 */ /* 0x000fe20000010000 */
[----:B------:R-:W-:Y:S02]  /*8d80*/  F2FP.BF16.F32.PACK_AB R154, R181, R180 ;  /* 0x000000b4b59a723e */ /* 0x000fe400000010ff */
        /* <DEDUP_REMOVED lines=11> */
[----:B------:R-:W-:Y:S01]  /*8e40*/  FADD.FTZ R183, R183, R182 ;  /* 0x000000b6b7b77221 */ /* 0x000fe20000010000 */
[----:B------:R-:W-:Y:S01]  /*8e50*/  UMOV UR15, 0x40000040 ;  /* 0x40000040000f7882 */ /* 0x000fe20000000000 */
[----:B------:R-:W-:Y:S01]  /*8e60*/  UIADD3 UR6, UR6, 0x280, URZ ;  /* 0x0000028006067890 */ /* 0x000fe2000fffe03f */
        /* <DEDUP_REMOVED lines=16> */
[----:B------:R-:W-:Y:S01]  /*8f70*/  FADD.FTZ R191, R191, R190 ;  /* 0x000000bebfbf7221 */ /* 0x000fe20000010000 */
[----:B------:R-:W-:Y:S02]  /*8f80*/  WARPGROUP.DEPBAR.LE gsb0, 0x0 ;  /* 0x00008000000079c5 */ /* 0x000fe40000010000 */
[----:B------:R-:W-:Y:S01]  /*8f90*/  F2FP.BF16.F32.PACK_AB R152, R193, R192 ;  /* 0x000000c0c198723e */ /* 0x000fe200000010ff */
[----:B------:R-:W-:Y:S01]  /*8fa0*/  FADD.FTZ R192, R192, R189 ;  /* 0x000000bdc0c07221 */ /* 0x000fe20000010000 */
[----:B------:R-:W-:Y:S02]  /*8fb0*/  F2FP.BF16.F32.PACK_AB R154, R197, R196 ;  /* 0x000000c4c59a723e */ /* 0x000fe400000010ff */
[----:B0-----:R-:W-:Y:S01]  /*8fc0*/  F2FP.BF16.F32.PACK_AB R153, R195, R194 ;  /* 0x000000c2c399723e */ /* 0x001fe200000010ff */
        /* <DEDUP_REMOVED lines=9> */
[----:B------:R-:W-:Y:S02]  /*9060*/  FADD.FTZ R12, R199, R12 ;  /* 0x0000000cc70c7221 */ /* 0x000fe40000010000 */
[----:B------:R-:W-:Y:S02]  /*9070*/  WARPGROUP.DEPBAR.LE gsb0, 0x0 ;  /* 0x00008000000079c5 */ /* 0x000fe40000010000 */
[----:B------:R2:W-:Y:S01]  /*9080*/  @!P2 SYNCS.ARRIVE.TRANS64.RED.A1T0 RZ, [R210+URZ], RZ ;  /* 0x000000ffd2ffa9a7 */ /* 0x0005e2000810043f */
[----:B------:R-:W-:Y:S05]  /*9090*/  @P1 BRA `(.L_x_4433) ;  /* 0xffffffdc00581947 */ /* 0x000fea000383ffff */
.L_x_4424:
[----:B------:R-:W3:Y:S01]  /*90a0*/  SHFL.BFLY PT, R3, R0, 0x2, 0x1f ;  /* 0x0c401f0000037f89 */ /* 0x000ee200000e0000 */
[----:B------:R-:W-:-:S03]  /*90b0*/  PLOP3.LUT P0, PT, PT, PT, PT, 0x8, 0x0 ;  /* 0x000000000000781c */ /* 0x000fc60003f0e170 */
[----:B------:R-:W4:Y:S01]  /*90c0*/  SHFL.BFLY PT, R5, R12, 0x2, 0x1f ;  /* 0x0c401f000c057f89 */ /* 0x000f2200000e0000 */
[----:B------:R-:W5:Y:S01]  /*90d0*/  S2R R23, SR_TID.X ;  /* 0x0000000000177919 */ /* 0x000f620000002100 */
[----:B---3--:R-:W-:Y:S01]  /*90e0*/  FADD.FTZ R3, R3, R0 ;  /* 0x0000000003037221 */ /* 0x008fe20000010000 */
[----:B------:R-:W-:Y:S02]  /*90f0*/  IMAD.MOV.U32 R0, RZ, RZ, RZ ;  /* 0x000000ffff007224 */ /* 0x000fe400078e00ff */
[----:B----4-:R-:W-:Y:S02]  /*9100*/  FADD.FTZ R5, R5, R12 ;  /* 0x0000000c05057221 */ /* 0x010fe40000010000 */
[----:B------:R-:W3:Y:S04]  /*9110*/  SHFL.BFLY PT, R2, R3, 0x1, 0x1f ;  /* 0x0c201f0003027f89 */ /* 0x000ee800000e0000 */
[----:B------:R-:W4:Y:S01]  /*9120*/  SHFL.BFLY PT, R4, R5, 0x1, 0x1f ;  /* 0x0c201f0005047f89 */ /* 0x000f2200000e0000 */
[----:B-----5:R-:W-:Y:S01]  /*9130*/  SHF.R.U32.HI R23, RZ, 0x7, R23 ;  /* 0x00000007ff177819 */ /* 0x020fe20000011617 */
[----:B---3--:R-:W-:-:S03]  /*9140*/  FADD.FTZ R8, R3, R2 ;  /* 0x0000000203087221 */ /* 0x008fc60000010000 */
[----:B------:R-:W-:Y:S01]  /*9150*/  IADD3 R3, -R23, 0xb, RZ ;  /* 0x0000000b17037810 */ /* 0x000fe20007ffe1ff */
[----:B------:R-:W-:Y:S02]  /*9160*/  IMAD.MOV.U32 R2, RZ, RZ, RZ ;  /* 0x000000ffff027224 */ /* 0x000fe400078e00ff */
[----:B----4-:R-:W-:Y:S02]  /*9170*/  FADD.FTZ R4, R5, R4 ;  /* 0x0000000405047221 */ /* 0x010fe40000010000 */
[----:B------:R3:W-:Y:S08]  /*9180*/  BAR.ARV R3, 0x100 ;  /* 0x000400030000751d */ /* 0x0007f00000002000 */
[----:B------:R-:W-:Y:S06]  /*9190*/  BAR.ARV 0x8, 0x180 ;  /* 0x0206000000007b1d */ /* 0x000fec0000002000 */
[----:B------:R-:W-:Y:S01]  /*91a0*/  FSETP.NE.FTZ.AND P1, PT, R8, RZ, PT ;  /* 0x000000ff0800720b */ /* 0x000fe20003f35000 */
[----:B---3--:R-:W-:Y:S01]  /*91b0*/  IMAD.MOV.U32 R3, RZ, RZ, -0x800000 ;  /* 0xff800000ff037424 */ /* 0x008fe200078e00ff */
[----:B------:R-:W-:-:S11]  /*91c0*/  FSETP.NE.FTZ.AND P2, PT, R4, RZ, PT ;  /* 0x000000ff0400720b */ /* 0x000fd60003f55000 */
[----:B------:R-:W3:Y:S08]  /*91d0*/  @P1 MUFU.LG2 R6, R8 ;  /* 0x0000000800061308 */ /* 0x000ef00000000c00 */
[----:B------:R-:W4:Y:S08]  /*91e0*/  @P2 MUFU.LG2 R7, R4 ;  /* 0x0000000400072308 */ /* 0x000f300000000c00 */
[----:B------:R5:W0:Y:S01]  /*91f0*/  @P1 MUFU.RCP R2, R8 ;  /* 0x0000000800021308 */ /* 0x000a220000001000 */
[----:B---3--:R-:W-:-:S07]  /*9200*/  @P1 FMUL.FTZ R5, R6, 0.69314718246459960938 ;  /* 0x3f31721806051820 */ /* 0x008fce0000410000 */
[----:B------:R3:W1:Y:S01]  /*9210*/  @P2 MUFU.RCP R0, R4 ;  /* 0x0000000400002308 */ /* 0x0006620000001000 */
[----:B-----5:R-:W-:Y:S02]  /*9220*/  IMAD.U32 R8, RZ, RZ, UR10 ;  /* 0x0000000aff087e24 */ /* 0x020fe4000f8e00ff */
[----:B----4-:R-:W-:Y:S02]  /*9230*/  @P2 FMUL.FTZ R7, R7, 0.69314718246459960938 ;  /* 0x3f31721807072820 */ /* 0x010fe40000410000 */
[----:B------:R-:W-:Y:S01]  /*9240*/  @P2 FMUL.FTZ R8, R8, 0.69314718246459960938 ;  /* 0x3f31721808082820 */ /* 0x000fe20000410000 */
[----:B---3--:R-:W-:Y:S02]  /*9250*/  IMAD.U32 R4, RZ, RZ, UR10 ;  /* 0x0000000aff047e24 */ /* 0x008fe4000f8e00ff */
[-C--:B0-----:R-:W-:Y:S01]  /*9260*/  FMUL.FTZ R24, R24, R2.reuse ;  /* 0x0000000218187220 */ /* 0x081fe20000410000 */
        /* <DEDUP_REMOVED lines=131> */
.L_x_4402:
[----:B------:R-:W-:Y:S05]  /*9aa0*/  @P0 BRA `(.L_x_4434) ;  /* 0x0000002000640947 */ /* 0x000fea0003800000 */
[----:B------:R-:W3:Y:S01]  /*9ab0*/  LDL R0, [R1] ;  /* 0x0000000001007983 */ /* 0x000ee20000100800 */
[----:B------:R-:W0:Y:S01]  /*9ac0*/  LDC R8, c[0x0][0xce8] ;  /* 0x00033a00ff087b82 */ /* 0x000e220000000800 */
[----:B------:R-:W-:Y:S01]  /*9ad0*/  ULDC.64 UR8, c[0x0][0xcd0] ;  /* 0x0003340000087ab9 */ /* 0x000fe20000000a00 */
[----:B------:R-:W-:Y:S01]  /*9ae0*/  ULDC.64 UR14, c[0x0][0x208] ;  /* 0x00008200000e7ab9 */ /* 0x000fe20000000a00 */
[----:B------:R-:W1:Y:S01]  /*9af0*/  S2R R22, SR_CTAID.X ;  /* 0x0000000000167919 */ /* 0x000e620000002500 */
[----:B------:R-:W-:Y:S04]  /*9b00*/  BSSY B0, `(.L_x_4435) ;  /* 0x000014d000007945 */ /* 0x000fe80003800000 */
[----:B------:R-:W4:Y:S08]  /*9b10*/  S2UR UR12, SR_CTAID.Z ;  /* 0x00000000000c79c3 */ /* 0x000f300000002700 */
[----:B------:R-:W5:Y:S08]  /*9b20*/  LDC.64 R18, c[0x0][0xcd8] ;  /* 0x00033600ff127b82 */ /* 0x000f700000000a00 */
[----:B------:R-:W-:Y:S01]  /*9b30*/  BAR.SYNC.DEFER_BLOCKING 0x1, 0x100 ;  /* 0x0044000000007b1d */ /* 0x000fe20000010000 */
[----:B0-----:R-:W-:-:S07]  /*9b40*/  ISETP.NE.AND P0, PT, R8, 0x1, PT ;  /* 0x000000010800780c */ /* 0x001fce0003f05270 */
[----:B------:R-:W0:Y:S01]  /*9b50*/  S2UR UR11, SR_CTAID.Y ;  /* 0x00000000000b79c3 */ /* 0x000e220000002600 */
[----:B----4-:R-:W-:-:S07]  /*9b60*/  USHF.R.S32.HI UR10, URZ, 0x1f, UR12 ;  /* 0x0000001f3f0a7899 */ /* 0x010fce000801140c */
[----:B------:R-:W0:Y:S08]  /*9b70*/  LDC R23, c[0x0][0xd50] ;  /* 0x00035400ff177b82 */ /* 0x000e300000000800 */
[----:B------:R-:W4:Y:S08]  /*9b80*/  @P0 LDC R14, c[0x0][0xcec] ;  /* 0x00033b00ff0e0b82 */ /* 0x000f300000000800 */
[----:B------:R-:W2:Y:S08]  /*9b90*/  LDC.64 R20, c[0x0][0xc40] ;  /* 0x00031000ff147b82 */ /* 0x000eb00000000a00 */
[----:B------:R-:W2:Y:S08]  /*9ba0*/  @P0 LDC R152, c[0x0][0xcec] ;  /* 0x00033b00ff980b82 */ /* 0x000eb00000000800 */
[----:B------:R-:W2:Y:S08]  /*9bb0*/  @P0 LDC R17, c[0x0][0xcf0] ;  /* 0x00033c00ff110b82 */ /* 0x000eb00000000800 */
[----:B------:R-:W2:Y:S01]  /*9bc0*/  @P0 LDC R153, c[0x0][0xcf0] ;  /* 0x00033c00ff990b82 */ /* 0x000ea20000000800 */
[----:B---3--:R-:W-:-:S02]  /*9bd0*/  R2UR UR13, R0 ;  /* 0x00000000000d72ca */ /* 0x008fc400000e0000 */
[----:B------:R-:W3:Y:S11]  /*9be0*/  S2R R0, SR_TID.X ;  /* 0x0000000000007919 */ /* 0x000ef60000002100 */
[----:B------:R-:W-:-:S02]  /*9bf0*/  USHF.R.S32.HI UR7, URZ, 0x1f, UR13 ;  /* 0x0000001f3f077899 */ /* 0x000fc4000801140d */
[----:B------:R-:W-:Y:S02]  /*9c00*/  UIMAD.WIDE.U32 UR4, UR13, UR8, URZ ;  /* 0x000000080d0472a5 */ /* 0x000fe4000f8e003f */
[----:B------:R-:W-:-:S04]  /*9c10*/  UIMAD UR6, UR7, UR8, URZ ;  /* 0x00000008070672a4 */ /* 0x000fc8000f8e023f */
[----:B------:R-:W-:-:S03]  /*9c20*/  UIMAD UR6, UR13, UR9, UR6 ;  /* 0x000000090d0672a4 */ /* 0x000fc6000f8e0206 */
[----:B------:R-:W-:Y:S01]  /*9c30*/  ULDC.64 UR8, c[0x0][0xc38] ;  /* 0x00030e0000087ab9 */ /* 0x000fe20000000a00 */
[----:B------:R-:W-:Y:S02]  /*9c40*/  UIADD3 UR6, UR5, UR6, URZ ;  /* 0x0000000605067290 */ /* 0x000fe4000fffe03f */
[----:B------:R-:W-:Y:S01]  /*9c50*/  UIMAD UR7, UR7, UR8, URZ ;  /* 0x00000008070772a4 */ /* 0x000fe2000f8e023f */
[----:B---3--:R-:W-:-:S05]  /*9c60*/  VIADD R5, R0, 0xffffff80 ;  /* 0xffffff8000057836 */ /* 0x008fca0000000000 */
[----:B------:R-:W-:-:S04]  /*9c70*/  SHF.R.S32.HI R4, RZ, 0x1f, R5 ;  /* 0x0000001fff047819 */ /* 0x000fc80000011405 */
[CC--:B------:R-:W-:Y:S02]  /*9c80*/  LEA.HI R6, R4.reuse, R5.reuse, RZ, 0x7 ;  /* 0x0000000504067211 */ /* 0x0c0fe400078f38ff */
[----:B------:R-:W-:Y:S02]  /*9c90*/  LEA.HI R13, R4, R5, RZ, 0x2 ;  /* 0x00000005040d7211 */ /* 0x000fe400078f10ff */
[----:B------:R-:W-:Y:S02]  /*9ca0*/  LOP3.LUT R0, R6, 0xffffff80, RZ, 0xc0, !PT ;  /* 0xffffff8006007812 */ /* 0x000fe400078ec0ff */
[----:B------:R-:W-:-:S03]  /*9cb0*/  SHF.R.S32.HI R7, RZ, 0x7, R6 ;  /* 0x00000007ff077819 */ /* 0x000fc60000011406 */
[----:B------:R-:W-:Y:S01]  /*9cc0*/  IMAD.IADD R0, R5, 0x1, -R0 ;  /* 0x0000000105007824 */ /* 0x000fe200078e0a00 */
[----:B------:R-:W-:Y:S02]  /*9cd0*/  LEA.HI R4, R6, R7, RZ, 0x1 ;  /* 0x0000000706047211 */ /* 0x000fe400078f08ff */
[----:B------:R-:W-:Y:S02]  /*9ce0*/  LOP3.LUT R6, R13, 0xfffffffc, RZ, 0xc0, !PT ;  /* 0xfffffffc0d067812 */ /* 0x000fe400078ec0ff */
[----:B------:R-:W-:Y:S02]  /*9cf0*/  SHF.R.S32.HI R9, RZ, 0x1f, R0 ;  /* 0x0000001fff097819 */ /* 0x000fe40000011400 */
[----:B------:R-:W-:Y:S01]  /*9d00*/  LOP3.LUT R4, R4, 0x3fffffe, RZ, 0xc0, !PT ;  /* 0x03fffffe04047812 */ /* 0x000fe200078ec0ff */
[----:B------:R-:W-:Y:S01]  /*9d10*/  IMAD.IADD R5, R5, 0x1, -R6 ;  /* 0x0000000105057824 */ /* 0x000fe200078e0a06 */
[CC--:B------:R-:W-:Y:S02]  /*9d20*/  LEA.HI R10, R9.reuse, R0.reuse, RZ, 0x2 ;  /* 0x00000000090a7211 */ /* 0x0c0fe400078f10ff */
[----:B------:R-:W-:Y:S01]  /*9d30*/  LEA.HI R9, R9, R0, RZ, 0x5 ;  /* 0x0000000009097211 */ /* 0x000fe200078f28ff */
[----:B------:R-:W-:Y:S01]  /*9d40*/  IMAD.IADD R6, R7, 0x1, -R4 ;  /* 0x0000000107067824 */ /* 0x000fe200078e0a04 */
[----:B------:R-:W-:-:S02]  /*9d50*/  SHF.R.S32.HI R11, RZ, 0x2, R10 ;  /* 0x00000002ff0b7819 */ /* 0x000fc4000001140a */
[----:B------:R-:W-:Y:S02]  /*9d60*/  SHF.R.S32.HI R12, RZ, 0x1f, R10 ;  /* 0x0000001fff0c7819 */ /* 0x000fe4000001140a */
[----:B------:R-:W-:Y:S02]  /*9d70*/  LEA.HI R7, R5, R5, RZ, 0x1 ;  /* 0x0000000505077211 */ /* 0x000fe400078f08ff */
[----:B------:R-:W-:-:S04]  /*9d80*/  LEA.HI R12, R12, R11, RZ, 0x3 ;  /* 0x0000000b0c0c7211 */ /* 0x000fc800078f18ff */
[----:B------:R-:W-:-:S05]  /*9d90*/  LOP3.LUT R12, R12, 0xfffffff8, RZ, 0xc0, !PT ;  /* 0xfffffff80c0c7812 */ /* 0x000fca00078ec0ff */
        /* <DEDUP_REMOVED lines=12> */
[----:B------:R-:W-:Y:S01]  /*9e60*/  IMAD R16, RZ, RZ, -UR13 ;  /* 0x8000000dff107e24 */ /* 0x000fe2000f8e02ff */
[----:B------:R-:W-:Y:S01]  /*9e70*/  UIADD3 UR6, UR5, UR6, URZ ;  /* 0x0000000605067290 */ /* 0x000fe2000fffe03f */
[----:B-----5:R-:W-:Y:S01]  /*9e80*/  IMAD R12, R18, UR10, RZ ;  /* 0x0000000a120c7c24 */ /* 0x020fe2000f8e02ff */
[----:B------:R-:W-:Y:S01]  /*9e90*/  ULDC.64 UR8, c[0x0][0xc28] ;  /* 0x00030a0000087ab9 */ /* 0x000fe20000000a00 */
[----:B-1----:R-:W-:Y:S02]  /*9ea0*/  IMAD R11, R22, 0x80, R6 ;  /* 0x00000080160b7824 */ /* 0x002fe400078e0206 */
[----:B0-----:R-:W-:Y:S02]  /*9eb0*/  IMAD R23, R23, R16, UR11 ;  /* 0x0000000b17177e24 */ /* 0x001fe4000f8e0210 */
[----:B------:R-:W-:Y:S02]  /*9ec0*/  IMAD R15, R19, UR12, R12 ;  /* 0x0000000c130f7c24 */ /* 0x000fe4000f8e020c */
[----:B------:R-:W-:Y:S01]  /*9ed0*/  IMAD.WIDE.U32 R4, R18, UR12, R4 ;  /* 0x0000000c12047c25 */ /* 0x000fe2000f8e0004 */
[----:B------:R-:W-:-:S03]  /*9ee0*/  SHF.R.S32.HI R16, RZ, 0x1f, R23 ;  /* 0x0000001fff107819 */ /* 0x000fc60000011417 */
[----:B----4-:R-:W-:-:S04]  /*9ef0*/  @P0 IMAD.HI.U32 R12, R11, R14, RZ ;  /* 0x0000000e0b0c0227 */ /* 0x010fc800078e00ff */
[----:B------:R-:W-:Y:S02]  /*9f00*/  IMAD.U32 R7, RZ, RZ, UR5 ;  /* 0x00000005ff077e24 */ /* 0x000fe4000f8e00ff */
[----:B------:R-:W-:Y:S01]  /*9f10*/  IMAD.U32 R6, RZ, RZ, UR4 ;  /* 0x00000004ff067e24 */ /* 0x000fe2000f8e00ff */
[----:B------:R-:W-:Y:S01]  /*9f20*/  ULDC.64 UR4, c[0x0][0xce0] ;  /* 0x0003380000047ab9 */ /* 0x000fe20000000a00 */
[----:B------:R-:W-:Y:S01]  /*9f30*/  IMAD.U32 R7, RZ, RZ, UR6 ;  /* 0x00000006ff077e24 */ /* 0x000fe2000f8e00ff */
[----:B------:R-:W-:Y:S01]  /*9f40*/  ULDC.64 UR6, c[0x0][0xc48] ;  /* 0x0003120000067ab9 */ /* 0x000fe20000000a00 */
[----:B------:R-:W-:Y:S02]  /*9f50*/  IMAD.IADD R5, R5, 0x1, R15 ;  /* 0x0000000105057824 */ /* 0x000fe400078e020f */
[----:B--2---:R-:W-:Y:S02]  /*9f60*/  IMAD R14, R20, UR10, RZ ;  /* 0x0000000a140e7c24 */ /* 0x004fe4000f8e02ff */
[----:B------:R-:W-:-:S04]  /*9f70*/  @P0 IMAD.HI.U32 R152, R11, R152, RZ ;  /* 0x000000980b980227 */ /* 0x000fc800078e00ff */
        /* <DEDUP_REMOVED lines=88> */
[C---:B------:R-:W-:Y:S01]  /*a500*/  VIADD R22, R0.reuse, 0x50 ;  /* 0x0000005000167836 */ /* 0x040fe20000000000 */
[----:B------:R-:W-:Y:S01]  /*a510*/  @!P4 LEA.HI R3, R3, R3, RZ, 0x1 ;  /* 0x000000030303c211 */ /* 0x000fe200078f08ff */
[----:B------:R-:W-:Y:S01]  /*a520*/  VIADD R23, R0, 0x58 ;  /* 0x0000005800177836 */ /* 0x000fe20000000000 */
        /* <DEDUP_REMOVED lines=18> */
[----:B0-----:R-:W-:Y:S01]  /*a650*/  VIADD R24, R0, 0x60 ;  /* 0x0000006000187836 */ /* 0x001fe20000000000 */
[----:B------:R-:W-:Y:S02]  /*a660*/  @!P1 LEA.HI R17, R17, R17, RZ, 0x1 ;  /* 0x0000001111119211 */ /* 0x000fe400078f08ff */
        /* <DEDUP_REMOVED lines=10> */
[----:B--2---:R-:W-:Y:S01]  /*a710*/  @!P2 LOP3.LUT R13, R18, 0xfffffffe, RZ, 0xc0, !PT ;  /* 0xfffffffe120da812 */ /* 0x004fe200078ec0ff */
[----:B------:R1:W-:Y:S01]  /*a720*/  @!P1 ST.E.64 desc[UR6][R10.64], R44 ;  /* 0x0000002c0a009985 */ /* 0x0003e2000c101b06 */
[----:B------:R-:W-:Y:S01]  /*a730*/  @!P3 LOP3.LUT R19, R19, 0xfffffffe, RZ, 0xc0, !PT ;  /* 0xfffffffe1313b812 */ /* 0x000fe200078ec0ff */
[----:B------:R-:W-:Y:S01]  /*a740*/  VIADD R18, R0, 0x68 ;  /* 0x0000006800127836 */ /* 0x000fe20000000000 */
[----:B---3--:R-:W-:Y:S01]  /*a750*/  @!P4 LOP3.LUT R15, R20, 0xfffffffe, RZ, 0xc0, !PT ;  /* 0xfffffffe140fc812 */ /* 0x008fe200078ec0ff */
[----:B------:R-:W-:Y:S01]  /*a760*/  VIADD R20, R0, 0x78 ;  /* 0x0000007800147836 */ /* 0x000fe20000000000 */
[----:B------:R-:W-:-:S02]  /*a770*/  @!P5 LOP3.LUT R21, R21, 0xfffffffe, RZ, 0xc0, !PT ;  /* 0xfffffffe1515d812 */ /* 0x000fc400078ec0ff */
[----:B------:R-:W-:Y:S01]  /*a780*/  @!P6 LOP3.LUT R17, R22, 0xfffffffe, RZ, 0xc0, !PT ;  /* 0xfffffffe1611e812 */ /* 0x000fe200078ec0ff */
        /* <DEDUP_REMOVED lines=19> */
[----:B------:R-:W-:Y:S02]  /*a8c0*/  @!P0 LEA.HI R24, R24, R24, RZ, 0x1 ;  /* 0x0000001818188211 */ /* 0x000fe400078f08ff */
        /* <DEDUP_REMOVED lines=44> */
[----:B0-----:R-:W-:Y:S02]  /*ab90*/  @!P0 LOP3.LUT R3, R23, 0xfffffffe, RZ, 0xc0, !PT ;  /* 0xfffffffe17038812 */ /* 0x001fe400078ec0ff */
[----:B------:R-:W-:Y:S02]  /*aba0*/  @!P2 LEA.HI R18, R18, R18, RZ, 0x1 ;  /* 0x000000121212a211 */ /* 0x000fe400078f08ff */
[----:B-1----:R-:W-:Y:S01]  /*abb0*/  @!P1 LOP3.LUT R11, R24, 0xfffffffe, RZ, 0xc0, !PT ;  /* 0xfffffffe180b9812 */ /* 0x002fe200078ec0ff */
[--C-:B------:R-:W-:Y:S01]  /*abc0*/  @!P0 IMAD.WIDE R2, R3, 0x4, R4.reuse ;  /* 0x0000000403028825 */ /* 0x100fe200078e0204 */
[----:B------:R-:W-:Y:S02]  /*abd0*/  @!P4 LEA.HI R20, R20, R20, RZ, 0x1 ;  /* 0x000000141414c211 */ /* 0x000fe400078f08ff */
[----:B--2---:R-:W-:Y:S01]  /*abe0*/  @!P2 LOP3.LUT R13, R18, 0xfffffffe, RZ, 0xc0, !PT ;  /* 0xfffffffe120da812 */ /* 0x004fe200078ec0ff */
[--C-:B------:R-:W-:Y:S01]  /*abf0*/  @!P1 IMAD.WIDE R10, R11, 0x4, R4.reuse ;  /* 0x000000040b0a9825 */ /* 0x100fe200078e0204 */
[----:B------:R-:W-:Y:S01]  /*ac00*/  @!P3 LEA.HI R19, R19, R19, RZ, 0x1 ;  /* 0x000000131313b211 */ /* 0x000fe200078f08ff */
[----:B------:R0:W-:Y:S01]  /*ac10*/  @!P0 ST.E.64 desc[UR6][R2.64], R96 ;  /* 0x0000006002008985 */ /* 0x0001e2000c101b06 */
[----:B------:R-:W-:Y:S01]  /*ac20*/  @!P5 LEA.HI R21, R21, R21, RZ, 0x1 ;  /* 0x000000151515d211 */ /* 0x000fe200078f08ff */
[----:B------:R-:W-:Y:S01]  /*ac30*/  @!P2 IMAD.WIDE R12, R13, 0x4, R4 ;  /* 0x000000040d0ca825 */ /* 0x000fe200078e0204 */
[----:B------:R-:W-:Y:S01]  /*ac40*/  @!P3 LOP3.LUT R19, R19, 0xfffffffe, RZ, 0xc0, !PT ;  /* 0xfffffffe1313b812 */ /* 0x000fe200078ec0ff */
[----:B------:R1:W-:Y:S01]  /*ac50*/  @!P1 ST.E.64 desc[UR6][R10.64], R100 ;  /* 0x000000640a009985 */ /* 0x0003e2000c101b06 */
[----:B------:R-:W-:Y:S01]  /*ac60*/  @!P6 LEA.HI R22, R22, R22, RZ, 0x1 ;  /* 0x000000161616e211 */ /* 0x000fe200078f08ff */
[----:B------:R-:W-:Y:S01]  /*ac70*/  VIADD R18, R0, 0xc8 ;  /* 0x000000c800127836 */ /* 0x000fe20000000000 */
[----:B---3--:R-:W-:Y:S01]  /*ac80*/  @!P4 LOP3.LUT R15, R20, 0xfffffffe, RZ, 0xc0, !PT ;  /* 0xfffffffe140fc812 */ /* 0x008fe200078ec0ff */
[----:B------:R-:W-:Y:S01]  /*ac90*/  @!P2 ST.E.64 desc[UR6][R12.64], R104 ;  /* 0x000000680c00a985 */ /* 0x000fe2000c101b06 */
[----:B------:R-:W-:Y:S01]  /*aca0*/  @!P5 LOP3.LUT R21, R21, 0xfffffffe, RZ, 0xc0, !PT ;  /* 0xfffffffe1515d812 */ /* 0x000fe200078ec0ff */
[----:B------:R-:W-:Y:S01]  /*acb0*/  VIADD R20, R0, 0xd8 ;  /* 0x000000d800147836 */ /* 0x000fe20000000000 */
[----:B----4-:R-:W-:-:S02]  /*acc0*/  @!P6 LOP3.LUT R17, R22, 0xfffffffe, RZ, 0xc0, !PT ;  /* 0xfffffffe1611e812 */ /* 0x010fc400078ec0ff */
        /* <DEDUP_REMOVED lines=8> */
[----:B------:R2:W-:Y:S01]  /*ad50*/  @!P5 ST.E.64 desc[UR6][R14.64], R116 ;  /* 0x000000740e00d985 */ /* 0x0005e2000c101b06 */
[----:B------:R-:W-:Y:S01]  /*ad60*/  @!P6 IMAD.WIDE R16, R17, 0x4, R4 ;  /* 0x000000041110e825 */ /* 0x000fe200078e0204 */
[----:B------:R-:W-:-:S02]  /*ad70*/  @!P0 LEA.HI R18, R18, R18, RZ, 0x1 ;  /* 0x0000001212128211 */ /* 0x000fc400078f08ff */
[----:B------:R-:W-:Y:S01]  /*ad80*/  ISETP.GE.AND P1, PT, R19, UR4, PT ;  /* 0x0000000413007c0c */ /* 0x000fe2000bf26270 */
[C---:B------:R-:W-:Y:S01]  /*ad90*/  VIADD R21, R0.reuse, 0xe0 ;  /* 0x000000e000157836 */ /* 0x040fe20000000000 */
[----:B------:R3:W-:Y:S01]  /*ada0*/  @!P6 ST.E.64 desc[UR6][R16.64], R120 ;  /* 0x000000781000e985 */ /* 0x0007e2000c101b06 */
[----:B0-----:R-:W-:Y:S01]  /*adb0*/  VIADD R3, R0, 0xf8 ;  /* 0x000000f800037836 */ /* 0x001fe20000000000 */
[----:B------:R-:W-:Y:S01]  /*adc0*/  @!P2 LEA.HI R20, R20, R20, RZ, 0x1 ;  /* 0x000000141414a211 */ /* 0x000fe200078f08ff */
[C---:B------:R-:W-:Y:S01]  /*add0*/  VIADD R12, R0.reuse, 0xe8 ;  /* 0x000000e8000c7836 */ /* 0x040fe20000000000 */
[----:B------:R-:W-:Y:S01]  /*ade0*/  ISETP.GE.AND P3, PT, R21, UR4, PT ;  /* 0x0000000415007c0c */ /* 0x000fe2000bf66270 */
[----:B------:R-:W-:Y:S01]  /*adf0*/  VIADD R13, R0, 0xf0 ;  /* 0x000000f0000d7836 */ /* 0x000fe20000000000 */
[----:B------:R-:W-:Y:S02]  /*ae00*/  ISETP.GE.AND P6, PT, R3, UR4, PT ;  /* 0x0000000403007c0c */ /* 0x000fe4000bfc6270 */
[----:B------:R-:W-:-:S02]  /*ae10*/  ISETP.GE.AND P4, PT, R12, UR4, PT ;  /* 0x000000040c007c0c */ /* 0x000fc4000bf86270 */
[----:B------:R-:W-:Y:S02]  /*ae20*/  ISETP.GE.AND P5, PT, R13, UR4, PT ;  /* 0x000000040d007c0c */ /* 0x000fe4000bfa6270 */
[----:B------:R-:W-:-:S04]  /*ae30*/  @!P1 LEA.HI R19, R19, R19, RZ, 0x1 ;  /* 0x0000001313139211 */ /* 0x000fc800078f08ff */
[----:B-1----:R-:W-:Y:S02]  /*ae40*/  @!P1 LOP3.LUT R11, R19, 0xfffffffe, RZ, 0xc0, !PT ;  /* 0xfffffffe130b9812 */ /* 0x002fe400078ec0ff */
[----:B------:R-:W-:Y:S02]  /*ae50*/  @!P3 LEA.HI R21, R21, R21, RZ, 0x1 ;  /* 0x000000151515b211 */ /* 0x000fe400078f08ff */
[----:B------:R-:W-:Y:S02]  /*ae60*/  @!P6 LEA.HI R10, R3, R3, RZ, 0x1 ;  /* 0x00000003030ae211 */ /* 0x000fe400078f08ff */
[----:B------:R-:W-:Y:S02]  /*ae70*/  @!P4 LEA.HI R12, R12, R12, RZ, 0x1 ;  /* 0x0000000c0c0cc211 */ /* 0x000fe400078f08ff */
[----:B------:R-:W-:Y:S02]  /*ae80*/  @!P5 LEA.HI R2, R13, R13, RZ, 0x1 ;  /* 0x0000000d0d02d211 */ /* 0x000fe400078f08ff */
[----:B------:R-:W-:-:S02]  /*ae90*/  @!P0 LOP3.LUT R3, R18, 0xfffffffe, RZ, 0xc0, !PT ;  /* 0xfffffffe12038812 */ /* 0x000fc400078ec0ff */
[----:B------:R-:W-:Y:S02]  /*aea0*/  @!P2 LOP3.LUT R13, R20, 0xfffffffe, RZ, 0xc0, !PT ;  /* 0xfffffffe140da812 */ /* 0x000fe400078ec0ff */
[----:B--2---:R-:W-:Y:S02]  /*aeb0*/  @!P3 LOP3.LUT R15, R21, 0xfffffffe, RZ, 0xc0, !PT ;  /* 0xfffffffe150fb812 */ /* 0x004fe400078ec0ff */
[----:B---3--:R-:W-:Y:S01]  /*aec0*/  @!P4 LOP3.LUT R17, R12, 0xfffffffe, RZ, 0xc0, !PT ;  /* 0xfffffffe0c11c812 */ /* 0x008fe200078ec0ff */
        /* <DEDUP_REMOVED lines=16> */
.L_x_4436:
[----:B------:R-:W-:Y:S05]  /*afd0*/  BSYNC B0 ;  /* 0x0000000000007941 */ /* 0x000fea0003800000 */
.L_x_4435:
[----:B------:R-:W-:Y:S01]  /*afe0*/  ISETP.GE.AND P0, PT, R9, R8, PT ;  /* 0x000000080900720c */ /* 0x000fe20003f06270 */
[----:B0--3--:R0:W2:Y:S04]  /*aff0*/  SHFL.IDX PT, R3, R7, 0x1, 0x1c1f ;  /* 0x003c1f0007037f89 */ /* 0x0090a800000e0000 */
[----:B------:R0:W3:Y:S08]  /*b000*/  SHFL.IDX PT, R2, R6, 0x1, 0x1c1f ;  /* 0x003c1f0006027f89 */ /* 0x0000f000000e0000 */
[----:B0-----:R-:W-:Y:S05]  /*b010*/  @P0 BRA `(.L_x_4400) ;  /* 0x0000005800f00947 */ /* 0x001fea0003800000 */
        /* <DEDUP_REMOVED lines=23> */
[----:B--23--:R-:W-:Y:S01]  /*b190*/  @!P0 IMAD.WIDE R4, R0, 0x4, R2 ;  /* 0x0000000400048825 */ /* 0x00cfe200078e0202 */
        /* <DEDUP_REMOVED lines=89> */
[----:B------:R-:W-:Y:S01]  /*b730*/  VIADD R17, R0, 0xb0 ;  /* 0x000000b000117836 */ /* 0x000fe20000000000 */
        /* <DEDUP_REMOVED lines=40> */
[C---:B------:R-:W-:Y:S01]  /*b9c0*/  VIADD R17, R0.reuse, 0xe8 ;  /* 0x000000e800117836 */ /* 0x040fe20000000000 */
        /* <DEDUP_REMOVED lines=35> */
[----:B0-----:R-:W-:-:S05]  /*bc00*/  LOP3.LUT R5, R0, 0xfffffffe, RZ, 0xc0, !PT ;  /* 0xfffffffe00057812 */ /* 0x001fca00078ec0ff */
[----:B------:R-:W-:-:S05]  /*bc10*/  IMAD.WIDE R2, R5, 0x4, R2 ;  /* 0x0000000405027825 */ /* 0x000fca00078e0202 */
[----:B------:R0:W-:Y:S01]  /*bc20*/  ST.E.64 desc[UR4][R2.64], R150 ;  /* 0x0000009602007985 */ /* 0x0001e2000c101b04 */
[----:B------:R-:W-:Y:S05]  /*bc30*/  BRA `(.L_x_4400) ;  /* 0x0000004c00e87947 */ /* 0x000fea0003800000 */
.L_x_4434:
        /* <DEDUP_REMOVED lines=12> */
[----:B------:R-:W3:Y:S01]  /*bd00*/  LDL R4, [R1] ;  /* 0x0000000001047983 */ /* 0x000ee20000100800 */
[----:B------:R-:W-:Y:S01]  /*bd10*/  ISETP.NE.AND P0, PT, R6, 0x1, PT ;  /* 0x000000010600780c */ /* 0x000fe20003f05270 */
[----:B------:R-:W-:Y:S01]  /*bd20*/  S2UR UR7, SR_CTAID.Z ;  /* 0x00000000000779c3 */ /* 0x000fe20000002700 */
[----:B------:R-:W-:Y:S01]  /*bd30*/  ULDC.64 UR8, c[0x0][0xcd0] ;  /* 0x0003340000087ab9 */ /* 0x000fe20000000a00 */
[----:B------:R-:W-:Y:S01]  /*bd40*/  IMAD.MOV.U32 R5, RZ, RZ, R0 ;  /* 0x000000ffff057224 */ /* 0x000fe200078e0000 */
[----:B------:R-:W-:-:S05]  /*bd50*/  ULDC.64 UR12, c[0x0][0x208] ;  /* 0x00008200000c7ab9 */ /* 0x000fca0000000a00 */
[----:B------:R-:W0:Y:S08]  /*bd60*/  LDC.64 R10, c[0x0][0xcd8] ;  /* 0x00033600ff0a7b82 */ /* 0x000e300000000a00 */
[----:B------:R-:W1:Y:S08]  /*bd70*/  @P0 LDC R7, c[0x0][0xcec] ;  /* 0x00033b00ff070b82 */ /* 0x000e700000000800 */
[----:B------:R-:W4:Y:S08]  /*bd80*/  @P0 LDC R9, c[0x0][0xcf0] ;  /* 0x00033c00ff090b82 */ /* 0x000f300000000800 */
[----:B------:R-:W5:Y:S08]  /*bd90*/  S2UR UR10, SR_CTAID.Y ;  /* 0x00000000000a79c3 */ /* 0x000f700000002600 */
[----:B------:R-:W5:Y:S01]  /*bda0*/  LDC R8, c[0x0][0xd50] ;  /* 0x00035400ff087b82 */ /* 0x000f620000000800 */
[----:B---3--:R-:W-:Y:S01]  /*bdb0*/  R2UR UR11, R4 ;  /* 0x00000000040b72ca */ /* 0x008fe200000e0000 */
[----:B-1----:R-:W-:-:S05]  /*bdc0*/  @P0 IMAD.HI.U32 R4, R0, R7, RZ ;  /* 0x0000000700040227 */ /* 0x002fca00078e00ff */
[----:B----4-:R-:W-:-:S07]  /*bdd0*/  @P0 SHF.R.U32.HI R5, RZ, R9, R4 ;  /* 0x00000009ff050219 */ /* 0x010fce0000011604 */
[----:B------:R-:W-:Y:S02]  /*bde0*/  USHF.R.S32.HI UR6, URZ, 0x1f, UR11 ;  /* 0x0000001f3f067899 */ /* 0x000fe4000801140b */
[----:B------:R-:W-:Y:S01]  /*bdf0*/  IMAD R7, RZ, RZ, -UR11 ;  /* 0x8000000bff077e24 */ /* 0x000fe2000f8e02ff */
[----:B------:R-:W-:Y:S02]  /*be00*/  UIMAD.WIDE.U32 UR4, UR11, UR8, URZ ;  /* 0x000000080b0472a5 */ /* 0x000fe4000f8e003f */
[----:B------:R-:W-:Y:S01]  /*be10*/  UIMAD UR6, UR6, UR8, URZ ;  /* 0x00000008060672a4 */ /* 0x000fe2000f8e023f */
[----:B-----5:R-:W-:Y:S01]  /*be20*/  IMAD R9, R8, R7, UR10 ;  /* 0x0000000a08097e24 */ /* 0x020fe2000f8e0207 */
[----:B------:R-:W-:Y:S01]  /*be30*/  USHF.R.S32.HI UR8, URZ, 0x1f, UR7 ;  /* 0x0000001f3f087899 */ /* 0x000fe20008011407 */
[----:B------:R-:W-:Y:S01]  /*be40*/  IMAD.MOV R7, RZ, RZ, -R5 ;  /* 0x000000ffff077224 */ /* 0x000fe200078e0a05 */
[----:B------:R-:W-:Y:S01]  /*be50*/  UIMAD UR6, UR11, UR9, UR6 ;  /* 0x000000090b0672a4 */ /* 0x000fe2000f8e0206 */
[----:B------:R-:W-:Y:S01]  /*be60*/  IMAD.U32 R3, RZ, RZ, UR5 ;  /* 0x00000005ff037e24 */ /* 0x000fe2000f8e00ff */
[----:B------:R-:W-:Y:S01]  /*be70*/  SHF.R.S32.HI R4, RZ, 0x1f, R9 ;  /* 0x0000001fff047819 */ /* 0x000fe20000011409 */
[----:B------:R-:W-:Y:S01]  /*be80*/  IMAD.U32 R2, RZ, RZ, UR4 ;  /* 0x00000004ff027e24 */ /* 0x000fe2000f8e00ff */
[----:B------:R-:W-:Y:S01]  /*be90*/  UIADD3 UR6, UR5, UR6, URZ ;  /* 0x0000000605067290 */ /* 0x000fe2000fffe03f */
[----:B0-----:R-:W-:-:S02]  /*bea0*/  IMAD R12, R10, UR8, RZ ;  /* 0x000000080a0c7c24 */ /* 0x001fc4000f8e02ff */
[----:B------:R-:W-:Y:S01]  /*beb0*/  ULDC.64 UR4, c[0x0][0xce0] ;  /* 0x0003380000047ab9 */ /* 0x000fe20000000a00 */
[----:B------:R-:W-:Y:S02]  /*bec0*/  IMAD R7, R6, R7, R0 ;  /* 0x0000000706077224 */ /* 0x000fe400078e0200 */
[----:B------:R-:W-:Y:S02]  /*bed0*/  IMAD.U32 R3, RZ, RZ, UR6 ;  /* 0x00000006ff037e24 */ /* 0x000fe4000f8e00ff */
[----:B------:R-:W-:Y:S01]  /*bee0*/  IMAD R11, R11, UR7, R12 ;  /* 0x000000070b0b7c24 */ /* 0x000fe2000f8e020c */
[----:B------:R-:W-:Y:S01]  /*bef0*/  SHF.R.S32.HI R0, RZ, 0x1f, R7 ;  /* 0x0000001fff007819 */ /* 0x000fe20000011407 */
[----:B------:R-:W-:-:S04]  /*bf00*/  IMAD.WIDE.U32 R2, R10, UR7, R2 ;  /* 0x000000070a027c25 */ /* 0x000fc8000f8e0002 */
[----:B------:R-:W-:Y:S02]  /*bf10*/  IMAD.IADD R3, R11, 0x1, R3 ;  /* 0x000000010b037824 */ /* 0x000fe400078e0203 */
[----:B------:R-:W-:Y:S02]  /*bf20*/  IMAD R4, R4, UR4, RZ ;  /* 0x0000000404047c24 */ /* 0x000fe4000f8e02ff */
[----:B------:R-:W-:-:S04]  /*bf30*/  IMAD.WIDE.U32 R2, R9, UR4, R2 ;  /* 0x0000000409027c25 */ /* 0x000fc8000f8e0002 */
[----:B------:R-:W-:Y:S01]  /*bf40*/  IMAD R4, R9, UR5, R4 ;  /* 0x0000000509047c24 */ /* 0x000fe2000f8e0204 */
[----:B------:R-:W-:Y:S01]  /*bf50*/  SHF.R.S32.HI R9, RZ, 0x1f, R5 ;  /* 0x0000001fff097819 */ /* 0x000fe20000011405 */
[----:B------:R-:W-:Y:S01]  /*bf60*/  ULDC.64 UR4, c[0x0][0xcc8] ;  /* 0x0003320000047ab9 */ /* 0x000fe20000000a00 */
[----:B------:R-:W-:Y:S01]  /*bf70*/  IADD3 R2, P0, R5, R2, RZ ;  /* 0x0000000205027210 */ /* 0x000fe20007f1e0ff */
[----:B------:R-:W-:-:S03]  /*bf80*/  IMAD R0, R0, UR4, RZ ;  /* 0x0000000400007c24 */ /* 0x000fc6000f8e02ff */
[----:B------:R-:W-:Y:S01]  /*bf90*/  IADD3.X R3, R9, R3, R4, P0, !PT ;  /* 0x0000000309037210 */ /* 0x000fe200007fe404 */
        /* <DEDUP_REMOVED lines=9> */
.L_x_4398:
[----:B------:R-:W-:-:S08]  /*c030*/  NOP ;  /* 0x0000000000007918 */ /* 0x000fd00000000000 */
[----:B--2---:R-:W0:-:S00]  /*c040*/  USETMAXREG.DEALLOC.CTAPOOL 0x18 ;  /* 0x00000018000079c8 */ /* 0x004e0000080e0500 */
        /* <DEDUP_REMOVED lines=16> */
.L_x_4437:
[----:B------:R-:W-:Y:S01]  /*c150*/  ULDC UR43, c[0x0][0xd50] ;  /* 0x00035400002b7ab9 */ /* 0x000fe20000000800 */
[----:B------:R-:W-:Y:S01]  /*c160*/  UMOV UR36, UR6 ;  /* 0x0000000600247c82 */ /* 0x000fe20008000000 */
[----:B------:R-:W-:-:S11]  /*c170*/  UISETP.NE.AND UP0, UPT, UR43, 0x1, UPT ;  /* 0x000000012b00788c */ /* 0x000fd6000bf05270 */
[----:B------:R-:W-:Y:S01]  /*c180*/  @UP0 ULDC UR4, c[0x0][0xd54] ;  /* 0x0003550000040ab9 */ /* 0x000fe20000000800 */
[----:B------:R-:W-:Y:S01]  /*c190*/  @UP0 ULDC UR7, c[0x0][0xd58] ;  /* 0x0003560000070ab9 */ /* 0x000fe20000000800 */
[----:B------:R-:W-:-:S04]  /*c1a0*/  UIMAD.WIDE.U32 UR4, UR6, UR4, URZ ;  /* 0x00000004060472a5 */ /* 0x000fc8000f8e003f */
[----:B------:R-:W-:-:S12]  /*c1b0*/  @UP0 USHF.R.U32.HI UR36, URZ, UR7, UR5 ;  /* 0x000000073f240299 */ /* 0x000fd80008011605 */
.L_x_4438:
[----:B------:R-:W-:Y:S01]  /*c1c0*/  ISETP.LE.AND P0, PT, RZ, UR44, PT ;  /* 0x0000002cff007c0c */ /* 0x000fe2000bf03270 */
        /* <DEDUP_REMOVED lines=74> */
.L_x_4440:
        /* <DEDUP_REMOVED lines=32> */
.L_x_4441:
        /* <DEDUP_REMOVED lines=20> */
.L_x_4443:
        /* <DEDUP_REMOVED lines=15> */
.L_x_4442:
        /* <DEDUP_REMOVED lines=25> */
.L_x_4528:
        /* <DEDUP_REMOVED lines=9> */
.L_x_4531:
        /* <DEDUP_REMOVED lines=24> */
.L_x_4447:
[----:B------:R-:W-:Y:S01]  /*ce40*/  IMAD.MOV.U32 R0, RZ, RZ, 0x1 ;  /* 0x00000001ff007424 */ /* 0x000fe200078e00ff */
[----:B01----:R-:W0:Y:S04]  /*ce50*/  S2R R6, SR_TID.X ;  /* 0x0000000000067919 */ /* 0x003e280000002100 */
[----:B------:R-:W-:-:S04]  /*ce60*/  SHF.L.U32 R0, R0, 0x1f, RZ ;  /* 0x0000001f00007819 */ /* 0x000fc800000006ff */
[----:B------:R-:W1:Y:S01]  /*ce70*/  SYNCS.PHASECHK.TRANS64.TRYWAIT P0, [UR38+0x32440], R0 ;  /* 0x03244000ff0075a7 */ /* 0x000e620008000166 */
[----:B0-----:R-:W-:-:S04]  /*ce80*/  LOP3.LUT R2, R6, 0x7f, RZ, 0xc0, !PT ;  /* 0x0000007f06027812 */ /* 0x001fc800078ec0ff */
[----:B------:R-:W-:Y:S01]  /*ce90*/  ISETP.NE.AND P1, PT, R2, RZ, PT ;  /* 0x000000ff0200720c */ /* 0x000fe20003f25270 */
[----:B-1----:R-:W-:-:S12]  /*cea0*/  @!P0 BRA `(.L_x_4448) ;  /* 0x0000004000648947 */ /* 0x002fd80003800000 */
.L_x_4532:
[----:B------:R-:W-:Y:S05]  /*ceb0*/  @P1 BRA `(.L_x_4449) ;  /* 0x0000000000181947 */ /* 0x000fea0003800000 */
[----:B------:R-:W1:Y:S01]  /*cec0*/  S2R R2, SR_TID.X ;  /* 0x0000000000027919 */ /* 0x000e620000002100 */
[----:B0-----:R-:W-:-:S04]  /*ced0*/  IMAD.MOV.U32 R0, RZ, RZ, 0x3000 ;  /* 0x00003000ff007424 */ /* 0x001fc800078e00ff */
[----:B------:R2:W-:Y:S01]  /*cee0*/  SYNCS.ARRIVE.TRANS64 RZ, [UR38+0x32430], R0 ;  /* 0x03243000ffff79a7 */ /* 0x0005e20008000026 */
[----:B-1----:R-:W-:-:S13]  /*cef0*/  LOP3.LUT P0, RZ, R2, 0x1f, RZ, 0xc0, !PT ;  /* 0x0000001f02ff7812 */ /* 0x002fda000780c0ff */
[----:B--2---:R-:W-:Y:S05]  /*cf00*/  @!P0 BRA `(.L_x_4449) ;  /* 0x0000000000048947 */ /* 0x004fea0003800000 */
[----:B------:R-:W-:Y:S01]  /*cf10*/  BPT.TRAP 0x1 ;  /* 0x000000040000795c */ /* 0x000fe20000300000 */
.L_x_4449:
        /* <DEDUP_REMOVED lines=18> */
.L_x_4445:
        /* <DEDUP_REMOVED lines=24> */
.L_x_4450:
        /* <DEDUP_REMOVED lines=24> */
[----:B------:R-:W-:Y:S01]  /*d340*/  IMAD.MOV.U32 R9, RZ, RZ, R10 ;  /* 0x000000ffff097224 */ /* 0x000fe200078e000a */
[----:B------:R2:W-:Y:S01]  /*d350*/  STL [R1+0x8], R10 ;  /* 0x0000080a01007387 */ /* 0x0005e20000100800 */
        /* <DEDUP_REMOVED lines=17> */
[----:B------:R-:W-:Y:S01]  /*d470*/  LEA R0, P0, R2, UR4, 0x1 ;  /* 0x0000000402007c11 */ /* 0x000fe2000f8008ff */
[----:B------:R-:W-:Y:S01]  /*d480*/  IMAD.IADD R3, R3, 0x1, R9 ;  /* 0x0000000103037824 */ /* 0x000fe200078e0209 */
[----:B------:R-:W-:-:S04]  /*d490*/  ULDC UR4, c[0x0][0x2b8] ;  /* 0x0000ae0000047ab9 */ /* 0x000fc80000000800 */
[----:B------:R-:W-:Y:S01]  /*d4a0*/  LEA.HI.X R3, R2, UR5, R3, 0x1, P0 ;  /* 0x0000000502037c11 */ /* 0x000fe200080f0c03 */
[----:B------:R-:W-:-:S05]  /*d4b0*/  IMAD.SHL.U32 R2, R13, 0x8, RZ ;  /* 0x000000080d027824 */ /* 0x000fca00078e00ff */
[C---:B--2---:R-:W-:Y:S02]  /*d4c0*/  LOP3.LUT R10, R2.reuse, 0x38, RZ, 0xc0, !PT ;  /* 0x00000038020a7812 */ /* 0x044fe400078ec0ff */
        /* <DEDUP_REMOVED lines=8> */
[----:B------:R-:W1:Y:S01]  /*d550*/  SHFL.IDX PT, R5, R0, RZ, 0x181f ;  /* 0x00181fff00057589 */ /* 0x000e6200000e0000 */
[----:B------:R-:W-:Y:S01]  /*d560*/  ULDC UR4, c[0x0][0x288] ;  /* 0x0000a20000047ab9 */ /* 0x000fe20000000800 */
[----:B------:R-:W-:Y:S01]  /*d570*/  IMAD R11, R8, 0x80, R6 ;  /* 0x00000080080b7824 */ /* 0x000fe200078e0206 */
[----:B------:R-:W-:Y:S01]  /*d580*/  ULDC.64 UR6, c[0x0][0x208] ;  /* 0x0000820000067ab9 */ /* 0x000fe20000000a00 */
[----:B------:R-:W2:Y:S01]  /*d590*/  SHFL.IDX PT, R4, R3, RZ, 0x181f ;  /* 0x00181fff03047589 */ /* 0x000ea200000e0000 */
[----:B------:R-:W-:Y:S02]  /*d5a0*/  IMAD R2, R7, UR4, RZ ;  /* 0x0000000407027c24 */ /* 0x000fe4000f8e02ff */
[C---:B------:R-:W-:Y:S01]  /*d5b0*/  VIADD R12, R11.reuse, 0x10 ;  /* 0x000000100b0c7836 */ /* 0x040fe20000000000 */
[----:B------:R-:W3:Y:S02]  /*d5c0*/  SHFL.IDX PT, R7, R0, 0x1, 0x181f ;  /* 0x00381f0000077f89 */ /* 0x000ee400000e0000 */
[----:B------:R-:W-:-:S02]  /*d5d0*/  ISETP.GE.AND P1, PT, R11, R2, PT ;  /* 0x000000020b00720c */ /* 0x000fc40003f26270 */
[----:B------:R-:W4:Y:S01]  /*d5e0*/  SHFL.IDX PT, R6, R3, 0x1, 0x181f ;  /* 0x00381f0003067f89 */ /* 0x000f2200000e0000 */
[----:B------:R-:W-:-:S03]  /*d5f0*/  ISETP.GE.AND P2, PT, R12, R2, PT ;  /* 0x000000020c00720c */ /* 0x000fc60003f46270 */
[----:B------:R-:W5:Y:S04]  /*d600*/  SHFL.IDX PT, R14, R0, 0x2, 0x181f ;  /* 0x00581f00000e7f89 */ /* 0x000f6800000e0000 */
[----:B------:R-:W-:Y:S03]  /*d610*/  STL [R1+0x4], R11 ;  /* 0x0000040b01007387 */ /* 0x000fe60000100800 */
[----:B------:R-:W-:Y:S01]  /*d620*/  @!P1 LEA R8, R9, UR38, 0x1 ;  /* 0x0000002609089c11 */ /* 0x000fe2000f8e08ff */
[----:B------:R0:W-:Y:S01]  /*d630*/  STL [R1+0x14], R12 ;  /* 0x0000140c01007387 */ /* 0x0001e20000100800 */
[----:B-1----:R-:W-:-:S05]  /*d640*/  @!P1 LEA R5, P3, R10, R5, 0x1 ;  /* 0x000000050a059211 */ /* 0x002fca00078608ff */
[----:B--2---:R-:W-:Y:S02]  /*d650*/  @!P1 IMAD.X R4, RZ, RZ, R4, P3 ;  /* 0x000000ffff049224 */ /* 0x004fe400018e0604 */
[----:B0-----:R-:W-:-:S03]  /*d660*/  VIADD R12, R11, 0x20 ;  /* 0x000000200b0c7836 */ /* 0x001fc60000000000 */
[----:B------:R-:W-:-:S04]  /*d670*/  @!P1 LOP3.LUT R5, R5, R4, RZ, 0x3c, !PT ;  /* 0x0000000405059212 */ /* 0x000fc800078e3cff */
[C---:B------:R-:W-:Y:S01]  /*d680*/  @!P1 LOP3.LUT R4, R5.reuse, R4, RZ, 0x3c, !PT ;  /* 0x0000000405049212 */ /* 0x040fe200078e3cff */
[----:B------:R-:W-:Y:S03]  /*d690*/  STL [R1+0x18], R12 ;  /* 0x0000180c01007387 */ /* 0x000fe60000100800 */
[----:B------:R-:W-:-:S05]  /*d6a0*/  @!P1 LOP3.LUT R5, R5, R4, RZ, 0x3c, !PT ;  /* 0x0000000405059212 */ /* 0x000fca00078e3cff */
[----:B------:R3:W-:Y:S02]  /*d6b0*/  @!P1 LDGSTS.E.BYPASS.LTC128B.128 [R8+0x18400], desc[UR6][R4.64], !P0 ;  /* 0x1840000004089fae */ /* 0x0007e4000c101d46 */
[----:B---3--:R-:W-:Y:S02]  /*d6c0*/  @!P2 LEA R4, P1, R10, R7, 0x1 ;  /* 0x000000070a04a211 */ /* 0x008fe400078208ff */
[----:B------:R-:W-:-:S03]  /*d6d0*/  @!P2 LEA R7, R9, UR38, 0x1 ;  /* 0x000000260907ac11 */ /* 0x000fc6000f8e08ff */
[----:B----4-:R-:W-:Y:S01]  /*d6e0*/  @!P2 IMAD.X R5, RZ, RZ, R6, P1 ;  /* 0x000000ffff05a224 */ /* 0x010fe200008e0606 */
[----:B------:R-:W-:-:S04]  /*d6f0*/  ISETP.GE.AND P1, PT, R12, R2, PT ;  /* 0x000000020c00720c */ /* 0x000fc80003f26270 */
[----:B------:R0:W-:Y:S09]  /*d700*/  @!P2 LDGSTS.E.BYPASS.LTC128B.128 [R7+0x18c00], desc[UR6][R4.64], !P0 ;  /* 0x18c000000407afae */ /* 0x0001f2000c101d46 */
[----:B------:R-:W-:Y:S01]  /*d710*/  @!P1 LEA R6, R9, UR38, 0x1 ;  /* 0x0000002609069c11 */ /* 0x000fe2000f8e08ff */
[----:B0-----:R-:W0:Y:S01]  /*d720*/  SHFL.IDX PT, R4, R3, 0x2, 0x181f ;  /* 0x00581f0003047f89 */ /* 0x001e2200000e0000 */
[----:B-----5:R-:W-:Y:S01]  /*d730*/  @!P1 LEA R5, P2, R10, R14, 0x1 ;  /* 0x0000000e0a059211 */ /* 0x020fe200078408ff */
[----:B------:R-:W-:-:S05]  /*d740*/  VIADD R7, R11, 0x30 ;  /* 0x000000300b077836 */ /* 0x000fca0000000000 */
[----:B------:R1:W-:Y:S01]  /*d750*/  STL [R1+0x1c], R7 ;  /* 0x00001c0701007387 */ /* 0x0003e20000100800 */
[----:B0-----:R-:W-:-:S05]  /*d760*/  @!P1 IMAD.X R4, RZ, RZ, R4, P2 ;  /* 0x000000ffff049224 */ /* 0x001fca00010e0604 */
[----:B------:R-:W-:-:S04]  /*d770*/  @!P1 LOP3.LUT R5, R5, R4, RZ, 0x3c, !PT ;  /* 0x0000000405059212 */ /* 0x000fc800078e3cff */
[----:B------:R-:W-:-:S04]  /*d780*/  @!P1 LOP3.LUT R4, R5, R4, RZ, 0x3c, !PT ;  /* 0x0000000405049212 */ /* 0x000fc800078e3cff */
[----:B------:R-:W-:-:S05]  /*d790*/  @!P1 LOP3.LUT R5, R5, R4, RZ, 0x3c, !PT ;  /* 0x0000000405059212 */ /* 0x000fca00078e3cff */
[----:B------:R0:W-:Y:S01]  /*d7a0*/  @!P1 LDGSTS.E.BYPASS.LTC128B.128 [R6+0x19400], desc[UR6][R4.64], !P0 ;  /* 0x1940000004069fae */ /* 0x0001e2000c101d46 */
[----:B------:R-:W-:Y:S01]  /*d7b0*/  ISETP.GE.AND P1, PT, R7, R2, PT ;  /* 0x000000020700720c */ /* 0x000fe20003f26270 */
[----:B-1----:R-:W-:-:S05]  /*d7c0*/  VIADD R7, R11, 0x40 ;  /* 0x000000400b077836 */ /* 0x002fca0000000000 */
        /* <DEDUP_REMOVED lines=34> */
[----:B------:R-:W-:-:S03]  /*d9f0*/  ISETP.GE.AND P1, PT, R7, R2, PT ;  /* 0x000000020700720c */ /* 0x000fc60003f26270 */
[----:B0-----:R-:W0:Y:S10]  /*da00*/  SHFL.IDX PT, R5, R0, 0x6, 0x181f ;  /* 0x00d81f0000057f89 */ /* 0x001e3400000e0000 */
[----:B------:R-:W-:Y:S01]  /*da10*/  @!P1 LEA R6, R9, UR38, 0x1 ;  /* 0x0000002609069c11 */ /* 0x000fe2000f8e08ff */
[----:B------:R-:W1:Y:S04]  /*da20*/  SHFL.IDX PT, R4, R3, 0x6, 0x181f ;  /* 0x00d81f0003047f89 */ /* 0x000e6800000e0000 */
[----:B------:R-:W2:Y:S04]  /*da30*/  SHFL.IDX PT, R3, R3, 0x7, 0x181f ;  /* 0x00f81f0003037f89 */ /* 0x000ea800000e0000 */
[----:B------:R-:W3:Y:S01]  /*da40*/  SHFL.IDX PT, R0, R0, 0x7, 0x181f ;  /* 0x00f81f0000007f89 */ /* 0x000ee200000e0000 */
[----:B0-----:R-:W-:-:S05]  /*da50*/  @!P1 LEA R5, P2, R10, R5, 0x1 ;  /* 0x000000050a059211 */ /* 0x001fca00078408ff */
[----:B-1----:R-:W-:-:S05]  /*da60*/  @!P1 IMAD.X R4, RZ, RZ, R4, P2 ;  /* 0x000000ffff049224 */ /* 0x002fca00010e0604 */
[----:B------:R-:W-:-:S04]  /*da70*/  @!P1 LOP3.LUT R5, R5, R4, RZ, 0x3c, !PT ;  /* 0x0000000405059212 */ /* 0x000fc800078e3cff */
[----:B------:R-:W-:-:S04]  /*da80*/  @!P1 LOP3.LUT R4, R5, R4, RZ, 0x3c, !PT ;  /* 0x0000000405049212 */ /* 0x000fc800078e3cff */
[----:B------:R-:W-:-:S05]  /*da90*/  @!P1 LOP3.LUT R5, R5, R4, RZ, 0x3c, !PT ;  /* 0x0000000405059212 */ /* 0x000fca00078e3cff */
[----:B--23--:R0:W-:Y:S02]  /*daa0*/  @!P1 LDGSTS.E.BYPASS.LTC128B.128 [R6+0x1b400], desc[UR6][R4.64], !P0 ;  /* 0x1b40000004069fae */ /* 0x00c1e4000c101d46 */
.L_x_4549:
[----:B0-----:R-:W2:Y:S01]  /*dab0*/  LDL R4, [R1+0x4] ;  /* 0x0000040001047983 */ /* 0x001ea20000100800 */
[----:B------:R-:W-:Y:S01]  /*dac0*/  ULDC.64 UR4, c[0x0][0x208] ;  /* 0x0000820000047ab9 */ /* 0x000fe20000000a00 */
        /* <DEDUP_REMOVED lines=42> */
.L_x_4452:
[----:B------:R-:W2:Y:S01]  /*dd70*/  LDL.LU.64 R6, [R1+0x30] ;  /* 0x0000300001067983 */ /* 0x000ea20000300a00 */
[----:B------:R-:W-:-:S03]  /*dd80*/  ULDC.64 UR8, c[0x0][0x3e0] ;  /* 0x0000f80000087ab9 */ /* 0x000fc60000000a00 */
[----:B------:R-:W3:Y:S04]  /*dd90*/  LDL.LU R2, [R1+0x40] ;  /* 0x0000400001027983 */ /* 0x000ee80000300800 */
[----:B0-----:R-:W4:Y:S01]  /*dda0*/  LDL.LU R4, [R1+0x8] ;  /* 0x0000080001047983 */ /* 0x001f220000300800 */
[----:B------:R-:W-:Y:S01]  /*ddb0*/  UIMAD UR6, UR45, UR8, URZ ;  /* 0x000000082d0672a4 */ /* 0x000fe2000f8e023f */
[----:B------:R-:W0:Y:S03]  /*ddc0*/  S2R R5, SR_TID.X ;  /* 0x0000000000057919 */ /* 0x000e260000002100 */
[----:B------:R-:W-:Y:S01]  /*ddd0*/  UIMAD UR6, UR44, UR9, UR6 ;  /* 0x000000092c0672a4 */ /* 0x000fe2000f8e0206 */
[----:B0-----:R-:W-:-:S05]  /*dde0*/  IMAD.SHL.U32 R8, R5, 0x8, RZ ;  /* 0x0000000805087824 */ /* 0x001fca00078e00ff */
[----:B------:R-:W-:Y:S02]  /*ddf0*/  LOP3.LUT R8, R8, 0x38, RZ, 0xc0, !PT ;  /* 0x0000003808087812 */ /* 0x000fe400078ec0ff */
[----:B--2---:R-:W-:Y:S02]  /*de00*/  R2UR UR4, R6 ;  /* 0x00000000060472ca */ /* 0x004fe400000e0000 */
[----:B------:R-:W0:Y:S01]  /*de10*/  LDC R6, c[0x0][0x448] ;  /* 0x00011200ff067b82 */ /* 0x000e220000000800 */
[----:B------:R-:W-:Y:S02]  /*de20*/  R2UR UR5, R7 ;  /* 0x00000000070572ca */ /* 0x000fe400000e0000 */
[----:B---3--:R-:W-:Y:S01]  /*de30*/  R2UR UR5, R2 ;  /* 0x00000000020572ca */ /* 0x008fe200000e0000 */
[----:B----4-:R-:W-:-:S12]  /*de40*/  IMAD.MOV.U32 R2, RZ, RZ, R4 ;  /* 0x000000ffff027224 */ /* 0x010fd800078e0004 */
[----:B------:R-:W-:-:S03]  /*de50*/  UIMAD.WIDE.U32 UR4, UR44, UR8, UR4 ;  /* 0x000000082c0472a5 */ /* 0x000fc6000f8e0004 */
[----:B------:R-:W-:Y:S01]  /*de60*/  ULDC.64 UR8, c[0x0][0x3d0] ;  /* 0x0000f40000087ab9 */ /* 0x000fe20000000a00 */
[----:B------:R-:W-:Y:S01]  /*de70*/  UIADD3 UR5, UR5, UR6, URZ ;  /* 0x0000000605057290 */ /* 0x000fe2000fffe03f */
[----:B0-----:R-:W-:-:S13]  /*de80*/  ISETP.NE.AND P0, PT, R6, 0x1, PT ;  /* 0x000000010600780c */ /* 0x001fda0003f05270 */
[----:B------:R-:W0:Y:S08]  /*de90*/  @P0 LDC R0, c[0x0][0x44c] ;  /* 0x00011300ff000b82 */ /* 0x000e300000000800 */
[----:B------:R-:W1:Y:S01]  /*dea0*/  @P0 LDC R3, c[0x0][0x450] ;  /* 0x00011400ff030b82 */ /* 0x000e620000000800 */
[----:B0-----:R-:W-:-:S05]  /*deb0*/  @P0 IMAD.HI.U32 R0, R4, R0, RZ ;  /* 0x0000000004000227 */ /* 0x001fca00078e00ff */
[----:B-1----:R-:W-:Y:S01]  /*dec0*/  @P0 SHF.R.U32.HI R2, RZ, R3, R0 ;  /* 0x00000003ff020219 */ /* 0x002fe20000011600 */
        /* <DEDUP_REMOVED lines=31> */
[----:B------:R-:W4:Y:S04]  /*e0c0*/  LDL.LU R15, [R1+0x18] ;  /* 0x00001800010f7983 */ /* 0x000f280000300800 */
[----:B------:R-:W5:Y:S01]  /*e0d0*/  LDL.LU R13, [R1+0x1c] ;  /* 0x00001c00010d7983 */ /* 0x000f620000300800 */
[----:B------:R-:W0:Y:S01]  /*e0e0*/  S2R R7, SR_TID.X ;  /* 0x0000000000077919 */ /* 0x000e220000002100 */
[----:B------:R-:W1:Y:S01]  /*e0f0*/  S2R R10, SR_TID.X ;  /* 0x00000000000a7919 */ /* 0x000e620000002100 */
[----:B------:R-:W-:Y:S01]  /*e100*/  ULDC.64 UR6, c[0x0][0x208] ;  /* 0x0000820000067ab9 */ /* 0x000fe20000000a00 */
[----:B------:R-:W-:Y:S04]  /*e110*/  SHFL.IDX PT, R6, R4, 0x1, 0x181f ;  /* 0x00381f0004067f89 */ /* 0x000fe800000e0000 */
[----:B------:R-:W5:Y:S01]  /*e120*/  LDL.LU R8, [R1+0x20] ;  /* 0x0000200001087983 */ /* 0x000f620000300800 */
[----:B0-----:R-:W-:Y:S01]  /*e130*/  IMAD.SHL.U32 R12, R7, 0x8, RZ ;  /* 0x00000008070c7824 */ /* 0x001fe200078e00ff */
[----:B-1----:R-:W-:-:S04]  /*e140*/  LOP3.LUT R10, R10, 0x7f, RZ, 0xc0, !PT ;  /* 0x0000007f0a0a7812 */ /* 0x002fc800078ec0ff */
[----:B------:R-:W-:Y:S01]  /*e150*/  LOP3.LUT R12, R12, 0x38, RZ, 0xc0, !PT ;  /* 0x000000380c0c7812 */ /* 0x000fe200078ec0ff */
[----:B------:R-:W-:Y:S02]  /*e160*/  IMAD.SHL.U32 R11, R10, 0x8, RZ ;  /* 0x000000080a0b7824 */ /* 0x000fe400078e00ff */
[----:B------:R-:W-:-:S05]  /*e170*/  IMAD.SHL.U32 R10, R7, 0x8, RZ ;  /* 0x00000008070a7824 */ /* 0x000fca00078e00ff */
[----:B------:R-:W-:-:S04]  /*e180*/  LOP3.LUT R10, R10, 0x1f8, RZ, 0xc0, !PT ;  /* 0x000001f80a0a7812 */ /* 0x000fc800078ec0ff */
[----:B------:R-:W-:-:S04]  /*e190*/  LOP3.LUT R10, R10, 0x38, R7, 0x78, !PT ;  /* 0x000000380a0a7812 */ /* 0x000fc800078e7807 */
[----:B------:R-:W-:Y:S02]  /*e1a0*/  LOP3.LUT R10, R10, 0x200, R11, 0xf8, !PT ;  /* 0x000002000a0a7812 */ /* 0x000fe400078ef80b */
[-C--:B--2---:R-:W-:Y:S02]  /*e1b0*/  ISETP.GE.AND P5, PT, R3, R0.reuse, PT ;  /* 0x000000000300720c */ /* 0x084fe40003fa6270 */
[----:B------:R-:W0:Y:S01]  /*e1c0*/  SHFL.IDX PT, R3, R5, RZ, 0x181f ;  /* 0x00181fff05037589 */ /* 0x000e2200000e0000 */
[----:B---3--:R-:W-:-:S03]  /*e1d0*/  ISETP.GE.AND P4, PT, R2, R0, PT ;  /* 0x000000000200720c */ /* 0x008fc60003f86270 */
[----:B------:R-:W1:Y:S07]  /*e1e0*/  SHFL.IDX PT, R2, R4, RZ, 0x181f ;  /* 0x00181fff04027589 */ /* 0x000e6e00000e0000 */
        /* <DEDUP_REMOVED lines=19> */
[----:B------:R-:W-:Y:S04]  /*e320*/  SHFL.IDX PT, R6, R4, 0x2, 0x181f ;  /* 0x00581f0004067f89 */ /* 0x000fe800000e0000 */
[----:B------:R-:W2:Y:S04]  /*e330*/  LDL.LU R15, [R1+0x24] ;  /* 0x00002400010f7983 */ /* 0x000ea80000300800 */
[----:B0-----:R-:W0:Y:S02]  /*e340*/  SHFL.IDX PT, R2, R5, 0x2, 0x181f ;  /* 0x00581f0005027f89 */ /* 0x001e2400000e0000 */
[----:B------:R-:W-:-:S02]  /*e350*/  @!P4 LEA R9, R10, UR38, 0x1 ;  /* 0x000000260a09cc11 */ /* 0x000fc4000f8e08ff */
[----:B0-----:R-:W-:-:S05]  /*e360*/  @!P4 LEA R2, P6, R12, R2, 0x1 ;  /* 0x000000020c02c211 */ /* 0x001fca00078c08ff */
[----:B------:R-:W-:-:S05]  /*e370*/  @!P4 IMAD.X R3, RZ, RZ, R6, P6 ;  /* 0x000000ffff03c224 */ /* 0x000fca00030e0606 */
[----:B------:R-:W-:Y:S04]  /*e380*/  @!P4 LDGSTS.E.BYPASS.LTC128B.128 [R9+0x23400], desc[UR6][R2.64], !P3 ;  /* 0x234000000209cfae */ /* 0x000fe8000d901d46 */
[----:B------:R-:W-:Y:S04]  /*e390*/  @!P4 LDGSTS.E.BYPASS.LTC128B.128 [R9+0x27400], desc[UR6][R2.64+0x80], !P0 ;  /* 0x274000800209cfae */ /* 0x000fe8000c101d46 */
[----:B------:R-:W-:Y:S04]  /*e3a0*/  @!P4 LDGSTS.E.BYPASS.LTC128B.128 [R9+0x2b400], desc[UR6][R2.64+0x100], !P1 ;  /* 0x2b4001000209cfae */ /* 0x000fe8000c901d46 */
[----:B------:R0:W-:Y:S01]  /*e3b0*/  @!P4 LDGSTS.E.BYPASS.LTC128B.128 [R9+0x2f400], desc[UR6][R2.64+0x180], !P2 ;  /* 0x2f4001800209cfae */ /* 0x0001e2000d101d46 */
[----:B-----5:R-:W-:-:S03]  /*e3c0*/  ISETP.GE.AND P4, PT, R13, R0, PT ;  /* 0x000000000d00720c */ /* 0x020fc60003f86270 */
[----:B------:R-:W3:Y:S04]  /*e3d0*/  LDL.LU R13, [R1+0x28] ;  /* 0x00002800010d7983 */ /* 0x000ee80000300800 */
[----:B------:R-:W0:Y:S04]  /*e3e0*/  SHFL.IDX PT, R14, R5, 0x3, 0x181f ;  /* 0x00781f00050e7f89 */ /* 0x000e2800000e0000 */
[----:B------:R-:W1:Y:S02]  /*e3f0*/  SHFL.IDX PT, R6, R4, 0x3, 0x181f ;  /* 0x00781f0004067f89 */ /* 0x000e6400000e0000 */
[----:B------:R-:W-:-:S02]  /*e400*/  @!P4 LEA R7, R10, UR38, 0x1 ;  /* 0x000000260a07cc11 */ /* 0x000fc4000f8e08ff */
[----:B0-----:R-:W-:Y:S02]  /*e410*/  @!P4 LEA R2, P6, R12, R14, 0x1 ;  /* 0x0000000e0c02c211 */ /* 0x001fe400078c08ff */
[----:B------:R-:W0:Y:S03]  /*e420*/  SHFL.IDX PT, R14, R5, 0x4, 0x181f ;  /* 0x00981f00050e7f89 */ /* 0x000e2600000e0000 */
[----:B-1----:R-:W-:Y:S02]  /*e430*/  @!P4 IMAD.X R3, RZ, RZ, R6, P6 ;  /* 0x000000ffff03c224 */ /* 0x002fe400030e0606 */
[----:B------:R-:W1:Y:S04]  /*e440*/  SHFL.IDX PT, R6, R4, 0x4, 0x181f ;  /* 0x00981f0004067f89 */ /* 0x000e6800000e0000 */
[----:B------:R-:W-:Y:S04]  /*e450*/  @!P4 LDGSTS.E.BYPASS.LTC128B.128 [R7+0x23c00], desc[UR6][R2.64], !P3 ;  /* 0x23c000000207cfae */ /* 0x000fe8000d901d46 */
[----:B------:R-:W-:Y:S04]  /*e460*/  @!P4 LDGSTS.E.BYPASS.LTC128B.128 [R7+0x27c00], desc[UR6][R2.64+0x80], !P0 ;  /* 0x27c000800207cfae */ /* 0x000fe8000c101d46 */
[----:B------:R-:W-:Y:S04]  /*e470*/  @!P4 LDGSTS.E.BYPASS.LTC128B.128 [R7+0x2bc00], desc[UR6][R2.64+0x100], !P1 ;  /* 0x2bc001000207cfae */ /* 0x000fe8000c901d46 */
[----:B------:R4:W-:Y:S01]  /*e480*/  @!P4 LDGSTS.E.BYPASS.LTC128B.128 [R7+0x2fc00], desc[UR6][R2.64+0x180], !P2 ;  /* 0x2fc001800207cfae */ /* 0x0009e2000d101d46 */
[----:B------:R-:W-:-:S13]  /*e490*/  ISETP.GE.AND P4, PT, R8, R0, PT ;  /* 0x000000000800720c */ /* 0x000fda0003f86270 */
[----:B0-----:R-:W-:Y:S02]  /*e4a0*/  @!P4 LEA R8, P6, R12, R14, 0x1 ;  /* 0x0000000e0c08c211 */ /* 0x001fe400078c08ff */
[----:B------:R-:W0:Y:S03]  /*e4b0*/  SHFL.IDX PT, R14, R5, 0x5, 0x181f ;  /* 0x00b81f00050e7f89 */ /* 0x000e2600000e0000 */
[----:B-1----:R-:W-:Y:S01]  /*e4c0*/  @!P4 IMAD.X R21, RZ, RZ, R6, P6 ;  /* 0x000000ffff15c224 */ /* 0x002fe200030e0606 */
[----:B------:R-:W-:Y:S01]  /*e4d0*/  @!P4 LEA R9, R10, UR38, 0x1 ;  /* 0x000000260a09cc11 */ /* 0x000fe2000f8e08ff */
[----:B----4-:R-:W-:Y:S02]  /*e4e0*/  @!P4 IMAD.MOV.U32 R2, RZ, RZ, R8 ;  /* 0x000000ffff02c224 */ /* 0x010fe400078e0008 */
[----:B------:R-:W-:Y:S01]  /*e4f0*/  @!P4 IMAD.MOV.U32 R3, RZ, RZ, R21 ;  /* 0x000000ffff03c224 */ /* 0x000fe200078e0015 */
[----:B------:R-:W1:Y:S04]  /*e500*/  SHFL.IDX PT, R6, R4, 0x5, 0x181f ;  /* 0x00b81f0004067f89 */ /* 0x000e6800000e0000 */
[----:B------:R-:W-:Y:S04]  /*e510*/  @!P4 LDGSTS.E.BYPASS.LTC128B.128 [R9+0x24400], desc[UR6][R2.64], !P3 ;  /* 0x244000000209cfae */ /* 0x000fe8000d901d46 */
[----:B------:R-:W-:Y:S04]  /*e520*/  @!P4 LDGSTS.E.BYPASS.LTC128B.128 [R9+0x28400], desc[UR6][R2.64+0x80], !P0 ;  /* 0x284000800209cfae */ /* 0x000fe8000c101d46 */
[----:B------:R-:W-:Y:S04]  /*e530*/  @!P4 LDGSTS.E.BYPASS.LTC128B.128 [R9+0x2c400], desc[UR6][R2.64+0x100], !P1 ;  /* 0x2c4001000209cfae */ /* 0x000fe8000c901d46 */
[----:B------:R4:W-:Y:S01]  /*e540*/  @!P4 LDGSTS.E.BYPASS.LTC128B.128 [R9+0x30400], desc[UR6][R2.64+0x180], !P2 ;  /* 0x304001800209cfae */ /* 0x0009e2000d101d46 */
[----:B--2---:R-:W-:-:S13]  /*e550*/  ISETP.GE.AND P4, PT, R15, R0, PT ;  /* 0x000000000f00720c */ /* 0x004fda0003f86270 */
[----:B0-----:R-:W-:-:S05]  /*e560*/  @!P4 LEA R14, P6, R12, R14, 0x1 ;  /* 0x0000000e0c0ec211 */ /* 0x001fca00078c08ff */
[----:B-1----:R-:W-:Y:S02]  /*e570*/  @!P4 IMAD.X R21, RZ, RZ, R6, P6 ;  /* 0x000000ffff15c224 */ /* 0x002fe400030e0606 */
[----:B----4-:R-:W-:Y:S02]  /*e580*/  @!P4 IMAD.MOV.U32 R2, RZ, RZ, R14 ;  /* 0x000000ffff02c224 */ /* 0x010fe400078e000e */
        /* <DEDUP_REMOVED lines=8> */
[----:B---3--:R-:W-:-:S13]  /*e610*/  ISETP.GE.AND P4, PT, R13, R0, PT ;  /* 0x000000000d00720c */ /* 0x008fda0003f86270 */
[----:B0-----:R-:W-:-:S05]  /*e620*/  @!P4 LEA R14, P6, R12, R14, 0x1 ;  /* 0x0000000e0c0ec211 */ /* 0x001fca00078c08ff */
[----:B-1----:R-:W-:Y:S01]  /*e630*/  @!P4 IMAD.X R9, RZ, RZ, R6, P6 ;  /* 0x000000ffff09c224 */ /* 0x002fe200030e0606 */
[----:B------:R-:W-:Y:S01]  /*e640*/  @!P4 LEA R21, R10, UR38, 0x1 ;  /* 0x000000260a15cc11 */ /* 0x000fe2000f8e08ff */
[----:B--2---:R-:W-:Y:S02]  /*e650*/  @!P4 IMAD.MOV.U32 R2, RZ, RZ, R14 ;  /* 0x000000ffff02c224 */ /* 0x004fe400078e000e */
[----:B------:R-:W-:Y:S01]  /*e660*/  @!P4 IMAD.MOV.U32 R3, RZ, RZ, R9 ;  /* 0x000000ffff03c224 */ /* 0x000fe200078e0009 */
[----:B------:R0:W1:Y:S04]  /*e670*/  SHFL.IDX PT, R6, R4, 0x7, 0x181f ;  /* 0x00f81f0004067f89 */ /* 0x00006800000e0000 */
[----:B------:R0:W-:Y:S04]  /*e680*/  @!P4 LDGSTS.E.BYPASS.LTC128B.128 [R21+0x25400], desc[UR6][R2.64], !P3 ;  /* 0x254000000215cfae */ /* 0x0001e8000d901d46 */
[----:B------:R0:W-:Y:S04]  /*e690*/  @!P4 LDGSTS.E.BYPASS.LTC128B.128 [R21+0x29400], desc[UR6][R2.64+0x80], !P0 ;  /* 0x294000800215cfae */ /* 0x0001e8000c101d46 */
[----:B------:R0:W-:Y:S04]  /*e6a0*/  @!P4 LDGSTS.E.BYPASS.LTC128B.128 [R21+0x2d400], desc[UR6][R2.64+0x100], !P1 ;  /* 0x2d4001000215cfae */ /* 0x0001e8000c901d46 */
[----:B------:R0:W-:Y:S04]  /*e6b0*/  @!P4 LDGSTS.E.BYPASS.LTC128B.128 [R21+0x31400], desc[UR6][R2.64+0x180], !P2 ;  /* 0x314001800215cfae */ /* 0x0001e8000d101d46 */
[----:B------:R0:W2:Y:S02]  /*e6c0*/  SHFL.IDX PT, R14, R5, 0x7, 0x181f ;  /* 0x00f81f00050e7f89 */ /* 0x0000a400000e0000 */
.L_x_4567:
        /* <DEDUP_REMOVED lines=25> */
.L_x_4455:
[----:B------:R-:W-:Y:S05]  /*e860*/  BSYNC B0 ;  /* 0x0000000000007941 */ /* 0x000fea0003800000 */
.L_x_4454:
        /* <DEDUP_REMOVED lines=9> */
.L_x_4568:
        /* <DEDUP_REMOVED lines=9> */
.L_x_4569:
        /* <DEDUP_REMOVED lines=8> */
.L_x_4461:
[----:B------:R-:W-:Y:S05]  /*ea10*/  BSYNC B1 ;  /* 0x0000000000017941 */ /* 0x000fea0003800000 */
.L_x_4460:
        /* <DEDUP_REMOVED lines=11> */
.L_x_4462:
        /* <DEDUP_REMOVED lines=13> */
.L_x_4463:
        /* <DEDUP_REMOVED lines=13> */
.L_x_4464:
        /* <DEDUP_REMOVED lines=13> */
.L_x_4465:
        /* <DEDUP_REMOVED lines=8> */
.L_x_4458:
[----:B------:R-:W-:Y:S05]  /*edc0*/  BSYNC B0 ;  /* 0x0000000000007941 */ /* 0x000fea0003800000 */
.L_x_4457:
[----:B0-----:R-:W3:Y:S01]  /*edd0*/  LDL.LU R3, [R1+0x2c] ;  /* 0x00002c0001037983 */ /* 0x001ee20000300800 */
[----:B------:R-:W-:Y:S02]  /*ede0*/  IMAD.MOV.U32 R8, RZ, RZ, RZ ;  /* 0x000000ffff087224 */ /* 0x000fe400078e00ff */
[----:B-1----:R-:W-:Y:S02]  /*edf0*/  IMAD.MOV.U32 R6, RZ, RZ, 0x1 ;  /* 0x00000001ff067424 */ /* 0x002fe400078e00ff */
[----:B---3--:R-:W-:-:S05]  /*ee00*/  VIADD R7, R3, 0xfffffffe ;  /* 0xfffffffe03077836 */ /* 0x008fca0000000000 */
        /* <DEDUP_REMOVED lines=26> */
.L_x_4499:
        /* <DEDUP_REMOVED lines=28> */
.L_x_4469:
[----:B------:R-:W1:Y:S01]  /*f170*/  S2R R2, SR_TID.X ;  /* 0x0000000000027919 */ /* 0x000e620000002100 */
[----:B------:R-:W-:Y:S01]  /*f180*/  BSSY B2, `(.L_x_4470) ;  /* 0x0000006000027945 */ /* 0x000fe20003800000 */
[----:B-1----:R-:W-:Y:S02]  /*f190*/  LOP3.LUT R3, R2, 0x7f, RZ, 0xc0, !PT ;  /* 0x0000007f02037812 */ /* 0x002fe400078ec0ff */
[----:B------:R-:W-:Y:S02]  /*f1a0*/  SHF.L.U32 R2, R0, 0x1f, RZ ;  /* 0x0000001f00027819 */ /* 0x000fe400000006ff */
[----:B------:R-:W-:Y:S02]  /*f1b0*/  ISETP.NE.AND P2, PT, R3, RZ, PT ;  /* 0x000000ff0300720c */ /* 0x000fe40003f45270 */
[----:B------:R-:W1:Y:S02]  /*f1c0*/  SYNCS.PHASECHK.TRANS64.TRYWAIT P0, [UR38+0x32448], R2 ;  /* 0x03244802ff0075a7 */ /* 0x000e640008000166 */
[----:B-1----:R-:W-:Y:S09]  /*f1d0*/  @!P0 BRA `(.L_x_4471) ;  /* 0x0000003800388947 */ /* 0x002ff20003800000 */
.L_x_4570:
[----:B------:R-:W-:Y:S05]  /*f1e0*/  BSYNC B2 ;  /* 0x0000000000027941 */ /* 0x000fea0003800000 */
.L_x_4470:
[----:B------:R-:W-:Y:S04]  /*f1f0*/  BSSY B2, `(.L_x_4472) ;  /* 0x0000007000027945 */ /* 0x000fe80003800000 */
[----:B------:R-:W-:Y:S05]  /*f200*/  @P2 BRA `(.L_x_4473) ;  /* 0x0000000000142947 */ /* 0x000fea0003800000 */
[----:B------:R-:W-:Y:S01]  /*f210*/  ISETP.NE.AND P0, PT, R10, RZ, PT ;  /* 0x000000ff0a00720c */ /* 0x000fe20003f05270 */
[----:B-1----:R-:W-:-:S04]  /*f220*/  IMAD.MOV.U32 R3, RZ, RZ, 0x3000 ;  /* 0x00003000ff037424 */ /* 0x002fc800078e00ff */
[----:B------:R3:W-:Y:S08]  /*f230*/  SYNCS.ARRIVE.TRANS64 RZ, [UR38+0x32438], R3 ;  /* 0x03243803ffff79a7 */ /* 0x0007f00008000026 */
[----:B---3--:R-:W-:Y:S05]  /*f240*/  @!P0 BRA `(.L_x_4473) ;  /* 0x0000000000048947 */ /* 0x008fea0003800000 */
[----:B------:R-:W-:Y:S01]  /*f250*/  BPT.TRAP 0x1 ;  /* 0x000000040000795c */ /* 0x000fe20000300000 */
.L_x_4473:
[----:B------:R-:W-:Y:S05]  /*f260*/  BSYNC B2 ;  /* 0x0000000000027941 */ /* 0x000fea0003800000 */
.L_x_4472:
        /* <DEDUP_REMOVED lines=11> */
.L_x_4474:
        /* <DEDUP_REMOVED lines=10> */
.L_x_4571:
[----:B------:R-:W-:Y:S05]  /*f3c0*/  BSYNC B2 ;  /* 0x0000000000027941 */ /* 0x000fea0003800000 */
.L_x_4475:
        /* <DEDUP_REMOVED lines=9> */
.L_x_4478:
[----:B------:R-:W-:Y:S05]  /*f460*/  BSYNC B2 ;  /* 0x0000000000027941 */ /* 0x000fea0003800000 */
.L_x_4477:
        /* <DEDUP_REMOVED lines=9> */
.L_x_4479:
        /* <DEDUP_REMOVED lines=13> */
.L_x_4480:
        /* <DEDUP_REMOVED lines=13> */
.L_x_4481:
        /* <DEDUP_REMOVED lines=13> */
.L_x_4482:
        /* <DEDUP_REMOVED lines=8> */
.L_x_4468:
[----:B------:R-:W-:Y:S05]  /*f7f0*/  BSYNC B1 ;  /* 0x0000000000017941 */ /* 0x000fea0003800000 */
.L_x_4467:
        /* <DEDUP_REMOVED lines=26> */
.L_x_4485:
[----:B------:R-:W1:Y:S01]  /*f9a0*/  S2R R2, SR_TID.X ;  /* 0x0000000000027919 */ /* 0x000e620000002100 */
[----:B------:R-:W-:Y:S01]  /*f9b0*/  BSSY B2, `(.L_x_4486) ;  /* 0x0000006000027945 */ /* 0x000fe20003800000 */
[----:B-1----:R-:W-:Y:S02]  /*f9c0*/  LOP3.LUT R3, R2, 0x7f, RZ, 0xc0, !PT ;  /* 0x0000007f02037812 */ /* 0x002fe400078ec0ff */
[----:B------:R-:W-:Y:S02]  /*f9d0*/  SHF.L.U32 R2, R0, 0x1f, RZ ;  /* 0x0000001f00027819 */ /* 0x000fe400000006ff */
[----:B------:R-:W-:Y:S02]  /*f9e0*/  ISETP.NE.AND P2, PT, R3, RZ, PT ;  /* 0x000000ff0300720c */ /* 0x000fe40003f45270 */
[----:B------:R-:W1:Y:S02]  /*f9f0*/  SYNCS.PHASECHK.TRANS64.TRYWAIT P0, [UR38+0x32440], R2 ;  /* 0x03244002ff0075a7 */ /* 0x000e640008000166 */
[----:B-1----:R-:W-:Y:S09]  /*fa00*/  @!P0 BRA `(.L_x_4487) ;  /* 0x00000030005c8947 */ /* 0x002ff20003800000 */
.L_x_4572:
[----:B------:R-:W-:Y:S05]  /*fa10*/  BSYNC B2 ;  /* 0x0000000000027941 */ /* 0x000fea0003800000 */
.L_x_4486:
[----:B------:R-:W-:Y:S04]  /*fa20*/  BSSY B2, `(.L_x_4488) ;  /* 0x0000007000027945 */ /* 0x000fe80003800000 */
[----:B------:R-:W-:Y:S05]  /*fa30*/  @P2 BRA `(.L_x_4489) ;  /* 0x0000000000142947 */ /* 0x000fea0003800000 */
[----:B------:R-:W-:Y:S01]  /*fa40*/  ISETP.NE.AND P0, PT, R10, RZ, PT ;  /* 0x000000ff0a00720c */ /* 0x000fe20003f05270 */
[----:B-1----:R-:W-:-:S04]  /*fa50*/  IMAD.MOV.U32 R3, RZ, RZ, 0x3000 ;  /* 0x00003000ff037424 */ /* 0x002fc800078e00ff */
[----:B------:R3:W-:Y:S08]  /*fa60*/  SYNCS.ARRIVE.TRANS64 RZ, [UR38+0x32430], R3 ;  /* 0x03243003ffff79a7 */ /* 0x0007f00008000026 */
[----:B---3--:R-:W-:Y:S05]  /*fa70*/  @!P0 BRA `(.L_x_4489) ;  /* 0x0000000000048947 */ /* 0x008fea0003800000 */
[----:B------:R-:W-:Y:S01]  /*fa80*/  BPT.TRAP 0x1 ;  /* 0x000000040000795c */ /* 0x000fe20000300000 */
.L_x_4489:
[----:B------:R-:W-:Y:S05]  /*fa90*/  BSYNC B2 ;  /* 0x0000000000027941 */ /* 0x000fea0003800000 */
.L_x_4488:
        /* <DEDUP_REMOVED lines=11> */
.L_x_4490:
        /* <DEDUP_REMOVED lines=11> */
.L_x_4573:
[----:B------:R-:W-:Y:S05]  /*fc00*/  BSYNC B2 ;  /* 0x0000000000027941 */ /* 0x000fea0003800000 */
.L_x_4491:
        /* <DEDUP_REMOVED lines=9> */
.L_x_4494:
[----:B------:R-:W-:Y:S05]  /*fca0*/  BSYNC B2 ;  /* 0x0000000000027941 */ /* 0x000fea0003800000 */
.L_x_4493:
        /* <DEDUP_REMOVED lines=9> */
.L_x_4495:
        /* <DEDUP_REMOVED lines=13> */
.L_x_4496:
        /* <DEDUP_REMOVED lines=13> */
.L_x_4497:
        /* <DEDUP_REMOVED lines=13> */
.L_x_4498:
        /* <DEDUP_REMOVED lines=8> */
.L_x_4484:
[----:B------:R-:W-:Y:S05]  /*10030*/  BSYNC B1 ;  /* 0x0000000000017941 */ /* 0x000fea0003800000 */
.L_x_4483:
[----:B------:R-:W-:Y:S01]  /*10040*/  VIADD R7, R7, 0xfffffffe ;  /* 0xfffffffe07077836 */ /* 0x000fe20000000000 */
[----:B------:R-:W-:Y:S06]  /*10050*/  @P1 BRA `(.L_x_4499) ;  /* 0xffffffec00d41947 */ /* 0x000fec000383ffff */
[----:B------:R-:W-:Y:S05]  /*10060*/  BSYNC B0 ;  /* 0x0000000000007941 */ /* 0x000fea0003800000 */
.L_x_4466:
        /* <DEDUP_REMOVED lines=26> */
.L_x_4502:
[----:B------:R-:W1:Y:S01]  /*10210*/  S2R R2, SR_TID.X ;  /* 0x0000000000027919 */ /* 0x000e620000002100 */
[----:B------:R-:W-:Y:S01]  /*10220*/  BSSY B1, `(.L_x_4503) ;  /* 0x0000006000017945 */ /* 0x000fe20003800000 */
[----:B-1----:R-:W-:Y:S02]  /*10230*/  LOP3.LUT R3, R2, 0x7f, RZ, 0xc0, !PT ;  /* 0x0000007f02037812 */ /* 0x002fe400078ec0ff */
[----:B------:R-:W-:Y:S02]  /*10240*/  SHF.L.U32 R2, R0, 0x1f, RZ ;  /* 0x0000001f00027819 */ /* 0x000fe400000006ff */
[----:B------:R-:W-:Y:S02]  /*10250*/  ISETP.NE.AND P1, PT, R3, RZ, PT ;  /* 0x000000ff0300720c */ /* 0x000fe40003f25270 */
[----:B------:R-:W1:Y:S02]  /*10260*/  SYNCS.PHASECHK.TRANS64.TRYWAIT P0, [UR38+0x32448], R2 ;  /* 0x03244802ff0075a7 */ /* 0x000e640008000166 */
[----:B-1----:R-:W-:Y:S09]  /*10270*/  @!P0 BRA `(.L_x_4504) ;  /* 0x0000002800708947 */ /* 0x002ff20003800000 */
.L_x_4574:
[----:B------:R-:W-:Y:S05]  /*10280*/  BSYNC B1 ;  /* 0x0000000000017941 */ /* 0x000fea0003800000 */
.L_x_4503:
[----:B------:R-:W-:Y:S04]  /*10290*/  BSSY B1, `(.L_x_4505) ;  /* 0x0000007000017945 */ /* 0x000fe80003800000 */
[----:B------:R-:W-:Y:S05]  /*102a0*/  @P1 BRA `(.L_x_4506) ;  /* 0x0000000000141947 */ /* 0x000fea0003800000 */
[----:B------:R-:W-:Y:S01]  /*102b0*/  ISETP.NE.AND P0, PT, R10, RZ, PT ;  /* 0x000000ff0a00720c */ /* 0x000fe20003f05270 */
[----:B-1----:R-:W-:-:S04]  /*102c0*/  IMAD.MOV.U32 R3, RZ, RZ, 0x3000 ;  /* 0x00003000ff037424 */ /* 0x002fc800078e00ff */
[----:B------:R3:W-:Y:S08]  /*102d0*/  SYNCS.ARRIVE.TRANS64 RZ, [UR38+0x32438], R3 ;  /* 0x03243803ffff79a7 */ /* 0x0007f00008000026 */
[----:B---3--:R-:W-:Y:S05]  /*102e0*/  @!P0 BRA `(.L_x_4506) ;  /* 0x0000000000048947 */ /* 0x008fea0003800000 */
[----:B------:R-:W-:Y:S01]  /*102f0*/  BPT.TRAP 0x1 ;  /* 0x000000040000795c */ /* 0x000fe20000300000 */
.L_x_4506:
[----:B------:R-:W-:Y:S05]  /*10300*/  BSYNC B1 ;  /* 0x0000000000017941 */ /* 0x000fea0003800000 */
.L_x_4505:
        /* <DEDUP_REMOVED lines=11> */
.L_x_4507:
        /* <DEDUP_REMOVED lines=11> */
.L_x_4575:
[----:B------:R-:W-:Y:S05]  /*10470*/  BSYNC B1 ;  /* 0x0000000000017941 */ /* 0x000fea0003800000 */
.L_x_4508:
        /* <DEDUP_REMOVED lines=9> */
.L_x_4511:
[----:B------:R-:W-:Y:S05]  /*10510*/  BSYNC B1 ;  /* 0x0000000000017941 */ /* 0x000fea0003800000 */
.L_x_4510:
        /* <DEDUP_REMOVED lines=9> */
.L_x_4512:
        /* <DEDUP_REMOVED lines=13> */
.L_x_4513:
        /* <DEDUP_REMOVED lines=13> */
.L_x_4514:
        /* <DEDUP_REMOVED lines=13> */
.L_x_4515:
        /* <DEDUP_REMOVED lines=8> */
.L_x_4501:
[----:B------:R-:W-:Y:S05]  /*108a0*/  BSYNC B0 ;  /* 0x0000000000007941 */ /* 0x000fea0003800000 */
.L_x_4500:
[----:B------:R-:W-:Y:S01]  /*108b0*/  LOP3.LUT R0, R0, 0x1, RZ, 0x3c, !PT ;  /* 0x0000000100007812 */ /* 0x000fe200078e3cff */
[----:B------:R-:W-:Y:S02]  /*108c0*/  IMAD.MOV.U32 R6, RZ, RZ, RZ ;  /* 0x000000ffff067224 */ /* 0x000fe400078e00ff */
[----:B------:R-:W-:-:S07]  /*108d0*/  IMAD.MOV.U32 R8, RZ, RZ, RZ ;  /* 0x000000ffff087224 */ /* 0x000fce00078e00ff */
.L_x_4439:
[----:B------:R-:W1:Y:S01]  /*108e0*/  S2R R3, SR_CgaCtaId ;  /* 0x0000000000037919 */ /* 0x000e620000008800 */
[----:B------:R-:W-:-:S04]  /*108f0*/  MOV R2, 0x400 ;  /* 0x0000040000027802 */ /* 0x000fc80000000f00 */
[----:B-1----:R-:W-:Y:S02]  /*10900*/  LEA R2, R3, R2, 0x18 ;  /* 0x0000000203027211 */ /* 0x002fe400078ec0ff */
[----:B------:R-:W-:-:S04]  /*10910*/  SHF.L.U32 R3, R8, 0x1f, RZ ;  /* 0x0000001f08037819 */ /* 0x000fc800000006ff */
[----:B------:R-:W1:Y:S02]  /*10920*/  SYNCS.PHASECHK.TRANS64.TRYWAIT P0, [R2+URZ+0x32420], R3 ;  /* 0x03242003020075a7 */ /* 0x000e64000800017f */
[----:B-1----:R-:W-:Y:S05]  /*10930*/  @!P0 BRA `(.L_x_4516) ;  /* 0x0000002000f08947 */ /* 0x002fea0003800000 */
.L_x_4576:
[----:B------:R-:W-:-:S03]  /*10940*/  UMOV UR4, 0xffffffff ;  /* 0xffffffff00047882 */ /* 0x000fc60000000000 */
[----:B------:R-:W-:Y:S05]  /*10950*/  BRA.DIV UR4, `(.L_x_4517) ;  /* 0x0000002204fc7947 */ /* 0x000fea000b800000 */
[----:B-1----:R-:W1:Y:S02]  /*10960*/  S2R R3, SR_TID.X ;  /* 0x0000000000037919 */ /* 0x002e640000002100 */
[----:B-1----:R-:W-:-:S04]  /*10970*/  SHF.R.U32.HI R3, RZ, 0x5, R3 ;  /* 0x00000005ff037819 */ /* 0x002fc80000011603 */
[----:B------:R-:W-:-:S05]  /*10980*/  LOP3.LUT R3, R3, 0x3, RZ, 0xc0, !PT ;  /* 0x0000000303037812 */ /* 0x000fca00078ec0ff */
[----:B--2---:R1:W2:Y:S02]  /*10990*/  SHFL.IDX PT, R14, R3, RZ, 0x1f ;  /* 0x00001fff030e7589 */ /* 0x0042a400000e0000 */
.L_x_4579:
[----:B--2---:R-:W-:-:S13]  /*109a0*/  ISETP.NE.AND P0, PT, R14, RZ, PT ;  /* 0x000000ff0e00720c */ /* 0x004fda0003f05270 */
[----:B------:R-:W-:Y:S05]  /*109b0*/  @P0 BRA `(.L_x_4400) ;  /* 0x0000000000880947 */ /* 0x000fea0003800000 */
[----:B------:R-:W-:-:S03]  /*109c0*/  UMOV UR4, 0xffffffff ;  /* 0xffffffff00047882 */ /* 0x000fc60000000000 */
[----:B------:R-:W-:Y:S05]  /*109d0*/  BRA.DIV UR4, `(.L_x_4518) ;  /* 0x0000002604107947 */ /* 0x000fea000b800000 */
[----:B------:R-:W-:-:S13]  /*109e0*/  ELECT P6, URZ, PT ;  /* 0x00000000003f782f */ /* 0x000fda00038c0000 */
.L_x_4582:
[----:B------:R-:W-:Y:S05]  /*109f0*/  @!P6 BRA `(.L_x_4400) ;  /* 0x000000000078e947 */ /* 0x000fea0003800000 */
[----:B-1----:R-:W2:Y:S02]  /*10a00*/  LDL.LU R3, [R1+0x3c] ;  /* 0x00003c0001037983 */ /* 0x002ea40000300800 */
[----:B--2---:R-:W-:-:S04]  /*10a10*/  LOP3.LUT R3, R3, 0x2, RZ, 0xfc, !PT ;  /* 0x0000000203037812 */ /* 0x004fc800078efcff */
[----:B------:R-:W-:-:S13]  /*10a20*/  ISETP.NE.AND P2, PT, R3, 0x3, PT ;  /* 0x000000030300780c */ /* 0x000fda0003f45270 */
[----:B------:R-:W-:Y:S05]  /*10a30*/  @!P2 BRA `(.L_x_4519) ;  /* 0x000000000004a947 */ /* 0x000fea0003800000 */
[----:B------:R-:W-:Y:S01]  /*10a40*/  BPT.TRAP 0x1 ;  /* 0x000000040000795c */ /* 0x000fe20000300000 */
.L_x_4519:
        /* <DEDUP_REMOVED lines=12> */
.L_x_4583:
[----:B------:R-:W2:Y:S02]  /*10b10*/  SYNCS.PHASECHK.TRANS64.TRYWAIT P0, [R5+URZ], R0 ;  /* 0x00000000050075a7 */ /* 0x000ea4000800017f */
[----:B--2---:R-:W-:Y:S05]  /*10b20*/  @!P0 BRA `(.L_x_4521) ;  /* 0x0000002000f08947 */ /* 0x004fea0003800000 */
.L_x_4584:
[----:B------:R-:W-:Y:S05]  /*10b30*/  @!P2 BRA `(.L_x_4522) ;  /* 0x000000000004a947 */ /* 0x000fea0003800000 */
[----:B------:R-:W-:Y:S01]  /*10b40*/  BPT.TRAP 0x1 ;  /* 0x000000040000795c */ /* 0x000fe20000300000 */
.L_x_4522:
[----:B------:R-:W-:-:S04]  /*10b50*/  VIADD R2, R2, 0x32460 ;  /* 0x0003246002027836 */ /* 0x000fc80000000000 */
[----:B--2---:R-:W-:-:S04]  /*10b60*/  IMAD R5, R6, 0x8, R2 ;  /* 0x0000000806057824 */ /* 0x004fc800078e0202 */
[----:B------:R-:W2:Y:S02]  /*10b70*/  SYNCS.PHASECHK.TRANS64.TRYWAIT P0, [R5+URZ], R4 ;  /* 0x00000004050075a7 */ /* 0x000ea4000800017f */
[----:B--2---:R-:W-:Y:S05]  /*10b80*/  @!P0 BRA `(.L_x_4523) ;  /* 0x0000002000ec8947 */ /* 0x004fea0003800000 */
.L_x_4585:
[----:B------:R-:W-:-:S07]  /*10b90*/  IMAD R3, R3, 0x8, R2 ;  /* 0x0000000803037824 */ /* 0x000fce00078e0202 */
.L_x_4524:
[----:B---3--:R3:W4:Y:S02]  /*10ba0*/  SYNCS.PHASECHK.TRANS64.TRYWAIT P0, [R3+URZ], R0 ;  /* 0x00000000030075a7 */ /* 0x008724000800017f */
[----:B----4-:R-:W-:Y:S05]  /*10bb0*/  @!P0 NANOSLEEP.SYNCS 0x989680 ;  /* 0x009896800000895d */ /* 0x010fea0003900000 */
[----:B------:R-:W4:Y:S02]  /*10bc0*/  @!P0 SYNCS.PHASECHK.TRANS64 P0, [R3+URZ], R0 ;  /* 0x00000000030085a7 */ /* 0x000f24000800007f */
[----:B----4-:R-:W-:Y:S05]  /*10bd0*/  @!P0 BRA `(.L_x_4524) ;  /* 0xfffffffc00f08947 */ /* 0x010fea000383ffff */
.L_x_4400:
[----:B------:R-:W-:Y:S05]  /*10be0*/  BSYNC B6 ;  /* 0x0000000000067941 */ /* 0x000fea0003800000 */
.L_x_4397:
[----:B------:R-:W-:Y:S05]  /*10bf0*/  EXIT ;  /* 0x000000000000794d */ /* 0x000fea0003800000 */
.L_x_4404:
[----:B------:R-:W-:-:S13]  /*10c00*/  R2UR UR4, R22 ;  /* 0x00000000160472ca */ /* 0x000fda00000e0000 */
[----:B0-----:R-:W-:-:S04]  /*10c10*/  IMAD.U32 R3, RZ, RZ, UR4 ;  /* 0x00000004ff037e24 */ /* 0x001fc8000f8e00ff */
[----:B------:R0:W1:Y:S03]  /*10c20*/  SYNCS.PHASECHK.TRANS64.TRYWAIT P0, [R3+URZ+0x32400], R2 ;  /* 0x03240002030075a7 */ /* 0x000066000800017f */
[----:B-1----:R-:W-:Y:S05]  /*10c30*/  @!P0 NANOSLEEP.SYNCS 0x989680 ;  /* 0x009896800000895d */ /* 0x002fea0003900000 */
[----:B------:R-:W1:Y:S02]  /*10c40*/  @!P0 SYNCS.PHASECHK.TRANS64 P0, [R3+URZ+0x32400], R2 ;  /* 0x03240002030085a7 */ /* 0x000e64000800007f */
[----:B-1----:R-:W-:Y:S05]  /*10c50*/  @!P0 BRA `(.L_x_4404) ;  /* 0xfffffffc00e88947 */ /* 0x002fea000383ffff */
[----:B------:R-:W-:Y:S05]  /*10c60*/  BRA `(.L_x_4525) ;  /* 0xffffff0800b07947 */ /* 0x000fea000383ffff */
.L_x_4408:
[----:B------:R-:W-:-:S13]  /*10c70*/  R2UR UR4, R22 ;  /* 0x00000000160472ca */ /* 0x000fda00000e0000 */
[----:B0-----:R-:W-:-:S04]  /*10c80*/  IMAD.U32 R3, RZ, RZ, UR4 ;  /* 0x00000004ff037e24 */ /* 0x001fc8000f8e00ff */
[----:B------:R0:W2:Y:S03]  /*10c90*/  SYNCS.PHASECHK.TRANS64.TRYWAIT P1, [R3+URZ+0x32430], R2 ;  /* 0x03243002030075a7 */ /* 0x0000a6000802017f */
[----:B--2---:R-:W-:Y:S05]  /*10ca0*/  @!P1 NANOSLEEP.SYNCS 0x989680 ;  /* 0x009896800000995d */ /* 0x004fea0003900000 */
[----:B------:R-:W2:Y:S02]  /*10cb0*/  @!P1 SYNCS.PHASECHK.TRANS64 P1, [R3+URZ+0x32430], R2 ;  /* 0x03243002030095a7 */ /* 0x000ea4000802007f */
[----:B--2---:R-:W-:Y:S05]  /*10cc0*/  @!P1 BRA `(.L_x_4408) ;  /* 0xfffffffc00e89947 */ /* 0x004fea000383ffff */
[----:B------:R-:W-:Y:S05]  /*10cd0*/  BRA `(.L_x_4407) ;  /* 0xffffff0800d07947 */ /* 0x000fea000383ffff */
.L_x_4409:
[----:B------:R-:W-:-:S13]  /*10ce0*/  R2UR UR4, R22 ;  /* 0x00000000160472ca */ /* 0x000fda00000e0000 */
[----:B0-----:R-:W-:-:S04]  /*10cf0*/  IMAD.U32 R3, RZ, RZ, UR4 ;  /* 0x00000004ff037e24 */ /* 0x001fc8000f8e00ff */
[----:B------:R0:W2:Y:S03]  /*10d00*/  SYNCS.PHASECHK.TRANS64.TRYWAIT P1, [R3+URZ+0x32410], R2 ;  /* 0x03241002030075a7 */ /* 0x0000a6000802017f */
[----:B--2---:R-:W-:Y:S05]  /*10d10*/  @!P1 NANOSLEEP.SYNCS 0x989680 ;  /* 0x009896800000995d */ /* 0x004fea0003900000 */
[----:B------:R-:W2:Y:S02]  /*10d20*/  @!P1 SYNCS.PHASECHK.TRANS64 P1, [R3+URZ+0x32410], R2 ;  /* 0x03241002030095a7 */ /* 0x000ea4000802007f */
[----:B--2---:R-:W-:Y:S05]  /*10d30*/  @!P1 BRA `(.L_x_4409) ;  /* 0xfffffffc00e89947 */ /* 0x004fea000383ffff */
[----:B------:R-:W-:Y:S05]  /*10d40*/  BRA `(.L_x_4526) ;  /* 0xffffff0c00787947 */ /* 0x000fea000383ffff */
.L_x_4413:
[----:B------:R-:W-:-:S13]  /*10d50*/  R2UR UR4, R22 ;  /* 0x00000000160472ca */ /* 0x000fda00000e0000 */
[----:B0-----:R-:W-:-:S04]  /*10d60*/  IMAD.U32 R3, RZ, RZ, UR4 ;  /* 0x00000004ff037e24 */ /* 0x001fc8000f8e00ff */
[----:B------:R0:W3:Y:S03]  /*10d70*/  SYNCS.PHASECHK.TRANS64.TRYWAIT P1, [R3+URZ+0x32450], R2 ;  /* 0x03245002030075a7 */ /* 0x0000e6000802017f */
[----:B---3--:R-:W-:Y:S05]  /*10d80*/  @!P1 NANOSLEEP.SYNCS 0x989680 ;  /* 0x009896800000995d */ /* 0x008fea0003900000 */
[----:B------:R-:W3:Y:S02]  /*10d90*/  @!P1 SYNCS.PHASECHK.TRANS64 P1, [R3+URZ+0x32450], R2 ;  /* 0x03245002030095a7 */ /* 0x000ee4000802007f */
[----:B---3--:R-:W-:Y:S05]  /*10da0*/  @!P1 BRA `(.L_x_4413) ;  /* 0xfffffffc00e89947 */ /* 0x008fea000383ffff */
[----:B------:R-:W-:Y:S05]  /*10db0*/  BRA `(.L_x_4412) ;  /* 0xffffff0c00847947 */ /* 0x000fea000383ffff */
.L_x_4418:
[----:B--2---:R-:W-:-:S04]  /*10dc0*/  IMAD.U32 R152, RZ, RZ, UR5 ;  /* 0x00000005ff987e24 */ /* 0x004fc8000f8e00ff */
[----:B------:R2:W3:Y:S03]  /*10dd0*/  SYNCS.PHASECHK.TRANS64.TRYWAIT P3, [R152+URZ+0x32430], R201 ;  /* 0x032430c9980075a7 */ /* 0x0004e6000806017f */
[----:B---3--:R-:W-:Y:S05]  /*10de0*/  @!P3 NANOSLEEP.SYNCS 0x989680 ;  /* 0x009896800000b95d */ /* 0x008fea0003900000 */
[----:B------:R-:W3:Y:S02]  /*10df0*/  @!P3 SYNCS.PHASECHK.TRANS64 P3, [R152+URZ+0x32430], R201 ;  /* 0x032430c99800b5a7 */ /* 0x000ee4000806007f */
[----:B---3--:R-:W-:Y:S05]  /*10e00*/  @!P3 BRA `(.L_x_4418) ;  /* 0xfffffffc00ecb947 */ /* 0x008fea000383ffff */
[----:B------:R-:W-:Y:S05]  /*10e10*/  BRA `(.L_x_4417) ;  /* 0xffffff3400107947 */ /* 0x000fea000383ffff */
.L_x_4422:
[----:B--2---:R-:W-:-:S04]  /*10e20*/  IMAD.U32 R202, RZ, RZ, UR5 ;  /* 0x00000005ffca7e24 */ /* 0x004fc8000f8e00ff */
[----:B------:R2:W3:Y:S03]  /*10e30*/  SYNCS.PHASECHK.TRANS64.TRYWAIT P3, [R202+URZ+0x32450], R201 ;  /* 0x032450c9ca0075a7 */ /* 0x0004e6000806017f */
[----:B---3--:R-:W-:Y:S05]  /*10e40*/  @!P3 NANOSLEEP.SYNCS 0x989680 ;  /* 0x009896800000b95d */ /* 0x008fea0003900000 */
[----:B------:R-:W3:Y:S02]  /*10e50*/  @!P3 SYNCS.PHASECHK.TRANS64 P3, [R202+URZ+0x32450], R201 ;  /* 0x032450c9ca00b5a7 */ /* 0x000ee4000806007f */
[----:B---3--:R-:W-:Y:S05]  /*10e60*/  @!P3 BRA `(.L_x_4422) ;  /* 0xfffffffc00ecb947 */ /* 0x008fea000383ffff */
[----:B------:R-:W-:Y:S05]  /*10e70*/  BRA `(.L_x_4421) ;  /* 0xffffff3400dc7947 */ /* 0x000fea000383ffff */
.L_x_4428:
[----:B---3--:R-:W-:-:S04]  /*10e80*/  IMAD.U32 R152, RZ, RZ, UR6 ;  /* 0x00000006ff987e24 */ /* 0x008fc8000f8e00ff */
[----:B------:R3:W4:Y:S03]  /*10e90*/  SYNCS.PHASECHK.TRANS64.TRYWAIT P1, [R152+URZ+0x32430], R23 ;  /* 0x03243017980075a7 */ /* 0x000726000802017f */
[----:B----4-:R-:W-:Y:S05]  /*10ea0*/  @!P1 NANOSLEEP.SYNCS 0x989680 ;  /* 0x009896800000995d */ /* 0x010fea0003900000 */
[----:B------:R-:W4:Y:S02]  /*10eb0*/  @!P1 SYNCS.PHASECHK.TRANS64 P1, [R152+URZ+0x32430], R23 ;  /* 0x03243017980095a7 */ /* 0x000f24000802007f */
[----:B----4-:R-:W-:Y:S05]  /*10ec0*/  @!P1 BRA `(.L_x_4428) ;  /* 0xfffffffc00ec9947 */ /* 0x010fea000383ffff */
[----:B------:R-:W-:Y:S05]  /*10ed0*/  BRA `(.L_x_4427) ;  /* 0xffffff60000c7947 */ /* 0x000fea000383ffff */
.L_x_4432:
[----:B-1----:R-:W-:-:S04]  /*10ee0*/  IMAD.U32 R204, RZ, RZ, UR6 ;  /* 0x00000006ffcc7e24 */ /* 0x002fc8000f8e00ff */
[----:B------:R1:W3:Y:S03]  /*10ef0*/  SYNCS.PHASECHK.TRANS64.TRYWAIT P1, [R204+URZ+0x32450], R23 ;  /* 0x03245017cc0075a7 */ /* 0x0002e6000802017f */
[----:B---3--:R-:W-:Y:S05]  /*10f00*/  @!P1 NANOSLEEP.SYNCS 0x989680 ;  /* 0x009896800000995d */ /* 0x008fea0003900000 */
[----:B------:R-:W3:Y:S02]  /*10f10*/  @!P1 SYNCS.PHASECHK.TRANS64 P1, [R204+URZ+0x32450], R23 ;  /* 0x03245017cc0095a7 */ /* 0x000ee4000802007f */
[----:B---3--:R-:W-:Y:S05]  /*10f20*/  @!P1 BRA `(.L_x_4432) ;  /* 0xfffffffc00ec9947 */ /* 0x008fea000383ffff */
[----:B------:R-:W-:Y:S05]  /*10f30*/  BRA `(.L_x_4431) ;  /* 0xffffff60008c7947 */ /* 0x000fea000383ffff */
.L_x_4444:
[----:B------:R-:W-:Y:S02]  /*10f40*/  IMAD.MOV.U32 R13, RZ, RZ, R6 ;  /* 0x000000ffff0d7224 */ /* 0x000fe400078e0006 */
[----:B------:R-:W-:Y:S02]  /*10f50*/  IMAD.MOV.U32 R12, RZ, RZ, RZ ;  /* 0x000000ffff0c7224 */ /* 0x000fe400078e00ff */
[----:B------:R-:W-:Y:S02]  /*10f60*/  IMAD.MOV.U32 R11, RZ, RZ, 0x1f ;  /* 0x0000001fff0b7424 */ /* 0x000fe400078e00ff */
[----:B------:R-:W-:-:S07]  /*10f70*/  IMAD.MOV.U32 R15, RZ, RZ, -0x1 ;  /* 0xffffffffff0f7424 */ /* 0x000fce00078e00ff */
[----:B------:R-:W-:Y:S05]  /*10f80*/  WARPSYNC.COLLECTIVE R15, `(.L_x_4527) ;  /* 0x000000000f087348 */ /* 0x000fea0003c00000 */
[----:B------:R0:W1:Y:S02]  /*10f90*/  SHFL.IDX P6, R14, R13, R12, R11 ;  /* 0x0000000c0d0e7389 */ /* 0x00006400000c000b */
[----:B01----:R-:W-:Y:S01]  /*10fa0*/  ENDCOLLECTIVE ;  /* 0x000000000000791b */ /* 0x003fe20003800000 */
.L_x_4527:
[----:B------:R-:W-:Y:S05]  /*10fb0*/  BRA `(.L_x_4528) ;  /* 0xffffffbc001c7947 */ /* 0x000fea000383ffff */
.L_x_4446:
[----:B------:R-:W-:Y:S01]  /*10fc0*/  BSSY B0, `(.L_x_4529) ;  /* 0x0000006000007945 */ /* 0x000fe20003800000 */
[----:B------:R-:W-:-:S07]  /*10fd0*/  IMAD.MOV.U32 R15, RZ, RZ, -0x1 ;  /* 0xffffffffff0f7424 */ /* 0x000fce00078e00ff */
[----:B0-----:R-:W-:Y:S05]  /*10fe0*/  WARPSYNC.COLLECTIVE R15, `(.L_x_4530) ;  /* 0x000000000f0c7348 */ /* 0x001fea0003c00000 */
[----:B------:R-:W-:Y:S02]  /*10ff0*/  ELECT P6, UR62, PT ;  /* 0x00000000003e782f */ /* 0x000fe400038c0000 */
[----:B------:R-:W-:Y:S01]  /*11000*/  MOV R14, UR62 ;  /* 0x0000003e000e7c02 */ /* 0x000fe20008000f00 */
[----:B0-----:R-:W-:Y:S10]  /*11010*/  ENDCOLLECTIVE ;  /* 0x000000000000791b */ /* 0x001ff40003800000 */
.L_x_4530:
[----:B------:R-:W-:Y:S05]  /*11020*/  BSYNC B0 ;  /* 0x0000000000007941 */ /* 0x000fea0003800000 */
.L_x_4529:
[----:B------:R-:W-:Y:S05]  /*11030*/  BRA `(.L_x_4531) ;  /* 0xffffffbc00207947 */ /* 0x000fea000383ffff */
.L_x_4448:
[----:B0-----:R-:W-:-:S04]  /*11040*/  IMAD.U32 R3, RZ, RZ, UR38 ;  /* 0x00000026ff037e24 */ /* 0x001fc8000f8e00ff */
[----:B------:R0:W1:Y:S03]  /*11050*/  SYNCS.PHASECHK.TRANS64.TRYWAIT P0, [R3+URZ+0x32440], R0 ;  /* 0x03244000030075a7 */ /* 0x000066000800017f */
[----:B-1----:R-:W-:Y:S05]  /*11060*/  @!P0 NANOSLEEP.SYNCS 0x989680 ;  /* 0x009896800000895d */ /* 0x002fea0003900000 */
[----:B------:R-:W1:Y:S02]  /*11070*/  @!P0 SYNCS.PHASECHK.TRANS64 P0, [R3+URZ+0x32440], R0 ;  /* 0x03244000030085a7 */ /* 0x000e64000800007f */
[----:B-1----:R-:W-:Y:S05]  /*11080*/  @!P0 BRA `(.L_x_4448) ;  /* 0xfffffffc00ec8947 */ /* 0x002fea000383ffff */
[----:B------:R-:W-:Y:S05]  /*11090*/  BRA `(.L_x_4532) ;  /* 0xffffffbc00847947 */ /* 0x000fea000383ffff */
.L_x_4451:
[----:B------:R-:W-:Y:S02]  /*110a0*/  IMAD.MOV.U32 R13, RZ, RZ, R3 ;  /* 0x000000ffff0d7224 */ /* 0x000fe400078e0003 */
[----:B------:R-:W-:Y:S02]  /*110b0*/  IMAD.MOV.U32 R12, RZ, RZ, RZ ;  /* 0x000000ffff0c7224 */ /* 0x000fe400078e00ff */
[----:B------:R-:W-:Y:S02]  /*110c0*/  IMAD.MOV.U32 R11, RZ, RZ, 0x181f ;  /* 0x0000181fff0b7424 */ /* 0x000fe400078e00ff */
[----:B------:R-:W-:Y:S02]  /*110d0*/  IMAD.MOV.U32 R15, RZ, RZ, -0x1 ;  /* 0xffffffffff0f7424 */ /* 0x000fe400078e00ff */
[----:B------:R-:W-:-:S07]  /*110e0*/  IMAD R6, R8, 0x80, R6 ;  /* 0x0000008008067824 */ /* 0x000fce00078e0206 */
[----:B0-----:R-:W-:Y:S05]  /*110f0*/  WARPSYNC.COLLECTIVE R15, `(.L_x_4533) ;  /* 0x000000000f087348 */ /* 0x001fea0003c00000 */
[----:B------:R1:W2:Y:S02]  /*11100*/  SHFL.IDX P6, R14, R13, R12, R11 ;  /* 0x0000000c0d0e7389 */ /* 0x0002a400000c000b */
[----:B012---:R-:W-:Y:S01]  /*11110*/  ENDCOLLECTIVE ;  /* 0x000000000000791b */ /* 0x007fe20003800000 */
.L_x_4533:
[----:B------:R0:W-:Y:S01]  /*11120*/  STL [R1+0x4], R6 ;  /* 0x0000040601007387 */ /* 0x0001e20000100800 */
[----:B------:R-:W-:Y:S02]  /*11130*/  IMAD.MOV.U32 R13, RZ, RZ, R0 ;  /* 0x000000ffff0d7224 */ /* 0x000fe400078e0000 */
[----:B------:R-:W-:-:S07]  /*11140*/  IMAD.MOV.U32 R4, RZ, RZ, R14 ;  /* 0x000000ffff047224 */ /* 0x000fce00078e000e */
[----:B0-----:R-:W-:Y:S05]  /*11150*/  WARPSYNC.COLLECTIVE R15, `(.L_x_4534) ;  /* 0x000000000f087348 */ /* 0x001fea0003c00000 */
[----:B------:R1:W2:Y:S02]  /*11160*/  SHFL.IDX P6, R14, R13, R12, R11 ;  /* 0x0000000c0d0e7389 */ /* 0x0002a400000c000b */
[----:B012---:R-:W-:Y:S01]  /*11170*/  ENDCOLLECTIVE ;  /* 0x000000000000791b */ /* 0x007fe20003800000 */
.L_x_4534:
[----:B------:R-:W-:Y:S01]  /*11180*/  ULDC UR4, c[0x0][0x288] ;  /* 0x0000a20000047ab9 */ /* 0x000fe20000000800 */
[----:B------:R-:W-:Y:S01]  /*11190*/  ULDC.64 UR6, c[0x0][0x208] ;  /* 0x0000820000067ab9 */ /* 0x000fe20000000a00 */
[----:B------:R-:W-:-:S05]  /*111a0*/  IMAD R2, R7, UR4, RZ ;  /* 0x0000000407027c24 */ /* 0x000fca000f8e02ff */
[----:B------:R-:W-:Y:S01]  /*111b0*/  ISETP.GE.AND P1, PT, R6, R2, PT ;  /* 0x000000020600720c */ /* 0x000fe20003f26270 */
[----:B------:R-:W-:Y:S02]  /*111c0*/  IMAD.MOV.U32 R13, RZ, RZ, R3 ;  /* 0x000000ffff0d7224 */ /* 0x000fe400078e0003 */
[----:B------:R-:W-:-:S10]  /*111d0*/  IMAD.MOV.U32 R12, RZ, RZ, 0x1 ;  /* 0x00000001ff0c7424 */ /* 0x000fd400078e00ff */
[----:B------:R-:W-:Y:S01]  /*111e0*/  @!P1 LEA R8, R9, UR38, 0x1 ;  /* 0x0000002609089c11 */ /* 0x000fe2000f8e08ff */
        /* <DEDUP_REMOVED lines=13> */
.L_x_4535:
[----:B------:R-:W-:-:S04]  /*112c0*/  IMAD.MOV.U32 R8, RZ, RZ, R6 ;  /* 0x000000ffff087224 */ /* 0x000fc800078e0006 */
[----:B------:R-:W-:Y:S02]  /*112d0*/  VIADD R4, R8, 0x10 ;  /* 0x0000001008047836 */ /* 0x000fe40000000000 */
[----:B------:R-:W-:-:S03]  /*112e0*/  IMAD.MOV.U32 R13, RZ, RZ, R0 ;  /* 0x000000ffff0d7224 */ /* 0x000fc600078e0000 */
[----:B------:R-:W-:Y:S01]  /*112f0*/  ISETP.GE.AND P2, PT, R4, R2, PT ;  /* 0x000000020400720c */ /* 0x000fe20003f46270 */
[----:B------:R0:W-:Y:S01]  /*11300*/  STL [R1+0x14], R4 ;  /* 0x0000140401007387 */ /* 0x0001e20000100800 */
[----:B------:R-:W-:-:S11]  /*11310*/  IMAD.MOV.U32 R6, RZ, RZ, R14 ;  /* 0x000000ffff067224 */ /* 0x000fd600078e000e */
[----:B0-----:R-:W-:Y:S05]  /*11320*/  WARPSYNC.COLLECTIVE R15, `(.L_x_4536) ;  /* 0x000000000f087348 */ /* 0x001fea0003c00000 */
[----:B------:R1:W2:Y:S02]  /*11330*/  SHFL.IDX P6, R14, R13, R12, R11 ;  /* 0x0000000c0d0e7389 */ /* 0x0002a400000c000b */
[----:B012---:R-:W-:Y:S01]  /*11340*/  ENDCOLLECTIVE ;  /* 0x000000000000791b */ /* 0x007fe20003800000 */
.L_x_4536:
[----:B------:R-:W-:Y:S01]  /*11350*/  ULDC.64 UR4, c[0x0][0x208] ;  /* 0x0000820000047ab9 */ /* 0x000fe20000000a00 */
[----:B------:R-:W-:Y:S02]  /*11360*/  IMAD.MOV.U32 R13, RZ, RZ, R3 ;  /* 0x000000ffff0d7224 */ /* 0x000fe400078e0003 */
[----:B------:R-:W-:Y:S02]  /*11370*/  IMAD.MOV.U32 R12, RZ, RZ, 0x2 ;  /* 0x00000002ff0c7424 */ /* 0x000fe400078e00ff */
[----:B------:R-:W-:-:S05]  /*11380*/  IMAD.MOV.U32 R7, RZ, RZ, R14 ;  /* 0x000000ffff077224 */ /* 0x000fca00078e000e */
[----:B------:R-:W-:Y:S02]  /*11390*/  @!P2 LEA R4, P1, R10, R7, 0x1 ;  /* 0x000000070a04a211 */ /* 0x000fe400078208ff */
[----:B------:R-:W-:-:S03]  /*113a0*/  @!P2 LEA R7, R9, UR38, 0x1 ;  /* 0x000000260907ac11 */ /* 0x000fc6000f8e08ff */
[----:B------:R-:W-:Y:S02]  /*113b0*/  @!P2 IMAD.X R5, RZ, RZ, R6, P1 ;  /* 0x000000ffff05a224 */ /* 0x000fe400008e0606 */
        /* <DEDUP_REMOVED lines=9> */
.L_x_4537:
        /* <DEDUP_REMOVED lines=9> */
.L_x_4538:
        /* <DEDUP_REMOVED lines=17> */
.L_x_4539:
[----:B------:R0:W-:Y:S01]  /*115f0*/  STL [R1+0x20], R7 ;  /* 0x0000200701007387 */ /* 0x0001e20000100800 */
[----:B------:R-:W-:Y:S01]  /*11600*/  @!P1 LEA R6, R9, UR38, 0x1 ;  /* 0x0000002609069c11 */ /* 0x000fe2000f8e08ff */
[----:B------:R-:W-:Y:S02]  /*11610*/  IMAD.MOV.U32 R13, RZ, RZ, R0 ;  /* 0x000000ffff0d7224 */ /* 0x000fe400078e0000 */
[----:B------:R-:W-:-:S07]  /*11620*/  IMAD.MOV.U32 R4, RZ, RZ, R14 ;  /* 0x000000ffff047224 */ /* 0x000fce00078e000e */
[----:B0-----:R-:W-:Y:S05]  /*11630*/  WARPSYNC.COLLECTIVE R15, `(.L_x_4540) ;  /* 0x000000000f087348 */ /* 0x001fea0003c00000 */
[----:B------:R1:W2:Y:S02]  /*11640*/  SHFL.IDX P6, R14, R13, R12, R11 ;  /* 0x0000000c0d0e7389 */ /* 0x0002a400000c000b */
[----:B012---:R-:W-:Y:S01]  /*11650*/  ENDCOLLECTIVE ;  /* 0x000000000000791b */ /* 0x007fe20003800000 */
.L_x_4540:
        /* <DEDUP_REMOVED lines=18> */
.L_x_4541:
[----:B------:R0:W-:Y:S01]  /*11780*/  STL [R1+0x24], R7 ;  /* 0x0000240701007387 */ /* 0x0001e20000100800 */
[----:B------:R-:W-:Y:S01]  /*11790*/  @!P1 LEA R6, R9, UR38, 0x1 ;  /* 0x0000002609069c11 */ /* 0x000fe2000f8e08ff */
[----:B------:R-:W-:Y:S02]  /*117a0*/  IMAD.MOV.U32 R13, RZ, RZ, R0 ;  /* 0x000000ffff0d7224 */ /* 0x000fe400078e0000 */
[----:B------:R-:W-:-:S07]  /*117b0*/  IMAD.MOV.U32 R4, RZ, RZ, R14 ;  /* 0x000000ffff047224 */ /* 0x000fce00078e000e */
[----:B0-----:R-:W-:Y:S05]  /*117c0*/  WARPSYNC.COLLECTIVE R15, `(.L_x_4542) ;  /* 0x000000000f087348 */ /* 0x001fea0003c00000 */
[----:B------:R1:W2:Y:S02]  /*117d0*/  SHFL.IDX P6, R14, R13, R12, R11 ;  /* 0x0000000c0d0e7389 */ /* 0x0002a400000c000b */
[----:B012---:R-:W-:Y:S01]  /*117e0*/  ENDCOLLECTIVE ;  /* 0x000000000000791b */ /* 0x007fe20003800000 */
.L_x_4542:
        /* <DEDUP_REMOVED lines=18> */
.L_x_4543:
[----:B------:R0:W-:Y:S01]  /*11910*/  STL [R1+0x28], R7 ;  /* 0x0000280701007387 */ /* 0x0001e20000100800 */
[----:B------:R-:W-:Y:S01]  /*11920*/  @!P1 LEA R6, R9, UR38, 0x1 ;  /* 0x0000002609069c11 */ /* 0x000fe2000f8e08ff */
[----:B------:R-:W-:Y:S02]  /*11930*/  IMAD.MOV.U32 R13, RZ, RZ, R0 ;  /* 0x000000ffff0d7224 */ /* 0x000fe400078e0000 */
[----:B------:R-:W-:-:S07]  /*11940*/  IMAD.MOV.U32 R4, RZ, RZ, R14 ;  /* 0x000000ffff047224 */ /* 0x000fce00078e000e */
[----:B0-----:R-:W-:Y:S05]  /*11950*/  WARPSYNC.COLLECTIVE R15, `(.L_x_4544) ;  /* 0x000000000f087348 */ /* 0x001fea0003c00000 */
[----:B------:R1:W2:Y:S02]  /*11960*/  SHFL.IDX P6, R14, R13, R12, R11 ;  /* 0x0000000c0d0e7389 */ /* 0x0002a400000c000b */
[----:B012---:R-:W-:Y:S01]  /*11970*/  ENDCOLLECTIVE ;  /* 0x000000000000791b */ /* 0x007fe20003800000 */
.L_x_4544:
        /* <DEDUP_REMOVED lines=17> */
.L_x_4545:
[----:B------:R-:W-:Y:S01]  /*11a90*/  @!P1 LEA R6, R9, UR38, 0x1 ;  /* 0x0000002609069c11 */ /* 0x000fe2000f8e08ff */
[----:B------:R-:W-:Y:S02]  /*11aa0*/  IMAD.MOV.U32 R13, RZ, RZ, R0 ;  /* 0x000000ffff0d7224 */ /* 0x000fe400078e0000 */
[----:B------:R-:W-:-:S07]  /*11ab0*/  IMAD.MOV.U32 R4, RZ, RZ, R14 ;  /* 0x000000ffff047224 */ /* 0x000fce00078e000e */
[----:B------:R-:W-:Y:S05]  /*11ac0*/  WARPSYNC.COLLECTIVE R15, `(.L_x_4546) ;  /* 0x000000000f087348 */ /* 0x000fea0003c00000 */
[----:B------:R0:W1:Y:S02]  /*11ad0*/  SHFL.IDX P6, R14, R13, R12, R11 ;  /* 0x0000000c0d0e7389 */ /* 0x00006400000c000b */
[----:B01----:R-:W-:Y:S01]  /*11ae0*/  ENDCOLLECTIVE ;  /* 0x000000000000791b */ /* 0x003fe20003800000 */
.L_x_4546:
        /* <DEDUP_REMOVED lines=16> */
.L_x_4547:
[----:B------:R-:W-:Y:S02]  /*11bf0*/  IMAD.MOV.U32 R13, RZ, RZ, R0 ;  /* 0x000000ffff0d7224 */ /* 0x000fe400078e0000 */
[----:B------:R-:W-:-:S07]  /*11c00*/  IMAD.MOV.U32 R3, RZ, RZ, R14 ;  /* 0x000000ffff037224 */ /* 0x000fce00078e000e */
[----:B------:R-:W-:Y:S05]  /*11c10*/  WARPSYNC.COLLECTIVE R15, `(.L_x_4548) ;  /* 0x000000000f087348 */ /* 0x000fea0003c00000 */
[----:B------:R0:W1:Y:S02]  /*11c20*/  SHFL.IDX P6, R14, R13, R12, R11 ;  /* 0x0000000c0d0e7389 */ /* 0x00006400000c000b */
[----:B01----:R-:W-:Y:S01]  /*11c30*/  ENDCOLLECTIVE ;  /* 0x000000000000791b */ /* 0x003fe20003800000 */
.L_x_4548:
[----:B------:R-:W-:Y:S01]  /*11c40*/  IMAD.MOV.U32 R0, RZ, RZ, R14 ;  /* 0x000000ffff007224 */ /* 0x000fe200078e000e */
[----:B------:R-:W-:Y:S06]  /*11c50*/  BRA `(.L_x_4549) ;  /* 0xffffffbc00947947 */ /* 0x000fec000383ffff */
.L_x_4453:
        /* <DEDUP_REMOVED lines=8> */
.L_x_4551:
[----:B------:R-:W-:Y:S05]  /*11ce0*/  BSYNC B0 ;  /* 0x0000000000007941 */ /* 0x000fea0003800000 */
.L_x_4550:
        /* <DEDUP_REMOVED lines=11> */
.L_x_4552:
        /* <DEDUP_REMOVED lines=29> */
[----:B------:R-:W-:-:S04]  /*11f70*/  LOP3.LUT R17, R17, 0xffffff7f, RZ, 0xc0, !PT ;  /* 0xffffff7f11117812 */ /* 0x000fc800078ec0ff */
[----:B------:R-:W-:-:S04]  /*11f80*/  LOP3.LUT R17, R17, 0xfffffffb, RZ, 0xc0, !PT ;  /* 0xfffffffb11117812 */ /* 0x000fc800078ec0ff */
[----:B------:R-:W-:Y:S02]  /*11f90*/  @P6 LOP3.LUT R17, R17, 0x4, RZ, 0xfc, !PT ;  /* 0x0000000411116812 */ /* 0x000fe400078efcff */
[----:B------:R-:W-:Y:S02]  /*11fa0*/  @!P4 LEA R3, P6, R8, R3, 0x1 ;  /* 0x000000030803c211 */ /* 0x000fe400078c08ff */
[----:B------:R-:W-:-:S03]  /*11fb0*/  @P5 LOP3.LUT R17, R17, 0x80, RZ, 0xfc, !PT ;  /* 0x0000008011115812 */ /* 0x000fc600078efcff */
[----:B------:R-:W-:Y:S01]  /*11fc0*/  @!P4 IMAD.X R2, RZ, RZ, R2, P6 ;  /* 0x000000ffff02c224 */ /* 0x000fe200030e0602 */
[----:B------:R-:W-:-:S04]  /*11fd0*/  LOP3.LUT P5, RZ, R17, 0x20, RZ, 0xc0, !PT ;  /* 0x0000002011ff7812 */ /* 0x000fc800078ac0ff */
        /* <DEDUP_REMOVED lines=14> */
.L_x_4553:
[C---:B------:R-:W-:Y:S02]  /*120c0*/  @!P5 LEA R9, R10.reuse, UR38, 0x1 ;  /* 0x000000260a09dc11 */ /* 0x040fe4000f8e08ff */
[----:B------:R-:W-:Y:S01]  /*120d0*/  @!P4 LEA R7, R10, UR38, 0x1 ;  /* 0x000000260a07cc11 */ /* 0x000fe2000f8e08ff */
[----:B------:R-:W-:Y:S02]  /*120e0*/  IMAD.MOV.U32 R13, RZ, RZ, R5 ;  /* 0x000000ffff0d7224 */ /* 0x000fe400078e0005 */
[----:B------:R-:W-:-:S07]  /*120f0*/  IMAD.MOV.U32 R6, RZ, RZ, R14 ;  /* 0x000000ffff067224 */ /* 0x000fce00078e000e */
[----:B------:R-:W-:Y:S05]  /*12100*/  WARPSYNC.COLLECTIVE R15, `(.L_x_4554) ;  /* 0x000000000f087348 */ /* 0x000fea0003c00000 */
[----:B------:R0:W1:Y:S02]  /*12110*/  SHFL.IDX P6, R14, R13, R12, R11 ;  /* 0x0000000c0d0e7389 */ /* 0x00006400000c000b */
[----:B01----:R-:W-:Y:S01]  /*12120*/  ENDCOLLECTIVE ;  /* 0x000000000000791b */ /* 0x003fe20003800000 */
.L_x_4554:
        /* <DEDUP_REMOVED lines=17> */
.L_x_4555:
[----:B------:R-:W-:Y:S01]  /*12240*/  @!P4 LEA R7, R10, UR38, 0x1 ;  /* 0x000000260a07cc11 */ /* 0x000fe2000f8e08ff */
[----:B------:R-:W-:Y:S02]  /*12250*/  IMAD.MOV.U32 R13, RZ, RZ, R5 ;  /* 0x000000ffff0d7224 */ /* 0x000fe400078e0005 */
[----:B------:R-:W-:-:S07]  /*12260*/  IMAD.MOV.U32 R6, RZ, RZ, R14 ;  /* 0x000000ffff067224 */ /* 0x000fce00078e000e */
[----:B------:R-:W-:Y:S05]  /*12270*/  WARPSYNC.COLLECTIVE R15, `(.L_x_4556) ;  /* 0x000000000f087348 */ /* 0x000fea0003c00000 */
[----:B------:R0:W1:Y:S02]  /*12280*/  SHFL.IDX P6, R14, R13, R12, R11 ;  /* 0x0000000c0d0e7389 */ /* 0x00006400000c000b */
[----:B01----:R-:W-:Y:S01]  /*12290*/  ENDCOLLECTIVE ;  /* 0x000000000000791b */ /* 0x003fe20003800000 */
.L_x_4556:
        /* <DEDUP_REMOVED lines=17> */
.L_x_4557:
[----:B------:R-:W-:Y:S02]  /*123b0*/  IMAD.MOV.U32 R13, RZ, RZ, R5 ;  /* 0x000000ffff0d7224 */ /* 0x000fe400078e0005 */
[----:B------:R-:W-:-:S07]  /*123c0*/  IMAD.MOV.U32 R6, RZ, RZ, R14 ;  /* 0x000000ffff067224 */ /* 0x000fce00078e000e */
[----:B------:R-:W-:Y:S05]  /*123d0*/  WARPSYNC.COLLECTIVE R15, `(.L_x_4558) ;  /* 0x000000000f087348 */ /* 0x000fea0003c00000 */
[----:B------:R0:W1:Y:S02]  /*123e0*/  SHFL.IDX P6, R14, R13, R12, R11 ;  /* 0x0000000c0d0e7389 */ /* 0x00006400000c000b */
[----:B01----:R-:W-:Y:S01]  /*123f0*/  ENDCOLLECTIVE ;  /* 0x000000000000791b */ /* 0x003fe20003800000 */
.L_x_4558:
        /* <DEDUP_REMOVED lines=16> */
.L_x_4559:
[----:B------:R-:W0:Y:S01]  /*12500*/  S2R R7, SR_TID.X ;  /* 0x0000000000077919 */ /* 0x000e220000002100 */
[----:B------:R-:W-:Y:S02]  /*12510*/  IMAD.MOV.U32 R13, RZ, RZ, R5 ;  /* 0x000000ffff0d7224 */ /* 0x000fe400078e0005 */
[----:B------:R-:W-:-:S07]  /*12520*/  IMAD.MOV.U32 R6, RZ, RZ, R14 ;  /* 0x000000ffff067224 */ /* 0x000fce00078e000e */
[----:B0-----:R-:W-:Y:S05]  /*12530*/  WARPSYNC.COLLECTIVE R15, `(.L_x_4560) ;  /* 0x000000000f087348 */ /* 0x001fea0003c00000 */
[----:B------:R1:W2:Y:S02]  /*12540*/  SHFL.IDX P6, R14, R13, R12, R11 ;  /* 0x0000000c0d0e7389 */ /* 0x0002a400000c000b */
[----:B012---:R-:W-:Y:S01]  /*12550*/  ENDCOLLECTIVE ;  /* 0x000000000000791b */ /* 0x007fe20003800000 */
.L_x_4560:
[----:B------:R-:W-:Y:S01]  /*12560*/  ULDC.64 UR4, c[0x0][0x208] ;  /* 0x0000820000047ab9 */ /* 0x000fe20000000a00 */
[----:B------:R-:W-:Y:S02]  /*12570*/  IMAD.MOV.U32 R13, RZ, RZ, R4 ;  /* 0x000000ffff0d7224 */ /* 0x000fe400078e0004 */
[----:B------:R-:W-:Y:S01]  /*12580*/  IMAD.MOV.U32 R12, RZ, RZ, 0x5 ;  /* 0x00000005ff0c7424 */ /* 0x000fe200078e00ff */
[----:B------:R-:W-:-:S05]  /*12590*/  @!P5 LEA R8, P6, R8, R14, 0x1 ;  /* 0x0000000e0808d211 */ /* 0x000fca00078c08ff */
[----:B------:R-:W-:Y:S01]  /*125a0*/  @!P5 IMAD.X R21, RZ, RZ, R6, P6 ;  /* 0x000000ffff15d224 */ /* 0x000fe200030e0606 */
[C---:B------:R-:W-:Y:S02]  /*125b0*/  LOP3.LUT P6, RZ, R17.reuse, 0x8, RZ, 0xc0, !PT ;  /* 0x0000000811ff7812 */ /* 0x040fe400078cc0ff */
[----:B------:R-:W-:-:S11]  /*125c0*/  LOP3.LUT P5, RZ, R17, 0x80, RZ, 0xc0, !PT ;  /* 0x0000008011ff7812 */ /* 0x000fd600078ac0ff */
[C---:B------:R-:W-:Y:S01]  /*125d0*/  @!P6 LEA R9, R10.reuse, UR38, 0x1 ;  /* 0x000000260a09ec11 */ /* 0x040fe2000f8e08ff */
[----:B------:R-:W-:Y:S02]  /*125e0*/  @!P6 IMAD.MOV.U32 R2, RZ, RZ, R8 ;  /* 0x000000ffff02e224 */ /* 0x000fe400078e0008 */
[----:B------:R-:W-:Y:S02]  /*125f0*/  @!P6 IMAD.MOV.U32 R3, RZ, RZ, R21 ;  /* 0x000000ffff03e224 */ /* 0x000fe400078e0015 */
[----:B------:R-:W-:Y:S01]  /*12600*/  IMAD.SHL.U32 R8, R7, 0x8, RZ ;  /* 0x0000000807087824 */ /* 0x000fe200078e00ff */
[----:B------:R-:W-:Y:S02]  /*12610*/  @!P4 LEA R7, R10, UR38, 0x1 ;  /* 0x000000260a07cc11 */ /* 0x000fe4000f8e08ff */
[----:B------:R-:W-:Y:S01]  /*12620*/  @!PT LDS RZ, [RZ] ;  /* 0x00000000fffff984 */ /* 0x000fe20000000800 */
[----:B------:R-:W-:Y:S01]  /*12630*/  @!PT LDS RZ, [RZ] ;  /* 0x00000000fffff984 */ /* 0x000fe20000000800 */
[----:B------:R-:W-:Y:S01]  /*12640*/  @!PT LDS RZ, [RZ] ;  /* 0x00000000fffff984 */ /* 0x000fe20000000800 */
[----:B------:R0:W-:Y:S02]  /*12650*/  @!P6 LDGSTS.E.BYPASS.LTC128B.128 [R9+0x24400], desc[UR4][R2.64], !P3 ;  /* 0x244000000209efae */ /* 0x0001e4000d901d44 */
[----:B------:R-:W-:-:S02]  /*12660*/  LOP3.LUT R8, R8, 0x38, RZ, 0xc0, !PT ;  /* 0x0000003808087812 */ /* 0x000fc400078ec0ff */
[----:B------:R0:W-:Y:S04]  /*12670*/  @!P6 LDGSTS.E.BYPASS.LTC128B.128 [R9+0x28400], desc[UR4][R2.64+0x80], !P0 ;  /* 0x284000800209efae */ /* 0x0001e8000c101d44 */
[----:B------:R0:W-:Y:S04]  /*12680*/  @!P6 LDGSTS.E.BYPASS.LTC128B.128 [R9+0x2c400], desc[UR4][R2.64+0x100], !P1 ;  /* 0x2c4001000209efae */ /* 0x0001e8000c901d44 */
[----:B------:R0:W-:Y:S02]  /*12690*/  @!P6 LDGSTS.E.BYPASS.LTC128B.128 [R9+0x30400], desc[UR4][R2.64+0x180], !P2 ;  /* 0x304001800209efae */ /* 0x0001e4000d101d44 */
[----:B0-----:R-:W-:Y:S05]  /*126a0*/  WARPSYNC.COLLECTIVE R15, `(.L_x_4561) ;  /* 0x000000000f087348 */ /* 0x001fea0003c00000 */
[----:B------:R1:W2:Y:S02]  /*126b0*/  SHFL.IDX P6, R14, R13, R12, R11 ;  /* 0x0000000c0d0e7389 */ /* 0x0002a400000c000b */
[----:B012---:R-:W-:Y:S01]  /*126c0*/  ENDCOLLECTIVE ;  /* 0x000000000000791b */ /* 0x007fe20003800000 */
.L_x_4561:
[----:B------:R-:W-:Y:S02]  /*126d0*/  IMAD.MOV.U32 R13, RZ, RZ, R5 ;  /* 0x000000ffff0d7224 */ /* 0x000fe400078e0005 */
[----:B------:R-:W-:-:S07]  /*126e0*/  IMAD.MOV.U32 R6, RZ, RZ, R14 ;  /* 0x000000ffff067224 */ /* 0x000fce00078e000e */
[----:B------:R-:W-:Y:S05]  /*126f0*/  WARPSYNC.COLLECTIVE R15, `(.L_x_4562) ;  /* 0x000000000f087348 */ /* 0x000fea0003c00000 */
[----:B------:R0:W1:Y:S02]  /*12700*/  SHFL.IDX P6, R14, R13, R12, R11 ;  /* 0x0000000c0d0e7389 */ /* 0x00006400000c000b */
[----:B01----:R-:W-:Y:S01]  /*12710*/  ENDCOLLECTIVE ;  /* 0x000000000000791b */ /* 0x003fe20003800000 */
.L_x_4562:
        /* <DEDUP_REMOVED lines=18> */
.L_x_4563:
[----:B------:R-:W-:Y:S02]  /*12840*/  IMAD.MOV.U32 R13, RZ, RZ, R5 ;  /* 0x000000ffff0d7224 */ /* 0x000fe400078e0005 */
[----:B------:R-:W-:-:S07]  /*12850*/  IMAD.MOV.U32 R6, RZ, RZ, R14 ;  /* 0x000000ffff067224 */ /* 0x000fce00078e000e */
[----:B------:R-:W-:Y:S05]  /*12860*/  WARPSYNC.COLLECTIVE R15, `(.L_x_4564) ;  /* 0x000000000f087348 */ /* 0x000fea0003c00000 */
[----:B------:R0:W1:Y:S02]  /*12870*/  SHFL.IDX P6, R14, R13, R12, R11 ;  /* 0x0000000c0d0e7389 */ /* 0x00006400000c000b */
[----:B01----:R-:W-:Y:S01]  /*12880*/  ENDCOLLECTIVE ;  /* 0x000000000000791b */ /* 0x003fe20003800000 */
.L_x_4564:
        /* <DEDUP_REMOVED lines=17> */
.L_x_4565:
[----:B------:R-:W-:Y:S02]  /*129a0*/  IMAD.MOV.U32 R13, RZ, RZ, R5 ;  /* 0x000000ffff0d7224 */ /* 0x000fe400078e0005 */
[----:B------:R-:W-:-:S07]  /*129b0*/  IMAD.MOV.U32 R6, RZ, RZ, R14 ;  /* 0x000000ffff067224 */ /* 0x000fce00078e000e */
[----:B------:R-:W-:Y:S05]  /*129c0*/  WARPSYNC.COLLECTIVE R15, `(.L_x_4566) ;  /* 0x000000000f087348 */ /* 0x000fea0003c00000 */
[----:B------:R0:W1:Y:S02]  /*129d0*/  SHFL.IDX P6, R14, R13, R12, R11 ;  /* 0x0000000c0d0e7389 */ /* 0x00006400000c000b */
[----:B01----:R-:W-:Y:S01]  /*129e0*/  ENDCOLLECTIVE ;  /* 0x000000000000791b */ /* 0x003fe20003800000 */
.L_x_4566:
[----:B------:R-:W-:Y:S05]  /*129f0*/  BRA `(.L_x_4567) ;  /* 0xffffffbc00347947 */ /* 0x000fea000383ffff */
.L_x_4456:
[----:B0-----:R-:W-:-:S04]  /*12a00*/  IMAD.U32 R3, RZ, RZ, UR38 ;  /* 0x00000026ff037e24 */ /* 0x001fc8000f8e00ff */
[----:B------:R0:W3:Y:S03]  /*12a10*/  SYNCS.PHASECHK.TRANS64.TRYWAIT P0, [R3+URZ+0x32420], R2 ;  /* 0x03242002030075a7 */ /* 0x0000e6000800017f */
[----:B---3--:R-:W-:Y:S05]  /*12a20*/  @!P0 NANOSLEEP.SYNCS 0x989680 ;  /* 0x009896800000895d */ /* 0x008fea0003900000 */
[----:B------:R-:W3:Y:S02]  /*12a30*/  @!P0 SYNCS.PHASECHK.TRANS64 P0, [R3+URZ+0x32420], R2 ;  /* 0x03242002030085a7 */ /* 0x000ee4000800007f */
[----:B---3--:R-:W-:Y:S05]  /*12a40*/  @!P0 BRA `(.L_x_4456) ;  /* 0xfffffffc00ec8947 */ /* 0x008fea000383ffff */
[----:B------:R-:W-:Y:S05]  /*12a50*/  BRA `(.L_x_4568) ;  /* 0xffffffbc00a87947 */ /* 0x000fea000383ffff */
.L_x_4459:
[----:B0-----:R-:W-:-:S04]  /*12a60*/  IMAD.U32 R3, RZ, RZ, UR38 ;  /* 0x00000026ff037e24 */ /* 0x001fc8000f8e00ff */
[----:B------:R0:W3:Y:S03]  /*12a70*/  SYNCS.PHASECHK.TRANS64.TRYWAIT P0, [R3+URZ+0x32460], R2 ;  /* 0x03246002030075a7 */ /* 0x0000e6000800017f */
[----:B---3--:R-:W-:Y:S05]  /*12a80*/  @!P0 NANOSLEEP.SYNCS 0x989680 ;  /* 0x009896800000895d */ /* 0x008fea0003900000 */
[----:B------:R-:W3:Y:S02]  /*12a90*/  @!P0 SYNCS.PHASECHK.TRANS64 P0, [R3+URZ+0x32460], R2 ;  /* 0x03246002030085a7 */ /* 0x000ee4000800007f */
[----:B---3--:R-:W-:Y:S05]  /*12aa0*/  @!P0 BRA `(.L_x_4459) ;  /* 0xfffffffc00ec8947 */ /* 0x008fea000383ffff */
[----:B------:R-:W-:Y:S05]  /*12ab0*/  BRA `(.L_x_4569) ;  /* 0xffffffbc00b47947 */ /* 0x000fea000383ffff */
.L_x_4471:
[----:B-1----:R-:W-:-:S04]  /*12ac0*/  IMAD.U32 R3, RZ, RZ, UR38 ;  /* 0x00000026ff037e24 */ /* 0x002fc8000f8e00ff */
[----:B------:R1:W3:Y:S03]  /*12ad0*/  SYNCS.PHASECHK.TRANS64.TRYWAIT P0, [R3+URZ+0x32448], R2 ;  /* 0x03244802030075a7 */ /* 0x0002e6000800017f */
[----:B---3--:R-:W-:Y:S05]  /*12ae0*/  @!P0 NANOSLEEP.SYNCS 0x989680 ;  /* 0x009896800000895d */ /* 0x008fea0003900000 */
[----:B------:R-:W3:Y:S02]  /*12af0*/  @!P0 SYNCS.PHASECHK.TRANS64 P0, [R3+URZ+0x32448], R2 ;  /* 0x03244802030085a7 */ /* 0x000ee4000800007f */
[----:B---3--:R-:W-:Y:S05]  /*12b00*/  @!P0 BRA `(.L_x_4471) ;  /* 0xfffffffc00ec8947 */ /* 0x008fea000383ffff */
[----:B------:R-:W-:Y:S05]  /*12b10*/  BRA `(.L_x_4570) ;  /* 0xffffffc400b07947 */ /* 0x000fea000383ffff */
.L_x_4476:
[----:B01----:R-:W-:-:S04]  /*12b20*/  IMAD.U32 R3, RZ, RZ, UR38 ;  /* 0x00000026ff037e24 */ /* 0x003fc8000f8e00ff */
[----:B------:R0:W1:Y:S03]  /*12b30*/  SYNCS.PHASECHK.TRANS64.TRYWAIT P0, [R3+URZ+0x32468], R2 ;  /* 0x03246802030075a7 */ /* 0x000066000800017f */
[----:B-1----:R-:W-:Y:S05]  /*12b40*/  @!P0 NANOSLEEP.SYNCS 0x989680 ;  /* 0x009896800000895d */ /* 0x002fea0003900000 */
[----:B------:R-:W1:Y:S02]  /*12b50*/  @!P0 SYNCS.PHASECHK.TRANS64 P0, [R3+URZ+0x32468], R2 ;  /* 0x03246802030085a7 */ /* 0x000e64000800007f */
[----:B-1----:R-:W-:Y:S05]  /*12b60*/  @!P0 BRA `(.L_x_4476) ;  /* 0xfffffffc00ec8947 */ /* 0x002fea000383ffff */
[----:B------:R-:W-:Y:S05]  /*12b70*/  BRA `(.L_x_4571) ;  /* 0xffffffc800107947 */ /* 0x000fea000383ffff */
.L_x_4487:
[----:B-1----:R-:W-:-:S04]  /*12b80*/  IMAD.U32 R3, RZ, RZ, UR38 ;  /* 0x00000026ff037e24 */ /* 0x002fc8000f8e00ff */
[----:B------:R1:W3:Y:S03]  /*12b90*/  SYNCS.PHASECHK.TRANS64.TRYWAIT P0, [R3+URZ+0x32440], R2 ;  /* 0x03244002030075a7 */ /* 0x0002e6000800017f */
[----:B---3--:R-:W-:Y:S05]  /*12ba0*/  @!P0 NANOSLEEP.SYNCS 0x989680 ;  /* 0x009896800000895d */ /* 0x008fea0003900000 */
[----:B------:R-:W3:Y:S02]  /*12bb0*/  @!P0 SYNCS.PHASECHK.TRANS64 P0, [R3+URZ+0x32440], R2 ;  /* 0x03244002030085a7 */ /* 0x000ee4000800007f */
[----:B---3--:R-:W-:Y:S05]  /*12bc0*/  @!P0 BRA `(.L_x_4487) ;  /* 0xfffffffc00ec8947 */ /* 0x008fea000383ffff */
[----:B------:R-:W-:Y:S05]  /*12bd0*/  BRA `(.L_x_4572) ;  /* 0xffffffcc008c7947 */ /* 0x000fea000383ffff */
.L_x_4492:
[----:B01----:R-:W-:-:S04]  /*12be0*/  IMAD.U32 R3, RZ, RZ, UR38 ;  /* 0x00000026ff037e24 */ /* 0x003fc8000f8e00ff */
[----:B------:R0:W1:Y:S03]  /*12bf0*/  SYNCS.PHASECHK.TRANS64.TRYWAIT P0, [R3+URZ+0x32460], R2 ;  /* 0x03246002030075a7 */ /* 0x000066000800017f */
[----:B-1----:R-:W-:Y:S05]  /*12c00*/  @!P0 NANOSLEEP.SYNCS 0x989680 ;  /* 0x009896800000895d */ /* 0x002fea0003900000 */
[----:B------:R-:W1:Y:S02]  /*12c10*/  @!P0 SYNCS.PHASECHK.TRANS64 P0, [R3+URZ+0x32460], R2 ;  /* 0x03246002030085a7 */ /* 0x000e64000800007f */
[----:B-1----:R-:W-:Y:S05]  /*12c20*/  @!P0 BRA `(.L_x_4492) ;  /* 0xfffffffc00ec8947 */ /* 0x002fea000383ffff */
[----:B------:R-:W-:Y:S05]  /*12c30*/  BRA `(.L_x_4573) ;  /* 0xffffffcc00f07947 */ /* 0x000fea000383ffff */
.L_x_4504:
[----:B-1----:R-:W-:-:S04]  /*12c40*/  IMAD.U32 R3, RZ, RZ, UR38 ;  /* 0x00000026ff037e24 */ /* 0x002fc8000f8e00ff */
[----:B------:R1:W3:Y:S03]  /*12c50*/  SYNCS.PHASECHK.TRANS64.TRYWAIT P0, [R3+URZ+0x32448], R2 ;  /* 0x03244802030075a7 */ /* 0x0002e6000800017f */
[----:B---3--:R-:W-:Y:S05]  /*12c60*/  @!P0 NANOSLEEP.SYNCS 0x989680 ;  /* 0x009896800000895d */ /* 0x008fea0003900000 */
[----:B------:R-:W3:Y:S02]  /*12c70*/  @!P0 SYNCS.PHASECHK.TRANS64 P0, [R3+URZ+0x32448], R2 ;  /* 0x03244802030085a7 */ /* 0x000ee4000800007f */
[----:B---3--:R-:W-:Y:S05]  /*12c80*/  @!P0 BRA `(.L_x_4504) ;  /* 0xfffffffc00ec8947 */ /* 0x008fea000383ffff */
[----:B------:R-:W-:Y:S05]  /*12c90*/  BRA `(.L_x_4574) ;  /* 0xffffffd400787947 */ /* 0x000fea000383ffff */
.L_x_4509:
[----:B-1----:R-:W-:-:S04]  /*12ca0*/  IMAD.U32 R3, RZ, RZ, UR38 ;  /* 0x00000026ff037e24 */ /* 0x002fc8000f8e00ff */
[----:B------:R1:W3:Y:S03]  /*12cb0*/  SYNCS.PHASECHK.TRANS64.TRYWAIT P0, [R3+URZ+0x32468], R2 ;  /* 0x03246802030075a7 */ /* 0x0002e6000800017f */
[----:B---3--:R-:W-:Y:S05]  /*12cc0*/  @!P0 NANOSLEEP.SYNCS 0x989680 ;  /* 0x009896800000895d */ /* 0x008fea0003900000 */
[----:B------:R-:W3:Y:S02]  /*12cd0*/  @!P0 SYNCS.PHASECHK.TRANS64 P0, [R3+URZ+0x32468], R2 ;  /* 0x03246802030085a7 */ /* 0x000ee4000800007f */
[----:B---3--:R-:W-:Y:S05]  /*12ce0*/  @!P0 BRA `(.L_x_4509) ;  /* 0xfffffffc00ec8947 */ /* 0x008fea000383ffff */
[----:B------:R-:W-:Y:S05]  /*12cf0*/  BRA `(.L_x_4575) ;  /* 0xffffffd400dc7947 */ /* 0x000fea000383ffff */
.L_x_4516:
[----:B-1----:R1:W3:Y:S02]  /*12d00*/  SYNCS.PHASECHK.TRANS64.TRYWAIT P0, [R2+URZ+0x32420], R3 ;  /* 0x03242003020075a7 */ /* 0x0022e4000800017f */
[----:B---3--:R-:W-:Y:S05]  /*12d10*/  @!P0 NANOSLEEP.SYNCS 0x989680 ;  /* 0x009896800000895d */ /* 0x008fea0003900000 */
[----:B------:R-:W3:Y:S02]  /*12d20*/  @!P0 SYNCS.PHASECHK.TRANS64 P0, [R2+URZ+0x32420], R3 ;  /* 0x03242003020085a7 */ /* 0x000ee4000800007f */
[----:B---3--:R-:W-:Y:S05]  /*12d30*/  @!P0 BRA `(.L_x_4516) ;  /* 0xfffffffc00f08947 */ /* 0x008fea000383ffff */
[----:B------:R-:W-:Y:S05]  /*12d40*/  BRA `(.L_x_4576) ;  /* 0xffffffd800fc7947 */ /* 0x000fea000383ffff */
.L_x_4517:
[----:B------:R-:W3:Y:S01]  /*12d50*/  S2R R4, SR_TID.X ;  /* 0x0000000000047919 */ /* 0x000ee20000002100 */
[----:B------:R-:W-:Y:S01]  /*12d60*/  BSSY B0, `(.L_x_4577) ;  /* 0x000000a000007945 */ /* 0x000fe20003800000 */
[----:B------:R-:W-:Y:S02]  /*12d70*/  IMAD.MOV.U32 R12, RZ, RZ, RZ ;  /* 0x000000ffff0c7224 */ /* 0x000fe400078e00ff */
[----:B------:R-:W-:Y:S02]  /*12d80*/  IMAD.MOV.U32 R11, RZ, RZ, 0x1f ;  /* 0x0000001fff0b7424 */ /* 0x000fe400078e00ff */
[----:B------:R-:W-:Y:S01]  /*12d90*/  IMAD.MOV.U32 R15, RZ, RZ, -0x1 ;  /* 0xffffffffff0f7424 */ /* 0x000fe200078e00ff */
[----:B---3--:R-:W-:-:S04]  /*12da0*/  SHF.R.U32.HI R4, RZ, 0x5, R4 ;  /* 0x00000005ff047819 */ /* 0x008fc80000011604 */
[----:B------:R-:W-:-:S05]  /*12db0*/  LOP3.LUT R4, R4, 0x3, RZ, 0xc0, !PT ;  /* 0x0000000304047812 */ /* 0x000fca00078ec0ff */
[----:B------:R-:W-:-:S07]  /*12dc0*/  IMAD.MOV.U32 R13, RZ, RZ, R4 ;  /* 0x000000ffff0d7224 */ /* 0x000fce00078e0004 */
[----:B012---:R-:W-:Y:S05]  /*12dd0*/  WARPSYNC.COLLECTIVE R15, `(.L_x_4578) ;  /* 0x000000000f087348 */ /* 0x007fea0003c00000 */
[----:B--2---:R2:W3:Y:S02]  /*12de0*/  SHFL.IDX P6, R14, R13, R12, R11 ;  /* 0x0000000c0d0e7389 */ /* 0x0044e400000c000b */
[----:B0123--:R-:W-:Y:S01]  /*12df0*/  ENDCOLLECTIVE ;  /* 0x000000000000791b */ /* 0x00ffe20003800000 */
.L_x_4578:
[----:B------:R-:W-:Y:S05]  /*12e00*/  BSYNC B0 ;  /* 0x0000000000007941 */ /* 0x000fea0003800000 */
.L_x_4577:
[----:B------:R-:W-:Y:S05]  /*12e10*/  BRA `(.L_x_4579) ;  /* 0xffffffd800e07947 */ /* 0x000fea000383ffff */
.L_x_4518:
[----:B------:R-:W-:Y:S01]  /*12e20*/  BSSY B0, `(.L_x_4580) ;  /* 0x0000006000007945 */ /* 0x000fe20003800000 */
[----:B------:R-:W-:-:S07]  /*12e30*/  IMAD.MOV.U32 R15, RZ, RZ, -0x1 ;  /* 0xffffffffff0f7424 */ /* 0x000fce00078e00ff */
[----:B01----:R-:W-:Y:S05]  /*12e40*/  WARPSYNC.COLLECTIVE R15, `(.L_x_4581) ;  /* 0x000000000f0c7348 */ /* 0x003fea0003c00000 */
[----:B------:R-:W-:Y:S02]  /*12e50*/  ELECT P6, UR62, PT ;  /* 0x00000000003e782f */ /* 0x000fe400038c0000 */
[----:B------:R-:W-:Y:S01]  /*12e60*/  MOV R14, UR62 ;  /* 0x0000003e000e7c02 */ /* 0x000fe20008000f00 */
[----:B01----:R-:W-:Y:S10]  /*12e70*/  ENDCOLLECTIVE ;  /* 0x000000000000791b */ /* 0x003ff40003800000 */
.L_x_4581:
[----:B------:R-:W-:Y:S05]  /*12e80*/  BSYNC B0 ;  /* 0x0000000000007941 */ /* 0x000fea0003800000 */
.L_x_4580:
[----:B------:R-:W-:Y:S05]  /*12e90*/  BRA `(.L_x_4582) ;  /* 0xffffffd800d47947 */ /* 0x000fea000383ffff */
.L_x_4520:
[----:B-1----:R1:W2:Y:S02]  /*12ea0*/  SYNCS.PHASECHK.TRANS64.TRYWAIT P0, [R7+URZ], R4 ;  /* 0x00000004070075a7 */ /* 0x0022a4000800017f */
[----:B--2---:R-:W-:Y:S05]  /*12eb0*/  @!P0 NANOSLEEP.SYNCS 0x989680 ;  /* 0x009896800000895d */ /* 0x004fea0003900000 */
[----:B------:R-:W2:Y:S02]  /*12ec0*/  @!P0 SYNCS.PHASECHK.TRANS64 P0, [R7+URZ], R4 ;  /* 0x00000004070085a7 */ /* 0x000ea4000800007f */
[----:B--2---:R-:W-:Y:S05]  /*12ed0*/  @!P0 BRA `(.L_x_4520) ;  /* 0xfffffffc00f08947 */ /* 0x004fea000383ffff */
[----:B------:R-:W-:Y:S05]  /*12ee0*/  BRA `(.L_x_4583) ;  /* 0xffffffdc00087947 */ /* 0x000fea000383ffff */
.L_x_4521:
[----:B--2---:R2:W3:Y:S02]  /*12ef0*/  SYNCS.PHASECHK.TRANS64.TRYWAIT P0, [R5+URZ], R0 ;  /* 0x00000000050075a7 */ /* 0x0044e4000800017f */
[----:B---3--:R-:W-:Y:S05]  /*12f00*/  @!P0 NANOSLEEP.SYNCS 0x989680 ;  /* 0x009896800000895d */ /* 0x008fea0003900000 */
[----:B------:R-:W3:Y:S02]  /*12f10*/  @!P0 SYNCS.PHASECHK.TRANS64 P0, [R5+URZ], R0 ;  /* 0x00000000050085a7 */ /* 0x000ee4000800007f */
[----:B---3--:R-:W-:Y:S05]  /*12f20*/  @!P0 BRA `(.L_x_4521) ;  /* 0xfffffffc00f08947 */ /* 0x008fea000383ffff */
[----:B------:R-:W-:Y:S05]  /*12f30*/  BRA `(.L_x_4584) ;  /* 0xffffffd800fc7947 */ /* 0x000fea000383ffff */
.L_x_4523:
[----:B--2---:R2:W3:Y:S02]  /*12f40*/  SYNCS.PHASECHK.TRANS64.TRYWAIT P0, [R5+URZ], R4 ;  /* 0x00000004050075a7 */ /* 0x0044e4000800017f */
[----:B---3--:R-:W-:Y:S05]  /*12f50*/  @!P0 NANOSLEEP.SYNCS 0x989680 ;  /* 0x009896800000895d */ /* 0x008fea0003900000 */
[----:B------:R-:W3:Y:S02]  /*12f60*/  @!P0 SYNCS.PHASECHK.TRANS64 P0, [R5+URZ], R4 ;  /* 0x00000004050085a7 */ /* 0x000ee4000800007f */
[----:B---3--:R-:W-:Y:S05]  /*12f70*/  @!P0 BRA `(.L_x_4523) ;  /* 0xfffffffc00f08947 */ /* 0x008fea000383ffff */
[----:B------:R-:W-:Y:S05]  /*12f80*/  BRA `(.L_x_4585) ;  /* 0xffffffdc00007947 */ /* 0x000fea000383ffff */
.L_x_4586:
        /* <DEDUP_REMOVED lines=15> */
.L_x_6144:


//--------------------- .text._ZN7cutlass13device_kernelIN5flash11enable_sm90INS1_16FlashAttnFwdSm90INS1_25CollectiveMainloopFwdSm90ILi2EN4cute5tupleIJNS5_1CILi1EEES8_S8_EEENS6_IJNS7_ILi128EEENS7_ILi96EEENS7_ILi64EEEEEELi256ENS_10bfloat16_tEfNS_4arch4Sm90ELb1ELb0ELb0ELb1ELb0ELb0ELb0ELb1ELb0ELb1ELb1ELb0EEENS1_21CollectiveEpilogueFwdINS6_IJSA_NS7_ILi256EEESB_EEES9_SE_SG_Li256ELb1ELb1ELb1ELb0EEENS1_36VarlenDynamicPersistentTileSchedulerILi128ELi96ELi256ELi128ELb1ELb1ELb1ELb1ELb1ELb1EEEEEEEEEvNT_6ParamsE --------------------------
	.section	.text._ZN7cutlass13device_kernelIN5flash11enable_sm90INS1_16FlashAttnFwdSm90INS1_25CollectiveMainloopFwdSm90ILi2EN4cute5tupleIJNS5_1CILi1EEES8_S8_EEENS6_IJNS7_ILi128EEENS7_ILi96EEENS7_ILi64EEEEEELi256ENS_10bfloat16_tEfNS_4arch4Sm90ELb1ELb0ELb0ELb1ELb0ELb0ELb0ELb1ELb0ELb1ELb1ELb0EEENS1_21CollectiveEpilogueFwdINS6_IJSA_NS7_ILi256EEESB_EEES9_SE_SG_Li256ELb1ELb1ELb1ELb0EEENS1_36VarlenDynamicPersistentTileSchedulerILi128ELi96ELi256ELi128ELb1ELb1ELb1ELb1ELb1ELb1EEEEEEEEEvNT_6ParamsE,"ax",@progbits
	.align	128
.text._ZN7cutlass13device_kernelIN5flash11enable_sm90INS1_16FlashAttnFwdSm90INS1_25CollectiveMainloopFwdSm90ILi2EN4cute5tupleIJNS5_1CILi1EEES8_S8_EEENS6_IJNS7_ILi128EEENS7_ILi96EEENS7_ILi64EEEEEELi256ENS_10bfloat16_tEfNS_4arch4Sm90ELb1ELb0ELb0ELb1ELb0ELb0ELb0ELb1ELb0ELb1ELb1ELb0EEENS1_21CollectiveEpilogueFwdINS6_IJSA_NS7_ILi256EEESB_EEES9_SE_SG_Li256ELb1ELb1ELb1ELb0EEENS1_36VarlenDynamicPersistentTileSchedulerILi128ELi96ELi256ELi128ELb1ELb1ELb1ELb1ELb1ELb1EEEEEEEEEvNT_6ParamsE:
        .type           _ZN7cutlass13device_kernelIN5flash11enable_sm90INS1_16FlashAttnFwdSm90INS1_25CollectiveMainloopFwdSm90ILi2EN4cute5tupleIJNS5_1CILi1EEES8_S8_EEENS6_IJNS7_ILi128EEENS7_ILi96EEENS7_ILi64EEEEEELi256ENS_10bfloat16_tEfNS_4arch4Sm90ELb1ELb0ELb0ELb1ELb0ELb0ELb0ELb1ELb0ELb1ELb1ELb0EEENS1_21CollectiveEpilogueFwdINS6_IJSA_NS7_ILi256EEESB_EEES9_SE_SG_Li256ELb1ELb1ELb1ELb0EEENS1_36VarlenDynamicPersistentTileSchedulerILi128ELi96ELi256ELi128ELb1ELb1ELb1ELb1ELb1ELb1EEEEEEEEEvNT_6ParamsE,@function
        .size           _ZN7cutlass13device_kernelIN5flash11enable_sm90INS1_16FlashAttnFwdSm90INS1_25CollectiveMainloopFwdSm90ILi2EN4cute5tupleIJNS5_1CILi1EEES8_S8_EEENS6_IJNS7_ILi128EEENS7_ILi96EEENS7_ILi64EEEEEELi256ENS_10bfloat16_tEfNS_4arch4Sm90ELb1ELb0ELb0ELb1ELb0ELb0ELb0ELb1ELb0ELb1ELb1ELb0EEENS1_21CollectiveEpilogueFwdINS6_IJSA_NS7_ILi256EEESB_EEES9_SE_SG_Li256ELb1ELb1ELb1ELb0EEENS1_36VarlenDynamicPersistentTileSchedulerILi128ELi96ELi256ELi128ELb1ELb1ELb1ELb1ELb1ELb1EEEEEEEEEvNT_6ParamsE,(.L_x_6145 - _ZN7cutlass13device_kernelIN5flash11enable_sm90INS1_16FlashAttnFwdSm90INS1_25CollectiveMainloopFwdSm90ILi2EN4cute5tupleIJNS5_1CILi1EEES8_S8_EEENS6_IJNS7_ILi128EEENS7_ILi96EEENS7_ILi64EEEEEELi256ENS_10bfloat16_tEfNS_4arch4Sm90ELb1ELb0ELb0ELb1ELb0ELb0ELb0ELb1ELb0ELb1ELb1ELb0EEENS1_21CollectiveEpilogueFwdINS6_IJSA_NS7_ILi256EEESB_EEES9_SE_SG_Li256ELb1ELb1ELb1ELb0EEENS1_36VarlenDynamicPersistentTileSchedulerILi128ELi96ELi256ELi128ELb1ELb1ELb1ELb1ELb1ELb1EEEEEEEEEvNT_6ParamsE)
        .other          _ZN7cutlass13device_kernelIN5flash11enable_sm90INS1_16FlashAttnFwdSm90INS1_25CollectiveMainloopFwdSm90ILi2EN4cute5tupleIJNS5_1CILi1EEES8_S8_EEENS6_IJNS7_ILi128EEENS7_ILi96EEENS7_ILi64EEEEEELi256ENS_10bfloat16_tEfNS_4arch4Sm90ELb1ELb0ELb0ELb1ELb0ELb0ELb0ELb1ELb0ELb1ELb1ELb0EEENS1_21CollectiveEpilogueFwdINS6_IJSA_NS7_ILi256EEESB_EEES9_SE_SG_Li256ELb1ELb1ELb1ELb0EEENS1_36VarlenDynamicPersistentTileSchedulerILi128ELi96ELi256ELi128ELb1ELb1ELb1ELb1ELb1ELb1EEEEEEEEEvNT_6ParamsE,@"STO_CUDA_ENTRY STV_DEFAULT"
_ZN7cutlass13device_kernelIN5flash11enable_sm90INS1_16FlashAttnFwdSm90INS1_25CollectiveMainloopFwdSm90ILi2EN4cute5tupleIJNS5_1CILi1EEES8_S8_EEENS6_IJNS7_ILi128EEENS7_ILi96EEENS7_ILi64EEEEEELi256ENS_10bfloat16_tEfNS_4arch4Sm90ELb1ELb0ELb0ELb1ELb0ELb0ELb0ELb1ELb0ELb1ELb1ELb0EEENS1_21CollectiveEpilogueFwdINS6_IJSA_NS7_ILi256EEESB_EEES9_SE_SG_Li256ELb1ELb1ELb1ELb0EEENS1_36VarlenDynamicPersistentTileSchedulerILi128ELi96ELi256ELi128ELb1ELb1ELb1ELb1ELb1ELb1EEEEEEEEEvNT_6ParamsE:
        /* <DEDUP_REMOVED lines=18> */
.L_x_4588:
[----:B------:R-:W-:Y:S05]  /*0120*/  BSYNC B0 ;  /* 0x0000000000007941 */ /* 0x000fea0003800000 */
.L_x_4587:
        /* <DEDUP_REMOVED lines=41> */
.L_x_4589:
        /* <DEDUP_REMOVED lines=22> */
.L_x_4590:
        /* <DEDUP_REMOVED lines=18> */
.L_x_4591:
        /* <DEDUP_REMOVED lines=22> */
.L_x_4592:
        /* <DEDUP_REMOVED lines=22> */
.L_x_4593:
[----:B------:R-:W-:Y:S01]  /*0900*/  PLOP3.LUT P0, PT, PT, PT, UP0, 0x80, 0x0 ;  /* 0x000000000000781c */ /* 0x000fe20003f0f008 */
[----:B------:R-:W-:Y:S01]  /*0910*/  UMOV UR36, 0x1 ;  /* 0x0000000100247882 */ /* 0x000fe20000000000 */
[----:B------:R-:W-:Y:S01]  /*0920*/  NOP ;  /* 0x0000000000007918 */ /* 0x000fe20000000000 */
[----:B------:R-:W-:Y:S01]  /*0930*/  USEL UR36, UR36, 0x2, !UP0 ;  /* 0x0000000224247887 */ /* 0x000fe2000c000000 */
[----:B------:R-:W-:Y:S01]  /*0940*/  ULDC.64 UR38, c[0x0][0x208] ;  /* 0x0000820000267ab9 */ /* 0x000fe20000000a00 */
[----:B012-4-:R-:W-:Y:S08]  /*0950*/  BAR.SYNC.DEFER_BLOCKING 0x0 ;  /* 0x0000000000007b1d */ /* 0x017ff00000010000 */
[----:B------:R-:W-:Y:S05]  /*0960*/  @!P0 BRA `(.L_x_4594) ;  /* 0x000000c800a48947 */ /* 0x000fea0003800000 */
.L_x_4595:
        /* <DEDUP_REMOVED lines=45> */
[----:B------:R-:W-:Y:S02]  /*0c40*/  LEA.HI R0, R0, R3, RZ, 0x1 ;  /* 0x0000000300007211 */ /* 0x000fe400078f08ff */
[----:B------:R-:W-:Y:S02]  /*0c50*/  LOP3.LUT R11, R11, 0xfffffff8, RZ, 0xc0, !PT ;  /* 0xfffffff80b0b7812 */ /* 0x000fe400078ec0ff */
[----:B------:R-:W-:Y:S02]  /*0c60*/  LEA.HI R8, R8, R227, RZ, 0x5 ;  /* 0x000000e308087211 */ /* 0x000fe400078f28ff */
[----:B------:R-:W-:Y:S01]  /*0c70*/  LOP3.LUT R6, R7, 0xfffffc00, RZ, 0xc0, !PT ;  /* 0xfffffc0007067812 */ /* 0x000fe200078ec0ff */
[----:B------:R-:W-:Y:S01]  /*0c80*/  IMAD.IADD R11, R10, 0x1, -R11 ;  /* 0x000000010a0b7824 */ /* 0x000fe200078e0a0b */
[----:B------:R-:W-:Y:S02]  /*0c90*/  LOP3.LUT R7, R4, 0x1ffffffe, RZ, 0xc0, !PT ;  /* 0x1ffffffe04077812 */ /* 0x000fe400078ec0ff */
[----:B------:R-:W-:Y:S01]  /*0ca0*/  LOP3.LUT R0, R0, 0x3fffffe, RZ, 0xc0, !PT ;  /* 0x03fffffe00007812 */ /* 0x000fe200078ec0ff */
[----:B------:R-:W-:Y:S01]  /*0cb0*/  IMAD R6, R5, 0x40, R6 ;  /* 0x0000004005067824 */ /* 0x000fe200078e0206 */
[----:B------:R-:W-:Y:S01]  /*0cc0*/  SHF.R.S32.HI R8, RZ, 0x5, R8 ;  /* 0x00000005ff087819 */ /* 0x000fe20000011408 */
[----:B------:R-:W-:Y:S01]  /*0cd0*/  IMAD.IADD R7, R2, 0x1, -R7 ;  /* 0x0000000102077824 */ /* 0x000fe200078e0a07 */
[----:B------:R-:W-:Y:S01]  /*0ce0*/  LEA.HI R2, R13, R13, RZ, 0x1 ;  /* 0x0000000d0d027211 */ /* 0x000fe200078f08ff */
[----:B------:R-:W-:Y:S01]  /*0cf0*/  IMAD.IADD R0, R3, 0x1, -R0 ;  /* 0x0000000103007824 */ /* 0x000fe200078e0a00 */
[----:B------:R-:W-:Y:S01]  /*0d00*/  LOP3.LUT R4, R9, 0x7ffffffc, RZ, 0xc0, !PT ;  /* 0x7ffffffc09047812 */ /* 0x000fe200078ec0ff */
[----:B------:R-:W-:Y:S01]  /*0d10*/  IMAD R11, R8, 0x10, R11 ;  /* 0x00000010080b7824 */ /* 0x000fe200078e020b */
[----:B------:R-:W-:Y:S01]  /*0d20*/  LOP3.LUT R2, R2, 0x1ffffffe, RZ, 0xc0, !PT ;  /* 0x1ffffffe02027812 */ /* 0x000fe200078ec0ff */
[----:B------:R-:W-:-:S02]  /*0d30*/  IMAD R3, R7, 0x8, R6 ;  /* 0x0000000807037824 */ /* 0x000fc400078e0206 */
[----:B------:R-:W-:Y:S02]  /*0d40*/  IMAD R0, R0, 0x40, R11 ;  /* 0x0000004000007824 */ /* 0x000fe400078e020b */
[----:B------:R-:W-:Y:S01]  /*0d50*/  IMAD.IADD R4, R227, 0x1, -R4 ;  /* 0x00000001e3047824 */ /* 0x000fe200078e0a04 */
[----:B------:R0:W-:Y:S01]  /*0d60*/  STL [R1+0x4c], R3 ;  /* 0x00004c0301007387 */ /* 0x0001e20000100800 */
[----:B------:R-:W-:Y:S02]  /*0d70*/  IMAD.IADD R16, R13, 0x1, -R2 ;  /* 0x000000010d107824 */ /* 0x000fe400078e0a02 */
[----:B------:R-:W-:Y:S01]  /*0d80*/  IMAD.SHL.U32 R2, R4, 0x2, RZ ;  /* 0x0000000204027824 */ /* 0x000fe200078e00ff */
[----:B------:R1:W-:Y:S01]  /*0d90*/  STL [R1+0x48], R0 ;  /* 0x0000480001007387 */ /* 0x0003e20000100800 */
[----:B------:R-:W-:Y:S02]  /*0da0*/  IMAD R16, R16, 0x8, R0 ;  /* 0x0000000810107824 */ /* 0x000fe400078e0200 */
[----:B------:R-:W-:-:S02]  /*0db0*/  VIADD R226, R2, 0x8 ;  /* 0x0000000802e27836 */ /* 0x000fc40000000000 */
[C---:B------:R-:W-:Y:S02]  /*0dc0*/  VIADD R225, R2.reuse, 0x10 ;  /* 0x0000001002e17836 */ /* 0x040fe40000000000 */
        /* <DEDUP_REMOVED lines=53> */
.L_x_4653:
[----:B------:R-:W-:Y:S01]  /*1120*/  ULDC.64 UR8, c[0x0][0xc88] ;  /* 0x0003220000087ab9 */ /* 0x000fe20000000a00 */
[----:B------:R-:W-:Y:S01]  /*1130*/  ULDC.64 UR10, c[0x0][0xa18] ;  /* 0x00028600000a7ab9 */ /* 0x000fe20000000a00 */
[----:B------:R-:W-:Y:S02]  /*1140*/  UIMAD.WIDE UR8, UR7, 0x4, UR8 ;  /* 0x00000004070878a5 */ /* 0x000fe4000f8e0208 */
[----:B------:R-:W-:Y:S02]  /*1150*/  UISETP.NE.U32.AND UP1, UPT, UR10, URZ, UPT ;  /* 0x0000003f0a00728c */ /* 0x000fe4000bf25070 */
[----:B------:R-:W-:Y:S02]  /*1160*/  ULOP3.LUT UR4, UR6, 0xff000000, URZ, 0xc0, !UPT ;  /* 0xff00000006047892 */ /* 0x000fe4000f8ec03f */
[----:B01-34-:R-:W-:Y:S01]  /*1170*/  IMAD.U32 R4, RZ, RZ, UR8 ;  /* 0x00000008ff047e24 */ /* 0x01bfe2000f8e00ff */
[----:B------:R-:W-:Y:S01]  /*1180*/  ULDC UR7, c[0x0][0x424] ;  /* 0x0001090000077ab9 */ /* 0x000fe20000000800 */
[----:B------:R-:W-:Y:S01]  /*1190*/  IMAD.U32 R5, RZ, RZ, UR9 ;  /* 0x00000009ff057e24 */ /* 0x000fe2000f8e00ff */
[----:B------:R-:W-:-:S04]  /*11a0*/  ULDC.64 UR8, c[0x0][0xa28] ;  /* 0x00028a0000087ab9 */ /* 0x000fc80000000a00 */
[----:B--2---:R-:W2:Y:S01]  /*11b0*/  LDG.E R4, desc[UR38][R4.64] ;  /* 0x0000002604047981 */ /* 0x004ea2000c1e1900 */
        /* <DEDUP_REMOVED lines=14> */
[----:B------:R-:W-:-:S03]  /*12a0*/  IMAD.U32 R6, RZ, RZ, UR10 ;  /* 0x0000000aff067e24 */ /* 0x000fc6000f8e00ff */
[----:B------:R-:W-:Y:S01]  /*12b0*/  IMAD.U32 R7, RZ, RZ, UR11 ;  /* 0x0000000bff077e24 */ /* 0x000fe2000f8e00ff */
[----:B------:R-:W2:Y:S01]  /*12c0*/  @P0 LDG.E R4, desc[UR38][R4.64] ;  /* 0x0000002604040981 */ /* 0x000ea2000c1e1900 */
[----:B------:R-:W-:Y:S01]  /*12d0*/  UISETP.NE.U32.AND UP0, UPT, UR8, URZ, UPT ;  /* 0x0000003f0800728c */ /* 0x000fe2000bf05070 */
[----:B------:R-:W-:Y:S02]  /*12e0*/  ULDC.64 UR10, c[0x0][0xa20] ;  /* 0x00028800000a7ab9 */ /* 0x000fe40000000a00 */
[----:B------:R-:W3:Y:S01]  /*12f0*/  @P2 LDG.E R6, desc[UR38][R6.64] ;  /* 0x0000002606062981 */ /* 0x000ee2000c1e1900 */
[----:B------:R-:W-:Y:S01]  /*1300*/  UISETP.NE.AND.EX UP0, UPT, UR9, URZ, UPT, UP0 ;  /* 0x0000003f0900728c */ /* 0x000fe2000bf05300 */
[----:B------:R-:W-:Y:S01]  /*1310*/  ISETP.NE.U32.AND P1, PT, RZ, UR10, PT ;  /* 0x0000000aff007c0c */ /* 0x000fe2000bf25070 */
[----:B------:R-:W-:Y:S02]  /*1320*/  ULOP3.LUT UR41, UR6, 0xff0000, URZ, 0xc0, !UPT ;  /* 0x00ff000006297892 */ /* 0x000fe4000f8ec03f */
[----:B------:R-:W-:Y:S01]  /*1330*/  USHF.R.U32.HI UR4, URZ, 0x8, UR4 ;  /* 0x000000083f047899 */ /* 0x000fe20008011604 */
[----:B------:R-:W-:Y:S01]  /*1340*/  ISETP.NE.AND.EX P1, PT, RZ, UR11, PT, P1 ;  /* 0x0000000bff007c0c */ /* 0x000fe2000bf25310 */
[----:B------:R-:W-:Y:S01]  /*1350*/  USEL UR7, UR7, 0x1, UP0 ;  /* 0x0000000107077887 */ /* 0x000fe20008000000 */
[----:B------:R-:W-:Y:S01]  /*1360*/  ULDC UR8, c[0x0][0x2f0] ;  /* 0x0000bc0000087ab9 */ /* 0x000fe20000000800 */
[----:B------:R-:W-:Y:S01]  /*1370*/  UMOV UR50, URZ ;  /* 0x0000003f00327c82 */ /* 0x000fe20008000000 */
[----:B------:R-:W-:Y:S01]  /*1380*/  ULEA.HI UR41, UR41, UR4, URZ, 0x10 ;  /* 0x0000000429297291 */ /* 0x000fe2000f8f803f */
[----:B------:R-:W-:Y:S01]  /*1390*/  ULDC UR51, c[0x0][0x288] ;  /* 0x0000a20000337ab9 */ /* 0x000fe20000000800 */
[----:B------:R-:W-:-:S02]  /*13a0*/  UIMAD UR4, UR7, UR8, URZ ;  /* 0x00000008070472a4 */ /* 0x000fc4000f8e023f */
        /* <DEDUP_REMOVED lines=17> */
.L_x_4596:
[----:B------:R-:W-:Y:S05]  /*14c0*/  @!P1 BRA `(.L_x_4597) ;  /* 0x00000000001c9947 */ /* 0x000fea0003800000 */
[----:B------:R-:W-:-:S04]  /*14d0*/  ULEA UR4, UP0, UR46, UR10, 0x2 ;  /* 0x0000000a2e047291 */ /* 0x000fc8000f80103f */
[----:B------:R-:W-:Y:S02]  /*14e0*/  ULEA.HI.X UR6, UR46, UR11, UR45, 0x2, UP0 ;  /* 0x0000000b2e067291 */ /* 0x000fe400080f142d */
[----:B------:R-:W-:-:S04]  /*14f0*/  IMAD.U32 R4, RZ, RZ, UR4 ;  /* 0x00000004ff047e24 */ /* 0x000fc8000f8e00ff */
[----:B------:R-:W-:-:S05]  /*1500*/  IMAD.U32 R5, RZ, RZ, UR6 ;  /* 0x00000006ff057e24 */ /* 0x000fca000f8e00ff */
[----:B------:R-:W2:Y:S02]  /*1510*/  LDG.E R4, desc[UR38][R4.64] ;  /* 0x0000002604047981 */ /* 0x000ea4000c1e1900 */
[----:B--2---:R-:W-:Y:S01]  /*1520*/  R2UR UR4, R4 ;  /* 0x00000000040472ca */ /* 0x004fe200000e0000 */
[----:B------:R-:W-:-:S14]  /*1530*/  BRA `(.L_x_4598) ;  /* 0x0000000000347947 */ /* 0x000fdc0003800000 */
.L_x_4597:
        /* <DEDUP_REMOVED lines=13> */
.L_x_4598:
[----:B------:R-:W-:Y:S01]  /*1610*/  ULDC UR6, c[0x0][0x448] ;  /* 0x0001120000067ab9 */ /* 0x000fe20000000800 */
[----:B------:R-:W-:Y:S02]  /*1620*/  USHF.L.U32 UR43, UR5, 0x7, URZ ;  /* 0x00000007052b7899 */ /* 0x000fe4000800063f */
[----:B------:R-:W-:Y:S02]  /*1630*/  UISETP.NE.AND UP0, UPT, UR6, 0x1, UPT ;  /* 0x000000010600788c */ /* 0x000fe4000bf05270 */
[----:B------:R-:W-:Y:S02]  /*1640*/  UIADD3 UR6, UR43, 0x7f, URZ ;  /* 0x0000007f2b067890 */ /* 0x000fe4000fffe03f */
[----:B------:R-:W-:Y:S02]  /*1650*/  UIADD3 UR50, -UR50, UR4, URZ ;  /* 0x0000000432327290 */ /* 0x000fe4000fffe13f */
[----:B------:R-:W-:Y:S02]  /*1660*/  ULOP3.LUT UR42, UR41, 0xff, URZ, 0xc0, !UPT ;  /* 0x000000ff292a7892 */ /* 0x000fe4000f8ec03f */
[----:B------:R-:W-:-:S02]  /*1670*/  UIADD3 UR7, UR50, 0x60, -UR51 ;  /* 0x0000006032077890 */ /* 0x000fc4000fffe833 */
[----:B------:R-:W-:Y:S01]  /*1680*/  USHF.R.U32.HI UR41, URZ, 0x10, UR41 ;  /* 0x000000103f297899 */ /* 0x000fe20008011629 */
[----:B------:R-:W-:Y:S01]  /*1690*/  @UP0 ULDC UR4, c[0x0][0x44c] ;  /* 0x0001130000040ab9 */ /* 0x000fe20000000800 */
[----:B------:R-:W-:Y:S01]  /*16a0*/  @UP0 ULDC UR8, c[0x0][0x450] ;  /* 0x0001140000080ab9 */ /* 0x000fe20000000800 */
[----:B------:R-:W-:Y:S02]  /*16b0*/  UIMAD.WIDE.U32 UR4, UR6, UR4, URZ ;  /* 0x00000004060472a5 */ /* 0x000fe4000f8e003f */
[----:B------:R-:W-:Y:S02]  /*16c0*/  UIADD3 UR4, UR50, 0x5f, URZ ;  /* 0x0000005f32047890 */ /* 0x000fe4000fffe03f */
[----:B------:R-:W-:Y:S02]  /*16d0*/  @UP0 USHF.R.U32.HI UR6, URZ, UR8, UR5 ;  /* 0x000000083f060299 */ /* 0x000fe40008011605 */
[----:B------:R-:W-:Y:S02]  /*16e0*/  UIMAD.WIDE UR4, UR4, 0x2aaaaaab, URZ ;  /* 0x2aaaaaab040478a5 */ /* 0x000fe4000f8e023f */
[----:B------:R-:W-:-:S02]  /*16f0*/  UIADD3 UR6, UR7, UR6, URZ ;  /* 0x0000000607067290 */ /* 0x000fc4000fffe03f */
[----:B------:R-:W-:Y:S02]  /*1700*/  USHF.R.U32.HI UR4, URZ, 0x1f, UR5 ;  /* 0x0000001f3f047899 */ /* 0x000fe40008011605 */
[----:B------:R-:W-:Y:S02]  /*1710*/  UIMAD.WIDE UR6, UR6, 0x2aaaaaab, URZ ;  /* 0x2aaaaaab060678a5 */ /* 0x000fe4000f8e023f */
[----:B------:R-:W-:Y:S02]  /*1720*/  ULEA.HI.SX32 UR4, UR5, UR4, 0x1c ;  /* 0x0000000405047291 */ /* 0x000fe4000f8fe23f */
[----:B------:R-:W-:-:S04]  /*1730*/  USHF.R.U32.HI UR6, URZ, 0x1f, UR7 ;  /* 0x0000001f3f067899 */ /* 0x000fc80008011607 */
[----:B------:R-:W-:-:S04]  /*1740*/  ULEA.HI.SX32 UR6, UR7, UR6, 0x1c ;  /* 0x0000000607067291 */ /* 0x000fc8000f8fe23f */
[----:B------:R-:W-:-:S04]  /*1750*/  UISETP.LT.AND UP0, UPT, UR4, UR6, UPT ;  /* 0x000000060400728c */ /* 0x000fc8000bf01270 */
[----:B------:R-:W-:-:S03]  /*1760*/  USEL UR9, UR4, UR6, UP0 ;  /* 0x0000000604097287 */ /* 0x000fc60008000000 */
[----:B------:R-:W-:Y:S01]  /*1770*/  UMOV UR4, URZ ;  /* 0x0000003f00047c82 */ /* 0x000fe20008000000 */
[----:B------:R-:W-:-:S06]  /*1780*/  UISETP.GE.AND UP0, UPT, UR9, 0x1, UPT ;  /* 0x000000010900788c */ /* 0x000fcc000bf06270 */
[----:B------:R-:W-:-:S13]  /*1790*/  PLOP3.LUT P0, PT, PT, PT, UP0, 0x80, 0x0 ;  /* 0x000000000000781c */ /* 0x000fda0003f0f008 */
[----:B------:R-:W-:Y:S05]  /*17a0*/  @!P0 BRA `(.L_x_4599) ;  /* 0x0000000000908947 */ /* 0x000fea0003800000 */
        /* <DEDUP_REMOVED lines=36> */
.L_x_4599:
[----:B------:R-:W-:Y:S01]  /*19f0*/  UIMAD UR40, UR42, UR4, URZ ;  /* 0x000000042a2872a4 */ /* 0x000fe2000f8e023f */
[----:B------:R-:W-:Y:S01]  /*1a00*/  IMAD.U32 R0, RZ, RZ, UR9 ;  /* 0x00000009ff007e24 */ /* 0x000fe2000f8e00ff */
[----:B------:R-:W-:Y:S01]  /*1a10*/  PLOP3.LUT P0, PT, PT, PT, PT, 0x80, 0x0 ;  /* 0x000000000000781c */ /* 0x000fe20003f0f070 */
[----:B------:R-:W-:Y:S01]  /*1a20*/  IMAD.U32 R3, RZ, RZ, UR4 ;  /* 0x00000004ff037e24 */ /* 0x000fe2000f8e00ff */
[----:B------:R-:W-:Y:S01]  /*1a30*/  CS2R R150, SRZ ;  /* 0x0000000000967805 */ /* 0x000fe2000001ff00 */
[----:B------:R-:W-:Y:S01]  /*1a40*/  IMAD.MOV.U32 R6, RZ, RZ, RZ ;  /* 0x000000ffff067224 */ /* 0x000fe200078e00ff */
[----:B------:R-:W-:Y:S02]  /*1a50*/  CS2R R148, SRZ ;  /* 0x0000000000947805 */ /* 0x000fe4000001ff00 */
[----:B------:R-:W-:Y:S02]  /*1a60*/  CS2R R146, SRZ ;  /* 0x0000000000927805 */ /* 0x000fe4000001ff00 */
[----:B------:R-:W-:Y:S01]  /*1a70*/  VIADDMNMX R0, R3, UR40, R0, PT ;  /* 0x0000002803007c46 */ /* 0x000fe2000b800100 */
[----:B------:R-:W-:Y:S01]  /*1a80*/  IMAD.MOV.U32 R3, RZ, RZ, RZ ;  /* 0x000000ffff037224 */ /* 0x000fe200078e00ff */
[----:B------:R-:W-:-:S02]  /*1a90*/  CS2R R144, SRZ ;  /* 0x0000000000907805 */ /* 0x000fc4000001ff00 */
[----:B------:R-:W-:Y:S02]  /*1aa0*/  CS2R R142, SRZ ;  /* 0x00000000008e7805 */ /* 0x000fe4000001ff00 */
[----:B------:R-:W-:Y:S02]  /*1ab0*/  R2UR UR52, R0 ;  /* 0x00000000003472ca */ /* 0x000fe400000e0000 */
        /* <DEDUP_REMOVED lines=12> */
[----:B------:R-:W-:Y:S01]  /*1b80*/  UISETP.GT.AND UP0, UPT, UR52, UR40, UPT ;  /* 0x000000283400728c */ /* 0x000fe2000bf04270 */
[----:B------:R-:W-:Y:S02]  /*1b90*/  CS2R R116, SRZ ;  /* 0x0000000000747805 */ /* 0x000fe4000001ff00 */
[----:B------:R-:W-:Y:S02]  /*1ba0*/  CS2R R114, SRZ ;  /* 0x0000000000727805 */ /* 0x000fe4000001ff00 */
[----:B------:R-:W-:Y:S02]  /*1bb0*/  CS2R R112, SRZ ;  /* 0x0000000000707805 */ /* 0x000fe4000001ff00 */
[----:B------:R-:W-:-:S02]  /*1bc0*/  CS2R R110, SRZ ;  /* 0x00000000006e7805 */ /* 0x000fc4000001ff00 */
[----:B------:R-:W-:Y:S02]  /*1bd0*/  CS2R R108, SRZ ;  /* 0x00000000006c7805 */ /* 0x000fe4000001ff00 */
[----:B------:R-:W-:Y:S02]  /*1be0*/  PLOP3.LUT P1, PT, PT, PT, UP0, 0x80, 0x0 ;  /* 0x000000000000781c */ /* 0x000fe40003f2f008 */
        /* <DEDUP_REMOVED lines=79> */
.L_x_4601:
        /* <DEDUP_REMOVED lines=13> */
.L_x_4780:
[----:B------:R-:W-:Y:S01]  /*21b0*/  IMAD.U32 R0, RZ, RZ, UR49 ;  /* 0x00000031ff007e24 */ /* 0x000fe2000f8e00ff */
[----:B------:R-:W-:Y:S05]  /*21c0*/  WARPSYNC.ALL ;  /* 0x0000000000007948 */ /* 0x000fea0003800000 */
[----:B------:R1:W-:Y:S01]  /*21d0*/  BAR.SYNC.DEFER_BLOCKING R7, 0x100 ;  /* 0x000400070000751d */ /* 0x0003e20000010000 */
[----:B------:R-:W-:-:S13]  /*21e0*/  ISETP.NE.AND P0, PT, R0, 0x3, PT ;  /* 0x000000030000780c */ /* 0x000fda0003f05270 */
[----:B-1----:R-:W-:Y:S05]  /*21f0*/  @!P0 BRA `(.L_x_4603) ;  /* 0x0000000000048947 */ /* 0x002fea0003800000 */
[----:B------:R-:W-:Y:S01]  /*2200*/  BPT.TRAP 0x1 ;  /* 0x000000040000795c */ /* 0x000fe20000300000 */
.L_x_4603:
[----:B------:R-:W-:Y:S01]  /*2210*/  R2UR UR22, R6 ;  /* 0x00000000061672ca */ /* 0x000fe200000e0000 */
[----:B------:R-:W-:-:S05]  /*2220*/  IMAD.U32 R9, RZ, RZ, UR47 ;  /* 0x0000002fff097e24 */ /* 0x000fca000f8e00ff */
[----:B------:R-:W-:-:S07]  /*2230*/  SHF.L.U32 R9, R9, 0x1f, RZ ;  /* 0x0000001f09097819 */ /* 0x000fce00000006ff */
[----:B------:R-:W-:-:S09]  /*2240*/  ULEA UR22, UR37, UR22, 0x3 ;  /* 0x0000001625167291 */ /* 0x000fd2000f8e183f */
[----:B------:R1:W2:Y:S01]  /*2250*/  SYNCS.PHASECHK.TRANS64.TRYWAIT P1, [UR22+0x22830], R9 ;  /* 0x02283009ff0075a7 */ /* 0x0002a20008020156 */
[----:B------:R-:W-:Y:S05]  /*2260*/  @!P0 BRA `(.L_x_4604) ;  /* 0x0000000000048947 */ /* 0x000fea0003800000 */
[----:B------:R-:W-:Y:S01]  /*2270*/  BPT.TRAP 0x1 ;  /* 0x000000040000795c */ /* 0x000fe20000300000 */
.L_x_4604:
[----:B--2---:R-:W-:Y:S05]  /*2280*/  @P1 BRA `(.L_x_4605) ;  /* 0x0000000000081947 */ /* 0x004fea0003800000 */
[----:B------:R-:W2:Y:S02]  /*2290*/  SYNCS.PHASECHK.TRANS64.TRYWAIT P1, [UR22+0x22830], R9 ;  /* 0x02283009ff0075a7 */ /* 0x000ea40008020156 */
[----:B--2---:R-:W-:Y:S05]  /*22a0*/  @!P1 BRA `(.L_x_4606) ;  /* 0x0000012000149947 */ /* 0x004fea0003800000 */
.L_x_4605:
        /* <DEDUP_REMOVED lines=8> */
[----:B--2---:R-:W-:Y:S01]  /*2330*/  VIADD R0, R16, UR43 ;  /* 0x0000002b10007c36 */ /* 0x004fe20008000000 */
[----:B------:R-:W-:Y:S01]  /*2340*/  UMOV UR9, 0x40000040 ;  /* 0x4000004000097882 */ /* 0x000fe20000000000 */
[----:B------:R-:W-:Y:S01]  /*2350*/  UMOV UR11, 0x40000040 ;  /* 0x40000040000b7882 */ /* 0x000fe20000000000 */
[----:B------:R-:W-:Y:S01]  /*2360*/  UIADD3 UR12, UR16, 0x6, URZ ;  /* 0x00000006100c7890 */ /* 0x000fe2000fffe03f */
[----:B------:R-:W2:Y:S01]  /*2370*/  S2R R13, SR_TID.X ;  /* 0x00000000000d7919 */ /* 0x000ea20000002100 */
[----:B------:R-:W-:Y:S01]  /*2380*/  UIADD3 UR4, UR4, 0x1c400, URZ ;  /* 0x0001c40004047890 */ /* 0x000fe2000fffe03f */
[----:B------:R-:W-:Y:S01]  /*2390*/  IMAD.U32 R15, RZ, RZ, UR22 ;  /* 0x00000016ff0f7e24 */ /* 0x000fe2000f8e00ff */
[----:B------:R-:W-:Y:S01]  /*23a0*/  UMOV UR13, 0x40000040 ;  /* 0x40000040000d7882 */ /* 0x000fe20000000000 */
[----:B------:R-:W-:Y:S01]  /*23b0*/  UMOV UR15, 0x40000040 ;  /* 0x40000040000f7882 */ /* 0x000fe20000000000 */
[----:B------:R-:W-:Y:S01]  /*23c0*/  USHF.R.U32.HI UR4, URZ, 0x4, UR4 ;  /* 0x000000043f047899 */ /* 0x000fe20008011604 */
[----:B------:R-:W3:Y:S03]  /*23d0*/  S2R R21, SR_TID.X ;  /* 0x0000000000157919 */ /* 0x000ee60000002100 */
[----:B------:R-:W-:-:S04]  /*23e0*/  ULOP3.LUT UR4, UR4, 0x3fff, URZ, 0xc0, !UPT ;  /* 0x00003fff04047892 */ /* 0x000fc8000f8ec03f */
[----:B------:R-:W-:Y:S02]  /*23f0*/  ULOP3.LUT UR20, UR4, 0x10000, URZ, 0xfc, !UPT ;  /* 0x0001000004147892 */ /* 0x000fe4000f8efc3f */
[----:B------:R-:W-:Y:S02]  /*2400*/  UIADD3 UR4, UR16, 0x2, URZ ;  /* 0x0000000210047890 */ /* 0x000fe4000fffe03f */
[----:B------:R-:W-:-:S04]  /*2410*/  UIMAD UR18, UR37, 0x300, UR20 ;  /* 0x00000300251278a4 */ /* 0x000fc8000f8e0214 */
[----:B------:R-:W-:Y:S02]  /*2420*/  UIADD3 UR6, UR18, 0x2, URZ ;  /* 0x0000000212067890 */ /* 0x000fe4000fffe03f */
[----:B------:R-:W-:Y:S02]  /*2430*/  UIADD3 UR10, UR18, 0x4, URZ ;  /* 0x00000004120a7890 */ /* 0x000fe4000fffe03f */
[----:B------:R-:W-:Y:S02]  /*2440*/  UIADD3 UR14, UR18, 0x6, URZ ;  /* 0x00000006120e7890 */ /* 0x000fe4000fffe03f */
[----:B------:R-:W-:Y:S01]  /*2450*/  HGMMA.64x96x16.F32.BF16 R24, gdesc[UR16], RZ, !UPT, gsb0 ;  /* 0x01600000101879f0 */ /* 0x000fe2000c0018ff */
[----:B--2---:R-:W-:Y:S02]  /*2460*/  LOP3.LUT R13, R13, 0x7f, RZ, 0xc0, !PT ;  /* 0x0000007f0d0d7812 */ /* 0x004fe400078ec0ff */
[----:B---3--:R-:W-:Y:S01]  /*2470*/  SHF.R.U32.HI R21, RZ, 0x7, R21 ;  /* 0x00000007ff157819 */ /* 0x008fe20000011615 */
[----:B------:R-:W-:-:S02]  /*2480*/  WARPGROUP.DEPBAR.LE gsb0, 0x0 ;  /* 0x00008000000079c5 */ /* 0x000fc40000010000 */
[----:B------:R-:W-:-:S06]  /*2490*/  WARPGROUP.ARRIVE ;  /* 0x00000000000079c5 */ /* 0x000fcc0000000000 */
[----:B------:R-:W-:Y:S01]  /*24a0*/  HGMMA.64x96x16.F32.BF16 R24, gdesc[UR4], R24, gsb0 ;  /* 0x01600000041879f0 */ /* 0x000fe20008001818 */
[----:B------:R-:W-:Y:S02]  /*24b0*/  ULDC UR6, c[0x0][0x448] ;  /* 0x0001120000067ab9 */ /* 0x000fe40000000800 */
[----:B------:R-:W-:-:S06]  /*24c0*/  UISETP.NE.AND UP0, UPT, UR6, 0x1, UPT ;  /* 0x000000010600788c */ /* 0x000fcc000bf05270 */
[----:B------:R-:W-:-:S05]  /*24d0*/  PLOP3.LUT P1, PT, PT, PT, UP0, 0x80, 0x0 ;  /* 0x000000000000781c */ /* 0x000fca0003f2f008 */
[----:B------:R-:W-:-:S08]  /*24e0*/  @UP0 ULDC UR6, c[0x0][0x44c] ;  /* 0x0001130000060ab9 */ /* 0x000fd00000000800 */
[----:B0-----:R-:W-:Y:S01]  /*24f0*/  @P1 IMAD.HI.U32 R3, R0, UR6, RZ ;  /* 0x0000000600031c27 */ /* 0x001fe2000f8e00ff */
[----:B------:R-:W-:-:S04]  /*2500*/  @UP0 ULDC UR6, c[0x0][0x450] ;  /* 0x0001140000060ab9 */ /* 0x000fc80000000800 */
[----:B------:R-:W-:Y:S01]  /*2510*/  @P1 SHF.R.U32.HI R0, RZ, UR6, R3 ;  /* 0x00000006ff001c19 */ /* 0x000fe20008011603 */
[----:B------:R-:W-:-:S04]  /*2520*/  UIMAD UR6, UR52, -0x60, UR50 ;  /* 0xffffffa0340678a4 */ /* 0x000fc8000f8e0232 */
[----:B------:R-:W0:Y:S02]  /*2530*/  SHFL.IDX PT, R5, R0, 0x1, 0x1c1f ;  /* 0x003c1f0000057f89 */ /* 0x000e2400000e0000 */
[----:B------:R-:W-:Y:S02]  /*2540*/  IMAD.U32 R3, RZ, RZ, UR6 ;  /* 0x00000006ff037e24 */ /* 0x000fe4000f8e00ff */
[----:B------:R-:W2:Y:S03]  /*2550*/  SHFL.IDX PT, R0, R0, RZ, 0x1c1f ;  /* 0x001c1fff00007589 */ /* 0x000ea600000e0000 */
[C-C-:B------:R-:W-:Y:S02]  /*2560*/  IADD3 R4, -R2.reuse, 0x61, R3.reuse ;  /* 0x0000006102047810 */ /* 0x140fe40007ffe103 */
[----:B------:R-:W-:-:S03]  /*2570*/  IADD3 R3, -R2, 0x60, R3 ;  /* 0x0000006002037810 */ /* 0x000fc60007ffe103 */
[----:B------:R-:W-:-:S05]  /*2580*/  VIADD R4, R4, -UR51 ;  /* 0x8000003304047c36 */ /* 0x000fca0008000000 */
[----:B0-----:R-:W-:-:S04]  /*2590*/  VIADDMNMX R5, R5, R4, R3, PT ;  /* 0x0000000405057246 */ /* 0x001fc80003800103 */
[C---:B------:R-:W-:Y:S02]  /*25a0*/  ISETP.GT.AND P2, PT, R5.reuse, RZ, PT ;  /* 0x000000ff0500720c */ /* 0x040fe40003f44270 */
[C---:B------:R-:W-:Y:S02]  /*25b0*/  ISETP.GT.AND P3, PT, R5.reuse, 0x1, PT ;  /* 0x000000010500780c */ /* 0x040fe40003f64270 */
[----:B------:R-:W-:Y:S02]  /*25c0*/  ISETP.GT.AND P4, PT, R5, 0x8, PT ;  /* 0x000000080500780c */ /* 0x000fe40003f84270 */
[----:B--2---:R-:W-:-:S04]  /*25d0*/  VIADDMNMX R3, R0, R4, R3, PT ;  /* 0x0000000400037246 */ /* 0x004fc80003800103 */
[----:B------:R-:W-:Y:S01]  /*25e0*/  ISETP.GT.AND P5, PT, R3, 0x8, PT ;  /* 0x000000080300780c */ /* 0x000fe20003fa4270 */
        /* <DEDUP_REMOVED lines=75> */
[----:B------:R-:W-:Y:S02]  /*2aa0*/  ISETP.GT.AND P3, PT, R3, RZ, PT ;  /* 0x000000ff0300720c */ /* 0x000fe40003f64270 */
[----:B------:R-:W-:Y:S02]  /*2ab0*/  FMNMX.FTZ R8, R71, R8, !PT ;  /* 0x0000000847087209 */ /* 0x000fe40007810000 */
[----:B------:R-:W-:-:S02]  /*2ac0*/  ISETP.GT.AND P4, PT, R3, 0x1, PT ;  /* 0x000000010300780c */ /* 0x000fc40003f84270 */
[----:B------:R-:W-:Y:S01]  /*2ad0*/  FSEL R24, R24, -INF , P3 ;  /* 0xff80000018187808 */ /* 0x000fe20001800000 */
[----:B------:R-:W0:Y:S01]  /*2ae0*/  SHFL.BFLY PT, R5, R8, 0x2, 0x1f ;  /* 0x0c401f0008057f89 */ /* 0x000e2200000e0000 */
[----:B------:R-:W-:Y:S02]  /*2af0*/  FSEL R25, R25, -INF , P4 ;  /* 0xff80000019197808 */ /* 0x000fe40002000000 */
[C---:B------:R-:W-:Y:S02]  /*2b00*/  ISETP.GT.AND P2, PT, R3.reuse, 0x9, PT ;  /* 0x000000090300780c */ /* 0x040fe40003f44270 */
[----:B------:R-:W-:Y:S02]  /*2b10*/  FSEL R28, R28, -INF , P5 ;  /* 0xff8000001c1c7808 */ /* 0x000fe40002800000 */
        /* <DEDUP_REMOVED lines=9> */
[----:B0-----:R-:W-:Y:S02]  /*2bb0*/  FMNMX.FTZ R5, R8, R5, !PT ;  /* 0x0000000508057209 */ /* 0x001fe40007810000 */
[----:B------:R-:W-:Y:S02]  /*2bc0*/  FSEL R37, R37, -INF , P2 ;  /* 0xff80000025257808 */ /* 0x000fe40001000000 */
[C---:B------:R-:W-:Y:S01]  /*2bd0*/  ISETP.GT.AND P2, PT, R3.reuse, 0x21, PT ;  /* 0x000000210300780c */ /* 0x040fe20003f44270 */
[----:B------:R-:W0:Y:S01]  /*2be0*/  SHFL.BFLY PT, R10, R5, 0x1, 0x1f ;  /* 0x0c201f00050a7f89 */ /* 0x000e2200000e0000 */
        /* <DEDUP_REMOVED lines=9> */
[----:B------:R-:W-:Y:S02]  /*2c80*/  ISETP.GT.AND P3, PT, R3, 0x38, PT ;  /* 0x000000380300780c */ /* 0x000fe40003f64270 */
[----:B------:R-:W-:Y:S02]  /*2c90*/  FSEL R49, R49, -INF , P2 ;  /* 0xff80000031317808 */ /* 0x000fe40001000000 */
[----:B------:R-:W-:Y:S02]  /*2ca0*/  ISETP.GT.AND P2, PT, R3, 0x39, PT ;  /* 0x000000390300780c */ /* 0x000fe40003f44270 */
[----:B0-----:R-:W-:Y:S02]  /*2cb0*/  FMNMX.FTZ R4, R5, R10, !PT ;  /* 0x0000000a05047209 */ /* 0x001fe40007810000 */
[----:B------:R-:W-:-:S02]  /*2cc0*/  FMNMX.FTZ R5, R24, R25, !PT ;  /* 0x0000001918057209 */ /* 0x000fc40007810000 */
        /* <DEDUP_REMOVED lines=57> */
[----:B------:R-:W-:Y:S01]  /*3060*/  FFMA.FTZ R71, R71, UR10, -R11 ;  /* 0x0000000a47477c23 */ /* 0x000fe2000801080b */
[----:B------:R-:W-:Y:S01]  /*3070*/  ISETP.GT.AND P2, PT, R3, 0x59, PT ;  /* 0x000000590300780c */ /* 0x000fe20003f44270 */
[----:B------:R-:W-:Y:S01]  /*3080*/  MUFU.EX2 R203, R203 ;  /* 0x000000cb00cb7308 */ /* 0x000fe20000000800 */
[----:B------:R-:W-:-:S02]  /*3090*/  FMNMX.FTZ R8, R56, R5, !PT ;  /* 0x0000000538087209 */ /* 0x000fc40007810000 */
[----:B------:R-:W-:Y:S02]  /*30a0*/  FSEL R68, R68, -INF , P3 ;  /* 0xff80000044447808 */ /* 0x000fe40001800000 */
[----:B------:R-:W-:Y:S02]  /*30b0*/  FMNMX.FTZ R5, R57, R8, !PT ;  /* 0x0000000839057209 */ /* 0x000fe40007810000 */
[----:B------:R-:W-:Y:S01]  /*30c0*/  FSEL R69, R69, -INF , P2 ;  /* 0xff80000045457808 */ /* 0x000fe20001000000 */
[----:B------:R-:W-:Y:S01]  /*30d0*/  MUFU.EX2 R10, R10 ;  /* 0x0000000a000a7308 */ /* 0x000fe20000000800 */
[----:B------:R-:W-:-:S04]  /*30e0*/  FMNMX.FTZ R8, R60, R5, !PT ;  /* 0x000000053c087209 */ /* 0x000fc80007810000 */
[----:B------:R-:W-:-:S03]  /*30f0*/  FMNMX.FTZ R5, R61, R8, !PT ;  /* 0x000000083d057209 */ /* 0x000fc60007810000 */
[----:B------:R-:W-:Y:S01]  /*3100*/  MUFU.EX2 R153, R153 ;  /* 0x0000009900997308 */ /* 0x000fe20000000800 */
[----:B------:R-:W-:-:S04]  /*3110*/  FMNMX.FTZ R8, R64, R5, !PT ;  /* 0x0000000540087209 */ /* 0x000fc80007810000 */
[----:B------:R-:W-:-:S03]  /*3120*/  FMNMX.FTZ R3, R65, R8, !PT ;  /* 0x0000000841037209 */ /* 0x000fc60007810000 */
[----:B------:R-:W-:Y:S01]  /*3130*/  MUFU.EX2 R12, R12 ;  /* 0x0000000c000c7308 */ /* 0x000fe20000000800 */
[----:B------:R-:W-:-:S04]  /*3140*/  FMNMX.FTZ R8, R68, R3, !PT ;  /* 0x0000000344087209 */ /* 0x000fc80007810000 */
[----:B------:R-:W-:-:S03]  /*3150*/  FMNMX.FTZ R8, R69, R8, !PT ;  /* 0x0000000845087209 */ /* 0x000fc60007810000 */
[----:B------:R-:W-:Y:S02]  /*3160*/  MUFU.EX2 R155, R155 ;  /* 0x0000009b009b7308 */ /* 0x000fe40000000800 */
[----:B------:R-:W2:Y:S06]  /*3170*/  SHFL.BFLY PT, R3, R8, 0x2, 0x1f ;  /* 0x0c401f0008037f89 */ /* 0x000eac00000e0000 */
[----:B------:R-:W-:Y:S08]  /*3180*/  MUFU.EX2 R14, R14 ;  /* 0x0000000e000e7308 */ /* 0x000ff00000000800 */
[----:B------:R-:W-:Y:S08]  /*3190*/  MUFU.EX2 R157, R157 ;  /* 0x0000009d009d7308 */ /* 0x000ff00000000800 */
[----:B------:R-:W-:Y:S01]  /*31a0*/  MUFU.EX2 R20, R43 ;  /* 0x0000002b00147308 */ /* 0x000fe20000000800 */
[----:B--2---:R-:W-:-:S05]  /*31b0*/  FMNMX.FTZ R3, R8, R3, !PT ;  /* 0x0000000308037209 */ /* 0x004fca0007810000 */
[----:B------:R-:W2:Y:S02]  /*31c0*/  SHFL.BFLY PT, R8, R3, 0x1, 0x1f ;  /* 0x0c201f0003087f89 */ /* 0x000ea400000e0000 */
[----:B------:R-:W-:Y:S08]  /*31d0*/  MUFU.EX2 R46, R46 ;  /* 0x0000002e002e7308 */ /* 0x000ff00000000800 */
[----:B------:R-:W3:Y:S08]  /*31e0*/  MUFU.EX2 R47, R47 ;  /* 0x0000002f002f7308 */ /* 0x000ef00000000800 */
[----:B------:R-:W-:Y:S01]  /*31f0*/  MUFU.EX2 R50, R50 ;  /* 0x0000003200327308 */ /* 0x000fe20000000800 */
[----:B--2---:R-:W-:Y:S01]  /*3200*/  FMNMX.FTZ R5, R3, R8, !PT ;  /* 0x0000000803057209 */ /* 0x004fe20007810000 */
[----:B0-----:R-:W-:-:S06]  /*3210*/  FADD.FTZ R8, R201, R0 ;  /* 0x00000000c9087221 */ /* 0x001fcc0000010000 */
[----:B------:R-:W-:Y:S01]  /*3220*/  MUFU.EX2 R51, R51 ;  /* 0x0000003300337308 */ /* 0x000fe20000000800 */
[----:B------:R-:W-:Y:S01]  /*3230*/  F2FP.BF16.F32.PACK_AB R201, R0, R201 ;  /* 0x000000c900c9723e */ /* 0x000fe200000010ff */
[C---:B------:R-:W-:Y:S01]  /*3240*/  FMUL.FTZ R3, R5.reuse, UR10 ;  /* 0x0000000a05037c20 */ /* 0x040fe20008410000 */
[----:B------:R-:W-:Y:S02]  /*3250*/  FSETP.NEU.FTZ.AND P2, PT, R5, -INF , PT ;  /* 0xff8000000500780b */ /* 0x000fe40003f5d000 */
[----:B---3--:R-:W-:Y:S02]  /*3260*/  F2FP.BF16.F32.PACK_AB R159, R47, R46 ;  /* 0x0000002e2f9f723e */ /* 0x008fe400000010ff */
[----:B------:R-:W-:Y:S01]  /*3270*/  FSEL R11, R3, RZ, P2 ;  /* 0x000000ff030b7208 */ /* 0x000fe20001000000 */
[----:B------:R-:W-:Y:S01]  /*3280*/  FADD.FTZ R3, R203, R8 ;  /* 0x00000008cb037221 */ /* 0x000fe20000010000 */
[----:B------:R-:W-:Y:S01]  /*3290*/  ISETP.NE.AND P2, PT, R13, RZ, PT ;  /* 0x000000ff0d00720c */ /* 0x000fe20003f45270 */
[----:B------:R-:W-:Y:S01]  /*32a0*/  MUFU.EX2 R54, R54 ;  /* 0x0000003600367308 */ /* 0x000fe20000000800 */
        /* <DEDUP_REMOVED lines=30> */
[----:B------:R-:W-:Y:S01]  /*3490*/  FFMA.FTZ R11, R69, UR10, -R11 ;  /* 0x0000000a450b7c23 */ /* 0x000fe2000801080b */
[----:B------:R-:W3:Y:S01]  /*34a0*/  MUFU.EX2 R29, R29 ;  /* 0x0000001d001d7308 */ /* 0x000ee20000000800 */
[----:B0-----:R-:W-:Y:S01]  /*34b0*/  FADD.FTZ R3, R24, R25 ;  /* 0x0000001918037221 */ /* 0x001fe20000010000 */
[----:B------:R-:W-:-:S02]  /*34c0*/  F2FP.BF16.F32.PACK_AB R153, R12, R153 ;  /* 0x000000990c99723e */ /* 0x000fc400000010ff */
[----:B------:R-:W-:Y:S02]  /*34d0*/  F2FP.BF16.F32.PACK_AB R161, R51, R50 ;  /* 0x0000003233a1723e */ /* 0x000fe400000010ff */
[----:B------:R-:W-:Y:S02]  /*34e0*/  F2FP.BF16.F32.PACK_AB R200, R25, R24 ;  /* 0x0000001819c8723e */ /* 0x000fe400000010ff */
[----:B------:R-:W0:Y:S01]  /*34f0*/  MUFU.EX2 R32, R32 ;  /* 0x0000002000207308 */ /* 0x000e220000000800 */
[----:B--2---:R-:W-:Y:S01]  /*3500*/  FADD.FTZ R26, R28, R3 ;  /* 0x000000031c1a7221 */ /* 0x004fe20000010000 */
[----:B------:R-:W-:Y:S01]  /*3510*/  FADD.FTZ R3, R155, R8 ;  /* 0x000000089b037221 */ /* 0x000fe20000010000 */
[----:B------:R-:W-:Y:S02]  /*3520*/  IADD3 R8, -R21, 0xb, RZ ;  /* 0x0000000b15087810 */ /* 0x000fe40007ffe1ff */
[C---:B------:R-:W-:Y:S01]  /*3530*/  F2FP.BF16.F32.PACK_AB R155, R14.reuse, R155 ;  /* 0x0000009b0e9b723e */ /* 0x040fe200000010ff */
[----:B------:R-:W-:Y:S01]  /*3540*/  FADD.FTZ R30, R14, R3 ;  /* 0x000000030e1e7221 */ /* 0x000fe20000010000 */
[----:B------:R-:W-:Y:S01]  /*3550*/  @!P2 VIADD R3, R15, 0x22840 ;  /* 0x000228400f03a836 */ /* 0x000fe20000000000 */
[----:B------:R-:W2:Y:S01]  /*3560*/  MUFU.EX2 R33, R33 ;  /* 0x0000002100217308 */ /* 0x000ea20000000800 */
[----:B---3--:R-:W-:Y:S01]  /*3570*/  FADD.FTZ R13, R29, R26 ;  /* 0x0000001a1d0d7221 */ /* 0x008fe20000010000 */
[----:B------:R-:W-:Y:S01]  /*3580*/  FADD.FTZ R15, R157, R30 ;  /* 0x0000001e9d0f7221 */ /* 0x000fe20000010000 */
[----:B------:R-:W-:-:S02]  /*3590*/  F2FP.BF16.F32.PACK_AB R157, R20, R157 ;  /* 0x0000009d149d723e */ /* 0x000fc400000010ff */
[----:B------:R-:W-:Y:S01]  /*35a0*/  @!P2 PRMT R3, RZ, 0x654, R3 ;  /* 0x00000654ff03a816 */ /* 0x000fe20000000003 */
[----:B------:R-:W-:Y:S01]  /*35b0*/  FADD.FTZ R15, R20, R15 ;  /* 0x0000000f140f7221 */ /* 0x000fe20000010000 */
[----:B------:R3:W-:Y:S06]  /*35c0*/  BAR.ARV R8, 0x100 ;  /* 0x000400080000751d */ /* 0x0007ec0000002000 */
[----:B------:R-:W4:Y:S01]  /*35d0*/  MUFU.EX2 R36, R36 ;  /* 0x0000002400247308 */ /* 0x000f220000000800 */
[----:B0-----:R-:W-:Y:S01]  /*35e0*/  FADD.FTZ R26, R32, R13 ;  /* 0x0000000d201a7221 */ /* 0x001fe20000010000 */
[----:B------:R-:W-:Y:S01]  /*35f0*/  FADD.FTZ R30, R46, R15 ;  /* 0x0000000f2e1e7221 */ /* 0x000fe20000010000 */
[----:B------:R0:W-:Y:S01]  /*3600*/  @!P2 SYNCS.ARRIVE.TRANS64.RED.A1T0 RZ, [R3+URZ], RZ ;  /* 0x000000ff03ffa9a7 */ /* 0x0001e2000810043f */
[----:B------:R-:W-:Y:S01]  /*3610*/  F2FP.BF16.F32.PACK_AB R202, R29, R28 ;  /* 0x0000001c1dca723e */ /* 0x000fe200000010ff */
[----:B--2---:R-:W-:Y:S01]  /*3620*/  FADD.FTZ R13, R33, R26 ;  /* 0x0000001a210d7221 */ /* 0x004fe20000010000 */
[----:B------:R-:W-:Y:S01]  /*3630*/  FADD.FTZ R15, R47, R30 ;  /* 0x0000001e2f0f7221 */ /* 0x000fe20000010000 */
[----:B------:R-:W-:Y:S01]  /*3640*/  F2FP.BF16.F32.PACK_AB R152, R33, R32 ;  /* 0x000000202198723e */ /* 0x000fe200000010ff */
[----:B------:R-:W2:Y:S02]  /*3650*/  MUFU.EX2 R37, R37 ;  /* 0x0000002500257308 */ /* 0x000ea40000000800 */
[----:B------:R-:W-:-:S06]  /*3660*/  FADD.FTZ R30, R50, R15 ;  /* 0x0000000f321e7221 */ /* 0x000fcc0000010000 */
[----:B------:R-:W5:Y:S01]  /*3670*/  MUFU.EX2 R40, R40 ;  /* 0x0000002800287308 */ /* 0x000f620000000800 */
[----:B----4-:R-:W-:-:S07]  /*3680*/  FADD.FTZ R26, R36, R13 ;  /* 0x0000000d241a7221 */ /* 0x010fce0000010000 */
[----:B------:R-:W0:Y:S01]  /*3690*/  MUFU.EX2 R41, R41 ;  /* 0x0000002900297308 */ /* 0x000e220000000800 */
[C---:B--2---:R-:W-:Y:S01]  /*36a0*/  FADD.FTZ R13, R37.reuse, R26 ;  /* 0x0000001a250d7221 */ /* 0x044fe20000010000 */
[----:B------:R-:W-:-:S06]  /*36b0*/  F2FP.BF16.F32.PACK_AB R154, R37, R36 ;  /* 0x00000024259a723e */ /* 0x000fcc00000010ff */
[----:B------:R-:W2:Y:S01]  /*36c0*/  MUFU.EX2 R44, R44 ;  /* 0x0000002c002c7308 */ /* 0x000ea20000000800 */
[----:B-----5:R-:W-:Y:S01]  /*36d0*/  FADD.FTZ R26, R40, R13 ;  /* 0x0000000d281a7221 */ /* 0x020fe20000010000 */
[----:B------:R-:W-:-:S04]  /*36e0*/  FADD.FTZ R13, R51, R30 ;  /* 0x0000001e330d7221 */ /* 0x000fc80000010000 */
[----:B------:R-:W-:Y:S02]  /*36f0*/  FADD.FTZ R30, R54, R13 ;  /* 0x0000000d361e7221 */ /* 0x000fe40000010000 */
[----:B------:R-:W4:Y:S01]  /*3700*/  MUFU.EX2 R45, R45 ;  /* 0x0000002d002d7308 */ /* 0x000f220000000800 */
[C---:B0-----:R-:W-:Y:S01]  /*3710*/  FADD.FTZ R3, R41.reuse, R26 ;  /* 0x0000001a29037221 */ /* 0x041fe20000010000 */
[----:B------:R-:W-:-:S06]  /*3720*/  F2FP.BF16.F32.PACK_AB R156, R41, R40 ;  /* 0x00000028299c723e */ /* 0x000fcc00000010ff */
        /* <DEDUP_REMOVED lines=51> */
[C---:B0-----:R-:W-:Y:S01]  /*3a60*/  FADD.FTZ R3, R65.reuse, R10 ;  /* 0x0000000a41037221 */ /* 0x041fe20000010000 */
[----:B------:R-:W-:-:S03]  /*3a70*/  F2FP.BF16.F32.PACK_AB R168, R65, R64 ;  /* 0x0000004041a8723e */ /* 0x000fc600000010ff */
[----:B--2---:R-:W-:-:S04]  /*3a80*/  FADD.FTZ R10, R68, R3 ;  /* 0x00000003440a7221 */ /* 0x004fc80000010000 */
[C---:B----4-:R-:W-:Y:S01]  /*3a90*/  FADD.FTZ R3, R11.reuse, R10 ;  /* 0x0000000a0b037221 */ /* 0x050fe20000010000 */
[----:B------:R-:W-:Y:S01]  /*3aa0*/  F2FP.BF16.F32.PACK_AB R170, R11, R68 ;  /* 0x000000440baa723e */ /* 0x000fe200000010ff */
[----:B---3--:R-:W-:Y:S06]  /*3ab0*/  @!P0 BRA `(.L_x_4607) ;  /* 0x0000000000048947 */ /* 0x008fec0003800000 */
[----:B------:R-:W-:Y:S01]  /*3ac0*/  BPT.TRAP 0x1 ;  /* 0x000000040000795c */ /* 0x000fe20000300000 */
.L_x_4607:
[----:B------:R0:W2:Y:S01]  /*3ad0*/  SYNCS.PHASECHK.TRANS64.TRYWAIT P3, [UR22+0x22850], R9 ;  /* 0x02285009ff0075a7 */ /* 0x0000a20008060156 */
[----:B------:R-:W-:Y:S05]  /*3ae0*/  @!P0 BRA `(.L_x_4608) ;  /* 0x0000000000048947 */ /* 0x000fea0003800000 */
[----:B------:R-:W-:Y:S01]  /*3af0*/  BPT.TRAP 0x1 ;  /* 0x000000040000795c */ /* 0x000fe20000300000 */
.L_x_4608:
[----:B--2---:R-:W-:Y:S05]  /*3b00*/  @P3 BRA `(.L_x_4609) ;  /* 0x0000000000083947 */ /* 0x004fea0003800000 */
[----:B------:R-:W2:Y:S02]  /*3b10*/  SYNCS.PHASECHK.TRANS64.TRYWAIT P3, [UR22+0x22850], R9 ;  /* 0x02285009ff0075a7 */ /* 0x000ea40008060156 */
[----:B--2---:R-:W-:Y:S05]  /*3b20*/  @!P3 BRA `(.L_x_4610) ;  /* 0x00000108000cb947 */ /* 0x004fea0003800000 */
.L_x_4609:
[----:B------:R-:W-:Y:S01]  /*3b30*/  R2UR UR6, R6 ;  /* 0x00000000060672ca */ /* 0x000fe200000e0000 */
[----:B------:R3:W-:Y:S01]  /*3b40*/  BAR.SYNC.DEFER_BLOCKING R7, 0x100 ;  /* 0x000400070000751d */ /* 0x0007e20000010000 */
[----:B------:R-:W-:-:S05]  /*3b50*/  UIADD3 UR52, UR52, -0x2, URZ ;  /* 0xfffffffe34347890 */ /* 0x000fca000fffe03f */
[----:B------:R-:W-:Y:S01]  /*3b60*/  UMOV UR7, 0x40000040 ;  /* 0x4000004000077882 */ /* 0x000fe20000000000 */
[----:B------:R-:W-:Y:S01]  /*3b70*/  @UP0 ULDC UR14, c[0x0][0x450] ;  /* 0x00011400000e0ab9 */ /* 0x000fe20000000800 */
[----:B------:R-:W-:-:S04]  /*3b80*/  VOTEU.ALL UP1, P2 ;  /* 0x00000000003f7886 */ /* 0x000fc80001020000 */
        /* <DEDUP_REMOVED lines=35> */
[----:B------:R-:W-:Y:S02]  /*3dc0*/  UMOV UR7, 0x40000040 ;  /* 0x4000004000077882 */ /* 0x000fe40000000000 */
[----:B------:R-:W-:Y:S01]  /*3dd0*/  UMOV UR11, UR43 ;  /* 0x0000002b000b7c82 */ /* 0x000fe20008000000 */
[----:B------:R-:W-:Y:S02]  /*3de0*/  WARPGROUP.DEPBAR.LE gsb0, 0x0 ;  /* 0x00008000000079c5 */ /* 0x000fe40000010000 */
[----:B------:R-:W-:-:S15]  /*3df0*/  WARPGROUP.ARRIVE ;  /* 0x00000000000079c5 */ /* 0x000fde0000000000 */
[----:B------:R-:W-:-:S06]  /*3e00*/  NOP ;  /* 0x0000000000007918 */ /* 0x000fcc0000000000 */
[----:B------:R-:W-:Y:S01]  /*3e10*/  HGMMA.64x256x16.F32.BF16 R24, R168, gdesc[UR4].tnspB, R24, gsb0 ;  /* 0x43e00004a8187df0 */ /* 0x000fe20008001818 */
[----:B------:R-:W-:Y:S02]  /*3e20*/  @UP0 ULDC UR6, c[0x0][0x44c] ;  /* 0x0001130000060ab9 */ /* 0x000fe40000000800 */
[----:B------:R-:W-:-:S04]  /*3e30*/  UIMAD.WIDE.U32 UR6, UR43, UR6, URZ ;  /* 0x000000062b0672a5 */ /* 0x000fc8000f8e003f */
[----:B------:R-:W-:-:S04]  /*3e40*/  @UP0 USHF.R.U32.HI UR11, URZ, UR14, UR7 ;  /* 0x0000000e3f0b0299 */ /* 0x000fc80008011607 */
[----:B------:R-:W-:-:S04]  /*3e50*/  UIADD3 UR6, UR11, UR50, -UR51 ;  /* 0x000000320b067290 */ /* 0x000fc8000fffe833 */
[----:B------:R-:W-:-:S04]  /*3e60*/  UIMAD.WIDE UR6, UR6, 0x2aaaaaab, URZ ;  /* 0x2aaaaaab060678a5 */ /* 0x000fc8000f8e023f */
[----:B------:R-:W-:-:S04]  /*3e70*/  USHF.R.U32.HI UR6, URZ, 0x1f, UR7 ;  /* 0x0000001f3f067899 */ /* 0x000fc80008011607 */
[----:B------:R-:W-:-:S04]  /*3e80*/  ULEA.HI.SX32 UR6, UR7, UR6, 0x1c ;  /* 0x0000000607067291 */ /* 0x000fc8000f8fe23f */
[----:B------:R-:W-:Y:S01]  /*3e90*/  UISETP.LT.AND UP1, UPT, UR40, UR6, UPT ;  /* 0x000000062800728c */ /* 0x000fe2000bf21270 */
[----:B------:R-:W-:Y:S02]  /*3ea0*/  WARPGROUP.DEPBAR.LE gsb0, 0x0 ;  /* 0x00008000000079c5 */ /* 0x000fe40000010000 */
[----:B------:R-:W-:Y:S01]  /*3eb0*/  @!P2 SYNCS.ARRIVE.TRANS64.RED.A1T0 RZ, [UR22], RZ ;  /* 0x000000ffffffa9a7 */ /* 0x000fe20008100416 */
[----:B------:R-:W-:-:S04]  /*3ec0*/  USEL UR22, UR40, UR6, !UP1 ;  /* 0x0000000628167287 */ /* 0x000fc8000c800000 */
[----:B------:R-:W-:-:S06]  /*3ed0*/  UISETP.GE.AND UP1, UPT, UR52, UR22, UPT ;  /* 0x000000163400728c */ /* 0x000fcc000bf26270 */
[----:B------:R-:W-:-:S13]  /*3ee0*/  PLOP3.LUT P3, PT, PT, PT, UP1, 0x80, 0x0 ;  /* 0x000000000000781c */ /* 0x000fda0003f6f018 */
[----:B---3--:R-:W-:Y:S05]  /*3ef0*/  @!P3 BRA `(.L_x_4611) ;  /* 0x000000240074b947 */ /* 0x008fea0003800000 */
[----:B012---:R-:W-:Y:S01]  /*3f00*/  IMAD.MOV.U32 R9, RZ, RZ, R4 ;  /* 0x000000ffff097224 */ /* 0x007fe200078e0004 */
[----:B------:R-:W-:Y:S01]  /*3f10*/  ULDC UR23, c[0x0][0x988] ;  /* 0x0002620000177ab9 */ /* 0x000fe20000000800 */
[----:B------:R-:W-:-:S07]  /*3f20*/  IMAD.MOV.U32 R7, RZ, RZ, R5 ;  /* 0x000000ffff077224 */ /* 0x000fce00078e0005 */
.L_x_4620:
[----:B------:R-:W-:-:S04]  /*3f30*/  UIADD3 UR37, UR37, 0x1, URZ ;  /* 0x0000000125257890 */ /* 0x000fc8000fffe03f */
[----:B------:R-:W-:-:S04]  /*3f40*/  UISETP.NE.AND UP1, UPT, UR37, 0x2, UPT ;  /* 0x000000022500788c */ /* 0x000fc8000bf25270 */
[----:B------:R-:W-:Y:S02]  /*3f50*/  USEL UR6, URZ, 0x1, UP1 ;  /* 0x000000013f067887 */ /* 0x000fe40008800000 */
[----:B------:R-:W-:Y:S02]  /*3f60*/  USEL UR37, UR37, URZ, UP1 ;  /* 0x0000003f25257287 */ /* 0x000fe40008800000 */
[----:B------:R-:W-:Y:S01]  /*3f70*/  ULOP3.LUT UR47, UR47, UR6, URZ, 0x3c, !UPT ;  /* 0x000000062f2f7292 */ /* 0x000fe2000f8e3c3f */
[----:B------:R-:W-:Y:S11]  /*3f80*/  @!P0 BRA `(.L_x_4612) ;  /* 0x0000000000048947 */ /* 0x000ff60003800000 */
[----:B------:R-:W-:Y:S01]  /*3f90*/  BPT.TRAP 0x1 ;  /* 0x000000040000795c */ /* 0x000fe20000300000 */
.L_x_4612:
        /* <DEDUP_REMOVED lines=9> */
.L_x_4613:
[----:B------:R-:W-:Y:S01]  /*4030*/  VIADD R8, R16, UR43 ;  /* 0x0000002b10087c36 */ /* 0x000fe20008000000 */
[----:B-1----:R-:W-:Y:S06]  /*4040*/  @P3 BRA `(.L_x_4614) ;  /* 0x0000000000083947 */ /* 0x002fec0003800000 */
[----:B------:R-:W1:Y:S02]  /*4050*/  SYNCS.PHASECHK.TRANS64.TRYWAIT P3, [UR24+0x22830], R6 ;  /* 0x02283006ff0075a7 */ /* 0x000e640008060158 */
[----:B-1----:R-:W-:Y:S05]  /*4060*/  @!P3 BRA `(.L_x_4615) ;  /* 0x0000010000d4b947 */ /* 0x002fea0003800000 */
.L_x_4614:
[----:B------:R-:W-:Y:S01]  /*4070*/  UIMAD UR18, UR37, 0x300, UR20 ;  /* 0x00000300251278a4 */ /* 0x000fe2000f8e0214 */
[----:B------:R-:W-:Y:S01]  /*4080*/  WARPGROUP.ARRIVE ;  /* 0x00000000000079c5 */ /* 0x000fe20000000000 */
[----:B------:R-:W-:Y:S01]  /*4090*/  UMOV UR19, 0x40000040 ;  /* 0x4000004000137882 */ /* 0x000fe20000000000 */
[----:B------:R-:W-:Y:S01]  /*40a0*/  @UP0 ULDC UR6, c[0x0][0x44c] ;  /* 0x0001130000060ab9 */ /* 0x000fe20000000800 */
[----:B------:R-:W-:Y:S01]  /*40b0*/  UMOV UR7, 0x40000040 ;  /* 0x4000004000077882 */ /* 0x000fe20000000000 */
[----:B------:R-:W-:Y:S01]  /*40c0*/  @P1 IMAD.HI.U32 R4, R8, UR6, RZ ;  /* 0x0000000608041c27 */ /* 0x000fe2000f8e00ff */
[----:B------:R-:W-:Y:S01]  /*40d0*/  @UP0 ULDC UR6, c[0x0][0x450] ;  /* 0x0001140000060ab9 */ /* 0x000fe20000000800 */
[----:B------:R-:W-:Y:S01]  /*40e0*/  UIADD3 UR10, UR18, 0x4, URZ ;  /* 0x00000004120a7890 */ /* 0x000fe2000fffe03f */
[----:B------:R-:W-:Y:S01]  /*40f0*/  LOP3.LUT R11, R11, 0xffffdfff, RZ, 0xc0, !PT ;  /* 0xffffdfff0b0b7812 */ /* 0x000fe200078ec0ff */
[----:B------:R-:W-:Y:S01]  /*4100*/  HGMMA.64x96x16.F32.BF16 R152, gdesc[UR16], RZ, !UPT, gsb0 ;  /* 0x01600000109879f0 */ /* 0x000fe2000c0018ff */
[----:B------:R-:W-:Y:S01]  /*4110*/  @P1 SHF.R.U32.HI R8, RZ, UR6, R4 ;  /* 0x00000006ff081c19 */ /* 0x000fe20008011604 */
[----:B------:R-:W-:Y:S01]  /*4120*/  UIMAD UR6, UR52, -0x60, URZ ;  /* 0xffffffa0340678a4 */ /* 0x000fe2000f8e023f */
[----:B------:R-:W-:Y:S01]  /*4130*/  @P2 LOP3.LUT R11, R11, 0x2000, RZ, 0xfc, !PT ;  /* 0x000020000b0b2812 */ /* 0x000fe200078efcff */
[----:B------:R-:W-:Y:S01]  /*4140*/  UMOV UR11, 0x40000040 ;  /* 0x40000040000b7882 */ /* 0x000fe20000000000 */
[----:B------:R-:W-:Y:S01]  /*4150*/  UIADD3 UR14, UR18, 0x6, URZ ;  /* 0x00000006120e7890 */ /* 0x000fe2000fffe03f */
[----:B-1----:R-:W1:Y:S01]  /*4160*/  SHFL.IDX PT, R5, R8, RZ, 0x1c1f ;  /* 0x001c1fff08057589 */ /* 0x002e6200000e0000 */
[----:B------:R-:W-:Y:S01]  /*4170*/  UMOV UR15, 0x40000040 ;  /* 0x40000040000f7882 */ /* 0x000fe20000000000 */
[----:B------:R-:W-:Y:S01]  /*4180*/  IMAD.U32 R15, RZ, RZ, UR6 ;  /* 0x00000006ff0f7e24 */ /* 0x000fe2000f8e00ff */
[----:B------:R-:W-:Y:S01]  /*4190*/  UIADD3 UR6, UR18, 0x2, URZ ;  /* 0x0000000212067890 */ /* 0x000fe2000fffe03f */
[----:B------:R-:W2:Y:S01]  /*41a0*/  SHFL.IDX PT, R13, R8, 0x1, 0x1c1f ;  /* 0x003c1f00080d7f89 */ /* 0x000ea200000e0000 */
[----:B------:R-:W-:Y:S01]  /*41b0*/  IMAD.U32 R21, RZ, RZ, UR51 ;  /* 0x00000033ff157e24 */ /* 0x000fe2000f8e00ff */
[----:B------:R-:W-:-:S02]  /*41c0*/  LOP3.LUT R11, R11, 0xffffefff, RZ, 0xc0, !PT ;  /* 0xffffefff0b0b7812 */ /* 0x000fc400078ec0ff */
[----:B------:R-:W-:Y:S01]  /*41d0*/  IADD3 R4, -R2, 0x1, R15 ;  /* 0x0000000102047810 */ /* 0x000fe20007ffe10f */
[----:B------:R-:W3:Y:S01]  /*41e0*/  S2R R200, SR_TID.X ;  /* 0x0000000000c87919 */ /* 0x000ee20000002100 */
[----:B------:R-:W-:Y:S02]  /*41f0*/  @P0 LOP3.LUT R11, R11, 0x1000, RZ, 0xfc, !PT ;  /* 0x000010000b0b0812 */ /* 0x000fe400078efcff */
[----:B------:R-:W-:Y:S02]  /*4200*/  IADD3 R4, -R21, UR50, R4 ;  /* 0x0000003215047c10 */ /* 0x000fe4000fffe104 */
[----:B------:R-:W-:-:S04]  /*4210*/  LOP3.LUT R11, R11, 0xffffbfff, RZ, 0xc0, !PT ;  /* 0xffffbfff0b0b7812 */ /* 0x000fc800078ec0ff */
[----:B------:R-:W-:-:S04]  /*4220*/  @P1 LOP3.LUT R11, R11, 0x4000, RZ, 0xfc, !PT ;  /* 0x000040000b0b1812 */ /* 0x000fc800078efcff */
[----:B------:R-:W-:Y:S01]  /*4230*/  LOP3.LUT R11, R11, 0xffff7fff, RZ, 0xc0, !PT ;  /* 0xffff7fff0b0b7812 */ /* 0x000fe200078ec0ff */
[C---:B-1----:R-:W-:Y:S02]  /*4240*/  IMAD.IADD R5, R4.reuse, 0x1, R5 ;  /* 0x0000000104057824 */ /* 0x042fe400078e0205 */
[----:B--2---:R-:W-:-:S05]  /*4250*/  IMAD.IADD R4, R4, 0x1, R13 ;  /* 0x0000000104047824 */ /* 0x004fca00078e020d */
[C---:B------:R-:W-:Y:S02]  /*4260*/  ISETP.GT.AND P1, PT, R4.reuse, 0x41, PT ;  /* 0x000000410400780c */ /* 0x040fe40003f24270 */
[C---:B------:R-:W-:Y:S02]  /*4270*/  ISETP.GT.AND P2, PT, R4.reuse, 0x48, PT ;  /* 0x000000480400780c */ /* 0x040fe40003f44270 */
[C---:B------:R-:W-:Y:S02]  /*4280*/  ISETP.GT.AND P0, PT, R4.reuse, 0x49, PT ;  /* 0x000000490400780c */ /* 0x040fe40003f04270 */
[C---:B------:R-:W-:Y:S02]  /*4290*/  ISETP.GT.AND P3, PT, R4.reuse, 0x50, PT ;  /* 0x000000500400780c */ /* 0x040fe40003f64270 */
[C---:B------:R-:W-:Y:S02]  /*42a0*/  ISETP.GT.AND P4, PT, R4.reuse, 0x51, PT ;  /* 0x000000510400780c */ /* 0x040fe40003f84270 */
[----:B------:R-:W-:-:S02]  /*42b0*/  ISETP.GT.AND P5, PT, R4, 0x58, PT ;  /* 0x000000580400780c */ /* 0x000fc40003fa4270 */
[----:B------:R-:W-:Y:S02]  /*42c0*/  ISETP.GT.AND P6, PT, R4, 0x59, PT ;  /* 0x000000590400780c */ /* 0x000fe40003fc4270 */
[----:B------:R-:W-:Y:S02]  /*42d0*/  @P1 LOP3.LUT R11, R11, 0x8000, RZ, 0xfc, !PT ;  /* 0x000080000b0b1812 */ /* 0x000fe400078efcff */
[----:B------:R-:W-:Y:S02]  /*42e0*/  ISETP.GT.AND P1, PT, R5, RZ, PT ;  /* 0x000000ff0500720c */ /* 0x000fe40003f24270 */
[----:B------:R-:W-:Y:S02]  /*42f0*/  LOP3.LUT R11, R11, 0xfffeffff, RZ, 0xc0, !PT ;  /* 0xfffeffff0b0b7812 */ /* 0x000fe400078ec0ff */
[----:B---3--:R-:W-:Y:S02]  /*4300*/  SHF.R.U32.HI R200, RZ, 0x7, R200 ;  /* 0x00000007ffc87819 */ /* 0x008fe400000116c8 */
[----:B------:R-:W-:-:S02]  /*4310*/  @P2 LOP3.LUT R11, R11, 0x10000, RZ, 0xfc, !PT ;  /* 0x000100000b0b2812 */ /* 0x000fc400078efcff */
[----:B------:R-:W-:Y:S02]  /*4320*/  ISETP.GT.AND P2, PT, R5, 0x9, PT ;  /* 0x000000090500780c */ /* 0x000fe40003f44270 */
[----:B------:R-:W-:-:S04]  /*4330*/  LOP3.LUT R11, R11, 0xfffdffff, RZ, 0xc0, !PT ;  /* 0xfffdffff0b0b7812 */ /* 0x000fc800078ec0ff */
[----:B------:R-:W-:Y:S02]  /*4340*/  @P0 LOP3.LUT R11, R11, 0x20000, RZ, 0xfc, !PT ;  /* 0x000200000b0b0812 */ /* 0x000fe400078efcff */
[----:B------:R-:W-:Y:S02]  /*4350*/  ISETP.GT.AND P0, PT, R5, 0x8, PT ;  /* 0x000000080500780c */ /* 0x000fe40003f04270 */
[----:B------:R-:W-:-:S04]  /*4360*/  LOP3.LUT R11, R11, 0xfffbffff, RZ, 0xc0, !PT ;  /* 0xfffbffff0b0b7812 */ /* 0x000fc800078ec0ff */
[----:B------:R-:W-:Y:S02]  /*4370*/  @P3 LOP3.LUT R11, R11, 0x40000, RZ, 0xfc, !PT ;  /* 0x000400000b0b3812 */ /* 0x000fe400078efcff */
[----:B------:R-:W-:Y:S01]  /*4380*/  ISETP.GT.AND P3, PT, R5, 0x1, PT ;  /* 0x000000010500780c */ /* 0x000fe20003f64270 */
        /* <DEDUP_REMOVED lines=11> */
[----:B------:R-:W-:Y:S02]  /*4440*/  FSEL R152, R152, -INF , P1 ;  /* 0xff80000098987808 */ /* 0x000fe40000800000 */
[----:B------:R-:W-:Y:S02]  /*4450*/  ISETP.GT.AND P1, PT, R5, 0x10, PT ;  /* 0x000000100500780c */ /* 0x000fe40003f24270 */
[----:B------:R-:W-:Y:S02]  /*4460*/  FSEL R8, R153, -INF , P3 ;  /* 0xff80000099087808 */ /* 0x000fe40001800000 */
[----:B------:R-:W-:-:S02]  /*4470*/  FSEL R156, R156, -INF , P0 ;  /* 0xff8000009c9c7808 */ /* 0x000fc40000000000 */
[----:B------:R-:W-:Y:S02]  /*4480*/  FSEL R10, R157, -INF , P2 ;  /* 0xff8000009d0a7808 */ /* 0x000fe40001000000 */
[----:B------:R-:W-:Y:S02]  /*4490*/  FSEL R160, R160, -INF , P1 ;  /* 0xff800000a0a07808 */ /* 0x000fe40000800000 */
[C---:B------:R-:W-:Y:S02]  /*44a0*/  ISETP.GT.AND P3, PT, R5.reuse, 0x11, PT ;  /* 0x000000110500780c */ /* 0x040fe40003f64270 */
[C---:B------:R-:W-:Y:S02]  /*44b0*/  ISETP.GT.AND P0, PT, R5.reuse, 0x18, PT ;  /* 0x000000180500780c */ /* 0x040fe40003f04270 */
[C---:B------:R-:W-:Y:S02]  /*44c0*/  ISETP.GT.AND P2, PT, R5.reuse, 0x19, PT ;  /* 0x000000190500780c */ /* 0x040fe40003f44270 */
[----:B------:R-:W-:-:S02]  /*44d0*/  ISETP.GT.AND P1, PT, R5, 0x20, PT ;  /* 0x000000200500780c */ /* 0x000fc40003f24270 */
[----:B------:R-:W-:Y:S02]  /*44e0*/  FSEL R161, R161, -INF , P3 ;  /* 0xff800000a1a17808 */ /* 0x000fe40001800000 */
[----:B------:R-:W-:Y:S02]  /*44f0*/  FSEL R164, R164, -INF , P0 ;  /* 0xff800000a4a47808 */ /* 0x000fe40000000000 */
[----:B------:R-:W-:Y:S02]  /*4500*/  FSEL R165, R165, -INF , P2 ;  /* 0xff800000a5a57808 */ /* 0x000fe40001000000 */
[----:B------:R-:W-:Y:S02]  /*4510*/  FSEL R168, R168, -INF , P1 ;  /* 0xff800000a8a87808 */ /* 0x000fe40000800000 */
[C---:B------:R-:W-:Y:S02]  /*4520*/  ISETP.GT.AND P3, PT, R5.reuse, 0x21, PT ;  /* 0x000000210500780c */ /* 0x040fe40003f64270 */
[----:B------:R-:W-:-:S02]  /*4530*/  ISETP.GT.AND P0, PT, R5, 0x28, PT ;  /* 0x000000280500780c */ /* 0x000fc40003f04270 */
[C---:B------:R-:W-:Y:S02]  /*4540*/  ISETP.GT.AND P2, PT, R5.reuse, 0x29, PT ;  /* 0x000000290500780c */ /* 0x040fe40003f44270 */
[----:B------:R-:W-:Y:S02]  /*4550*/  ISETP.GT.AND P1, PT, R5, 0x30, PT ;  /* 0x000000300500780c */ /* 0x000fe40003f24270 */
[----:B------:R-:W-:Y:S02]  /*4560*/  FSEL R169, R169, -INF , P3 ;  /* 0xff800000a9a97808 */ /* 0x000fe40001800000 */
[----:B------:R-:W-:Y:S02]  /*4570*/  FSEL R172, R172, -INF , P0 ;  /* 0xff800000acac7808 */ /* 0x000fe40000000000 */
[----:B------:R-:W-:Y:S02]  /*4580*/  FSEL R173, R173, -INF , P2 ;  /* 0xff800000adad7808 */ /* 0x000fe40001000000 */
[----:B------:R-:W-:-:S02]  /*4590*/  FSEL R176, R176, -INF , P1 ;  /* 0xff800000b0b07808 */ /* 0x000fc40000800000 */
[C---:B------:R-:W-:Y:S02]  /*45a0*/  ISETP.GT.AND P3, PT, R5.reuse, 0x31, PT ;  /* 0x000000310500780c */ /* 0x040fe40003f64270 */
[C---:B------:R-:W-:Y:S02]  /*45b0*/  ISETP.GT.AND P0, PT, R5.reuse, 0x38, PT ;  /* 0x000000380500780c */ /* 0x040fe40003f04270 */
[----:B------:R-:W-:Y:S02]  /*45c0*/  ISETP.GT.AND P2, PT, R5, 0x39, PT ;  /* 0x000000390500780c */ /* 0x000fe40003f44270 */
[----:B------:R-:W-:Y:S02]  /*45d0*/  ISETP.GT.AND P1, PT, R4, RZ, PT ;  /* 0x000000ff0400720c */ /* 0x000fe40003f24270 */
        /* <DEDUP_REMOVED lines=22> */
[C---:B------:R-:W-:Y:S02]  /*4740*/  ISETP.GT.AND P2, PT, R4.reuse, 0x29, PT ;  /* 0x000000290400780c */ /* 0x040fe40003f44270 */
        /* <DEDUP_REMOVED lines=9> */
[----:B------:R-:W-:Y:S02]  /*47e0*/  FMNMX.FTZ R4, R154, R9, !PT ;  /* 0x000000099a047209 */ /* 0x000fe40007810000 */
[----:B------:R-:W-:Y:S02]  /*47f0*/  FSEL R179, R179, -INF , P3 ;  /* 0xff800000b3b37808 */ /* 0x000fe40001800000 */
[----:B------:R-:W-:Y:S02]  /*4800*/  FMNMX.FTZ R4, R155, R4, !PT ;  /* 0x000000049b047209 */ /* 0x000fe40007810000 */
[----:B------:R-:W-:Y:S02]  /*4810*/  FSEL R182, R182, -INF , P0 ;  /* 0xff800000b6b67808 */ /* 0x000fe40000000000 */
[----:B------:R-:W-:Y:S02]  /*4820*/  FMNMX.FTZ R4, R158, R4, !PT ;  /* 0x000000049e047209 */ /* 0x000fe40007810000 */
[----:B------:R-:W-:-:S02]  /*4830*/  FSEL R183, R183, -INF , P2 ;  /* 0xff800000b7b77808 */ /* 0x000fc40001000000 */
[----:B------:R-:W-:Y:S02]  /*4840*/  FMNMX.FTZ R4, R159, R4, !PT ;  /* 0x000000049f047209 */ /* 0x000fe40007810000 */
[----:B------:R-:W-:Y:S02]  /*4850*/  FSEL R186, R186, -INF , P1 ;  /* 0xff800000baba7808 */ /* 0x000fe40000800000 */
[----:B------:R-:W-:Y:S02]  /*4860*/  FMNMX.FTZ R4, R162, R4, !PT ;  /* 0x00000004a2047209 */ /* 0x000fe40007810000 */
[----:B------:R-:W-:Y:S02]  /*4870*/  LOP3.LUT P1, RZ, R11, 0x8000, RZ, 0xc0, !PT ;  /* 0x000080000bff7812 */ /* 0x000fe4000782c0ff */
[----:B------:R-:W-:Y:S02]  /*4880*/  FMNMX.FTZ R4, R163, R4, !PT ;  /* 0x00000004a3047209 */ /* 0x000fe40007810000 */
[----:B------:R-:W-:-:S02]  /*4890*/  LOP3.LUT P2, RZ, R11, 0x10000, RZ, 0xc0, !PT ;  /* 0x000100000bff7812 */ /* 0x000fc4000784c0ff */
[----:B------:R-:W-:Y:S02]  /*48a0*/  FMNMX.FTZ R4, R166, R4, !PT ;  /* 0x00000004a6047209 */ /* 0x000fe40007810000 */
[----:B------:R-:W-:Y:S02]  /*48b0*/  FSEL R187, R187, -INF , P1 ;  /* 0xff800000bbbb7808 */ /* 0x000fe40000800000 */
[----:B------:R-:W-:Y:S02]  /*48c0*/  FMNMX.FTZ R4, R167, R4, !PT ;  /* 0x00000004a7047209 */ /* 0x000fe40007810000 */
[----:B------:R-:W-:Y:S02]  /*48d0*/  LOP3.LUT P0, RZ, R11, 0x20000, RZ, 0xc0, !PT ;  /* 0x000200000bff7812 */ /* 0x000fe4000780c0ff */
[----:B------:R-:W-:Y:S02]  /*48e0*/  FMNMX.FTZ R4, R170, R4, !PT ;  /* 0x00000004aa047209 */ /* 0x000fe40007810000 */
[----:B------:R-:W-:-:S02]  /*48f0*/  FSEL R190, R190, -INF , P2 ;  /* 0xff800000bebe7808 */ /* 0x000fc40001000000 */
[----:B------:R-:W-:Y:S02]  /*4900*/  FMNMX.FTZ R4, R171, R4, !PT ;  /* 0x00000004ab047209 */ /* 0x000fe40007810000 */
[----:B------:R-:W-:Y:S02]  /*4910*/  LOP3.LUT P3, RZ, R11, 0x40000, RZ, 0xc0, !PT ;  /* 0x000400000bff7812 */ /* 0x000fe4000786c0ff */
[----:B------:R-:W-:Y:S02]  /*4920*/  FMNMX.FTZ R4, R174, R4, !PT ;  /* 0x00000004ae047209 */ /* 0x000fe40007810000 */
[----:B------:R-:W-:Y:S02]  /*4930*/  FSEL R191, R191, -INF , P0 ;  /* 0xff800000bfbf7808 */ /* 0x000fe40000000000 */
        /* <DEDUP_REMOVED lines=8> */
[----:B------:R-:W-:Y:S02]  /*49c0*/  FMNMX.FTZ R4, R183, R4, !PT ;  /* 0x00000004b7047209 */ /* 0x000fe40007810000 */
[C---:B------:R-:W-:Y:S02]  /*49d0*/  LOP3.LUT P1, RZ, R11.reuse, 0x4000, RZ, 0xc0, !PT ;  /* 0x000040000bff7812 */ /* 0x040fe4000782c0ff */
[----:B------:R-:W-:Y:S02]  /*49e0*/  FMNMX.FTZ R4, R186, R4, !PT ;  /* 0x00000004ba047209 */ /* 0x000fe40007810000 */
[----:B------:R-:W-:Y:S02]  /*49f0*/  LOP3.LUT P2, RZ, R11, 0x2000, RZ, 0xc0, !PT ;  /* 0x000020000bff7812 */ /* 0x000fe4000784c0ff */
[----:B------:R-:W-:Y:S02]  /*4a00*/  FMNMX.FTZ R4, R187, R4, !PT ;  /* 0x00000004bb047209 */ /* 0x000fe40007810000 */
[----:B------:R-:W-:-:S02]  /*4a10*/  LOP3.LUT P0, RZ, R11, 0x1000, RZ, 0xc0, !PT ;  /* 0x000010000bff7812 */ /* 0x000fc4000780c0ff */
[----:B------:R-:W-:Y:S02]  /*4a20*/  FMNMX.FTZ R4, R190, R4, !PT ;  /* 0x00000004be047209 */ /* 0x000fe40007810000 */
[----:B------:R-:W-:Y:S02]  /*4a30*/  ISETP.GT.AND P6, PT, R5, 0x41, PT ;  /* 0x000000410500780c */ /* 0x000fe40003fc4270 */
[----:B------:R-:W-:Y:S02]  /*4a40*/  FMNMX.FTZ R4, R191, R4, !PT ;  /* 0x00000004bf047209 */ /* 0x000fe40007810000 */
[----:B------:R-:W-:Y:S02]  /*4a50*/  ISETP.GT.AND P5, PT, R5, 0x48, PT ;  /* 0x000000480500780c */ /* 0x000fe40003fa4270 */
[----:B------:R-:W-:Y:S02]  /*4a60*/  FMNMX.FTZ R4, R194, R4, !PT ;  /* 0x00000004c2047209 */ /* 0x000fe40007810000 */
[----:B------:R-:W-:-:S02]  /*4a70*/  FSEL R185, R185, -INF , P6 ;  /* 0xff800000b9b97808 */ /* 0x000fc40003000000 */
[----:B------:R-:W-:Y:S02]  /*4a80*/  FMNMX.FTZ R4, R195, R4, !PT ;  /* 0x00000004c3047209 */ /* 0x000fe40007810000 */
[----:B------:R-:W-:Y:S02]  /*4a90*/  ISETP.GT.AND P4, PT, R5, 0x49, PT ;  /* 0x000000490500780c */ /* 0x000fe40003f84270 */
[----:B------:R-:W-:Y:S02]  /*4aa0*/  FMNMX.FTZ R4, R198, R4, !PT ;  /* 0x00000004c6047209 */ /* 0x000fe40007810000 */
[----:B------:R-:W-:Y:S02]  /*4ab0*/  FSEL R188, R188, -INF , P5 ;  /* 0xff800000bcbc7808 */ /* 0x000fe40002800000 */
[----:B------:R-:W-:Y:S02]  /*4ac0*/  FMNMX.FTZ R4, R199, R4, !PT ;  /* 0x00000004c7047209 */ /* 0x000fe40007810000 */
[----:B------:R-:W-:-:S02]  /*4ad0*/  FSEL R189, R189, -INF , P4 ;  /* 0xff800000bdbd7808 */ /* 0x000fc40002000000 */
[C---:B------:R-:W-:Y:S01]  /*4ae0*/  ISETP.GT.AND P5, PT, R5.reuse, 0x50, PT ;  /* 0x000000500500780c */ /* 0x040fe20003fa4270 */
[----:B------:R-:W1:Y:S01]  /*4af0*/  SHFL.BFLY PT, R11, R4, 0x2, 0x1f ;  /* 0x0c401f00040b7f89 */ /* 0x000e6200000e0000 */
[C---:B------:R-:W-:Y:S02]  /*4b00*/  ISETP.GT.AND P4, PT, R5.reuse, 0x51, PT ;  /* 0x000000510500780c */ /* 0x040fe40003f84270 */
[----:B------:R-:W-:Y:S02]  /*4b10*/  FSEL R192, R192, -INF , P5 ;  /* 0xff800000c0c07808 */ /* 0x000fe40002800000 */
[----:B------:R-:W-:Y:S02]  /*4b20*/  ISETP.GT.AND P5, PT, R5, 0x58, PT ;  /* 0x000000580500780c */ /* 0x000fe40003fa4270 */
[----:B------:R-:W-:Y:S02]  /*4b30*/  FSEL R193, R193, -INF , P4 ;  /* 0xff800000c1c17808 */ /* 0x000fe40002000000 */
[----:B------:R-:W-:-:S02]  /*4b40*/  ISETP.GT.AND P4, PT, R5, 0x59, PT ;  /* 0x000000590500780c */ /* 0x000fc40003f84270 */
[----:B------:R-:W-:Y:S02]  /*4b50*/  FSEL R196, R196, -INF , P5 ;  /* 0xff800000c4c47808 */ /* 0x000fe40002800000 */
[----:B------:R-:W-:Y:S02]  /*4b60*/  FSEL R197, R197, -INF , P4 ;  /* 0xff800000c5c57808 */ /* 0x000fe40002000000 */
[----:B-1----:R-:W-:-:S05]  /*4b70*/  FMNMX.FTZ R4, R4, R11, !PT ;  /* 0x0000000b04047209 */ /* 0x002fca0007810000 */
[----:B------:R-:W1:Y:S02]  /*4b80*/  SHFL.BFLY PT, R11, R4, 0x1, 0x1f ;  /* 0x0c201f00040b7f89 */ /* 0x000e6400000e0000 */
[----:B-1----:R-:W-:-:S04]  /*4b90*/  FMNMX.FTZ R4, R4, R11, !PT ;  /* 0x0000000b04047209 */ /* 0x002fc80007810000 */
[----:B------:R-:W-:-:S04]  /*4ba0*/  FSETP.NEU.FTZ.AND P3, PT, R4, -INF , PT ;  /* 0xff8000000400780b */ /* 0x000fc80003f7d000 */
[----:B------:R-:W-:-:S05]  /*4bb0*/  FSEL R11, R4, RZ, P3 ;  /* 0x000000ff040b7208 */ /* 0x000fca0001800000 */
[----:B------:R-:W-:Y:S01]  /*4bc0*/  FADD.FTZ R11, -R11, R9 ;  /* 0x000000090b0b7221 */ /* 0x000fe20000010100 */
[----:B------:R-:W-:-:S05]  /*4bd0*/  FMUL.FTZ R9, R4, UR10 ;  /* 0x0000000a04097c20 */ /* 0x000fca0008410000 */
[----:B------:R-:W-:Y:S02]  /*4be0*/  FSEL R9, R9, RZ, P3 ;  /* 0x000000ff09097208 */ /* 0x000fe40001800000 */
[----:B------:R-:W-:-:S03]  /*4bf0*/  ISETP.GT.AND P3, PT, R5, 0x40, PT ;  /* 0x000000400500780c */ /* 0x000fc60003f64270 */
        /* <DEDUP_REMOVED lines=27> */
[----:B------:R-:W-:-:S02]  /*4db0*/  FSEL R184, R184, -INF , P3 ;  /* 0xff800000b8b87808 */ /* 0x000fc40001800000 */
[----:B------:R-:W-:-:S04]  /*4dc0*/  FMNMX.FTZ R11, R8, R11, !PT ;  /* 0x0000000b080b7209 */ /* 0x000fc80007810000 */
[----:B------:R-:W-:Y:S01]  /*4dd0*/  FMNMX.FTZ R11, R156, R11, !PT ;  /* 0x0000000b9c0b7209 */ /* 0x000fe20007810000 */
[----:B------:R-:W1:Y:S03]  /*4de0*/  MUFU.EX2 R9, R9 ;  /* 0x0000000900097308 */ /* 0x000e660000000800 */
[----:B------:R-:W-:-:S04]  /*4df0*/  FMNMX.FTZ R11, R10, R11, !PT ;  /* 0x0000000b0a0b7209 */ /* 0x000fc80007810000 */
[----:B------:R-:W-:Y:S01]  /*4e00*/  FMNMX.FTZ R11, R160, R11, !PT ;  /* 0x0000000ba00b7209 */ /* 0x000fe20007810000 */
[----:B------:R-:W2:Y:S03]  /*4e10*/  MUFU.EX2 R155, R155 ;  /* 0x0000009b009b7308 */ /* 0x000ea60000000800 */
[----:B------:R-:W-:-:S04]  /*4e20*/  FMNMX.FTZ R11, R161, R11, !PT ;  /* 0x0000000ba10b7209 */ /* 0x000fc80007810000 */
[----:B------:R-:W-:Y:S01]  /*4e30*/  FMNMX.FTZ R11, R164, R11, !PT ;  /* 0x0000000ba40b7209 */ /* 0x000fe20007810000 */
[----:B------:R-:W3:Y:S01]  /*4e40*/  MUFU.EX2 R158, R158 ;  /* 0x0000009e009e7308 */ /* 0x000ee20000000800 */
[----:B-1----:R-:W-:Y:S01]  /*4e50*/  FFMA.FTZ R0, R9, R0, R154 ;  /* 0x0000000009007223 */ /* 0x002fe2000001009a */
[----:B------:R-:W-:Y:S01]  /*4e60*/  FMUL.FTZ R26, R26, R9 ;  /* 0x000000091a1a7220 */ /* 0x000fe20000410000 */
        /* <DEDUP_REMOVED lines=8> */
[----:B------:R-:W-:Y:S01]  /*4ef0*/  FMUL.FTZ R34, R34, R9 ;  /* 0x0000000922227220 */ /* 0x000fe20000410000 */
[----:B------:R-:W-:Y:S01]  /*4f00*/  FMNMX.FTZ R11, R169, R11, !PT ;  /* 0x0000000ba90b7209 */ /* 0x000fe20007810000 */
[-C--:B------:R-:W-:Y:S01]  /*4f10*/  FMUL.FTZ R35, R35, R9.reuse ;  /* 0x0000000923237220 */ /* 0x080fe20000410000 */
[-C--:B------:R-:W-:Y:S01]  /*4f20*/  FMUL.FTZ R38, R38, R9.reuse ;  /* 0x0000000926267220 */ /* 0x080fe20000410000 */
[----:B------:R-:W-:Y:S01]  /*4f30*/  FMUL.FTZ R39, R39, R9 ;  /* 0x0000000927277220 */ /* 0x000fe20000410000 */
[----:B------:R-:W-:Y:S01]  /*4f40*/  FMNMX.FTZ R11, R172, R11, !PT ;  /* 0x0000000bac0b7209 */ /* 0x000fe20007810000 */
[----:B---3--:R-:W-:Y:S01]  /*4f50*/  FADD.FTZ R0, R158, R0 ;  /* 0x000000009e007221 */ /* 0x008fe20000010000 */
[----:B------:R-:W2:Y:S01]  /*4f60*/  MUFU.EX2 R153, R162 ;  /* 0x000000a200997308 */ /* 0x000ea20000000800 */
[----:B------:R-:W-:Y:S01]  /*4f70*/  FMUL.FTZ R42, R42, R9 ;  /* 0x000000092a2a7220 */ /* 0x000fe20000410000 */
[----:B------:R-:W-:Y:S01]  /*4f80*/  FMNMX.FTZ R11, R173, R11, !PT ;  /* 0x0000000bad0b7209 */ /* 0x000fe20007810000 */
[-C--:B------:R-:W-:Y:S01]  /*4f90*/  FMUL.FTZ R43, R43, R9.reuse ;  /* 0x000000092b2b7220 */ /* 0x080fe20000410000 */
[-C--:B------:R-:W-:Y:S01]  /*4fa0*/  FMUL.FTZ R46, R46, R9.reuse ;  /* 0x000000092e2e7220 */ /* 0x080fe20000410000 */
[----:B------:R-:W-:Y:S01]  /*4fb0*/  FMUL.FTZ R47, R47, R9 ;  /* 0x000000092f2f7220 */ /* 0x000fe20000410000 */
[----:B------:R-:W-:Y:S01]  /*4fc0*/  FMNMX.FTZ R11, R176, R11, !PT ;  /* 0x0000000bb00b7209 */ /* 0x000fe20007810000 */
[C---:B-1----:R-:W-:Y:S01]  /*4fd0*/  FADD.FTZ R0, R159.reuse, R0 ;  /* 0x000000009f007221 */ /* 0x042fe20000010000 */
[----:B------:R-:W-:Y:S01]  /*4fe0*/  F2FP.BF16.F32.PACK_AB R159, R159, R158 ;  /* 0x0000009e9f9f723e */ /* 0x000fe200000010ff */
[----:B------:R-:W1:Y:S01]  /*4ff0*/  MUFU.EX2 R163, R163 ;  /* 0x000000a300a37308 */ /* 0x000e620000000800 */
[----:B------:R-:W-:Y:S01]  /*5000*/  FMNMX.FTZ R11, R177, R11, !PT ;  /* 0x0000000bb10b7209 */ /* 0x000fe20007810000 */
[-C--:B------:R-:W-:Y:S01]  /*5010*/  FMUL.FTZ R50, R50, R9.reuse ;  /* 0x0000000932327220 */ /* 0x080fe20000410000 */
[-C--:B------:R-:W-:Y:S01]  /*5020*/  FMUL.FTZ R51, R51, R9.reuse ;  /* 0x0000000933337220 */ /* 0x080fe20000410000 */
[----:B------:R-:W-:Y:S01]  /*5030*/  FMUL.FTZ R54, R54, R9 ;  /* 0x0000000936367220 */ /* 0x000fe20000410000 */
[----:B------:R-:W-:Y:S01]  /*5040*/  FMNMX.FTZ R11, R180, R11, !PT ;  /* 0x0000000bb40b7209 */ /* 0x000fe20007810000 */
[-C--:B------:R-:W-:Y:S01]  /*5050*/  FMUL.FTZ R55, R55, R9.reuse ;  /* 0x0000000937377220 */ /* 0x080fe20000410000 */
[----:B------:R-:W-:Y:S01]  /*5060*/  FMUL.FTZ R58, R58, R9 ;  /* 0x000000093a3a7220 */ /* 0x000fe20000410000 */
[----:B------:R-:W3:Y:S01]  /*5070*/  MUFU.EX2 R155, R166 ;  /* 0x000000a6009b7308 */ /* 0x000ee20000000800 */
[----:B------:R-:W-:Y:S01]  /*5080*/  FMNMX.FTZ R11, R181, R11, !PT ;  /* 0x0000000bb50b7209 */ /* 0x000fe20007810000 */
[----:B--2---:R-:W-:Y:S01]  /*5090*/  FADD.FTZ R0, R153, R0 ;  /* 0x0000000099007221 */ /* 0x004fe20000010000 */
[-C--:B------:R-:W-:Y:S01]  /*50a0*/  FMUL.FTZ R59, R59, R9.reuse ;  /* 0x000000093b3b7220 */ /* 0x080fe20000410000 */
[----:B------:R-:W-:Y:S01]  /*50b0*/  FMUL.FTZ R62, R62, R9 ;  /* 0x000000093e3e7220 */ /* 0x000fe20000410000 */
[----:B------:R-:W-:Y:S01]  /*50c0*/  FMNMX.FTZ R11, R184, R11, !PT ;  /* 0x0000000bb80b7209 */ /* 0x000fe20007810000 */
[-C--:B------:R-:W-:Y:S01]  /*50d0*/  FMUL.FTZ R63, R63, R9.reuse ;  /* 0x000000093f3f7220 */ /* 0x080fe20000410000 */
[----:B------:R-:W-:Y:S01]  /*50e0*/  FMUL.FTZ R66, R66, R9 ;  /* 0x0000000942427220 */ /* 0x000fe20000410000 */
[----:B------:R-:W2:Y:S01]  /*50f0*/  MUFU.EX2 R167, R167 ;  /* 0x000000a700a77308 */ /* 0x000ea20000000800 */
[----:B------:R-:W-:Y:S01]  /*5100*/  FMNMX.FTZ R11, R185, R11, !PT ;  /* 0x0000000bb90b7209 */ /* 0x000fe20007810000 */
[C---:B-1----:R-:W-:Y:S01]  /*5110*/  FADD.FTZ R0, R163.reuse, R0 ;  /* 0x00000000a3007221 */ /* 0x042fe20000010000 */
[----:B------:R-:W-:Y:S01]  /*5120*/  F2FP.BF16.F32.PACK_AB R153, R163, R153 ;  /* 0x00000099a399723e */ /* 0x000fe200000010ff */
[----:B------:R-:W-:Y:S01]  /*5130*/  FMUL.FTZ R67, R67, R9 ;  /* 0x0000000943437220 */ /* 0x000fe20000410000 */
[----:B------:R-:W-:Y:S01]  /*5140*/  FMNMX.FTZ R11, R188, R11, !PT ;  /* 0x0000000bbc0b7209 */ /* 0x000fe20007810000 */
[-C--:B------:R-:W-:Y:S01]  /*5150*/  FMUL.FTZ R70, R70, R9.reuse ;  /* 0x0000000946467220 */ /* 0x080fe20000410000 */
[----:B------:R-:W-:Y:S01]  /*5160*/  FMUL.FTZ R71, R71, R9 ;  /* 0x0000000947477220 */ /* 0x000fe20000410000 */
[----:B------:R-:W1:Y:S01]  /*5170*/  MUFU.EX2 R170, R170 ;  /* 0x000000aa00aa7308 */ /* 0x000e620000000800 */
[----:B------:R-:W-:Y:S01]  /*5180*/  FMNMX.FTZ R11, R189, R11, !PT ;  /* 0x0000000bbd0b7209 */ /* 0x000fe20007810000 */
[----:B---3--:R-:W-:Y:S01]  /*5190*/  FADD.FTZ R0, R155, R0 ;  /* 0x000000009b007221 */ /* 0x008fe20000010000 */
[-C--:B------:R-:W-:Y:S01]  /*51a0*/  FMUL.FTZ R74, R74, R9.reuse ;  /* 0x000000094a4a7220 */ /* 0x080fe20000410000 */
[----:B------:R-:W-:Y:S01]  /*51b0*/  FMUL.FTZ R75, R75, R9 ;  /* 0x000000094b4b7220 */ /* 0x000fe20000410000 */
[----:B------:R-:W-:Y:S01]  /*51c0*/  FMNMX.FTZ R11, R192, R11, !PT ;  /* 0x0000000bc00b7209 */ /* 0x000fe20007810000 */
[-C--:B------:R-:W-:Y:S01]  /*51d0*/  FMUL.FTZ R78, R78, R9.reuse ;  /* 0x000000094e4e7220 */ /* 0x080fe20000410000 */
[----:B------:R-:W-:Y:S01]  /*51e0*/  FMUL.FTZ R79, R79, R9 ;  /* 0x000000094f4f7220 */ /* 0x000fe20000410000 */
[----:B------:R-:W3:Y:S01]  /*51f0*/  MUFU.EX2 R171, R171 ;  /* 0x000000ab00ab7308 */ /* 0x000ee20000000800 */
[----:B------:R-:W-:Y:S01]  /*5200*/  FMNMX.FTZ R11, R193, R11, !PT ;  /* 0x0000000bc10b7209 */ /* 0x000fe20007810000 */
[C---:B--2---:R-:W-:Y:S01]  /*5210*/  FADD.FTZ R0, R167.reuse, R0 ;  /* 0x00000000a7007221 */ /* 0x044fe20000010000 */
[----:B------:R-:W-:Y:S01]  /*5220*/  F2FP.BF16.F32.PACK_AB R155, R167, R155 ;  /* 0x0000009ba79b723e */ /* 0x000fe200000010ff */
[----:B------:R-:W-:Y:S01]  /*5230*/  FMUL.FTZ R82, R82, R9 ;  /* 0x0000000952527220 */ /* 0x000fe20000410000 */
[----:B------:R-:W-:Y:S01]  /*5240*/  FMNMX.FTZ R5, R196, R11, !PT ;  /* 0x0000000bc4057209 */ /* 0x000fe20007810000 */
[-C--:B------:R-:W-:Y:S01]  /*5250*/  FMUL.FTZ R83, R83, R9.reuse ;  /* 0x0000000953537220 */ /* 0x080fe20000410000 */
[----:B------:R-:W-:Y:S01]  /*5260*/  FMUL.FTZ R86, R86, R9 ;  /* 0x0000000956567220 */ /* 0x000fe20000410000 */
[----:B------:R-:W2:Y:S01]  /*5270*/  MUFU.EX2 R163, R174 ;  /* 0x000000ae00a37308 */ /* 0x000ea20000000800 */
[----:B------:R-:W-:Y:S01]  /*5280*/  FMNMX.FTZ R5, R197, R5, !PT ;  /* 0x00000005c5057209 */ /* 0x000fe20007810000 */
[----:B-1----:R-:W-:Y:S01]  /*5290*/  FADD.FTZ R0, R170, R0 ;  /* 0x00000000aa007221 */ /* 0x002fe20000010000 */
[-C--:B------:R-:W-:Y:S01]  /*52a0*/  FMUL.FTZ R87, R87, R9.reuse ;  /* 0x0000000957577220 */ /* 0x080fe20000410000 */
[-C--:B------:R-:W-:Y:S01]  /*52b0*/  FMUL.FTZ R90, R90, R9.reuse ;  /* 0x000000095a5a7220 */ /* 0x080fe20000410000 */
[-C--:B------:R-:W-:Y:S01]  /*52c0*/  FMUL.FTZ R91, R91, R9.reuse ;  /* 0x000000095b5b7220 */ /* 0x080fe20000410000 */
[----:B------:R-:W1:Y:S01]  /*52d0*/  SHFL.BFLY PT, R11, R5, 0x2, 0x1f ;  /* 0x0c401f00050b7f89 */ /* 0x000e6200000e0000 */
[-C--:B------:R-:W-:Y:S01]  /*52e0*/  FMUL.FTZ R94, R94, R9.reuse ;  /* 0x000000095e5e7220 */ /* 0x080fe20000410000 */
        /* <DEDUP_REMOVED lines=21> */
[----:B------:R-:W-:Y:S01]  /*5440*/  FMUL.FTZ R123, R123, R9 ;  /* 0x000000097b7b7220 */ /* 0x000fe20000410000 */
[----:B-1----:R-:W-:Y:S01]  /*5450*/  FMNMX.FTZ R5, R5, R11, !PT ;  /* 0x0000000b05057209 */ /* 0x002fe20007810000 */
[-C--:B------:R-:W-:Y:S01]  /*5460*/  FMUL.FTZ R126, R126, R9.reuse ;  /* 0x000000097e7e7220 */ /* 0x080fe20000410000 */
[----:B------:R-:W1:Y:S01]  /*5470*/  MUFU.EX2 R182, R182 ;  /* 0x000000b600b67308 */ /* 0x000e620000000800 */
[----:B---3--:R-:W-:Y:S01]  /*5480*/  FADD.FTZ R0, R178, R0 ;  /* 0x00000000b2007221 */ /* 0x008fe20000010000 */
[-C--:B------:R-:W-:Y:S01]  /*5490*/  FMUL.FTZ R127, R127, R9.reuse ;  /* 0x000000097f7f7220 */ /* 0x080fe20000410000 */
[----:B------:R-:W3:Y:S01]  /*54a0*/  SHFL.BFLY PT, R11, R5, 0x1, 0x1f ;  /* 0x0c201f00050b7f89 */ /* 0x000ee200000e0000 */
        /* <DEDUP_REMOVED lines=15> */
[----:B------:R-:W-:-:S05]  /*55a0*/  FMUL.FTZ R151, R151, R9 ;  /* 0x0000000997977220 */ /* 0x000fca0000410000 */
[----:B------:R-:W1:Y:S01]  /*55b0*/  MUFU.EX2 R187, R187 ;  /* 0x000000bb00bb7308 */ /* 0x000e620000000800 */
[C---:B----4-:R-:W-:Y:S01]  /*55c0*/  FADD.FTZ R0, R183.reuse, R0 ;  /* 0x00000000b7007221 */ /* 0x050fe20000010000 */
[----:B------:R-:W-:Y:S02]  /*55d0*/  F2FP.BF16.F32.PACK_AB R167, R183, R182 ;  /* 0x000000b6b7a7723e */ /* 0x000fe400000010ff */
[----:B---3--:R-:W-:-:S04]  /*55e0*/  FMNMX.FTZ R5, R5, R11, !PT ;  /* 0x0000000b05057209 */ /* 0x008fc80007810000 */
[C---:B------:R-:W-:Y:S01]  /*55f0*/  FSETP.NEU.FTZ.AND P3, PT, R5.reuse, -INF , PT ;  /* 0xff8000000500780b */ /* 0x040fe20003f7d000 */
[C---:B------:R-:W-:Y:S01]  /*5600*/  FMUL.FTZ R11, R5.reuse, UR10 ;  /* 0x0000000a050b7c20 */ /* 0x040fe20008410000 */
[----:B------:R-:W-:Y:S01]  /*5610*/  MUFU.EX2 R190, R190 ;  /* 0x000000be00be7308 */ /* 0x000fe20000000800 */
[----:B--2---:R-:W-:Y:S01]  /*5620*/  FADD.FTZ R0, R186, R0 ;  /* 0x00000000ba007221 */ /* 0x004fe20000010000 */
[----:B------:R-:W-:Y:S02]  /*5630*/  FSEL R15, R5, RZ, P3 ;  /* 0x000000ff050f7208 */ /* 0x000fe40001800000 */
[----:B------:R-:W-:-:S03]  /*5640*/  FSEL R11, R11, RZ, P3 ;  /* 0x000000ff0b0b7208 */ /* 0x000fc60001800000 */
[----:B------:R-:W-:Y:S01]  /*5650*/  FADD.FTZ R15, -R15, R7 ;  /* 0x000000070f0f7221 */ /* 0x000fe20000010100 */
[----:B------:R-:W-:Y:S02]  /*5660*/  IMAD.U32 R7, RZ, RZ, UR24 ;  /* 0x00000018ff077e24 */ /* 0x000fe4000f8e00ff */
        /* <DEDUP_REMOVED lines=12> */
[----:B------:R-:W-:Y:S01]  /*5730*/  @!P2 VIADD R21, R7, 0x22840 ;  /* 0x000228400715a836 */ /* 0x000fe20000000000 */
[----:B------:R-:W-:Y:S01]  /*5740*/  MUFU.EX2 R152, R152 ;  /* 0x0000009800987308 */ /* 0x000fe20000000800 */
[--C-:B------:R-:W-:Y:S01]  /*5750*/  FFMA.FTZ R172, R172, UR10, -R11.reuse ;  /* 0x0000000aacac7c23 */ /* 0x100fe2000801080b */
[----:B--2---:R-:W-:Y:S01]  /*5760*/  IADD3 R8, -R200, 0xb, RZ ;  /* 0x0000000bc8087810 */ /* 0x004fe20007ffe1ff */
[----:B------:R-:W-:Y:S01]  /*5770*/  FFMA.FTZ R173, R173, UR10, -R11 ;  /* 0x0000000aadad7c23 */ /* 0x000fe2000801080b */
[----:B------:R-:W-:Y:S01]  /*5780*/  @!P2 PRMT R21, RZ, 0x654, R21 ;  /* 0x00000654ff15a816 */ /* 0x000fe20000000015 */
[--C-:B------:R-:W-:Y:S01]  /*5790*/  FFMA.FTZ R176, R176, UR10, -R11.reuse ;  /* 0x0000000ab0b07c23 */ /* 0x100fe2000801080b */
[--C-:B------:R-:W-:Y:S01]  /*57a0*/  FFMA.FTZ R177, R177, UR10, -R11.reuse ;  /* 0x0000000ab1b17c23 */ /* 0x100fe2000801080b */
[----:B------:R2:W-:Y:S06]  /*57b0*/  BAR.ARV R8, 0x100 ;  /* 0x000400080000751d */ /* 0x0005ec0000002000 */
[----:B------:R-:W3:Y:S01]  /*57c0*/  MUFU.EX2 R15, R15 ;  /* 0x0000000f000f7308 */ /* 0x000ee20000000800 */
[----:B------:R4:W-:Y:S01]  /*57d0*/  @!P2 SYNCS.ARRIVE.TRANS64.RED.A1T0 RZ, [R21+URZ], RZ ;  /* 0x000000ff15ffa9a7 */ /* 0x0009e2000810043f */
[--C-:B------:R-:W-:Y:S01]  /*57e0*/  FFMA.FTZ R180, R180, UR10, -R11.reuse ;  /* 0x0000000ab4b47c23 */ /* 0x100fe2000801080b */
[--C-:B------:R-:W-:Y:S01]  /*57f0*/  FFMA.FTZ R181, R181, UR10, -R11.reuse ;  /* 0x0000000ab5b57c23 */ /* 0x100fe2000801080b */
[--C-:B------:R-:W-:Y:S01]  /*5800*/  FFMA.FTZ R184, R184, UR10, -R11.reuse ;  /* 0x0000000ab8b87c23 */ /* 0x100fe2000801080b */
[--C-:B------:R-:W-:Y:S01]  /*5810*/  FFMA.FTZ R185, R185, UR10, -R11.reuse ;  /* 0x0000000ab9b97c23 */ /* 0x100fe2000801080b */
[--C-:B------:R-:W-:Y:S01]  /*5820*/  FFMA.FTZ R188, R188, UR10, -R11.reuse ;  /* 0x0000000abcbc7c23 */ /* 0x100fe2000801080b */
[--C-:B------:R-:W-:Y:S01]  /*5830*/  FFMA.FTZ R189, R189, UR10, -R11.reuse ;  /* 0x0000000abdbd7c23 */ /* 0x100fe2000801080b */
[----:B------:R5:W0:Y:S01]  /*5840*/  MUFU.EX2 R158, R156 ;  /* 0x0000009c009e7308 */ /* 0x000a220000000800 */
[--C-:B------:R-:W-:Y:S01]  /*5850*/  FFMA.FTZ R192, R192, UR10, -R11.reuse ;  /* 0x0000000ac0c07c23 */ /* 0x100fe2000801080b */
[--C-:B------:R-:W-:Y:S01]  /*5860*/  FFMA.FTZ R193, R193, UR10, -R11.reuse ;  /* 0x0000000ac1c17c23 */ /* 0x100fe2000801080b */
[--C-:B------:R-:W-:Y:S01]  /*5870*/  FFMA.FTZ R196, R196, UR10, -R11.reuse ;  /* 0x0000000ac4c47c23 */ /* 0x100fe2000801080b */
[----:B-1----:R-:W-:Y:S01]  /*5880*/  FADD.FTZ R0, R187, R0 ;  /* 0x00000000bb007221 */ /* 0x002fe20000010000 */
[----:B------:R-:W-:-:S03]  /*5890*/  FFMA.FTZ R11, R197, UR10, -R11 ;  /* 0x0000000ac50b7c23 */ /* 0x000fc6000801080b */
[----:B------:R-:W1:Y:S01]  /*58a0*/  MUFU.EX2 R10, R10 ;  /* 0x0000000a000a7308 */ /* 0x000e620000000800 */
[----:B---3--:R-:W-:Y:S01]  /*58b0*/  FFMA.FTZ R3, R15, R3, R152 ;  /* 0x000000030f037223 */ /* 0x008fe20000010098 */
[----:B------:R-:W-:Y:S01]  /*58c0*/  FADD.FTZ R0, R190, R0 ;  /* 0x00000000be007221 */ /* 0x000fe20000010000 */
[----:B-----5:R-:W-:Y:S01]  /*58d0*/  F2FP.BF16.F32.PACK_AB R156, R12, R152 ;  /* 0x000000980c9c723e */ /* 0x020fe200000010ff */
[-C--:B------:R-:W-:Y:S01]  /*58e0*/  FMUL.FTZ R24, R24, R15.reuse ;  /* 0x0000000f18187220 */ /* 0x080fe20000410000 */
[----:B------:R-:W-:Y:S01]  /*58f0*/  FADD.FTZ R3, R12, R3 ;  /* 0x000000030c037221 */ /* 0x000fe20000010000 */
[-C--:B------:R-:W-:Y:S01]  /*5900*/  FMUL.FTZ R25, R25, R15.reuse ;  /* 0x0000000f19197220 */ /* 0x080fe20000410000 */
[-C--:B------:R-:W-:Y:S01]  /*5910*/  FMUL.FTZ R28, R28, R15.reuse ;  /* 0x0000000f1c1c7220 */ /* 0x080fe20000410000 */
[----:B------:R-:W3:Y:S01]  /*5920*/  MUFU.EX2 R160, R160 ;  /* 0x000000a000a07308 */ /* 0x000ee20000000800 */
[----:B0-----:R-:W-:Y:S01]  /*5930*/  FADD.FTZ R3, R158, R3 ;  /* 0x000000039e037221 */ /* 0x001fe20000010000 */
[-C--:B------:R-:W-:Y:S01]  /*5940*/  FMUL.FTZ R29, R29, R15.reuse ;  /* 0x0000000f1d1d7220 */ /* 0x080fe20000410000 */
[-C--:B------:R-:W-:Y:S01]  /*5950*/  FMUL.FTZ R32, R32, R15.reuse ;  /* 0x0000000f20207220 */ /* 0x080fe20000410000 */
[-C--:B------:R-:W-:Y:S01]  /*5960*/  FMUL.FTZ R33, R33, R15.reuse ;  /* 0x0000000f21217220 */ /* 0x080fe20000410000 */
[-C--:B------:R-:W-:Y:S01]  /*5970*/  FMUL.FTZ R36, R36, R15.reuse ;  /* 0x0000000f24247220 */ /* 0x080fe20000410000 */
[-C--:B------:R-:W-:Y:S01]  /*5980*/  FMUL.FTZ R37, R37, R15.reuse ;  /* 0x0000000f25257220 */ /* 0x080fe20000410000 */
[-C--:B------:R-:W-:Y:S01]  /*5990*/  FMUL.FTZ R40, R40, R15.reuse ;  /* 0x0000000f28287220 */ /* 0x080fe20000410000 */
[----:B------:R0:W5:Y:S01]  /*59a0*/  MUFU.EX2 R13, R161 ;  /* 0x000000a1000d7308 */ /* 0x0001620000000800 */
        /* <DEDUP_REMOVED lines=9> */
[----:B0-----:R-:W-:Y:S01]  /*5a40*/  F2FP.BF16.F32.PACK_AB R161, R171, R170 ;  /* 0x000000aaaba1723e */ /* 0x001fe200000010ff */
[-C--:B------:R-:W-:Y:S01]  /*5a50*/  FMUL.FTZ R52, R52, R15.reuse ;  /* 0x0000000f34347220 */ /* 0x080fe20000410000 */
[-C--:B------:R-:W-:Y:S01]  /*5a60*/  FMUL.FTZ R53, R53, R15.reuse ;  /* 0x0000000f35357220 */ /* 0x080fe20000410000 */
[-C--:B------:R-:W-:Y:S01]  /*5a70*/  FMUL.FTZ R56, R56, R15.reuse ;  /* 0x0000000f38387220 */ /* 0x080fe20000410000 */
[-C--:B------:R-:W-:Y:S01]  /*5a80*/  FMUL.FTZ R57, R57, R15.reuse ;  /* 0x0000000f39397220 */ /* 0x080fe20000410000 */
[-C--:B------:R-:W-:Y:S01]  /*5a90*/  FMUL.FTZ R60, R60, R15.reuse ;  /* 0x0000000f3c3c7220 */ /* 0x080fe20000410000 */
[----:B------:R0:W3:Y:S01]  /*5aa0*/  MUFU.EX2 R14, R165 ;  /* 0x000000a5000e7308 */ /* 0x0000e20000000800 */
[C---:B-----5:R-:W-:Y:S01]  /*5ab0*/  FADD.FTZ R3, R13.reuse, R3 ;  /* 0x000000030d037221 */ /* 0x060fe20000010000 */
[----:B------:R-:W-:Y:S01]  /*5ac0*/  F2FP.BF16.F32.PACK_AB R152, R13, R160 ;  /* 0x000000a00d98723e */ /* 0x000fe200000010ff */
[-C--:B------:R-:W-:Y:S01]  /*5ad0*/  FMUL.FTZ R61, R61, R15.reuse ;  /* 0x0000000f3d3d7220 */ /* 0x080fe20000410000 */
[-C--:B------:R-:W-:Y:S01]  /*5ae0*/  FMUL.FTZ R64, R64, R15.reuse ;  /* 0x0000000f40407220 */ /* 0x080fe20000410000 */
[-C--:B------:R-:W-:Y:S01]  /*5af0*/  FMUL.FTZ R65, R65, R15.reuse ;  /* 0x0000000f41417220 */ /* 0x080fe20000410000 */
[-C--:B------:R-:W-:Y:S01]  /*5b00*/  FMUL.FTZ R68, R68, R15.reuse ;  /* 0x0000000f44447220 */ /* 0x080fe20000410000 */
[-C--:B------:R-:W-:Y:S01]  /*5b10*/  FMUL.FTZ R69, R69, R15.reuse ;  /* 0x0000000f45457220 */ /* 0x080fe20000410000 */
[----:B------:R-:W5:Y:S01]  /*5b20*/  MUFU.EX2 R168, R168 ;  /* 0x000000a800a87308 */ /* 0x000f620000000800 */
[----:B-1----:R-:W-:Y:S01]  /*5b30*/  FADD.FTZ R3, R154, R3 ;  /* 0x000000039a037221 */ /* 0x002fe20000010000 */
[----:B0-----:R-:W-:Y:S01]  /*5b40*/  F2FP.BF16.F32.PACK_AB R165, R179, R178 ;  /* 0x000000b2b3a5723e */ /* 0x001fe200000010ff */
[-C--:B------:R-:W-:Y:S01]  /*5b50*/  FMUL.FTZ R72, R72, R15.reuse ;  /* 0x0000000f48487220 */ /* 0x080fe20000410000 */
[-C--:B------:R-:W-:Y:S01]  /*5b60*/  FMUL.FTZ R73, R73, R15.reuse ;  /* 0x0000000f49497220 */ /* 0x080fe20000410000 */
[-C--:B------:R-:W-:Y:S01]  /*5b70*/  FMUL.FTZ R76, R76, R15.reuse ;  /* 0x0000000f4c4c7220 */ /* 0x080fe20000410000 */
[-C--:B------:R-:W-:Y:S01]  /*5b80*/  FMUL.FTZ R77, R77, R15.reuse ;  /* 0x0000000f4d4d7220 */ /* 0x080fe20000410000 */
[-C--:B------:R-:W-:Y:S01]  /*5b90*/  FMUL.FTZ R80, R80, R15.reuse ;  /* 0x0000000f50507220 */ /* 0x080fe20000410000 */
[----:B------:R0:W1:Y:S01]  /*5ba0*/  MUFU.EX2 R20, R169 ;  /* 0x000000a900147308 */ /* 0x0000620000000800 */
        /* <DEDUP_REMOVED lines=8> */
[----:B-----5:R-:W-:Y:S01]  /*5c30*/  FADD.FTZ R3, R168, R3 ;  /* 0x00000003a8037221 */ /* 0x020fe20000010000 */
[----:B0-----:R-:W-:Y:S01]  /*5c40*/  F2FP.BF16.F32.PACK_AB R169, R187, R186 ;  /* 0x000000babba9723e */ /* 0x001fe200000010ff */
[-C--:B------:R-:W-:Y:S01]  /*5c50*/  FMUL.FTZ R92, R92, R15.reuse ;  /* 0x0000000f5c5c7220 */ /* 0x080fe20000410000 */
[-C--:B------:R-:W-:Y:S01]  /*5c60*/  FMUL.FTZ R93, R93, R15.reuse ;  /* 0x0000000f5d5d7220 */ /* 0x080fe20000410000 */
[-C--:B------:R-:W-:Y:S01]  /*5c70*/  FMUL.FTZ R96, R96, R15.reuse ;  /* 0x0000000f60607220 */ /* 0x080fe20000410000 */
[-C--:B------:R-:W-:Y:S01]  /*5c80*/  FMUL.FTZ R97, R97, R15.reuse ;  /* 0x0000000f61617220 */ /* 0x080fe20000410000 */
[-C--:B------:R-:W-:Y:S01]  /*5c90*/  FMUL.FTZ R100, R100, R15.reuse ;  /* 0x0000000f64647220 */ /* 0x080fe20000410000 */
[----:B----4-:R-:W0:Y:S01]  /*5ca0*/  MUFU.EX2 R21, R173 ;  /* 0x000000ad00157308 */ /* 0x010e220000000800 */
        /* <DEDUP_REMOVED lines=36> */
[----:B------:R-:W-:-:S03]  /*5ef0*/  FMUL.FTZ R149, R149, R15 ;  /* 0x0000000f95957220 */ /* 0x000fc60000410000 */
[----:B------:R-:W3:Y:S01]  /*5f00*/  MUFU.EX2 R184, R184 ;  /* 0x000000b800b87308 */ /* 0x000ee20000000800 */
[----:B0-----:R-:W-:-:S07]  /*5f10*/  FADD.FTZ R10, R166, R3 ;  /* 0x00000003a60a7221 */ /* 0x001fce0000010000 */
[----:B------:R-:W0:Y:S01]  /*5f20*/  MUFU.EX2 R185, R185 ;  /* 0x000000b900b97308 */ /* 0x000e220000000800 */
[C---:B-1----:R-:W-:Y:S01]  /*5f30*/  FADD.FTZ R3, R181.reuse, R10 ;  /* 0x0000000ab5037221 */ /* 0x042fe20000010000 */
[----:B------:R-:W-:-:S06]  /*5f40*/  F2FP.BF16.F32.PACK_AB R166, R181, R166 ;  /* 0x000000a6b5a6723e */ /* 0x000fcc00000010ff */
[----:B------:R-:W1:Y:S01]  /*5f50*/  MUFU.EX2 R170, R188 ;  /* 0x000000bc00aa7308 */ /* 0x000e620000000800 */
[----:B---3--:R-:W-:-:S07]  /*5f60*/  FADD.FTZ R10, R184, R3 ;  /* 0x00000003b80a7221 */ /* 0x008fce0000010000 */
[----:B------:R-:W3:Y:S01]  /*5f70*/  MUFU.EX2 R191, R191 ;  /* 0x000000bf00bf7308 */ /* 0x000ee20000000800 */
[C---:B0-----:R-:W-:Y:S01]  /*5f80*/  FADD.FTZ R3, R185.reuse, R10 ;  /* 0x0000000ab9037221 */ /* 0x041fe20000010000 */
[----:B------:R-:W-:-:S06]  /*5f90*/  F2FP.BF16.F32.PACK_AB R168, R185, R184 ;  /* 0x000000b8b9a8723e */ /* 0x000fcc00000010ff */
[----:B------:R-:W0:Y:S01]  /*5fa0*/  MUFU.EX2 R189, R189 ;  /* 0x000000bd00bd7308 */ /* 0x000e220000000800 */
[----:B-1----:R-:W-:-:S07]  /*5fb0*/  FADD.FTZ R10, R170, R3 ;  /* 0x00000003aa0a7221 */ /* 0x002fce0000010000 */
[----:B------:R-:W1:Y:S01]  /*5fc0*/  MUFU.EX2 R194, R194 ;  /* 0x000000c200c27308 */ /* 0x000e620000000800 */
[C---:B---3--:R-:W-:Y:S01]  /*5fd0*/  FADD.FTZ R0, R191.reuse, R0 ;  /* 0x00000000bf007221 */ /* 0x048fe20000010000 */
[----:B------:R-:W-:-:S06]  /*5fe0*/  F2FP.BF16.F32.PACK_AB R171, R191, R190 ;  /* 0x000000bebfab723e */ /* 0x000fcc00000010ff */
[----:B------:R-:W3:Y:S01]  /*5ff0*/  MUFU.EX2 R172, R192 ;  /* 0x000000c000ac7308 */ /* 0x000ee20000000800 */
[C---:B0-----:R-:W-:Y:S01]  /*6000*/  FADD.FTZ R3, R189.reuse, R10 ;  /* 0x0000000abd037221 */ /* 0x041fe20000010000 */
[----:B------:R-:W-:-:S06]  /*6010*/  F2FP.BF16.F32.PACK_AB R170, R189, R170 ;  /* 0x000000aabdaa723e */ /* 0x000fcc00000010ff */
[----:B------:R-:W0:Y:S01]  /*6020*/  MUFU.EX2 R195, R195 ;  /* 0x000000c300c37308 */ /* 0x000e220000000800 */
[----:B-1----:R-:W-:-:S07]  /*6030*/  FADD.FTZ R0, R194, R0 ;  /* 0x00000000c2007221 */ /* 0x002fce0000010000 */
[----:B------:R-:W1:Y:S01]  /*6040*/  MUFU.EX2 R193, R193 ;  /* 0x000000c100c17308 */ /* 0x000e620000000800 */
[----:B---3--:R-:W-:-:S07]  /*6050*/  FADD.FTZ R10, R172, R3 ;  /* 0x00000003ac0a7221 */ /* 0x008fce0000010000 */
[----:B------:R-:W3:Y:S01]  /*6060*/  MUFU.EX2 R198, R198 ;  /* 0x000000c600c67308 */ /* 0x000ee20000000800 */
[C---:B0-----:R-:W-:Y:S01]  /*6070*/  FADD.FTZ R0, R195.reuse, R0 ;  /* 0x00000000c3007221 */ /* 0x041fe20000010000 */
[----:B------:R-:W-:-:S06]  /*6080*/  F2FP.BF16.F32.PACK_AB R173, R195, R194 ;  /* 0x000000c2c3ad723e */ /* 0x000fcc00000010ff */
[----:B------:R-:W0:Y:S01]  /*6090*/  MUFU.EX2 R174, R196 ;  /* 0x000000c400ae7308 */ /* 0x000e220000000800 */
[C---:B-1----:R-:W-:Y:S01]  /*60a0*/  FADD.FTZ R3, R193.reuse, R10 ;  /* 0x0000000ac1037221 */ /* 0x042fe20000010000 */
[----:B------:R-:W-:-:S06]  /*60b0*/  F2FP.BF16.F32.PACK_AB R172, R193, R172 ;  /* 0x000000acc1ac723e */ /* 0x000fcc00000010ff */
[----:B------:R-:W1:Y:S01]  /*60c0*/  MUFU.EX2 R199, R199 ;  /* 0x000000c700c77308 */ /* 0x000e620000000800 */
[----:B---3--:R-:W-:-:S07]  /*60d0*/  FADD.FTZ R0, R198, R0 ;  /* 0x00000000c6007221 */ /* 0x008fce0000010000 */
[----:B------:R-:W3:Y:S01]  /*60e0*/  MUFU.EX2 R11, R11 ;  /* 0x0000000b000b7308 */ /* 0x000ee20000000800 */
[----:B0-----:R-:W-:Y:S01]  /*60f0*/  FADD.FTZ R10, R174, R3 ;  /* 0x00000003ae0a7221 */ /* 0x001fe20000010000 */
[C---:B-1----:R-:W-:Y:S01]  /*6100*/  FADD.FTZ R0, R199.reuse, R0 ;  /* 0x00000000c7007221 */ /* 0x042fe20000010000 */
[----:B------:R-:W-:Y:S02]  /*6110*/  F2FP.BF16.F32.PACK_AB R175, R199, R198 ;  /* 0x000000c6c7af723e */ /* 0x000fe400000010ff */
[C---:B---3--:R-:W-:Y:S01]  /*6120*/  FADD.FTZ R3, R11.reuse, R10 ;  /* 0x0000000a0b037221 */ /* 0x048fe20000010000 */
[----:B------:R-:W-:Y:S01]  /*6130*/  F2FP.BF16.F32.PACK_AB R174, R11, R174 ;  /* 0x000000ae0bae723e */ /* 0x000fe200000010ff */
[----:B--2---:R-:W-:Y:S06]  /*6140*/  @!P0 BRA `(.L_x_4616) ;  /* 0x0000000000048947 */ /* 0x004fec0003800000 */
[----:B------:R-:W-:Y:S01]  /*6150*/  BPT.TRAP 0x1 ;  /* 0x000000040000795c */ /* 0x000fe20000300000 */
.L_x_4616:
[----:B------:R0:W1:Y:S01]  /*6160*/  SYNCS.PHASECHK.TRANS64.TRYWAIT P3, [UR24+0x22850], R6 ;  /* 0x02285006ff0075a7 */ /* 0x0000620008060158 */
[----:B------:R-:W-:Y:S05]  /*6170*/  @!P0 BRA `(.L_x_4617) ;  /* 0x0000000000048947 */ /* 0x000fea0003800000 */
[----:B------:R-:W-:Y:S01]  /*6180*/  BPT.TRAP 0x1 ;  /* 0x000000040000795c */ /* 0x000fe20000300000 */
.L_x_4617:
[----:B-1----:R-:W-:Y:S05]  /*6190*/  @P3 BRA `(.L_x_4618) ;  /* 0x0000000000083947 */ /* 0x002fea0003800000 */
[----:B------:R-:W1:Y:S02]  /*61a0*/  SYNCS.PHASECHK.TRANS64.TRYWAIT P3, [UR24+0x22850], R6 ;  /* 0x02285006ff0075a7 */ /* 0x000e640008060158 */
[----:B-1----:R-:W-:Y:S05]  /*61b0*/  @!P3 BRA `(.L_x_4619) ;  /* 0x000000e00098b947 */ /* 0x002fea0003800000 */
.L_x_4618:
[----:B------:R-:W2:Y:S01]  /*61c0*/  S2R R9, SR_TID.X ;  /* 0x0000000000097919 */ /* 0x000ea20000002100 */
[----:B------:R-:W-:Y:S01]  /*61d0*/  UIMAD UR11, UR37, 0xc00, UR21 ;  /* 0x00000c00250b78a4 */ /* 0x000fe2000f8e0215 */
[----:B-1----:R-:W-:Y:S01]  /*61e0*/  @!P2 VIADD R7, R7, 0x22860 ;  /* 0x000228600707a836 */ /* 0x002fe20000000000 */
[----:B------:R-:W-:Y:S01]  /*61f0*/  UMOV UR7, 0x40000040 ;  /* 0x4000004000077882 */ /* 0x000fe20000000000 */
[----:B------:R-:W-:Y:S02]  /*6200*/  UISETP.GT.AND UP1, UPT, UR52, UR22, UPT ;  /* 0x000000163400728c */ /* 0x000fe4000bf24270 */
[----:B------:R-:W-:Y:S01]  /*6210*/  UIADD3 UR52, UR52, -0x1, URZ ;  /* 0xffffffff34347890 */ /* 0x000fe2000fffe03f */
[----:B------:R-:W-:Y:S01]  /*6220*/  @!P2 PRMT R7, RZ, 0x654, R7 ;  /* 0x00000654ff07a816 */ /* 0x000fe20000000007 */
[----:B------:R-:W-:Y:S02]  /*6230*/  UMOV UR6, UR11 ;  /* 0x0000000b00067c82 */ /* 0x000fe40008000000 */
[----:B------:R-:W-:-:S02]  /*6240*/  PLOP3.LUT P3, PT, PT, PT, UP1, 0x80, 0x0 ;  /* 0x000000000000781c */ /* 0x000fc40003f6f018 */
        /* <DEDUP_REMOVED lines=37> */
[----:B------:R0:W-:Y:S02]  /*64a0*/  @!P2 SYNCS.ARRIVE.TRANS64.RED.A1T0 RZ, [R7+URZ], RZ ;  /* 0x000000ff07ffa9a7 */ /* 0x0001e4000810043f */
[----:B0-----:R-:W-:Y:S01]  /*64b0*/  IMAD.MOV.U32 R7, RZ, RZ, R5 ;  /* 0x000000ffff077224 */ /* 0x001fe200078e0005 */
[----:B---3--:R-:W-:Y:S06]  /*64c0*/  @P3 BRA `(.L_x_4620) ;  /* 0xffffffd800983947 */ /* 0x008fec000383ffff */
.L_x_4611:
[----:B------:R-:W-:-:S06]  /*64d0*/  UISETP.GE.AND UP0, UPT, UR52, UR40, UPT ;  /* 0x000000283400728c */ /* 0x000fcc000bf06270 */
[----:B------:R-:W-:-:S13]  /*64e0*/  PLOP3.LUT P1, PT, PT, PT, UP0, 0x80, 0x0 ;  /* 0x000000000000781c */ /* 0x000fda0003f2f008 */
[----:B------:R-:W-:Y:S05]  /*64f0*/  @!P1 BRA `(.L_x_4621) ;  /* 0x0000001c00509947 */ /* 0x000fea0003800000 */
[----:B------:R-:W-:Y:S01]  /*6500*/  IMAD.MOV.U32 R7, RZ, RZ, R4 ;  /* 0x000000ffff077224 */ /* 0x000fe200078e0004 */
[----:B------:R-:W-:Y:S01]  /*6510*/  ULDC UR22, c[0x0][0x988] ;  /* 0x0002620000167ab9 */ /* 0x000fe20000000800 */
[----:B012---:R-:W-:-:S07]  /*6520*/  IMAD.MOV.U32 R9, RZ, RZ, R5 ;  /* 0x000000ffff097224 */ /* 0x007fce00078e0005 */
.L_x_4630:
[----:B------:R-:W-:-:S04]  /*6530*/  UIADD3 UR37, UR37, 0x1, URZ ;  /* 0x0000000125257890 */ /* 0x000fc8000fffe03f */
[----:B------:R-:W-:-:S04]  /*6540*/  UISETP.NE.AND UP0, UPT, UR37, 0x2, UPT ;  /* 0x000000022500788c */ /* 0x000fc8000bf05270 */
[----:B------:R-:W-:Y:S02]  /*6550*/  USEL UR6, URZ, 0x1, UP0 ;  /* 0x000000013f067887 */ /* 0x000fe40008000000 */
[----:B------:R-:W-:Y:S02]  /*6560*/  USEL UR37, UR37, URZ, UP0 ;  /* 0x0000003f25257287 */ /* 0x000fe40008000000 */
[----:B------:R-:W-:Y:S01]  /*6570*/  ULOP3.LUT UR47, UR47, UR6, URZ, 0x3c, !UPT ;  /* 0x000000062f2f7292 */ /* 0x000fe2000f8e3c3f */
[----:B------:R-:W-:Y:S11]  /*6580*/  @!P0 BRA `(.L_x_4622) ;  /* 0x0000000000048947 */ /* 0x000ff60003800000 */
[----:B------:R-:W-:Y:S01]  /*6590*/  BPT.TRAP 0x1 ;  /* 0x000000040000795c */ /* 0x000fe20000300000 */
.L_x_4622:
        /* <DEDUP_REMOVED lines=9> */
.L_x_4623:
[----:B-1----:R-:W-:Y:S05]  /*6630*/  @P1 BRA `(.L_x_4624) ;  /* 0x0000000000081947 */ /* 0x002fea0003800000 */
[----:B------:R-:W1:Y:S02]  /*6640*/  SYNCS.PHASECHK.TRANS64.TRYWAIT P1, [UR23+0x22830], R6 ;  /* 0x02283006ff0075a7 */ /* 0x000e640008020157 */
[----:B-1----:R-:W-:Y:S05]  /*6650*/  @!P1 BRA `(.L_x_4625) ;  /* 0x000000dc00849947 */ /* 0x002fea0003800000 */
.L_x_4624:
        /* <DEDUP_REMOVED lines=11> */
[----:B--2---:R-:W-:Y:S01]  /*6710*/  SHF.R.U32.HI R12, RZ, 0x7, R12 ;  /* 0x00000007ff0c7819 */ /* 0x004fe2000001160c */
        /* <DEDUP_REMOVED lines=77> */
[----:B-1----:R-:W-:Y:S01]  /*6bf0*/  FMUL.FTZ R24, R24, R8 ;  /* 0x0000000818187220 */ /* 0x002fe20000410000 */
        /* <DEDUP_REMOVED lines=99> */
[----:B------:R-:W-:Y:S01]  /*7230*/  MUFU.EX2 R169, R169 ;  /* 0x000000a900a97308 */ /* 0x000fe20000000800 */
[----:B----4-:R-:W-:Y:S01]  /*7240*/  FADD.FTZ R3, R165, R3 ;  /* 0x00000003a5037221 */ /* 0x010fe20000010000 */
[----:B--2---:R-:W-:-:S06]  /*7250*/  FMNMX.FTZ R4, R4, R8, !PT ;  /* 0x0000000804047209 */ /* 0x004fcc0007810000 */
[----:B------:R-:W-:Y:S01]  /*7260*/  MUFU.EX2 R172, R172 ;  /* 0x000000ac00ac7308 */ /* 0x000fe20000000800 */
        /* <DEDUP_REMOVED lines=30> */
[----:B------:R-:W-:Y:S01]  /*7450*/  FFMA.FTZ R199, R199, UR10, -R8 ;  /* 0x0000000ac7c77c23 */ /* 0x000fe20008010808 */
[----:B------:R-:W-:Y:S01]  /*7460*/  IADD3 R8, -R12, 0xb, RZ ;  /* 0x0000000b0c087810 */ /* 0x000fe20007ffe1ff */
[----:B------:R-:W3:Y:S01]  /*7470*/  MUFU.EX2 R203, R158 ;  /* 0x0000009e00cb7308 */ /* 0x000ee20000000800 */
[----:B-1----:R-:W-:Y:S01]  /*7480*/  FFMA.FTZ R0, R7, R0, R201 ;  /* 0x0000000007007223 */ /* 0x002fe200000100c9 */
[----:B------:R-:W-:Y:S01]  /*7490*/  FADD.FTZ R3, R169, R3 ;  /* 0x00000003a9037221 */ /* 0x000fe20000010000 */
[----:B------:R-:W-:Y:S01]  /*74a0*/  F2FP.BF16.F32.PACK_AB R154, R165, R164 ;  /* 0x000000a4a59a723e */ /* 0x000fe200000010ff */
[-C--:B------:R-:W-:Y:S01]  /*74b0*/  FMUL.FTZ R26, R26, R7.reuse ;  /* 0x000000071a1a7220 */ /* 0x080fe20000410000 */
[-C--:B------:R-:W-:Y:S01]  /*74c0*/  FMUL.FTZ R27, R27, R7.reuse ;  /* 0x000000071b1b7220 */ /* 0x080fe20000410000 */
[----:B------:R-:W-:Y:S01]  /*74d0*/  FADD.FTZ R3, R172, R3 ;  /* 0x00000003ac037221 */ /* 0x000fe20000010000 */
        /* <DEDUP_REMOVED lines=34> */
[----:B-1----:R-:W-:-:S02]  /*7700*/  IMAD.U32 R9, RZ, RZ, UR23 ;  /* 0x00000017ff097e24 */ /* 0x002fc4000f8e00ff */
[-C--:B------:R-:W-:Y:S01]  /*7710*/  FMUL.FTZ R79, R79, R7.reuse ;  /* 0x000000074f4f7220 */ /* 0x080fe20000410000 */
[-C--:B------:R-:W-:Y:S01]  /*7720*/  FMUL.FTZ R82, R82, R7.reuse ;  /* 0x0000000752527220 */ /* 0x080fe20000410000 */
[-C--:B------:R-:W-:Y:S01]  /*7730*/  FMUL.FTZ R83, R83, R7.reuse ;  /* 0x0000000753537220 */ /* 0x080fe20000410000 */
[----:B------:R-:W-:Y:S02]  /*7740*/  @!P2 VIADD R11, R9, 0x22840 ;  /* 0x00022840090ba836 */ /* 0x000fe40000000000 */
[-C--:B------:R-:W-:Y:S01]  /*7750*/  FMUL.FTZ R86, R86, R7.reuse ;  /* 0x0000000756567220 */ /* 0x080fe20000410000 */
[-C--:B------:R-:W-:Y:S01]  /*7760*/  FMUL.FTZ R87, R87, R7.reuse ;  /* 0x0000000757577220 */ /* 0x080fe20000410000 */
[----:B------:R-:W1:Y:S01]  /*7770*/  MUFU.EX2 R167, R167 ;  /* 0x000000a700a77308 */ /* 0x000e620000000800 */
[-C--:B------:R-:W-:Y:S01]  /*7780*/  FMUL.FTZ R90, R90, R7.reuse ;  /* 0x000000075a5a7220 */ /* 0x080fe20000410000 */
[----:B------:R-:W-:Y:S01]  /*7790*/  @!P2 PRMT R11, RZ, 0x654, R11 ;  /* 0x00000654ff0ba816 */ /* 0x000fe2000000000b */
[----:B------:R4:W-:Y:S06]  /*77a0*/  BAR.ARV R8, 0x100 ;  /* 0x000400080000751d */ /* 0x0009ec0000002000 */
[----:B------:R-:W5:Y:S01]  /*77b0*/  MUFU.EX2 R171, R171 ;  /* 0x000000ab00ab7308 */ /* 0x000f620000000800 */
[----:B------:R3:W-:Y:S01]  /*77c0*/  @!P2 SYNCS.ARRIVE.TRANS64.RED.A1T0 RZ, [R11+URZ], RZ ;  /* 0x000000ff0bffa9a7 */ /* 0x0007e2000810043f */
[-C--:B------:R-:W-:Y:S01]  /*77d0*/  FMUL.FTZ R91, R91, R7.reuse ;  /* 0x000000075b5b7220 */ /* 0x080fe20000410000 */
        /* <DEDUP_REMOVED lines=18> */
[----:B------:R-:W-:Y:S01]  /*7900*/  FADD.FTZ R0, R157, R0 ;  /* 0x000000009d007221 */ /* 0x000fe20000010000 */
[-C--:B------:R-:W-:Y:S01]  /*7910*/  FMUL.FTZ R119, R119, R7.reuse ;  /* 0x0000000777777220 */ /* 0x080fe20000410000 */
[-C--:B------:R-:W-:Y:S01]  /*7920*/  FMUL.FTZ R122, R122, R7.reuse ;  /* 0x000000077a7a7220 */ /* 0x080fe20000410000 */
[----:B------:R-:W1:Y:S01]  /*7930*/  MUFU.EX2 R175, R175 ;  /* 0x000000af00af7308 */ /* 0x000e620000000800 */
[----:B-----5:R-:W-:Y:S01]  /*7940*/  FADD.FTZ R11, R171, R0 ;  /* 0x00000000ab0b7221 */ /* 0x020fe20000010000 */
[-C--:B------:R-:W-:Y:S01]  /*7950*/  FMUL.FTZ R123, R123, R7.reuse ;  /* 0x000000077b7b7220 */ /* 0x080fe20000410000 */
[-C--:B------:R-:W-:Y:S01]  /*7960*/  FMUL.FTZ R126, R126, R7.reuse ;  /* 0x000000077e7e7220 */ /* 0x080fe20000410000 */
[-C--:B------:R-:W-:Y:S01]  /*7970*/  FMUL.FTZ R127, R127, R7.reuse ;  /* 0x000000077f7f7220 */ /* 0x080fe20000410000 */
[----:B0-----:R-:W-:Y:S01]  /*7980*/  FADD.FTZ R0, R174, R11 ;  /* 0x0000000bae007221 */ /* 0x001fe20000010000 */
        /* <DEDUP_REMOVED lines=15> */
[----:B------:R-:W-:Y:S01]  /*7a80*/  FMUL.FTZ R151, R151, R7 ;  /* 0x0000000797977220 */ /* 0x000fe20000410000 */
[----:B------:R-:W-:-:S02]  /*7a90*/  F2FP.BF16.F32.PACK_AB R156, R169, R156 ;  /* 0x0000009ca99c723e */ /* 0x000fc400000010ff */
[----:B------:R-:W1:Y:S01]  /*7aa0*/  MUFU.EX2 R177, R177 ;  /* 0x000000b100b17308 */ /* 0x000e620000000800 */
[----:B0-----:R-:W-:Y:S01]  /*7ab0*/  FADD.FTZ R3, R160, R3 ;  /* 0x00000003a0037221 */ /* 0x001fe20000010000 */
[----:B------:R-:W-:Y:S02]  /*7ac0*/  F2FP.BF16.F32.PACK_AB R201, R155, R201 ;  /* 0x000000c99bc9723e */ /* 0x000fe400000010ff */
[----:B------:R-:W-:Y:S02]  /*7ad0*/  F2FP.BF16.F32.PACK_AB R203, R159, R203 ;  /* 0x000000cb9fcb723e */ /* 0x000fe400000010ff */
[----:B------:R-:W-:Y:S02]  /*7ae0*/  F2FP.BF16.F32.PACK_AB R153, R163, R153 ;  /* 0x00000099a399723e */ /* 0x000fe400000010ff */
[----:B------:R-:W0:Y:S01]  /*7af0*/  MUFU.EX2 R179, R179 ;  /* 0x000000b300b37308 */ /* 0x000e220000000800 */
[----:B--2---:R-:W-:Y:S01]  /*7b00*/  FADD.FTZ R0, R161, R0 ;  /* 0x00000000a1007221 */ /* 0x004fe20000010000 */
[----:B------:R-:W-:-:S02]  /*7b10*/  F2FP.BF16.F32.PACK_AB R155, R167, R10 ;  /* 0x0000000aa79b723e */ /* 0x000fc400000010ff */
[----:B------:R-:W-:Y:S02]  /*7b20*/  F2FP.BF16.F32.PACK_AB R157, R171, R157 ;  /* 0x0000009dab9d723e */ /* 0x000fe400000010ff */
[----:B------:R-:W-:Y:S02]  /*7b30*/  F2FP.BF16.F32.PACK_AB R158, R173, R172 ;  /* 0x000000acad9e723e */ /* 0x000fe400000010ff */
[----:B------:R-:W2:Y:S01]  /*7b40*/  MUFU.EX2 R180, R180 ;  /* 0x000000b400b47308 */ /* 0x000ea20000000800 */
[C---:B-1----:R-:W-:Y:S01]  /*7b50*/  FADD.FTZ R3, R177.reuse, R3 ;  /* 0x00000003b1037221 */ /* 0x042fe20000010000 */
[----:B------:R-:W-:Y:S02]  /*7b60*/  F2FP.BF16.F32.PACK_AB R160, R177, R160 ;  /* 0x000000a0b1a0723e */ /* 0x000fe400000010ff */
[----:B------:R-:W-:-:S04]  /*7b70*/  F2FP.BF16.F32.PACK_AB R159, R175, R174 ;  /* 0x000000aeaf9f723e */ /* 0x000fc800000010ff */
        /* <DEDUP_REMOVED lines=46> */
[----:B0-----:R-:W-:Y:S01]  /*7e60*/  FADD.FTZ R0, R198, R7 ;  /* 0x00000007c6007221 */ /* 0x001fe20000010000 */
[C---:B--2---:R-:W-:Y:S01]  /*7e70*/  FADD.FTZ R3, R170.reuse, R3 ;  /* 0x00000003aa037221 */ /* 0x044fe20000010000 */
[----:B------:R-:W-:Y:S02]  /*7e80*/  F2FP.BF16.F32.PACK_AB R170, R170, R196 ;  /* 0x000000c4aaaa723e */ /* 0x000fe400000010ff */
[C---:B-1----:R-:W-:Y:S01]  /*7e90*/  FADD.FTZ R0, R199.reuse, R0 ;  /* 0x00000000c7007221 */ /* 0x042fe20000010000 */
[----:B------:R-:W-:Y:S01]  /*7ea0*/  F2FP.BF16.F32.PACK_AB R171, R199, R198 ;  /* 0x000000c6c7ab723e */ /* 0x000fe200000010ff */
[----:B----4-:R-:W-:Y:S06]  /*7eb0*/  @!P0 BRA `(.L_x_4626) ;  /* 0x0000000000048947 */ /* 0x010fec0003800000 */
[----:B------:R-:W-:Y:S01]  /*7ec0*/  BPT.TRAP 0x1 ;  /* 0x000000040000795c */ /* 0x000fe20000300000 */
.L_x_4626:
[----:B------:R0:W1:Y:S01]  /*7ed0*/  SYNCS.PHASECHK.TRANS64.TRYWAIT P1, [UR23+0x22850], R6 ;  /* 0x02285006ff0075a7 */ /* 0x0000620008020157 */
[----:B------:R-:W-:Y:S05]  /*7ee0*/  @!P0 BRA `(.L_x_4627) ;  /* 0x0000000000048947 */ /* 0x000fea0003800000 */
[----:B------:R-:W-:Y:S01]  /*7ef0*/  BPT.TRAP 0x1 ;  /* 0x000000040000795c */ /* 0x000fe20000300000 */
.L_x_4627:
[----:B-1----:R-:W-:Y:S05]  /*7f00*/  @P1 BRA `(.L_x_4628) ;  /* 0x0000000000081947 */ /* 0x002fea0003800000 */
[----:B------:R-:W1:Y:S02]  /*7f10*/  SYNCS.PHASECHK.TRANS64.TRYWAIT P1, [UR23+0x22850], R6 ;  /* 0x02285006ff0075a7 */ /* 0x000e640008020157 */
[----:B-1----:R-:W-:Y:S05]  /*7f20*/  @!P1 BRA `(.L_x_4629) ;  /* 0x000000c400689947 */ /* 0x002fea0003800000 */
.L_x_4628:
        /* <DEDUP_REMOVED lines=49> */
.L_x_4621:
[----:B------:R-:W3:Y:S01]  /*8240*/  SHFL.BFLY PT, R6, R3, 0x2, 0x1f ;  /* 0x0c401f0003067f89 */ /* 0x000ee200000e0000 */
[----:B------:R-:W-:Y:S01]  /*8250*/  UIADD3 UR37, UR37, 0x1, URZ ;  /* 0x0000000125257890 */ /* 0x000fe2000fffe03f */
[----:B------:R4:W-:Y:S06]  /*8260*/  BAR.ARV R8, 0x100 ;  /* 0x000400080000751d */ /* 0x0009ec0000002000 */
[----:B------:R-:W-:Y:S02]  /*8270*/  UISETP.NE.AND UP0, UPT, UR37, 0x2, UPT ;  /* 0x000000022500788c */ /* 0x000fe4000bf05270 */
[----:B------:R-:W-:Y:S06]  /*8280*/  BAR.ARV 0x8, 0x180 ;  /* 0x0206000000007b1d */ /* 0x000fec0000002000 */
[----:B----4-:R-:W-:Y:S01]  /*8290*/  IMAD.U32 R8, RZ, RZ, UR10 ;  /* 0x0000000aff087e24 */ /* 0x010fe2000f8e00ff */
[----:B------:R-:W-:Y:S01]  /*82a0*/  USEL UR4, URZ, 0x1, UP0 ;  /* 0x000000013f047887 */ /* 0x000fe20008000000 */
[----:B012---:R-:W0:Y:S01]  /*82b0*/  SHFL.BFLY PT, R9, R0, 0x2, 0x1f ;  /* 0x0c401f0000097f89 */ /* 0x007e2200000e0000 */
[----:B------:R-:W-:Y:S01]  /*82c0*/  PLOP3.LUT P0, PT, PT, PT, PT, 0x8, 0x0 ;  /* 0x000000000000781c */ /* 0x000fe20003f0e170 */
[----:B------:R-:W-:Y:S01]  /*82d0*/  UIADD3 UR48, UR48, 0x1, URZ ;  /* 0x0000000130307890 */ /* 0x000fe2000fffe03f */
[----:B---3--:R-:W-:Y:S01]  /*82e0*/  FADD.FTZ R7, R6, R3 ;  /* 0x0000000306077221 */ /* 0x008fe20000010000 */
[----:B------:R-:W-:-:S02]  /*82f0*/  USEL UR37, UR37, URZ, UP0 ;  /* 0x0000003f25257287 */ /* 0x000fc40008000000 */
[----:B------:R-:W-:Y:S02]  /*8300*/  ULOP3.LUT UR47, UR47, UR4, URZ, 0x3c, !UPT ;  /* 0x000000042f2f7292 */ /* 0x000fe4000f8e3c3f */
[----:B------:R-:W1:Y:S01]  /*8310*/  SHFL.BFLY PT, R6, R7, 0x1, 0x1f ;  /* 0x0c201f0007067f89 */ /* 0x000e6200000e0000 */
[----:B0-----:R-:W-:Y:S01]  /*8320*/  FADD.FTZ R10, R9, R0 ;  /* 0x00000000090a7221 */ /* 0x001fe20000010000 */
[----:B------:R-:W-:-:S04]  /*8330*/  IMAD.MOV.U32 R0, RZ, RZ, RZ ;  /* 0x000000ffff007224 */ /* 0x000fc800078e00ff */
[----:B------:R-:W0:Y:S01]  /*8340*/  SHFL.BFLY PT, R9, R10, 0x1, 0x1f ;  /* 0x0c201f000a097f89 */ /* 0x000e2200000e0000 */
[----:B-1----:R-:W-:Y:S01]  /*8350*/  FADD.FTZ R11, R7, R6 ;  /* 0x00000006070b7221 */ /* 0x002fe20000010000 */
[----:B------:R-:W-:Y:S02]  /*8360*/  IMAD.MOV.U32 R6, RZ, RZ, RZ ;  /* 0x000000ffff067224 */ /* 0x000fe400078e00ff */
[----:B------:R-:W-:Y:S02]  /*8370*/  IMAD.U32 R7, RZ, RZ, UR10 ;  /* 0x0000000aff077e24 */ /* 0x000fe4000f8e00ff */
[----:B------:R-:W-:-:S13]  /*8380*/  FSETP.NE.FTZ.AND P1, PT, R11, RZ, PT ;  /* 0x000000ff0b00720b */ /* 0x000fda0003f35000 */
[----:B------:R-:W1:Y:S01]  /*8390*/  @P1 MUFU.RCP R6, R11 ;  /* 0x0000000b00061308 */ /* 0x000e620000001000 */
[----:B------:R-:W-:Y:S01]  /*83a0*/  @P1 FMUL.FTZ R7, R7, 0.69314718246459960938 ;  /* 0x3f31721807071820 */ /* 0x000fe20000410000 */
[----:B0-----:R-:W-:-:S05]  /*83b0*/  FADD.FTZ R3, R10, R9 ;  /* 0x000000090a037221 */ /* 0x001fca0000010000 */
[----:B------:R-:W-:Y:S01]  /*83c0*/  FSETP.NE.FTZ.AND P2, PT, R3, RZ, PT ;  /* 0x000000ff0300720b */ /* 0x000fe20003f55000 */
[----:B------:R-:W0:Y:S01]  /*83d0*/  @P1 MUFU.LG2 R9, R11 ;  /* 0x0000000b00091308 */ /* 0x000e220000000c00 */
[-C--:B-1----:R-:W-:Y:S01]  /*83e0*/  FMUL.FTZ R24, R24, R6.reuse ;  /* 0x0000000618187220 */ /* 0x082fe20000410000 */
[-C--:B------:R-:W-:Y:S01]  /*83f0*/  FMUL.FTZ R25, R25, R6.reuse ;  /* 0x0000000619197220 */ /* 0x080fe20000410000 */
[----:B------:R-:W-:-:S09]  /*8400*/  FMUL.FTZ R28, R28, R6 ;  /* 0x000000061c1c7220 */ /* 0x000fd20000410000 */
[----:B------:R-:W1:Y:S01]  /*8410*/  @P2 MUFU.LG2 R10, R3 ;  /* 0x00000003000a2308 */ /* 0x000e620000000c00 */
        /* <DEDUP_REMOVED lines=133> */
.L_x_4600:
        /* <DEDUP_REMOVED lines=32> */
[----:B------:R-:W-:Y:S02]  /*8e70*/  IADD3 R157, P6, R4, 0x4020, RZ ;  /* 0x00004020049d7810 */ /* 0x000fe40007fde0ff */
[----:B------:R-:W-:Y:S02]  /*8e80*/  SHF.R.U64 R12, R12, 0x3, RZ ;  /* 0x000000030c0c7819 */ /* 0x000fe400000012ff */
[----:B------:R-:W-:Y:S02]  /*8e90*/  SHF.R.U64 R14, R14, 0x3, RZ ;  /* 0x000000030e0e7819 */ /* 0x000fe400000012ff */
[----:B------:R-:W-:Y:S02]  /*8ea0*/  SHF.R.U64 R152, R152, 0x3, RZ ;  /* 0x0000000398987819 */ /* 0x000fe400000012ff */
[----:B------:R-:W-:Y:S02]  /*8eb0*/  LOP3.LUT R156, R157, 0x380, RZ, 0xc0, !PT ;  /* 0x000003809d9c7812 */ /* 0x000fe400078ec0ff */
[----:B------:R-:W-:-:S02]  /*8ec0*/  LOP3.LUT R9, R4, 0x380, RZ, 0xc0, !PT ;  /* 0x0000038004097812 */ /* 0x000fc400078ec0ff */
[----:B------:R-:W-:Y:S02]  /*8ed0*/  IADD3 R159, P5, R4, 0x4040, RZ ;  /* 0x00004040049f7810 */ /* 0x000fe40007fbe0ff */
[----:B------:R-:W-:Y:S01]  /*8ee0*/  LOP3.LUT R12, R12, R13, RZ, 0x3c, !PT ;  /* 0x0000000d0c0c7212 */ /* 0x000fe200078e3cff */
[--C-:B------:R-:W-:Y:S01]  /*8ef0*/  IMAD.X R13, RZ, RZ, R5.reuse, P1 ;  /* 0x000000ffff0d7224 */ /* 0x100fe200008e0605 */
[----:B------:R-:W-:Y:S01]  /*8f00*/  LOP3.LUT R14, R14, R15, RZ, 0x3c, !PT ;  /* 0x0000000f0e0e7212 */ /* 0x000fe200078e3cff */
[--C-:B------:R-:W-:Y:S01]  /*8f10*/  IMAD.X R15, RZ, RZ, R5.reuse, P0 ;  /* 0x000000ffff0f7224 */ /* 0x100fe200000e0605 */
[----:B------:R-:W-:Y:S01]  /*8f20*/  LOP3.LUT R152, R152, R153, RZ, 0x3c, !PT ;  /* 0x0000009998987212 */ /* 0x000fe200078e3cff */
[----:B------:R-:W-:Y:S01]  /*8f30*/  IMAD.X R153, RZ, RZ, R5, P4 ;  /* 0x000000ffff997224 */ /* 0x000fe200020e0605 */
[----:B------:R-:W-:Y:S02]  /*8f40*/  SHF.R.U64 R156, R156, 0x3, RZ ;  /* 0x000000039c9c7819 */ /* 0x000fe400000012ff */
[----:B------:R-:W-:-:S02]  /*8f50*/  IADD3 R155, P3, R4, 0x4000, RZ ;  /* 0x00004000049b7810 */ /* 0x000fc40007f7e0ff */
[C---:B------:R-:W-:Y:S02]  /*8f60*/  IADD3 R161, P2, R4.reuse, 0x4060, RZ ;  /* 0x0000406004a17810 */ /* 0x040fe40007f5e0ff */
[C---:B------:R-:W-:Y:S02]  /*8f70*/  IADD3 R163, P1, R4.reuse, 0x8000, RZ ;  /* 0x0000800004a37810 */ /* 0x040fe40007f3e0ff */
[----:B------:R-:W-:Y:S02]  /*8f80*/  SHF.R.U64 R9, R9, 0x3, RZ ;  /* 0x0000000309097819 */ /* 0x000fe400000012ff */
[----:B------:R-:W-:Y:S02]  /*8f90*/  LOP3.LUT R158, R159, 0x380, RZ, 0xc0, !PT ;  /* 0x000003809f9e7812 */ /* 0x000fe400078ec0ff */
[C---:B------:R-:W-:Y:S02]  /*8fa0*/  IADD3 R165, P0, R4.reuse, 0x8020, RZ ;  /* 0x0000802004a57810 */ /* 0x040fe40007f1e0ff */
[----:B------:R-:W-:-:S02]  /*8fb0*/  IADD3 R167, P4, R4, 0x8040, RZ ;  /* 0x0000804004a77810 */ /* 0x000fc40007f9e0ff */
[----:B------:R-:W-:Y:S01]  /*8fc0*/  LOP3.LUT R156, R156, R157, RZ, 0x3c, !PT ;  /* 0x0000009d9c9c7212 */ /* 0x000fe200078e3cff */
[--C-:B------:R-:W-:Y:S01]  /*8fd0*/  IMAD.X R157, RZ, RZ, R5.reuse, P6 ;  /* 0x000000ffff9d7224 */ /* 0x100fe200030e0605 */
[----:B------:R-:W-:Y:S02]  /*8fe0*/  LOP3.LUT R154, R155, 0x380, RZ, 0xc0, !PT ;  /* 0x000003809b9a7812 */ /* 0x000fe400078ec0ff */
[----:B------:R-:W-:Y:S02]  /*8ff0*/  LOP3.LUT R160, R161, 0x380, RZ, 0xc0, !PT ;  /* 0x00000380a1a07812 */ /* 0x000fe400078ec0ff */
[----:B------:R-:W-:Y:S02]  /*9000*/  LOP3.LUT R162, R163, 0x380, RZ, 0xc0, !PT ;  /* 0x00000380a3a27812 */ /* 0x000fe400078ec0ff */
[----:B------:R-:W-:Y:S01]  /*9010*/  LOP3.LUT R8, R9, R4, RZ, 0x3c, !PT ;  /* 0x0000000409087212 */ /* 0x000fe200078e3cff */
[----:B------:R-:W-:Y:S01]  /*9020*/  IMAD.MOV.U32 R9, RZ, RZ, R5 ;  /* 0x000000ffff097224 */ /* 0x000fe200078e0005 */
[----:B------:R-:W-:-:S02]  /*9030*/  SHF.R.U64 R158, R158, 0x3, RZ ;  /* 0x000000039e9e7819 */ /* 0x000fc400000012ff */
[----:B------:R-:W-:Y:S02]  /*9040*/  LOP3.LUT R164, R165, 0x380, RZ, 0xc0, !PT ;  /* 0x00000380a5a47812 */ /* 0x000fe400078ec0ff */
[----:B------:R-:W-:Y:S02]  /*9050*/  LOP3.LUT R166, R167, 0x380, RZ, 0xc0, !PT ;  /* 0x00000380a7a67812 */ /* 0x000fe400078ec0ff */
[----:B------:R-:W-:Y:S02]  /*9060*/  IADD3 R20, P6, R4, 0xc000, RZ ;  /* 0x0000c00004147810 */ /* 0x000fe40007fde0ff */
[----:B------:R-:W-:Y:S02]  /*9070*/  SHF.R.U64 R154, R154, 0x3, RZ ;  /* 0x000000039a9a7819 */ /* 0x000fe400000012ff */
[----:B------:R-:W-:Y:S02]  /*9080*/  SHF.R.U64 R160, R160, 0x3, RZ ;  /* 0x00000003a0a07819 */ /* 0x000fe400000012ff */
[----:B------:R-:W-:-:S02]  /*9090*/  SHF.R.U64 R162, R162, 0x3, RZ ;  /* 0x00000003a2a27819 */ /* 0x000fc400000012ff */
[----:B------:R-:W-:Y:S01]  /*90a0*/  LOP3.LUT R158, R158, R159, RZ, 0x3c, !PT ;  /* 0x0000009f9e9e7212 */ /* 0x000fe200078e3cff */
[----:B------:R-:W-:Y:S01]  /*90b0*/  IMAD.X R159, RZ, RZ, R5, P5 ;  /* 0x000000ffff9f7224 */ /* 0x000fe200028e0605 */
[----:B------:R-:W-:Y:S02]  /*90c0*/  SHF.R.U64 R164, R164, 0x3, RZ ;  /* 0x00000003a4a47819 */ /* 0x000fe400000012ff */
[----:B------:R-:W-:Y:S02]  /*90d0*/  SHF.R.U64 R166, R166, 0x3, RZ ;  /* 0x00000003a6a67819 */ /* 0x000fe400000012ff */
[----:B------:R-:W-:Y:S02]  /*90e0*/  LOP3.LUT R7, R20, 0x380, RZ, 0xc0, !PT ;  /* 0x0000038014077812 */ /* 0x000fe400078ec0ff */
[----:B------:R-:W-:Y:S02]  /*90f0*/  MOV R0, R8 ;  /* 0x0000000800007202 */ /* 0x000fe40000000f00 */
[----:B------:R-:W-:-:S02]  /*9100*/  F2FP.BF16.F32.PACK_AB R8, R25, R24 ;  /* 0x000000181908723e */ /* 0x000fc400000010ff */
[----:B------:R-:W-:Y:S02]  /*9110*/  F2FP.BF16.F32.PACK_AB R9, R27, R26 ;  /* 0x0000001a1b09723e */ /* 0x000fe400000010ff */
[----:B------:R-:W-:Y:S02]  /*9120*/  IADD3 R21, P5, R4, 0xc020, RZ ;  /* 0x0000c02004157810 */ /* 0x000fe40007fbe0ff */
[----:B------:R-:W-:Y:S01]  /*9130*/  LOP3.LUT R154, R154, R155, RZ, 0x3c, !PT ;  /* 0x0000009b9a9a7212 */ /* 0x000fe200078e3cff */
[--C-:B------:R-:W-:Y:S01]  /*9140*/  IMAD.X R155, RZ, RZ, R5.reuse, P3 ;  /* 0x000000ffff9b7224 */ /* 0x100fe200018e0605 */
[----:B------:R-:W-:Y:S01]  /*9150*/  LOP3.LUT R160, R160, R161, RZ, 0x3c, !PT ;  /* 0x000000a1a0a07212 */ /* 0x000fe200078e3cff */
[--C-:B------:R-:W-:Y:S01]  /*9160*/  IMAD.X R161, RZ, RZ, R5.reuse, P2 ;  /* 0x000000ffffa17224 */ /* 0x100fe200010e0605 */
[----:B------:R-:W-:Y:S01]  /*9170*/  LOP3.LUT R162, R162, R163, RZ, 0x3c, !PT ;  /* 0x000000a3a2a27212 */ /* 0x000fe200078e3cff */
[----:B------:R-:W-:Y:S01]  /*9180*/  IMAD.X R163, RZ, RZ, R5, P1 ;  /* 0x000000ffffa37224 */ /* 0x000fe200008e0605 */
[----:B------:R-:W-:Y:S01]  /*9190*/  LOP3.LUT R164, R164, R165, RZ, 0x3c, !PT ;  /* 0x000000a5a4a47212 */ /* 0x000fe200078e3cff */
[----:B------:R0:W-:Y:S01]  /*91a0*/  STSM.16.M88.4 [R0], R8 ;  /* 0x0000000800007844 */ /* 0x0001e20000000200 */
[----:B------:R-:W-:-:S02]  /*91b0*/  LOP3.LUT R166, R166, R167, RZ, 0x3c, !PT ;  /* 0x000000a7a6a67212 */ /* 0x000fc400078e3cff */
[----:B------:R-:W-:Y:S02]  /*91c0*/  SHF.R.U64 R7, R7, 0x3, RZ ;  /* 0x0000000307077819 */ /* 0x000fe400000012ff */
[C---:B------:R-:W-:Y:S02]  /*91d0*/  IADD3 R169, P3, R4.reuse, 0x8060, RZ ;  /* 0x0000806004a97810 */ /* 0x040fe40007f7e0ff */
[C---:B------:R-:W-:Y:S02]  /*91e0*/  IADD3 R165, P2, R4.reuse, 0xc040, RZ ;  /* 0x0000c04004a57810 */ /* 0x040fe40007f5e0ff */
[----:B------:R-:W-:Y:S02]  /*91f0*/  IADD3 R167, P1, R4, 0xc060, RZ ;  /* 0x0000c06004a77810 */ /* 0x000fe40007f3e0ff */
[----:B------:R-:W-:Y:S02]  /*9200*/  LOP3.LUT R4, R21, 0x380, RZ, 0xc0, !PT ;  /* 0x0000038015047812 */ /* 0x000fe400078ec0ff */
[----:B------:R-:W-:-:S02]  /*9210*/  MOV R173, R156 ;  /* 0x0000009c00ad7202 */ /* 0x000fc40000000f00 */
[----:B------:R-:W-:Y:S01]  /*9220*/  MOV R174, R158 ;  /* 0x0000009e00ae7202 */ /* 0x000fe20000000f00 */
[--C-:B0-----:R-:W-:Y:S01]  /*9230*/  IMAD.X R9, RZ, RZ, R5.reuse, P6 ;  /* 0x000000ffff097224 */ /* 0x101fe200030e0605 */
[----:B------:R-:W-:Y:S01]  /*9240*/  LOP3.LUT R8, R7, R20, RZ, 0x3c, !PT ;  /* 0x0000001407087212 */ /* 0x000fe200078e3cff */
[----:B------:R-:W-:Y:S01]  /*9250*/  IMAD.X R11, RZ, RZ, R5, P5 ;  /* 0x000000ffff0b7224 */ /* 0x000fe200028e0605 */
[----:B------:R-:W-:Y:S02]  /*9260*/  LOP3.LUT R20, R165, 0x380, RZ, 0xc0, !PT ;  /* 0x00000380a5147812 */ /* 0x000fe400078ec0ff */
[----:B------:R-:W-:Y:S02]  /*9270*/  LOP3.LUT R0, R167, 0x380, RZ, 0xc0, !PT ;  /* 0x00000380a7007812 */ /* 0x000fe400078ec0ff */
[----:B------:R-:W-:Y:S02]  /*9280*/  SHF.R.U64 R10, R4, 0x3, RZ ;  /* 0x00000003040a7819 */ /* 0x000fe400000012ff */
[----:B------:R-:W-:-:S02]  /*9290*/  SHF.R.U64 R20, R20, 0x3, RZ ;  /* 0x0000000314147819 */ /* 0x000fc400000012ff */
[----:B------:R-:W-:Y:S02]  /*92a0*/  SHF.R.U64 R4, R0, 0x3, RZ ;  /* 0x0000000300047819 */ /* 0x000fe400000012ff */
[----:B------:R-:W-:Y:S01]  /*92b0*/  LOP3.LUT R10, R10, R21, RZ, 0x3c, !PT ;  /* 0x000000150a0a7212 */ /* 0x000fe200078e3cff */
[----:B------:R-:W-:Y:S01]  /*92c0*/  IMAD.X R21, RZ, RZ, R5, P2 ;  /* 0x000000ffff157224 */ /* 0x000fe200010e0605 */
[----:B------:R-:W-:Y:S02]  /*92d0*/  MOV R12, R12 ;  /* 0x0000000c000c7202 */ /* 0x000fe40000000f00 */
[----:B------:R-:W-:Y:S02]  /*92e0*/  F2FP.BF16.F32.PACK_AB R156, R33, R32 ;  /* 0x00000020219c723e */ /* 0x000fe400000010ff */
[----:B------:R-:W-:Y:S02]  /*92f0*/  F2FP.BF16.F32.PACK_AB R157, R35, R34 ;  /* 0x00000022239d723e */ /* 0x000fe400000010ff */
[----:B------:R-:W-:-:S02]  /*9300*/  F2FP.BF16.F32.PACK_AB R158, R37, R36 ;  /* 0x00000024259e723e */ /* 0x000fc400000010ff */
[----:B------:R-:W-:Y:S02]  /*9310*/  F2FP.BF16.F32.PACK_AB R159, R39, R38 ;  /* 0x00000026279f723e */ /* 0x000fe400000010ff */
[----:B------:R-:W-:Y:S02]  /*9320*/  LOP3.LUT R168, R169, 0x380, RZ, 0xc0, !PT ;  /* 0x00000380a9a87812 */ /* 0x000fe400078ec0ff */
[----:B------:R-:W-:Y:S01]  /*9330*/  LOP3.LUT R20, R20, R165, RZ, 0x3c, !PT ;  /* 0x000000a514147212 */ /* 0x000fe200078e3cff */
[--C-:B------:R-:W-:Y:S01]  /*9340*/  IMAD.X R165, RZ, RZ, R5.reuse, P0 ;  /* 0x000000ffffa57224 */ /* 0x100fe200000e0605 */
[----:B------:R-:W-:Y:S01]  /*9350*/  LOP3.LUT R4, R4, R167, RZ, 0x3c, !PT ;  /* 0x000000a704047212 */ /* 0x000fe200078e3cff */
[----:B------:R-:W-:Y:S01]  /*9360*/  IMAD.X R167, RZ, RZ, R5, P4 ;  /* 0x000000ffffa77224 */ /* 0x000fe200020e0605 */
[----:B------:R-:W-:Y:S01]  /*9370*/  MOV R0, R8 ;  /* 0x0000000800007202 */ /* 0x000fe20000000f00 */
[----:B------:R0:W-:Y:S01]  /*9380*/  STSM.16.M88.4 [R12], R156 ;  /* 0x0000009c0c007844 */ /* 0x0001e20000000200 */
[----:B------:R-:W-:-:S02]  /*9390*/  MOV R7, R10 ;  /* 0x0000000a00077202 */ /* 0x000fc40000000f00 */
[----:B------:R-:W-:Y:S02]  /*93a0*/  SHF.R.U64 R168, R168, 0x3, RZ ;  /* 0x00000003a8a87819 */ /* 0x000fe400000012ff */
[----:B------:R-:W-:Y:S02]  /*93b0*/  MOV R176, R14 ;  /* 0x0000000e00b07202 */ /* 0x000fe40000000f00 */
[----:B------:R-:W-:Y:S02]  /*93c0*/  F2FP.BF16.F32.PACK_AB R8, R41, R40 ;  /* 0x000000282908723e */ /* 0x000fe400000010ff */
[----:B------:R-:W-:Y:S02]  /*93d0*/  F2FP.BF16.F32.PACK_AB R9, R43, R42 ;  /* 0x0000002a2b09723e */ /* 0x000fe400000010ff */
[----:B------:R-:W-:Y:S02]  /*93e0*/  F2FP.BF16.F32.PACK_AB R10, R45, R44 ;  /* 0x0000002c2d0a723e */ /* 0x000fe400000010ff */
[----:B------:R-:W-:-:S02]  /*93f0*/  F2FP.BF16.F32.PACK_AB R11, R47, R46 ;  /* 0x0000002e2f0b723e */ /* 0x000fc400000010ff */
[----:B------:R-:W-:Y:S02]  /*9400*/  MOV R177, R152 ;  /* 0x0000009800b17202 */ /* 0x000fe40000000f00 */
[----:B------:R-:W-:Y:S01]  /*9410*/  MOV R178, R154 ;  /* 0x0000009a00b27202 */ /* 0x000fe20000000f00 */
[----:B------:R1:W-:Y:S01]  /*9420*/  STSM.16.M88.4 [R176], R8 ;  /* 0x00000008b0007844 */ /* 0x0003e20000000200 */
[----:B0-----:R-:W-:Y:S02]  /*9430*/  F2FP.BF16.F32.PACK_AB R12, R49, R48 ;  /* 0x00000030310c723e */ /* 0x001fe400000010ff */
[----:B------:R-:W-:Y:S02]  /*9440*/  F2FP.BF16.F32.PACK_AB R13, R51, R50 ;  /* 0x00000032330d723e */ /* 0x000fe400000010ff */
[----:B------:R-:W-:Y:S02]  /*9450*/  F2FP.BF16.F32.PACK_AB R14, R53, R52 ;  /* 0x00000034350e723e */ /* 0x000fe400000010ff */
[----:B------:R-:W-:-:S02]  /*9460*/  F2FP.BF16.F32.PACK_AB R15, R55, R54 ;  /* 0x00000036370f723e */ /* 0x000fc400000010ff */
[----:B------:R-:W-:Y:S02]  /*9470*/  F2FP.BF16.F32.PACK_AB R152, R57, R56 ;  /* 0x000000383998723e */ /* 0x000fe400000010ff */
[----:B------:R-:W-:Y:S01]  /*9480*/  F2FP.BF16.F32.PACK_AB R153, R59, R58 ;  /* 0x0000003a3b99723e */ /* 0x000fe200000010ff */
[----:B------:R0:W-:Y:S01]  /*9490*/  STSM.16.M88.4 [R177], R12 ;  /* 0x0000000cb1007844 */ /* 0x0001e20000000200 */
[----:B------:R-:W-:Y:S02]  /*94a0*/  F2FP.BF16.F32.PACK_AB R154, R61, R60 ;  /* 0x0000003c3d9a723e */ /* 0x000fe400000010ff */
[----:B------:R-:W-:Y:S02]  /*94b0*/  F2FP.BF16.F32.PACK_AB R155, R63, R62 ;  /* 0x0000003e3f9b723e */ /* 0x000fe400000010ff */
[----:B------:R-:W-:Y:S02]  /*94c0*/  MOV R175, R160 ;  /* 0x000000a000af7202 */ /* 0x000fe40000000f00 */
[----:B------:R-:W-:Y:S01]  /*94d0*/  MOV R170, R162 ;  /* 0x000000a200aa7202 */ /* 0x000fe20000000f00 */
[----:B------:R2:W-:Y:S01]  /*94e0*/  STSM.16.M88.4 [R178], R152 ;  /* 0x00000098b2007844 */ /* 0x0005e20000000200 */
[----:B------:R-:W-:-:S02]  /*94f0*/  F2FP.BF16.F32.PACK_AB R156, R65, R64 ;  /* 0x00000040419c723e */ /* 0x000fc400000010ff */
[----:B------:R-:W-:Y:S02]  /*9500*/  F2FP.BF16.F32.PACK_AB R157, R67, R66 ;  /* 0x00000042439d723e */ /* 0x000fe400000010ff */
[----:B------:R-:W-:Y:S02]  /*9510*/  F2FP.BF16.F32.PACK_AB R158, R69, R68 ;  /* 0x00000044459e723e */ /* 0x000fe400000010ff */
[----:B------:R-:W-:Y:S02]  /*9520*/  F2FP.BF16.F32.PACK_AB R159, R71, R70 ;  /* 0x00000046479f723e */ /* 0x000fe400000010ff */
[----:B------:R-:W-:Y:S01]  /*9530*/  LOP3.LUT R168, R168, R169, RZ, 0x3c, !PT ;  /* 0x000000a9a8a87212 */ /* 0x000fe200078e3cff */
[--C-:B------:R-:W-:Y:S01]  /*9540*/  IMAD.X R169, RZ, RZ, R5.reuse, P3 ;  /* 0x000000ffffa97224 */ /* 0x100fe200018e0605 */
[----:B------:R-:W-:Y:S01]  /*9550*/  MOV R171, R164 ;  /* 0x000000a400ab7202 */ /* 0x000fe20000000f00 */
[----:B------:R3:W-:Y:S01]  /*9560*/  STSM.16.M88.4 [R173], R156 ;  /* 0x0000009cad007844 */ /* 0x0007e20000000200 */
[----:B------:R-:W-:Y:S01]  /*9570*/  MOV R172, R166 ;  /* 0x000000a600ac7202 */ /* 0x000fe20000000f00 */
[----:B------:R-:W-:Y:S01]  /*9580*/  IMAD.X R5, RZ, RZ, R5, P1 ;  /* 0x000000ffff057224 */ /* 0x000fe200008e0605 */
[----:B------:R-:W-:-:S02]  /*9590*/  F2FP.BF16.F32.PACK_AB R160, R73, R72 ;  /* 0x0000004849a0723e */ /* 0x000fc400000010ff */
[----:B------:R-:W-:Y:S02]  /*95a0*/  F2FP.BF16.F32.PACK_AB R161, R75, R74 ;  /* 0x0000004a4ba1723e */ /* 0x000fe400000010ff */
[----:B------:R-:W-:Y:S02]  /*95b0*/  F2FP.BF16.F32.PACK_AB R162, R77, R76 ;  /* 0x0000004c4da2723e */ /* 0x000fe400000010ff */
[----:B------:R-:W-:Y:S02]  /*95c0*/  F2FP.BF16.F32.PACK_AB R163, R79, R78 ;  /* 0x0000004e4fa3723e */ /* 0x000fe400000010ff */
[----:B------:R-:W-:Y:S02]  /*95d0*/  F2FP.BF16.F32.PACK_AB R164, R81, R80 ;  /* 0x0000005051a4723e */ /* 0x000fe400000010ff */
[----:B------:R-:W-:Y:S01]  /*95e0*/  F2FP.BF16.F32.PACK_AB R165, R83, R82 ;  /* 0x0000005253a5723e */ /* 0x000fe200000010ff */
[----:B------:R4:W-:Y:S01]  /*95f0*/  STSM.16.M88.4 [R174], R160 ;  /* 0x000000a0ae007844 */ /* 0x0009e20000000200 */
[----:B------:R-:W-:-:S02]  /*9600*/  F2FP.BF16.F32.PACK_AB R166, R85, R84 ;  /* 0x0000005455a6723e */ /* 0x000fc400000010ff */
[----:B------:R-:W-:Y:S02]  /*9610*/  F2FP.BF16.F32.PACK_AB R167, R87, R86 ;  /* 0x0000005657a7723e */ /* 0x000fe400000010ff */
[----:B-1----:R-:W-:Y:S02]  /*9620*/  F2FP.BF16.F32.PACK_AB R8, R89, R88 ;  /* 0x000000585908723e */ /* 0x002fe400000010ff */
[----:B------:R-:W-:Y:S01]  /*9630*/  F2FP.BF16.F32.PACK_AB R9, R91, R90 ;  /* 0x0000005a5b09723e */ /* 0x000fe200000010ff */
[----:B------:R-:W-:Y:S01]  /*9640*/  STSM.16.M88.4 [R175], R164 ;  /* 0x000000a4af007844 */ /* 0x000fe20000000200 */
[----:B------:R-:W-:Y:S02]  /*9650*/  F2FP.BF16.F32.PACK_AB R10, R93, R92 ;  /* 0x0000005c5d0a723e */ /* 0x000fe400000010ff */
[----:B------:R-:W-:Y:S02]  /*9660*/  F2FP.BF16.F32.PACK_AB R11, R95, R94 ;  /* 0x0000005e5f0b723e */ /* 0x000fe400000010ff */
[----:B0-----:R-:W-:-:S02]  /*9670*/  F2FP.BF16.F32.PACK_AB R12, R97, R96 ;  /* 0x00000060610c723e */ /* 0x001fc400000010ff */
[----:B------:R-:W-:Y:S01]  /*9680*/  F2FP.BF16.F32.PACK_AB R13, R99, R98 ;  /* 0x00000062630d723e */ /* 0x000fe200000010ff */
[----:B------:R0:W-:Y:S01]  /*9690*/  STSM.16.M88.4 [R170], R8 ;  /* 0x00000008aa007844 */ /* 0x0001e20000000200 */
[----:B------:R-:W-:Y:S02]  /*96a0*/  F2FP.BF16.F32.PACK_AB R14, R101, R100 ;  /* 0x00000064650e723e */ /* 0x000fe400000010ff */
[----:B------:R-:W-:Y:S02]  /*96b0*/  F2FP.BF16.F32.PACK_AB R15, R103, R102 ;  /* 0x00000066670f723e */ /* 0x000fe400000010ff */
[----:B--2---:R-:W-:Y:S02]  /*96c0*/  F2FP.BF16.F32.PACK_AB R152, R105, R104 ;  /* 0x000000686998723e */ /* 0x004fe400000010ff */
[----:B------:R-:W-:Y:S01]  /*96d0*/  F2FP.BF16.F32.PACK_AB R153, R107, R106 ;  /* 0x0000006a6b99723e */ /* 0x000fe200000010ff */
[----:B------:R1:W-:Y:S01]  /*96e0*/  STSM.16.M88.4 [R171], R12 ;  /* 0x0000000cab007844 */ /* 0x0003e20000000200 */
[----:B------:R-:W-:-:S02]  /*96f0*/  F2FP.BF16.F32.PACK_AB R154, R109, R108 ;  /* 0x0000006c6d9a723e */ /* 0x000fc400000010ff */
[----:B------:R-:W-:Y:S02]  /*9700*/  F2FP.BF16.F32.PACK_AB R155, R111, R110 ;  /* 0x0000006e6f9b723e */ /* 0x000fe400000010ff */
[----:B------:R-:W-:Y:S02]  /*9710*/  MOV R168, R168 ;  /* 0x000000a800a87202 */ /* 0x000fe40000000f00 */
[----:B---3--:R-:W-:Y:S01]  /*9720*/  F2FP.BF16.F32.PACK_AB R156, R113, R112 ;  /* 0x00000070719c723e */ /* 0x008fe200000010ff */
[----:B------:R2:W-:Y:S01]  /*9730*/  STSM.16.M88.4 [R172], R152 ;  /* 0x00000098ac007844 */ /* 0x0005e20000000200 */
[----:B------:R-:W-:Y:S02]  /*9740*/  F2FP.BF16.F32.PACK_AB R157, R115, R114 ;  /* 0x00000072739d723e */ /* 0x000fe400000010ff */
[----:B------:R-:W-:Y:S02]  /*9750*/  F2FP.BF16.F32.PACK_AB R158, R117, R116 ;  /* 0x00000074759e723e */ /* 0x000fe400000010ff */
[----:B------:R-:W-:-:S02]  /*9760*/  F2FP.BF16.F32.PACK_AB R159, R119, R118 ;  /* 0x00000076779f723e */ /* 0x000fc400000010ff */
[----:B----4-:R-:W-:Y:S02]  /*9770*/  F2FP.BF16.F32.PACK_AB R160, R121, R120 ;  /* 0x0000007879a0723e */ /* 0x010fe400000010ff */
[----:B------:R-:W-:Y:S01]  /*9780*/  F2FP.BF16.F32.PACK_AB R161, R123, R122 ;  /* 0x0000007a7ba1723e */ /* 0x000fe200000010ff */
[----:B------:R3:W-:Y:S01]  /*9790*/  STSM.16.M88.4 [R168], R156 ;  /* 0x0000009ca8007844 */ /* 0x0007e20000000200 */
[----:B------:R-:W-:Y:S02]  /*97a0*/  F2FP.BF16.F32.PACK_AB R162, R125, R124 ;  /* 0x0000007c7da2723e */ /* 0x000fe400000010ff */
[----:B------:R-:W-:Y:S02]  /*97b0*/  F2FP.BF16.F32.PACK_AB R163, R127, R126 ;  /* 0x0000007e7fa3723e */ /* 0x000fe400000010ff */
[----:B0-----:R-:W-:Y:S02]  /*97c0*/  F2FP.BF16.F32.PACK_AB R8, R129, R128 ;  /* 0x000000808108723e */ /* 0x001fe400000010ff */
[----:B------:R-:W-:Y:S01]  /*97d0*/  F2FP.BF16.F32.PACK_AB R9, R131, R130 ;  /* 0x000000828309723e */ /* 0x000fe200000010ff */
[----:B------:R-:W-:Y:S01]  /*97e0*/  STSM.16.M88.4 [R0], R160 ;  /* 0x000000a000007844 */ /* 0x000fe20000000200 */
[----:B------:R-:W-:-:S02]  /*97f0*/  F2FP.BF16.F32.PACK_AB R10, R133, R132 ;  /* 0x00000084850a723e */ /* 0x000fc400000010ff */
[----:B------:R-:W-:Y:S02]  /*9800*/  F2FP.BF16.F32.PACK_AB R11, R135, R134 ;  /* 0x00000086870b723e */ /* 0x000fe400000010ff */
[----:B------:R-:W-:Y:S02]  /*9810*/  MOV R20, R20 ;  /* 0x0000001400147202 */ /* 0x000fe40000000f00 */
[----:B-1----:R-:W-:Y:S01]  /*9820*/  F2FP.BF16.F32.PACK_AB R12, R137, R136 ;  /* 0x00000088890c723e */ /* 0x002fe200000010ff */
[----:B------:R0:W-:Y:S01]  /*9830*/  STSM.16.M88.4 [R7], R8 ;  /* 0x0000000807007844 */ /* 0x0001e20000000200 */
[----:B------:R-:W-:Y:S02]  /*9840*/  F2FP.BF16.F32.PACK_AB R13, R139, R138 ;  /* 0x0000008a8b0d723e */ /* 0x000fe400000010ff */
[----:B------:R-:W-:Y:S02]  /*9850*/  F2FP.BF16.F32.PACK_AB R14, R141, R140 ;  /* 0x0000008c8d0e723e */ /* 0x000fe400000010ff */
[----:B------:R-:W-:-:S02]  /*9860*/  F2FP.BF16.F32.PACK_AB R15, R143, R142 ;  /* 0x0000008e8f0f723e */ /* 0x000fc400000010ff */
[----:B------:R-:W-:Y:S01]  /*9870*/  MOV R21, R4 ;  /* 0x0000000400157202 */ /* 0x000fe20000000f00 */
[----:B------:R-:W-:Y:S01]  /*9880*/  IMAD.U32 R4, RZ, RZ, UR9 ;  /* 0x00000009ff047e24 */ /* 0x000fe2000f8e00ff */
[----:B--2---:R-:W-:Y:S01]  /*9890*/  F2FP.BF16.F32.PACK_AB R152, R145, R144 ;  /* 0x000000909198723e */ /* 0x004fe200000010ff */
[----:B------:R1:W-:Y:S01]  /*98a0*/  STSM.16.M88.4 [R20], R12 ;  /* 0x0000000c14007844 */ /* 0x0003e20000000200 */
[----:B------:R-:W-:Y:S01]  /*98b0*/  F2FP.BF16.F32.PACK_AB R153, R147, R146 ;  /* 0x000000929399723e */ /* 0x000fe200000010ff */
[----:B------:R-:W-:Y:S01]  /*98c0*/  IMAD.U32 R5, RZ, RZ, UR12 ;  /* 0x0000000cff057e24 */ /* 0x000fe2000f8e00ff */
[----:B------:R-:W-:Y:S01]  /*98d0*/  F2FP.BF16.F32.PACK_AB R154, R149, R148 ;  /* 0x00000094959a723e */ /* 0x000fe200000010ff */
[----:B------:R-:W-:Y:S01]  /*98e0*/  ULDC.64 UR12, c[0x0][0xc08] ;  /* 0x00030200000c7ab9 */ /* 0x000fe20000000a00 */
[----:B------:R-:W-:Y:S02]  /*98f0*/  F2FP.BF16.F32.PACK_AB R155, R151, R150 ;  /* 0x00000096979b723e */ /* 0x000fe400000010ff */
[----:B------:R-:W-:-:S03]  /*9900*/  ISETP.NE.U32.AND P0, PT, RZ, UR14, PT ;  /* 0x0000000eff007c0c */ /* 0x000fc6000bf05070 */
[----:B------:R2:W-:Y:S01]  /*9910*/  STSM.16.M88.4 [R21], R152 ;  /* 0x0000009815007844 */ /* 0x0005e20000000200 */
[----:B------:R-:W-:Y:S01]  /*9920*/  BAR.SYNC.DEFER_BLOCKING 0x1, 0x100 ;  /* 0x0044000000007b1d */ /* 0x000fe20000010000 */
[----:B------:R-:W-:Y:S01]  /*9930*/  ISETP.NE.AND.EX P0, PT, RZ, UR15, PT, P0 ;  /* 0x0000000fff007c0c */ /* 0x000fe2000bf05300 */
[----:B------:R-:W-:-:S04]  /*9940*/  UISETP.NE.U32.AND UP0, UPT, UR12, URZ, UPT ;  /* 0x0000003f0c00728c */ /* 0x000fc8000bf05070 */
[----:B------:R-:W-:-:S08]  /*9950*/  UISETP.NE.AND.EX UP0, UPT, UR13, URZ, UPT, UP0 ;  /* 0x0000003f0d00728c */ /* 0x000fd0000bf05300 */
[----:B---3--:R-:W3:Y:S03]  /*9960*/  @P0 LDG.E R156, desc[UR38][R4.64] ;  /* 0x00000026049c0981 */ /* 0x008ee6000c1e1900 */
[----:B------:R-:W-:Y:S01]  /*9970*/  @UP0 UIADD3 UR12, UP1, UR4, UR12, URZ ;  /* 0x0000000c040c0290 */ /* 0x000fe2000ff3e03f */
[----:B------:R-:W-:Y:S02]  /*9980*/  PLOP3.LUT P4, PT, PT, PT, UP0, 0x80, 0x0 ;  /* 0x000000000000781c */ /* 0x000fe40003f8f008 */
[----:B------:R-:W-:Y:S01]  /*9990*/  ULDC UR4, c[0x0][0xad4] ;  /* 0x0002b50000047ab9 */ /* 0x000fe20000000800 */
[----:B------:R-:W-:Y:S02]  /*99a0*/  @UP0 UIADD3.X UR13, UR16, UR13, URZ, UP1, !UPT ;  /* 0x0000000d100d0290 */ /* 0x000fe40008ffe43f */
[----:B0-----:R-:W-:-:S04]  /*99b0*/  IMAD.U32 R8, RZ, RZ, UR12 ;  /* 0x0000000cff087e24 */ /* 0x001fc8000f8e00ff */
[----:B------:R-:W-:-:S05]  /*99c0*/  IMAD.U32 R9, RZ, RZ, UR13 ;  /* 0x0000000dff097e24 */ /* 0x000fca000f8e00ff */
[----:B------:R0:W4:Y:S01]  /*99d0*/  @P4 LDG.E R0, desc[UR38][R8.64] ;  /* 0x0000002608004981 */ /* 0x000122000c1e1900 */
[----:B------:R-:W-:Y:S01]  /*99e0*/  UISETP.NE.AND UP0, UPT, UR41, URZ, UPT ;  /* 0x0000003f2900728c */ /* 0x000fe2000bf05270 */
[----:B-1----:R-:W-:Y:S01]  /*99f0*/  VIADD R12, R16, UR43 ;  /* 0x0000002b100c7c36 */ /* 0x002fe20008000000 */
[----:B------:R-:W-:Y:S02]  /*9a00*/  UISETP.NE.AND UP1, UPT, UR20, 0x1, UPT ;  /* 0x000000011400788c */ /* 0x000fe4000bf25270 */
[----:B------:R-:W-:Y:S01]  /*9a10*/  USEL UR4, UR41, UR4, UP0 ;  /* 0x0000000429047287 */ /* 0x000fe20008000000 */
[----:B------:R-:W-:Y:S01]  /*9a20*/  IMAD.MOV.U32 R7, RZ, RZ, R12 ;  /* 0x000000ffff077224 */ /* 0x000fe200078e000c */
[----:B------:R-:W-:Y:S01]  /*9a30*/  UMOV UR21, 0x9b8 ;  /* 0x000009b800157882 */ /* 0x000fe20000000000 */
[----:B------:R-:W-:Y:S01]  /*9a40*/  UISETP.NE.U32.AND UP0, UPT, UR14, URZ, UPT ;  /* 0x0000003f0e00728c */ /* 0x000fe2000bf05070 */
[----:B------:R-:W-:Y:S01]  /*9a50*/  PLOP3.LUT P1, PT, PT, PT, UP1, 0x80, 0x0 ;  /* 0x000000000000781c */ /* 0x000fe20003f2f018 */
[----:B------:R-:W-:-:S02]  /*9a60*/  UISETP.GT.AND UP2, UPT, UR4, 0x1, UPT ;  /* 0x000000010400788c */ /* 0x000fc4000bf44270 */
[----:B------:R-:W-:Y:S02]  /*9a70*/  UISETP.NE.AND.EX UP0, UPT, UR15, URZ, UPT, UP0 ;  /* 0x0000003f0f00728c */ /* 0x000fe4000bf05300 */
[----:B------:R-:W-:Y:S01]  /*9a80*/  USEL UR21, UR21, 0x978, UP2 ;  /* 0x0000097815157887 */ /* 0x000fe20009000000 */
[----:B------:R-:W-:Y:S01]  /*9a90*/  UMOV UR4, URZ ;  /* 0x0000003f00047c82 */ /* 0x000fe20008000000 */
[----:B------:R-:W-:Y:S01]  /*9aa0*/  USEL UR46, UR46, URZ, !UP0 ;  /* 0x0000003f2e2e7287 */ /* 0x000fe2000c000000 */
[----:B------:R-:W-:Y:S01]  /*9ab0*/  @UP1 ULDC UR23, c[0x0][0xbec] ;  /* 0x0002fb0000171ab9 */ /* 0x000fe20000000800 */
[----:B------:R-:W-:-:S04]  /*9ac0*/  USEL UR9, UR42, URZ, UP2 ;  /* 0x0000003f2a097287 */ /* 0x000fc80009000000 */
[----:B0-----:R-:W-:Y:S01]  /*9ad0*/  @P1 IMAD.HI.U32 R8, R12, UR23, RZ ;  /* 0x000000170c081c27 */ /* 0x001fe2000f8e00ff */
[----:B------:R-:W-:Y:S01]  /*9ae0*/  USEL UR45, UR45, URZ, !UP0 ;  /* 0x0000003f2d2d7287 */ /* 0x000fe2000c000000 */
[----:B------:R-:W-:Y:S02]  /*9af0*/  @UP1 ULDC UR26, c[0x0][0xbf0] ;  /* 0x0002fc00001a1ab9 */ /* 0x000fe40000000800 */
[----:B------:R-:W-:Y:S01]  /*9b00*/  ULDC.64 UR16, c[0x0][UR21+0x220] ;  /* 0x0000880015107abb */ /* 0x000fe20008000a00 */
[----:B------:R-:W-:Y:S01]  /*9b10*/  ULDC.64 UR14, c[0x0][UR21+0x218] ;  /* 0x00008600150e7abb */ /* 0x000fe20008000a00 */
[----:B------:R-:W-:Y:S01]  /*9b20*/  ULDC.64 UR18, c[0x0][UR21+0x228] ;  /* 0x00008a0015127abb */ /* 0x000fe20008000a00 */
[----:B------:R-:W-:Y:S01]  /*9b30*/  UIMAD UR17, UR17, UR46, URZ ;  /* 0x0000002e111172a4 */ /* 0x000fe2000f8e023f */
[----:B------:R-:W-:Y:S01]  /*9b40*/  @P1 SHF.R.U32.HI R7, RZ, UR26, R8 ;  /* 0x0000001aff071c19 */ /* 0x000fe20008011608 */
[----:B------:R-:W-:Y:S02]  /*9b50*/  UIMAD.WIDE.U32 UR12, UR14, UR44, URZ ;  /* 0x0000002c0e0c72a5 */ /* 0x000fe4000f8e003f */
[----:B------:R-:W-:Y:S01]  /*9b60*/  UIMAD UR22, UR15, UR44, URZ ;  /* 0x0000002c0f1672a4 */ /* 0x000fe2000f8e023f */
[--C-:B------:R-:W-:Y:S01]  /*9b70*/  SHF.R.S32.HI R9, RZ, 0x1f, R7.reuse ;  /* 0x0000001fff097819 */ /* 0x100fe20000011407 */
[----:B------:R-:W-:Y:S01]  /*9b80*/  UIMAD.WIDE.U32 UR24, UR18, UR9, URZ ;  /* 0x00000009121872a5 */ /* 0x000fe2000f8e003f */
[----:B------:R-:W-:Y:S01]  /*9b90*/  IMAD.MOV R11, RZ, RZ, -R7 ;  /* 0x000000ffff0b7224 */ /* 0x000fe200078e0a07 */
[----:B------:R-:W-:-:S02]  /*9ba0*/  UIMAD UR9, UR19, UR9, URZ ;  /* 0x00000009130972a4 */ /* 0x000fc4000f8e023f */
[----:B------:R-:W-:Y:S01]  /*9bb0*/  UIMAD.WIDE.U32 UR14, UR16, UR46, URZ ;  /* 0x0000002e100e72a5 */ /* 0x000fe2000f8e003f */
[----:B------:R-:W-:Y:S01]  /*9bc0*/  IMAD R11, R11, UR20, R12 ;  /* 0x000000140b0b7c24 */ /* 0x000fe2000f8e020c */
[----:B------:R-:W-:Y:S01]  /*9bd0*/  UIMAD UR17, UR16, UR45, UR17 ;  /* 0x0000002d101172a4 */ /* 0x000fe2000f8e0211 */
[----:B------:R-:W-:Y:S01]  /*9be0*/  IMAD.U32 R8, RZ, RZ, UR24 ;  /* 0x00000018ff087e24 */ /* 0x000fe2000f8e00ff */
[----:B------:R-:W-:Y:S02]  /*9bf0*/  UIADD3 UR22, UR13, UR22, URZ ;  /* 0x000000160d167290 */ /* 0x000fe4000fffe03f */
[----:B------:R-:W-:Y:S02]  /*9c00*/  UIADD3 UR13, UR25, UR9, URZ ;  /* 0x00000009190d7290 */ /* 0x000fe4000fffe03f */
[----:B------:R-:W-:-:S04]  /*9c10*/  UIADD3 UR9, UR15, UR17, URZ ;  /* 0x000000110f097290 */ /* 0x000fc8000fffe03f */
[----:B------:R-:W-:Y:S01]  /*9c20*/  IMAD.U32 R14, RZ, RZ, UR13 ;  /* 0x0000000dff0e7e24 */ /* 0x000fe2000f8e00ff */
[----:B---3--:R-:W-:-:S13]  /*9c30*/  @P0 R2UR UR4, R156 ;  /* 0x000000009c0402ca */ /* 0x008fda00000e0000 */
        /* <DEDUP_REMOVED lines=10> */
[----:B------:R-:W-:Y:S01]  /*9ce0*/  IADD3.X R9, R9, UR9, R14, P2, P3 ;  /* 0x0000000909097c10 */ /* 0x000fe200097e640e */
[----:B------:R-:W-:Y:S01]  /*9cf0*/  ULDC UR9, c[0x0][0xa88] ;  /* 0x0002a20000097ab9 */ /* 0x000fe20000000800 */
[----:B------:R-:W-:Y:S01]  /*9d00*/  IMAD R7, R7, UR12, R10 ;  /* 0x0000000c07077c24 */ /* 0x000fe2000f8e020a */
[----:B----4-:R-:W-:Y:S01]  /*9d10*/  @P4 R2UR UR9, R0 ;  /* 0x00000000000942ca */ /* 0x010fe200000e0000 */
[----:B------:R-:W-:-:S04]  /*9d20*/  IMAD.WIDE.U32 R8, R11, UR12, R8 ;  /* 0x0000000c0b087c25 */ /* 0x000fc8000f8e0008 */
[----:B------:R-:W-:Y:S01]  /*9d30*/  IMAD.IADD R7, R9, 0x1, R7 ;  /* 0x0000000109077824 */ /* 0x000fe200078e0207 */
[----:B------:R-:W-:-:S04]  /*9d40*/  LEA R10, P2, R8, UR14, 0x2 ;  /* 0x0000000e080a7c11 */ /* 0x000fc8000f8410ff */
[----:B------:R-:W-:Y:S01]  /*9d50*/  LEA.HI.X R7, R8, UR15, R7, 0x2, P2 ;  /* 0x0000000f08077c11 */ /* 0x000fe200090f1407 */
[----:B--2---:R-:W-:Y:S08]  /*9d60*/  @P4 BRA `(.L_x_4633) ;  /* 0x0000000000184947 */ /* 0x004ff00003800000 */
[----:B------:R-:W-:Y:S05]  /*9d70*/  @!P0 BRA `(.L_x_4633) ;  /* 0x0000000000148947 */ /* 0x000fea0003800000 */
[----:B------:R-:W2:Y:S04]  /*9d80*/  LDG.E R8, desc[UR38][R4.64] ;  /* 0x0000002604087981 */ /* 0x000ea8000c1e1900 */
[----:B------:R-:W3:Y:S01]  /*9d90*/  LDG.E R0, desc[UR38][R4.64+0x4] ;  /* 0x0000042604007981 */ /* 0x000ee2000c1e1900 */
[----:B--2---:R-:W-:Y:S02]  /*9da0*/  R2UR UR12, R8 ;  /* 0x00000000080c72ca */ /* 0x004fe400000e0000 */
[----:B---3--:R-:W-:-:S13]  /*9db0*/  R2UR UR9, R0 ;  /* 0x00000000000972ca */ /* 0x008fda00000e0000 */
[----:B------:R-:W-:-:S12]  /*9dc0*/  UIADD3 UR9, -UR12, UR9, URZ ;  /* 0x000000090c097290 */ /* 0x000fd8000fffe13f */
.L_x_4633:
        /* <DEDUP_REMOVED lines=35> */
[----:B------:R-:W-:Y:S01]  /*a000*/  IMAD.X R25, RZ, RZ, R5, P2 ;  /* 0x000000ffff197224 */ /* 0x000fe200010e0605 */
[----:B------:R-:W-:Y:S02]  /*a010*/  IADD3 R49, P2, R4, 0x9000, RZ ;  /* 0x0000900004317810 */ /* 0x000fe40007f5e0ff */
[----:B------:R-:W-:Y:S02]  /*a020*/  LOP3.LUT R12, R13, 0x380, RZ, 0xc0, !PT ;  /* 0x000003800d0c7812 */ /* 0x000fe400078ec0ff */
[----:B------:R-:W-:Y:S01]  /*a030*/  LOP3.LUT R48, R49, 0x380, RZ, 0xc0, !PT ;  /* 0x0000038031307812 */ /* 0x000fe200078ec0ff */
[----:B------:R-:W-:Y:S01]  /*a040*/  UIMAD UR12, UR4, UR15, UR12 ;  /* 0x0000000f040c72a4 */ /* 0x000fe2000f8e020c */
[----:B------:R-:W-:Y:S01]  /*a050*/  SHF.R.U64 R8, R8, 0x3, RZ ;  /* 0x0000000308087819 */ /* 0x000fe200000012ff */
[----:B------:R-:W-:Y:S01]  /*a060*/  UIMAD.WIDE.U32 UR10, UR4, UR14, URZ ;  /* 0x0000000e040a72a5 */ /* 0x000fe2000f8e003f */
[----:B------:R-:W-:Y:S01]  /*a070*/  SHF.R.U64 R48, R48, 0x3, RZ ;  /* 0x0000000330307819 */ /* 0x000fe200000012ff */
[----:B------:R-:W5:Y:S01]  /*a080*/  LD.E.128 R24, desc[UR38][R24.64] ;  /* 0x0000002618187980 */ /* 0x000f62000c101d00 */
[----:B------:R-:W-:-:S02]  /*a090*/  SHF.R.U64 R12, R12, 0x3, RZ ;  /* 0x000000030c0c7819 */ /* 0x000fc400000012ff */
[----:B------:R-:W-:Y:S01]  /*a0a0*/  LOP3.LUT R8, R8, R9, RZ, 0x3c, !PT ;  /* 0x0000000908087212 */ /* 0x000fe200078e3cff */
[----:B------:R-:W-:Y:S01]  /*a0b0*/  UIADD3 UR11, UR11, UR12, URZ ;  /* 0x0000000c0b0b7290 */ /* 0x000fe2000fffe03f */
[----:B------:R-:W-:Y:S01]  /*a0c0*/  LOP3.LUT R48, R48, R49, RZ, 0x3c, !PT ;  /* 0x0000003130307212 */ /* 0x000fe200078e3cff */
[--C-:B------:R-:W-:Y:S01]  /*a0d0*/  IMAD.X R49, RZ, RZ, R5.reuse, P2 ;  /* 0x000000ffff317224 */ /* 0x100fe200010e0605 */
[----:B------:R-:W-:Y:S01]  /*a0e0*/  IADD3 R6, P2, R4, 0xf000, RZ ;  /* 0x0000f00004067810 */ /* 0x000fe20007f5e0ff */
[--C-:B------:R-:W-:Y:S01]  /*a0f0*/  IMAD.X R9, RZ, RZ, R5.reuse, P4 ;  /* 0x000000ffff097224 */ /* 0x100fe200020e0605 */
[----:B------:R-:W-:Y:S01]  /*a100*/  LOP3.LUT R12, R12, R13, RZ, 0x3c, !PT ;  /* 0x0000000d0c0c7212 */ /* 0x000fe200078e3cff */
[----:B------:R-:W-:Y:S01]  /*a110*/  IMAD.X R13, RZ, RZ, R5, P3 ;  /* 0x000000ffff0d7224 */ /* 0x000fe200018e0605 */
[----:B------:R-:W-:Y:S01]  /*a120*/  LOP3.LUT R3, R6, 0x380, RZ, 0xc0, !PT ;  /* 0x0000038006037812 */ /* 0x000fe200078ec0ff */
[----:B------:R-:W-:Y:S01]  /*a130*/  ULDC.64 UR12, c[0x0][0xae8] ;  /* 0x0002ba00000c7ab9 */ /* 0x000fe20000000a00 */
[----:B------:R-:W-:-:S02]  /*a140*/  IADD3 R29, P0, R4, 0x4000, RZ ;  /* 0x00004000041d7810 */ /* 0x000fc40007f1e0ff */
[C---:B------:R-:W-:Y:S02]  /*a150*/  IADD3 R33, P6, R4.reuse, 0x5000, RZ ;  /* 0x0000500004217810 */ /* 0x040fe40007fde0ff */
[C---:B------:R-:W-:Y:S01]  /*a160*/  IADD3 R37, P5, R4.reuse, 0x6000, RZ ;  /* 0x0000600004257810 */ /* 0x040fe20007fbe0ff */
[----:B------:R-:W-:Y:S01]  /*a170*/  USHF.R.S32.HI UR4, URZ, 0x1f, UR46 ;  /* 0x0000001f3f047899 */ /* 0x000fe2000801142e */
[----:B------:R-:W-:Y:S01]  /*a180*/  SHF.R.U64 R3, R3, 0x3, RZ ;  /* 0x0000000303037819 */ /* 0x000fe200000012ff */
[----:B------:R-:W-:Y:S01]  /*a190*/  UIMAD.WIDE.U32 UR10, UR44, UR12, UR10 ;  /* 0x0000000c2c0a72a5 */ /* 0x000fe2000f8e000a */
[----:B------:R-:W-:Y:S01]  /*a1a0*/  IADD3 R41, P4, R4, 0x7000, RZ ;  /* 0x0000700004297810 */ /* 0x000fe20007f9e0ff */
[----:B------:R-:W-:Y:S01]  /*a1b0*/  @UP1 ULDC UR14, c[0x0][0xbec] ;  /* 0x0002fb00000e1ab9 */ /* 0x000fe20000000800 */
[----:B------:R-:W-:Y:S01]  /*a1c0*/  LOP3.LUT R72, R3, R6, RZ, 0x3c, !PT ;  /* 0x0000000603487212 */ /* 0x000fe200078e3cff */
[----:B------:R-:W-:Y:S01]  /*a1d0*/  IMAD R3, R20, 0x20, R81 ;  /* 0x0000002014037824 */ /* 0x000fe200078e0251 */
[----:B------:R-:W-:Y:S01]  /*a1e0*/  IADD3 R45, P3, R4, 0x8000, RZ ;  /* 0x00008000042d7810 */ /* 0x000fe20007f7e0ff */
[----:B------:R-:W-:Y:S01]  /*a1f0*/  UIMAD UR11, UR44, UR13, UR11 ;  /* 0x0000000d2c0b72a4 */ /* 0x000fe2000f8e020b */
[----:B------:R-:W-:Y:S01]  /*a200*/  LOP3.LUT R28, R29, 0x380, RZ, 0xc0, !PT ;  /* 0x000003801d1c7812 */ /* 0x000fe200078ec0ff */
[----:B------:R-:W-:Y:S01]  /*a210*/  VIADD R78, R3, UR43 ;  /* 0x0000002b034e7c36 */ /* 0x000fe20008000000 */
[----:B------:R-:W-:Y:S01]  /*a220*/  LOP3.LUT R32, R33, 0x380, RZ, 0xc0, !PT ;  /* 0x0000038021207812 */ /* 0x000fe200078ec0ff */
[----:B------:R-:W-:Y:S01]  /*a230*/  ULDC.64 UR12, c[0x0][0xaf0] ;  /* 0x0002bc00000c7ab9 */ /* 0x000fe20000000a00 */
[----:B------:R-:W-:Y:S01]  /*a240*/  LOP3.LUT R36, R37, 0x380, RZ, 0xc0, !PT ;  /* 0x0000038025247812 */ /* 0x000fe200078ec0ff */
[--C-:B------:R-:W-:Y:S01]  /*a250*/  IMAD.X R73, RZ, RZ, R5.reuse, P2 ;  /* 0x000000ffff497224 */ /* 0x100fe200010e0605 */
[----:B------:R-:W-:Y:S01]  /*a260*/  LOP3.LUT R40, R41, 0x380, RZ, 0xc0, !PT ;  /* 0x0000038029287812 */ /* 0x000fe200078ec0ff */
[----:B------:R-:W5:Y:S01]  /*a270*/  LD.E.128 R8, desc[UR38][R8.64] ;  /* 0x0000002608087980 */ /* 0x000f62000c101d00 */
[----:B------:R-:W-:Y:S01]  /*a280*/  LOP3.LUT R44, R45, 0x380, RZ, 0xc0, !PT ;  /* 0x000003802d2c7812 */ /* 0x000fe200078ec0ff */
[----:B------:R-:W-:Y:S01]  /*a290*/  UIMAD UR4, UR4, UR12, URZ ;  /* 0x0000000c040472a4 */ /* 0x000fe2000f8e023f */
[----:B------:R-:W-:Y:S01]  /*a2a0*/  SHF.R.U64 R28, R28, 0x3, RZ ;  /* 0x000000031c1c7819 */ /* 0x000fe200000012ff */
[----:B------:R-:W-:Y:S01]  /*a2b0*/  @P1 IMAD.HI.U32 R20, R78, UR14, RZ ;  /* 0x0000000e4e141c27 */ /* 0x000fe2000f8e00ff */
[----:B------:R-:W-:Y:S01]  /*a2c0*/  SHF.R.U64 R32, R32, 0x3, RZ ;  /* 0x0000000320207819 */ /* 0x000fe200000012ff */
[----:B------:R-:W-:Y:S01]  /*a2d0*/  UIMAD.WIDE.U32 UR10, UR46, UR12, UR10 ;  /* 0x0000000c2e0a72a5 */ /* 0x000fe2000f8e000a */
[----:B------:R-:W-:Y:S01]  /*a2e0*/  SHF.R.U64 R36, R36, 0x3, RZ ;  /* 0x0000000324247819 */ /* 0x000fe200000012ff */
[----:B------:R-:W-:Y:S01]  /*a2f0*/  IMAD.MOV.U32 R3, RZ, RZ, R78 ;  /* 0x000000ffff037224 */ /* 0x000fe200078e004e */
[----:B------:R-:W-:Y:S01]  /*a300*/  SHF.R.U64 R40, R40, 0x3, RZ ;  /* 0x0000000328287819 */ /* 0x000fe200000012ff */
[----:B------:R-:W-:Y:S01]  /*a310*/  @UP1 ULDC UR12, c[0x0][0xbf0] ;  /* 0x0002fc00000c1ab9 */ /* 0x000fe20000000800 */
[----:B------:R-:W-:Y:S01]  /*a320*/  SHF.R.U64 R44, R44, 0x3, RZ ;  /* 0x000000032c2c7819 */ /* 0x000fe200000012ff */
[----:B------:R-:W-:Y:S01]  /*a330*/  UIMAD UR4, UR46, UR13, UR4 ;  /* 0x0000000d2e0472a4 */ /* 0x000fe2000f8e0204 */
        /* <DEDUP_REMOVED lines=10> */
[----:B------:R-:W-:Y:S01]  /*a3e0*/  @P1 SHF.R.U32.HI R3, RZ, UR12, R20 ;  /* 0x0000000cff031c19 */ /* 0x000fe20008011614 */
[----:B------:R-:W-:Y:S01]  /*a3f0*/  UIADD3 UR4, UR11, UR4, URZ ;  /* 0x000000040b047290 */ /* 0x000fe2000fffe03f */
[C---:B------:R-:W-:Y:S01]  /*a400*/  IADD3 R53, P0, R4.reuse, 0xa000, RZ ;  /* 0x0000a00004357810 */ /* 0x040fe20007f1e0ff */
[----:B------:R-:W-:Y:S01]  /*a410*/  IMAD.U32 R21, RZ, RZ, UR11 ;  /* 0x0000000bff157e24 */ /* 0x000fe2000f8e00ff */
[C---:B------:R-:W-:Y:S01]  /*a420*/  IADD3 R57, P6, R4.reuse, 0xb000, RZ ;  /* 0x0000b00004397810 */ /* 0x040fe20007fde0ff */
[----:B------:R-:W5:Y:S01]  /*a430*/  LD.E.128 R12, desc[UR38][R12.64] ;  /* 0x000000260c0c7980 */ /* 0x000f62000c101d00 */
[----:B------:R-:W-:-:S02]  /*a440*/  IADD3 R61, P5, R4, 0xc000, RZ ;  /* 0x0000c000043d7810 */ /* 0x000fc40007fbe0ff */
[C---:B------:R-:W-:Y:S01]  /*a450*/  IADD3 R65, P4, R4.reuse, 0xd000, RZ ;  /* 0x0000d00004417810 */ /* 0x040fe20007f9e0ff */
[----:B------:R-:W5:Y:S01]  /*a460*/  LD.E.128 R28, desc[UR38][R28.64] ;  /* 0x000000261c1c7980 */ /* 0x000f62000c101d00 */
[----:B------:R-:W-:Y:S01]  /*a470*/  IADD3 R69, P3, R4, 0xe000, RZ ;  /* 0x0000e00004457810 */ /* 0x000fe20007f7e0ff */
[--C-:B------:R-:W-:Y:S01]  /*a480*/  IMAD.MOV R77, RZ, RZ, -R3.reuse ;  /* 0x000000ffff4d7224 */ /* 0x100fe200078e0a03 */
[----:B------:R-:W-:Y:S01]  /*a490*/  SHF.R.S32.HI R76, RZ, 0x1f, R3 ;  /* 0x0000001fff4c7819 */ /* 0x000fe20000011403 */
[----:B------:R-:W-:Y:S01]  /*a4a0*/  IMAD.U32 R20, RZ, RZ, UR10 ;  /* 0x0000000aff147e24 */ /* 0x000fe2000f8e00ff */
[----:B------:R-:W-:Y:S01]  /*a4b0*/  LOP3.LUT R52, R53, 0x380, RZ, 0xc0, !PT ;  /* 0x0000038035347812 */ /* 0x000fe200078ec0ff */
[----:B------:R-:W-:Y:S01]  /*a4c0*/  ULDC.64 UR10, c[0x0][0xae0] ;  /* 0x0002b800000a7ab9 */ /* 0x000fe20000000a00 */
[----:B------:R-:W-:Y:S01]  /*a4d0*/  LOP3.LUT R56, R57, 0x380, RZ, 0xc0, !PT ;  /* 0x0000038039387812 */ /* 0x000fe200078ec0ff */
[----:B------:R-:W5:Y:S01]  /*a4e0*/  LD.E.128 R32, desc[UR38][R32.64] ;  /* 0x0000002620207980 */ /* 0x000f62000c101d00 */
[----:B------:R-:W-:-:S02]  /*a4f0*/  LOP3.LUT R60, R61, 0x380, RZ, 0xc0, !PT ;  /* 0x000003803d3c7812 */ /* 0x000fc400078ec0ff */
[----:B------:R-:W-:Y:S01]  /*a500*/  LOP3.LUT R64, R65, 0x380, RZ, 0xc0, !PT ;  /* 0x0000038041407812 */ /* 0x000fe200078ec0ff */
[----:B------:R-:W5:Y:S01]  /*a510*/  LD.E.128 R36, desc[UR38][R36.64] ;  /* 0x0000002624247980 */ /* 0x000f62000c101d00 */
        /* <DEDUP_REMOVED lines=49> */
[----:B------:R-:W-:Y:S01]  /*a830*/  VIADD R84, R81, UR43 ;  /* 0x0000002b51547c36 */ /* 0x000fe20008000000 */
        /* <DEDUP_REMOVED lines=37> */
.L_x_4636:
[----:B------:R-:W-:Y:S05]  /*aa90*/  BSYNC B1 ;  /* 0x0000000000017941 */ /* 0x000fea0003800000 */
.L_x_4635:
        /* <DEDUP_REMOVED lines=21> */
.L_x_4638:
[----:B------:R-:W-:Y:S05]  /*abf0*/  BSYNC B1 ;  /* 0x0000000000017941 */ /* 0x000fea0003800000 */
.L_x_4637:
        /* <DEDUP_REMOVED lines=21> */
.L_x_4640:
[----:B------:R-:W-:Y:S05]  /*ad50*/  BSYNC B1 ;  /* 0x0000000000017941 */ /* 0x000fea0003800000 */
.L_x_4639:
[----:B0-----:R-:W-:Y:S01]  /*ad60*/  VIADD R3, R84, 0x60 ;  /* 0x0000006054037836 */ /* 0x001fe20000000000 */
[----:B--23--:R-:W0:Y:S04]  /*ad70*/  SHFL.IDX PT, R83, R83, 0x3, 0x181f ;  /* 0x00781f0053537f89 */ /* 0x00ce2800000e0000 */
[----:B------:R-:W-:Y:S01]  /*ad80*/  ISETP.GE.AND P0, PT, R3, UR9, PT ;  /* 0x0000000903007c0c */ /* 0x000fe2000bf06270 */
[----:B----4-:R4:W2:-:S12]  /*ad90*/  SHFL.IDX PT, R11, R82, 0x3, 0x181f ;  /* 0x00781f00520b7f89 */ /* 0x01089800000e0000 */
[----:B----4-:R-:W-:Y:S05]  /*ada0*/  @P0 BRA `(.L_x_4641) ;  /* 0x00000024007c0947 */ /* 0x010fea0003800000 */
[----:B------:R-:W-:Y:S02]  /*adb0*/  ULDC UR4, c[0x0][0xac8] ;  /* 0x0002b20000047ab9 */ /* 0x000fe40000000800 */
[----:B------:R-:W-:Y:S02]  /*adc0*/  ISETP.GE.AND P3, PT, R0, UR4, PT ;  /* 0x0000000400007c0c */ /* 0x000fe4000bf66270 */
[----:B------:R-:W-:Y:S02]  /*add0*/  ISETP.GE.AND P4, PT, R86, UR4, PT ;  /* 0x0000000456007c0c */ /* 0x000fe4000bf86270 */
[----:B------:R-:W-:-:S09]  /*ade0*/  ISETP.GE.AND P5, PT, R88, UR4, PT ;  /* 0x0000000458007c0c */ /* 0x000fd2000bfa6270 */
[-C--:B--2---:R-:W-:Y:S02]  /*adf0*/  @!P3 LEA R4, P0, R0, R11.reuse, 0x1 ;  /* 0x0000000b0004b211 */ /* 0x084fe400078008ff */
        /* <DEDUP_REMOVED lines=10> */
[----:B----4-:R-:W-:-:S04]  /*aea0*/  LEA R4, P0, R90, R11, 0x1 ;  /* 0x0000000b5a047211 */ /* 0x010fc800078008ff */
[----:B------:R-:W-:-:S05]  /*aeb0*/  LEA.HI.X R5, R90, R83, R87, 0x1, P0 ;  /* 0x000000535a057211 */ /* 0x000fca00000f0c57 */
[----:B------:R0:W-:Y:S01]  /*aec0*/  ST.E.128 desc[UR38][R4.64], R72 ;  /* 0x0000004804007985 */ /* 0x0001e2000c101d26 */
[----:B------:R-:W-:Y:S05]  /*aed0*/  BRA `(.L_x_4641) ;  /* 0x0000002400307947 */ /* 0x000fea0003800000 */
.L_x_4634:
        /* <DEDUP_REMOVED lines=55> */
[----:B------:R-:W-:Y:S01]  /*b250*/  IMAD R6, R6, UR10, RZ ;  /* 0x0000000a06067c24 */ /* 0x000fe2000f8e02ff */
[----:B------:R-:W-:Y:S01]  /*b260*/  SHF.R.S32.HI R168, RZ, 0x1f, R226 ;  /* 0x0000001fffa87819 */ /* 0x000fe200000114e2 */
        /* <DEDUP_REMOVED lines=11> */
[----:B------:R-:W-:Y:S02]  /*b320*/  SHF.R.S32.HI R13, RZ, 0x1f, R17 ;  /* 0x0000001fff0d7819 */ /* 0x000fe40000011411 */
        /* <DEDUP_REMOVED lines=16> */
[-C--:B-1----:R-:W-:Y:S01]  /*b430*/  @!P0 LEA R6, P6, R224, R4.reuse, 0x2 ;  /* 0x00000004e0068211 */ /* 0x082fe200078c10ff */
[C---:B------:R-:W-:Y:S01]  /*b440*/  VIADD R29, R2.reuse, 0xe8 ;  /* 0x000000e8021d7836 */ /* 0x040fe20000000000 */
[CC--:B--2---:R-:W-:Y:S01]  /*b450*/  @!P1 LEA R8, P5, R223.reuse, R4.reuse, 0x2 ;  /* 0x00000004df089211 */ /* 0x0c4fe200078a10ff */
        /* <DEDUP_REMOVED lines=90> */
[CC--:B---3--:R-:W-:Y:S01]  /*ba00*/  @!P2 LEA R10, P5, R19.reuse, R4.reuse, 0x2 ;  /* 0x00000004130aa211 */ /* 0x0c8fe200078a10ff */
[----:B-1----:R-:W-:Y:S02]  /*ba10*/  VIADD R25, R2, 0xf0 ;  /* 0x000000f002197836 */ /* 0x002fe40000000000 */
[----:B------:R-:W-:Y:S02]  /*ba20*/  @!P1 LEA R14, P6, R18, R4, 0x2 ;  /* 0x00000004120e9211 */ /* 0x000fe400078c10ff */
[----:B------:R-:W-:Y:S02]  /*ba30*/  @!P2 LEA.HI.X R11, R19, R5, R229, 0x2, P5 ;  /* 0x00000005130ba211 */ /* 0x000fe400028f14e5 */
[----:B------:R-:W-:-:S02]  /*ba40*/  ISETP.GE.AND P3, PT, R25, UR4, PT ;  /* 0x0000000419007c0c */ /* 0x000fc4000bf66270 */
[-C--:B------:R-:W-:Y:S01]  /*ba50*/  @!P0 LEA R20, P5, R17, R4.reuse, 0x2 ;  /* 0x0000000411148211 */ /* 0x080fe200078a10ff */
[----:B------:R3:W-:Y:S01]  /*ba60*/  @!P2 ST.E.64 desc[UR38][R10.64], R128 ;  /* 0x000000800a00a985 */ /* 0x0007e2000c101b26 */
[-C--:B------:R-:W-:Y:S02]  /*ba70*/  @!P1 LEA.HI.X R15, R18, R5.reuse, R228, 0x2, P6 ;  /* 0x00000005120f9211 */ /* 0x080fe400030f14e4 */
        /* <DEDUP_REMOVED lines=16> */
.L_x_4643:
[----:B------:R-:W-:Y:S05]  /*bb80*/  BSYNC B1 ;  /* 0x0000000000017941 */ /* 0x000fea0003800000 */
.L_x_4642:
[----:B------:R-:W-:Y:S01]  /*bb90*/  ISETP.GE.AND P0, PT, R0, UR9, PT ;  /* 0x0000000900007c0c */ /* 0x000fe2000bf06270 */
[----:B--23--:R2:W3:Y:S04]  /*bba0*/  SHFL.IDX PT, R5, R12, 0x1, 0x1c1f ;  /* 0x003c1f000c057f89 */ /* 0x00c4e800000e0000 */
[----:B-1----:R2:W1:Y:S08]  /*bbb0*/  SHFL.IDX PT, R4, R3, 0x1, 0x1c1f ;  /* 0x003c1f0003047f89 */ /* 0x00247000000e0000 */
[----:B--2---:R-:W-:Y:S05]  /*bbc0*/  @P0 BRA `(.L_x_4641) ;  /* 0x0000001400f40947 */ /* 0x004fea0003800000 */
[----:B------:R-:W-:Y:S01]  /*bbd0*/  ULDC UR4, c[0x0][0xac8] ;  /* 0x0002b20000047ab9 */ /* 0x000fe20000000800 */
[----:B------:R-:W-:Y:S01]  /*bbe0*/  VIADD R25, R2, 0xe8 ;  /* 0x000000e802197836 */ /* 0x000fe20000000000 */
[----:B------:R-:W-:Y:S01]  /*bbf0*/  ISETP.GE.AND P5, PT, R226, UR4, PT ;  /* 0x00000004e2007c0c */ /* 0x000fe2000bfa6270 */
[C---:B0-----:R-:W-:Y:S01]  /*bc00*/  VIADD R3, R2.reuse, 0xf0 ;  /* 0x000000f002037836 */ /* 0x041fe20000000000 */
[----:B------:R-:W-:Y:S02]  /*bc10*/  ISETP.GE.AND P4, PT, R2, UR4, PT ;  /* 0x0000000402007c0c */ /* 0x000fe4000bf86270 */
[----:B------:R-:W-:Y:S02]  /*bc20*/  ISETP.GE.AND P2, PT, R225, UR4, PT ;  /* 0x00000004e1007c0c */ /* 0x000fe4000bf46270 */
[----:B------:R-:W-:Y:S02]  /*bc30*/  ISETP.GE.AND P1, PT, R224, UR4, PT ;  /* 0x00000004e0007c0c */ /* 0x000fe4000bf26270 */
[----:B------:R-:W-:-:S02]  /*bc40*/  ISETP.GE.AND P0, PT, R223, UR4, PT ;  /* 0x00000004df007c0c */ /* 0x000fc4000bf06270 */
[----:B------:R-:W-:Y:S02]  /*bc50*/  SHF.R.S32.HI R0, RZ, 0x1f, R25 ;  /* 0x0000001fff007819 */ /* 0x000fe40000011419 */
[----:B------:R-:W-:Y:S02]  /*bc60*/  SHF.R.S32.HI R24, RZ, 0x1f, R17 ;  /* 0x0000001fff187819 */ /* 0x000fe40000011411 */
[-C--:B-1----:R-:W-:Y:S01]  /*bc70*/  @!P5 LEA R8, P3, R226, R4.reuse, 0x2 ;  /* 0x00000004e208d211 */ /* 0x082fe200078610ff */
[----:B---3--:R-:W-:Y:S02]  /*bc80*/  @!P4 IMAD.WIDE R6, R2, 0x4, R4 ;  /* 0x000000040206c825 */ /* 0x008fe400078e0204 */
[----:B------:R-:W-:Y:S02]  /*bc90*/  @!P2 LEA R10, P6, R225, R4, 0x2 ;  /* 0x00000004e10aa211 */ /* 0x000fe400078c10ff */
[----:B------:R-:W-:Y:S01]  /*bca0*/  @!P5 LEA.HI.X R9, R226, R5, R168, 0x2, P3 ;  /* 0x00000005e209d211 */ /* 0x000fe200018f14a8 */
[----:B------:R0:W-:Y:S01]  /*bcb0*/  @!P4 ST.E.64 desc[UR38][R6.64], R26 ;  /* 0x0000001a0600c985 */ /* 0x0001e2000c101b26 */
[----:B------:R-:W-:-:S02]  /*bcc0*/  ISETP.GE.AND P3, PT, R222, UR4, PT ;  /* 0x00000004de007c0c */ /* 0x000fc4000bf66270 */
[-C--:B------:R-:W-:Y:S01]  /*bcd0*/  @!P2 LEA.HI.X R11, R225, R5.reuse, R167, 0x2, P6 ;  /* 0x00000005e10ba211 */ /* 0x080fe200030f14a7 */
[----:B------:R1:W-:Y:S01]  /*bce0*/  @!P5 ST.E.64 desc[UR38][R8.64], R30 ;  /* 0x0000001e0800d985 */ /* 0x0003e2000c101b26 */
[CC--:B------:R-:W-:Y:S02]  /*bcf0*/  @!P1 LEA R12, P5, R224.reuse, R4.reuse, 0x2 ;  /* 0x00000004e00c9211 */ /* 0x0c0fe400078a10ff */
[----:B------:R-:W-:Y:S01]  /*bd00*/  ISETP.GE.AND P4, PT, R221, UR4, PT ;  /* 0x00000004dd007c0c */ /* 0x000fe2000bf86270 */
[----:B------:R2:W-:Y:S01]  /*bd10*/  @!P2 ST.E.64 desc[UR38][R10.64], R34 ;  /* 0x000000220a00a985 */ /* 0x0005e2000c101b26 */
[----:B------:R-:W-:Y:S02]  /*bd20*/  @!P0 LEA R14, P6, R223, R4, 0x2 ;  /* 0x00000004df0e8211 */ /* 0x000fe400078c10ff */
[----:B------:R-:W-:Y:S02]  /*bd30*/  @!P1 LEA.HI.X R13, R224, R5, R166, 0x2, P5 ;  /* 0x00000005e00d9211 */ /* 0x000fe400028f14a6 */
[----:B------:R-:W-:-:S02]  /*bd40*/  ISETP.GE.AND P5, PT, R220, UR4, PT ;  /* 0x00000004dc007c0c */ /* 0x000fc4000bfa6270 */
[-C--:B------:R-:W-:Y:S01]  /*bd50*/  @!P0 LEA.HI.X R15, R223, R5.reuse, R165, 0x2, P6 ;  /* 0x00000005df0f8211 */ /* 0x080fe200030f14a5 */
[----:B------:R3:W-:Y:S01]  /*bd60*/  @!P1 ST.E.64 desc[UR38][R12.64], R38 ;  /* 0x000000260c009985 */ /* 0x0007e2000c101b26 */
[-C--:B0-----:R-:W-:Y:S02]  /*bd70*/  @!P3 LEA R6, P6, R222, R4.reuse, 0x2 ;  /* 0x00000004de06b211 */ /* 0x081fe400078c10ff */
[----:B------:R-:W-:Y:S01]  /*bd80*/  ISETP.GE.AND P1, PT, R218, UR4, PT ;  /* 0x00000004da007c0c */ /* 0x000fe2000bf26270 */
[----:B------:R0:W-:Y:S01]  /*bd90*/  @!P0 ST.E.64 desc[UR38][R14.64], R42 ;  /* 0x0000002a0e008985 */ /* 0x0001e2000c101b26 */
[----:B------:R-:W-:Y:S02]  /*bda0*/  ISETP.GE.AND P0, PT, R219, UR4, PT ;  /* 0x00000004db007c0c */ /* 0x000fe4000bf06270 */
[----:B-1----:R-:W-:Y:S02]  /*bdb0*/  @!P4 LEA R8, P2, R221, R4, 0x2 ;  /* 0x00000004dd08c211 */ /* 0x002fe400078410ff */
[----:B------:R-:W-:-:S02]  /*bdc0*/  @!P3 LEA.HI.X R7, R222, R5, R164, 0x2, P6 ;  /* 0x00000005de07b211 */ /* 0x000fc400030f14a4 */
[CC--:B------:R-:W-:Y:S02]  /*bdd0*/  @!P5 LEA R20, P6, R220.reuse, R4.reuse, 0x2 ;  /* 0x00000004dc14d211 */ /* 0x0c0fe400078c10ff */
[-C--:B------:R-:W-:Y:S01]  /*bde0*/  @!P4 LEA.HI.X R9, R221, R5.reuse, R163, 0x2, P2 ;  /* 0x00000005dd09c211 */ /* 0x080fe200010f14a3 */
[----:B------:R1:W-:Y:S01]  /*bdf0*/  @!P3 ST.E.64 desc[UR38][R6.64], R46 ;  /* 0x0000002e0600b985 */ /* 0x0003e2000c101b26 */
[----:B------:R-:W-:Y:S02]  /*be00*/  ISETP.GE.AND P2, PT, R217, UR4, PT ;  /* 0x00000004d9007c0c */ /* 0x000fe4000bf46270 */
[----:B------:R-:W-:Y:S01]  /*be10*/  @!P5 LEA.HI.X R21, R220, R5, R162, 0x2, P6 ;  /* 0x00000005dc15d211 */ /* 0x000fe200030f14a2 */
[----:B------:R4:W-:Y:S01]  /*be20*/  @!P4 ST.E.64 desc[UR38][R8.64], R50 ;  /* 0x000000320800c985 */ /* 0x0009e2000c101b26 */
[-C--:B--2---:R-:W-:Y:S02]  /*be30*/  @!P0 LEA R10, P4, R219, R4.reuse, 0x2 ;  /* 0x00000004db0a8211 */ /* 0x084fe400078810ff */
[----:B------:R-:W-:Y:S01]  /*be40*/  ISETP.GE.AND P3, PT, R216, UR4, PT ;  /* 0x00000004d8007c0c */ /* 0x000fe2000bf66270 */
[----:B------:R2:W-:Y:S01]  /*be50*/  @!P5 ST.E.64 desc[UR38][R20.64], R54 ;  /* 0x000000361400d985 */ /* 0x0005e2000c101b26 */
[----:B---3--:R-:W-:-:S02]  /*be60*/  @!P1 LEA R12, P5, R218, R4, 0x2 ;  /* 0x00000004da0c9211 */ /* 0x008fc400078a10ff */
[-C--:B------:R-:W-:Y:S02]  /*be70*/  @!P0 LEA.HI.X R11, R219, R5.reuse, R161, 0x2, P4 ;  /* 0x00000005db0b8211 */ /* 0x080fe400020f14a1 */
[----:B------:R-:W-:Y:S02]  /*be80*/  ISETP.GE.AND P4, PT, R215, UR4, PT ;  /* 0x00000004d7007c0c */ /* 0x000fe4000bf86270 */
[----:B------:R-:W-:Y:S01]  /*be90*/  @!P1 LEA.HI.X R13, R218, R5, R160, 0x2, P5 ;  /* 0x00000005da0d9211 */ /* 0x000fe200028f14a0 */
[----:B------:R-:W-:Y:S01]  /*bea0*/  @!P0 ST.E.64 desc[UR38][R10.64], R58 ;  /* 0x0000003a0a008985 */ /* 0x000fe2000c101b26 */
[----:B------:R-:W-:Y:S02]  /*beb0*/  ISETP.GE.AND P5, PT, R214, UR4, PT ;  /* 0x00000004d6007c0c */ /* 0x000fe4000bfa6270 */
[----:B0-----:R-:W-:Y:S01]  /*bec0*/  @!P2 LEA R14, P6, R217, R4, 0x2 ;  /* 0x00000004d90ea211 */ /* 0x001fe200078c10ff */
[----:B------:R0:W-:Y:S01]  /*bed0*/  @!P1 ST.E.64 desc[UR38][R12.64], R62 ;  /* 0x0000003e0c009985 */ /* 0x0001e2000c101b26 */
[----:B------:R-:W-:-:S02]  /*bee0*/  ISETP.GE.AND P1, PT, R212, UR4, PT ;  /* 0x00000004d4007c0c */ /* 0x000fc4000bf26270 */
[-C--:B------:R-:W-:Y:S02]  /*bef0*/  @!P2 LEA.HI.X R15, R217, R5.reuse, R159, 0x2, P6 ;  /* 0x00000005d90fa211 */ /* 0x080fe400030f149f */
[CC--:B-1----:R-:W-:Y:S02]  /*bf00*/  @!P3 LEA R6, P6, R216.reuse, R4.reuse, 0x2 ;  /* 0x00000004d806b211 */ /* 0x0c2fe400078c10ff */
[-C--:B----4-:R-:W-:Y:S01]  /*bf10*/  @!P4 LEA R8, P0, R215, R4.reuse, 0x2 ;  /* 0x00000004d708c211 */ /* 0x090fe200078010ff */
[----:B------:R1:W-:Y:S01]  /*bf20*/  @!P2 ST.E.64 desc[UR38][R14.64], R66 ;  /* 0x000000420e00a985 */ /* 0x0003e2000c101b26 */
[----:B------:R-:W-:Y:S02]  /*bf30*/  ISETP.GE.AND P2, PT, R213, UR4, PT ;  /* 0x00000004d5007c0c */ /* 0x000fe4000bf46270 */
[----:B------:R-:W-:Y:S02]  /*bf40*/  @!P3 LEA.HI.X R7, R216, R5, R158, 0x2, P6 ;  /* 0x00000005d807b211 */ /* 0x000fe400030f149e */
[----:B--2---:R-:W-:-:S02]  /*bf50*/  @!P5 LEA R20, P6, R214, R4, 0x2 ;  /* 0x00000004d614d211 */ /* 0x004fc400078c10ff */
[-C--:B------:R-:W-:Y:S01]  /*bf60*/  @!P4 LEA.HI.X R9, R215, R5.reuse, R157, 0x2, P0 ;  /* 0x00000005d709c211 */ /* 0x080fe200000f149d */
[----:B------:R2:W-:Y:S01]  /*bf70*/  @!P3 ST.E.64 desc[UR38][R6.64], R70 ;  /* 0x000000460600b985 */ /* 0x0005e2000c101b26 */
[----:B------:R-:W-:Y:S02]  /*bf80*/  ISETP.GE.AND P0, PT, R211, UR4, PT ;  /* 0x00000004d3007c0c */ /* 0x000fe4000bf06270 */
[----:B------:R-:W-:Y:S01]  /*bf90*/  @!P5 LEA.HI.X R21, R214, R5, R156, 0x2, P6 ;  /* 0x00000005d615d211 */ /* 0x000fe200030f149c */
[----:B------:R3:W-:Y:S01]  /*bfa0*/  @!P4 ST.E.64 desc[UR38][R8.64], R74 ;  /* 0x0000004a0800c985 */ /* 0x0007e2000c101b26 */
[-C--:B0-----:R-:W-:Y:S02]  /*bfb0*/  @!P1 LEA R12, P3, R212, R4.reuse, 0x2 ;  /* 0x00000004d40c9211 */ /* 0x081fe400078610ff */
[----:B------:R-:W-:Y:S01]  /*bfc0*/  @!P2 LEA R10, P6, R213, R4, 0x2 ;  /* 0x00000004d50aa211 */ /* 0x000fe200078c10ff */
[----:B------:R0:W-:Y:S01]  /*bfd0*/  @!P5 ST.E.64 desc[UR38][R20.64], R78 ;  /* 0x0000004e1400d985 */ /* 0x0001e2000c101b26 */
[----:B------:R-:W-:-:S02]  /*bfe0*/  ISETP.GE.AND P5, PT, R210, UR4, PT ;  /* 0x00000004d2007c0c */ /* 0x000fc4000bfa6270 */
[----:B------:R-:W-:Y:S02]  /*bff0*/  ISETP.GE.AND P4, PT, R209, UR4, PT ;  /* 0x00000004d1007c0c */ /* 0x000fe4000bf86270 */
[-C--:B------:R-:W-:Y:S02]  /*c000*/  @!P2 LEA.HI.X R11, R213, R5.reuse, R155, 0x2, P6 ;  /* 0x00000005d50ba211 */ /* 0x080fe400030f149b */
[CC--:B-1----:R-:W-:Y:S02]  /*c010*/  @!P0 LEA R14, P6, R211.reuse, R4.reuse, 0x2 ;  /* 0x00000004d30e8211 */ /* 0x0c2fe400078c10ff */
[-C--:B------:R-:W-:Y:S01]  /*c020*/  @!P1 LEA.HI.X R13, R212, R5.reuse, R154, 0x2, P3 ;  /* 0x00000005d40d9211 */ /* 0x080fe200018f149a */
[----:B------:R1:W-:Y:S01]  /*c030*/  @!P2 ST.E.64 desc[UR38][R10.64], R82 ;  /* 0x000000520a00a985 */ /* 0x0003e2000c101b26 */
[----:B------:R-:W-:Y:S02]  /*c040*/  ISETP.GE.AND P3, PT, R208, UR4, PT ;  /* 0x00000004d0007c0c */ /* 0x000fe4000bf66270 */
[----:B------:R-:W-:Y:S01]  /*c050*/  @!P0 LEA.HI.X R15, R211, R5, R153, 0x2, P6 ;  /* 0x00000005d30f8211 */ /* 0x000fe200030f1499 */
[----:B------:R4:W-:Y:S01]  /*c060*/  @!P1 ST.E.64 desc[UR38][R12.64], R86 ;  /* 0x000000560c009985 */ /* 0x0009e2000c101b26 */
[----:B--2---:R-:W-:-:S02]  /*c070*/  @!P5 LEA R6, P2, R210, R4, 0x2 ;  /* 0x00000004d206d211 */ /* 0x004fc400078410ff */
[-C--:B---3--:R-:W-:Y:S01]  /*c080*/  @!P4 LEA R8, P1, R209, R4.reuse, 0x2 ;  /* 0x00000004d108c211 */ /* 0x088fe200078210ff */
[----:B------:R2:W-:Y:S01]  /*c090*/  @!P0 ST.E.64 desc[UR38][R14.64], R90 ;  /* 0x0000005a0e008985 */ /* 0x0005e2000c101b26 */
[----:B------:R-:W-:Y:S02]  /*c0a0*/  ISETP.GE.AND P0, PT, R207, UR4, PT ;  /* 0x00000004cf007c0c */ /* 0x000fe4000bf06270 */
[-C--:B------:R-:W-:Y:S02]  /*c0b0*/  @!P5 LEA.HI.X R7, R210, R5.reuse, R152, 0x2, P2 ;  /* 0x00000005d207d211 */ /* 0x080fe400010f1498 */
[----:B------:R-:W-:Y:S02]  /*c0c0*/  ISETP.GE.AND P2, PT, R206, UR4, PT ;  /* 0x00000004ce007c0c */ /* 0x000fe4000bf46270 */
[----:B------:R-:W-:Y:S01]  /*c0d0*/  @!P4 LEA.HI.X R9, R209, R5, R237, 0x2, P1 ;  /* 0x00000005d109c211 */ /* 0x000fe200008f14ed */
[----:B------:R3:W-:Y:S01]  /*c0e0*/  @!P5 ST.E.64 desc[UR38][R6.64], R94 ;  /* 0x0000005e0600d985 */ /* 0x0007e2000c101b26 */
[----:B0-----:R-:W-:-:S02]  /*c0f0*/  @!P3 LEA R20, P6, R208, R4, 0x2 ;  /* 0x00000004d014b211 */ /* 0x001fc400078c10ff */
[----:B------:R-:W-:Y:S01]  /*c100*/  ISETP.GE.AND P1, PT, R205, UR4, PT ;  /* 0x00000004cd007c0c */ /* 0x000fe2000bf26270 */
[----:B------:R0:W-:Y:S01]  /*c110*/  @!P4 ST.E.64 desc[UR38][R8.64], R98 ;  /* 0x000000620800c985 */ /* 0x0001e2000c101b26 */
[----:B------:R-:W-:Y:S02]  /*c120*/  @!P3 LEA.HI.X R21, R208, R5, R236, 0x2, P6 ;  /* 0x00000005d015b211 */ /* 0x000fe400030f14ec */
[----:B------:R-:W-:Y:S02]  /*c130*/  ISETP.GE.AND P4, PT, R204, UR4, PT ;  /* 0x00000004cc007c0c */ /* 0x000fe4000bf86270 */
[-C--:B-1----:R-:W-:Y:S01]  /*c140*/  @!P0 LEA R10, P6, R207, R4.reuse, 0x2 ;  /* 0x00000004cf0a8211 */ /* 0x082fe200078c10ff */
[----:B------:R1:W-:Y:S01]  /*c150*/  @!P3 ST.E.64 desc[UR38][R20.64], R102 ;  /* 0x000000661400b985 */ /* 0x0003e2000c101b26 */
[----:B------:R-:W-:Y:S02]  /*c160*/  ISETP.GE.AND P5, PT, R23, UR4, PT ;  /* 0x0000000417007c0c */ /* 0x000fe4000bfa6270 */
[----:B----4-:R-:W-:-:S02]  /*c170*/  @!P2 LEA R12, P3, R206, R4, 0x2 ;  /* 0x00000004ce0ca211 */ /* 0x010fc400078610ff */
[-C--:B------:R-:W-:Y:S02]  /*c180*/  @!P0 LEA.HI.X R11, R207, R5.reuse, R235, 0x2, P6 ;  /* 0x00000005cf0b8211 */ /* 0x080fe400030f14eb */
[-C--:B------:R-:W-:Y:S02]  /*c190*/  @!P2 LEA.HI.X R13, R206, R5.reuse, R234, 0x2, P3 ;  /* 0x00000005ce0da211 */ /* 0x080fe400018f14ea */
[----:B------:R-:W-:Y:S01]  /*c1a0*/  ISETP.GE.AND P3, PT, R22, UR4, PT ;  /* 0x0000000416007c0c */ /* 0x000fe2000bf66270 */
[----:B------:R4:W-:Y:S01]  /*c1b0*/  @!P0 ST.E.64 desc[UR38][R10.64], R106 ;  /* 0x0000006a0a008985 */ /* 0x0009e2000c101b26 */
[CC--:B--2---:R-:W-:Y:S02]  /*c1c0*/  @!P1 LEA R14, P6, R205.reuse, R4.reuse, 0x2 ;  /* 0x00000004cd0e9211 */ /* 0x0c4fe400078c10ff */
[----:B---3--:R-:W-:Y:S01]  /*c1d0*/  @!P4 LEA R6, P0, R204, R4, 0x2 ;  /* 0x00000004cc06c211 */ /* 0x008fe200078010ff */
[----:B------:R2:W-:Y:S01]  /*c1e0*/  @!P2 ST.E.64 desc[UR38][R12.64], R110 ;  /* 0x0000006e0c00a985 */ /* 0x0005e2000c101b26 */
[----:B------:R-:W-:-:S02]  /*c1f0*/  @!P1 LEA.HI.X R15, R205, R5, R233, 0x2, P6 ;  /* 0x00000005cd0f9211 */ /* 0x000fc400030f14e9 */
[-C--:B0-----:R-:W-:Y:S02]  /*c200*/  @!P5 LEA R8, P6, R23, R4.reuse, 0x2 ;  /* 0x000000041708d211 */ /* 0x081fe400078c10ff */
[-C--:B------:R-:W-:Y:S01]  /*c210*/  @!P4 LEA.HI.X R7, R204, R5.reuse, R232, 0x2, P0 ;  /* 0x00000005cc07c211 */ /* 0x080fe200000f14e8 */
[----:B------:R-:W-:Y:S01]  /*c220*/  @!P1 ST.E.64 desc[UR38][R14.64], R114 ;  /* 0x000000720e009985 */ /* 0x000fe2000c101b26 */
[----:B------:R-:W-:Y:S02]  /*c230*/  ISETP.GE.AND P0, PT, R19, UR4, PT ;  /* 0x0000000413007c0c */ /* 0x000fe4000bf06270 */
[----:B------:R-:W-:Y:S01]  /*c240*/  @!P5 LEA.HI.X R9, R23, R5, R231, 0x2, P6 ;  /* 0x000000051709d211 */ /* 0x000fe200030f14e7 */
[----:B------:R0:W-:Y:S01]  /*c250*/  @!P4 ST.E.64 desc[UR38][R6.64], R118 ;  /* 0x000000760600c985 */ /* 0x0001e2000c101b26 */
[----:B------:R-:W-:Y:S02]  /*c260*/  ISETP.GE.AND P1, PT, R25, UR4, PT ;  /* 0x0000000419007c0c */ /* 0x000fe4000bf26270 */
[----:B-1----:R-:W-:Y:S01]  /*c270*/  @!P3 LEA R20, P2, R22, R4, 0x2 ;  /* 0x000000041614b211 */ /* 0x002fe200078410ff */
[----:B------:R1:W-:Y:S01]  /*c280*/  @!P5 ST.E.64 desc[UR38][R8.64], R122 ;  /* 0x0000007a0800d985 */ /* 0x0003e2000c101b26 */
[----:B------:R-:W-:-:S02]  /*c290*/  ISETP.GE.AND P4, PT, R18, UR4, PT ;  /* 0x0000000412007c0c */ /* 0x000fc4000bf86270 */
[----:B------:R-:W-:Y:S02]  /*c2a0*/  ISETP.GE.AND P5, PT, R17, UR4, PT ;  /* 0x0000000411007c0c */ /* 0x000fe4000bfa6270 */
[-C--:B------:R-:W-:Y:S02]  /*c2b0*/  @!P3 LEA.HI.X R21, R22, R5.reuse, R230, 0x2, P2 ;  /* 0x000000051615b211 */ /* 0x080fe400010f14e6 */
[----:B------:R-:W-:Y:S02]  /*c2c0*/  ISETP.GE.AND P2, PT, R3, UR4, PT ;  /* 0x0000000403007c0c */ /* 0x000fe4000bf46270 */
[-C--:B----4-:R-:W-:Y:S01]  /*c2d0*/  @!P0 LEA R10, P6, R19, R4.reuse, 0x2 ;  /* 0x00000004130a8211 */ /* 0x090fe200078c10ff */
[----:B------:R3:W-:Y:S01]  /*c2e0*/  @!P3 ST.E.64 desc[UR38][R20.64], R126 ;  /* 0x0000007e1400b985 */ /* 0x0007e2000c101b26 */
[----:B--2---:R-:W-:Y:S02]  /*c2f0*/  @!P1 LEA R12, P3, R25, R4, 0x2 ;  /* 0x00000004190c9211 */ /* 0x004fe400078610ff */
[----:B------:R-:W-:-:S02]  /*c300*/  @!P0 LEA.HI.X R11, R19, R5, R229, 0x2, P6 ;  /* 0x00000005130b8211 */ /* 0x000fc400030f14e5 */
[CC--:B0-----:R-:W-:Y:S02]  /*c310*/  @!P4 LEA R6, P6, R18.reuse, R4.reuse, 0x2 ;  /* 0x000000041206c211 */ /* 0x0c1fe400078c10ff */
[-C--:B------:R-:W-:Y:S01]  /*c320*/  @!P1 LEA.HI.X R13, R25, R5.reuse, R0, 0x2, P3 ;  /* 0x00000005190d9211 */ /* 0x080fe200018f1400 */
[----:B------:R3:W-:Y:S01]  /*c330*/  @!P0 ST.E.64 desc[UR38][R10.64], R130 ;  /* 0x000000820a008985 */ /* 0x0007e2000c101b26 */
[-C--:B-1----:R-:W-:Y:S02]  /*c340*/  @!P5 LEA R8, P3, R17, R4.reuse, 0x2 ;  /* 0x000000041108d211 */ /* 0x082fe400078610ff */
[-C--:B------:R-:W-:Y:S02]  /*c350*/  @!P4 LEA.HI.X R7, R18, R5.reuse, R228, 0x2, P6 ;  /* 0x000000051207c211 */ /* 0x080fe400030f14e4 */
[----:B------:R-:W-:Y:S02]  /*c360*/  SHF.R.S32.HI R0, RZ, 0x1f, R3 ;  /* 0x0000001fff007819 */ /* 0x000fe40000011403 */
[----:B------:R-:W-:Y:S01]  /*c370*/  @!P2 LEA R14, P6, R3, R4, 0x2 ;  /* 0x00000004030ea211 */ /* 0x000fe200078c10ff */
[----:B------:R3:W-:Y:S01]  /*c380*/  @!P4 ST.E.64 desc[UR38][R6.64], R134 ;  /* 0x000000860600c985 */ /* 0x0007e2000c101b26 */
[----:B------:R-:W-:-:S02]  /*c390*/  @!P5 LEA.HI.X R9, R17, R5, R24, 0x2, P3 ;  /* 0x000000051109d211 */ /* 0x000fc400018f1418 */
[----:B------:R-:W-:Y:S01]  /*c3a0*/  @!P2 LEA.HI.X R15, R3, R5, R0, 0x2, P6 ;  /* 0x00000005030fa211 */ /* 0x000fe200030f1400 */
[----:B------:R-:W-:Y:S02]  /*c3b0*/  VIADD R3, R2, 0xf8 ;  /* 0x000000f802037836 */ /* 0x000fe40000000000 */
        /* <DEDUP_REMOVED lines=10> */
.L_x_4632:
        /* <DEDUP_REMOVED lines=33> */
.L_x_4644:
[----:B------:R-:W-:Y:S01]  /*c670*/  USEL UR46, UR46, URZ, !UP0 ;  /* 0x0000003f2e2e7287 */ /* 0x000fe2000c000000 */
[----:B------:R-:W-:Y:S01]  /*c680*/  BSSY B1, `(.L_x_4645) ;  /* 0x0000038000017945 */ /* 0x000fe20003800000 */
[----:B------:R-:W-:-:S03]  /*c690*/  USEL UR45, UR45, URZ, !UP0 ;  /* 0x0000003f2d2d7287 */ /* 0x000fc6000c000000 */
[----:B------:R-:W-:Y:S09]  /*c6a0*/  @P0 BRA `(.L_x_4646) ;  /* 0x0000000000d40947 */ /* 0x000ff20003800000 */
        /* <DEDUP_REMOVED lines=53> */
.L_x_4646:
[----:B------:R-:W-:Y:S05]  /*ca00*/  BSYNC B1 ;  /* 0x0000000000017941 */ /* 0x000fea0003800000 */
.L_x_4645:
        /* <DEDUP_REMOVED lines=14> */
[----:B------:R-:W-:-:S03]  /*caf0*/  UIADD3 UR9, UR9, UR10, URZ ;  /* 0x0000000a09097290 */ /* 0x000fc6000fffe03f */
[----:B------:R-:W-:Y:S01]  /*cb00*/  IMAD R3, R10, 0x20, R13 ;  /* 0x000000200a037824 */ /* 0x000fe200078e020d */
[----:B------:R-:W-:Y:S02]  /*cb10*/  ULDC.64 UR10, c[0x0][0xae8] ;  /* 0x0002ba00000a7ab9 */ /* 0x000fe40000000a00 */
[----:B------:R-:W-:Y:S01]  /*cb20*/  UIMAD.WIDE.U32 UR8, UR44, UR10, UR8 ;  /* 0x0000000a2c0872a5 */ /* 0x000fe2000f8e0008 */
[----:B------:R-:W-:Y:S01]  /*cb30*/  VIADD R8, R3, UR43 ;  /* 0x0000002b03087c36 */ /* 0x000fe20008000000 */
[----:B-1----:R-:W-:Y:S02]  /*cb40*/  ISETP.NE.AND P0, PT, R11, 0x1, PT ;  /* 0x000000010b00780c */ /* 0x002fe40003f05270 */
[----:B------:R-:W-:Y:S01]  /*cb50*/  UIMAD UR9, UR44, UR11, UR9 ;  /* 0x0000000b2c0972a4 */ /* 0x000fe2000f8e0209 */
[----:B------:R-:W-:Y:S02]  /*cb60*/  IMAD.MOV.U32 R3, RZ, RZ, R8 ;  /* 0x000000ffff037224 */ /* 0x000fe400078e0008 */
[----:B------:R-:W-:-:S02]  /*cb70*/  ULDC.64 UR10, c[0x0][0xaf0] ;  /* 0x0002bc00000a7ab9 */ /* 0x000fc40000000a00 */
        /* <DEDUP_REMOVED lines=18> */
[----:B------:R-:W-:Y:S02]  /*cca0*/  VIADD R8, R13, UR43 ;  /* 0x0000002b0d087c36 */ /* 0x000fe40008000000 */
[----:B------:R-:W-:Y:S01]  /*ccb0*/  IMAD R9, R3, UR11, R6 ;  /* 0x0000000b03097c24 */ /* 0x000fe2000f8e0206 */
[----:B------:R-:W-:Y:S01]  /*ccc0*/  SHF.R.S32.HI R6, RZ, 0x1f, R7 ;  /* 0x0000001fff067819 */ /* 0x000fe20000011407 */
[----:B-----5:R-:W-:Y:S02]  /*ccd0*/  IMAD R11, R0, R11, RZ ;  /* 0x0000000b000b7224 */ /* 0x020fe400078e02ff */
[----:B------:R-:W-:-:S02]  /*cce0*/  IMAD.IADD R5, R5, 0x1, R9 ;  /* 0x0000000105057824 */ /* 0x000fc400078e0209 */
[----:B------:R-:W-:Y:S02]  /*ccf0*/  IMAD R6, R6, UR8, RZ ;  /* 0x0000000806067c24 */ /* 0x000fe4000f8e02ff */
[----:B------:R-:W-:-:S04]  /*cd00*/  IMAD.WIDE.U32 R4, R7, UR8, R4 ;  /* 0x0000000807047c25 */ /* 0x000fc8000f8e0004 */
[----:B------:R-:W-:Y:S01]  /*cd10*/  IMAD R9, R7, UR9, R6 ;  /* 0x0000000907097c24 */ /* 0x000fe2000f8e0206 */
[----:B------:R-:W-:Y:S01]  /*cd20*/  ULDC.64 UR8, c[0x0][0xa80] ;  /* 0x0002a00000087ab9 */ /* 0x000fe20000000a00 */
[----:B------:R-:W-:Y:S01]  /*cd30*/  VIADD R3, R8, 0x40 ;  /* 0x0000004008037836 */ /* 0x000fe20000000000 */
[----:B------:R-:W-:Y:S01]  /*cd40*/  LEA R6, P2, R4, UR8, 0x1 ;  /* 0x0000000804067c11 */ /* 0x000fe2000f8408ff */
[----:B------:R-:W-:Y:S02]  /*cd50*/  IMAD.IADD R5, R5, 0x1, R9 ;  /* 0x0000000105057824 */ /* 0x000fe400078e0209 */
[----:B------:R-:W-:Y:S01]  /*cd60*/  VIADD R0, R8, 0x20 ;  /* 0x0000002008007836 */ /* 0x000fe20000000000 */
[-C--:B------:R-:W-:Y:S01]  /*cd70*/  ISETP.GE.AND P0, PT, R3, R11.reuse, PT ;  /* 0x0000000b0300720c */ /* 0x080fe20003f06270 */
[----:B------:R-:W-:Y:S01]  /*cd80*/  IMAD.SHL.U32 R7, R10, 0x8, RZ ;  /* 0x000000080a077824 */ /* 0x000fe200078e00ff */
[----:B------:R-:W-:Y:S02]  /*cd90*/  LEA.HI.X R3, R4, UR9, R5, 0x1, P2 ;  /* 0x0000000904037c11 */ /* 0x000fe400090f0c05 */
[-C--:B------:R-:W-:Y:S01]  /*cda0*/  ISETP.GE.AND P2, PT, R8, R11.reuse, PT ;  /* 0x0000000b0800720c */ /* 0x080fe20003f46270 */
[C---:B------:R-:W-:Y:S01]  /*cdb0*/  VIADD R9, R7.reuse, 0x80 ;  /* 0x0000008007097836 */ /* 0x040fe20000000000 */
[----:B------:R-:W-:Y:S01]  /*cdc0*/  ISETP.GE.AND P1, PT, R0, R11, PT ;  /* 0x0000000b0000720c */ /* 0x000fe20003f26270 */
[C---:B------:R-:W-:Y:S01]  /*cdd0*/  VIADD R13, R7.reuse, 0xc0 ;  /* 0x000000c0070d7836 */ /* 0x040fe20000000000 */
[----:B------:R0:W1:Y:S01]  /*cde0*/  SHFL.IDX PT, R4, R6, RZ, 0x181f ;  /* 0x00181fff06047589 */ /* 0x00006200000e0000 */
[----:B------:R-:W-:Y:S01]  /*cdf0*/  VIADD R15, R7, 0x40 ;  /* 0x00000040070f7836 */ /* 0x000fe20000000000 */
[----:B------:R-:W-:-:S02]  /*ce00*/  SHF.R.S32.HI R12, RZ, 0x1f, R7 ;  /* 0x0000001fff0c7819 */ /* 0x000fc40000011407 */
[----:B------:R0:W2:Y:S01]  /*ce10*/  SHFL.IDX PT, R0, R3, RZ, 0x181f ;  /* 0x00181fff03007589 */ /* 0x0000a200000e0000 */
[----:B------:R-:W-:Y:S02]  /*ce20*/  SHF.R.S32.HI R10, RZ, 0x1f, R9 ;  /* 0x0000001fff0a7819 */ /* 0x000fe40000011409 */
[----:B------:R-:W-:Y:S02]  /*ce30*/  SHF.R.S32.HI R14, RZ, 0x1f, R13 ;  /* 0x0000001fff0e7819 */ /* 0x000fe4000001140d */
        /* <DEDUP_REMOVED lines=19> */
.L_x_4648:
[----:B------:R-:W-:Y:S05]  /*cf70*/  BSYNC B1 ;  /* 0x0000000000017941 */ /* 0x000fea0003800000 */
.L_x_4647:
        /* <DEDUP_REMOVED lines=21> */
.L_x_4650:
[----:B------:R-:W-:Y:S05]  /*d0d0*/  BSYNC B1 ;  /* 0x0000000000017941 */ /* 0x000fea0003800000 */
.L_x_4649:
        /* <DEDUP_REMOVED lines=21> */
.L_x_4652:
[----:B------:R-:W-:Y:S05]  /*d230*/  BSYNC B1 ;  /* 0x0000000000017941 */ /* 0x000fea0003800000 */
.L_x_4651:
        /* <DEDUP_REMOVED lines=11> */
[-C--:B--2---:R-:W-:Y:S02]  /*d2f0*/  @!P3 LEA.HI.X R7, R7, R3.reuse, R12, 0x1, P4 ;  /* 0x000000030707b211 */ /* 0x084fe400020f0c0c */
        /* <DEDUP_REMOVED lines=10> */
.L_x_4641:
[----:B------:R-:W-:Y:S05]  /*d3a0*/  BSYNC B0 ;  /* 0x0000000000007941 */ /* 0x000fea0003800000 */
.L_x_4631:
[----:B------:R-:W-:Y:S02]  /*d3b0*/  ULDC UR4, c[0x0][0xc3c] ;  /* 0x00030f0000047ab9 */ /* 0x000fe40000000800 */
[----:B------:R-:W-:-:S06]  /*d3c0*/  UISETP.GE.AND UP0, UPT, UR7, UR4, UPT ;  /* 0x000000040700728c */ /* 0x000fcc000bf06270 */
[----:B------:R-:W-:-:S13]  /*d3d0*/  PLOP3.LUT P0, PT, PT, PT, UP0, 0x80, 0x0 ;  /* 0x000000000000781c */ /* 0x000fda0003f0f008 */
[----:B------:R-:W-:Y:S05]  /*d3e0*/  @!P0 BRA `(.L_x_4653) ;  /* 0xffffff3c004c8947 */ /* 0x000fea000383ffff */
[----:B------:R-:W-:Y:S05]  /*d3f0*/  EXIT ;  /* 0x000000000000794d */ /* 0x000fea0003800000 */
.L_x_4594:
        /* <DEDUP_REMOVED lines=20> */
.L_x_4654:
        /* <DEDUP_REMOVED lines=43> */
.L_x_4658:
        /* <DEDUP_REMOVED lines=39> */
.L_x_4656:
        /* <DEDUP_REMOVED lines=12> */
.L_x_4659:
        /* <DEDUP_REMOVED lines=63> */
.L_x_4660:
        /* <DEDUP_REMOVED lines=61> */
.L_x_4661:
[----:B01----:R-:W-:-:S05]  /*e2e0*/  LOP3.LUT R3, RZ, R2, RZ, 0x33, !PT ;  /* 0x00000002ff037212 */ /* 0x003fca00078e33ff */
[----:B------:R-:W-:-:S05]  /*e2f0*/  IMAD.IADD R2, R4, 0x1, R3 ;  /* 0x0000000104027824 */ /* 0x000fca00078e0203 */
[----:B------:R1:W-:Y:S01]  /*e300*/  STL [R1+0x4], R2 ;  /* 0x0000040201007387 */ /* 0x0003e20000100800 */
[----:B------:R-:W-:Y:S05]  /*e310*/  BRA `(.L_x_4662) ;  /* 0x0000000000107947 */ /* 0x000fea0003800000 */
.L_x_4657:
[----:B------:R-:W-:Y:S01]  /*e320*/  IMAD.U32 R2, RZ, RZ, UR6 ;  /* 0x00000006ff027e24 */ /* 0x000fe2000f8e00ff */
[----:B------:R0:W-:Y:S04]  /*e330*/  STL [R1+0x4], RZ ;  /* 0x000004ff01007387 */ /* 0x0001e80000100800 */
[----:B------:R0:W-:Y:S04]  /*e340*/  STL [R1+0x8], RZ ;  /* 0x000008ff01007387 */ /* 0x0001e80000100800 */
[----:B------:R0:W-:Y:S02]  /*e350*/  STL [R1], R2 ;  /* 0x0000000201007387 */ /* 0x0001e40000100800 */
.L_x_4662:
        /* <DEDUP_REMOVED lines=10> */
.L_x_4655:
        /* <DEDUP_REMOVED lines=9> */
[C---:B----4-:R-:W-:Y:S01]  /*e490*/  IMAD.SHL.U32 R0, R6.reuse, 0x8, RZ ;  /* 0x0000000806007824 */ /* 0x050fe200078e00ff */
[----:B------:R-:W-:Y:S01]  /*e4a0*/  LOP3.LUT R4, R6, 0x7f, RZ, 0xc0, !PT ;  /* 0x0000007f06047812 */ /* 0x000fe200078ec0ff */
[----:B------:R-:W-:Y:S01]  /*e4b0*/  UMOV UR4, 0x400 ;  /* 0x0000040000047882 */ /* 0x000fe20000000000 */
[----:B------:R-:W-:Y:S01]  /*e4c0*/  BSSY B8, `(.L_x_4663) ;  /* 0x00005a3000087945 */ /* 0x000fe20003800000 */
[----:B------:R-:W-:Y:S01]  /*e4d0*/  IMAD.MOV.U32 R19, RZ, RZ, RZ ;  /* 0x000000ffff137224 */ /* 0x000fe200078e00ff */
[----:B------:R-:W-:Y:S01]  /*e4e0*/  LOP3.LUT R3, R0, 0x1f8, RZ, 0xc0, !PT ;  /* 0x000001f800037812 */ /* 0x000fe200078ec0ff */
[----:B01----:R-:W-:Y:S01]  /*e4f0*/  IMAD.SHL.U32 R2, R4, 0x8, RZ ;  /* 0x0000000804027824 */ /* 0x003fe200078e00ff */
        /* <DEDUP_REMOVED lines=14> */
.L_x_4767:
[----:B0-2---:R-:W2:Y:S01]  /*e5e0*/  LDL R0, [R1+0xc] ;  /* 0x00000c0001007983 */ /* 0x005ea20000100800 */
[----:B------:R-:W2:Y:S01]  /*e5f0*/  LDC.64 R2, c[0x0][0xc88] ;  /* 0x00032200ff027b82 */ /* 0x000ea20000000a00 */
[----:B------:R-:W-:Y:S05]  /*e600*/  YIELD ;  /* 0x0000000000007946 */ /* 0x000fea0003800000 */
[----:B------:R-:W-:Y:S01]  /*e610*/  ULDC.64 UR4, c[0x0][0xa28] ;  /* 0x00028a0000047ab9 */ /* 0x000fe20000000a00 */
[----:B-1----:R-:W-:Y:S01]  /*e620*/  IMAD.MOV.U32 R6, RZ, RZ, RZ ;  /* 0x000000ffff067224 */ /* 0x002fe200078e00ff */
[----:B------:R-:W-:Y:S01]  /*e630*/  ISETP.NE.U32.AND P0, PT, RZ, UR4, PT ;  /* 0x00000004ff007c0c */ /* 0x000fe2000bf05070 */
[----:B------:R-:W-:Y:S01]  /*e640*/  ULDC.64 UR8, c[0x0][0xa18] ;  /* 0x0002860000087ab9 */ /* 0x000fe20000000a00 */
[----:B------:R-:W-:Y:S01]  /*e650*/  ULDC.64 UR6, c[0x0][0xa08] ;  /* 0x0002820000067ab9 */ /* 0x000fe20000000a00 */
[----:B--2---:R-:W-:-:S05]  /*e660*/  IMAD.WIDE R2, R0, 0x4, R2 ;  /* 0x0000000400027825 */ /* 0x004fca00078e0202 */
[----:B---3--:R-:W2:Y:S01]  /*e670*/  LDG.E R11, desc[UR38][R2.64] ;  /* 0x00000026020b7981 */ /* 0x008ea2000c1e1900 */
        /* <DEDUP_REMOVED lines=46> */
.L_x_4664:
[----:B------:R-:W2:Y:S01]  /*e960*/  LDL.LU R7, [R1+0x8] ;  /* 0x0000080001077983 */ /* 0x000ea20000300800 */
[----:B------:R-:W-:Y:S02]  /*e970*/  ULDC.64 UR4, c[0x0][0xa20] ;  /* 0x0002880000047ab9 */ /* 0x000fe40000000a00 */
[----:B------:R-:W-:-:S04]  /*e980*/  ISETP.NE.U32.AND P1, PT, RZ, UR4, PT ;  /* 0x00000004ff007c0c */ /* 0x000fc8000bf25070 */
[----:B------:R-:W-:Y:S02]  /*e990*/  ISETP.NE.AND.EX P1, PT, RZ, UR5, PT, P1 ;  /* 0x00000005ff007c0c */ /* 0x000fe4000bf25310 */
[C---:B--2---:R-:W-:Y:S02]  /*e9a0*/  LOP3.LUT R2, R7.reuse, 0xff000000, RZ, 0xc0, !PT ;  /* 0xff00000007027812 */ /* 0x044fe400078ec0ff */
        /* <DEDUP_REMOVED lines=10> */
[----:B--2---:R-:W-:-:S05]  /*ea50*/  IADD3.X R7, R10, UR5, RZ, P0, !PT ;  /* 0x000000050a077c10 */ /* 0x004fca00087fe4ff */
[----:B------:R3:W5:Y:S01]  /*ea60*/  LDG.E R6, desc[UR38][R6.64] ;  /* 0x0000002606067981 */ /* 0x000762000c1e1900 */
[----:B------:R-:W-:Y:S05]  /*ea70*/  BRA `(.L_x_4666) ;  /* 0x0000000000107947 */ /* 0x000fea0003800000 */
.L_x_4665:
[----:B------:R-:W-:Y:S05]  /*ea80*/  @!P0 BRA `(.L_x_4666) ;  /* 0x00000000000c8947 */ /* 0x000fea0003800000 */
[----:B------:R-:W3:Y:S04]  /*ea90*/  LDG.E R6, desc[UR38][R4.64] ;  /* 0x0000002604067981 */ /* 0x000ee8000c1e1900 */
[----:B------:R-:W3:Y:S02]  /*eaa0*/  LDG.E R4, desc[UR38][R4.64+0x4] ;  /* 0x0000042604047981 */ /* 0x000ee4000c1e1900 */
[----:B---3--:R-:W-:-:S07]  /*eab0*/  IMAD.IADD R6, R4, 0x1, -R6 ;  /* 0x0000000104067824 */ /* 0x008fce00078e0a06 */
.L_x_4666:
[----:B------:R-:W4:Y:S01]  /*eac0*/  LDL R5, [R1+0x4] ;  /* 0x0000040001057983 */ /* 0x000f220000100800 */
[----:B-----5:R-:W-:Y:S01]  /*ead0*/  IMAD.IADD R6, R6, 0x1, -R0 ;  /* 0x0000000106067824 */ /* 0x020fe200078e0a00 */
[----:B------:R-:W-:Y:S01]  /*eae0*/  BSSY B0, `(.L_x_4667) ;  /* 0x000003a000007945 */ /* 0x000fe20003800000 */
[----:B------:R-:W0:Y:S02]  /*eaf0*/  LDC R0, c[0x0][0x448] ;  /* 0x00011200ff007b82 */ /* 0x000e240000000800 */
[----:B0-----:R-:W-:-:S13]  /*eb00*/  ISETP.NE.AND P0, PT, R0, 0x1, PT ;  /* 0x000000010000780c */ /* 0x001fda0003f05270 */
[----:B--2---:R-:W0:Y:S08]  /*eb10*/  @P0 LDC R3, c[0x0][0x44c] ;  /* 0x00011300ff030b82 */ /* 0x004e300000000800 */
[----:B------:R-:W2:Y:S01]  /*eb20*/  @P0 LDC R4, c[0x0][0x450] ;  /* 0x00011400ff040b82 */ /* 0x000ea20000000800 */
[----:B----4-:R-:W-:Y:S02]  /*eb30*/  IMAD.SHL.U32 R0, R5, 0x80, RZ ;  /* 0x0000008005007824 */ /* 0x010fe400078e00ff */
[----:B------:R-:W-:-:S02]  /*eb40*/  IMAD.MOV.U32 R5, RZ, RZ, RZ ;  /* 0x000000ffff057224 */ /* 0x000fc400078e00ff */
[----:B------:R-:W-:Y:S02]  /*eb50*/  VIADD R0, R0, 0x7f ;  /* 0x0000007f00007836 */ /* 0x000fe40000000000 */
[----:B------:R-:W-:Y:S02]  /*eb60*/  IMAD.MOV.U32 R10, RZ, RZ, R5 ;  /* 0x000000ffff0a7224 */ /* 0x000fe400078e0005 */
[----:B0-----:R-:W-:-:S05]  /*eb70*/  @P0 IMAD.HI.U32 R3, R0, R3, RZ ;  /* 0x0000000300030227 */ /* 0x001fca00078e00ff */
[----:B--2---:R-:W-:Y:S01]  /*eb80*/  @P0 SHF.R.U32.HI R0, RZ, R4, R3 ;  /* 0x00000004ff000219 */ /* 0x004fe20000011603 */
[C---:B------:R-:W-:Y:S01]  /*eb90*/  VIADD R4, R6.reuse, 0x5f ;  /* 0x0000005f06047836 */ /* 0x040fe20000000000 */
[----:B------:R-:W-:Y:S02]  /*eba0*/  IADD3 R6, R6, 0x60, -R9 ;  /* 0x0000006006067810 */ /* 0x000fe40007ffe809 */
[----:B-1----:R-:W-:Y:S01]  /*ebb0*/  LOP3.LUT R9, R2, 0xff, RZ, 0xc0, !PT ;  /* 0x000000ff02097812 */ /* 0x002fe200078ec0ff */
[----:B------:R-:W-:-:S04]  /*ebc0*/  IMAD.HI R4, R4, 0x2aaaaaab, RZ ;  /* 0x2aaaaaab04047827 */ /* 0x000fc800078e02ff */
[----:B------:R-:W-:Y:S01]  /*ebd0*/  IMAD.IADD R0, R6, 0x1, R0 ;  /* 0x0000000106007824 */ /* 0x000fe200078e0200 */
[----:B------:R-:W-:-:S03]  /*ebe0*/  SHF.R.U32.HI R3, RZ, 0x1f, R4 ;  /* 0x0000001fff037819 */ /* 0x000fc60000011604 */
[----:B------:R-:W-:Y:S01]  /*ebf0*/  IMAD.HI R0, R0, 0x2aaaaaab, RZ ;  /* 0x2aaaaaab00007827 */ /* 0x000fe200078e02ff */
[----:B------:R-:W-:-:S04]  /*ec00*/  LEA.HI.SX32 R4, R4, R3, 0x1c ;  /* 0x0000000304047211 */ /* 0x000fc800078fe2ff */
[----:B------:R-:W-:-:S04]  /*ec10*/  SHF.R.U32.HI R3, RZ, 0x1f, R0 ;  /* 0x0000001fff037819 */ /* 0x000fc80000011600 */
[----:B------:R-:W-:Y:S02]  /*ec20*/  LEA.HI.SX32 R3, R0, R3, 0x1c ;  /* 0x0000000300037211 */ /* 0x000fe400078fe2ff */
[----:B------:R-:W-:Y:S02]  /*ec30*/  SHF.R.U32.HI R0, RZ, 0x10, R2 ;  /* 0x00000010ff007819 */ /* 0x000fe40000011602 */
[----:B------:R-:W-:Y:S02]  /*ec40*/  VIMNMX R8, R4, R3, PT ;  /* 0x0000000304087248 */ /* 0x000fe40003fe0100 */
[----:B------:R-:W-:Y:S02]  /*ec50*/  ISETP.NE.AND P0, PT, R0, RZ, PT ;  /* 0x000000ff0000720c */ /* 0x000fe40003f05270 */
[----:B------:R-:W-:Y:S01]  /*ec60*/  ISETP.GE.AND P1, PT, R8, 0x1, PT ;  /* 0x000000010800780c */ /* 0x000fe20003f26270 */
[----:B------:R0:W-:Y:S04]  /*ec70*/  STL [R1+0x34], R8 ;  /* 0x0000340801007387 */ /* 0x0001e80000100800 */
[----:B------:R0:W-:Y:S04]  /*ec80*/  STL [R1+0x40], R5 ;  /* 0x0000400501007387 */ /* 0x0001e80000100800 */
[----:B------:R0:W-:Y:S02]  /*ec90*/  STL [R1+0x58], R9 ;  /* 0x0000580901007387 */ /* 0x0001e40000100800 */
[----:B------:R-:W1:Y:S02]  /*eca0*/  @!P0 LDC R0, c[0x0][0x9f0] ;  /* 0x00027c00ff008b82 */ /* 0x000e640000000800 */
[----:B------:R-:W-:Y:S05]  /*ecb0*/  @!P1 BRA `(.L_x_4668) ;  /* 0x0000000000709947 */ /* 0x000fea0003800000 */
[----:B-1----:R-:W-:-:S04]  /*ecc0*/  IABS R4, R0 ;  /* 0x0000000000047213 */ /* 0x002fc80000000000 */
[----:B------:R-:W1:Y:S08]  /*ecd0*/  I2F.RP R2, R4 ;  /* 0x0000000400027306 */ /* 0x000e700000209400 */
[----:B-1----:R-:W1:Y:S02]  /*ece0*/  MUFU.RCP R2, R2 ;  /* 0x0000000200027308 */ /* 0x002e640000001000 */
[----:B-1----:R-:W-:-:S06]  /*ecf0*/  VIADD R2, R2, 0xffffffe ;  /* 0x0ffffffe02027836 */ /* 0x002fcc0000000000 */
[----:B------:R-:W1:Y:S02]  /*ed00*/  F2I.FTZ.U32.TRUNC.NTZ R3, R2 ;  /* 0x0000000200037305 */ /* 0x000e64000021f000 */
[----:B-1----:R-:W-:-:S04]  /*ed10*/  IMAD.MOV R2, RZ, RZ, -R3 ;  /* 0x000000ffff027224 */ /* 0x002fc800078e0a03 */
[----:B0-----:R-:W-:Y:S02]  /*ed20*/  IMAD R5, R2, R4, RZ ;  /* 0x0000000402057224 */ /* 0x001fe400078e02ff */
[----:B------:R-:W-:-:S04]  /*ed30*/  IMAD.MOV.U32 R2, RZ, RZ, RZ ;  /* 0x000000ffff027224 */ /* 0x000fc800078e00ff */
[----:B---3--:R-:W-:Y:S01]  /*ed40*/  IMAD.HI.U32 R7, R3, R5, R2 ;  /* 0x0000000503077227 */ /* 0x008fe200078e0002 */
        /* <DEDUP_REMOVED lines=19> */
.L_x_4668:
[----:B------:R-:W-:Y:S05]  /*ee80*/  BSYNC B0 ;  /* 0x0000000000007941 */ /* 0x000fea0003800000 */
.L_x_4667:
[----:B-1----:R-:W-:Y:S01]  /*ee90*/  IMAD.MOV.U32 R0, RZ, RZ, R10 ;  /* 0x000000ffff007224 */ /* 0x002fe200078e000a */
[----:B------:R-:W-:Y:S03]  /*eea0*/  BSSY B7, `(.L_x_4669) ;  /* 0x00003e6000077945 */ /* 0x000fe60003800000 */
[----:B------:R-:W-:-:S05]  /*eeb0*/  IMAD R2, R9, R0, RZ ;  /* 0x0000000009027224 */ /* 0x000fca00078e02ff */
[----:B------:R-:W-:Y:S01]  /*eec0*/  VIADDMNMX R0, R2, R0, R8, PT ;  /* 0x0000000002007246 */ /* 0x000fe20003800108 */
[----:B------:R1:W-:Y:S03]  /*eed0*/  STL [R1+0x20], R2 ;  /* 0x0000200201007387 */ /* 0x0003e60000100800 */
[----:B------:R-:W-:Y:S01]  /*eee0*/  ISETP.GT.AND P0, PT, R0, R2, PT ;  /* 0x000000020000720c */ /* 0x000fe20003f04270 */
[----:B------:R1:W-:-:S12]  /*eef0*/  STL [R1+0x38], R0 ;  /* 0x0000380001007387 */ /* 0x0003d80000100800 */
[----:B------:R-:W-:Y:S05]  /*ef00*/  @P0 BRA `(.L_x_4670) ;  /* 0x0000000000480947 */ /* 0x000fea0003800000 */
[----:B-1----:R-:W1:Y:S02]  /*ef10*/  S2R R0, SR_TID.X ;  /* 0x0000000000007919 */ /* 0x002e640000002100 */
[----:B-1----:R-:W-:-:S04]  /*ef20*/  LOP3.LUT R0, R0, 0x7f, RZ, 0xc0, !PT ;  /* 0x0000007f00007812 */ /* 0x002fc800078ec0ff */
[----:B------:R-:W-:-:S13]  /*ef30*/  ISETP.NE.AND P0, PT, R0, RZ, PT ;  /* 0x000000ff0000720c */ /* 0x000fda0003f05270 */
[----:B------:R-:W-:Y:S05]  /*ef40*/  @P0 BRA `(.L_x_4671) ;  /* 0x0000003c006c0947 */ /* 0x000fea0003800000 */
[----:B0-----:R-:W0:Y:S01]  /*ef50*/  S2R R5, SR_LANEID ;  /* 0x0000000000057919 */ /* 0x001e220000000000 */
[----:B------:R-:W-:Y:S01]  /*ef60*/  VOTEU.ANY UR4, UPT, PT ;  /* 0x0000000000047886 */ /* 0x000fe200038e0100 */
[----:B------:R-:W1:Y:S01]  /*ef70*/  LDC.64 R2, c[0x0][0xc60] ;  /* 0x00031800ff027b82 */ /* 0x000e620000000a00 */
[----:B------:R-:W0:Y:S02]  /*ef80*/  FLO.U32 R0, UR4 ;  /* 0x0000000400007d00 */ /* 0x000e2400080e0000 */
[----:B0-----:R-:W-:-:S06]  /*ef90*/  ISETP.EQ.U32.AND P0, PT, R0, R5, PT ;  /* 0x000000050000720c */ /* 0x001fcc0003f02070 */
[----:B------:R-:W1:Y:S07]  /*efa0*/  POPC R5, UR4 ;  /* 0x0000000400057d09 */ /* 0x000e6e0008000000 */
[----:B-1----:R-:W4:Y:S01]  /*efb0*/  @P0 ATOMG.E.ADD.STRONG.GPU PT, R3, desc[UR38][R2.64], R5 ;  /* 0x00000005020309a8 */ /* 0x002f2200081ee1e6 */
[----:B------:R-:W0:Y:S02]  /*efc0*/  S2R R4, SR_LTMASK ;  /* 0x0000000000047919 */ /* 0x000e240000003900 */
[----:B0-----:R-:W-:-:S04]  /*efd0*/  LOP3.LUT R4, R4, UR4, RZ, 0xc0, !PT ;  /* 0x0000000404047c12 */ /* 0x001fc8000f8ec0ff */
[----:B---3--:R-:W0:Y:S01]  /*efe0*/  POPC R7, R4 ;  /* 0x0000000400077309 */ /* 0x008e220000000000 */
[----:B----4-:R-:W0:Y:S02]  /*eff0*/  SHFL.IDX PT, R0, R3, R0, 0x1f ;  /* 0x00001f0003007589 */ /* 0x010e2400000e0000 */
[----:B0-----:R-:W-:-:S05]  /*f000*/  IADD3 R0, R0, UR37, R7 ;  /* 0x0000002500007c10 */ /* 0x001fca000fffe007 */
[----:B------:R4:W-:Y:S01]  /*f010*/  STL [R1], R0 ;  /* 0x0000000001007387 */ /* 0x0009e20000100800 */
[----:B------:R-:W-:Y:S05]  /*f020*/  BRA `(.L_x_4671) ;  /* 0x0000003c00347947 */ /* 0x000fea0003800000 */
.L_x_4670:
[----:B-1----:R-:W-:Y:S01]  /*f030*/  VIADD R0, R18, 0x1c400 ;  /* 0x0001c40012007836 */ /* 0x002fe20000000000 */
        /* <DEDUP_REMOVED lines=11> */
[----:B---3--:R-:W-:-:S02]  /*f0f0*/  IMAD.U32 R7, RZ, RZ, UR9 ;  /* 0x00000009ff077e24 */ /* 0x008fc4000f8e00ff */
[----:B--2---:R-:W-:Y:S02]  /*f100*/  IMAD.U32 R10, RZ, RZ, UR4 ;  /* 0x00000004ff0a7e24 */ /* 0x004fe4000f8e00ff */
[----:B------:R-:W-:Y:S02]  /*f110*/  IMAD.U32 R11, RZ, RZ, UR5 ;  /* 0x00000005ff0b7e24 */ /* 0x000fe4000f8e00ff */
[----:B------:R-:W-:Y:S02]  /*f120*/  IMAD.MOV.U32 R8, RZ, RZ, 0x70 ;  /* 0x00000070ff087424 */ /* 0x000fe400078e00ff */
[----:B------:R-:W-:Y:S02]  /*f130*/  IMAD.MOV.U32 R12, RZ, RZ, 0x1 ;  /* 0x00000001ff0c7424 */ /* 0x000fe400078e00ff */
[----:B------:R-:W-:-:S07]  /*f140*/  IMAD.MOV.U32 R13, RZ, RZ, RZ ;  /* 0x000000ffff0d7224 */ /* 0x000fce00078e00ff */
[----:B------:R-:W-:-:S07]  /*f150*/  LEPC R20, `(.L_x_4673) ;  /* 0x000000001014794e */ /* 0x000fce0000000000 */
[----:B-1----:R-:W-:Y:S05]  /*f160*/  CALL.ABS.NOINC R2 ;  /* 0x0000000002007343 */ /* 0x002fea0003c00000 */
.L_x_4673:
[----:B------:R-:W-:Y:S05]  /*f170*/  BSYNC B6 ;  /* 0x0000000000067941 */ /* 0x000fea0003800000 */
.L_x_4672:
        /* <DEDUP_REMOVED lines=9> */
[----:B------:R-:W-:Y:S02]  /*f210*/  IMAD.U32 R4, RZ, RZ, UR6 ;  /* 0x00000006ff047e24 */ /* 0x000fe4000f8e00ff */
[----:B0-----:R-:W-:Y:S02]  /*f220*/  IMAD.U32 R5, RZ, RZ, UR7 ;  /* 0x00000007ff057e24 */ /* 0x001fe4000f8e00ff */
[----:B------:R-:W-:Y:S02]  /*f230*/  IMAD.U32 R6, RZ, RZ, UR8 ;  /* 0x00000008ff067e24 */ /* 0x000fe4000f8e00ff */
[----:B---3--:R-:W-:-:S02]  /*f240*/  IMAD.U32 R7, RZ, RZ, UR9 ;  /* 0x00000009ff077e24 */ /* 0x008fc4000f8e00ff */
[----:B--2---:R-:W-:Y:S02]  /*f250*/  IMAD.U32 R10, RZ, RZ, UR4 ;  /* 0x00000004ff0a7e24 */ /* 0x004fe4000f8e00ff */
[----:B------:R-:W-:Y:S02]  /*f260*/  IMAD.U32 R11, RZ, RZ, UR5 ;  /* 0x00000005ff0b7e24 */ /* 0x000fe4000f8e00ff */
[----:B------:R-:W-:Y:S02]  /*f270*/  IMAD.MOV.U32 R8, RZ, RZ, 0x70 ;  /* 0x00000070ff087424 */ /* 0x000fe400078e00ff */
[----:B------:R-:W-:Y:S02]  /*f280*/  IMAD.MOV.U32 R12, RZ, RZ, 0x1 ;  /* 0x00000001ff0c7424 */ /* 0x000fe400078e00ff */
[----:B-1----:R-:W-:-:S07]  /*f290*/  IMAD.MOV.U32 R13, RZ, RZ, RZ ;  /* 0x000000ffff0d7224 */ /* 0x002fce00078e00ff */
[----:B------:R-:W-:-:S07]  /*f2a0*/  LEPC R20, `(.L_x_4676) ;  /* 0x000000001014794e */ /* 0x000fce0000000000 */
[----:B----4-:R-:W-:Y:S05]  /*f2b0*/  CALL.ABS.NOINC R2 ;  /* 0x0000000002007343 */ /* 0x010fea0003c00000 */
.L_x_4676:
        /* <DEDUP_REMOVED lines=16> */
.L_x_4675:
[----:B------:R-:W-:Y:S05]  /*f3c0*/  BSYNC B6 ;  /* 0x0000000000067941 */ /* 0x000fea0003800000 */
.L_x_4674:
[----:B------:R-:W4:Y:S01]  /*f3d0*/  LDL.LU R4, [R1+0x18] ;  /* 0x0000180001047983 */ /* 0x000f220000300800 */
[----:B------:R-:W-:-:S03]  /*f3e0*/  ULDC.64 UR4, c[0x0][0x9f8] ;  /* 0x00027e0000047ab9 */ /* 0x000fc60000000a00 */
[----:B---3--:R-:W3:Y:S01]  /*f3f0*/  LDL R7, [R1+0x8] ;  /* 0x0000080001077983 */ /* 0x008ee20000100800 */
[----:B------:R-:W-:-:S03]  /*f400*/  ISETP.NE.U32.AND P0, PT, RZ, UR4, PT ;  /* 0x00000004ff007c0c */ /* 0x000fc6000bf05070 */
[----:B------:R-:W5:Y:S01]  /*f410*/  LDL R0, [R1+0x38] ;  /* 0x0000380001007983 */ /* 0x000f620000100800 */
[----:B------:R-:W-:-:S13]  /*f420*/  ISETP.NE.AND.EX P0, PT, RZ, UR5, PT, P0 ;  /* 0x00000005ff007c0c */ /* 0x000fda000bf05300 */
[----:B------:R-:W-:-:S04]  /*f430*/  @P0 IADD3 R2, P1, R16, UR4, RZ ;  /* 0x0000000410020c10 */ /* 0x000fc8000ff3e0ff */
[----:B----4-:R-:W-:Y:S01]  /*f440*/  @P0 IADD3.X R3, R4, UR5, RZ, P1, !PT ;  /* 0x0000000504030c10 */ /* 0x010fe20008ffe4ff */
[----:B------:R-:W-:-:S04]  /*f450*/  ULDC.64 UR4, c[0x0][0xa08] ;  /* 0x0002820000047ab9 */ /* 0x000fc80000000a00 */
[----:B---3--:R1:W0:Y:S02]  /*f460*/  @P0 LDG.E R7, desc[UR38][R2.64] ;  /* 0x0000002602070981 */ /* 0x008224000c1e1900 */
[----:B-1----:R-:W1:Y:S01]  /*f470*/  LDC.64 R2, c[0x0][0x418] ;  /* 0x00010600ff027b82 */ /* 0x002e620000000a00 */
[----:B-----5:R-:W-:Y:S01]  /*f480*/  VIADD R0, R0, 0xffffffff ;  /* 0xffffffff00007836 */ /* 0x020fe20000000000 */
[----:B0-----:R-:W-:Y:S01]  /*f490*/  SHF.R.S32.HI R8, RZ, 0x1f, R7 ;  /* 0x0000001fff087819 */ /* 0x001fe20000011407 */
[----:B------:R0:W-:Y:S04]  /*f4a0*/  @P0 STL [R1+0x8], R7 ;  /* 0x0000080701000387 */ /* 0x0001e80000100800 */
[----:B------:R0:W-:Y:S01]  /*f4b0*/  STL [R1+0x18], R8 ;  /* 0x0000180801007387 */ /* 0x0001e20000100800 */
[----:B-1----:R-:W-:Y:S01]  /*f4c0*/  LOP3.LUT P0, RZ, R2, UR4, RZ, 0xfc, !PT ;  /* 0x0000000402ff7c12 */ /* 0x002fe2000f80fcff */
[----:B------:R-:W-:-:S03]  /*f4d0*/  UMOV UR4, 0xffffffff ;  /* 0xffffffff00047882 */ /* 0x000fc60000000000 */
[----:B------:R-:W-:-:S04]  /*f4e0*/  LOP3.LUT P0, RZ, R3, UR5, RZ, 0xfc, P0 ;  /* 0x0000000503ff7c12 */ /* 0x000fc8000800fcff */
[----:B------:R-:W-:Y:S01]  /*f4f0*/  SEL R16, R7, RZ, !P0 ;  /* 0x000000ff07107207 */ /* 0x000fe20004000000 */
[----:B0-----:R-:W-:Y:S08]  /*f500*/  BRA.DIV UR4, `(.L_x_4677) ;  /* 0x0000005204047947 */ /* 0x001ff0000b800000 */
[----:B------:R-:W0:Y:S02]  /*f510*/  S2R R4, SR_TID.X ;  /* 0x0000000000047919 */ /* 0x000e240000002100 */
[----:B0-----:R-:W-:-:S04]  /*f520*/  SHF.R.U32.HI R4, RZ, 0x5, R4 ;  /* 0x00000005ff047819 */ /* 0x001fc80000011604 */
[----:B------:R-:W-:-:S05]  /*f530*/  LOP3.LUT R4, R4, 0x3, RZ, 0xc0, !PT ;  /* 0x0000000304047812 */ /* 0x000fca00078ec0ff */
[----:B------:R0:W1:Y:S02]  /*f540*/  SHFL.IDX PT, R14, R4, RZ, 0x1f ;  /* 0x00001fff040e7589 */ /* 0x00006400000e0000 */
.L_x_4783:
[----:B0-----:R-:W3:Y:S01]  /*f550*/  LDL.LU R4, [R1+0x14] ;  /* 0x0000140001047983 */ /* 0x001ee20000300800 */
[----:B------:R-:W-:Y:S02]  /*f560*/  PLOP3.LUT P1, PT, PT, PT, PT, 0x8, 0x0 ;  /* 0x000000000000781c */ /* 0x000fe40003f2e170 */
[----:B-1----:R-:W-:Y:S01]  /*f570*/  ISETP.NE.AND P0, PT, R14, RZ, PT ;  /* 0x000000ff0e00720c */ /* 0x002fe20003f05270 */
        /* <DEDUP_REMOVED lines=8> */
.L_x_4786:
        /* <DEDUP_REMOVED lines=24> */
.L_x_4680:
[----:B-1----:R-:W3:Y:S01]  /*f780*/  LDL R2, [R1+0x10] ;  /* 0x0000100001027983 */ /* 0x002ee20000100800 */
[----:B0-----:R-:W-:Y:S01]  /*f790*/  IMAD R0, R19, 0x8, R18 ;  /* 0x0000000813007824 */ /* 0x001fe200078e0212 */
[----:B---3--:R-:W-:-:S04]  /*f7a0*/  SHF.L.U32 R2, R2, 0x1f, RZ ;  /* 0x0000001f02027819 */ /* 0x008fc800000006ff */
[----:B------:R-:W0:Y:S02]  /*f7b0*/  SYNCS.PHASECHK.TRANS64.TRYWAIT P0, [R0+URZ+0x22840], R2 ;  /* 0x02284002000075a7 */ /* 0x000e24000800017f */
[----:B0-----:R-:W-:Y:S05]  /*f7c0*/  @!P0 BRA `(.L_x_4681) ;  /* 0x0000004c00a88947 */ /* 0x001fea0003800000 */
.L_x_4787:
        /* <DEDUP_REMOVED lines=11> */
.L_x_4682:
[----:B------:R-:W3:Y:S04]  /*f880*/  LDL R4, [R1+0x2c] ;  /* 0x00002c0001047983 */ /* 0x000ee80000100800 */
[----:B------:R-:W4:Y:S04]  /*f890*/  LDL R3, [R1+0x1c] ;  /* 0x00001c0001037983 */ /* 0x000f280000100800 */
[----:B0-----:R-:W2:Y:S01]  /*f8a0*/  LDL.LU R2, [R1+0x14] ;  /* 0x0000140001027983 */ /* 0x001ea20000300800 */
        /* <DEDUP_REMOVED lines=21> */
.L_x_4678:
[----:B------:R-:W3:Y:S04]  /*fa00*/  LDL.LU R3, [R1+0x3c] ;  /* 0x00003c0001037983 */ /* 0x000ee80000300800 */
[----:B------:R-:W4:Y:S04]  /*fa10*/  LDL.LU R5, [R1+0x24] ;  /* 0x0000240001057983 */ /* 0x000f280000300800 */
[----:B0-----:R-:W5:Y:S01]  /*fa20*/  LDL.LU R4, [R1+0x48] ;  /* 0x0000480001047983 */ /* 0x001f620000300800 */
        /* <DEDUP_REMOVED lines=9> */
[----:B---3--:R-:W-:Y:S02]  /*fac0*/  SHF.R.S32.HI R0, RZ, 0x1f, R3 ;  /* 0x0000001fff007819 */ /* 0x008fe40000011403 */
[----:B----4-:R-:W-:-:S03]  /*fad0*/  SEL R5, R5, RZ, !P0 ;  /* 0x000000ff05057207 */ /* 0x010fc60004000000 */
[----:B------:R-:W-:Y:S01]  /*fae0*/  IMAD R0, R0, UR4, RZ ;  /* 0x0000000400007c24 */ /* 0x000fe2000f8e02ff */
[----:B-----5:R-:W-:-:S03]  /*faf0*/  SEL R4, R4, RZ, !P0 ;  /* 0x000000ff04047207 */ /* 0x020fc60004000000 */
        /* <DEDUP_REMOVED lines=23> */
[----:B0-----:R-:W-:Y:S05]  /*fc70*/  CALL.ABS.NOINC R2 ;  /* 0x0000000002007343 */ /* 0x001fea0003c00000 */
.L_x_4684:
[----:B------:R-:W-:Y:S05]  /*fc80*/  BSYNC B6 ;  /* 0x0000000000067941 */ /* 0x000fea0003800000 */
.L_x_4683:
[----:B0-----:R-:W3:Y:S01]  /*fc90*/  LDL.LU R0, [R1+0x48] ;  /* 0x0000480001007983 */ /* 0x001ee20000300800 */
[----:B------:R-:W-:Y:S01]  /*fca0*/  ULDC.64 UR4, c[0x0][0x2d8] ;  /* 0x0000b60000047ab9 */ /* 0x000fe20000000a00 */
[----:B------:R-:W0:Y:S01]  /*fcb0*/  LDC R7, c[0x0][0x448] ;  /* 0x00011200ff077b82 */ /* 0x000e220000000800 */
[----:B------:R-:W-:Y:S01]  /*fcc0*/  ULDC UR6, c[0x0][0x2b8] ;  /* 0x0000ae0000067ab9 */ /* 0x000fe20000000800 */
[----:B------:R-:W4:Y:S04]  /*fcd0*/  LDL.LU R4, [R1+0x3c] ;  /* 0x00003c0001047983 */ /* 0x000f280000300800 */
[----:B------:R-:W4:Y:S04]  /*fce0*/  LDL.LU.64 R2, [R1+0x50] ;  /* 0x0000500001027983 */ /* 0x000f280000300a00 */
[----:B------:R-:W3:Y:S04]  /*fcf0*/  LDL.LU R5, [R1+0x24] ;  /* 0x0000240001057983 */ /* 0x000ee80000300800 */
[----:B------:R-:W3:Y:S04]  /*fd00*/  LDL R8, [R1+0x4] ;  /* 0x0000040001087983 */ /* 0x000ee80000100800 */
[----:B------:R1:W5:Y:S01]  /*fd10*/  LDL R9, [R1+0x28] ;  /* 0x0000280001097983 */ /* 0x0003620000100800 */
[----:B0-----:R-:W-:-:S13]  /*fd20*/  ISETP.NE.AND P0, PT, R7, 0x1, PT ;  /* 0x000000010700780c */ /* 0x001fda0003f05270 */
[----:B------:R-:W0:Y:S01]  /*fd30*/  @P0 LDC R6, c[0x0][0x450] ;  /* 0x00011400ff060b82 */ /* 0x000e220000000800 */
[----:B--2---:R-:W2:Y:S02]  /*fd40*/  S2R R10, SR_TID.X ;  /* 0x00000000000a7919 */ /* 0x004ea40000002100 */
[----:B--2---:R-:W-:-:S05]  /*fd50*/  IMAD.SHL.U32 R10, R10, 0x8, RZ ;  /* 0x000000080a0a7824 */ /* 0x004fca00078e00ff */
[----:B------:R-:W-:Y:S01]  /*fd60*/  LOP3.LUT R10, R10, 0x38, RZ, 0xc0, !PT ;  /* 0x000000380a0a7812 */ /* 0x000fe200078ec0ff */
[----:B----4-:R-:W-:Y:S02]  /*fd70*/  IMAD.MOV.U32 R3, RZ, RZ, R4 ;  /* 0x000000ffff037224 */ /* 0x010fe400078e0004 */
[----:B------:R-:W2:Y:S01]  /*fd80*/  S2R R4, SR_TID.X ;  /* 0x0000000000047919 */ /* 0x000ea20000002100 */
[----:B------:R-:W-:-:S04]  /*fd90*/  IMAD.WIDE.U32 R2, R17, UR4, R2 ;  /* 0x0000000411027c25 */ /* 0x000fc8000f8e0002 */
[----:B------:R-:W-:Y:S01]  /*fda0*/  IMAD R3, R17, UR5, R3 ;  /* 0x0000000511037c24 */ /* 0x000fe2000f8e0203 */
[----:B------:R-:W-:Y:S02]  /*fdb0*/  ULDC.64 UR4, c[0x0][0x2e0] ;  /* 0x0000b80000047ab9 */ /* 0x000fe40000000a00 */
[----:B---3--:R-:W-:Y:S02]  /*fdc0*/  IMAD R0, R0, UR4, RZ ;  /* 0x0000000400007c24 */ /* 0x008fe4000f8e02ff */
[----:B------:R-:W-:-:S04]  /*fdd0*/  IMAD.WIDE.U32 R2, R5, UR4, R2 ;  /* 0x0000000405027c25 */ /* 0x000fc8000f8e0002 */
[----:B------:R-:W-:Y:S01]  /*fde0*/  IMAD R0, R5, UR5, R0 ;  /* 0x0000000505007c24 */ /* 0x000fe2000f8e0200 */
[----:B------:R-:W-:-:S03]  /*fdf0*/  ULDC.64 UR4, c[0x0][0x2d0] ;  /* 0x0000b40000047ab9 */ /* 0x000fc60000000a00 */
[----:B------:R-:W-:Y:S01]  /*fe00*/  IMAD.IADD R3, R3, 0x1, R0 ;  /* 0x0000000103037824 */ /* 0x000fe200078e0200 */
[----:B--2---:R-:W-:-:S04]  /*fe10*/  LOP3.LUT R4, R4, 0x7f, RZ, 0xc0, !PT ;  /* 0x0000007f04047812 */ /* 0x004fc800078ec0ff */
[----:B------:R-:W-:Y:S02]  /*fe20*/  SHF.R.U32.HI R5, RZ, 0x3, R4 ;  /* 0x00000003ff057819 */ /* 0x000fe40000011604 */
[----:B------:R-:W2:Y:S02]  /*fe30*/  S2R R4, SR_TID.X ;  /* 0x0000000000047919 */ /* 0x000ea40000002100 */
[----:B--2---:R-:W-:-:S05]  /*fe40*/  IMAD.SHL.U32 R4, R4, 0x10, RZ ;  /* 0x0000001004047824 */ /* 0x004fca00078e00ff */
[----:B------:R-:W-:Y:S02]  /*fe50*/  LOP3.LUT R4, R5, 0x70, R4, 0xf8, !PT ;  /* 0x0000007005047812 */ /* 0x000fe400078ef804 */
[----:B------:R-:W2:Y:S03]  /*fe60*/  @P0 LDC R5, c[0x0][0x44c] ;  /* 0x00011300ff050b82 */ /* 0x000ea60000000800 */
[----:B------:R-:W-:-:S04]  /*fe70*/  IMAD R4, R8, 0x80, R4 ;  /* 0x0000008008047824 */ /* 0x000fc800078e0204 */
[----:B------:R-:W-:Y:S02]  /*fe80*/  IMAD.MOV.U32 R0, RZ, RZ, R4 ;  /* 0x000000ffff007224 */ /* 0x000fe400078e0004 */
[----:B--2---:R-:W-:-:S05]  /*fe90*/  @P0 IMAD.HI.U32 R5, R4, R5, RZ ;  /* 0x0000000504050227 */ /* 0x004fca00078e00ff */
        /* <DEDUP_REMOVED lines=20> */
[----:B------:R-:W2:Y:S04]  /*ffe0*/  LDL.LU R6, [R1+0x44] ;  /* 0x0000440001067983 */ /* 0x000ea80000300800 */
[----:B------:R-:W3:Y:S01]  /*fff0*/  LDL.LU R5, [R1+0x4] ;  /* 0x0000040001057983 */ /* 0x000ee20000300800 */
[----:B------:R-:W0:Y:S02]  /*10000*/  S2R R8, SR_TID.X ;  /* 0x0000000000087919 */ /* 0x000e240000002100 */
[----:B0-----:R-:W-:-:S04]  /*10010*/  LOP3.LUT R8, R8, 0x7f, RZ, 0xc0, !PT ;  /* 0x0000007f08087812 */ /* 0x001fc800078ec0ff */
[----:B------:R-:W-:Y:S01]  /*10020*/  SHF.R.U32.HI R8, RZ, 0x3, R8 ;  /* 0x00000003ff087819 */ /* 0x000fe20000011608 */
[----:B--2---:R-:W-:Y:S02]  /*10030*/  IMAD R3, R6, R7, RZ ;  /* 0x0000000706037224 */ /* 0x004fe400078e02ff */
[----:B------:R-:W0:Y:S02]  /*10040*/  SHFL.IDX PT, R7, R2, RZ, 0x181f ;  /* 0x00181fff02077589 */ /* 0x000e2400000e0000 */
[----:B---3--:R-:W-:Y:S02]  /*10050*/  IMAD R4, R5, 0x80, R8 ;  /* 0x0000008005047824 */ /* 0x008fe400078e0208 */
[----:B------:R-:W1:Y:S03]  /*10060*/  SHFL.IDX PT, R6, R0, RZ, 0x181f ;  /* 0x00181fff00067589 */ /* 0x000e6600000e0000 */
[----:B------:R-:W-:-:S13]  /*10070*/  ISETP.GE.AND P1, PT, R4, R3, PT ;  /* 0x000000030400720c */ /* 0x000fda0003f26270 */
[----:B0-----:R-:W-:-:S05]  /*10080*/  @!P1 LEA R7, P2, R10, R7, 0x1 ;  /* 0x000000070a079211 */ /* 0x001fca00078408ff */
[----:B-1----:R-:W-:-:S05]  /*10090*/  @!P1 IMAD.X R6, RZ, RZ, R6, P2 ;  /* 0x000000ffff069224 */ /* 0x002fca00010e0606 */
[----:B------:R-:W-:-:S04]  /*100a0*/  @!P1 LOP3.LUT R7, R7, R6, RZ, 0x3c, !PT ;  /* 0x0000000607079212 */ /* 0x000fc800078e3cff */
[----:B------:R-:W-:Y:S01]  /*100b0*/  @!P1 LOP3.LUT R6, R7, R6, RZ, 0x3c, !PT ;  /* 0x0000000607069212 */ /* 0x000fe200078e3cff */
[----:B------:R-:W-:-:S03]  /*100c0*/  VIADD R5, R4, 0x10 ;  /* 0x0000001004057836 */ /* 0x000fc60000000000 */
        /* <DEDUP_REMOVED lines=57> */
[----:B------:R-:W2:Y:S02]  /*10460*/  SHFL.IDX PT, R2, R2, 0x7, 0x181f ;  /* 0x00f81f0002027f89 */ /* 0x000ea400000e0000 */
.L_x_4804:
[----:B------:R-:W-:-:S05]  /*10470*/  VIADD R4, R4, 0x70 ;  /* 0x0000007004047836 */ /* 0x000fca0000000000 */
[----:B------:R-:W-:-:S13]  /*10480*/  ISETP.GE.AND P1, PT, R4, R3, PT ;  /* 0x000000030400720c */ /* 0x000fda0003f26270 */
[----:B--2---:R-:W-:-:S05]  /*10490*/  @!P1 LEA R2, P2, R10, R2, 0x1 ;  /* 0x000000020a029211 */ /* 0x004fca00078408ff */
[----:B0-----:R-:W-:-:S05]  /*104a0*/  @!P1 IMAD.X R3, RZ, RZ, R0, P2 ;  /* 0x000000ffff039224 */ /* 0x001fca00010e0600 */
[----:B------:R-:W-:Y:S01]  /*104b0*/  @!PT LDS RZ, [RZ] ;  /* 0x00000000fffff984 */ /* 0x000fe20000000800 */
[----:B------:R-:W-:Y:S01]  /*104c0*/  @!PT LDS RZ, [RZ] ;  /* 0x00000000fffff984 */ /* 0x000fe20000000800 */
[----:B------:R-:W-:Y:S01]  /*104d0*/  @!PT LDS RZ, [RZ] ;  /* 0x00000000fffff984 */ /* 0x000fe20000000800 */
[----:B------:R0:W-:Y:S01]  /*104e0*/  @!P1 LDGSTS.E.BYPASS.LTC128B.128 [R9+0x1bc00], desc[UR38][R2.64], !P0 ;  /* 0x1bc0000002099fae */ /* 0x0001e2000c101d66 */
[----:B------:R-:W-:Y:S01]  /*104f0*/  PLOP3.LUT P0, PT, PT, PT, PT, 0x80, 0x0 ;  /* 0x000000000000781c */ /* 0x000fe20003f0f070 */
[----:B------:R-:W-:-:S12]  /*10500*/  NOP ;  /* 0x0000000000007918 */ /* 0x000fd80000000000 */
.L_x_4686:
        /* <DEDUP_REMOVED lines=17> */
[----:B0-2---:R-:W-:Y:S05]  /*10620*/  @!P0 BRA `(.L_x_4688) ;  /* 0x0000004800c08947 */ /* 0x005fea0003800000 */
.L_x_4805:
[----:B------:R-:W-:Y:S05]  /*10630*/  BSYNC B0 ;  /* 0x0000000000007941 */ /* 0x000fea0003800000 */
.L_x_4687:
[----:B------:R-:W2:Y:S01]  /*10640*/  LDL R2, [R1+0x14] ;  /* 0x0000140001027983 */ /* 0x000ea20000100800 */
[----:B------:R-:W-:Y:S01]  /*10650*/  BSSY B0, `(.L_x_4689) ;  /* 0x000005a000007945 */ /* 0x000fe20003800000 */
[----:B--2---:R-:W-:-:S13]  /*10660*/  LOP3.LUT P0, RZ, R2, 0x1, RZ, 0xc0, !PT ;  /* 0x0000000102ff7812 */ /* 0x004fda000780c0ff */
[----:B------:R-:W-:Y:S05]  /*10670*/  @!P0 BRA `(.L_x_4690) ;  /* 0x00000004005c8947 */ /* 0x000fea0003800000 */
[----:B------:R-:W0:Y:S01]  /*10680*/  LDL R4, [R1+0x10] ;  /* 0x0000100001047983 */ /* 0x000e220000100800 */
[----:B------:R-:W-:Y:S01]  /*10690*/  IMAD R2, R19, 0x8, R18 ;  /* 0x0000000813027824 */ /* 0x000fe200078e0212 */
[----:B------:R-:W-:Y:S01]  /*106a0*/  BSSY B1, `(.L_x_4691) ;  /* 0x0000007000017945 */ /* 0x000fe20003800000 */
[----:B------:R-:W2:Y:S02]  /*106b0*/  S2R R3, SR_TID.X ;  /* 0x0000000000037919 */ /* 0x000ea40000002100 */
[----:B--2---:R-:W-:-:S04]  /*106c0*/  LOP3.LUT R3, R3, 0x7f, RZ, 0xc0, !PT ;  /* 0x0000007f03037812 */ /* 0x004fc800078ec0ff */
[----:B------:R-:W-:Y:S02]  /*106d0*/  ISETP.NE.AND P1, PT, R3, RZ, PT ;  /* 0x000000ff0300720c */ /* 0x000fe40003f25270 */
[----:B0-----:R-:W-:-:S04]  /*106e0*/  SHF.L.U32 R0, R4, 0x1f, RZ ;  /* 0x0000001f04007819 */ /* 0x001fc800000006ff */
[----:B------:R-:W0:Y:S02]  /*106f0*/  SYNCS.PHASECHK.TRANS64.TRYWAIT P0, [R2+URZ+0x22860], R0 ;  /* 0x02286000020075a7 */ /* 0x000e24000800017f */
[----:B0-----:R-:W-:Y:S05]  /*10700*/  @!P0 BRA `(.L_x_4692) ;  /* 0x00000048009c8947 */ /* 0x001fea0003800000 */
.L_x_4806:
[----:B------:R-:W-:Y:S05]  /*10710*/  BSYNC B1 ;  /* 0x0000000000017941 */ /* 0x000fea0003800000 */
.L_x_4691:
[----:B------:R-:W-:Y:S04]  /*10720*/  BSSY B1, `(.L_x_4693) ;  /* 0x0000009000017945 */ /* 0x000fe80003800000 */
        /* <DEDUP_REMOVED lines=8> */
.L_x_4694:
[----:B------:R-:W-:Y:S05]  /*107b0*/  BSYNC B1 ;  /* 0x0000000000017941 */ /* 0x000fea0003800000 */
.L_x_4693:
        /* <DEDUP_REMOVED lines=12> */
.L_x_4695:
        /* <DEDUP_REMOVED lines=15> */
.L_x_4696:
        /* <DEDUP_REMOVED lines=15> */
.L_x_4697:
        /* <DEDUP_REMOVED lines=15> */
.L_x_4698:
        /* <DEDUP_REMOVED lines=10> */
.L_x_4690:
[----:B------:R-:W-:Y:S05]  /*10bf0*/  BSYNC B0 ;  /* 0x0000000000007941 */ /* 0x000fea0003800000 */
.L_x_4689:
[----:B------:R-:W0:Y:S04]  /*10c00*/  LDL R4, [R1+0x38] ;  /* 0x0000380001047983 */ /* 0x000e280000100800 */
[----:B------:R-:W2:Y:S01]  /*10c10*/  LDL R5, [R1+0x20] ;  /* 0x0000200001057983 */ /* 0x000ea20000100800 */
[----:B------:R-:W-:Y:S01]  /*10c20*/  BSSY B0, `(.L_x_4699) ;  /* 0x00001f3000007945 */ /* 0x000fe20003800000 */
[----:B0-----:R-:W-:-:S05]  /*10c30*/  VIADD R0, R4, 0xfffffffe ;  /* 0xfffffffe04007836 */ /* 0x001fca0000000000 */
[----:B--2---:R-:W-:-:S13]  /*10c40*/  ISETP.GE.AND P0, PT, R0, R5, PT ;  /* 0x000000050000720c */ /* 0x004fda0003f06270 */
[----:B------:R-:W-:Y:S05]  /*10c50*/  @!P0 BRA `(.L_x_4700) ;  /* 0x0000001c00bc8947 */ /* 0x000fea0003800000 */
[----:B-1----:R-:W2:Y:S04]  /*10c60*/  LDL.LU R7, [R1+0x58] ;  /* 0x0000580001077983 */ /* 0x002ea80000300800 */
        /* <DEDUP_REMOVED lines=47> */
.L_x_4705:
        /* <DEDUP_REMOVED lines=8> */
.L_x_4807:
[----:B------:R-:W-:Y:S05]  /*10fe0*/  BSYNC B3 ;  /* 0x0000000000037941 */ /* 0x000fea0003800000 */
.L_x_4706:
        /* <DEDUP_REMOVED lines=9> */
.L_x_4709:
[----:B------:R-:W-:Y:S05]  /*11080*/  BSYNC B3 ;  /* 0x0000000000037941 */ /* 0x000fea0003800000 */
.L_x_4708:
        /* <DEDUP_REMOVED lines=12> */
.L_x_4710:
        /* <DEDUP_REMOVED lines=13> */
.L_x_4808:
[----:B------:R-:W-:Y:S05]  /*11220*/  BSYNC B3 ;  /* 0x0000000000037941 */ /* 0x000fea0003800000 */
.L_x_4711:
        /* <DEDUP_REMOVED lines=11> */
.L_x_4714:
[----:B------:R-:W-:Y:S05]  /*112e0*/  BSYNC B3 ;  /* 0x0000000000037941 */ /* 0x000fea0003800000 */
.L_x_4713:
        /* <DEDUP_REMOVED lines=9> */
.L_x_4715:
        /* <DEDUP_REMOVED lines=15> */
.L_x_4716:
        /* <DEDUP_REMOVED lines=15> */
.L_x_4717:
        /* <DEDUP_REMOVED lines=15> */
.L_x_4718:
        /* <DEDUP_REMOVED lines=10> */
.L_x_4704:
[----:B------:R-:W-:Y:S05]  /*116f0*/  BSYNC B1 ;  /* 0x0000000000017941 */ /* 0x000fea0003800000 */
.L_x_4703:
[----:B------:R-:W2:Y:S02]  /*11700*/  LDL.LU R5, [R1+0x38] ;  /* 0x0000380001057983 */ /* 0x000ea40000300800 */
[----:B--2---:R-:W-:-:S07]  /*11710*/  VIADD R0, R5, 0xfffffffd ;  /* 0xfffffffd05007836 */ /* 0x004fce0000000000 */
.L_x_4702:
[----:B------:R-:W-:Y:S05]  /*11720*/  BSYNC B2 ;  /* 0x0000000000027941 */ /* 0x000fea0003800000 */
.L_x_4701:
[----:B------:R-:W-:Y:S01]  /*11730*/  VIADD R8, R8, 0xfffffffe ;  /* 0xfffffffe08087836 */ /* 0x000fe20000000000 */
[----:B------:R-:W-:-:S04]  /*11740*/  LOP3.LUT R4, RZ, R4, RZ, 0x33, !PT ;  /* 0x00000004ff047212 */ /* 0x000fc800078e33ff */
[----:B------:R-:W-:-:S13]  /*11750*/  ISETP.NE.AND P0, PT, R8, R4, PT ;  /* 0x000000040800720c */ /* 0x000fda0003f05270 */
[----:B------:R-:W-:Y:S05]  /*11760*/  @!P0 BRA `(.L_x_4700) ;  /* 0x0000001000f88947 */ /* 0x000fea0003800000 */
.L_x_4751:
        /* <DEDUP_REMOVED lines=35> */
.L_x_4721:
        /* <DEDUP_REMOVED lines=8> */
.L_x_4809:
[----:B------:R-:W-:Y:S05]  /*11a20*/  BSYNC B2 ;  /* 0x0000000000027941 */ /* 0x000fea0003800000 */
.L_x_4722:
        /* <DEDUP_REMOVED lines=9> */
.L_x_4725:
[----:B------:R-:W-:Y:S05]  /*11ac0*/  BSYNC B2 ;  /* 0x0000000000027941 */ /* 0x000fea0003800000 */
.L_x_4724:
        /* <DEDUP_REMOVED lines=12> */
.L_x_4726:
        /* <DEDUP_REMOVED lines=13> */
.L_x_4810:
[----:B------:R-:W-:Y:S05]  /*11c60*/  BSYNC B2 ;  /* 0x0000000000027941 */ /* 0x000fea0003800000 */
.L_x_4727:
        /* <DEDUP_REMOVED lines=11> */
.L_x_4730:
[----:B------:R-:W-:Y:S05]  /*11d20*/  BSYNC B2 ;  /* 0x0000000000027941 */ /* 0x000fea0003800000 */
.L_x_4729:
        /* <DEDUP_REMOVED lines=9> */
.L_x_4731:
        /* <DEDUP_REMOVED lines=15> */
.L_x_4732:
        /* <DEDUP_REMOVED lines=15> */
.L_x_4733:
        /* <DEDUP_REMOVED lines=15> */
.L_x_4734:
        /* <DEDUP_REMOVED lines=10> */
.L_x_4720:
[----:B------:R-:W-:Y:S05]  /*12130*/  BSYNC B1 ;  /* 0x0000000000017941 */ /* 0x000fea0003800000 */
.L_x_4719:
[----:B------:R-:W2:Y:S01]  /*12140*/  LDL R2, [R1+0x14] ;  /* 0x0000140001027983 */ /* 0x000ea20000100800 */
[----:B------:R-:W-:Y:S01]  /*12150*/  VIADD R7, R7, 0x1 ;  /* 0x0000000107077836 */ /* 0x000fe20000000000 */
[----:B------:R-:W-:Y:S04]  /*12160*/  BSSY B1, `(.L_x_4735) ;  /* 0x000009a000017945 */ /* 0x000fe80003800000 */
[----:B------:R-:W-:-:S04]  /*12170*/  ISETP.NE.AND P0, PT, R7, 0x2, PT ;  /* 0x000000020700780c */ /* 0x000fc80003f05270 */
[----:B------:R-:W-:Y:S02]  /*12180*/  SEL R19, R7, RZ, P0 ;  /* 0x000000ff07137207 */ /* 0x000fe40000000000 */
[----:B--2---:R-:W-:Y:S02]  /*12190*/  LOP3.LUT P2, RZ, R2, 0x1, RZ, 0xc0, !PT ;  /* 0x0000000102ff7812 */ /* 0x004fe4000784c0ff */
        /* <DEDUP_REMOVED lines=29> */
.L_x_4737:
        /* <DEDUP_REMOVED lines=8> */
.L_x_4811:
[----:B------:R-:W-:Y:S05]  /*123f0*/  BSYNC B2 ;  /* 0x0000000000027941 */ /* 0x000fea0003800000 */
.L_x_4738:
        /* <DEDUP_REMOVED lines=9> */
.L_x_4741:
[----:B------:R-:W-:Y:S05]  /*12490*/  BSYNC B2 ;  /* 0x0000000000027941 */ /* 0x000fea0003800000 */
.L_x_4740:
        /* <DEDUP_REMOVED lines=12> */
.L_x_4742:
        /* <DEDUP_REMOVED lines=13> */
.L_x_4812:
[----:B------:R-:W-:Y:S05]  /*12630*/  BSYNC B2 ;  /* 0x0000000000027941 */ /* 0x000fea0003800000 */
.L_x_4743:
        /* <DEDUP_REMOVED lines=11> */
.L_x_4746:
[----:B------:R-:W-:Y:S05]  /*126f0*/  BSYNC B2 ;  /* 0x0000000000027941 */ /* 0x000fea0003800000 */
.L_x_4745:
        /* <DEDUP_REMOVED lines=9> */
.L_x_4747:
        /* <DEDUP_REMOVED lines=15> */
.L_x_4748:
        /* <DEDUP_REMOVED lines=15> */
.L_x_4749:
        /* <DEDUP_REMOVED lines=15> */
.L_x_4750:
        /* <DEDUP_REMOVED lines=10> */
.L_x_4736:
[----:B------:R-:W-:Y:S05]  /*12b00*/  BSYNC B1 ;  /* 0x0000000000017941 */ /* 0x000fea0003800000 */
.L_x_4735:
[----:B------:R-:W2:Y:S01]  /*12b10*/  LDL R5, [R1+0x20] ;  /* 0x0000200001057983 */ /* 0x000ea20000100800 */
[----:B------:R-:W-:Y:S01]  /*12b20*/  VIADD R0, R0, 0xfffffffe ;  /* 0xfffffffe00007836 */ /* 0x000fe20000000000 */
[----:B--2---:R-:W-:-:S13]  /*12b30*/  ISETP.GT.AND P0, PT, R6, R5, PT ;  /* 0x000000050600720c */ /* 0x004fda0003f04270 */
[----:B------:R-:W-:Y:S05]  /*12b40*/  @P0 BRA `(.L_x_4751) ;  /* 0xffffffec00080947 */ /* 0x000fea000383ffff */
.L_x_4700:
[----:B------:R-:W-:Y:S05]  /*12b50*/  BSYNC B0 ;  /* 0x0000000000007941 */ /* 0x000fea0003800000 */
.L_x_4699:
        /* <DEDUP_REMOVED lines=20> */
[----:B-1----:R-:W1:Y:S01]  /*12ca0*/  POPC R7, R4 ;  /* 0x0000000400077309 */ /* 0x002e620000000000 */
[----:B--2---:R-:W1:Y:S02]  /*12cb0*/  SHFL.IDX PT, R0, R3, R0, 0x1f ;  /* 0x00001f0003007589 */ /* 0x004e6400000e0000 */
[----:B-1----:R-:W-:-:S05]  /*12cc0*/  IADD3 R0, R0, UR37, R7 ;  /* 0x0000002500007c10 */ /* 0x002fca000fffe007 */
[----:B------:R3:W-:Y:S02]  /*12cd0*/  STL [R1], R0 ;  /* 0x0000000001007387 */ /* 0x0007e40000100800 */
.L_x_4753:
[----:B------:R-:W-:Y:S05]  /*12ce0*/  BSYNC B0 ;  /* 0x0000000000007941 */ /* 0x000fea0003800000 */
.L_x_4752:
[----:B------:R-:W-:-:S07]  /*12cf0*/  SEL R19, R19, RZ, P0 ;  /* 0x000000ff13137207 */ /* 0x000fce0000000000 */
.L_x_4671:
[----:B------:R-:W-:Y:S05]  /*12d00*/  BSYNC B7 ;  /* 0x0000000000077941 */ /* 0x000fea0003800000 */
.L_x_4669:
        /* <DEDUP_REMOVED lines=9> */
[----:B01----:R-:W0:Y:S04]  /*12da0*/  LDS.128 R4, [R18+0x228d0] ;  /* 0x0228d00012047984 */ /* 0x003e280000000c00 */
[----:B0-----:R1:W-:Y:S04]  /*12db0*/  STL.64 [R1], R4 ;  /* 0x0000000401007387 */ /* 0x0013e80000100a00 */
[----:B------:R1:W-:Y:S01]  /*12dc0*/  STL.64 [R1+0x8], R6 ;  /* 0x0000080601007387 */ /* 0x0003e20000100a00 */
[----:B------:R-:W-:Y:S06]  /*12dd0*/  BAR.ARV 0x4, 0x180 ;  /* 0x0106000000007b1d */ /* 0x000fec0000002000 */
[----:B------:R-:W-:Y:S05]  /*12de0*/  BRA `(.L_x_4755) ;  /* 0x0000001000307947 */ /* 0x000fea0003800000 */
.L_x_4754:
[----:B------:R-:W3:Y:S01]  /*12df0*/  S2R R16, SR_TID.X ;  /* 0x0000000000107919 */ /* 0x000ee20000002100 */
[----:B------:R-:W-:Y:S01]  /*12e00*/  UMOV UR4, 0xffffffff ;  /* 0xffffffff00047882 */ /* 0x000fe20000000000 */
[----:B---3--:R-:W-:-:S04]  /*12e10*/  LOP3.LUT R16, R16, 0x1f, RZ, 0xc0, !PT ;  /* 0x0000001f10107812 */ /* 0x008fc800078ec0ff */
[----:B------:R-:W-:Y:S01]  /*12e20*/  ISETP.NE.AND P0, PT, R16, 0x1f, PT ;  /* 0x0000001f1000780c */ /* 0x000fe20003f05270 */
[----:B------:R-:W-:-:S12]  /*12e30*/  BRA.DIV UR4, `(.L_x_4756) ;  /* 0x00000026045c7947 */ /* 0x000fd8000b800000 */
[----:B------:R-:W2:Y:S01]  /*12e40*/  LDL.LU R3, [R1] ;  /* 0x0000000001037983 */ /* 0x000ea20000300800 */
[----:B------:R-:W-:-:S03]  /*12e50*/  ULDC UR4, c[0x0][0xc3c] ;  /* 0x00030f0000047ab9 */ /* 0x000fc60000000800 */
[----:B------:R-:W3:Y:S01]  /*12e60*/  LDL R4, [R1+0xc] ;  /* 0x00000c0001047983 */ /* 0x000ee20000100800 */
[----:B--2---:R-:W-:Y:S02]  /*12e70*/  IMAD.MOV.U32 R10, RZ, RZ, R3 ;  /* 0x000000ffff0a7224 */ /* 0x004fe400078e0003 */
[----:B---3--:R-:W-:-:S05]  /*12e80*/  IMAD.IADD R0, R4, 0x1, R16 ;  /* 0x0000000104007824 */ /* 0x008fca00078e0210 */
[----:B------:R-:W-:-:S13]  /*12e90*/  ISETP.GE.OR P1, PT, R0, UR4, !P0 ;  /* 0x0000000400007c0c */ /* 0x000fda000c726670 */
[----:B------:R-:W2:Y:S08]  /*12ea0*/  @!P1 LDC.64 R2, c[0x0][0xc80] ;  /* 0x00032000ff029b82 */ /* 0x000eb00000000a00 */
[----:B0-----:R-:W0:Y:S01]  /*12eb0*/  @!P1 LDC.64 R4, c[0x0][0xc78] ;  /* 0x00031e00ff049b82 */ /* 0x001e220000000a00 */
[----:B--2---:R-:W-:-:S05]  /*12ec0*/  @!P1 IMAD.WIDE R2, R0, 0x4, R2 ;  /* 0x0000000400029825 */ /* 0x004fca00078e0202 */
[----:B-1----:R0:W2:Y:S02]  /*12ed0*/  @!P1 LDG.E R6, desc[UR38][R2.64] ;  /* 0x0000002602069981 */ /* 0x0020a4000c1e1900 */
[----:B0-----:R-:W-:-:S05]  /*12ee0*/  @!P1 IMAD.WIDE R2, R0, 0x4, R4 ;  /* 0x0000000400029825 */ /* 0x001fca00078e0204 */
        /* <DEDUP_REMOVED lines=30> */
.L_x_4822:
[----:B------:R-:W-:Y:S02]  /*130d0*/  ULDC UR4, c[0x0][0xc38] ;  /* 0x00030e0000047ab9 */ /* 0x000fe40000000800 */
[----:B------:R-:W-:-:S04]  /*130e0*/  IMAD.U32 R7, RZ, RZ, UR4 ;  /* 0x00000004ff077e24 */ /* 0x000fc8000f8e00ff */
[----:B-1----:R-:W-:-:S04]  /*130f0*/  IMAD R10, R14, R7, RZ ;  /* 0x000000070e0a7224 */ /* 0x002fc800078e02ff */
[----:B------:R-:W-:-:S05]  /*13100*/  IMAD.IADD R4, R9, 0x1, R10 ;  /* 0x0000000109047824 */ /* 0x000fca00078e020a */
[----:B------:R-:W-:-:S13]  /*13110*/  ISETP.GT.AND P6, PT, R4, R0, PT ;  /* 0x000000000400720c */ /* 0x000fda0003fc4270 */
[----:B------:R-:W-:Y:S05]  /*13120*/  @P6 BRA `(.L_x_4757) ;  /* 0x0000000000ac6947 */ /* 0x000fea0003800000 */
.L_x_4760:
        /* <DEDUP_REMOVED lines=37> */
.L_x_4830:
[----:B------:R-:W-:Y:S02]  /*13380*/  ULDC UR4, c[0x0][0xc38] ;  /* 0x00030e0000047ab9 */ /* 0x000fe40000000800 */
[----:B------:R-:W-:-:S04]  /*13390*/  IMAD.U32 R7, RZ, RZ, UR4 ;  /* 0x00000004ff077e24 */ /* 0x000fc8000f8e00ff */
[----:B-1----:R-:W-:-:S04]  /*133a0*/  IMAD R10, R14, R7, RZ ;  /* 0x000000070e0a7224 */ /* 0x002fc800078e02ff */
[----:B------:R-:W-:-:S05]  /*133b0*/  IMAD.IADD R4, R10, 0x1, R4 ;  /* 0x000000010a047824 */ /* 0x000fca00078e0204 */
[----:B------:R-:W-:-:S13]  /*133c0*/  ISETP.GT.AND P6, PT, R4, R0, PT ;  /* 0x000000000400720c */ /* 0x000fda0003fc4270 */
[----:B------:R-:W-:Y:S05]  /*133d0*/  @!P6 BRA `(.L_x_4760) ;  /* 0xfffffffc0054e947 */ /* 0x000fea000383ffff */
.L_x_4757:
        /* <DEDUP_REMOVED lines=12> */
.L_x_4835:
[----:B------:R-:W-:-:S13]  /*134a0*/  ISETP.NE.AND P0, PT, R3, RZ, PT ;  /* 0x000000ff0300720c */ /* 0x000fda0003f05270 */
[----:B------:R-:W-:Y:S05]  /*134b0*/  @!P0 BRA `(.L_x_4762) ;  /* 0x0000000000108947 */ /* 0x000fea0003800000 */
[----:B------:R-:W-:Y:S01]  /*134c0*/  UMOV UR4, 0xffffffff ;  /* 0xffffffff00047882 */ /* 0x000fe20000000000 */
[----:B------:R-:W-:Y:S02]  /*134d0*/  VIADD R12, R9, 0xffffffff ;  /* 0xffffffff090c7836 */ /* 0x000fe40000000000 */
[----:B------:R-:W-:Y:S05]  /*134e0*/  BRA.DIV UR4, `(.L_x_4763) ;  /* 0x0000002a04207947 */ /* 0x000fea000b800000 */
[----:B------:R2:W4:Y:S02]  /*134f0*/  SHFL.IDX PT, R8, R2, R12, 0x1f ;  /* 0x00001f0c02087589 */ /* 0x00052400000e0000 */
.L_x_4762:
[----:B----4-:R-:W-:Y:S01]  /*13500*/  IMAD R3, R8, R7, R10 ;  /* 0x0000000708037224 */ /* 0x010fe200078e020a */
[----:B------:R-:W-:-:S03]  /*13510*/  ISETP.NE.AND P0, PT, R6, 0x1, PT ;  /* 0x000000010600780c */ /* 0x000fc60003f05270 */
[----:B------:R-:W-:Y:S01]  /*13520*/  IMAD.IADD R0, R0, 0x1, -R3 ;  /* 0x0000000100007824 */ /* 0x000fe200078e0a03 */
[----:B------:R4:W-:Y:S09]  /*13530*/  STL [R1], R3 ;  /* 0x0000000301007387 */ /* 0x0009f20000100800 */
[----:B------:R-:W-:Y:S05]  /*13540*/  @!P0 BRA `(.L_x_4764) ;  /* 0x0000000000e48947 */ /* 0x000fea0003800000 */
[----:B-1-3--:R-:W-:-:S04]  /*13550*/  IABS R5, R4 ;  /* 0x0000000400057213 */ /* 0x00afc80000000000 */
[----:B------:R-:W1:Y:S08]  /*13560*/  I2F.RP R7, R5 ;  /* 0x0000000500077306 */ /* 0x000e700000209400 */
[----:B-1----:R-:W1:Y:S02]  /*13570*/  MUFU.RCP R7, R7 ;  /* 0x0000000700077308 */ /* 0x002e640000001000 */
[----:B-1----:R-:W-:-:S06]  /*13580*/  VIADD R9, R7, 0xffffffe ;  /* 0x0ffffffe07097836 */ /* 0x002fcc0000000000 */
[----:B----4-:R-:W0:Y:S02]  /*13590*/  F2I.FTZ.U32.TRUNC.NTZ R3, R9 ;  /* 0x0000000900037305 */ /* 0x010e24000021f000 */
[----:B0-2---:R-:W-:-:S04]  /*135a0*/  IMAD.MOV R2, RZ, RZ, -R3 ;  /* 0x000000ffff027224 */ /* 0x005fc800078e0a03 */
        /* <DEDUP_REMOVED lines=51> */
.L_x_4764:
[----:B-1-3--:R-:W3:Y:S01]  /*138e0*/  LDL R5, [R1+0xc] ;  /* 0x00000c0001057983 */ /* 0x00aee20000100800 */
[----:B0-2-4-:R-:W3:Y:S02]  /*138f0*/  LDC.64 R2, c[0x0][0xc90] ;  /* 0x00032400ff027b82 */ /* 0x015ee40000000a00 */
        /* <DEDUP_REMOVED lines=61> */
.L_x_4765:
[----:B-1----:R-:W-:-:S05]  /*13cd0*/  LOP3.LUT R3, RZ, R0, RZ, 0x33, !PT ;  /* 0x00000000ff037212 */ /* 0x002fca00078e33ff */
[----:B------:R-:W-:-:S05]  /*13ce0*/  IMAD.IADD R0, R4, 0x1, R3 ;  /* 0x0000000104007824 */ /* 0x000fca00078e0203 */
[----:B------:R2:W-:Y:S01]  /*13cf0*/  STL [R1+0x4], R0 ;  /* 0x0000040001007387 */ /* 0x0005e20000100800 */
[----:B------:R-:W-:Y:S05]  /*13d00*/  BRA `(.L_x_4766) ;  /* 0x0000000000287947 */ /* 0x000fea0003800000 */
.L_x_4758:
        /* <DEDUP_REMOVED lines=10> */
.L_x_4766:
[----:B-1----:R-:W3:Y:S04]  /*13db0*/  LDL R3, [R1+0x8] ;  /* 0x0000080001037983 */ /* 0x002ee80000100800 */
[----:B0-----:R-:W4:Y:S04]  /*13dc0*/  LDL R2, [R1+0xc] ;  /* 0x00000c0001027983 */ /* 0x001f280000100800 */
[----:B------:R-:W5:Y:S04]  /*13dd0*/  LDL R5, [R1+0x4] ;  /* 0x0000040001057983 */ /* 0x000f680000100800 */
[----:B------:R-:W5:Y:S01]  /*13de0*/  LDL R4, [R1] ;  /* 0x0000000001047983 */ /* 0x000f620000100800 */
[----:B--2---:R-:W0:Y:S01]  /*13df0*/  S2R R0, SR_TID.X ;  /* 0x0000000000007919 */ /* 0x004e220000002100 */
[----:B------:R-:W-:Y:S05]  /*13e00*/  WARPSYNC.ALL ;  /* 0x0000000000007948 */ /* 0x000fea0003800000 */
        /* <DEDUP_REMOVED lines=10> */
.L_x_4755:
[----:B------:R-:W3:Y:S01]  /*13eb0*/  LDL R0, [R1+0xc] ;  /* 0x00000c0001007983 */ /* 0x000ee20000100800 */
[----:B------:R-:W-:Y:S02]  /*13ec0*/  ULDC UR4, c[0x0][0xc3c] ;  /* 0x00030f0000047ab9 */ /* 0x000fe40000000800 */
[----:B---3--:R-:W-:-:S13]  /*13ed0*/  ISETP.GE.AND P0, PT, R0, UR4, PT ;  /* 0x0000000400007c0c */ /* 0x008fda000bf06270 */
[----:B------:R-:W-:Y:S05]  /*13ee0*/  @!P0 BRA `(.L_x_4767) ;  /* 0xffffffa400bc8947 */ /* 0x000fea000383ffff */
[----:B------:R-:W-:Y:S05]  /*13ef0*/  BSYNC B8 ;  /* 0x0000000000087941 */ /* 0x000fea0003800000 */
.L_x_4663:
        /* <DEDUP_REMOVED lines=12> */
.L_x_4838:
[----:B------:R-:W-:Y:S05]  /*13fc0*/  BSYNC B0 ;  /* 0x0000000000007941 */ /* 0x000fea0003800000 */
.L_x_4768:
[----:B------:R-:W-:-:S03]  /*13fd0*/  UMOV UR4, 0xffffffff ;  /* 0xffffffff00047882 */ /* 0x000fc60000000000 */
[----:B------:R-:W-:Y:S05]  /*13fe0*/  BRA.DIV UR4, `(.L_x_4770) ;  /* 0x0000001e049c7947 */ /* 0x000fea000b800000 */
[----:B------:R-:W1:Y:S02]  /*13ff0*/  S2R R2, SR_TID.X ;  /* 0x0000000000027919 */ /* 0x000e640000002100 */
[----:B-1----:R-:W-:-:S04]  /*14000*/  SHF.R.U32.HI R2, RZ, 0x5, R2 ;  /* 0x00000005ff027819 */ /* 0x002fc80000011602 */
[----:B------:R-:W-:-:S05]  /*14010*/  LOP3.LUT R2, R2, 0x3, RZ, 0xc0, !PT ;  /* 0x0000000302027812 */ /* 0x000fca00078ec0ff */
[----:B------:R1:W2:Y:S02]  /*14020*/  SHFL.IDX PT, R14, R2, RZ, 0x1f ;  /* 0x00001fff020e7589 */ /* 0x0002a400000e0000 */
.L_x_4841:
[----:B--2---:R-:W-:Y:S01]  /*14030*/  ISETP.NE.AND P0, PT, R14, RZ, PT ;  /* 0x000000ff0e00720c */ /* 0x004fe20003f05270 */
[----:B------:R-:W-:-:S12]  /*14040*/  BSSY B0, `(.L_x_4771) ;  /* 0x0000025000007945 */ /* 0x000fd80003800000 */
[----:B------:R-:W-:Y:S05]  /*14050*/  @P0 BRA `(.L_x_4772) ;  /* 0x00000000008c0947 */ /* 0x000fea0003800000 */
[----:B------:R-:W-:-:S03]  /*14060*/  UMOV UR4, 0xffffffff ;  /* 0xffffffff00047882 */ /* 0x000fc60000000000 */
[----:B------:R-:W-:Y:S05]  /*14070*/  BRA.DIV UR4, `(.L_x_4773) ;  /* 0x0000001e04ac7947 */ /* 0x000fea000b800000 */
[----:B------:R-:W-:-:S13]  /*14080*/  ELECT P6, URZ, PT ;  /* 0x00000000003f782f */ /* 0x000fda00038c0000 */
.L_x_4844:
[----:B------:R-:W-:Y:S05]  /*14090*/  @!P6 BRA `(.L_x_4772) ;  /* 0x00000000007ce947 */ /* 0x000fea0003800000 */
[----:B------:R-:W-:-:S06]  /*140a0*/  ULOP3.LUT UR4, UR36, 0x2, URZ, 0xfc, !UPT ;  /* 0x0000000224047892 */ /* 0x000fcc000f8efc3f */
[----:B-1----:R-:W-:-:S05]  /*140b0*/  IMAD.U32 R2, RZ, RZ, UR4 ;  /* 0x00000004ff027e24 */ /* 0x002fca000f8e00ff */
[----:B------:R-:W-:-:S13]  /*140c0*/  ISETP.NE.AND P2, PT, R2, 0x3, PT ;  /* 0x000000030200780c */ /* 0x000fda0003f45270 */
[----:B------:R-:W-:Y:S05]  /*140d0*/  @!P2 BRA `(.L_x_4774) ;  /* 0x000000000004a947 */ /* 0x000fea0003800000 */
[----:B------:R-:W-:Y:S01]  /*140e0*/  BPT.TRAP 0x1 ;  /* 0x000000040000795c */ /* 0x000fe20000300000 */
.L_x_4774:
        /* <DEDUP_REMOVED lines=13> */
.L_x_4845:
[----:B------:R-:W1:Y:S02]  /*141c0*/  SYNCS.PHASECHK.TRANS64.TRYWAIT P0, [R7+URZ], R2 ;  /* 0x00000002070075a7 */ /* 0x000e64000800017f */
[----:B-1----:R-:W-:Y:S05]  /*141d0*/  @!P0 BRA `(.L_x_4776) ;  /* 0x0000001c00888947 */ /* 0x002fea0003800000 */
.L_x_4846:
[----:B------:R-:W-:Y:S05]  /*141e0*/  @!P2 BRA `(.L_x_4777) ;  /* 0x000000000004a947 */ /* 0x000fea0003800000 */
[----:B------:R-:W-:Y:S01]  /*141f0*/  BPT.TRAP 0x1 ;  /* 0x000000040000795c */ /* 0x000fe20000300000 */
.L_x_4777:
[----:B------:R-:W-:-:S04]  /*14200*/  VIADD R0, R0, 0x22860 ;  /* 0x0002286000007836 */ /* 0x000fc80000000000 */
[----:B------:R-:W-:-:S04]  /*14210*/  IMAD R4, R19, 0x8, R0 ;  /* 0x0000000813047824 */ /* 0x000fc800078e0200 */
[----:B------:R-:W2:Y:S02]  /*14220*/  SYNCS.PHASECHK.TRANS64.TRYWAIT P0, [R4+URZ], R5 ;  /* 0x00000005040075a7 */ /* 0x000ea4000800017f */
[----:B--2---:R-:W-:Y:S05]  /*14230*/  @!P0 BRA `(.L_x_4778) ;  /* 0x0000001c00848947 */ /* 0x004fea0003800000 */
.L_x_4847:
[----:B------:R-:W-:-:S07]  /*14240*/  IMAD R3, R3, 0x8, R0 ;  /* 0x0000000803037824 */ /* 0x000fce00078e0200 */
.L_x_4779:
[----:B----4-:R4:W0:Y:S02]  /*14250*/  SYNCS.PHASECHK.TRANS64.TRYWAIT P0, [R3+URZ], R2 ;  /* 0x00000002030075a7 */ /* 0x010824000800017f */
[----:B0-----:R-:W-:Y:S05]  /*14260*/  @!P0 NANOSLEEP.SYNCS 0x989680 ;  /* 0x009896800000895d */ /* 0x001fea0003900000 */
[----:B------:R-:W0:Y:S02]  /*14270*/  @!P0 SYNCS.PHASECHK.TRANS64 P0, [R3+URZ], R2 ;  /* 0x00000002030085a7 */ /* 0x000e24000800007f */
[----:B0-----:R-:W-:Y:S05]  /*14280*/  @!P0 BRA `(.L_x_4779) ;  /* 0xfffffffc00f08947 */ /* 0x001fea000383ffff */
.L_x_4772:
[----:B------:R-:W-:Y:S05]  /*14290*/  BSYNC B0 ;  /* 0x0000000000007941 */ /* 0x000fea0003800000 */
.L_x_4771:
[----:B------:R-:W-:Y:S05]  /*142a0*/  EXIT ;  /* 0x000000000000794d */ /* 0x000fea0003800000 */
.L_x_4602:
[----:B0-----:R0:W1:Y:S02]  /*142b0*/  SYNCS.PHASECHK.TRANS64.TRYWAIT P0, [R6+URZ+0x22800], R3 ;  /* 0x02280003060075a7 */ /* 0x001064000800017f */
[----:B-1----:R-:W-:Y:S05]  /*142c0*/  @!P0 NANOSLEEP.SYNCS 0x989680 ;  /* 0x009896800000895d */ /* 0x002fea0003900000 */
[----:B------:R-:W1:Y:S02]  /*142d0*/  @!P0 SYNCS.PHASECHK.TRANS64 P0, [R6+URZ+0x22800], R3 ;  /* 0x02280003060085a7 */ /* 0x000e64000800007f */
[----:B-1----:R-:W-:Y:S05]  /*142e0*/  @!P0 BRA `(.L_x_4602) ;  /* 0xfffffffc00f08947 */ /* 0x002fea000383ffff */
[----:B------:R-:W-:Y:S05]  /*142f0*/  BRA `(.L_x_4780) ;  /* 0xfffffedc00ac7947 */ /* 0x000fea000383ffff */
.L_x_4606:
[----:B--2---:R-:W-:-:S04]  /*14300*/  IMAD.U32 R0, RZ, RZ, UR22 ;  /* 0x00000016ff007e24 */ /* 0x004fc8000f8e00ff */
[----:B------:R2:W3:Y:S03]  /*14310*/  SYNCS.PHASECHK.TRANS64.TRYWAIT P1, [R0+URZ+0x22830], R9 ;  /* 0x02283009000075a7 */ /* 0x0004e6000802017f */
[----:B---3--:R-:W-:Y:S05]  /*14320*/  @!P1 NANOSLEEP.SYNCS 0x989680 ;  /* 0x009896800000995d */ /* 0x008fea0003900000 */
[----:B------:R-:W3:Y:S02]  /*14330*/  @!P1 SYNCS.PHASECHK.TRANS64 P1, [R0+URZ+0x22830], R9 ;  /* 0x02283009000095a7 */ /* 0x000ee4000802007f */
[----:B---3--:R-:W-:Y:S05]  /*14340*/  @!P1 BRA `(.L_x_4606) ;  /* 0xfffffffc00ec9947 */ /* 0x008fea000383ffff */
[----:B------:R-:W-:Y:S05]  /*14350*/  BRA `(.L_x_4605) ;  /* 0xfffffedc00d47947 */ /* 0x000fea000383ffff */
.L_x_4610:
[----:B--2---:R-:W-:-:S04]  /*14360*/  IMAD.U32 R10, RZ, RZ, UR22 ;  /* 0x00000016ff0a7e24 */ /* 0x004fc8000f8e00ff */
[----:B------:R2:W3:Y:S03]  /*14370*/  SYNCS.PHASECHK.TRANS64.TRYWAIT P3, [R10+URZ+0x22850], R9 ;  /* 0x022850090a0075a7 */ /* 0x0004e6000806017f */
[----:B---3--:R-:W-:Y:S05]  /*14380*/  @!P3 NANOSLEEP.SYNCS 0x989680 ;  /* 0x009896800000b95d */ /* 0x008fea0003900000 */
[----:B------:R-:W3:Y:S02]  /*14390*/  @!P3 SYNCS.PHASECHK.TRANS64 P3, [R10+URZ+0x22850], R9 ;  /* 0x022850090a00b5a7 */ /* 0x000ee4000806007f */
[----:B---3--:R-:W-:Y:S05]  /*143a0*/  @!P3 BRA `(.L_x_4610) ;  /* 0xfffffffc00ecb947 */ /* 0x008fea000383ffff */
[----:B------:R-:W-:Y:S05]  /*143b0*/  BRA `(.L_x_4609) ;  /* 0xfffffef400dc7947 */ /* 0x000fea000383ffff */
.L_x_4615:
[----:B-1----:R-:W-:-:S04]  /*143c0*/  IMAD.U32 R5, RZ, RZ, UR24 ;  /* 0x00000018ff057e24 */ /* 0x002fc8000f8e00ff */
[----:B------:R1:W2:Y:S03]  /*143d0*/  SYNCS.PHASECHK.TRANS64.TRYWAIT P3, [R5+URZ+0x22830], R6 ;  /* 0x02283006050075a7 */ /* 0x0002a6000806017f */
[----:B--2---:R-:W-:Y:S05]  /*143e0*/  @!P3 NANOSLEEP.SYNCS 0x989680 ;  /* 0x009896800000b95d */ /* 0x004fea0003900000 */
[----:B------:R-:W2:Y:S02]  /*143f0*/  @!P3 SYNCS.PHASECHK.TRANS64 P3, [R5+URZ+0x22830], R6 ;  /* 0x022830060500b5a7 */ /* 0x000ea4000806007f */
[----:B--2---:R-:W-:Y:S05]  /*14400*/  @!P3 BRA `(.L_x_4615) ;  /* 0xfffffffc00ecb947 */ /* 0x004fea000383ffff */
[----:B------:R-:W-:Y:S05]  /*14410*/  BRA `(.L_x_4614) ;  /* 0xfffffefc00147947 */ /* 0x000fea000383ffff */
.L_x_4619:
[----:B-1----:R1:W2:Y:S02]  /*14420*/  SYNCS.PHASECHK.TRANS64.TRYWAIT P3, [R7+URZ+0x22850], R6 ;  /* 0x02285006070075a7 */ /* 0x0022a4000806017f */
[----:B--2---:R-:W-:Y:S05]  /*14430*/  @!P3 NANOSLEEP.SYNCS 0x989680 ;  /* 0x009896800000b95d */ /* 0x004fea0003900000 */
[----:B------:R-:W2:Y:S02]  /*14440*/  @!P3 SYNCS.PHASECHK.TRANS64 P3, [R7+URZ+0x22850], R6 ;  /* 0x022850060700b5a7 */ /* 0x000ea4000806007f */
[----:B--2---:R-:W-:Y:S05]  /*14450*/  @!P3 BRA `(.L_x_4619) ;  /* 0xfffffffc00f0b947 */ /* 0x004fea000383ffff */
[----:B------:R-:W-:Y:S05]  /*14460*/  BRA `(.L_x_4618) ;  /* 0xffffff1c00547947 */ /* 0x000fea000383ffff */
.L_x_4625:
[----:B-1----:R-:W-:-:S04]  /*14470*/  IMAD.U32 R5, RZ, RZ, UR23 ;  /* 0x00000017ff057e24 */ /* 0x002fc8000f8e00ff */
[----:B------:R1:W2:Y:S03]  /*14480*/  SYNCS.PHASECHK.TRANS64.TRYWAIT P1, [R5+URZ+0x22830], R6 ;  /* 0x02283006050075a7 */ /* 0x0002a6000802017f */
[----:B--2---:R-:W-:Y:S05]  /*14490*/  @!P1 NANOSLEEP.SYNCS 0x989680 ;  /* 0x009896800000995d */ /* 0x004fea0003900000 */
[----:B------:R-:W2:Y:S02]  /*144a0*/  @!P1 SYNCS.PHASECHK.TRANS64 P1, [R5+URZ+0x22830], R6 ;  /* 0x02283006050095a7 */ /* 0x000ea4000802007f */
[----:B--2---:R-:W-:Y:S05]  /*144b0*/  @!P1 BRA `(.L_x_4625) ;  /* 0xfffffffc00ec9947 */ /* 0x004fea000383ffff */
[----:B------:R-:W-:Y:S05]  /*144c0*/  BRA `(.L_x_4624) ;  /* 0xffffff2000647947 */ /* 0x000fea000383ffff */
.L_x_4629:
[----:B-1----:R1:W2:Y:S02]  /*144d0*/  SYNCS.PHASECHK.TRANS64.TRYWAIT P1, [R9+URZ+0x22850], R6 ;  /* 0x02285006090075a7 */ /* 0x0022a4000802017f */
[----:B--2---:R-:W-:Y:S05]  /*144e0*/  @!P1 NANOSLEEP.SYNCS 0x989680 ;  /* 0x009896800000995d */ /* 0x004fea0003900000 */
[----:B------:R-:W2:Y:S02]  /*144f0*/  @!P1 SYNCS.PHASECHK.TRANS64 P1, [R9+URZ+0x22850], R6 ;  /* 0x02285006090095a7 */ /* 0x000ea4000802007f */
[----:B--2---:R-:W-:Y:S05]  /*14500*/  @!P1 BRA `(.L_x_4629) ;  /* 0xfffffffc00f09947 */ /* 0x004fea000383ffff */
[----:B------:R-:W-:Y:S05]  /*14510*/  BRA `(.L_x_4628) ;  /* 0xffffff3800847947 */ /* 0x000fea000383ffff */
.L_x_4677:
[----:B------:R-:W0:Y:S01]  /*14520*/  S2R R4, SR_TID.X ;  /* 0x0000000000047919 */ /* 0x000e220000002100 */
[----:B------:R-:W-:Y:S01]  /*14530*/  BSSY B0, `(.L_x_4781) ;  /* 0x000000a000007945 */ /* 0x000fe20003800000 */
[----:B------:R-:W-:Y:S02]  /*14540*/  IMAD.MOV.U32 R12, RZ, RZ, RZ ;  /* 0x000000ffff0c7224 */ /* 0x000fe400078e00ff */
[----:B------:R-:W-:Y:S02]  /*14550*/  IMAD.MOV.U32 R11, RZ, RZ, 0x1f ;  /* 0x0000001fff0b7424 */ /* 0x000fe400078e00ff */
[----:B------:R-:W-:Y:S01]  /*14560*/  IMAD.MOV.U32 R15, RZ, RZ, -0x1 ;  /* 0xffffffffff0f7424 */ /* 0x000fe200078e00ff */
[----:B0-----:R-:W-:-:S04]  /*14570*/  SHF.R.U32.HI R4, RZ, 0x5, R4 ;  /* 0x00000005ff047819 */ /* 0x001fc80000011604 */
[----:B------:R-:W-:-:S05]  /*14580*/  LOP3.LUT R4, R4, 0x3, RZ, 0xc0, !PT ;  /* 0x0000000304047812 */ /* 0x000fca00078ec0ff */
[----:B------:R-:W-:-:S07]  /*14590*/  IMAD.MOV.U32 R13, RZ, RZ, R4 ;  /* 0x000000ffff0d7224 */ /* 0x000fce00078e0004 */
[----:B--2---:R-:W-:Y:S05]  /*145a0*/  WARPSYNC.COLLECTIVE R15, `(.L_x_4782) ;  /* 0x000000000f087348 */ /* 0x004fea0003c00000 */
[----:B------:R0:W1:Y:S02]  /*145b0*/  SHFL.IDX P6, R14, R13, R12, R11 ;  /* 0x0000000c0d0e7389 */ /* 0x00006400000c000b */
[----:B012---:R-:W-:Y:S01]  /*145c0*/  ENDCOLLECTIVE ;  /* 0x000000000000791b */ /* 0x007fe20003800000 */
.L_x_4782:
[----:B------:R-:W-:Y:S05]  /*145d0*/  BSYNC B0 ;  /* 0x0000000000007941 */ /* 0x000fea0003800000 */
.L_x_4781:
[----:B------:R-:W-:Y:S05]  /*145e0*/  BRA `(.L_x_4783) ;  /* 0xffffffac00d87947 */ /* 0x000fea000383ffff */
.L_x_4679:
[----:B------:R-:W-:Y:S01]  /*145f0*/  BSSY B0, `(.L_x_4784) ;  /* 0x0000006000007945 */ /* 0x000fe20003800000 */
[----:B------:R-:W-:-:S07]  /*14600*/  IMAD.MOV.U32 R15, RZ, RZ, -0x1 ;  /* 0xffffffffff0f7424 */ /* 0x000fce00078e00ff */
[----:B0-2---:R-:W-:Y:S05]  /*14610*/  WARPSYNC.COLLECTIVE R15, `(.L_x_4785) ;  /* 0x000000000f0c7348 */ /* 0x005fea0003c00000 */
[----:B------:R-:W-:Y:S02]  /*14620*/  ELECT P6, UR62, PT ;  /* 0x00000000003e782f */ /* 0x000fe400038c0000 */
[----:B------:R-:W-:Y:S01]  /*14630*/  MOV R14, UR62 ;  /* 0x0000003e000e7c02 */ /* 0x000fe20008000f00 */
[----:B0-2---:R-:W-:Y:S10]  /*14640*/  ENDCOLLECTIVE ;  /* 0x000000000000791b */ /* 0x005ff40003800000 */
.L_x_4785:
[----:B------:R-:W-:Y:S05]  /*14650*/  BSYNC B0 ;  /* 0x0000000000007941 */ /* 0x000fea0003800000 */
.L_x_4784:
[----:B------:R-:W-:Y:S05]  /*14660*/  BRA `(.L_x_4786) ;  /* 0xffffffac00e47947 */ /* 0x000fea000383ffff */
.L_x_4681:
[----:B0-----:R0:W1:Y:S02]  /*14670*/  SYNCS.PHASECHK.TRANS64.TRYWAIT P0, [R0+URZ+0x22840], R2 ;  /* 0x02284002000075a7 */ /* 0x001064000800017f */
[----:B-1----:R-:W-:Y:S05]  /*14680*/  @!P0 NANOSLEEP.SYNCS 0x989680 ;  /* 0x009896800000895d */ /* 0x002fea0003900000 */
[----:B------:R-:W1:Y:S02]  /*14690*/  @!P0 SYNCS.PHASECHK.TRANS64 P0, [R0+URZ+0x22840], R2 ;  /* 0x02284002000085a7 */ /* 0x000e64000800007f */
[----:B-1----:R-:W-:Y:S05]  /*146a0*/  @!P0 BRA `(.L_x_4681) ;  /* 0xfffffffc00f08947 */ /* 0x002fea000383ffff */
[----:B------:R-:W-:Y:S05]  /*146b0*/  BRA `(.L_x_4787) ;  /* 0xffffffb000447947 */ /* 0x000fea000383ffff */
.L_x_4685:
[----:B------:R-:W2:Y:S01]  /*146c0*/  LDL.LU R11, [R1+0x44] ;  /* 0x00004400010b7983 */ /* 0x000ea20000300800 */
[----:B------:R-:W-:Y:S02]  /*146d0*/  IMAD.MOV.U32 R13, RZ, RZ, R0 ;  /* 0x000000ffff0d7224 */ /* 0x000fe400078e0000 */
[----:B------:R-:W-:Y:S01]  /*146e0*/  IMAD.MOV.U32 R12, RZ, RZ, RZ ;  /* 0x000000ffff0c7224 */ /* 0x000fe200078e00ff */
[----:B------:R-:W0:Y:S01]  /*146f0*/  S2R R5, SR_TID.X ;  /* 0x0000000000057919 */ /* 0x000e220000002100 */
[----:B------:R-:W-:Y:S01]  /*14700*/  IMAD.MOV.U32 R15, RZ, RZ, -0x1 ;  /* 0xffffffffff0f7424 */ /* 0x000fe200078e00ff */
[----:B0-----:R-:W-:-:S04]  /*14710*/  LOP3.LUT R5, R5, 0x7f, RZ, 0xc0, !PT ;  /* 0x0000007f05057812 */ /* 0x001fc800078ec0ff */
[----:B------:R-:W-:-:S05]  /*14720*/  SHF.R.U32.HI R5, RZ, 0x3, R5 ;  /* 0x00000003ff057819 */ /* 0x000fca0000011605 */
[----:B------:R-:W-:-:S04]  /*14730*/  IMAD R4, R8, 0x80, R5 ;  /* 0x0000008008047824 */ /* 0x000fc800078e0205 */
[C---:B------:R-:W-:Y:S02]  /*14740*/  VIADD R5, R4.reuse, 0x10 ;  /* 0x0000001004057836 */ /* 0x040fe40000000000 */
[----:B------:R-:W-:Y:S02]  /*14750*/  VIADD R8, R4, 0x60 ;  /* 0x0000006004087836 */ /* 0x000fe40000000000 */
[----:B--2---:R-:W-:Y:S02]  /*14760*/  IMAD R3, R11, R7, RZ ;  /* 0x000000070b037224 */ /* 0x004fe400078e02ff */
[----:B------:R-:W-:-:S03]  /*14770*/  IMAD.MOV.U32 R11, RZ, RZ, 0x181f ;  /* 0x0000181fff0b7424 */ /* 0x000fc600078e00ff */
[----:B------:R-:W-:-:S13]  /*14780*/  ISETP.GE.AND P1, PT, R4, R3, PT ;  /* 0x000000030400720c */ /* 0x000fda0003f26270 */
[----:B-----5:R-:W-:Y:S05]  /*14790*/  WARPSYNC.COLLECTIVE R15, `(.L_x_4788) ;  /* 0x000000000f087348 */ /* 0x020fea0003c00000 */
[----:B------:R0:W1:Y:S02]  /*147a0*/  SHFL.IDX P6, R14, R13, R12, R11 ;  /* 0x0000000c0d0e7389 */ /* 0x00006400000c000b */
[----:B01---5:R-:W-:Y:S01]  /*147b0*/  ENDCOLLECTIVE ;  /* 0x000000000000791b */ /* 0x023fe20003800000 */
.L_x_4788:
[----:B------:R-:W-:Y:S02]  /*147c0*/  IMAD.MOV.U32 R13, RZ, RZ, R2 ;  /* 0x000000ffff0d7224 */ /* 0x000fe400078e0002 */
[----:B------:R-:W-:-:S07]  /*147d0*/  IMAD.MOV.U32 R6, RZ, RZ, R14 ;  /* 0x000000ffff067224 */ /* 0x000fce00078e000e */
[----:B------:R-:W-:Y:S05]  /*147e0*/  WARPSYNC.COLLECTIVE R15, `(.L_x_4789) ;  /* 0x000000000f087348 */ /* 0x000fea0003c00000 */
[----:B------:R0:W1:Y:S02]  /*147f0*/  SHFL.IDX P6, R14, R13, R12, R11 ;  /* 0x0000000c0d0e7389 */ /* 0x00006400000c000b */
[----:B01----:R-:W-:Y:S01]  /*14800*/  ENDCOLLECTIVE ;  /* 0x000000000000791b */ /* 0x003fe20003800000 */
.L_x_4789:
[----:B------:R-:W-:Y:S02]  /*14810*/  IMAD.MOV.U32 R13, RZ, RZ, R0 ;  /* 0x000000ffff0d7224 */ /* 0x000fe400078e0000 */
[----:B------:R-:W-:Y:S02]  /*14820*/  IMAD.MOV.U32 R12, RZ, RZ, 0x1 ;  /* 0x00000001ff0c7424 */ /* 0x000fe400078e00ff */
[----:B------:R-:W-:-:S07]  /*14830*/  IMAD.MOV.U32 R7, RZ, RZ, R14 ;  /* 0x000000ffff077224 */ /* 0x000fce00078e000e */
[----:B------:R-:W-:Y:S05]  /*14840*/  WARPSYNC.COLLECTIVE R15, `(.L_x_4790) ;  /* 0x000000000f087348 */ /* 0x000fea0003c00000 */
[----:B------:R0:W1:Y:S02]  /*14850*/  SHFL.IDX P6, R14, R13, R12, R11 ;  /* 0x0000000c0d0e7389 */ /* 0x00006400000c000b */
[----:B01----:R-:W-:Y:S01]  /*14860*/  ENDCOLLECTIVE ;  /* 0x000000000000791b */ /* 0x003fe20003800000 */
.L_x_4790:
        /* <DEDUP_REMOVED lines=15> */
.L_x_4791:
[----:B------:R-:W-:Y:S02]  /*14960*/  IMAD.MOV.U32 R13, RZ, RZ, R0 ;  /* 0x000000ffff0d7224 */ /* 0x000fe400078e0000 */
[----:B------:R-:W-:Y:S02]  /*14970*/  IMAD.MOV.U32 R12, RZ, RZ, 0x2 ;  /* 0x00000002ff0c7424 */ /* 0x000fe400078e00ff */
[----:B------:R-:W-:-:S07]  /*14980*/  IMAD.MOV.U32 R5, RZ, RZ, R14 ;  /* 0x000000ffff057224 */ /* 0x000fce00078e000e */
[----:B------:R-:W-:Y:S05]  /*14990*/  WARPSYNC.COLLECTIVE R15, `(.L_x_4792) ;  /* 0x000000000f087348 */ /* 0x000fea0003c00000 */
[----:B------:R0:W1:Y:S02]  /*149a0*/  SHFL.IDX P6, R14, R13, R12, R11 ;  /* 0x0000000c0d0e7389 */ /* 0x00006400000c000b */
[----:B01----:R-:W-:Y:S01]  /*149b0*/  ENDCOLLECTIVE ;  /* 0x000000000000791b */ /* 0x003fe20003800000 */
.L_x_4792:
        /* <DEDUP_REMOVED lines=15> */
.L_x_4793:
[----:B------:R-:W-:Y:S02]  /*14ab0*/  IMAD.MOV.U32 R13, RZ, RZ, R0 ;  /* 0x000000ffff0d7224 */ /* 0x000fe400078e0000 */
[----:B------:R-:W-:Y:S02]  /*14ac0*/  IMAD.MOV.U32 R12, RZ, RZ, 0x3 ;  /* 0x00000003ff0c7424 */ /* 0x000fe400078e00ff */
[----:B------:R-:W-:-:S07]  /*14ad0*/  IMAD.MOV.U32 R5, RZ, RZ, R14 ;  /* 0x000000ffff057224 */ /* 0x000fce00078e000e */
[----:B------:R-:W-:Y:S05]  /*14ae0*/  WARPSYNC.COLLECTIVE R15, `(.L_x_4794) ;  /* 0x000000000f087348 */ /* 0x000fea0003c00000 */
[----:B------:R0:W1:Y:S02]  /*14af0*/  SHFL.IDX P6, R14, R13, R12, R11 ;  /* 0x0000000c0d0e7389 */ /* 0x00006400000c000b */
[----:B01----:R-:W-:Y:S01]  /*14b00*/  ENDCOLLECTIVE ;  /* 0x000000000000791b */ /* 0x003fe20003800000 */
.L_x_4794:
        /* <DEDUP_REMOVED lines=15> */
.L_x_4795:
[----:B------:R-:W-:Y:S02]  /*14c00*/  IMAD.MOV.U32 R13, RZ, RZ, R0 ;  /* 0x000000ffff0d7224 */ /* 0x000fe400078e0000 */
[----:B------:R-:W-:Y:S02]  /*14c10*/  IMAD.MOV.U32 R12, RZ, RZ, 0x4 ;  /* 0x00000004ff0c7424 */ /* 0x000fe400078e00ff */
[----:B------:R-:W-:-:S07]  /*14c20*/  IMAD.MOV.U32 R5, RZ, RZ, R14 ;  /* 0x000000ffff057224 */ /* 0x000fce00078e000e */
[----:B------:R-:W-:Y:S05]  /*14c30*/  WARPSYNC.COLLECTIVE R15, `(.L_x_4796) ;  /* 0x000000000f087348 */ /* 0x000fea0003c00000 */
[----:B------:R0:W1:Y:S02]  /*14c40*/  SHFL.IDX P6, R14, R13, R12, R11 ;  /* 0x0000000c0d0e7389 */ /* 0x00006400000c000b */
[----:B01----:R-:W-:Y:S01]  /*14c50*/  ENDCOLLECTIVE ;  /* 0x000000000000791b */ /* 0x003fe20003800000 */
.L_x_4796:
        /* <DEDUP_REMOVED lines=15> */
.L_x_4797:
[----:B------:R-:W-:Y:S02]  /*14d50*/  IMAD.MOV.U32 R13, RZ, RZ, R0 ;  /* 0x000000ffff0d7224 */ /* 0x000fe400078e0000 */
[----:B------:R-:W-:Y:S02]  /*14d60*/  IMAD.MOV.U32 R12, RZ, RZ, 0x5 ;  /* 0x00000005ff0c7424 */ /* 0x000fe400078e00ff */
[----:B------:R-:W-:-:S07]  /*14d70*/  IMAD.MOV.U32 R5, RZ, RZ, R14 ;  /* 0x000000ffff057224 */ /* 0x000fce00078e000e */
[----:B------:R-:W-:Y:S05]  /*14d80*/  WARPSYNC.COLLECTIVE R15, `(.L_x_4798) ;  /* 0x000000000f087348 */ /* 0x000fea0003c00000 */
[----:B------:R0:W1:Y:S02]  /*14d90*/  SHFL.IDX P6, R14, R13, R12, R11 ;  /* 0x0000000c0d0e7389 */ /* 0x00006400000c000b */
[----:B01----:R-:W-:Y:S01]  /*14da0*/  ENDCOLLECTIVE ;  /* 0x000000000000791b */ /* 0x003fe20003800000 */
.L_x_4798:
        /* <DEDUP_REMOVED lines=15> */
.L_x_4799:
[----:B------:R-:W-:Y:S02]  /*14ea0*/  IMAD.MOV.U32 R13, RZ, RZ, R0 ;  /* 0x000000ffff0d7224 */ /* 0x000fe400078e0000 */
[----:B------:R-:W-:Y:S02]  /*14eb0*/  IMAD.MOV.U32 R12, RZ, RZ, 0x6 ;  /* 0x00000006ff0c7424 */ /* 0x000fe400078e00ff */
[----:B------:R-:W-:-:S07]  /*14ec0*/  IMAD.MOV.U32 R5, RZ, RZ, R14 ;  /* 0x000000ffff057224 */ /* 0x000fce00078e000e */
[----:B------:R-:W-:Y:S05]  /*14ed0*/  WARPSYNC.COLLECTIVE R15, `(.L_x_4800) ;  /* 0x000000000f087348 */ /* 0x000fea0003c00000 */
[----:B------:R0:W1:Y:S02]  /*14ee0*/  SHFL.IDX P6, R14, R13, R12, R11 ;  /* 0x0000000c0d0e7389 */ /* 0x00006400000c000b */
[----:B01----:R-:W-:Y:S01]  /*14ef0*/  ENDCOLLECTIVE ;  /* 0x000000000000791b */ /* 0x003fe20003800000 */
.L_x_4800:
        /* <DEDUP_REMOVED lines=14> */
.L_x_4801:
[----:B------:R-:W-:Y:S02]  /*14fe0*/  IMAD.MOV.U32 R13, RZ, RZ, R0 ;  /* 0x000000ffff0d7224 */ /* 0x000fe400078e0000 */
[----:B------:R-:W-:Y:S02]  /*14ff0*/  IMAD.MOV.U32 R12, RZ, RZ, 0x7 ;  /* 0x00000007ff0c7424 */ /* 0x000fe400078e00ff */
[----:B------:R-:W-:-:S07]  /*15000*/  IMAD.MOV.U32 R5, RZ, RZ, R14 ;  /* 0x000000ffff057224 */ /* 0x000fce00078e000e */
[----:B------:R-:W-:Y:S05]  /*15010*/  WARPSYNC.COLLECTIVE R15, `(.L_x_4802) ;  /* 0x000000000f087348 */ /* 0x000fea0003c00000 */
[----:B------:R0:W1:Y:S02]  /*15020*/  SHFL.IDX P6, R14, R13, R12, R11 ;  /* 0x0000000c0d0e7389 */ /* 0x00006400000c000b */
[----:B01----:R-:W-:Y:S01]  /*15030*/  ENDCOLLECTIVE ;  /* 0x000000000000791b */ /* 0x003fe20003800000 */
.L_x_4802:
        /* <DEDUP_REMOVED lines=13> */
.L_x_4803:
[----:B------:R-:W-:Y:S01]  /*15110*/  IMAD.MOV.U32 R2, RZ, RZ, R14 ;  /* 0x000000ffff027224 */ /* 0x000fe200078e000e */
[----:B------:R-:W-:Y:S06]  /*15120*/  BRA `(.L_x_4804) ;  /* 0xffffffb000d07947 */ /* 0x000fec000383ffff */
.L_x_4688:
[----:B0-----:R0:W2:Y:S02]  /*15130*/  SYNCS.PHASECHK.TRANS64.TRYWAIT P0, [R18+URZ+0x22820], R0 ;  /* 0x02282000120075a7 */ /* 0x0010a4000800017f */
[----:B--2---:R-:W-:Y:S05]  /*15140*/  @!P0 NANOSLEEP.SYNCS 0x989680 ;  /* 0x009896800000895d */ /* 0x004fea0003900000 */
[----:B------:R-:W2:Y:S02]  /*15150*/  @!P0 SYNCS.PHASECHK.TRANS64 P0, [R18+URZ+0x22820], R0 ;  /* 0x02282000120085a7 */ /* 0x000ea4000800007f */
[----:B--2---:R-:W-:Y:S05]  /*15160*/  @!P0 BRA `(.L_x_4688) ;  /* 0xfffffffc00f08947 */ /* 0x004fea000383ffff */
[----:B------:R-:W-:Y:S05]  /*15170*/  BRA `(.L_x_4805) ;  /* 0xffffffb4002c7947 */ /* 0x000fea000383ffff */
.L_x_4692:
[----:B0-----:R0:W2:Y:S02]  /*15180*/  SYNCS.PHASECHK.TRANS64.TRYWAIT P0, [R2+URZ+0x22860], R0 ;  /* 0x02286000020075a7 */ /* 0x0010a4000800017f */
[----:B--2---:R-:W-:Y:S05]  /*15190*/  @!P0 NANOSLEEP.SYNCS 0x989680 ;  /* 0x009896800000895d */ /* 0x004fea0003900000 */
[----:B------:R-:W2:Y:S02]  /*151a0*/  @!P0 SYNCS.PHASECHK.TRANS64 P0, [R2+URZ+0x22860], R0 ;  /* 0x02286000020085a7 */ /* 0x000ea4000800007f */
[----:B--2---:R-:W-:Y:S05]  /*151b0*/  @!P0 BRA `(.L_x_4692) ;  /* 0xfffffffc00f08947 */ /* 0x004fea000383ffff */
[----:B------:R-:W-:Y:S05]  /*151c0*/  BRA `(.L_x_4806) ;  /* 0xffffffb400507947 */ /* 0x000fea000383ffff */
.L_x_4707:
[----:B--2---:R2:W3:Y:S02]  /*151d0*/  SYNCS.PHASECHK.TRANS64.TRYWAIT P0, [R3+URZ+0x22840], R2 ;  /* 0x02284002030075a7 */ /* 0x0044e4000800017f */
[----:B---3--:R-:W-:Y:S05]  /*151e0*/  @!P0 NANOSLEEP.SYNCS 0x989680 ;  /* 0x009896800000895d */ /* 0x008fea0003900000 */
[----:B------:R-:W3:Y:S02]  /*151f0*/  @!P0 SYNCS.PHASECHK.TRANS64 P0, [R3+URZ+0x22840], R2 ;  /* 0x02284002030085a7 */ /* 0x000ee4000800007f */
[----:B---3--:R-:W-:Y:S05]  /*15200*/  @!P0 BRA `(.L_x_4707) ;  /* 0xfffffffc00f08947 */ /* 0x008fea000383ffff */
[----:B------:R-:W-:Y:S05]  /*15210*/  BRA `(.L_x_4807) ;  /* 0xffffffbc00707947 */ /* 0x000fea000383ffff */
.L_x_4712:
[----:B0-----:R0:W1:Y:S02]  /*15220*/  SYNCS.PHASECHK.TRANS64.TRYWAIT P0, [R3+URZ+0x22860], R2 ;  /* 0x02286002030075a7 */ /* 0x001064000800017f */
[----:B-1----:R-:W-:Y:S05]  /*15230*/  @!P0 NANOSLEEP.SYNCS 0x989680 ;  /* 0x009896800000895d */ /* 0x002fea0003900000 */
[----:B------:R-:W1:Y:S02]  /*15240*/  @!P0 SYNCS.PHASECHK.TRANS64 P0, [R3+URZ+0x22860], R2 ;  /* 0x02286002030085a7 */ /* 0x000e64000800007f */
[----:B-1----:R-:W-:Y:S05]  /*15250*/  @!P0 BRA `(.L_x_4712) ;  /* 0xfffffffc00f08947 */ /* 0x002fea000383ffff */
[----:B------:R-:W-:Y:S05]  /*15260*/  BRA `(.L_x_4808) ;  /* 0xffffffbc00ec7947 */ /* 0x000fea000383ffff */
.L_x_4723:
[----:B-1----:R1:W2:Y:S02]  /*15270*/  SYNCS.PHASECHK.TRANS64.TRYWAIT P0, [R4+URZ+0x22840], R2 ;  /* 0x02284002040075a7 */ /* 0x0022a4000800017f */
[----:B--2---:R-:W-:Y:S05]  /*15280*/  @!P0 NANOSLEEP.SYNCS 0x989680 ;  /* 0x009896800000895d */ /* 0x004fea0003900000 */
[----:B------:R-:W2:Y:S02]  /*15290*/  @!P0 SYNCS.PHASECHK.TRANS64 P0, [R4+URZ+0x22840], R2 ;  /* 0x02284002040085a7 */ /* 0x000ea4000800007f */
[----:B--2---:R-:W-:Y:S05]  /*152a0*/  @!P0 BRA `(.L_x_4723) ;  /* 0xfffffffc00f08947 */ /* 0x004fea000383ffff */
[----:B------:R-:W-:Y:S05]  /*152b0*/  BRA `(.L_x_4809) ;  /* 0xffffffc400d87947 */ /* 0x000fea000383ffff */
.L_x_4728:
[----:B0-----:R0:W2:Y:S02]  /*152c0*/  SYNCS.PHASECHK.TRANS64.TRYWAIT P0, [R4+URZ+0x22860], R2 ;  /* 0x02286002040075a7 */ /* 0x0010a4000800017f */
[----:B--2---:R-:W-:Y:S05]  /*152d0*/  @!P0 NANOSLEEP.SYNCS 0x989680 ;  /* 0x009896800000895d */ /* 0x004fea0003900000 */
[----:B------:R-:W2:Y:S02]  /*152e0*/  @!P0 SYNCS.PHASECHK.TRANS64 P0, [R4+URZ+0x22860], R2 ;  /* 0x02286002040085a7 */ /* 0x000ea4000800007f */
[----:B--2---:R-:W-:Y:S05]  /*152f0*/  @!P0 BRA `(.L_x_4728) ;  /* 0xfffffffc00f08947 */ /* 0x004fea000383ffff */
[----:B------:R-:W-:Y:S05]  /*15300*/  BRA `(.L_x_4810) ;  /* 0xffffffc800547947 */ /* 0x000fea000383ffff */
.L_x_4739:
[----:B--2---:R2:W3:Y:S02]  /*15310*/  SYNCS.PHASECHK.TRANS64.TRYWAIT P0, [R2+URZ+0x22840], R3 ;  /* 0x02284003020075a7 */ /* 0x0044e4000800017f */
[----:B---3--:R-:W-:Y:S05]  /*15320*/  @!P0 NANOSLEEP.SYNCS 0x989680 ;  /* 0x009896800000895d */ /* 0x008fea0003900000 */
[----:B------:R-:W3:Y:S02]  /*15330*/  @!P0 SYNCS.PHASECHK.TRANS64 P0, [R2+URZ+0x22840], R3 ;  /* 0x02284003020085a7 */ /* 0x000ee4000800007f */
[----:B---3--:R-:W-:Y:S05]  /*15340*/  @!P0 BRA `(.L_x_4739) ;  /* 0xfffffffc00f08947 */ /* 0x008fea000383ffff */
[----:B------:R-:W-:Y:S05]  /*15350*/  BRA `(.L_x_4811) ;  /* 0xffffffd000247947 */ /* 0x000fea000383ffff */
.L_x_4744:
[----:B---3--:R3:W4:Y:S02]  /*15360*/  SYNCS.PHASECHK.TRANS64.TRYWAIT P0, [R2+URZ+0x22860], R3 ;  /* 0x02286003020075a7 */ /* 0x008724000800017f */
[----:B----4-:R-:W-:Y:S05]  /*15370*/  @!P0 NANOSLEEP.SYNCS 0x989680 ;  /* 0x009896800000895d */ /* 0x010fea0003900000 */
[----:B------:R-:W4:Y:S02]  /*15380*/  @!P0 SYNCS.PHASECHK.TRANS64 P0, [R2+URZ+0x22860], R3 ;  /* 0x02286003020085a7 */ /* 0x000f24000800007f */
[----:B----4-:R-:W-:Y:S05]  /*15390*/  @!P0 BRA `(.L_x_4744) ;  /* 0xfffffffc00f08947 */ /* 0x010fea000383ffff */
[----:B------:R-:W-:Y:S05]  /*153a0*/  BRA `(.L_x_4812) ;  /* 0xffffffd000a07947 */ /* 0x000fea000383ffff */
.L_x_4756:
[----:B------:R-:W3:Y:S01]  /*153b0*/  LDL R3, [R1] ;  /* 0x0000000001037983 */ /* 0x000ee20000100800 */
[----:B------:R-:W-:Y:S01]  /*153c0*/  BSSY B0, `(.L_x_4813) ;  /* 0x0000008000007945 */ /* 0x000fe20003800000 */
[----:B------:R-:W-:Y:S02]  /*153d0*/  IMAD.MOV.U32 R12, RZ, RZ, RZ ;  /* 0x000000ffff0c7224 */ /* 0x000fe400078e00ff */
[----:B------:R-:W-:Y:S02]  /*153e0*/  IMAD.MOV.U32 R11, RZ, RZ, 0x1f ;  /* 0x0000001fff0b7424 */ /* 0x000fe400078e00ff */
[----:B------:R-:W-:Y:S02]  /*153f0*/  IMAD.MOV.U32 R15, RZ, RZ, -0x1 ;  /* 0xffffffffff0f7424 */ /* 0x000fe400078e00ff */
[----:B---3--:R-:W-:-:S07]  /*15400*/  IMAD.MOV.U32 R13, RZ, RZ, R3 ;  /* 0x000000ffff0d7224 */ /* 0x008fce00078e0003 */
[----:B012---:R-:W-:Y:S05]  /*15410*/  WARPSYNC.COLLECTIVE R15, `(.L_x_4814) ;  /* 0x000000000f087348 */ /* 0x007fea0003c00000 */
[----:B------:R3:W4:Y:S02]  /*15420*/  SHFL.IDX P6, R14, R13, R12, R11 ;  /* 0x0000000c0d0e7389 */ /* 0x00072400000c000b */
[----:B01234-:R-:W-:Y:S01]  /*15430*/  ENDCOLLECTIVE ;  /* 0x000000000000791b */ /* 0x01ffe20003800000 */
.L_x_4814:
[----:B------:R-:W-:Y:S05]  /*15440*/  BSYNC B0 ;  /* 0x0000000000007941 */ /* 0x000fea0003800000 */
.L_x_4813:
        /* <DEDUP_REMOVED lines=9> */
.L_x_4815:
        /* <DEDUP_REMOVED lines=26> */
.L_x_4816:
[----:B------:R-:W-:Y:S01]  /*15680*/  IMAD.MOV.U32 R12, RZ, RZ, 0x2 ;  /* 0x00000002ff0c7424 */ /* 0x000fe200078e00ff */
[----:B------:R-:W-:-:S05]  /*15690*/  SEL R3, R14, RZ, P1 ;  /* 0x000000ff0e037207 */ /* 0x000fca0000800000 */
[----:B------:R-:W-:-:S04]  /*156a0*/  IMAD.IADD R2, R2, 0x1, R3 ;  /* 0x0000000102027824 */ /* 0x000fc800078e0203 */
[----:B------:R-:W-:-:S07]  /*156b0*/  IMAD.MOV.U32 R13, RZ, RZ, R2 ;  /* 0x000000ffff0d7224 */ /* 0x000fce00078e0002 */
[----:B------:R-:W-:Y:S05]  /*156c0*/  WARPSYNC.COLLECTIVE R15, `(.L_x_4817) ;  /* 0x000000000f087348 */ /* 0x000fea0003c00000 */
[----:B------:R0:W1:Y:S02]  /*156d0*/  SHFL.UP P6, R14, R13, R12, R11 ;  /* 0x0400000c0d0e7389 */ /* 0x00006400000c000b */
[----:B01----:R-:W-:Y:S01]  /*156e0*/  ENDCOLLECTIVE ;  /* 0x000000000000791b */ /* 0x003fe20003800000 */
.L_x_4817:
[----:B------:R-:W-:Y:S01]  /*156f0*/  IMAD.MOV.U32 R12, RZ, RZ, 0x4 ;  /* 0x00000004ff0c7424 */ /* 0x000fe200078e00ff */
[----:B------:R-:W-:-:S05]  /*15700*/  SEL R3, R14, RZ, P2 ;  /* 0x000000ff0e037207 */ /* 0x000fca0001000000 */
[----:B------:R-:W-:-:S04]  /*15710*/  IMAD.IADD R2, R2, 0x1, R3 ;  /* 0x0000000102027824 */ /* 0x000fc800078e0203 */
[----:B------:R-:W-:-:S07]  /*15720*/  IMAD.MOV.U32 R13, RZ, RZ, R2 ;  /* 0x000000ffff0d7224 */ /* 0x000fce00078e0002 */
[----:B------:R-:W-:Y:S05]  /*15730*/  WARPSYNC.COLLECTIVE R15, `(.L_x_4818) ;  /* 0x000000000f087348 */ /* 0x000fea0003c00000 */
[----:B------:R0:W1:Y:S02]  /*15740*/  SHFL.UP P6, R14, R13, R12, R11 ;  /* 0x0400000c0d0e7389 */ /* 0x00006400000c000b */
[----:B01----:R-:W-:Y:S01]  /*15750*/  ENDCOLLECTIVE ;  /* 0x000000000000791b */ /* 0x003fe20003800000 */
.L_x_4818:
[----:B------:R-:W-:Y:S01]  /*15760*/  IMAD.MOV.U32 R12, RZ, RZ, 0x8 ;  /* 0x00000008ff0c7424 */ /* 0x000fe200078e00ff */
[----:B------:R-:W-:-:S05]  /*15770*/  SEL R3, R14, RZ, P3 ;  /* 0x000000ff0e037207 */ /* 0x000fca0001800000 */
[----:B------:R-:W-:-:S04]  /*15780*/  IMAD.IADD R2, R2, 0x1, R3 ;  /* 0x0000000102027824 */ /* 0x000fc800078e0203 */
[----:B------:R-:W-:-:S07]  /*15790*/  IMAD.MOV.U32 R13, RZ, RZ, R2 ;  /* 0x000000ffff0d7224 */ /* 0x000fce00078e0002 */
[----:B------:R-:W-:Y:S05]  /*157a0*/  WARPSYNC.COLLECTIVE R15, `(.L_x_4819) ;  /* 0x000000000f087348 */ /* 0x000fea0003c00000 */
[----:B------:R0:W1:Y:S02]  /*157b0*/  SHFL.UP P6, R14, R13, R12, R11 ;  /* 0x0400000c0d0e7389 */ /* 0x00006400000c000b */
[----:B01----:R-:W-:Y:S01]  /*157c0*/  ENDCOLLECTIVE ;  /* 0x000000000000791b */ /* 0x003fe20003800000 */
.L_x_4819:
[----:B------:R-:W-:Y:S01]  /*157d0*/  IMAD.MOV.U32 R12, RZ, RZ, 0x10 ;  /* 0x00000010ff0c7424 */ /* 0x000fe200078e00ff */
[----:B------:R-:W-:-:S05]  /*157e0*/  SEL R3, R14, RZ, P4 ;  /* 0x000000ff0e037207 */ /* 0x000fca0002000000 */
[----:B------:R-:W-:-:S04]  /*157f0*/  IMAD.IADD R2, R2, 0x1, R3 ;  /* 0x0000000102027824 */ /* 0x000fc800078e0203 */
[----:B------:R-:W-:-:S07]  /*15800*/  IMAD.MOV.U32 R13, RZ, RZ, R2 ;  /* 0x000000ffff0d7224 */ /* 0x000fce00078e0002 */
[----:B------:R-:W-:Y:S05]  /*15810*/  WARPSYNC.COLLECTIVE R15, `(.L_x_4820) ;  /* 0x000000000f087348 */ /* 0x000fea0003c00000 */
[----:B------:R0:W1:Y:S02]  /*15820*/  SHFL.UP P6, R14, R13, R12, R11 ;  /* 0x0400000c0d0e7389 */ /* 0x00006400000c000b */
[----:B01----:R-:W-:Y:S01]  /*15830*/  ENDCOLLECTIVE ;  /* 0x000000000000791b */ /* 0x003fe20003800000 */
.L_x_4820:
        /* <DEDUP_REMOVED lines=8> */
.L_x_4821:
[----:B------:R-:W-:Y:S05]  /*158c0*/  BRA `(.L_x_4822) ;  /* 0xffffffd800007947 */ /* 0x000fea000383ffff */
.L_x_4759:
        /* <DEDUP_REMOVED lines=8> */
.L_x_4824:
[----:B------:R-:W-:Y:S05]  /*15950*/  BSYNC B0 ;  /* 0x0000000000007941 */ /* 0x000fea0003800000 */
.L_x_4823:
        /* <DEDUP_REMOVED lines=9> */
.L_x_4825:
[----:B------:R-:W-:Y:S01]  /*159f0*/  IMAD.MOV.U32 R12, RZ, RZ, 0x4 ;  /* 0x00000004ff0c7424 */ /* 0x000fe200078e00ff */
[----:B------:R-:W-:-:S05]  /*15a00*/  SEL R3, R14, RZ, P2 ;  /* 0x000000ff0e037207 */ /* 0x000fca0001000000 */
[----:B------:R-:W-:-:S04]  /*15a10*/  IMAD.IADD R2, R2, 0x1, R3 ;  /* 0x0000000102027824 */ /* 0x000fc800078e0203 */
[----:B------:R-:W-:-:S07]  /*15a20*/  IMAD.MOV.U32 R13, RZ, RZ, R2 ;  /* 0x000000ffff0d7224 */ /* 0x000fce00078e0002 */
[----:B------:R-:W-:Y:S05]  /*15a30*/  WARPSYNC.COLLECTIVE R15, `(.L_x_4826) ;  /* 0x000000000f087348 */ /* 0x000fea0003c00000 */
[----:B------:R0:W1:Y:S02]  /*15a40*/  SHFL.UP P6, R14, R13, R12, R11 ;  /* 0x0400000c0d0e7389 */ /* 0x00006400000c000b */
[----:B01----:R-:W-:Y:S01]  /*15a50*/  ENDCOLLECTIVE ;  /* 0x000000000000791b */ /* 0x003fe20003800000 */
.L_x_4826:
[----:B------:R-:W-:Y:S01]  /*15a60*/  IMAD.MOV.U32 R12, RZ, RZ, 0x8 ;  /* 0x00000008ff0c7424 */ /* 0x000fe200078e00ff */
[----:B------:R-:W-:-:S05]  /*15a70*/  SEL R3, R14, RZ, P3 ;  /* 0x000000ff0e037207 */ /* 0x000fca0001800000 */
[----:B------:R-:W-:-:S04]  /*15a80*/  IMAD.IADD R2, R2, 0x1, R3 ;  /* 0x0000000102027824 */ /* 0x000fc800078e0203 */
[----:B------:R-:W-:-:S07]  /*15a90*/  IMAD.MOV.U32 R13, RZ, RZ, R2 ;  /* 0x000000ffff0d7224 */ /* 0x000fce00078e0002 */
[----:B------:R-:W-:Y:S05]  /*15aa0*/  WARPSYNC.COLLECTIVE R15, `(.L_x_4827) ;  /* 0x000000000f087348 */ /* 0x000fea0003c00000 */
[----:B------:R0:W1:Y:S02]  /*15ab0*/  SHFL.UP P6, R14, R13, R12, R11 ;  /* 0x0400000c0d0e7389 */ /* 0x00006400000c000b */
[----:B01----:R-:W-:Y:S01]  /*15ac0*/  ENDCOLLECTIVE ;  /* 0x000000000000791b */ /* 0x003fe20003800000 */
.L_x_4827:
[----:B------:R-:W-:Y:S01]  /*15ad0*/  IMAD.MOV.U32 R12, RZ, RZ, 0x10 ;  /* 0x00000010ff0c7424 */ /* 0x000fe200078e00ff */
[----:B------:R-:W-:-:S05]  /*15ae0*/  SEL R3, R14, RZ, P4 ;  /* 0x000000ff0e037207 */ /* 0x000fca0002000000 */
[----:B------:R-:W-:-:S04]  /*15af0*/  IMAD.IADD R2, R2, 0x1, R3 ;  /* 0x0000000102027824 */ /* 0x000fc800078e0203 */
[----:B------:R-:W-:-:S07]  /*15b00*/  IMAD.MOV.U32 R13, RZ, RZ, R2 ;  /* 0x000000ffff0d7224 */ /* 0x000fce00078e0002 */
[----:B------:R-:W-:Y:S05]  /*15b10*/  WARPSYNC.COLLECTIVE R15, `(.L_x_4828) ;  /* 0x000000000f087348 */ /* 0x000fea0003c00000 */
[----:B------:R0:W1:Y:S02]  /*15b20*/  SHFL.UP P6, R14, R13, R12, R11 ;  /* 0x0400000c0d0e7389 */ /* 0x00006400000c000b */
[----:B01----:R-:W-:Y:S01]  /*15b30*/  ENDCOLLECTIVE ;  /* 0x000000000000791b */ /* 0x003fe20003800000 */
.L_x_4828:
        /* <DEDUP_REMOVED lines=8> */
.L_x_4829:
[----:B------:R-:W-:Y:S05]  /*15bc0*/  BRA `(.L_x_4830) ;  /* 0xffffffd400ec7947 */ /* 0x000fea000383ffff */
.L_x_4761:
[----:B------:R-:W-:Y:S01]  /*15bd0*/  BSSY B0, `(.L_x_4831) ;  /* 0x0000006000007945 */ /* 0x000fe20003800000 */
[----:B------:R-:W-:Y:S01]  /*15be0*/  PLOP3.LUT P6, PT, P6, PT, PT, 0x8, 0x0 ;  /* 0x000000000000781c */ /* 0x000fe200037ce170 */
[----:B------:R-:W-:-:S12]  /*15bf0*/  IMAD.MOV.U32 R15, RZ, RZ, -0x1 ;  /* 0xffffffffff0f7424 */ /* 0x000fd800078e00ff */
[----:B0-----:R-:W-:Y:S05]  /*15c00*/  WARPSYNC.COLLECTIVE R15, `(.L_x_4832) ;  /* 0x000000000f087348 */ /* 0x001fea0003c00000 */
[----:B------:R-:W-:Y:S01]  /*15c10*/  VOTE.ANY R14, PT, P6 ;  /* 0x00000000000e7806 */ /* 0x000fe200030e0100 */
[----:B0-----:R-:W-:Y:S06]  /*15c20*/  ENDCOLLECTIVE ;  /* 0x000000000000791b */ /* 0x001fec0003800000 */
.L_x_4832:
[----:B------:R-:W-:Y:S05]  /*15c30*/  BSYNC B0 ;  /* 0x0000000000007941 */ /* 0x000fea0003800000 */
.L_x_4831:
        /* <DEDUP_REMOVED lines=10> */
.L_x_4833:
[----:B------:R-:W-:Y:S02]  /*15ce0*/  IMAD.MOV.U32 R13, RZ, RZ, R6 ;  /* 0x000000ffff0d7224 */ /* 0x000fe400078e0006 */
[----:B------:R-:W-:-:S07]  /*15cf0*/  IMAD.MOV.U32 R4, RZ, RZ, R14 ;  /* 0x000000ffff047224 */ /* 0x000fce00078e000e */
[----:B------:R-:W-:Y:S05]  /*15d00*/  WARPSYNC.COLLECTIVE R15, `(.L_x_4834) ;  /* 0x000000000f087348 */ /* 0x000fea0003c00000 */
[----:B------:R0:W1:Y:S02]  /*15d10*/  SHFL.IDX P6, R14, R13, R12, R11 ;  /* 0x0000000c0d0e7389 */ /* 0x00006400000c000b */
[----:B01----:R-:W-:Y:S01]  /*15d20*/  ENDCOLLECTIVE ;  /* 0x000000000000791b */ /* 0x003fe20003800000 */
.L_x_4834:
[----:B------:R-:W-:Y:S02]  /*15d30*/  IMAD.MOV.U32 R6, RZ, RZ, R14 ;  /* 0x000000ffff067224 */ /* 0x000fe400078e000e */
[----:B------:R-:W-:-:S05]  /*15d40*/  IMAD.IADD R5, R9, 0x1, R16 ;  /* 0x0000000109057824 */ /* 0x000fca00078e0210 */
[----:B------:R1:W-:Y:S01]  /*15d50*/  STL [R1+0xc], R5 ;  /* 0x00000c0501007387 */ /* 0x0003e20000100800 */
[----:B------:R-:W-:Y:S05]  /*15d60*/  BRA `(.L_x_4835) ;  /* 0xffffffd400cc7947 */ /* 0x000fea000383ffff */
.L_x_4763:
[----:B------:R-:W-:Y:S01]  /*15d70*/  BSSY B0, `(.L_x_4836) ;  /* 0x0000007000007945 */ /* 0x000fe20003800000 */
[----:B------:R-:W-:Y:S02]  /*15d80*/  IMAD.MOV.U32 R13, RZ, RZ, R2 ;  /* 0x000000ffff0d7224 */ /* 0x000fe400078e0002 */
[----:B------:R-:W-:Y:S02]  /*15d90*/  IMAD.MOV.U32 R11, RZ, RZ, 0x1f ;  /* 0x0000001fff0b7424 */ /* 0x000fe400078e00ff */
[----:B------:R-:W-:-:S07]  /*15da0*/  IMAD.MOV.U32 R15, RZ, RZ, -0x1 ;  /* 0xffffffffff0f7424 */ /* 0x000fce00078e00ff */
[----:B01-3--:R-:W-:Y:S05]  /*15db0*/  WARPSYNC.COLLECTIVE R15, `(.L_x_4837) ;  /* 0x000000000f087348 */ /* 0x00bfea0003c00000 */
[----:B------:R2:W4:Y:S02]  /*15dc0*/  SHFL.IDX P6, R14, R13, R12, R11 ;  /* 0x0000000c0d0e7389 */ /* 0x00052400000c000b */
[----:B01234-:R-:W-:Y:S01]  /*15dd0*/  ENDCOLLECTIVE ;  /* 0x000000000000791b */ /* 0x01ffe20003800000 */
.L_x_4837:
[----:B------:R-:W-:Y:S05]  /*15de0*/  BSYNC B0 ;  /* 0x0000000000007941 */ /* 0x000fea0003800000 */
.L_x_4836:
[----:B------:R-:W-:Y:S01]  /*15df0*/  IMAD.MOV.U32 R8, RZ, RZ, R14 ;  /* 0x000000ffff087224 */ /* 0x000fe200078e000e */
[----:B------:R-:W-:Y:S06]  /*15e00*/  BRA `(.L_x_4762) ;  /* 0xffffffd400bc7947 */ /* 0x000fec000383ffff */
.L_x_4769:
[----:B0-----:R0:W1:Y:S02]  /*15e10*/  SYNCS.PHASECHK.TRANS64.TRYWAIT P0, [R0+URZ+0x22820], R3 ;  /* 0x02282003000075a7 */ /* 0x001064000800017f */
[----:B-1----:R-:W-:Y:S05]  /*15e20*/  @!P0 NANOSLEEP.SYNCS 0x989680 ;  /* 0x009896800000895d */ /* 0x002fea0003900000 */
[----:B------:R-:W1:Y:S02]  /*15e30*/  @!P0 SYNCS.PHASECHK.TRANS64 P0, [R0+URZ+0x22820], R3 ;  /* 0x02282003000085a7 */ /* 0x000e64000800007f */
[----:B-1----:R-:W-:Y:S05]  /*15e40*/  @!P0 BRA `(.L_x_4769) ;  /* 0xfffffffc00f08947 */ /* 0x002fea000383ffff */
[----:B------:R-:W-:Y:S05]  /*15e50*/  BRA `(.L_x_4838) ;  /* 0xffffffe000587947 */ /* 0x000fea000383ffff */
.L_x_4770:
        /* <DEDUP_REMOVED lines=11> */
.L_x_4840:
[----:B------:R-:W-:Y:S05]  /*15f10*/  BSYNC B0 ;  /* 0x0000000000007941 */ /* 0x000fea0003800000 */
.L_x_4839:
[----:B------:R-:W-:Y:S05]  /*15f20*/  BRA `(.L_x_4841) ;  /* 0xffffffe000407947 */ /* 0x000fea000383ffff */
.L_x_4773:
[----:B------:R-:W-:Y:S01]  /*15f30*/  BSSY B1, `(.L_x_4842) ;  /* 0x0000006000017945 */ /* 0x000fe20003800000 */
[----:B------:R-:W-:-:S07]  /*15f40*/  IMAD.MOV.U32 R15, RZ, RZ, -0x1 ;  /* 0xffffffffff0f7424 */ /* 0x000fce00078e00ff */
[----:B01-3--:R-:W-:Y:S05]  /*15f50*/  WARPSYNC.COLLECTIVE R15, `(.L_x_4843) ;  /* 0x000000000f0c7348 */ /* 0x00bfea0003c00000 */
[----:B------:R-:W-:Y:S02]  /*15f60*/  ELECT P6, UR62, PT ;  /* 0x00000000003e782f */ /* 0x000fe400038c0000 */
[----:B------:R-:W-:Y:S01]  /*15f70*/  MOV R14, UR62 ;  /* 0x0000003e000e7c02 */ /* 0x000fe20008000f00 */
[----:B01-3--:R-:W-:Y:S10]  /*15f80*/  ENDCOLLECTIVE ;  /* 0x000000000000791b */ /* 0x00bff40003800000 */
.L_x_4843:
[----:B------:R-:W-:Y:S05]  /*15f90*/  BSYNC B1 ;  /* 0x0000000000017941 */ /* 0x000fea0003800000 */
.L_x_4842:
[----:B------:R-:W-:Y:S05]  /*15fa0*/  BRA `(.L_x_4844) ;  /* 0xffffffe000387947 */ /* 0x000fea000383ffff */
.L_x_4775:
[----:B0-----:R0:W1:Y:S02]  /*15fb0*/  SYNCS.PHASECHK.TRANS64.TRYWAIT P0, [R6+URZ], R5 ;  /* 0x00000005060075a7 */ /* 0x001064000800017f */
[----:B-1----:R-:W-:Y:S05]  /*15fc0*/  @!P0 NANOSLEEP.SYNCS 0x989680 ;  /* 0x009896800000895d */ /* 0x002fea0003900000 */
[----:B------:R-:W1:Y:S02]  /*15fd0*/  @!P0 SYNCS.PHASECHK.TRANS64 P0, [R6+URZ], R5 ;  /* 0x00000005060085a7 */ /* 0x000e64000800007f */
[----:B-1----:R-:W-:Y:S05]  /*15fe0*/  @!P0 BRA `(.L_x_4775) ;  /* 0xfffffffc00f08947 */ /* 0x002fea000383ffff */
[----:B------:R-:W-:Y:S05]  /*15ff0*/  BRA `(.L_x_4845) ;  /* 0xffffffe000707947 */ /* 0x000fea000383ffff */
.L_x_4776:
[----:B-1----:R1:W2:Y:S02]  /*16000*/  SYNCS.PHASECHK.TRANS64.TRYWAIT P0, [R7+URZ], R2 ;  /* 0x00000002070075a7 */ /* 0x0022a4000800017f */
[----:B--2---:R-:W-:Y:S05]  /*16010*/  @!P0 NANOSLEEP.SYNCS 0x989680 ;  /* 0x009896800000895d */ /* 0x004fea0003900000 */
[----:B------:R-:W2:Y:S02]  /*16020*/  @!P0 SYNCS.PHASECHK.TRANS64 P0, [R7+URZ], R2 ;  /* 0x00000002070085a7 */ /* 0x000ea4000800007f */
[----:B--2---:R-:W-:Y:S05]  /*16030*/  @!P0 BRA `(.L_x_4776) ;  /* 0xfffffffc00f08947 */ /* 0x004fea000383ffff */
[----:B------:R-:W-:Y:S05]  /*16040*/  BRA `(.L_x_4846) ;  /* 0xffffffe000647947 */ /* 0x000fea000383ffff */
.L_x_4778:
[----:B--2---:R2:W4:Y:S02]  /*16050*/  SYNCS.PHASECHK.TRANS64.TRYWAIT P0, [R4+URZ], R5 ;  /* 0x00000005040075a7 */ /* 0x004524000800017f */
[----:B----4-:R-:W-:Y:S05]  /*16060*/  @!P0 NANOSLEEP.SYNCS 0x989680 ;  /* 0x009896800000895d */ /* 0x010fea0003900000 */
[----:B------:R-:W4:Y:S02]  /*16070*/  @!P0 SYNCS.PHASECHK.TRANS64 P0, [R4+URZ], R5 ;  /* 0x00000005040085a7 */ /* 0x000f24000800007f */
[----:B----4-:R-:W-:Y:S05]  /*16080*/  @!P0 BRA `(.L_x_4778) ;  /* 0xfffffffc00f08947 */ /* 0x010fea000383ffff */
[----:B------:R-:W-:Y:S05]  /*16090*/  BRA `(.L_x_4847) ;  /* 0xffffffe000687947 */ /* 0x000fea000383ffff */
.L_x_4848:
        /* <DEDUP_REMOVED lines=14> */
.L_x_6145:


//--------------------- .text._ZN7cutlass13device_kernelIN5flash11enable_sm90INS1_16FlashAttnFwdSm90INS1_25CollectiveMainloopFwdSm90ILi2EN4cute5tupleIJNS5_1CILi1EEES8_S8_EEENS6_IJNS7_ILi128EEENS7_ILi96EEENS7_ILi64EEEEEELi256ENS_10bfloat16_tEfNS_4arch4Sm90ELb1ELb0ELb0ELb1ELb0ELb1ELb0ELb1ELb0ELb1ELb1ELb0EEENS1_21CollectiveEpilogueFwdINS6_IJSA_NS7_ILi256EEESB_EEES9_SE_SG_Li256ELb1ELb1ELb1ELb0EEENS1_36VarlenDynamicPersistentTileSchedulerILi128ELi96ELi256ELi128ELb1ELb1ELb1ELb1ELb1ELb1EEEEEEEEEvNT_6ParamsE --------------------------
	.section	.text._ZN7cutlass13device_kernelIN5flash11enable_sm90INS1_16FlashAttnFwdSm90INS1_25CollectiveMainloopFwdSm90ILi2EN4cute5tupleIJNS5_1CILi1EEES8_S8_EEENS6_IJNS7_ILi128EEENS7_ILi96EEENS7_ILi64EEEEEELi256ENS_10bfloat16_tEfNS_4arch4Sm90ELb1ELb0ELb0ELb1ELb0ELb1ELb0ELb1ELb0ELb1ELb1ELb0EEENS1_21CollectiveEpilogueFwdINS6_IJSA_NS7_ILi256EEESB_EEES9_SE_SG_Li256ELb1ELb1ELb1ELb0EEENS1_36VarlenDynamicPersistentTileSchedulerILi128ELi96ELi256ELi128ELb1ELb1ELb1ELb1ELb1ELb1EEEEEEEEEvNT_6ParamsE,"ax",@progbits
	.align	128
.text._ZN7cutlass13device_kernelIN5flash11enable_sm90INS1_16FlashAttnFwdSm90INS1_25CollectiveMainloopFwdSm90ILi2EN4cute5tupleIJNS5_1CILi1EEES8_S8_EEENS6_IJNS7_ILi128EEENS7_ILi96EEENS7_ILi64EEEEEELi256ENS_10bfloat16_tEfNS_4arch4Sm90ELb1ELb0ELb0ELb1ELb0ELb1ELb0ELb1ELb0ELb1ELb1ELb0EEENS1_21CollectiveEpilogueFwdINS6_IJSA_NS7_ILi256EEESB_EEES9_SE_SG_Li256ELb1ELb1ELb1ELb0EEENS1_36VarlenDynamicPersistentTileSchedulerILi128ELi96ELi256ELi128ELb1ELb1ELb1ELb1ELb1ELb1EEEEEEEEEvNT_6ParamsE:
        .type           _ZN7cutlass13device_kernelIN5flash11enable_sm90INS1_16FlashAttnFwdSm90INS1_25CollectiveMainloopFwdSm90ILi2EN4cute5tupleIJNS5_1CILi1EEES8_S8_EEENS6_IJNS7_ILi128EEENS7_ILi96EEENS7_ILi64EEEEEELi256ENS_10bfloat16_tEfNS_4arch4Sm90ELb1ELb0ELb0ELb1ELb0ELb1ELb0ELb1ELb0ELb1ELb1ELb0EEENS1_21CollectiveEpilogueFwdINS6_IJSA_NS7_ILi256EEESB_EEES9_SE_SG_Li256ELb1ELb1ELb1ELb0EEENS1_36VarlenDynamicPersistentTileSchedulerILi128ELi96ELi256ELi128ELb1ELb1ELb1ELb1ELb1ELb1EEEEEEEEEvNT_6ParamsE,@function
        .size           _ZN7cutlass13device_kernelIN5flash11enable_sm90INS1_16FlashAttnFwdSm90INS1_25CollectiveMainloopFwdSm90ILi2EN4cute5tupleIJNS5_1CILi1EEES8_S8_EEENS6_IJNS7_ILi128EEENS7_ILi96EEENS7_ILi64EEEEEELi256ENS_10bfloat16_tEfNS_4arch4Sm90ELb1ELb0ELb0ELb1ELb0ELb1ELb0ELb1ELb0ELb1ELb1ELb0EEENS1_21CollectiveEpilogueFwdINS6_IJSA_NS7_ILi256EEESB_EEES9_SE_SG_Li256ELb1ELb1ELb1ELb0EEENS1_36VarlenDynamicPersistentTileSchedulerILi128ELi96ELi256ELi128ELb1ELb1ELb1ELb1ELb1ELb1EEEEEEEEEvNT_6ParamsE,(.L_x_6146 - _ZN7cutlass13device_kernelIN5flash11enable_sm90INS1_16FlashAttnFwdSm90INS1_25CollectiveMainloopFwdSm90ILi2EN4cute5tupleIJNS5_1CILi1EEES8_S8_EEENS6_IJNS7_ILi128EEENS7_ILi96EEENS7_ILi64EEEEEELi256ENS_10bfloat16_tEfNS_4arch4Sm90ELb1ELb0ELb0ELb1ELb0ELb1ELb0ELb1ELb0ELb1ELb1ELb0EEENS1_21CollectiveEpilogueFwdINS6_IJSA_NS7_ILi256EEESB_EEES9_SE_SG_Li256ELb1ELb1ELb1ELb0EEENS1_36VarlenDynamicPersistentTileSchedulerILi128ELi96ELi256ELi128ELb1ELb1ELb1ELb1ELb1ELb1EEEEEEEEEvNT_6ParamsE)
        .other          _ZN7cutlass13device_kernelIN5flash11enable_sm90INS1_16FlashAttnFwdSm90INS1_25CollectiveMainloopFwdSm90ILi2EN4cute5tupleIJNS5_1CILi1EEES8_S8_EEENS6_IJNS7_ILi128EEENS7_ILi96EEENS7_ILi64EEEEEELi256ENS_10bfloat16_tEfNS_4arch4Sm90ELb1ELb0ELb0ELb1ELb0ELb1ELb0ELb1ELb0ELb1ELb1ELb0EEENS1_21CollectiveEpilogueFwdINS6_IJSA_NS7_ILi256EEESB_EEES9_SE_SG_Li256ELb1ELb1ELb1ELb0EEENS1_36VarlenDynamicPersistentTileSchedulerILi128ELi96ELi256ELi128ELb1ELb1ELb1ELb1ELb1ELb1EEEEEEEEEvNT_6ParamsE,@"STO_CUDA_ENTRY STV_DEFAULT"
_ZN7cutlass13device_kernelIN5flash11enable_sm90INS1_16FlashAttnFwdSm90INS1_25CollectiveMainloopFwdSm90ILi2EN4cute5tupleIJNS5_1CILi1EEES8_S8_EEENS6_IJNS7_ILi128EEENS7_ILi96EEENS7_ILi64EEEEEELi256ENS_10bfloat16_tEfNS_4arch4Sm90ELb1ELb0ELb0ELb1ELb0ELb1ELb0ELb1ELb0ELb1ELb1ELb0EEENS1_21CollectiveEpilogueFwdINS6_IJSA_NS7_ILi256EEESB_EEES9_SE_SG_Li256ELb1ELb1ELb1ELb0EEENS1_36VarlenDynamicPersistentTileSchedulerILi128ELi96ELi256ELi128ELb1ELb1ELb1ELb1ELb1ELb1EEEEEEEEEvNT_6ParamsE:
        /* <DEDUP_REMOVED lines=24> */
.L_x_4850:
[----:B------:R-:W-:Y:S05]  /*0180*/  BSYNC B0 ;  /* 0x0000000000007941 */ /* 0x000fea0003800000 */
.L_x_4849:
        /* <DEDUP_REMOVED lines=41> */
.L_x_4851:
        /* <DEDUP_REMOVED lines=22> */
.L_x_4852:
        /* <DEDUP_REMOVED lines=18> */
.L_x_4853:
        /* <DEDUP_REMOVED lines=22> */
.L_x_4854:
        /* <DEDUP_REMOVED lines=22> */
.L_x_4855:
        /* <DEDUP_REMOVED lines=8> */
.L_x_4858:
        /* <DEDUP_REMOVED lines=74> */
[C---:B------:R-:W-:Y:S01]  /*0e80*/  IMAD.SHL.U32 R204, R3.reuse, 0x4, RZ ;  /* 0x0000000403cc7824 */ /* 0x040fe200078e00ff */
[----:B------:R-:W-:Y:S01]  /*0e90*/  LOP3.LUT R212, R212, 0x1c0, RZ, 0xc0, !PT ;  /* 0x000001c0d4d47812 */ /* 0x000fe200078ec0ff */
[----:B------:R-:W-:Y:S01]  /*0ea0*/  IMAD.SHL.U32 R4, R4, 0x40, RZ ;  /* 0x0000004004047824 */ /* 0x000fe200078e00ff */
[----:B------:R-:W-:Y:S01]  /*0eb0*/  STL [R1+0x70], R12 ;  /* 0x0000700c01007387 */ /* 0x000fe20000100800 */
[----:B------:R-:W-:Y:S01]  /*0ec0*/  IMAD.IADD R0, R3, 0x1, -R0 ;  /* 0x0000000103007824 */ /* 0x000fe200078e0a00 */
[----:B------:R-:W-:Y:S01]  /*0ed0*/  SHF.R.S32.HI R3, RZ, 0x1f, R209 ;  /* 0x0000001fff037819 */ /* 0x000fe200000114d1 */
[----:B------:R-:W-:Y:S01]  /*0ee0*/  IMAD.IADD R9, R20, 0x1, -R9 ;  /* 0x0000000114097824 */ /* 0x000fe200078e0a09 */
[----:B------:R-:W-:Y:S01]  /*0ef0*/  SHF.R.U32.HI R3, RZ, 0x3, R212 ;  /* 0x00000003ff037819 */ /* 0x000fe200000116d4 */
[----:B------:R-:W-:Y:S01]  /*0f00*/  VIADD R220, R209, 0x40 ;  /* 0x00000040d1dc7836 */ /* 0x000fe20000000000 */
[----:B------:R-:W-:Y:S01]  /*0f10*/  LOP3.LUT R8, R212, 0x38, R16, 0xf8, !PT ;  /* 0x00000038d4087812 */ /* 0x000fe200078ef810 */
[----:B------:R-:W-:Y:S01]  /*0f20*/  IMAD.SHL.U32 R214, R9, 0x2, RZ ;  /* 0x0000000209d67824 */ /* 0x000fe200078e00ff */
[----:B------:R-:W-:Y:S01]  /*0f30*/  LOP3.LUT R217, R4, 0xfffffe00, RZ, 0xc0, !PT ;  /* 0xfffffe0004d97812 */ /* 0x000fe200078ec0ff */
[----:B------:R-:W-:Y:S01]  /*0f40*/  VIADD R219, R209, 0x80 ;  /* 0x00000080d1db7836 */ /* 0x000fe20000000000 */
[----:B------:R-:W-:Y:S01]  /*0f50*/  SHF.R.S32.HI R4, RZ, 0x1f, R220 ;  /* 0x0000001fff047819 */ /* 0x000fe200000114dc */
[C---:B------:R-:W-:Y:S01]  /*0f60*/  VIADD R38, R214.reuse, 0x10 ;  /* 0x00000010d6267836 */ /* 0x040fe20000000000 */
[----:B------:R-:W-:Y:S01]  /*0f70*/  LOP3.LUT R8, R217, R8, R3, 0xf6, !PT ;  /* 0x00000008d9087212 */ /* 0x000fe200078ef603 */
[----:B------:R-:W-:Y:S01]  /*0f80*/  VIADD R35, R214, 0x28 ;  /* 0x00000028d6237836 */ /* 0x000fe20000000000 */
[----:B------:R-:W-:Y:S01]  /*0f90*/  SHF.R.S32.HI R9, RZ, 0x1f, R219 ;  /* 0x0000001fff097819 */ /* 0x000fe200000114db */
[----:B------:R-:W-:-:S02]  /*0fa0*/  IMAD.SHL.U32 R4, R10, 0x8, RZ ;  /* 0x000000080a047824 */ /* 0x000fc400078e00ff */
[----:B------:R-:W-:Y:S02]  /*0fb0*/  VIADD R32, R214, 0x40 ;  /* 0x00000040d6207836 */ /* 0x000fe40000000000 */
[----:B------:R-:W-:Y:S01]  /*0fc0*/  IMAD R3, R8, 0x2, R19 ;  /* 0x0000000208037824 */ /* 0x000fe200078e0213 */
[----:B------:R-:W-:Y:S01]  /*0fd0*/  SHF.R.S32.HI R8, RZ, 0x1f, R38 ;  /* 0x0000001fff087819 */ /* 0x000fe20000011426 */
[C---:B------:R-:W-:Y:S01]  /*0fe0*/  VIADD R29, R214.reuse, 0x58 ;  /* 0x00000058d61d7836 */ /* 0x040fe20000000000 */
[----:B------:R-:W-:Y:S01]  /*0ff0*/  SHF.R.S32.HI R8, RZ, 0x1f, R35 ;  /* 0x0000001fff087819 */ /* 0x000fe20000011423 */
[C---:B------:R-:W-:Y:S01]  /*1000*/  VIADD R26, R214.reuse, 0x70 ;  /* 0x00000070d61a7836 */ /* 0x040fe20000000000 */
[----:B------:R0:W-:Y:S01]  /*1010*/  STL [R1+0x74], R4 ;  /* 0x0000740401007387 */ /* 0x0001e20000100800 */
[----:B------:R-:W-:Y:S01]  /*1020*/  IMAD.MOV.U32 R6, RZ, RZ, R14 ;  /* 0x000000ffff067224 */ /* 0x000fe200078e000e */
        /* <DEDUP_REMOVED lines=9> */
[C---:B0-----:R-:W-:Y:S01]  /*10c0*/  VIADD R4, R214.reuse, 0xc8 ;  /* 0x000000c8d6047836 */ /* 0x041fe20000000000 */
[----:B------:R-:W-:Y:S01]  /*10d0*/  SHF.R.S32.HI R8, RZ, 0x1f, R14 ;  /* 0x0000001fff087819 */ /* 0x000fe2000001140e */
[----:B------:R-:W-:Y:S01]  /*10e0*/  IMAD.MOV.U32 R5, RZ, RZ, R13 ;  /* 0x000000ffff057224 */ /* 0x000fe200078e000d */
[----:B------:R-:W-:Y:S01]  /*10f0*/  SHF.R.S32.HI R8, RZ, 0x1f, R10 ;  /* 0x0000001fff087819 */ /* 0x000fe2000001140a */
[C---:B-1----:R-:W-:Y:S01]  /*1100*/  VIADD R3, R214.reuse, 0xd0 ;  /* 0x000000d0d6037836 */ /* 0x042fe20000000000 */
[----:B------:R-:W-:Y:S01]  /*1110*/  SHF.R.S32.HI R10, RZ, 0x1f, R9 ;  /* 0x0000001fff0a7819 */ /* 0x000fe20000011409 */
[----:B------:R-:W-:Y:S01]  /*1120*/  IMAD.MOV.U32 R7, RZ, RZ, R15 ;  /* 0x000000ffff077224 */ /* 0x000fe200078e000f */
[----:B------:R-:W-:Y:S01]  /*1130*/  SHF.R.S32.HI R9, RZ, 0x1f, R4 ;  /* 0x0000001fff097819 */ /* 0x000fe20000011404 */
[C---:B------:R-:W-:Y:S01]  /*1140*/  VIADD R237, R214.reuse, 0xd8 ;  /* 0x000000d8d6ed7836 */ /* 0x040fe20000000000 */
[----:B------:R-:W-:Y:S01]  /*1150*/  SHF.R.S32.HI R8, RZ, 0x1f, R3 ;  /* 0x0000001fff087819 */ /* 0x000fe20000011403 */
[----:B------:R-:W-:-:S02]  /*1160*/  VIADD R236, R214, 0xe0 ;  /* 0x000000e0d6ec7836 */ /* 0x000fc40000000000 */
        /* <DEDUP_REMOVED lines=39> */
[----:B------:R-:W-:-:S07]  /*13e0*/  SHF.R.S32.HI R3, RZ, 0x1f, R233 ;  /* 0x0000001fff037819 */ /* 0x000fce00000114e9 */
.L_x_5019:
[----:B01----:R-:W0:Y:S02]  /*13f0*/  LDC.64 R8, c[0x0][0xc88] ;  /* 0x00032200ff087b82 */ /* 0x003e240000000a00 */
[----:B0-----:R-:W-:-:S05]  /*1400*/  IMAD.WIDE R8, R7, 0x4, R8 ;  /* 0x0000000407087825 */ /* 0x001fca00078e0208 */
[----:B--2---:R-:W2:Y:S01]  /*1410*/  LDG.E R224, desc[UR40][R8.64] ;  /* 0x0000002808e07981 */ /* 0x004ea2000c1e1900 */
[----:B------:R-:W-:Y:S05]  /*1420*/  YIELD ;  /* 0x0000000000007946 */ /* 0x000fea0003800000 */
[----:B------:R-:W-:Y:S01]  /*1430*/  ULDC.64 UR4, c[0x0][0xa28] ;  /* 0x00028a0000047ab9 */ /* 0x000fe20000000a00 */
[----:B------:R-:W-:Y:S01]  /*1440*/  ULDC.64 UR8, c[0x0][0xa18] ;  /* 0x0002860000087ab9 */ /* 0x000fe20000000a00 */
[----:B------:R-:W-:Y:S01]  /*1450*/  ISETP.NE.U32.AND P1, PT, RZ, UR4, PT ;  /* 0x00000004ff007c0c */ /* 0x000fe2000bf25070 */
[----:B------:R-:W-:Y:S01]  /*1460*/  ULDC.64 UR6, c[0x0][0xa08] ;  /* 0x0002820000067ab9 */ /* 0x000fe20000000a00 */
[----:B------:R-:W-:Y:S01]  /*1470*/  IMAD.MOV.U32 R15, RZ, RZ, RZ ;  /* 0x000000ffff0f7224 */ /* 0x000fe200078e00ff */
[----:B------:R-:W-:Y:S01]  /*1480*/  ISETP.NE.U32.AND P0, PT, RZ, UR6, PT ;  /* 0x00000006ff007c0c */ /* 0x000fe2000bf05070 */
[----:B-----5:R-:W-:Y:S01]  /*1490*/  IMAD.MOV.U32 R31, RZ, RZ, RZ ;  /* 0x000000ffff1f7224 */ /* 0x020fe200078e00ff */
[----:B------:R-:W-:-:S02]  /*14a0*/  ISETP.NE.AND.EX P1, PT, RZ, UR5, PT, P1 ;  /* 0x00000005ff007c0c */ /* 0x000fc4000bf25310 */
[----:B------:R-:W-:Y:S02]  /*14b0*/  ISETP.NE.AND.EX P0, PT, RZ, UR7, PT, P0 ;  /* 0x00000007ff007c0c */ /* 0x000fe4000bf05300 */
[----:B--2-4-:R-:W-:Y:S01]  /*14c0*/  SHF.R.S32.HI R0, RZ, 0x1f, R224 ;  /* 0x0000001fff007819 */ /* 0x014fe200000114e0 */
        /* <DEDUP_REMOVED lines=36> */
.L_x_4860:
[----:B------:R-:W-:Y:S01]  /*1710*/  ULDC.64 UR4, c[0x0][0xa20] ;  /* 0x0002880000047ab9 */ /* 0x000fe20000000a00 */
[C---:B------:R-:W-:Y:S02]  /*1720*/  LOP3.LUT R3, R6.reuse, 0xff000000, RZ, 0xc0, !PT ;  /* 0xff00000006037812 */ /* 0x040fe400078ec0ff */
        /* <DEDUP_REMOVED lines=11> */
.L_x_4861:
[----:B------:R-:W-:Y:S05]  /*17e0*/  @!P0 BRA `(.L_x_4862) ;  /* 0x00000000000c8947 */ /* 0x000fea0003800000 */
[----:B------:R-:W2:Y:S04]  /*17f0*/  LDG.E R3, desc[UR40][R12.64] ;  /* 0x000000280c037981 */ /* 0x000ea8000c1e1900 */
[----:B------:R-:W2:Y:S02]  /*1800*/  LDG.E R30, desc[UR40][R12.64+0x4] ;  /* 0x000004280c1e7981 */ /* 0x000ea4000c1e1900 */
[----:B--2---:R-:W-:-:S07]  /*1810*/  IMAD.IADD R30, R30, 0x1, -R3 ;  /* 0x000000011e1e7824 */ /* 0x004fce00078e0a03 */
.L_x_4862:
[----:B------:R-:W-:Y:S01]  /*1820*/  ULDC.64 UR4, c[0x0][0xa10] ;  /* 0x0002840000047ab9 */ /* 0x000fe20000000a00 */
[----:B------:R-:W1:Y:S01]  /*1830*/  LDC R4, c[0x0][0x448] ;  /* 0x00011200ff047b82 */ /* 0x000e620000000800 */
[----:B------:R-:W-:-:S04]  /*1840*/  ISETP.NE.U32.AND P0, PT, RZ, UR4, PT ;  /* 0x00000004ff007c0c */ /* 0x000fc8000bf05070 */
[----:B------:R-:W-:Y:S01]  /*1850*/  ISETP.NE.AND.EX P0, PT, RZ, UR5, PT, P0 ;  /* 0x00000005ff007c0c */ /* 0x000fe2000bf05300 */
[----:B------:R-:W-:-:S12]  /*1860*/  ULDC.64 UR4, c[0x0][0xa30] ;  /* 0x00028c0000047ab9 */ /* 0x000fd80000000a00 */
[----:B0-----:R-:W0:Y:S02]  /*1870*/  @P0 LDC.64 R6, c[0x0][0xa10] ;  /* 0x00028400ff060b82 */ /* 0x001e240000000a00 */
[----:B0-----:R-:W-:-:S05]  /*1880*/  @P0 IMAD.WIDE R6, R224, 0x4, R6 ;  /* 0x00000004e0060825 */ /* 0x001fca00078e0206 */
[----:B------:R-:W2:Y:S04]  /*1890*/  @P0 LDG.E R0, desc[UR40][R6.64] ;  /* 0x0000002806000981 */ /* 0x000ea8000c1e1900 */
[----:B------:R0:W2:Y:S01]  /*18a0*/  @P0 LDG.E R3, desc[UR40][R6.64+0x4] ;  /* 0x0000042806030981 */ /* 0x0000a2000c1e1900 */
[----:B------:R-:W-:Y:S01]  /*18b0*/  ISETP.NE.U32.AND P1, PT, RZ, UR4, PT ;  /* 0x00000004ff007c0c */ /* 0x000fe2000bf25070 */
[----:B-----5:R-:W-:-:S03]  /*18c0*/  IMAD.MOV.U32 R152, RZ, RZ, R30 ;  /* 0x000000ffff987224 */ /* 0x020fc600078e001e */
[----:B------:R-:W-:-:S13]  /*18d0*/  ISETP.NE.AND.EX P1, PT, RZ, UR5, PT, P1 ;  /* 0x00000005ff007c0c */ /* 0x000fda000bf25310 */
[----:B------:R-:W-:-:S04]  /*18e0*/  @P1 IADD3 R8, P2, R225, UR4, RZ ;  /* 0x00000004e1081c10 */ /* 0x000fc8000ff5e0ff */
[----:B------:R-:W-:-:S05]  /*18f0*/  @P1 IADD3.X R9, R227, UR5, RZ, P2, !PT ;  /* 0x00000005e3091c10 */ /* 0x000fca00097fe4ff */
[----:B------:R3:W5:Y:S01]  /*1900*/  @P1 LDG.E R152, desc[UR40][R8.64] ;  /* 0x0000002808981981 */ /* 0x000762000c1e1900 */
[----:B-1----:R-:W-:Y:S01]  /*1910*/  ISETP.NE.AND P1, PT, R4, 0x1, PT ;  /* 0x000000010400780c */ /* 0x002fe20003f25270 */
[----:B------:R-:W-:Y:S01]  /*1920*/  IMAD.SHL.U32 R210, R5, 0x80, RZ ;  /* 0x0000008005d27824 */ /* 0x000fe200078e00ff */
[----:B------:R-:W-:Y:S01]  /*1930*/  BSSY B0, `(.L_x_4863) ;  /* 0x0000035000007945 */ /* 0x000fe20003800000 */
[----:B------:R-:W-:Y:S01]  /*1940*/  IMAD.IADD R15, R30, 0x1, -R15 ;  /* 0x000000011e0f7824 */ /* 0x000fe200078e0a0f */
[----:B------:R-:W-:Y:S01]  /*1950*/  LOP3.LUT R231, R223, 0xff, RZ, 0xc0, !PT ;  /* 0x000000ffdfe77812 */ /* 0x000fe200078ec0ff */
[----:B------:R-:W-:Y:S01]  /*1960*/  VIADD R4, R210, 0x7f ;  /* 0x0000007fd2047836 */ /* 0x000fe20000000000 */
[----:B------:R-:W-:-:S07]  /*1970*/  SHF.R.U32.HI R223, RZ, 0x10, R223 ;  /* 0x00000010ffdf7819 */ /* 0x000fce00000116df */
[----:B------:R-:W1:Y:S08]  /*1980*/  @P1 LDC R11, c[0x0][0x44c] ;  /* 0x00011300ff0b1b82 */ /* 0x000e700000000800 */
[----:B0-----:R-:W0:Y:S01]  /*1990*/  @P1 LDC R7, c[0x0][0x450] ;  /* 0x00011400ff071b82 */ /* 0x001e220000000800 */
[----:B--2---:R-:W-:Y:S02]  /*19a0*/  @P0 IMAD.IADD R24, R3, 0x1, -R0 ;  /* 0x0000000103180824 */ /* 0x004fe400078e0a00 */
[----:B-1----:R-:W-:-:S04]  /*19b0*/  @P1 IMAD.HI.U32 R0, R4, R11, RZ ;  /* 0x0000000b04001227 */ /* 0x002fc800078e00ff */
[----:B------:R-:W-:Y:S01]  /*19c0*/  IMAD.IADD R213, R15, 0x1, R24 ;  /* 0x000000010fd57824 */ /* 0x000fe200078e0218 */
[----:B0-----:R-:W-:-:S03]  /*19d0*/  @P1 SHF.R.U32.HI R4, RZ, R7, R0 ;  /* 0x00000007ff041219 */ /* 0x001fc60000011600 */
[C---:B------:R-:W-:Y:S01]  /*19e0*/  VIADD R0, R213.reuse, 0x5f ;  /* 0x0000005fd5007836 */ /* 0x040fe20000000000 */
[----:B------:R-:W-:-:S03]  /*19f0*/  IADD3 R60, R213, 0x60, -R211 ;  /* 0x00000060d53c7810 */ /* 0x000fc60007ffe8d3 */
[----:B------:R-:W-:-:S04]  /*1a00*/  IMAD.HI R0, R0, 0x2aaaaaab, RZ ;  /* 0x2aaaaaab00007827 */ /* 0x000fc800078e02ff */
[----:B------:R-:W-:Y:S01]  /*1a10*/  IMAD.IADD R4, R60, 0x1, R4 ;  /* 0x000000013c047824 */ /* 0x000fe200078e0204 */
[----:B------:R-:W-:-:S03]  /*1a20*/  SHF.R.U32.HI R29, RZ, 0x1f, R0 ;  /* 0x0000001fff1d7819 */ /* 0x000fc60000011600 */
[----:B------:R-:W-:Y:S01]  /*1a30*/  IMAD.HI R4, R4, 0x2aaaaaab, RZ ;  /* 0x2aaaaaab04047827 */ /* 0x000fe200078e02ff */
[----:B------:R-:W-:-:S03]  /*1a40*/  LEA.HI.SX32 R29, R0, R29, 0x1c ;  /* 0x0000001d001d7211 */ /* 0x000fc600078fe2ff */
[----:B------:R-:W-:Y:S01]  /*1a50*/  IMAD.MOV.U32 R0, RZ, RZ, RZ ;  /* 0x000000ffff007224 */ /* 0x000fe200078e00ff */
[----:B------:R-:W-:-:S04]  /*1a60*/  SHF.R.U32.HI R3, RZ, 0x1f, R4 ;  /* 0x0000001fff037819 */ /* 0x000fc80000011604 */
[----:B------:R-:W-:-:S04]  /*1a70*/  LEA.HI.SX32 R4, R4, R3, 0x1c ;  /* 0x0000000304047211 */ /* 0x000fc800078fe2ff */
[----:B---3--:R-:W-:-:S04]  /*1a80*/  VIMNMX R9, R29, R4, PT ;  /* 0x000000041d097248 */ /* 0x008fc80003fe0100 */
[----:B------:R-:W-:-:S13]  /*1a90*/  ISETP.GE.AND P0, PT, R9, 0x1, PT ;  /* 0x000000010900780c */ /* 0x000fda0003f06270 */
        /* <DEDUP_REMOVED lines=30> */
.L_x_4864:
[----:B------:R-:W-:Y:S05]  /*1c80*/  BSYNC B0 ;  /* 0x0000000000007941 */ /* 0x000fea0003800000 */
.L_x_4863:
        /* <DEDUP_REMOVED lines=37> */
.L_x_4867:
[----:B------:R-:W-:Y:S05]  /*1ee0*/  BSYNC B6 ;  /* 0x0000000000067941 */ /* 0x000fea0003800000 */
.L_x_4866:
        /* <DEDUP_REMOVED lines=20> */
.L_x_4869:
[----:B------:R-:W-:Y:S05]  /*2030*/  BSYNC B6 ;  /* 0x0000000000067941 */ /* 0x000fea0003800000 */
.L_x_4868:
        /* <DEDUP_REMOVED lines=9> */
[----:B------:R-:W3:Y:S08]  /*20d0*/  LDC R75, c[0x0][0x3f4] ;  /* 0x0000fd00ff4b7b82 */ /* 0x000ef00000000800 */
[----:B------:R-:W-:Y:S01]  /*20e0*/  @P0 IADD3 R6, P1, R225, UR4, RZ ;  /* 0x00000004e1060c10 */ /* 0x000fe2000ff3e0ff */
[----:B------:R-:W-:-:S02]  /*20f0*/  VIADD R64, R16, 0x60 ;  /* 0x0000006010407836 */ /* 0x000fc40000000000 */
[----:B------:R-:W-:Y:S01]  /*2100*/  VIADD R12, R16, 0xe0 ;  /* 0x000000e0100c7836 */ /* 0x000fe20000000000 */
[----:B------:R-:W-:Y:S01]  /*2110*/  @P0 IADD3.X R7, R227, UR5, RZ, P1, !PT ;  /* 0x00000005e3070c10 */ /* 0x000fe20008ffe4ff */
[----:B------:R-:W-:Y:S01]  /*2120*/  ULDC.64 UR4, c[0x0][0xa08] ;  /* 0x0002820000047ab9 */ /* 0x000fe20000000a00 */
[----:B------:R-:W4:Y:S03]  /*2130*/  LDC.64 R14, c[0x0][0x3f8] ;  /* 0x0000fe00ff0e7b82 */ /* 0x000f260000000a00 */
[----:B------:R2:W3:Y:S01]  /*2140*/  @P0 LDG.E R0, desc[UR40][R6.64] ;  /* 0x0000002806000981 */ /* 0x0004e2000c1e1900 */
        /* <DEDUP_REMOVED lines=15> */
[----:B------:R-:W-:Y:S01]  /*2240*/  SHF.R.S32.HI R73, RZ, 0x1f, R229 ;  /* 0x0000001fff497819 */ /* 0x000fe200000114e5 */
[----:B------:R-:W-:Y:S01]  /*2250*/  VIADD R65, R16, 0x80 ;  /* 0x0000008010417836 */ /* 0x000fe20000000000 */
[----:B------:R-:W-:Y:S01]  /*2260*/  SHF.R.S32.HI R6, RZ, 0x1f, R11 ;  /* 0x0000001fff067819 */ /* 0x000fe2000001140b */
[----:B------:R-:W-:Y:S01]  /*2270*/  IMAD.WIDE.U32 R4, R222, UR4, R4 ;  /* 0x00000004de047c25 */ /* 0x000fe2000f8e0004 */
[----:B----4-:R-:W-:-:S02]  /*2280*/  SHF.L.U64.HI R69, R14, 0x6, R15 ;  /* 0x000000060e457819 */ /* 0x010fc4000001020f */
[----:B------:R-:W-:Y:S01]  /*2290*/  LEA.HI R36, R6, R11, RZ, 0x2 ;  /* 0x0000000b06247211 */ /* 0x000fe200078f10ff */
[----:B------:R-:W-:Y:S01]  /*22a0*/  IMAD R5, R222, UR5, R5 ;  /* 0x00000005de057c24 */ /* 0x000fe2000f8e0205 */
[----:B------:R-:W-:Y:S01]  /*22b0*/  ULDC.64 UR4, c[0x0][0x310] ;  /* 0x0000c40000047ab9 */ /* 0x000fe20000000a00 */
[----:B------:R-:W-:Y:S01]  /*22c0*/  IMAD R6, R232, R8, RZ ;  /* 0x00000008e8067224 */ /* 0x000fe200078e02ff */
[----:B------:R-:W-:Y:S01]  /*22d0*/  SHF.R.S32.HI R36, RZ, 0x1f, R36 ;  /* 0x0000001fff247819 */ /* 0x000fe20000011424 */
[----:B------:R-:W-:Y:S01]  /*22e0*/  VIADD R11, R16, 0xc0 ;  /* 0x000000c0100b7836 */ /* 0x000fe20000000000 */
[----:B0-----:R-:W-:Y:S01]  /*22f0*/  SHF.L.U64.HI R71, R56, 0x6, R57 ;  /* 0x0000000638477819 */ /* 0x001fe20000010239 */
[----:B------:R-:W-:Y:S01]  /*2300*/  IMAD R10, R23, R9, R6 ;  /* 0x00000009170a7224 */ /* 0x000fe200078e0206 */
[----:B------:R-:W-:Y:S01]  /*2310*/  LEA.HI R36, R36, R23, RZ, 0x3 ;  /* 0x0000001724247211 */ /* 0x000fe200078f18ff */
[----:B------:R-:W-:Y:S02]  /*2320*/  VIADD R66, R16, 0xa0 ;  /* 0x000000a010427836 */ /* 0x000fe40000000000 */
[----:B------:R-:W-:Y:S01]  /*2330*/  IMAD.SHL.U32 R68, R8, 0x40, RZ ;  /* 0x0000004008447824 */ /* 0x000fe200078e00ff */
[----:B------:R-:W-:Y:S01]  /*2340*/  LOP3.LUT R36, R36, 0xfffffff8, RZ, 0xc0, !PT ;  /* 0xfffffff824247812 */ /* 0x000fe200078ec0ff */
[----:B------:R-:W-:-:S02]  /*2350*/  IMAD R30, R232, R56, RZ ;  /* 0x00000038e81e7224 */ /* 0x000fc400078e02ff */
[----:B------:R-:W-:Y:S01]  /*2360*/  VIADD R74, R38, 0x8 ;  /* 0x00000008264a7836 */ /* 0x000fe20000000000 */
[----:B------:R-:W-:Y:S01]  /*2370*/  SHF.R.U32.HI R38, RZ, 0x3, R212 ;  /* 0x00000003ff267819 */ /* 0x000fe200000116d4 */
        /* <DEDUP_REMOVED lines=8> */
[----:B------:R-:W-:Y:S02]  /*2400*/  IMAD R77, R15, 0x60, RZ ;  /* 0x000000600f4d7824 */ /* 0x000fe400078e02ff */
[----:B------:R-:W-:Y:S02]  /*2410*/  IMAD.SHL.U32 R70, R14, 0x40, RZ ;  /* 0x000000400e467824 */ /* 0x000fe400078e00ff */
[----:B------:R-:W-:Y:S02]  /*2420*/  IMAD R41, R57, 0x60, RZ ;  /* 0x0000006039297824 */ /* 0x000fe400078e02ff */
[----:B------:R-:W-:-:S02]  /*2430*/  IMAD.SHL.U32 R72, R56, 0x40, RZ ;  /* 0x0000004038487824 */ /* 0x000fc400078e00ff */
[----:B-----5:R-:W-:Y:S01]  /*2440*/  IMAD.WIDE.U32 R30, R152, R56, R30 ;  /* 0x00000038981e7225 */ /* 0x020fe200078e001e */
[----:B---3--:R-:W-:Y:S02]  /*2450*/  SHF.R.S32.HI R3, RZ, 0x1f, R0 ;  /* 0x0000001fff037819 */ /* 0x008fe40000011400 */
[----:B------:R-:W-:Y:S02]  /*2460*/  SEL R21, R0, RZ, !P0 ;  /* 0x000000ff00157207 */ /* 0x000fe40004000000 */
[----:B------:R-:W-:-:S03]  /*2470*/  SEL R13, R3, RZ, !P0 ;  /* 0x000000ff030d7207 */ /* 0x000fc60004000000 */
[----:B------:R-:W-:-:S04]  /*2480*/  IMAD.WIDE.U32 R4, R21, UR4, R4 ;  /* 0x0000000415047c25 */ /* 0x000fc8000f8e0004 */
[----:B------:R-:W-:Y:S01]  /*2490*/  IMAD R0, R13, UR4, RZ ;  /* 0x000000040d007c24 */ /* 0x000fe2000f8e02ff */
[----:B------:R-:W-:-:S03]  /*24a0*/  IADD3 R3, P2, R4, R62, RZ ;  /* 0x0000003e04037210 */ /* 0x000fc60007f5e0ff */
[----:B------:R-:W-:Y:S01]  /*24b0*/  IMAD R61, R21, UR5, R0 ;  /* 0x00000005153d7c24 */ /* 0x000fe2000f8e0200 */
[----:B------:R-:W-:Y:S05]  /*24c0*/  @!P6 WARPSYNC.ALL ;  /* 0x000000000000e948 */ /* 0x000fea0003800000 */
[C---:B------:R-:W-:Y:S01]  /*24d0*/  VIADD R0, R16.reuse, 0x20 ;  /* 0x0000002010007836 */ /* 0x040fe20000000000 */
[----:B------:R-:W-:Y:S01]  /*24e0*/  ULDC UR4, c[0x0][0x320] ;  /* 0x0000c80000047ab9 */ /* 0x000fe20000000800 */
[----:B------:R-:W-:Y:S01]  /*24f0*/  IMAD.IADD R61, R5, 0x1, R61 ;  /* 0x00000001053d7824 */ /* 0x000fe200078e023d */
[----:B------:R-:W-:Y:S01]  /*2500*/  @!P6 BAR.SYNC.DEFER_BLOCKING 0x9, 0x100 ;  /* 0x024400000000eb1d */ /* 0x000fe20000010000 */
[----:B------:R-:W-:-:S02]  /*2510*/  ISETP.GE.AND P0, PT, R16, UR4, PT ;  /* 0x0000000410007c0c */ /* 0x000fc4000bf06270 */
[----:B------:R-:W-:Y:S02]  /*2520*/  ISETP.GE.AND P1, PT, R0, UR4, PT ;  /* 0x0000000400007c0c */ /* 0x000fe4000bf26270 */
[----:B------:R-:W-:Y:S01]  /*2530*/  IADD3.X R62, R61, R63, R10, P2, !PT ;  /* 0x0000003f3d3e7210 */ /* 0x000fe200017fe40a */
[----:B------:R-:W-:Y:S01]  /*2540*/  VIADD R63, R16, 0x40 ;  /* 0x00000040103f7836 */ /* 0x000fe20000000000 */
[----:B------:R-:W-:Y:S01]  /*2550*/  SEL R7, RZ, 0xffffffff, P1 ;  /* 0xffffffffff077807 */ /* 0x000fe20000800000 */
[----:B------:R-:W-:Y:S01]  /*2560*/  ULDC.64 UR6, c[0x0][0x330] ;  /* 0x0000cc0000067ab9 */ /* 0x000fe20000000a00 */
[----:B------:R-:W-:Y:S02]  /*2570*/  SEL R6, RZ, 0x1, P0 ;  /* 0x00000001ff067807 */ /* 0x000fe40000000000 */
[----:B------:R-:W-:Y:S01]  /*2580*/  ISETP.GE.AND P0, PT, R63, UR4, PT ;  /* 0x000000043f007c0c */ /* 0x000fe2000bf06270 */
[----:B------:R-:W-:Y:S01]  /*2590*/  IMAD.SHL.U32 R7, R7, 0x2, RZ ;  /* 0x0000000207077824 */ /* 0x000fe200078e00ff */
[----:B------:R-:W-:-:S02]  /*25a0*/  ISETP.GE.AND P1, PT, R64, UR4, PT ;  /* 0x0000000440007c0c */ /* 0x000fc4000bf26270 */
        /* <DEDUP_REMOVED lines=8> */
[----:B------:R-:W-:Y:S02]  /*2630*/  LOP3.LUT R10, R12, R10, R11, 0xfe, !PT ;  /* 0x0000000a0c0a7212 */ /* 0x000fe400078efe0b */
[----:B------:R-:W-:Y:S01]  /*2640*/  ISETP.GE.AND P1, PT, R66, UR4, PT ;  /* 0x0000000442007c0c */ /* 0x000fe2000bf26270 */
[----:B------:R-:W-:Y:S01]  /*2650*/  ULDC.64 UR4, c[0x0][0x338] ;  /* 0x0000ce0000047ab9 */ /* 0x000fe20000000a00 */
[----:B------:R-:W-:Y:S01]  /*2660*/  SEL R11, RZ, 0x10, P0 ;  /* 0x00000010ff0b7807 */ /* 0x000fe20000000000 */
[----:B------:R-:W-:Y:S01]  /*2670*/  IMAD R13, R13, UR4, RZ ;  /* 0x000000040d0d7c24 */ /* 0x000fe2000f8e02ff */
[----:B------:R-:W-:Y:S01]  /*2680*/  ISETP.GE.AND P0, PT, R16, R75, PT ;  /* 0x0000004b1000720c */ /* 0x000fe20003f06270 */
[----:B------:R-:W-:Y:S01]  /*2690*/  IMAD.WIDE.U32 R6, R21, UR4, R6 ;  /* 0x0000000415067c25 */ /* 0x000fe2000f8e0006 */
[----:B------:R-:W-:Y:S01]  /*26a0*/  SEL R12, RZ, 0x20, P1 ;  /* 0x00000020ff0c7807 */ /* 0x000fe20000800000 */
[----:B------:R-:W-:Y:S01]  /*26b0*/  ULDC UR4, c[0x0][0x2f4] ;  /* 0x0000bd0000047ab9 */ /* 0x000fe20000000800 */
[----:B------:R-:W-:Y:S01]  /*26c0*/  SEL R35, R75, RZ, P0 ;  /* 0x000000ff4b237207 */ /* 0x000fe20000000000 */
[----:B------:R-:W-:Y:S01]  /*26d0*/  IMAD R93, R21, UR5, R13 ;  /* 0x00000005155d7c24 */ /* 0x000fe2000f8e020d */
[----:B------:R-:W-:Y:S01]  /*26e0*/  LOP3.LUT R11, R12, R10, R11, 0xfe, !PT ;  /* 0x0000000a0c0b7212 */ /* 0x000fe200078efe0b */
[----:B------:R-:W-:Y:S01]  /*26f0*/  IMAD.WIDE.U32 R12, R23, R14, R16 ;  /* 0x0000000e170c7225 */ /* 0x000fe200078e0010 */
[----:B------:R-:W-:-:S02]  /*2700*/  SEL R10, RZ, 0x40, P2 ;  /* 0x00000040ff0a7807 */ /* 0x000fc40001000000 */
[----:B------:R-:W-:Y:S01]  /*2710*/  IADD3 R58, P1, R23, R58, RZ ;  /* 0x0000003a173a7210 */ /* 0x000fe20007f3e0ff */
[----:B------:R-:W-:Y:S01]  /*2720*/  IMAD.IADD R35, R16, 0x1, R35 ;  /* 0x0000000110237824 */ /* 0x000fe200078e0223 */
[----:B------:R-:W-:Y:S01]  /*2730*/  LOP3.LUT R95, R11, R10, RZ, 0xfc, !PT ;  /* 0x0000000a0b5f7212 */ /* 0x000fe200078efcff */
[CC--:B------:R-:W-:Y:S01]  /*2740*/  IMAD R10, R232.reuse, R14.reuse, RZ ;  /* 0x0000000ee80a7224 */ /* 0x0c0fe200078e02ff */
[----:B------:R-:W-:Y:S01]  /*2750*/  SEL R94, RZ, 0xffffff80, P3 ;  /* 0xffffff80ff5e7807 */ /* 0x000fe20001800000 */
[----:B------:R-:W-:Y:S01]  /*2760*/  IMAD.X R59, R232, 0x1, R33, P1 ;  /* 0x00000001e83b7824 */ /* 0x000fe200008e0621 */
[----:B------:R-:W-:Y:S01]  /*2770*/  SHF.R.S32.HI R32, RZ, 0x1f, R35 ;  /* 0x0000001fff207819 */ /* 0x000fe20000011423 */
[C---:B------:R-:W-:Y:S01]  /*2780*/  IMAD R37, R23.reuse, R15, R10 ;  /* 0x0000000f17257224 */ /* 0x040fe200078e020a */
[----:B------:R-:W-:Y:S01]  /*2790*/  LOP3.LUT P1, RZ, R36, 0x4, RZ, 0xc0, !PT ;  /* 0x0000000424ff7812 */ /* 0x000fe2000782c0ff */
[----:B------:R-:W-:Y:S01]  /*27a0*/  IMAD.WIDE.U32 R10, R23, R14, R204 ;  /* 0x0000000e170a7225 */ /* 0x000fe200078e00cc */
[----:B------:R-:W-:-:S02]  /*27b0*/  LEA.HI R32, R32, R35, RZ, 0x3 ;  /* 0x0000002320207211 */ /* 0x000fc400078f18ff */
[----:B------:R-:W-:Y:S01]  /*27c0*/  SEL R89, R89, 0xffffffe0, !P1 ;  /* 0xffffffe059597807 */ /* 0x000fe20004800000 */
[----:B------:R-:W-:Y:S01]  /*27d0*/  IMAD R35, R9, 0x60, RZ ;  /* 0x0000006009237824 */ /* 0x000fe200078e02ff */
[--C-:B------:R-:W-:Y:S01]  /*27e0*/  LOP3.LUT R33, R212, 0x38, R32.reuse, 0xf8, !PT ;  /* 0x00000038d4217812 */ /* 0x100fe200078ef820 */
[----:B------:R-:W-:Y:S01]  /*27f0*/  IMAD.WIDE.U32 R8, R8, 0x60, RZ ;  /* 0x0000006008087825 */ /* 0x000fe200078e00ff */
[----:B------:R-:W-:Y:S02]  /*2800*/  LOP3.LUT R85, R32, 0xfffffff8, RZ, 0xc0, !PT ;  /* 0xfffffff820557812 */ /* 0x000fe400078ec0ff */
[----:B------:R-:W-:Y:S01]  /*2810*/  LOP3.LUT R88, R33, R38, RZ, 0x3c, !PT ;  /* 0x0000002621587212 */ /* 0x000fe200078e3cff */
[----:B------:R-:W-:Y:S01]  /*2820*/  IMAD.IADD R11, R11, 0x1, R37 ;  /* 0x000000010b0b7824 */ /* 0x000fe200078e0225 */
[----:B------:R-:W-:Y:S01]  /*2830*/  LOP3.LUT R33, R83, 0x38, R32, 0xf8, !PT ;  /* 0x0000003853217812 */ /* 0x000fe200078ef820 */
[----:B------:R-:W-:Y:S01]  /*2840*/  IMAD.IADD R13, R37, 0x1, R13 ;  /* 0x00000001250d7824 */ /* 0x000fe200078e020d */
[----:B------:R-:W-:Y:S01]  /*2850*/  SHF.R.S32.HI R37, RZ, 0x1f, R152 ;  /* 0x0000001fff257819 */ /* 0x000fe20000011498 */
[----:B------:R-:W-:Y:S01]  /*2860*/  IMAD.IADD R76, R9, 0x1, R35 ;  /* 0x00000001094c7824 */ /* 0x000fe200078e0223 */
[----:B------:R-:W-:Y:S01]  /*2870*/  LOP3.LUT R35, R83, 0x18, R16, 0xf8, !PT ;  /* 0x0000001853237812 */ /* 0x000fe200078ef810 */
[----:B------:R-:W-:Y:S01]  /*2880*/  IMAD.WIDE.U32 R20, R23, R56, R204 ;  /* 0x0000003817147225 */ /* 0x000fe200078e00cc */
[----:B------:R-:W-:-:S02]  /*2890*/  LOP3.LUT R33, R33, R86, RZ, 0x3c, !PT ;  /* 0x0000005621217212 */ /* 0x000fc400078e3cff */
[----:B------:R-:W-:Y:S01]  /*28a0*/  LOP3.LUT R35, R35, R86, RZ, 0x3c, !PT ;  /* 0x0000005623237212 */ /* 0x000fe200078e3cff */
[----:B------:R-:W-:Y:S01]  /*28b0*/  IMAD R34, R37, R14, RZ ;  /* 0x0000000e25227224 */ /* 0x000fe200078e02ff */
[----:B------:R-:W-:Y:S01]  /*28c0*/  LOP3.LUT R94, R95, 0x80, R94, 0xc8, !PT ;  /* 0x000000805f5e7812 */ /* 0x000fe200078ec85e */
[----:B------:R-:W-:Y:S01]  /*28d0*/  IMAD.IADD R21, R21, 0x1, R39 ;  /* 0x0000000115157824 */ /* 0x000fe200078e0227 */
[----:B------:R-:W-:Y:S01]  /*28e0*/  SHF.R.S32.HI R84, RZ, 0x3, R32 ;  /* 0x00000003ff547819 */ /* 0x000fe20000011420 */
[----:B------:R-:W-:Y:S01]  /*28f0*/  IMAD R37, R37, R56, RZ ;  /* 0x0000003825257224 */ /* 0x000fe200078e02ff */
[----:B------:R-:W-:Y:S01]  /*2900*/  SHF.R.S32.HI R87, RZ, 0x1f, R85 ;  /* 0x0000001fff577819 */ /* 0x000fe20000011455 */
[----:B------:R-:W-:Y:S01]  /*2910*/  IMAD R39, R152, R15, R34 ;  /* 0x0000000f98277224 */ /* 0x000fe200078e0222 */
[----:B------:R-:W-:Y:S01]  /*2920*/  ISETP.GE.AND P1, PT, R16, UR4, PT ;  /* 0x0000000410007c0c */ /* 0x000fe2000bf26270 */
[----:B------:R-:W-:Y:S01]  /*2930*/  IMAD.WIDE.U32 R10, R152, R14, R10 ;  /* 0x0000000e980a7225 */ /* 0x000fe200078e000a */
[----:B------:R-:W-:-:S02]  /*2940*/  ISETP.GE.AND P2, PT, R0, UR4, PT ;  /* 0x0000000400007c0c */ /* 0x000fc4000bf46270 */
[----:B------:R-:W-:Y:S01]  /*2950*/  LOP3.LUT R95, R95, 0x40, RZ, 0xc0, !PT ;  /* 0x000000405f5f7812 */ /* 0x000fe200078ec0ff */
[----:B------:R-:W-:-:S04]  /*2960*/  IMAD.WIDE.U32 R12, R152, R14, R12 ;  /* 0x0000000e980c7225 */ /* 0x000fc800078e000c */
[C---:B------:R-:W-:Y:S02]  /*2970*/  IMAD R37, R152.reuse, R57, R37 ;  /* 0x0000003998257224 */ /* 0x040fe400078e0225 */
[----:B------:R-:W-:-:S04]  /*2980*/  IMAD.WIDE.U32 R20, R152, R56, R20 ;  /* 0x0000003898147225 */ /* 0x000fc800078e0014 */
[----:B------:R-:W-:-:S04]  /*2990*/  IMAD.WIDE.U32 R14, R14, 0x60, RZ ;  /* 0x000000600e0e7825 */ /* 0x000fc800078e00ff */
[----:B------:R-:W-:-:S04]  /*29a0*/  IMAD.WIDE.U32 R56, R56, 0x60, RZ ;  /* 0x0000006038387825 */ /* 0x000fc800078e00ff */
[----:B------:R-:W-:Y:S02]  /*29b0*/  IMAD R90, R216, 0x200, R35 ;  /* 0x00000200d85a7824 */ /* 0x000fe400078e0223 */
[----:B------:R-:W-:Y:S02]  /*29c0*/  IMAD.SHL.U32 R75, R75, 0x2, RZ ;  /* 0x000000024b4b7824 */ /* 0x000fe400078e00ff */
[----:B------:R-:W-:Y:S02]  /*29d0*/  IMAD.IADD R77, R15, 0x1, R77 ;  /* 0x000000010f4d7824 */ /* 0x000fe400078e024d */
[----:B------:R-:W-:Y:S02]  /*29e0*/  IMAD.IADD R78, R57, 0x1, R41 ;  /* 0x00000001394e7824 */ /* 0x000fe400078e0229 */
[----:B------:R-:W-:Y:S02]  /*29f0*/  IMAD.IADD R79, R11, 0x1, R39 ;  /* 0x000000010b4f7824 */ /* 0x000fe400078e0227 */
[----:B------:R-:W-:-:S02]  /*2a00*/  IMAD.IADD R80, R39, 0x1, R13 ;  /* 0x0000000127507824 */ /* 0x000fc400078e020d */
[----:B------:R-:W-:Y:S02]  /*2a10*/  IMAD.IADD R81, R21, 0x1, R37 ;  /* 0x0000000115517824 */ /* 0x000fe400078e0225 */
[----:B------:R-:W-:Y:S02]  /*2a20*/  IMAD.IADD R82, R37, 0x1, R31 ;  /* 0x0000000125527824 */ /* 0x000fe400078e021f */
[----:B------:R-:W-:Y:S02]  /*2a30*/  IMAD.IADD R88, R217, 0x1, R88 ;  /* 0x00000001d9587824 */ /* 0x000fe400078e0258 */
[----:B------:R-:W-:Y:S02]  /*2a40*/  IMAD R91, R216, 0x200, R33 ;  /* 0x00000200d85b7824 */ /* 0x000fe400078e0221 */
[----:B------:R-:W-:Y:S02]  /*2a50*/  IMAD.IADD R92, R89, 0x1, R90 ;  /* 0x00000001595c7824 */ /* 0x000fe400078e025a */
[----:B------:R-:W-:-:S07]  /*2a60*/  IMAD.IADD R93, R7, 0x1, R93 ;  /* 0x00000001075d7824 */ /* 0x000fce00078e025d */
.L_x_4917:
[----:B------:R-:W0:Y:S01]  /*2a70*/  LDC.64 R98, c[0x0][0x2e8] ;  /* 0x0000ba00ff627b82 */ /* 0x000e220000000a00 */
[----:B------:R-:W-:Y:S01]  /*2a80*/  VIADD R45, R27, 0xffffffff ;  /* 0xffffffff1b2d7836 */ /* 0x000fe20000000000 */
[----:B------:R-:W-:Y:S05]  /*2a90*/  YIELD ;  /* 0x0000000000007946 */ /* 0x000fea0003800000 */
[----:B------:R-:W-:Y:S01]  /*2aa0*/  SHF.R.S32.HI R39, RZ, 0x1f, R45 ;  /* 0x0000001fff277819 */ /* 0x000fe2000001142d */
[----:B------:R-:W1:Y:S01]  /*2ab0*/  LDC R102, c[0x0][0x3f4] ;  /* 0x0000fd00ff667b82 */ /* 0x000e620000000800 */
        /* <DEDUP_REMOVED lines=21> */
[----:B----4-:R-:W-:Y:S05]  /*2c10*/  @!P3 BRA `(.L_x_4871) ;  /* 0x00000028007cb947 */ /* 0x010fea0003800000 */
        /* <DEDUP_REMOVED lines=41> */
.L_x_4874:
[----:B------:R-:W-:Y:S05]  /*2eb0*/  BSYNC B1 ;  /* 0x0000000000017941 */ /* 0x000fea0003800000 */
.L_x_4873:
        /* <DEDUP_REMOVED lines=28> */
.L_x_4876:
[----:B------:R-:W-:Y:S05]  /*3080*/  BSYNC B1 ;  /* 0x0000000000017941 */ /* 0x000fea0003800000 */
.L_x_4875:
        /* <DEDUP_REMOVED lines=34> */
.L_x_4877:
[----:B------:R-:W-:Y:S01]  /*32b0*/  IMAD R96, R2, 0x8, R19 ;  /* 0x0000000802607824 */ /* 0x000fe200078e0213 */
[----:B------:R-:W-:Y:S01]  /*32c0*/  SHF.L.U32 R107, R207, 0x1f, RZ ;  /* 0x0000001fcf6b7819 */ /* 0x000fe200000006ff */
[----:B------:R-:W-:Y:S03]  /*32d0*/  BSSY B1, `(.L_x_4878) ;  /* 0x0000003000017945 */ /* 0x000fe60003800000 */
[----:B------:R-:W0:Y:S02]  /*32e0*/  SYNCS.PHASECHK.TRANS64.TRYWAIT P6, [R96+URZ+0x22890], R107 ;  /* 0x0228906b600075a7 */ /* 0x000e2400080c017f */
[----:B0-----:R-:W-:Y:S05]  /*32f0*/  @!P6 BRA `(.L_x_4879) ;  /* 0x000001ac000ce947 */ /* 0x001fea0003800000 */
.L_x_5184:
[----:B------:R-:W-:Y:S05]  /*3300*/  BSYNC B1 ;  /* 0x0000000000017941 */ /* 0x000fea0003800000 */
.L_x_4878:
        /* <DEDUP_REMOVED lines=12> */
[----:B------:R-:W-:Y:S01]  /*33d0*/  LOP3.LUT R54, R34, 0xffff0000, RZ, 0xc0, !PT ;  /* 0xffff000022367812 */ /* 0x000fe200078ec0ff */
[C---:B------:R-:W-:Y:S01]  /*33e0*/  IMAD.U32 R34, R35.reuse, 0x10000, RZ ;  /* 0x0001000023227824 */ /* 0x040fe200078e00ff */
[----:B------:R-:W-:Y:S02]  /*33f0*/  SHF.R.U32.HI R117, RZ, 0x10, R55 ;  /* 0x00000010ff757819 */ /* 0x000fe40000011637 */
[----:B------:R-:W-:-:S02]  /*3400*/  LOP3.LUT R52, R35, 0xffff0000, RZ, 0xc0, !PT ;  /* 0xffff000023347812 */ /* 0x000fc400078ec0ff */
[----:B------:R-:W-:Y:S01]  /*3410*/  PRMT R35, R112, 0x5410, R111 ;  /* 0x0000541070237816 */ /* 0x000fe2000000006f */
[C---:B------:R-:W-:Y:S01]  /*3420*/  IMAD.U32 R111, R33.reuse, 0x10000, RZ ;  /* 0x00010000216f7824 */ /* 0x040fe200078e00ff */
[----:B------:R-:W-:Y:S02]  /*3430*/  PRMT R115, R116, 0x5410, R115 ;  /* 0x0000541074737816 */ /* 0x000fe40000000073 */
[----:B------:R-:W-:Y:S02]  /*3440*/  PRMT R117, R118, 0x5410, R117 ;  /* 0x0000541076757816 */ /* 0x000fe40000000075 */
[----:B------:R-:W-:Y:S01]  /*3450*/  LOP3.LUT R55, R33, 0xffff0000, RZ, 0xc0, !PT ;  /* 0xffff000021377812 */ /* 0x000fe200078ec0ff */
[----:B------:R-:W-:Y:S01]  /*3460*/  IMAD.U32 R33, R32, 0x10000, RZ ;  /* 0x0001000020217824 */ /* 0x000fe200078e00ff */
[----:B------:R-:W-:Y:S01]  /*3470*/  LOP3.LUT R116, R115, 0xffff0000, RZ, 0xc0, !PT ;  /* 0xffff000073747812 */ /* 0x000fe200078ec0ff */
[----:B------:R-:W-:Y:S01]  /*3480*/  IMAD.U32 R118, R117, 0x10000, RZ ;  /* 0x0001000075767824 */ /* 0x000fe200078e00ff */
[----:B------:R-:W-:-:S02]  /*3490*/  LOP3.LUT R112, R35, 0xffff0000, RZ, 0xc0, !PT ;  /* 0xffff000023707812 */ /* 0x000fc400078ec0ff */
[----:B------:R-:W-:Y:S01]  /*34a0*/  PRMT R113, R114, 0x5410, R113 ;  /* 0x0000541072717816 */ /* 0x000fe20000000071 */
[C---:B------:R-:W-:Y:S01]  /*34b0*/  FMUL.FTZ R120, R55.reuse, R116 ;  /* 0x0000007437787220 */ /* 0x040fe20000410000 */
[----:B------:R-:W-:Y:S01]  /*34c0*/  FMUL.FTZ R122, R54, R118 ;  /* 0x00000076367a7220 */ /* 0x000fe20000410000 */
[-C--:B------:R-:W-:Y:S01]  /*34d0*/  FMUL.FTZ R119, R55, R112.reuse ;  /* 0x0000007037777220 */ /* 0x080fe20000410000 */
[----:B------:R-:W-:Y:S01]  /*34e0*/  LOP3.LUT R55, R32, 0xffff0000, RZ, 0xc0, !PT ;  /* 0xffff000020377812 */ /* 0x000fe200078ec0ff */
[----:B------:R-:W-:Y:S01]  /*34f0*/  IMAD.U32 R114, R113, 0x10000, RZ ;  /* 0x0001000071727824 */ /* 0x000fe200078e00ff */
[----:B------:R-:W-:Y:S01]  /*3500*/  LOP3.LUT R117, R117, 0xffff0000, RZ, 0xc0, !PT ;  /* 0xffff000075757812 */ /* 0x000fe200078ec0ff */
[----:B------:R-:W-:Y:S01]  /*3510*/  FFMA.FTZ R32, R111, R112, -R120 ;  /* 0x000000706f207223 */ /* 0x000fe20000010878 */
[----:B------:R-:W-:Y:S01]  /*3520*/  LOP3.LUT R113, R113, 0xffff0000, RZ, 0xc0, !PT ;  /* 0xffff000071717812 */ /* 0x000fe200078ec0ff */
[----:B------:R-:W-:Y:S01]  /*3530*/  FFMA.FTZ R119, R111, R116, R119 ;  /* 0x000000746f777223 */ /* 0x000fe20000010077 */
[----:B------:R-:W-:Y:S01]  /*3540*/  FMUL.FTZ R116, R54, R114 ;  /* 0x0000007236747220 */ /* 0x000fe20000410000 */
[----:B------:R-:W-:-:S02]  /*3550*/  IMAD.U32 R112, R115, 0x10000, RZ ;  /* 0x0001000073707824 */ /* 0x000fc400078e00ff */
[----:B------:R-:W-:Y:S01]  /*3560*/  FFMA.FTZ R122, R53, R114, -R122 ;  /* 0x00000072357a7223 */ /* 0x000fe2000001087a */
[----:B------:R-:W-:Y:S02]  /*3570*/  IMAD.U32 R54, R35, 0x10000, RZ ;  /* 0x0001000023367824 */ /* 0x000fe400078e00ff */
[C---:B------:R-:W-:Y:S01]  /*3580*/  FMUL.FTZ R35, R52.reuse, R117 ;  /* 0x0000007534237220 */ /* 0x040fe20000410000 */
[-C--:B------:R-:W-:Y:S01]  /*3590*/  FMUL.FTZ R114, R52, R113.reuse ;  /* 0x0000007134727220 */ /* 0x080fe20000410000 */
[C---:B------:R-:W-:Y:S01]  /*35a0*/  FMUL.FTZ R52, R55.reuse, R112 ;  /* 0x0000007037347220 */ /* 0x040fe20000410000 */
        /* <DEDUP_REMOVED lines=9> */
[----:B------:R-:W-:-:S07]  /*3640*/  F2FP.BF16.F32.PACK_AB R32, R55, R52 ;  /* 0x000000343720723e */ /* 0x000fce00000010ff */
.L_x_4885:
[----:B------:R-:W-:Y:S05]  /*3650*/  BSYNC B3 ;  /* 0x0000000000037941 */ /* 0x000fea0003800000 */
.L_x_4884:
[----:B--2---:R1:W-:Y:S02]  /*3660*/  STG.E.128 desc[UR40][R42.64], R32 ;  /* 0x000000202a007986 */ /* 0x0043e4000c101d28 */
.L_x_4883:
[----:B------:R-:W-:Y:S05]  /*3670*/  BSYNC B2 ;  /* 0x0000000000027941 */ /* 0x000fea0003800000 */
.L_x_4882:
[----:B------:R-:W-:Y:S05]  /*3680*/  @P2 BRA `(.L_x_4881) ;  /* 0x0000000000cc2947 */ /* 0x000fea0003800000 */
[----:B-1----:R1:W2:Y:S01]  /*3690*/  LDS.128 R32, [R103] ;  /* 0x0000000067207984 */ /* 0x0022a20000000c00 */
[----:B------:R-:W-:Y:S01]  /*36a0*/  ISETP.GE.AND P4, PT, R208, R102, PT ;  /* 0x00000066d000720c */ /* 0x000fe20003f86270 */
[----:B------:R-:W-:-:S12]  /*36b0*/  BSSY B2, `(.L_x_4886) ;  /* 0x000002f000027945 */ /* 0x000fd80003800000 */
[----:B-1----:R-:W-:Y:S05]  /*36c0*/  @P4 BRA `(.L_x_4887) ;  /* 0x0000000000b44947 */ /* 0x002fea0003800000 */
[----:B------:R-:W-:Y:S02]  /*36d0*/  SHF.R.U64 R111, R48, 0x10, R49 ;  /* 0x00000010306f7819 */ /* 0x000fe40000001231 */
[--C-:B------:R-:W-:Y:S01]  /*36e0*/  SHF.R.U64 R52, R50, 0x10, R51.reuse ;  /* 0x0000001032347819 */ /* 0x100fe20000001233 */
[----:B--2---:R-:W-:Y:S01]  /*36f0*/  IMAD.U32 R50, R34, 0x10000, RZ ;  /* 0x0001000022327824 */ /* 0x004fe200078e00ff */
        /* <DEDUP_REMOVED lines=12> */
[----:B------:R-:W-:Y:S01]  /*37c0*/  LOP3.LUT R51, R34, 0xffff0000, RZ, 0xc0, !PT ;  /* 0xffff000022337812 */ /* 0x000fe200078ec0ff */
[C---:B------:R-:W-:Y:S01]  /*37d0*/  IMAD.U32 R34, R35.reuse, 0x10000, RZ ;  /* 0x0001000023227824 */ /* 0x040fe200078e00ff */
[----:B------:R-:W-:Y:S01]  /*37e0*/  LOP3.LUT R48, R35, 0xffff0000, RZ, 0xc0, !PT ;  /* 0xffff000023307812 */ /* 0x000fe200078ec0ff */
[----:B------:R-:W-:-:S02]  /*37f0*/  IMAD.U32 R35, R33, 0x10000, RZ ;  /* 0x0001000021237824 */ /* 0x000fc400078e00ff */
[C---:B------:R-:W-:Y:S01]  /*3800*/  FMUL.FTZ R116, R49.reuse, R112 ;  /* 0x0000007031747220 */ /* 0x040fe20000410000 */
[----:B------:R-:W-:Y:S02]  /*3810*/  IMAD.U32 R33, R32, 0x10000, RZ ;  /* 0x0001000020217824 */ /* 0x000fe400078e00ff */
[-C--:B------:R-:W-:Y:S01]  /*3820*/  FMUL.FTZ R49, R49, R54.reuse ;  /* 0x0000003631317220 */ /* 0x080fe20000410000 */
[----:B------:R-:W-:Y:S01]  /*3830*/  LOP3.LUT R113, R113, 0xffff0000, RZ, 0xc0, !PT ;  /* 0xffff000071717812 */ /* 0x000fe200078ec0ff */
[----:B------:R-:W-:Y:S01]  /*3840*/  IMAD.U32 R52, R52, 0x10000, RZ ;  /* 0x0001000034347824 */ /* 0x000fe200078e00ff */
[----:B------:R-:W-:Y:S01]  /*3850*/  LOP3.LUT R53, R53, 0xffff0000, RZ, 0xc0, !PT ;  /* 0xffff000035357812 */ /* 0x000fe200078ec0ff */
[C---:B------:R-:W-:Y:S01]  /*3860*/  FFMA.FTZ R116, R35.reuse, R54, -R116 ;  /* 0x0000003623747223 */ /* 0x040fe20000010874 */
[----:B------:R-:W-:Y:S01]  /*3870*/  LOP3.LUT R32, R32, 0xffff0000, RZ, 0xc0, !PT ;  /* 0xffff000020207812 */ /* 0x000fe200078ec0ff */
[----:B------:R-:W-:Y:S01]  /*3880*/  FFMA.FTZ R49, R35, R112, R49 ;  /* 0x0000007023317223 */ /* 0x000fe20000010031 */
[C---:B------:R-:W-:Y:S01]  /*3890*/  FMUL.FTZ R35, R48.reuse, R113 ;  /* 0x0000007130237220 */ /* 0x040fe20000410000 */
[----:B------:R-:W-:Y:S01]  /*38a0*/  FMUL.FTZ R54, R48, R53 ;  /* 0x0000003530367220 */ /* 0x000fe20000410000 */
[C---:B------:R-:W-:Y:S01]  /*38b0*/  FMUL.FTZ R115, R51.reuse, R114 ;  /* 0x0000007233737220 */ /* 0x040fe20000410000 */
[C---:B------:R-:W-:Y:S01]  /*38c0*/  FMUL.FTZ R48, R32.reuse, R111 ;  /* 0x0000006f20307220 */ /* 0x040fe20000410000 */
[-C--:B------:R-:W-:Y:S01]  /*38d0*/  FMUL.FTZ R32, R32, R52.reuse ;  /* 0x0000003420207220 */ /* 0x080fe20000410000 */
[-C--:B------:R-:W-:Y:S01]  /*38e0*/  FMUL.FTZ R51, R51, R55.reuse ;  /* 0x0000003733337220 */ /* 0x080fe20000410000 */
[C---:B------:R-:W-:Y:S01]  /*38f0*/  FFMA.FTZ R115, R50.reuse, R55, -R115 ;  /* 0x0000003732737223 */ /* 0x040fe20000010873 */
[C---:B------:R-:W-:Y:S01]  /*3900*/  FFMA.FTZ R48, R33.reuse, R52, -R48 ;  /* 0x0000003421307223 */ /* 0x040fe20000010830 */
[----:B------:R-:W-:Y:S01]  /*3910*/  FFMA.FTZ R33, R33, R111, R32 ;  /* 0x0000006f21217223 */ /* 0x000fe20000010020 */
[----:B------:R-:W-:Y:S01]  /*3920*/  FFMA.FTZ R50, R50, R114, R51 ;  /* 0x0000007232327223 */ /* 0x000fe20000010033 */
[C---:B------:R-:W-:Y:S01]  /*3930*/  FFMA.FTZ R35, R34.reuse, R53, -R35 ;  /* 0x0000003522237223 */ /* 0x040fe20000010823 */
[----:B------:R-:W-:Y:S01]  /*3940*/  FFMA.FTZ R54, R34, R113, R54 ;  /* 0x0000007122367223 */ /* 0x000fe20000010036 */
[----:B------:R-:W-:-:S02]  /*3950*/  F2FP.BF16.F32.PACK_AB R49, R49, R116 ;  /* 0x000000743131723e */ /* 0x000fc400000010ff */
[----:B------:R-:W-:Y:S02]  /*3960*/  F2FP.BF16.F32.PACK_AB R32, R33, R48 ;  /* 0x000000302120723e */ /* 0x000fe400000010ff */
[----:B------:R-:W-:Y:S01]  /*3970*/  F2FP.BF16.F32.PACK_AB R35, R54, R35 ;  /* 0x000000233623723e */ /* 0x000fe200000010ff */
[----:B------:R-:W-:Y:S01]  /*3980*/  IMAD.MOV.U32 R33, RZ, RZ, R49 ;  /* 0x000000ffff217224 */ /* 0x000fe200078e0031 */
[----:B------:R-:W-:-:S07]  /*3990*/  F2FP.BF16.F32.PACK_AB R34, R50, R115 ;  /* 0x000000733222723e */ /* 0x000fce00000010ff */
.L_x_4887:
[----:B------:R-:W-:Y:S05]  /*39a0*/  BSYNC B2 ;  /* 0x0000000000027941 */ /* 0x000fea0003800000 */
.L_x_4886:
[----:B--2---:R2:W-:Y:S02]  /*39b0*/  STG.E.128 desc[UR40][R42.64+0x40], R32 ;  /* 0x000040202a007986 */ /* 0x0045e4000c101d28 */
.L_x_4881:
[----:B------:R-:W-:Y:S05]  /*39c0*/  BSYNC B1 ;  /* 0x0000000000017941 */ /* 0x000fea0003800000 */
.L_x_4880:
        /* <DEDUP_REMOVED lines=10> */
[--C-:B------:R-:W-:Y:S02]  /*3a70*/  SHF.R.U32.HI R48, RZ, 0x10, R45.reuse ;  /* 0x00000010ff307819 */ /* 0x100fe4000001162d */
[----:B------:R-:W-:Y:S02]  /*3a80*/  PRMT R105, R105, 0x5410, R46 ;  /* 0x0000541069697816 */ /* 0x000fe4000000002e */
[----:B------:R-:W-:Y:S01]  /*3a90*/  SHF.R.U64 R51, R44, 0x10, R45 ;  /* 0x000000102c337819 */ /* 0x000fe2000000122d */
[----:B------:R-:W-:Y:S01]  /*3aa0*/  IMAD.U32 R44, R35, 0x10000, RZ ;  /* 0x00010000232c7824 */ /* 0x000fe200078e00ff */
[----:B------:R-:W-:-:S02]  /*3ab0*/  PRMT R109, R109, 0x5410, R48 ;  /* 0x000054106d6d7816 */ /* 0x000fc40000000030 */
[----:B------:R-:W-:Y:S01]  /*3ac0*/  PRMT R108, R108, 0x5410, R49 ;  /* 0x000054106c6c7816 */ /* 0x000fe20000000031 */
[----:B------:R-:W-:Y:S01]  /*3ad0*/  IMAD.U32 R49, R105, 0x10000, RZ ;  /* 0x0001000069317824 */ /* 0x000fe200078e00ff */
[----:B------:R-:W-:Y:S01]  /*3ae0*/  LOP3.LUT R43, R34, 0xffff0000, RZ, 0xc0, !PT ;  /* 0xffff0000222b7812 */ /* 0x000fe200078ec0ff */
[----:B------:R-:W-:Y:S01]  /*3af0*/  IMAD.U32 R47, R109, 0x10000, RZ ;  /* 0x000100006d2f7824 */ /* 0x000fe200078e00ff */
[----:B------:R-:W-:Y:S01]  /*3b00*/  LOP3.LUT R45, R35, 0xffff0000, RZ, 0xc0, !PT ;  /* 0xffff0000232d7812 */ /* 0x000fe200078ec0ff */
[----:B------:R-:W-:Y:S01]  /*3b10*/  IMAD.U32 R34, R33, 0x10000, RZ ;  /* 0x0001000021227824 */ /* 0x000fe200078e00ff */
[----:B------:R-:W-:Y:S01]  /*3b20*/  PRMT R110, R110, 0x5410, R51 ;  /* 0x000054106e6e7816 */ /* 0x000fe20000000033 */
[----:B------:R-:W-:Y:S01]  /*3b30*/  FMUL.FTZ R53, R43, R49 ;  /* 0x000000312b357220 */ /* 0x000fe20000410000 */
[----:B------:R-:W-:Y:S01]  /*3b40*/  LOP3.LUT R35, R33, 0xffff0000, RZ, 0xc0, !PT ;  /* 0xffff000021237812 */ /* 0x000fe200078ec0ff */
[-C--:B------:R-:W-:Y:S01]  /*3b50*/  FMUL.FTZ R43, R43, R47.reuse ;  /* 0x0000002f2b2b7220 */ /* 0x080fe20000410000 */
[----:B------:R-:W-:Y:S01]  /*3b60*/  LOP3.LUT R48, R108, 0xffff0000, RZ, 0xc0, !PT ;  /* 0xffff00006c307812 */ /* 0x000fe200078ec0ff */
[----:B------:R-:W-:Y:S01]  /*3b70*/  IMAD.U32 R33, R32, 0x10000, RZ ;  /* 0x0001000020217824 */ /* 0x000fe200078e00ff */
[----:B------:R-:W-:Y:S01]  /*3b80*/  LOP3.LUT R46, R110, 0xffff0000, RZ, 0xc0, !PT ;  /* 0xffff00006e2e7812 */ /* 0x000fe200078ec0ff */
[----:B------:R-:W-:Y:S01]  /*3b90*/  FFMA.FTZ R53, R42, R47, -R53 ;  /* 0x0000002f2a357223 */ /* 0x000fe20000010835 */
[----:B------:R-:W-:Y:S01]  /*3ba0*/  LOP3.LUT R105, R105, 0xffff0000, RZ, 0xc0, !PT ;  /* 0xffff000069697812 */ /* 0x000fe200078ec0ff */
[----:B------:R-:W-:Y:S01]  /*3bb0*/  FMUL.FTZ R51, R35, R48 ;  /* 0x0000003023337220 */ /* 0x000fe20000410000 */
[----:B------:R-:W-:Y:S01]  /*3bc0*/  LOP3.LUT R109, R109, 0xffff0000, RZ, 0xc0, !PT ;  /* 0xffff00006d6d7812 */ /* 0x000fe200078ec0ff */
        /* <DEDUP_REMOVED lines=21> */
.L_x_4892:
[----:B------:R-:W-:Y:S05]  /*3d20*/  BSYNC B2 ;  /* 0x0000000000027941 */ /* 0x000fea0003800000 */
.L_x_4891:
[----:B--2---:R3:W-:Y:S02]  /*3d30*/  STG.E.128 desc[UR40][R40.64], R32 ;  /* 0x0000002028007986 */ /* 0x0047e4000c101d28 */
.L_x_4890:
[----:B------:R-:W-:Y:S05]  /*3d40*/  BSYNC B1 ;  /* 0x0000000000017941 */ /* 0x000fea0003800000 */
.L_x_4889:
        /* <DEDUP_REMOVED lines=51> */
.L_x_4894:
[----:B------:R-:W-:Y:S05]  /*4080*/  BSYNC B1 ;  /* 0x0000000000017941 */ /* 0x000fea0003800000 */
.L_x_4893:
[----:B--2---:R4:W-:Y:S01]  /*4090*/  STG.E.128 desc[UR40][R40.64+0x40], R32 ;  /* 0x0000402028007986 */ /* 0x0049e2000c101d28 */
[----:B------:R-:W-:Y:S05]  /*40a0*/  BRA `(.L_x_4888) ;  /* 0x0000001400c07947 */ /* 0x000fea0003800000 */
.L_x_4872:
        /* <DEDUP_REMOVED lines=73> */
.L_x_4895:
        /* <DEDUP_REMOVED lines=9> */
.L_x_5185:
[----:B------:R-:W-:Y:S05]  /*45d0*/  BSYNC B1 ;  /* 0x0000000000017941 */ /* 0x000fea0003800000 */
.L_x_4896:
        /* <DEDUP_REMOVED lines=11> */
[----:B------:R-:W-:Y:S01]  /*4690*/  LEA.HI R49, R49, R48, RZ, 0x4 ;  /* 0x0000003031317211 */ /* 0x000fe200078f20ff */
[----:B------:R-:W-:Y:S01]  /*46a0*/  IMAD R48, R2, 0x1800, R91 ;  /* 0x0000180002307824 */ /* 0x000fe200078e025b */
[----:B------:R-:W-:Y:S02]  /*46b0*/  IADD3.X R112, R61, R114, R87, P5, P6 ;  /* 0x000000723d707210 */ /* 0x000fe40002fec457 */
[----:B------:R-:W-:Y:S01]  /*46c0*/  LEA.HI.SX32 R49, R49, R84, 0x1c ;  /* 0x0000005431317211 */ /* 0x000fe200078fe2ff */
[----:B------:R-:W-:-:S04]  /*46d0*/  IMAD R48, R48, 0x2, R19 ;  /* 0x0000000230307824 */ /* 0x000fc800078e0213 */
        /* <DEDUP_REMOVED lines=15> */
[----:B------:R-:W-:Y:S01]  /*47d0*/  LOP3.LUT R53, R53, 0xffff0000, RZ, 0xc0, !PT ;  /* 0xffff000035357812 */ /* 0x000fe200078ec0ff */
[C---:B------:R-:W-:Y:S01]  /*47e0*/  IMAD.U32 R128, R117.reuse, 0x10000, RZ ;  /* 0x0001000075807824 */ /* 0x040fe200078e00ff */
[----:B------:R-:W-:Y:S01]  /*47f0*/  LOP3.LUT R117, R117, 0xffff0000, RZ, 0xc0, !PT ;  /* 0xffff000075757812 */ /* 0x000fe200078ec0ff */
[C---:B------:R-:W-:Y:S01]  /*4800*/  IMAD.U32 R118, R116.reuse, 0x10000, RZ ;  /* 0x0001000074767824 */ /* 0x040fe200078e00ff */
[----:B------:R-:W-:Y:S01]  /*4810*/  LOP3.LUT R116, R116, 0xffff0000, RZ, 0xc0, !PT ;  /* 0xffff000074747812 */ /* 0x000fe200078ec0ff */
[C---:B------:R-:W-:Y:S01]  /*4820*/  FMUL.FTZ R130, R113.reuse, R128 ;  /* 0x0000008071827220 */ /* 0x040fe20000410000 */
[----:B------:R-:W-:Y:S01]  /*4830*/  SHF.R.U64 R32, R32, 0x10, R33 ;  /* 0x0000001020207819 */ /* 0x000fe20000001221 */
[-C--:B------:R-:W-:Y:S01]  /*4840*/  FMUL.FTZ R119, R113, R118.reuse ;  /* 0x0000007671777220 */ /* 0x080fe20000410000 */
[----:B------:R-:W-:Y:S01]  /*4850*/  SHF.R.U64 R37, R36, 0x10, R37 ;  /* 0x0000001024257819 */ /* 0x000fe20000001225 */
[----:B------:R-:W-:Y:S01]  /*4860*/  FFMA.FTZ R113, R115, R118, -R130 ;  /* 0x0000007673717223 */ /* 0x000fe20000010882 */
[----:B------:R-:W-:Y:S01]  /*4870*/  LOP3.LUT R118, R49, 0xffff0000, RZ, 0xc0, !PT ;  /* 0xffff000031767812 */ /* 0x000fe200078ec0ff */
[----:B------:R-:W-:Y:S01]  /*4880*/  FFMA.FTZ R115, R115, R128, R119 ;  /* 0x0000008073737223 */ /* 0x000fe20000010077 */
[C---:B------:R-:W-:Y:S01]  /*4890*/  FMUL.FTZ R49, R53.reuse, R117 ;  /* 0x0000007535317220 */ /* 0x040fe20000410000 */
[----:B------:R-:W-:Y:S01]  /*48a0*/  FMUL.FTZ R128, R53, R116 ;  /* 0x0000007435807220 */ /* 0x000fe20000410000 */
[----:B------:R-:W-:Y:S01]  /*48b0*/  SHF.R.U32.HI R53, RZ, 0x10, R39 ;  /* 0x00000010ff357819 */ /* 0x000fe20000011627 */
[----:B------:R-:W-:-:S02]  /*48c0*/  IMAD.U32 R119, R51, 0x10000, RZ ;  /* 0x0001000033777824 */ /* 0x000fc400078e00ff */
[C---:B------:R-:W-:Y:S01]  /*48d0*/  FFMA.FTZ R116, R118.reuse, R116, -R49 ;  /* 0x0000007476747223 */ /* 0x040fe20000010831 */
[----:B------:R-:W-:Y:S01]  /*48e0*/  SHF.R.U32.HI R49, RZ, 0x10, R35 ;  /* 0x00000010ff317819 */ /* 0x000fe20000011623 */
[----:B------:R-:W-:Y:S01]  /*48f0*/  FFMA.FTZ R118, R118, R117, R128 ;  /* 0x0000007576767223 */ /* 0x000fe20000010080 */
[----:B------:R-:W-:Y:S01]  /*4900*/  PRMT R53, R132, 0x5410, R53 ;  /* 0x0000541084357816 */ /* 0x000fe20000000035 */
[----:B------:R-:W-:Y:S01]  /*4910*/  IMAD.U32 R117, R55, 0x10000, RZ ;  /* 0x0001000037757824 */ /* 0x000fe200078e00ff */
[----:B------:R-:W-:Y:S01]  /*4920*/  PRMT R49, R131, 0x5410, R49 ;  /* 0x0000541083317816 */ /* 0x000fe20000000031 */
[----:B------:R-:W-:Y:S01]  /*4930*/  IMAD.U32 R36, R52, 0x10000, RZ ;  /* 0x0001000034247824 */ /* 0x000fe200078e00ff */
[----:B------:R-:W-:Y:S01]  /*4940*/  LOP3.LUT R55, R55, 0xffff0000, RZ, 0xc0, !PT ;  /* 0xffff000037377812 */ /* 0x000fe200078ec0ff */
[----:B------:R-:W-:Y:S01]  /*4950*/  IMAD.U32 R130, R53, 0x10000, RZ ;  /* 0x0001000035827824 */ /* 0x000fe200078e00ff */
[----:B------:R-:W-:Y:S01]  /*4960*/  PRMT R37, R133, 0x5410, R37 ;  /* 0x0000541085257816 */ /* 0x000fe20000000025 */
[----:B------:R-:W-:Y:S01]  /*4970*/  IMAD.U32 R128, R49, 0x10000, RZ ;  /* 0x0001000031807824 */ /* 0x000fe200078e00ff */
[----:B------:R-:W-:Y:S01]  /*4980*/  LOP3.LUT R51, R51, 0xffff0000, RZ, 0xc0, !PT ;  /* 0xffff000033337812 */ /* 0x000fe200078ec0ff */
[----:B------:R-:W-:Y:S01]  /*4990*/  FMUL.FTZ R132, R117, R130 ;  /* 0x0000008275847220 */ /* 0x000fe20000410000 */
[----:B------:R-:W-:-:S02]  /*49a0*/  IMAD.U32 R33, R48, 0x10000, RZ ;  /* 0x0001000030217824 */ /* 0x000fc400078e00ff */
[-C--:B------:R-:W-:Y:S01]  /*49b0*/  FMUL.FTZ R131, R117, R128.reuse ;  /* 0x0000008075837220 */ /* 0x080fe20000410000 */
[----:B------:R-:W-:Y:S01]  /*49c0*/  LOP3.LUT R52, R52, 0xffff0000, RZ, 0xc0, !PT ;  /* 0xffff000034347812 */ /* 0x000fe200078ec0ff */
[----:B------:R-:W-:Y:S01]  /*49d0*/  FFMA.FTZ R117, R119, R128, -R132 ;  /* 0x0000008077757223 */ /* 0x000fe20000010884 */
[----:B------:R-:W-:Y:S01]  /*49e0*/  LOP3.LUT R128, R53, 0xffff0000, RZ, 0xc0, !PT ;  /* 0xffff000035807812 */ /* 0x000fe200078ec0ff */
[----:B------:R-:W-:Y:S01]  /*49f0*/  FFMA.FTZ R119, R119, R130, R131 ;  /* 0x0000008277777223 */ /* 0x000fe20000010083 */
[----:B------:R-:W-:Y:S02]  /*4a00*/  PRMT R53, R121, 0x5432, R32 ;  /* 0x0000543279357816 */ /* 0x000fe40000000020 */
[----:B------:R-:W-:Y:S01]  /*4a10*/  LOP3.LUT R32, R49, 0xffff0000, RZ, 0xc0, !PT ;  /* 0xffff000031207812 */ /* 0x000fe200078ec0ff */
[C---:B------:R-:W-:Y:S01]  /*4a20*/  FMUL.FTZ R130, R55.reuse, R128 ;  /* 0x0000008037827220 */ /* 0x040fe20000410000 */
[----:B------:R-:W-:Y:S01]  /*4a30*/  SHF.R.U64 R39, R38, 0x10, R39 ;  /* 0x0000001026277819 */ /* 0x000fe20000001227 */
[----:B------:R-:W-:Y:S01]  /*4a40*/  IMAD.U32 R38, R54, 0x10000, RZ ;  /* 0x0001000036267824 */ /* 0x000fe200078e00ff */
[----:B------:R-:W-:Y:S01]  /*4a50*/  SHF.R.U64 R34, R34, 0x10, R35 ;  /* 0x0000001022227819 */ /* 0x000fe20000001223 */
[----:B------:R-:W-:Y:S01]  /*4a60*/  FMUL.FTZ R49, R55, R32 ;  /* 0x0000002037317220 */ /* 0x000fe20000410000 */
[----:B------:R-:W-:-:S02]  /*4a70*/  IMAD.U32 R55, R37, 0x10000, RZ ;  /* 0x0001000025377824 */ /* 0x000fc400078e00ff */
[----:B------:R-:W-:Y:S01]  /*4a80*/  FFMA.FTZ R32, R51, R32, -R130 ;  /* 0x0000002033207223 */ /* 0x000fe20000010882 */
[----:B------:R-:W-:Y:S01]  /*4a90*/  LOP3.LUT R37, R37, 0xffff0000, RZ, 0xc0, !PT ;  /* 0xffff000025257812 */ /* 0x000fe200078ec0ff */
[----:B------:R-:W-:Y:S01]  /*4aa0*/  FFMA.FTZ R128, R51, R128, R49 ;  /* 0x0000008033807223 */ /* 0x000fe20000010031 */
[C---:B------:R-:W-:Y:S02]  /*4ab0*/  IMAD.U32 R49, R53.reuse, 0x10000, RZ ;  /* 0x0001000035317824 */ /* 0x040fe400078e00ff */
[----:B------:R-:W-:Y:S01]  /*4ac0*/  FMUL.FTZ R130, R36, R55 ;  /* 0x0000003724827220 */ /* 0x000fe20000410000 */
[----:B------:R-:W-:Y:S01]  /*4ad0*/  LOP3.LUT R48, R48, 0xffff0000, RZ, 0xc0, !PT ;  /* 0xffff000030307812 */ /* 0x000fe200078ec0ff */
[----:B------:R-:W-:Y:S02]  /*4ae0*/  IMAD.U32 R35, R50, 0x10000, RZ ;  /* 0x0001000032237824 */ /* 0x000fe400078e00ff */
[-C--:B------:R-:W-:Y:S01]  /*4af0*/  FMUL.FTZ R132, R36, R49.reuse ;  /* 0x0000003124847220 */ /* 0x080fe20000410000 */
[----:B------:R-:W-:Y:S01]  /*4b00*/  LOP3.LUT R53, R53, 0xffff0000, RZ, 0xc0, !PT ;  /* 0xffff000035357812 */ /* 0x000fe200078ec0ff */
[----:B------:R-:W-:Y:S01]  /*4b10*/  FFMA.FTZ R36, R33, R49, -R130 ;  /* 0x0000003121247223 */ /* 0x000fe20000010882 */
[----:B------:R-:W-:Y:S01]  /*4b20*/  PRMT R39, R129, 0x5410, R39 ;  /* 0x0000541081277816 */ /* 0x000fe20000000027 */
[----:B------:R-:W-:Y:S01]  /*4b30*/  FMUL.FTZ R49, R52, R37 ;  /* 0x0000002534317220 */ /* 0x000fe20000410000 */
[----:B------:R-:W-:Y:S01]  /*4b40*/  PRMT R34, R120, 0x5432, R34 ;  /* 0x0000543278227816 */ /* 0x000fe20000000022 */
[----:B------:R-:W-:Y:S01]  /*4b50*/  FFMA.FTZ R33, R33, R55, R132 ;  /* 0x0000003721217223 */ /* 0x000fe20000010084 */
[-C--:B------:R-:W-:Y:S01]  /*4b60*/  FMUL.FTZ R55, R52, R53.reuse ;  /* 0x0000003534377220 */ /* 0x080fe20000410000 */
[----:B------:R-:W-:Y:S01]  /*4b70*/  FFMA.FTZ R49, R48, R53, -R49 ;  /* 0x0000003530317223 */ /* 0x000fe20000010831 */
[----:B------:R-:W-:Y:S01]  /*4b80*/  LOP3.LUT R54, R54, 0xffff0000, RZ, 0xc0, !PT ;  /* 0xffff000036367812 */ /* 0x000fe200078ec0ff */
[C---:B------:R-:W-:Y:S01]  /*4b90*/  IMAD.U32 R52, R39.reuse, 0x10000, RZ ;  /* 0x0001000027347824 */ /* 0x040fe200078e00ff */
[----:B------:R-:W-:Y:S01]  /*4ba0*/  LOP3.LUT R53, R39, 0xffff0000, RZ, 0xc0, !PT ;  /* 0xffff000027357812 */ /* 0x000fe200078ec0ff */
[C---:B------:R-:W-:Y:S01]  /*4bb0*/  IMAD.U32 R51, R34.reuse, 0x10000, RZ ;  /* 0x0001000022337824 */ /* 0x040fe200078e00ff */
[----:B------:R-:W-:Y:S01]  /*4bc0*/  LOP3.LUT R39, R34, 0xffff0000, RZ, 0xc0, !PT ;  /* 0xffff000022277812 */ /* 0x000fe200078ec0ff */
[----:B------:R-:W-:Y:S01]  /*4bd0*/  FFMA.FTZ R48, R48, R37, R55 ;  /* 0x0000002530307223 */ /* 0x000fe20000010037 */
[----:B------:R-:W-:Y:S01]  /*4be0*/  LOP3.LUT R50, R50, 0xffff0000, RZ, 0xc0, !PT ;  /* 0xffff000032327812 */ /* 0x000fe200078ec0ff */
[-C--:B------:R-:W-:Y:S01]  /*4bf0*/  FMUL.FTZ R34, R38, R52.reuse ;  /* 0x0000003426227220 */ /* 0x080fe20000410000 */
[----:B------:R-:W-:Y:S01]  /*4c00*/  FMUL.FTZ R55, R54, R53 ;  /* 0x0000003536377220 */ /* 0x000fe20000410000 */
        /* <DEDUP_REMOVED lines=17> */
.L_x_4901:
[----:B------:R-:W-:Y:S05]  /*4d20*/  BSYNC B2 ;  /* 0x0000000000027941 */ /* 0x000fea0003800000 */
.L_x_4900:
        /* <DEDUP_REMOVED lines=12> */
.L_x_4899:
[----:B------:R-:W-:Y:S05]  /*4df0*/  BSYNC B1 ;  /* 0x0000000000017941 */ /* 0x000fea0003800000 */
.L_x_4898:
        /* <DEDUP_REMOVED lines=32> */
[----:B------:R-:W-:Y:S01]  /*5000*/  SHF.R.U32.HI R103, RZ, 0x10, R47 ;  /* 0x00000010ff677819 */ /* 0x000fe2000001162f */
[----:B------:R-:W-:Y:S01]  /*5010*/  IMAD.U32 R53, R124, 0x10000, RZ ;  /* 0x000100007c357824 */ /* 0x000fe200078e00ff */
[----:B------:R-:W-:-:S02]  /*5020*/  SHF.R.U32.HI R102, RZ, 0x10, R43 ;  /* 0x00000010ff667819 */ /* 0x000fc4000001162b */
[----:B------:R-:W-:Y:S02]  /*5030*/  SHF.R.U64 R54, R44, 0x10, R45 ;  /* 0x000000102c367819 */ /* 0x000fe4000000122d */
[----:B------:R-:W-:Y:S01]  /*5040*/  SHF.R.U64 R55, R46, 0x10, R47 ;  /* 0x000000102e377819 */ /* 0x000fe2000000122f */
[C---:B------:R-:W-:Y:S01]  /*5050*/  IMAD.U32 R47, R39.reuse, 0x10000, RZ ;  /* 0x00010000272f7824 */ /* 0x040fe200078e00ff */
[----:B------:R-:W-:Y:S01]  /*5060*/  LOP3.LUT R45, R39, 0xffff0000, RZ, 0xc0, !PT ;  /* 0xffff0000272d7812 */ /* 0x000fe200078ec0ff */
[----:B------:R-:W-:Y:S01]  /*5070*/  IMAD.U32 R39, R126, 0x10000, RZ ;  /* 0x000100007e277824 */ /* 0x000fe200078e00ff */
[----:B------:R-:W-:Y:S01]  /*5080*/  PRMT R120, R120, 0x5410, R103 ;  /* 0x0000541078787816 */ /* 0x000fe20000000067 */
[----:B-1----:R-:W-:Y:S01]  /*5090*/  IMAD.U32 R46, R35, 0x10000, RZ ;  /* 0x00010000232e7824 */ /* 0x002fe200078e00ff */
[----:B------:R-:W-:Y:S01]  /*50a0*/  PRMT R121, R121, 0x5410, R102 ;  /* 0x0000541079797816 */ /* 0x000fe20000000066 */
[----:B------:R-:W-:Y:S01]  /*50b0*/  FMUL.FTZ R103, R52, R39 ;  /* 0x0000002734677220 */ /* 0x000fe20000410000 */
[----:B------:R-:W-:Y:S01]  /*50c0*/  SHF.R.U64 R104, R42, 0x10, R43 ;  /* 0x000000102a687819 */ /* 0x000fe2000000122b */
[----:B------:R-:W-:Y:S01]  /*50d0*/  IMAD.U32 R42, R33, 0x10000, RZ ;  /* 0x00010000212a7824 */ /* 0x000fe200078e00ff */
[----:B------:R-:W-:Y:S01]  /*50e0*/  PRMT R122, R122, 0x5410, R55 ;  /* 0x000054107a7a7816 */ /* 0x000fe20000000037 */
[----:B------:R-:W-:Y:S01]  /*50f0*/  FMUL.FTZ R55, R52, R53 ;  /* 0x0000003534377220 */ /* 0x000fe20000410000 */
[----:B------:R-:W-:Y:S01]  /*5100*/  PRMT R123, R123, 0x5410, R54 ;  /* 0x000054107b7b7816 */ /* 0x000fe20000000036 */
[----:B------:R-:W-:Y:S01]  /*5110*/  IMAD.U32 R54, R120, 0x10000, RZ ;  /* 0x0001000078367824 */ /* 0x000fe200078e00ff */
[----:B------:R-:W-:Y:S01]  /*5120*/  SHF.R.U64 R110, R40, 0x10, R41 ;  /* 0x00000010286e7819 */ /* 0x000fe20000001229 */
[----:B------:R-:W-:-:S02]  /*5130*/  IMAD.U32 R52, R121, 0x10000, RZ ;  /* 0x0001000079347824 */ /* 0x000fc400078e00ff */
[C---:B------:R-:W-:Y:S01]  /*5140*/  FFMA.FTZ R39, R42.reuse, R39, -R55 ;  /* 0x000000272a277223 */ /* 0x040fe20000010837 */
[----:B------:R-:W-:Y:S01]  /*5150*/  FFMA.FTZ R42, R42, R53, R103 ;  /* 0x000000352a2a7223 */ /* 0x000fe20000010067 */
[----:B------:R-:W-:Y:S01]  /*5160*/  LOP3.LUT R44, R37, 0xffff0000, RZ, 0xc0, !PT ;  /* 0xffff0000252c7812 */ /* 0x000fe200078ec0ff */
[C---:B------:R-:W-:Y:S01]  /*5170*/  FMUL.FTZ R53, R47.reuse, R54 ;  /* 0x000000362f357220 */ /* 0x040fe20000410000 */
[----:B------:R-:W-:Y:S01]  /*5180*/  LOP3.LUT R124, R124, 0xffff0000, RZ, 0xc0, !PT ;  /* 0xffff00007c7c7812 */ /* 0x000fe200078ec0ff */
[-C--:B------:R-:W-:Y:S01]  /*5190*/  FMUL.FTZ R55, R47, R52.reuse ;  /* 0x000000342f377220 */ /* 0x080fe20000410000 */
[----:B------:R-:W-:Y:S01]  /*51a0*/  LOP3.LUT R120, R120, 0xffff0000, RZ, 0xc0, !PT ;  /* 0xffff000078787812 */ /* 0x000fe200078ec0ff */
[----:B------:R-:W-:Y:S01]  /*51b0*/  FFMA.FTZ R47, R46, R52, -R53 ;  /* 0x000000342e2f7223 */ /* 0x000fe20000010835 */
[----:B------:R-:W-:Y:S01]  /*51c0*/  PRMT R127, R127, 0x5410, R110 ;  /* 0x000054107f7f7816 */ /* 0x000fe2000000006e */
[----:B------:R-:W-:Y:S01]  /*51d0*/  FMUL.FTZ R102, R44, R124 ;  /* 0x0000007c2c667220 */ /* 0x000fe20000410000 */
[----:B------:R-:W-:Y:S01]  /*51e0*/  LOP3.LUT R126, R126, 0xffff0000, RZ, 0xc0, !PT ;  /* 0xffff00007e7e7812 */ /* 0x000fe200078ec0ff */
[----:B------:R-:W-:Y:S01]  /*51f0*/  FFMA.FTZ R55, R46, R54, R55 ;  /* 0x000000362e377223 */ /* 0x000fe20000010037 */
[----:B------:R-:W-:Y:S01]  /*5200*/  LOP3.LUT R43, R33, 0xffff0000, RZ, 0xc0, !PT ;  /* 0xffff0000212b7812 */ /* 0x000fe200078ec0ff */
[C---:B------:R-:W-:Y:S01]  /*5210*/  IMAD.U32 R37, R36.reuse, 0x10000, RZ ;  /* 0x0001000024257824 */ /* 0x040fe200078e00ff */
[----:B------:R-:W-:Y:S01]  /*5220*/  LOP3.LUT R41, R35, 0xffff0000, RZ, 0xc0, !PT ;  /* 0xffff000023297812 */ /* 0x000fe200078ec0ff */
[----:B------:R-:W-:Y:S01]  /*5230*/  FMUL.FTZ R54, R45, R120 ;  /* 0x000000782d367220 */ /* 0x000fe20000410000 */
[----:B------:R-:W-:Y:S01]  /*5240*/  LOP3.LUT R52, R121, 0xffff0000, RZ, 0xc0, !PT ;  /* 0xffff000079347812 */ /* 0x000fe200078ec0ff */
[----:B------:R-:W-:Y:S01]  /*5250*/  IMAD.U32 R53, R123, 0x10000, RZ ;  /* 0x000100007b357824 */ /* 0x000fe200078e00ff */
[----:B------:R-:W-:Y:S01]  /*5260*/  LOP3.LUT R36, R36, 0xffff0000, RZ, 0xc0, !PT ;  /* 0xffff000024247812 */ /* 0x000fe200078ec0ff */
[----:B------:R-:W-:Y:S01]  /*5270*/  IMAD.U32 R46, R127, 0x10000, RZ ;  /* 0x000100007f2e7824 */ /* 0x000fe200078e00ff */
[----:B------:R-:W-:Y:S01]  /*5280*/  PRMT R125, R125, 0x5410, R104 ;  /* 0x000054107d7d7816 */ /* 0x000fe20000000068 */
[-C--:B------:R-:W-:Y:S01]  /*5290*/  FMUL.FTZ R104, R44, R126.reuse ;  /* 0x0000007e2c687220 */ /* 0x080fe20000410000 */
[----:B------:R-:W-:Y:S01]  /*52a0*/  LOP3.LUT R123, R123, 0xffff0000, RZ, 0xc0, !PT ;  /* 0xffff00007b7b7812 */ /* 0x000fe200078ec0ff */
[----:B------:R-:W-:Y:S01]  /*52b0*/  FFMA.FTZ R44, R43, R126, -R102 ;  /* 0x0000007e2b2c7223 */ /* 0x000fe20000010866 */
[----:B------:R-:W-:-:S02]  /*52c0*/  IMAD.U32 R40, R32, 0x10000, RZ ;  /* 0x0001000020287824 */ /* 0x000fc400078e00ff */
[-C--:B------:R-:W-:Y:S01]  /*52d0*/  FMUL.FTZ R102, R45, R52.reuse ;  /* 0x000000342d667220 */ /* 0x080fe20000410000 */
[----:B------:R-:W-:Y:S01]  /*52e0*/  FFMA.FTZ R54, R41, R52, -R54 ;  /* 0x0000003429367223 */ /* 0x000fe20000010836 */
[----:B------:R-:W-:Y:S01]  /*52f0*/  LOP3.LUT R32, R32, 0xffff0000, RZ, 0xc0, !PT ;  /* 0xffff000020207812 */ /* 0x000fe200078ec0ff */
[----:B------:R-:W-:Y:S01]  /*5300*/  FMUL.FTZ R45, R37, R53 ;  /* 0x00000035252d7220 */ /* 0x000fe20000410000 */
[----:B------:R-:W-:Y:S01]  /*5310*/  LOP3.LUT R127, R127, 0xffff0000, RZ, 0xc0, !PT ;  /* 0xffff00007f7f7812 */ /* 0x000fe200078ec0ff */
[-C--:B------:R-:W-:Y:S01]  /*5320*/  FMUL.FTZ R52, R37, R46.reuse ;  /* 0x0000002e25347220 */ /* 0x080fe20000410000 */
[----:B------:R-:W-:Y:S01]  /*5330*/  FMUL.FTZ R37, R36, R123 ;  /* 0x0000007b24257220 */ /* 0x000fe20000410000 */
[----:B------:R-:W-:Y:S01]  /*5340*/  FFMA.FTZ R45, R40, R46, -R45 ;  /* 0x0000002e282d7223 */ /* 0x000fe2000001082d */
[----:B------:R-:W-:Y:S02]  /*5350*/  IMAD.U32 R33, R34, 0x10000, RZ ;  /* 0x0001000022217824 */ /* 0x000fe400078e00ff */
[----:B------:R-:W-:Y:S01]  /*5360*/  FFMA.FTZ R52, R40, R53, R52 ;  /* 0x0000003528347223 */ /* 0x000fe20000010034 */
[----:B------:R-:W-:Y:S01]  /*5370*/  LOP3.LUT R35, R34, 0xffff0000, RZ, 0xc0, !PT ;  /* 0xffff000022237812 */ /* 0x000fe200078ec0ff */
[----:B------:R-:W-:Y:S01]  /*5380*/  FFMA.FTZ R102, R41, R120, R102 ;  /* 0x0000007829667223 */ /* 0x000fe20000010066 */
[----:B------:R-:W-:Y:S01]  /*5390*/  FFMA.FTZ R40, R32, R127, -R37 ;  /* 0x0000007f20287223 */ /* 0x000fe20000010825 */
[----:B------:R-:W-:-:S02]  /*53a0*/  IMAD.U32 R34, R38, 0x10000, RZ ;  /* 0x0001000026227824 */ /* 0x000fc400078e00ff */
[----:B------:R-:W-:Y:S01]  /*53b0*/  FMUL.FTZ R41, R36, R127 ;  /* 0x0000007f24297220 */ /* 0x000fe20000410000 */
[----:B------:R-:W-:Y:S01]  /*53c0*/  IMAD.U32 R37, R122, 0x10000, RZ ;  /* 0x000100007a257824 */ /* 0x000fe200078e00ff */
[----:B------:R-:W-:Y:S01]  /*53d0*/  LOP3.LUT R38, R38, 0xffff0000, RZ, 0xc0, !PT ;  /* 0xffff000026267812 */ /* 0x000fe200078ec0ff */
[C---:B------:R-:W-:Y:S01]  /*53e0*/  IMAD.U32 R36, R125.reuse, 0x10000, RZ ;  /* 0x000100007d247824 */ /* 0x040fe200078e00ff */
[----:B------:R-:W-:Y:S01]  /*53f0*/  LOP3.LUT R122, R122, 0xffff0000, RZ, 0xc0, !PT ;  /* 0xffff00007a7a7812 */ /* 0x000fe200078ec0ff */
[----:B------:R-:W-:Y:S01]  /*5400*/  FFMA.FTZ R41, R32, R123, R41 ;  /* 0x0000007b20297223 */ /* 0x000fe20000010029 */
[----:B------:R-:W-:Y:S01]  /*5410*/  LOP3.LUT R125, R125, 0xffff0000, RZ, 0xc0, !PT ;  /* 0xffff00007d7d7812 */ /* 0x000fe200078ec0ff */
[C---:B------:R-:W-:Y:S01]  /*5420*/  FMUL.FTZ R32, R34.reuse, R37 ;  /* 0x0000002522207220 */ /* 0x040fe20000410000 */
[----:B------:R-:W-:Y:S01]  /*5430*/  FMUL.FTZ R34, R34, R36 ;  /* 0x0000002422227220 */ /* 0x000fe20000410000 */
        /* <DEDUP_REMOVED lines=18> */
.L_x_4903:
[----:B------:R-:W-:Y:S05]  /*5560*/  BSYNC B1 ;  /* 0x0000000000017941 */ /* 0x000fea0003800000 */
.L_x_4902:
        /* <DEDUP_REMOVED lines=10> */
.L_x_4871:
[----:B------:R-:W-:-:S06]  /*5610*/  UISETP.NE.AND UP0, UPT, UR44, 0x3, UPT ;  /* 0x000000032c00788c */ /* 0x000fcc000bf05270 */
[----:B------:R-:W-:-:S13]  /*5620*/  PLOP3.LUT P3, PT, PT, PT, UP0, 0x80, 0x0 ;  /* 0x000000000000781c */ /* 0x000fda0003f6f008 */
[----:B------:R-:W-:Y:S05]  /*5630*/  @!P3 BRA `(.L_x_4904) ;  /* 0x000000000004b947 */ /* 0x000fea0003800000 */
[----:B------:R-:W-:Y:S01]  /*5640*/  BPT.TRAP 0x1 ;  /* 0x000000040000795c */ /* 0x000fe20000300000 */
.L_x_4904:
[----:B------:R-:W-:Y:S01]  /*5650*/  IMAD R96, R2, 0x8, R19 ;  /* 0x0000000802607824 */ /* 0x000fe200078e0213 */
[----:B------:R-:W-:Y:S01]  /*5660*/  SHF.L.U32 R107, R207, 0x1f, RZ ;  /* 0x0000001fcf6b7819 */ /* 0x000fe200000006ff */
[----:B------:R-:W-:Y:S01]  /*5670*/  IMAD R106, R27, -0x60, R24 ;  /* 0xffffffa01b6a7824 */ /* 0x000fe200078e0218 */
[----:B------:R-:W-:Y:S02]  /*5680*/  BSSY B1, `(.L_x_4905) ;  /* 0x0000004000017945 */ /* 0x000fe40003800000 */
[----:B------:R-:W0:Y:S02]  /*5690*/  SYNCS.PHASECHK.TRANS64.TRYWAIT P4, [R96+URZ+0x22890], R107 ;  /* 0x0228906b600075a7 */ /* 0x000e24000808017f */
[----:B------:R-:W-:Y:S01]  /*56a0*/  VIMNMX R106, R106, 0x60, PT ;  /* 0x000000606a6a7848 */ /* 0x000fe20003fe0100 */
[----:B0-----:R-:W-:Y:S06]  /*56b0*/  @!P4 BRA `(.L_x_4906) ;  /* 0x000001880044c947 */ /* 0x001fec0003800000 */
.L_x_5186:
[----:B------:R-:W-:Y:S05]  /*56c0*/  BSYNC B1 ;  /* 0x0000000000017941 */ /* 0x000fea0003800000 */
.L_x_4905:
        /* <DEDUP_REMOVED lines=8> */
.L_x_4908:
[----:B------:R-:W-:Y:S05]  /*5750*/  BSYNC B1 ;  /* 0x0000000000017941 */ /* 0x000fea0003800000 */
.L_x_4907:
[----:B------:R-:W-:Y:S05]  /*5760*/  @P4 BRA `(.L_x_4888) ;  /* 0x0000000000104947 */ /* 0x000fea0003800000 */
[----:B-1----:R-:W1:Y:S04]  /*5770*/  @!P1 LDS.128 R32, [R104+0x2000] ;  /* 0x0020000068209984 */ /* 0x002e680000000c00 */
[----:B------:R-:W2:Y:S04]  /*5780*/  @!P2 LDS.128 R36, [R103+0x2000] ;  /* 0x002000006724a984 */ /* 0x000ea80000000c00 */
[----:B-1----:R1:W-:Y:S04]  /*5790*/  @!P1 STG.E.128 desc[UR40][R40.64], R32 ;  /* 0x0000002028009986 */ /* 0x0023e8000c101d28 */
[----:B--2---:R1:W-:Y:S02]  /*57a0*/  @!P2 STG.E.128 desc[UR40][R40.64+0x40], R36 ;  /* 0x000040242800a986 */ /* 0x0043e4000c101d28 */
.L_x_4888:
[----:B------:R-:W-:Y:S05]  /*57b0*/  BSYNC B0 ;  /* 0x0000000000007941 */ /* 0x000fea0003800000 */
.L_x_4870:
        /* <DEDUP_REMOVED lines=17> */
.L_x_4910:
[----:B------:R-:W-:Y:S05]  /*58d0*/  BSYNC B0 ;  /* 0x0000000000007941 */ /* 0x000fea0003800000 */
.L_x_4909:
[----:B------:R-:W2:Y:S01]  /*58e0*/  SYNCS.PHASECHK.TRANS64.TRYWAIT P3, [R96+URZ+0x228b0], R107 ;  /* 0x0228b06b600075a7 */ /* 0x000ea2000806017f */
[----:B------:R-:W-:Y:S01]  /*58f0*/  ULDC UR45, c[0x0][0x320] ;  /* 0x0000c800002d7ab9 */ /* 0x000fe20000000800 */
[----:B------:R-:W-:Y:S01]  /*5900*/  ULDC.64 UR42, c[0x0][0x328] ;  /* 0x0000ca00002a7ab9 */ /* 0x000fe20000000a00 */
[----:B------:R-:W-:Y:S01]  /*5910*/  ULDC.64 UR38, c[0x0][0x318] ;  /* 0x0000c60000267ab9 */ /* 0x000fe20000000a00 */
[----:B------:R-:W-:Y:S01]  /*5920*/  BSSY B0, `(.L_x_4911) ;  /* 0x0000003000007945 */ /* 0x000fe20003800000 */
[----:B-1----:R-:W-:-:S03]  /*5930*/  IMAD R32, R2, 0x6000, R90 ;  /* 0x0000600002207824 */ /* 0x002fc600078e025a */
[----:B--2---:R-:W-:Y:S05]  /*5940*/  @!P3 BRA `(.L_x_4912) ;  /* 0x0000018400b4b947 */ /* 0x004fea0003800000 */
.L_x_5187:
[----:B------:R-:W-:Y:S05]  /*5950*/  BSYNC B0 ;  /* 0x0000000000007941 */ /* 0x000fea0003800000 */
.L_x_4911:
        /* <DEDUP_REMOVED lines=39> */
.L_x_4914:
[----:B------:R-:W-:Y:S05]  /*5bd0*/  BSYNC B0 ;  /* 0x0000000000007941 */ /* 0x000fea0003800000 */
.L_x_4913:
        /* <DEDUP_REMOVED lines=37> */
.L_x_4916:
[----:B------:R-:W-:Y:S05]  /*5e30*/  BSYNC B0 ;  /* 0x0000000000007941 */ /* 0x000fea0003800000 */
.L_x_4915:
        /* <DEDUP_REMOVED lines=22> */
.L_x_4865:
[----:B------:R-:W0:Y:S01]  /*5fa0*/  LDC R0, c[0x0][0x448] ;  /* 0x00011200ff007b82 */ /* 0x000e220000000800 */
[----:B------:R-:W-:Y:S02]  /*5fb0*/  VIADD R3, R210, 0x7f ;  /* 0x0000007fd2037836 */ /* 0x000fe40000000000 */
[----:B------:R-:W-:Y:S01]  /*5fc0*/  IMAD.MOV.U32 R172, RZ, RZ, RZ ;  /* 0x000000ffffac7224 */ /* 0x000fe200078e00ff */
[----:B0-----:R-:W-:-:S13]  /*5fd0*/  ISETP.NE.AND P1, PT, R0, 0x1, PT ;  /* 0x000000010000780c */ /* 0x001fda0003f25270 */
[----:B------:R-:W0:Y:S08]  /*5fe0*/  @P1 LDC R0, c[0x0][0x44c] ;  /* 0x00011300ff001b82 */ /* 0x000e300000000800 */
[----:B------:R-:W1:Y:S01]  /*5ff0*/  @P1 LDC R5, c[0x0][0x450] ;  /* 0x00011400ff051b82 */ /* 0x000e620000000800 */
[----:B0-----:R-:W-:-:S05]  /*6000*/  @P1 IMAD.HI.U32 R0, R3, R0, RZ ;  /* 0x0000000003001227 */ /* 0x001fca00078e00ff */
[----:B-1----:R-:W-:-:S05]  /*6010*/  @P1 SHF.R.U32.HI R3, RZ, R5, R0 ;  /* 0x00000005ff031219 */ /* 0x002fca0000011600 */
[----:B------:R-:W-:-:S04]  /*6020*/  IMAD.IADD R3, R60, 0x1, R3 ;  /* 0x000000013c037824 */ /* 0x000fc800078e0203 */
[----:B------:R-:W-:-:S05]  /*6030*/  IMAD.HI R3, R3, 0x2aaaaaab, RZ ;  /* 0x2aaaaaab03037827 */ /* 0x000fca00078e02ff */
[----:B------:R-:W-:-:S04]  /*6040*/  SHF.R.U32.HI R0, RZ, 0x1f, R3 ;  /* 0x0000001fff007819 */ /* 0x000fc80000011603 */
[----:B------:R-:W-:-:S04]  /*6050*/  LEA.HI.SX32 R0, R3, R0, 0x1c ;  /* 0x0000000003007211 */ /* 0x000fc800078fe2ff */
[----:B------:R-:W-:-:S04]  /*6060*/  VIMNMX R29, R29, R0, PT ;  /* 0x000000001d1d7248 */ /* 0x000fc80003fe0100 */
[----:B------:R-:W-:Y:S01]  /*6070*/  ISETP.GE.AND P1, PT, R29, 0x1, PT ;  /* 0x000000011d00780c */ /* 0x000fe20003f26270 */
[----:B------:R-:W-:-:S12]  /*6080*/  @P0 BRA `(.L_x_4918) ;  /* 0x00000000000c0947 */ /* 0x000fd80003800000 */
[----:B------:R-:W0:Y:S01]  /*6090*/  FENCE.VIEW.ASYNC.G ;  /* 0x00000000000073c6 */ /* 0x000e220000000100 */
[----:B------:R-:W-:Y:S05]  /*60a0*/  WARPSYNC.ALL ;  /* 0x0000000000007948 */ /* 0x000fea0003800000 */
[----:B0-----:R-:W-:Y:S06]  /*60b0*/  BAR.ARV 0xc, 0x180 ;  /* 0x0306000000007b1d */ /* 0x001fec0000002000 */
.L_x_4918:
[----:B------:R-:W-:Y:S04]  /*60c0*/  BSSY B0, `(.L_x_4919) ;  /* 0x000001f000007945 */ /* 0x000fe80003800000 */
[----:B------:R-:W-:Y:S05]  /*60d0*/  @!P1 BRA `(.L_x_4920) ;  /* 0x0000000000749947 */ /* 0x000fea0003800000 */
        /* <DEDUP_REMOVED lines=29> */
.L_x_4920:
[----:B------:R-:W-:Y:S05]  /*62b0*/  BSYNC B0 ;  /* 0x0000000000007941 */ /* 0x000fea0003800000 */
.L_x_4919:
        /* <DEDUP_REMOVED lines=33> */
[----:B----4-:R-:W-:Y:S02]  /*64d0*/  CS2R R96, SRZ ;  /* 0x0000000000607805 */ /* 0x010fe4000001ff00 */
        /* <DEDUP_REMOVED lines=45> */
.L_x_5190:
        /* <DEDUP_REMOVED lines=26> */
.L_x_4924:
[----:B------:R-:W-:Y:S05]  /*6950*/  BSYNC B6 ;  /* 0x0000000000067941 */ /* 0x000fea0003800000 */
.L_x_4923:
        /* <DEDUP_REMOVED lines=12> */
.L_x_4928:
[----:B--2---:R2:W3:Y:S02]  /*6a20*/  SYNCS.PHASECHK.TRANS64.TRYWAIT P0, [R19+URZ+0x22800], R0 ;  /* 0x02280000130075a7 */ /* 0x0044e4000800017f */
[----:B---3--:R-:W-:Y:S05]  /*6a30*/  @!P0 NANOSLEEP.SYNCS 0x989680 ;  /* 0x009896800000895d */ /* 0x008fea0003900000 */
[----:B------:R-:W3:Y:S02]  /*6a40*/  @!P0 SYNCS.PHASECHK.TRANS64 P0, [R19+URZ+0x22800], R0 ;  /* 0x02280000130085a7 */ /* 0x000ee4000800007f */
[----:B---3--:R-:W-:Y:S05]  /*6a50*/  @!P0 BRA `(.L_x_4928) ;  /* 0xfffffffc00f08947 */ /* 0x008fea000383ffff */
.L_x_4927:
[----:B------:R-:W-:Y:S05]  /*6a60*/  BSYNC B0 ;  /* 0x0000000000007941 */ /* 0x000fea0003800000 */
.L_x_4926:
[----:B------:R-:W-:Y:S05]  /*6a70*/  BRA `(.L_x_4929) ;  /* 0x0000002c008c7947 */ /* 0x000fea0003800000 */
.L_x_4925:
        /* <DEDUP_REMOVED lines=30> */
.L_x_4931:
[----:B------:R-:W-:Y:S05]  /*6c60*/  BSYNC B6 ;  /* 0x0000000000067941 */ /* 0x000fea0003800000 */
.L_x_4930:
        /* <DEDUP_REMOVED lines=47> */
.L_x_5196:
        /* <DEDUP_REMOVED lines=15> */
[----:B------:R-:W-:Y:S02]  /*7050*/  @!P2 IMAD.WIDE R34, R204, 0x2, R8 ;  /* 0x00000002cc22a825 */ /* 0x000fe400078e0208 */
[C---:B------:R-:W-:Y:S02]  /*7060*/  @!P3 SHF.L.U64.HI R24, R208.reuse, 0x1, R31 ;  /* 0x00000001d018b819 */ /* 0x040fe4000001021f */
[----:B------:R-:W-:Y:S01]  /*7070*/  @!P3 IMAD.SHL.U32 R9, R208, 0x2, RZ ;  /* 0x00000002d009b824 */ /* 0x000fe200078e00ff */
[----:B------:R-:W-:Y:S02]  /*7080*/  CS2R R26, SRZ ;  /* 0x00000000001a7805 */ /* 0x000fe4000001ff00 */
[----:B------:R-:W-:Y:S01]  /*7090*/  CS2R R20, SRZ ;  /* 0x0000000000147805 */ /* 0x000fe2000001ff00 */
[----:B0-----:R-:W-:Y:S01]  /*70a0*/  @!P2 IMAD.WIDE R12, R204, 0x2, R14 ;  /* 0x00000002cc0ca825 */ /* 0x001fe200078e020e */
[----:B------:R0:W5:Y:S01]  /*70b0*/  @!P2 LD.E.64 R28, desc[UR40][R34.64] ;  /* 0x00000028221ca980 */ /* 0x000162000c101b00 */
[----:B------:R-:W-:-:S02]  /*70c0*/  @!P3 IADD3 R10, P0, R0, R9, RZ ;  /* 0x00000009000ab210 */ /* 0x000fc40007f1e0ff */
[----:B------:R-:W-:Y:S01]  /*70d0*/  @!P3 IADD3 R8, P1, R14, R9, RZ ;  /* 0x000000090e08b210 */ /* 0x000fe20007f3e0ff */
[----:B------:R0:W5:Y:S02]  /*70e0*/  @!P2 LD.E.64 R26, desc[UR40][R12.64] ;  /* 0x000000280c1aa980 */ /* 0x000164000c101b00 */
[--C-:B------:R-:W-:Y:S02]  /*70f0*/  @!P3 IMAD.X R11, R3, 0x1, R24.reuse, P0 ;  /* 0x00000001030bb824 */ /* 0x100fe400000e0618 */
[----:B------:R-:W-:Y:S01]  /*7100*/  @!P3 IMAD.X R9, R5, 0x1, R24, P1 ;  /* 0x000000010509b824 */ /* 0x000fe200008e0618 */
[----:B------:R-:W-:Y:S02]  /*7110*/  CS2R R24, SRZ ;  /* 0x0000000000187805 */ /* 0x000fe4000001ff00 */
[----:B------:R0:W5:Y:S04]  /*7120*/  @!P3 LD.E.64 R20, desc[UR40][R10.64] ;  /* 0x000000280a14b980 */ /* 0x000168000c101b00 */
[----:B------:R0:W5:Y:S02]  /*7130*/  @!P3 LD.E.64 R24, desc[UR40][R8.64] ;  /* 0x000000280818b980 */ /* 0x000164000c101b00 */
.L_x_4936:
[----:B------:R-:W-:Y:S05]  /*7140*/  BSYNC B1 ;  /* 0x0000000000017941 */ /* 0x000fea0003800000 */
.L_x_4935:
[----:B----45:R-:W-:Y:S01]  /*7150*/  IMAD.MOV.U32 R5, RZ, RZ, R24 ;  /* 0x000000ffff057224 */ /* 0x030fe200078e0018 */
[----:B------:R-:W-:Y:S01]  /*7160*/  UMOV UR4, 0xffffffff ;  /* 0xffffffff00047882 */ /* 0x000fe20000000000 */
[----:B0-----:R-:W-:Y:S02]  /*7170*/  IMAD.MOV.U32 R8, RZ, RZ, R25 ;  /* 0x000000ffff087224 */ /* 0x001fe400078e0019 */
[----:B---3--:R-:W-:Y:S02]  /*7180*/  IMAD.MOV.U32 R0, RZ, RZ, R26 ;  /* 0x000000ffff007224 */ /* 0x008fe400078e001a */
[----:B--2---:R-:W-:Y:S01]  /*7190*/  IMAD.MOV.U32 R3, RZ, RZ, R27 ;  /* 0x000000ffff037224 */ /* 0x004fe200078e001b */
[----:B------:R-:W-:Y:S01]  /*71a0*/  PRMT R42, R5, 0x5410, R8 ;  /* 0x00005410052a7816 */ /* 0x000fe20000000008 */
[----:B------:R-:W-:Y:S02]  /*71b0*/  IMAD.MOV.U32 R5, RZ, RZ, R20 ;  /* 0x000000ffff057224 */ /* 0x000fe400078e0014 */
[----:B------:R-:W-:Y:S01]  /*71c0*/  IMAD.MOV.U32 R8, RZ, RZ, R21 ;  /* 0x000000ffff087224 */ /* 0x000fe200078e0015 */
[----:B------:R-:W-:Y:S01]  /*71d0*/  PRMT R39, R0, 0x5410, R3 ;  /* 0x0000541000277816 */ /* 0x000fe20000000003 */
[----:B------:R-:W-:-:S02]  /*71e0*/  IMAD.MOV.U32 R0, RZ, RZ, R28 ;  /* 0x000000ffff007224 */ /* 0x000fc400078e001c */
[----:B------:R-:W-:Y:S01]  /*71f0*/  IMAD.MOV.U32 R3, RZ, RZ, R29 ;  /* 0x000000ffff037224 */ /* 0x000fe200078e001d */
[----:B------:R-:W-:Y:S02]  /*7200*/  PRMT R44, R8, 0x5410, R5 ;  /* 0x00005410082c7816 */ /* 0x000fe40000000005 */
[----:B------:R-:W-:Y:S02]  /*7210*/  CS2R R8, SRZ ;  /* 0x0000000000087805 */ /* 0x000fe4000001ff00 */
[----:B------:R-:W-:Y:S01]  /*7220*/  PRMT R41, R3, 0x5410, R0 ;  /* 0x0000541003297816 */ /* 0x000fe20000000000 */
[----:B------:R-:W-:Y:S06]  /*7230*/  BRA.DIV UR4, `(.L_x_4937) ;  /* 0x0000017204207947 */ /* 0x000fec000b800000 */
[----:B------:R0:W2:Y:S04]  /*7240*/  SHFL.IDX PT, R3, R6, 0x1, 0x1c1f ;  /* 0x003c1f0006037f89 */ /* 0x0000a800000e0000 */
[----:B------:R0:W3:Y:S04]  /*7250*/  SHFL.IDX PT, R0, R4, 0x1, 0x1c1f ;  /* 0x003c1f0004007f89 */ /* 0x0000e800000e0000 */
[----:B-1----:R-:W1:Y:S04]  /*7260*/  SHFL.IDX PT, R7, R7, 0x1, 0x1c1f ;  /* 0x003c1f0007077f89 */ /* 0x002e6800000e0000 */
[----:B0-----:R-:W4:Y:S02]  /*7270*/  SHFL.IDX PT, R32, R32, 0x1, 0x1c1f ;  /* 0x003c1f0020207f89 */ /* 0x001f2400000e0000 */
.L_x_5202:
[----:B------:R-:W-:Y:S01]  /*7280*/  VIADD R40, R40, 0x40 ;  /* 0x0000004028287836 */ /* 0x000fe20000000000 */
[----:B------:R-:W-:Y:S01]  /*7290*/  LEA.HI R4, R230, R230, RZ, 0x1 ;  /* 0x000000e6e6047211 */ /* 0x000fe200078f08ff */
        /* <DEDUP_REMOVED lines=13> */
[----:B------:R-:W-:Y:S01]  /*7370*/  ISETP.GE.AND P3, PT, R208, UR4, PT ;  /* 0x00000004d0007c0c */ /* 0x000fe2000bf66270 */
[----:B-1----:R-:W-:Y:S01]  /*7380*/  IMAD.MOV.U32 R33, RZ, RZ, R7 ;  /* 0x000000ffff217224 */ /* 0x002fe200078e0007 */
[----:B------:R-:W-:-:S09]  /*7390*/  CS2R R14, SRZ ;  /* 0x00000000000e7805 */ /* 0x000fd2000001ff00 */
[----:B------:R-:W-:Y:S02]  /*73a0*/  @!P2 IMAD.WIDE R34, R204, 0x2, R4 ;  /* 0x00000002cc22a825 */ /* 0x000fe400078e0204 */
[C---:B------:R-:W-:Y:S02]  /*73b0*/  @!P3 SHF.L.U64.HI R10, R208.reuse, 0x1, R31 ;  /* 0x00000001d00ab819 */ /* 0x040fe4000001021f */
[----:B------:R-:W-:Y:S01]  /*73c0*/  @!P3 IMAD.SHL.U32 R5, R208, 0x2, RZ ;  /* 0x00000002d005b824 */ /* 0x000fe200078e00ff */
[----:B------:R-:W-:Y:S02]  /*73d0*/  CS2R R8, SRZ ;  /* 0x0000000000087805 */ /* 0x000fe4000001ff00 */
[----:B------:R-:W-:Y:S01]  /*73e0*/  CS2R R12, SRZ ;  /* 0x00000000000c7805 */ /* 0x000fe2000001ff00 */
[----:B------:R0:W5:Y:S01]  /*73f0*/  @!P2 LD.E.64 R14, desc[UR40][R34.64] ;  /* 0x00000028220ea980 */ /* 0x000162000c101b00 */
[-C--:B------:R-:W-:Y:S02]  /*7400*/  @!P3 IADD3 R4, P0, R0, R5.reuse, RZ ;  /* 0x000000050004b210 */ /* 0x080fe40007f1e0ff */
[----:B----4-:R-:W-:Y:S01]  /*7410*/  @!P3 IADD3 R6, P1, R32, R5, RZ ;  /* 0x000000052006b210 */ /* 0x010fe20007f3e0ff */
[----:B------:R-:W-:-:S04]  /*7420*/  @!P2 IMAD.WIDE R32, R204, 0x2, R32 ;  /* 0x00000002cc20a825 */ /* 0x000fc800078e0220 */
[--C-:B------:R-:W-:Y:S01]  /*7430*/  @!P3 IMAD.X R5, R3, 0x1, R10.reuse, P0 ;  /* 0x000000010305b824 */ /* 0x100fe200000e060a */
[----:B------:R0:W5:Y:S01]  /*7440*/  @!P2 LD.E.64 R8, desc[UR40][R32.64] ;  /* 0x000000282008a980 */ /* 0x000162000c101b00 */
[----:B------:R-:W-:Y:S01]  /*7450*/  @!P3 IMAD.X R7, R7, 0x1, R10, P1 ;  /* 0x000000010707b824 */ /* 0x000fe200008e060a */
[----:B------:R-:W-:Y:S02]  /*7460*/  CS2R R10, SRZ ;  /* 0x00000000000a7805 */ /* 0x000fe4000001ff00 */
[----:B------:R0:W5:Y:S04]  /*7470*/  @!P3 LD.E.64 R12, desc[UR40][R4.64] ;  /* 0x00000028040cb980 */ /* 0x000168000c101b00 */
[----:B------:R0:W5:Y:S02]  /*7480*/  @!P3 LD.E.64 R10, desc[UR40][R6.64] ;  /* 0x00000028060ab980 */ /* 0x000164000c101b00 */
.L_x_4939:
[----:B------:R-:W-:Y:S05]  /*7490*/  BSYNC B1 ;  /* 0x0000000000017941 */ /* 0x000fea0003800000 */
.L_x_4938:
[----:B------:R-:W1:Y:S01]  /*74a0*/  SYNCS.PHASECHK.TRANS64.TRYWAIT P0, [R19+URZ+0x22800], R36 ;  /* 0x02280024130075a7 */ /* 0x000e62000800017f */
[----:B---3--:R-:W-:Y:S01]  /*74b0*/  IMAD.SHL.U32 R0, R38, 0x40, RZ ;  /* 0x0000004026007824 */ /* 0x008fe200078e00ff */
[----:B0---4-:R-:W-:Y:S01]  /*74c0*/  VIADDMNMX R32, R37, -R210, 0x80, PT ;  /* 0x0000008025207446 */ /* 0x011fe200038009d2 */
[----:B-----5:R-:W-:Y:S01]  /*74d0*/  IMAD.MOV.U32 R4, RZ, RZ, R8 ;  /* 0x000000ffff047224 */ /* 0x020fe200078e0008 */
[----:B------:R-:W-:Y:S01]  /*74e0*/  BSSY B1, `(.L_x_4940) ;  /* 0x0000018000017945 */ /* 0x000fe20003800000 */
[----:B------:R-:W-:Y:S01]  /*74f0*/  IMAD.MOV.U32 R5, RZ, RZ, R11 ;  /* 0x000000ffff057224 */ /* 0x000fe200078e000b */
        /* <DEDUP_REMOVED lines=10> */
[----:B------:R-:W-:Y:S02]  /*75a0*/  LOP3.LUT P2, RZ, R38, 0x4, RZ, 0xc0, !PT ;  /* 0x0000000426ff7812 */ /* 0x000fe4000784c0ff */
[----:B------:R-:W-:Y:S02]  /*75b0*/  PRMT R46, R4, 0x7610, R46 ;  /* 0x00007610042e7816 */ /* 0x000fe4000000002e */
[----:B------:R-:W-:Y:S01]  /*75c0*/  PRMT R31, R5, 0x5410, R0 ;  /* 0x00005410051f7816 */ /* 0x000fe20000000000 */
[----:B------:R-:W-:Y:S01]  /*75d0*/  IMAD R0, R216, 0x200, R3 ;  /* 0x00000200d8007824 */ /* 0x000fe200078e0203 */
[----:B------:R-:W-:Y:S01]  /*75e0*/  ISETP.GE.AND P1, PT, R23, R32, PT ;  /* 0x000000201700720c */ /* 0x000fe20003f26270 */
[----:B------:R-:W-:-:S02]  /*75f0*/  IMAD.MOV.U32 R5, RZ, RZ, R12 ;  /* 0x000000ffff057224 */ /* 0x000fc400078e000c */
[----:B------:R-:W-:-:S03]  /*7600*/  IMAD R3, R0, 0x2, R19 ;  /* 0x0000000200037824 */ /* 0x000fc600078e0213 */
[----:B------:R-:W-:Y:S01]  /*7610*/  PRMT R47, R5, 0x7610, R47 ;  /* 0x00007610052f7816 */ /* 0x000fe2000000002f */
[----:B------:R-:W-:Y:S02]  /*7620*/  IMAD.MOV.U32 R5, RZ, RZ, R13 ;  /* 0x000000ffff057224 */ /* 0x000fe400078e000d */
[C---:B------:R-:W-:Y:S02]  /*7630*/  VIADD R4, R3.reuse, 0x18400 ;  /* 0x0001840003047836 */ /* 0x040fe40000000000 */
[----:B------:R-:W-:Y:S01]  /*7640*/  VIADD R0, R3, 0x18440 ;  /* 0x0001844003007836 */ /* 0x000fe20000000000 */
[----:B-1----:R-:W-:Y:S06]  /*7650*/  @!P0 BRA `(.L_x_4941) ;  /* 0x0000016c008c8947 */ /* 0x002fec0003800000 */
.L_x_5203:
[----:B------:R-:W-:Y:S05]  /*7660*/  BSYNC B1 ;  /* 0x0000000000017941 */ /* 0x000fea0003800000 */
.L_x_4940:
        /* <DEDUP_REMOVED lines=12> */
[----:B------:R-:W-:Y:S02]  /*7730*/  SHF.R.U64 R37, R26, 0x10, R27 ;  /* 0x000000101a257819 */ /* 0x000fe4000000121b */
[----:B------:R-:W-:Y:S02]  /*7740*/  PRMT R38, R39, 0x5432, R38 ;  /* 0x0000543227267816 */ /* 0x000fe40000000026 */
[----:B------:R-:W-:Y:S02]  /*7750*/  PRMT R35, R41, 0x5410, R35 ;  /* 0x0000541029237816 */ /* 0x000fe40000000023 */
[----:B------:R-:W-:Y:S01]  /*7760*/  PRMT R37, R39, 0x5410, R37 ;  /* 0x0000541027257816 */ /* 0x000fe20000000025 */
[----:B------:R-:W-:Y:S01]  /*7770*/  IMAD.U32 R39, R38, 0x10000, RZ ;  /* 0x0001000026277824 */ /* 0x000fe200078e00ff */
[----:B------:R-:W-:Y:S01]  /*7780*/  SHF.R.U64 R34, R28, 0x10, R29 ;  /* 0x000000101c227819 */ /* 0x000fe2000000121d */
[----:B0-----:R-:W-:Y:S01]  /*7790*/  IMAD.U32 R36, R35, 0x10000, RZ ;  /* 0x0001000023247824 */ /* 0x001fe200078e00ff */
[----:B------:R-:W-:-:S02]  /*77a0*/  LOP3.LUT R38, R38, 0xffff0000, RZ, 0xc0, !PT ;  /* 0xffff000026267812 */ /* 0x000fc400078ec0ff */
[----:B------:R-:W-:Y:S02]  /*77b0*/  PRMT R34, R41, 0x5432, R34 ;  /* 0x0000543229227816 */ /* 0x000fe40000000022 */
[----:B------:R-:W-:Y:S02]  /*77c0*/  LOP3.LUT R35, R35, 0xffff0000, RZ, 0xc0, !PT ;  /* 0xffff000023237812 */ /* 0x000fe400078ec0ff */
        /* <DEDUP_REMOVED lines=33> */
.L_x_4945:
[----:B------:R-:W-:Y:S05]  /*79e0*/  BSYNC B2 ;  /* 0x0000000000027941 */ /* 0x000fea0003800000 */
.L_x_4944:
        /* <DEDUP_REMOVED lines=19> */
[----:B0-----:R-:W-:Y:S01]  /*7b20*/  FMUL.FTZ R36, R21, R28 ;  /* 0x0000001c15247220 */ /* 0x001fe20000410000 */
        /* <DEDUP_REMOVED lines=26> */
[----:B------:R2:W-:Y:S02]  /*7cd0*/  STS.128 [R0], R4 ;  /* 0x0000000400007388 */ /* 0x0005e40000000c00 */
.L_x_4943:
[----:B------:R-:W-:Y:S05]  /*7ce0*/  BSYNC B1 ;  /* 0x0000000000017941 */ /* 0x000fea0003800000 */
.L_x_4942:
        /* <DEDUP_REMOVED lines=53> */
.L_x_4948:
[----:B------:R-:W-:Y:S05]  /*8040*/  BSYNC B1 ;  /* 0x0000000000017941 */ /* 0x000fea0003800000 */
.L_x_4947:
[----:B------:R-:W-:Y:S05]  /*8050*/  @P1 BRA `(.L_x_4946) ;  /* 0x0000001400f01947 */ /* 0x000fea0003800000 */
[----:B-1----:R-:W1:Y:S01]  /*8060*/  LDS.128 R4, [R0+0x2000] ;  /* 0x0020000000047984 */ /* 0x002e620000000c00 */
[----:B------:R-:W-:Y:S02]  /*8070*/  SHF.R.U64 R8, R10, 0x10, R11 ;  /* 0x000000100a087819 */ /* 0x000fe4000000120b */
[----:B------:R-:W-:Y:S02]  /*8080*/  SHF.R.U64 R3, R12, 0x10, R13 ;  /* 0x000000100c037819 */ /* 0x000fe4000000120d */
[----:B------:R-:W-:Y:S02]  /*8090*/  SHF.R.U32.HI R10, RZ, 0x10, R11 ;  /* 0x00000010ff0a7819 */ /* 0x000fe4000001160b */
[----:B------:R-:W-:Y:S02]  /*80a0*/  SHF.R.U32.HI R12, RZ, 0x10, R13 ;  /* 0x00000010ff0c7819 */ /* 0x000fe4000001160d */
[----:B------:R-:W-:Y:S02]  /*80b0*/  PRMT R31, R31, 0x5410, R10 ;  /* 0x000054101f1f7816 */ /* 0x000fe4000000000a */
[----:B------:R-:W-:-:S02]  /*80c0*/  PRMT R12, R45, 0x5432, R12 ;  /* 0x000054322d0c7816 */ /* 0x000fc4000000000c */
[----:B------:R-:W-:Y:S01]  /*80d0*/  PRMT R33, R33, 0x5410, R8 ;  /* 0x0000541021217816 */ /* 0x000fe20000000008 */
[C---:B------:R-:W-:Y:S01]  /*80e0*/  IMAD.U32 R14, R31.reuse, 0x10000, RZ ;  /* 0x000100001f0e7824 */ /* 0x040fe200078e00ff */
[----:B------:R-:W-:Y:S01]  /*80f0*/  LOP3.LUT R31, R31, 0xffff0000, RZ, 0xc0, !PT ;  /* 0xffff00001f1f7812 */ /* 0x000fe200078ec0ff */
[C---:B------:R-:W-:Y:S01]  /*8100*/  IMAD.U32 R13, R12.reuse, 0x10000, RZ ;  /* 0x000100000c0d7824 */ /* 0x040fe200078e00ff */
[----:B------:R-:W-:Y:S02]  /*8110*/  LOP3.LUT R12, R12, 0xffff0000, RZ, 0xc0, !PT ;  /* 0xffff00000c0c7812 */ /* 0x000fe400078ec0ff */
[----:B------:R-:W-:Y:S02]  /*8120*/  PRMT R11, R47, 0x5410, R3 ;  /* 0x000054102f0b7816 */ /* 0x000fe40000000003 */
[C---:B-1----:R-:W-:Y:S01]  /*8130*/  LOP3.LUT R9, R6.reuse, 0xffff0000, RZ, 0xc0, !PT ;  /* 0xffff000006097812 */ /* 0x042fe200078ec0ff */
[C---:B------:R-:W-:Y:S01]  /*8140*/  IMAD.U32 R10, R7.reuse, 0x10000, RZ ;  /* 0x00010000070a7824 */ /* 0x040fe200078e00ff */
[----:B------:R-:W-:Y:S01]  /*8150*/  LOP3.LUT R7, R7, 0xffff0000, RZ, 0xc0, !PT ;  /* 0xffff000007077812 */ /* 0x000fe200078ec0ff */
[----:B------:R-:W-:-:S02]  /*8160*/  IMAD.U32 R8, R6, 0x10000, RZ ;  /* 0x0001000006087824 */ /* 0x000fc400078e00ff */
[CC--:B------:R-:W-:Y:S01]  /*8170*/  FMUL.FTZ R15, R9.reuse, R14.reuse ;  /* 0x0000000e090f7220 */ /* 0x0c0fe20000410000 */
[----:B------:R-:W-:Y:S01]  /*8180*/  FMUL.FTZ R9, R9, R13 ;  /* 0x0000000d09097220 */ /* 0x000fe20000410000 */
[C---:B------:R-:W-:Y:S01]  /*8190*/  FMUL.FTZ R21, R7.reuse, R31 ;  /* 0x0000001f07157220 */ /* 0x040fe20000410000 */
[----:B------:R-:W-:Y:S02]  /*81a0*/  IMAD.U32 R3, R4, 0x10000, RZ ;  /* 0x0001000004037824 */ /* 0x000fe400078e00ff */
[C---:B------:R-:W-:Y:S01]  /*81b0*/  FFMA.FTZ R15, R8.reuse, R13, -R15 ;  /* 0x0000000d080f7223 */ /* 0x040fe2000001080f */
[----:B------:R-:W-:Y:S01]  /*81c0*/  FFMA.FTZ R14, R8, R14, R9 ;  /* 0x0000000e080e7223 */ /* 0x000fe20000010009 */
[-C--:B------:R-:W-:Y:S01]  /*81d0*/  FMUL.FTZ R9, R7, R12.reuse ;  /* 0x0000000c07097220 */ /* 0x080fe20000410000 */
[----:B------:R-:W-:Y:S01]  /*81e0*/  IMAD.U32 R6, R5, 0x10000, RZ ;  /* 0x0001000005067824 */ /* 0x000fe200078e00ff */
[----:B------:R-:W-:Y:S01]  /*81f0*/  LOP3.LUT R4, R4, 0xffff0000, RZ, 0xc0, !PT ;  /* 0xffff000004047812 */ /* 0x000fe200078ec0ff */
[----:B------:R-:W-:Y:S01]  /*8200*/  IMAD.U32 R8, R33, 0x10000, RZ ;  /* 0x0001000021087824 */ /* 0x000fe200078e00ff */
[----:B------:R-:W-:Y:S01]  /*8210*/  LOP3.LUT R5, R5, 0xffff0000, RZ, 0xc0, !PT ;  /* 0xffff000005057812 */ /* 0x000fe200078ec0ff */
[----:B------:R-:W-:Y:S01]  /*8220*/  IMAD.U32 R7, R11, 0x10000, RZ ;  /* 0x000100000b077824 */ /* 0x000fe200078e00ff */
        /* <DEDUP_REMOVED lines=18> */
.L_x_4933:
        /* <DEDUP_REMOVED lines=71> */
[----:B------:R-:W-:Y:S02]  /*87c0*/  IMAD.MOV.U32 R6, RZ, RZ, R34 ;  /* 0x000000ffff067224 */ /* 0x000fe400078e0022 */
[----:B------:R-:W-:Y:S01]  /*87d0*/  IMAD.MOV.U32 R8, RZ, RZ, R28 ;  /* 0x000000ffff087224 */ /* 0x000fe200078e001c */
[----:B------:R-:W-:Y:S01]  /*87e0*/  PRMT R37, R37, 0x5410, R5 ;  /* 0x0000541025257816 */ /* 0x000fe20000000005 */
[----:B------:R-:W-:Y:S01]  /*87f0*/  IMAD.MOV.U32 R7, RZ, RZ, R35 ;  /* 0x000000ffff077224 */ /* 0x000fe200078e0023 */
[----:B------:R-:W-:Y:S02]  /*8800*/  PRMT R45, R4, 0x5410, R6 ;  /* 0x00005410042d7816 */ /* 0x000fe40000000006 */
[----:B------:R-:W-:Y:S02]  /*8810*/  CS2R R4, SRZ ;  /* 0x0000000000047805 */ /* 0x000fe4000001ff00 */
[----:B------:R-:W-:Y:S02]  /*8820*/  PRMT R36, R8, 0x7610, R36 ;  /* 0x0000761008247816 */ /* 0x000fe40000000024 */
[----:B012-4-:R-:W-:-:S07]  /*8830*/  PRMT R48, R7, 0x7610, R48 ;  /* 0x0000761007307816 */ /* 0x017fce0000000030 */
.L_x_5213:
        /* <DEDUP_REMOVED lines=23> */
.L_x_4951:
[----:B------:R-:W-:Y:S05]  /*89b0*/  BSYNC B1 ;  /* 0x0000000000017941 */ /* 0x000fea0003800000 */
.L_x_4950:
[----:B------:R-:W0:Y:S01]  /*89c0*/  SYNCS.PHASECHK.TRANS64.TRYWAIT P1, [R19+URZ+0x22800], R12 ;  /* 0x0228000c130075a7 */ /* 0x000e22000802017f */
[----:B------:R-:W-:Y:S01]  /*89d0*/  VIADDMNMX R0, R31, -R210, 0x80, PT ;  /* 0x000000801f007446 */ /* 0x000fe200038009d2 */
[----:B---3-5:R-:W-:Y:S01]  /*89e0*/  IMAD.MOV.U32 R3, RZ, RZ, R4 ;  /* 0x000000ffff037224 */ /* 0x028fe200078e0004 */
[----:B------:R-:W-:Y:S01]  /*89f0*/  BSSY B1, `(.L_x_4952) ;  /* 0x0000011000017945 */ /* 0x000fe20003800000 */
[----:B------:R-:W-:Y:S01]  /*8a00*/  IMAD.MOV.U32 R13, RZ, RZ, R5 ;  /* 0x000000ffff0d7224 */ /* 0x000fe200078e0005 */
[-C--:B------:R-:W-:Y:S01]  /*8a10*/  ISETP.GE.OR P2, PT, R23, R0.reuse, P0 ;  /* 0x000000001700720c */ /* 0x080fe20000746670 */
[----:B------:R-:W-:Y:S01]  /*8a20*/  IMAD.MOV.U32 R14, RZ, RZ, R9 ;  /* 0x000000ffff0e7224 */ /* 0x000fe200078e0009 */
[----:B------:R-:W-:Y:S01]  /*8a30*/  ISETP.GE.OR P0, PT, R229, R0, P0 ;  /* 0x00000000e500720c */ /* 0x000fe20000706670 */
        /* <DEDUP_REMOVED lines=11> */
[----:B0-----:R-:W-:Y:S06]  /*8af0*/  @!P1 BRA `(.L_x_4953) ;  /* 0x0000015c00e49947 */ /* 0x001fec0003800000 */
.L_x_5214:
[----:B------:R-:W-:Y:S05]  /*8b00*/  BSYNC B1 ;  /* 0x0000000000017941 */ /* 0x000fea0003800000 */
.L_x_4952:
[----:B------:R-:W-:Y:S04]  /*8b10*/  BSSY B1, `(.L_x_4954) ;  /* 0x000006a000017945 */ /* 0x000fe80003800000 */
[----:B------:R-:W-:Y:S05]  /*8b20*/  @P2 BRA `(.L_x_4955) ;  /* 0x0000000400a02947 */ /* 0x000fea0003800000 */
[----:B------:R-:W-:Y:S01]  /*8b30*/  IMAD.SHL.U32 R38, R38, 0x40, RZ ;  /* 0x0000004026267824 */ /* 0x000fe200078e00ff */
[----:B------:R-:W-:Y:S01]  /*8b40*/  SHF.R.U64 R43, R32, 0x10, R33 ;  /* 0x00000010202b7819 */ /* 0x000fe20000001221 */
[----:B------:R-:W-:Y:S01]  /*8b50*/  IMAD.IADD R14, R16, 0x1, R39 ;  /* 0x00000001100e7824 */ /* 0x000fe200078e0227 */
[----:B------:R-:W-:Y:S02]  /*8b60*/  SHF.R.U64 R40, R20, 0x10, R21 ;  /* 0x0000001014287819 */ /* 0x000fe40000001215 */
[----:B------:R-:W-:Y:S02]  /*8b70*/  LOP3.LUT R15, R38, 0x1c0, RZ, 0xc0, !PT ;  /* 0x000001c0260f7812 */ /* 0x000fe400078ec0ff */
[----:B------:R-:W-:Y:S02]  /*8b80*/  SHF.R.U64 R46, R34, 0x10, R35 ;  /* 0x00000010222e7819 */ /* 0x000fe40000001223 */
[----:B0-----:R-:W-:Y:S02]  /*8b90*/  LOP3.LUT R12, R15, 0x38, R16, 0xf8, !PT ;  /* 0x000000380f0c7812 */ /* 0x001fe400078ef810 */
[----:B------:R-:W-:-:S02]  /*8ba0*/  SHF.R.U32.HI R25, RZ, 0x3, R15 ;  /* 0x00000003ff197819 */ /* 0x000fc4000001160f */
[----:B------:R-:W-:Y:S02]  /*8bb0*/  LOP3.LUT R14, R15, 0x38, R14, 0xf8, !PT ;  /* 0x000000380f0e7812 */ /* 0x000fe400078ef80e */
[-C--:B------:R-:W-:Y:S02]  /*8bc0*/  LOP3.LUT R13, R12, R25.reuse, RZ, 0x3c, !PT ;  /* 0x000000190c0d7212 */ /* 0x080fe400078e3cff */
[----:B------:R-:W-:Y:S02]  /*8bd0*/  PRMT R43, R45, 0x5410, R43 ;  /* 0x000054102d2b7816 */ /* 0x000fe4000000002b */
[----:B------:R-:W-:Y:S01]  /*8be0*/  SHF.R.U32.HI R42, RZ, 0x10, R29 ;  /* 0x00000010ff2a7819 */ /* 0x000fe2000001161d */
[----:B------:R-:W-:Y:S01]  /*8bf0*/  IMAD R12, R216, 0x200, R13 ;  /* 0x00000200d80c7824 */ /* 0x000fe200078e020d */
[----:B------:R-:W-:Y:S02]  /*8c00*/  LOP3.LUT R13, R14, R25, RZ, 0x3c, !PT ;  /* 0x000000190e0d7212 */ /* 0x000fe400078e3cff */
[----:B------:R-:W-:Y:S01]  /*8c10*/  SHF.R.U32.HI R44, RZ, 0x10, R33 ;  /* 0x00000010ff2c7819 */ /* 0x000fe20000011621 */
[----:B------:R-:W-:Y:S01]  /*8c20*/  IMAD R31, R12, 0x2, R19 ;  /* 0x000000020c1f7824 */ /* 0x000fe200078e0213 */
[----:B------:R-:W-:Y:S01]  /*8c30*/  PRMT R40, R36, 0x5432, R40 ;  /* 0x0000543224287816 */ /* 0x000fe20000000028 */
[----:B------:R-:W-:Y:S01]  /*8c40*/  IMAD R38, R216, 0x200, R13 ;  /* 0x00000200d8267824 */ /* 0x000fe200078e020d */
[----:B------:R-:W-:-:S02]  /*8c50*/  SHF.R.U32.HI R41, RZ, 0x10, R21 ;  /* 0x00000010ff297819 */ /* 0x000fc40000011615 */
[----:B------:R-:W0:Y:S01]  /*8c60*/  LDS.128 R12, [R31+0x18400] ;  /* 0x018400001f0c7984 */ /* 0x000e220000000c00 */
[----:B------:R-:W-:Y:S01]  /*8c70*/  IMAD R38, R38, 0x2, R19 ;  /* 0x0000000226267824 */ /* 0x000fe200078e0213 */
[----:B------:R-:W-:Y:S01]  /*8c80*/  PRMT R46, R45, 0x5432, R46 ;  /* 0x000054322d2e7816 */ /* 0x000fe2000000002e */
[----:B------:R-:W-:Y:S01]  /*8c90*/  IMAD.U32 R45, R43, 0x10000, RZ ;  /* 0x000100002b2d7824 */ /* 0x000fe200078e00ff */
[C---:B------:R-:W-:Y:S02]  /*8ca0*/  PRMT R42, R37.reuse, 0x5410, R42 ;  /* 0x00005410252a7816 */ /* 0x040fe4000000002a */
[----:B------:R-:W1:Y:S01]  /*8cb0*/  LDS.128 R24, [R38+0x18400] ;  /* 0x0184000026187984 */ /* 0x000e620000000c00 */
[----:B------:R-:W-:Y:S01]  /*8cc0*/  PRMT R44, R37, 0x5432, R44 ;  /* 0x00005432252c7816 */ /* 0x000fe2000000002c */
[----:B------:R-:W-:Y:S01]  /*8cd0*/  IMAD.U32 R37, R40, 0x10000, RZ ;  /* 0x0001000028257824 */ /* 0x000fe200078e00ff */
[----:B------:R-:W-:Y:S02]  /*8ce0*/  PRMT R41, R49, 0x5410, R41 ;  /* 0x0000541031297816 */ /* 0x000fe40000000029 */
[----:B------:R-:W-:-:S02]  /*8cf0*/  SHF.R.U64 R21, R28, 0x10, R29 ;  /* 0x000000101c157819 */ /* 0x000fc4000000121d */
[----:B------:R-:W-:Y:S02]  /*8d00*/  SHF.R.U32.HI R47, RZ, 0x10, R35 ;  /* 0x00000010ff2f7819 */ /* 0x000fe40000011623 */
[----:B------:R-:W-:Y:S02]  /*8d10*/  PRMT R36, R36, 0x5410, R21 ;  /* 0x0000541024247816 */ /* 0x000fe40000000015 */
[----:B------:R-:W-:Y:S02]  /*8d20*/  LOP3.LUT R43, R43, 0xffff0000, RZ, 0xc0, !PT ;  /* 0xffff00002b2b7812 */ /* 0x000fe400078ec0ff */
        /* <DEDUP_REMOVED lines=22> */
[-C--:B------:R-:W-:Y:S01]  /*8e90*/  FMUL.FTZ R33, R33, R20.reuse ;  /* 0x0000001421217220 */ /* 0x080fe20000410000 */
[----:B------:R-:W-:Y:S01]  /*8ea0*/  FFMA.FTZ R50, R21, R20, -R50 ;  /* 0x0000001415327223 */ /* 0x000fe20000010832 */
[----:B------:R-:W-:-:S02]  /*8eb0*/  IMAD.U32 R24, R47, 0x10000, RZ ;  /* 0x000100002f187824 */ /* 0x000fc400078e00ff */
[----:B------:R-:W-:Y:S01]  /*8ec0*/  FFMA.FTZ R40, R12, R37, -R53 ;  /* 0x000000250c287223 */ /* 0x000fe20000010835 */
[----:B------:R-:W-:Y:S02]  /*8ed0*/  IMAD.U32 R20, R42, 0x10000, RZ ;  /* 0x000100002a147824 */ /* 0x000fe400078e00ff */
[----:B------:R-:W-:Y:S01]  /*8ee0*/  FFMA.FTZ R48, R12, R43, R45 ;  /* 0x0000002b0c307223 */ /* 0x000fe2000001002d */
[----:B------:R-:W-:Y:S01]  /*8ef0*/  FFMA.FTZ R32, R21, R32, R33 ;  /* 0x0000002015207223 */ /* 0x000fe20000010021 */
[C---:B------:R-:W-:Y:S01]  /*8f00*/  FMUL.FTZ R52, R35.reuse, R24 ;  /* 0x0000001823347220 */ /* 0x040fe20000410000 */
[-C--:B------:R-:W-:Y:S01]  /*8f10*/  FMUL.FTZ R54, R35, R20.reuse ;  /* 0x0000001423367220 */ /* 0x080fe20000410000 */
[----:B------:R-:W-:Y:S01]  /*8f20*/  IMAD.U32 R34, R26, 0x10000, RZ ;  /* 0x000100001a227824 */ /* 0x000fe200078e00ff */
[----:B------:R-:W-:Y:S01]  /*8f30*/  LOP3.LUT R12, R41, 0xffff0000, RZ, 0xc0, !PT ;  /* 0xffff0000290c7812 */ /* 0x000fe200078ec0ff */
[----:B------:R-:W-:Y:S01]  /*8f40*/  IMAD.U32 R33, R46, 0x10000, RZ ;  /* 0x000100002e217824 */ /* 0x000fe200078e00ff */
[----:B------:R-:W-:Y:S01]  /*8f50*/  LOP3.LUT R44, R44, 0xffff0000, RZ, 0xc0, !PT ;  /* 0xffff00002c2c7812 */ /* 0x000fe200078ec0ff */
[C---:B------:R-:W-:Y:S01]  /*8f60*/  FFMA.FTZ R52, R29.reuse, R20, -R52 ;  /* 0x000000141d347223 */ /* 0x040fe20000010834 */
[----:B------:R-:W-:Y:S01]  /*8f70*/  FFMA.FTZ R54, R29, R24, R54 ;  /* 0x000000181d367223 */ /* 0x000fe20000010036 */
[----:B------:R-:W-:-:S02]  /*8f80*/  IMAD.U32 R28, R14, 0x10000, RZ ;  /* 0x000100000e1c7824 */ /* 0x000fc400078e00ff */
[----:B------:R-:W-:Y:S01]  /*8f90*/  FMUL.FTZ R29, R34, R33 ;  /* 0x00000021221d7220 */ /* 0x000fe20000410000 */
[----:B------:R-:W-:Y:S02]  /*8fa0*/  IMAD.U32 R21, R36, 0x10000, RZ ;  /* 0x0001000024157824 */ /* 0x000fe400078e00ff */
[C---:B------:R-:W-:Y:S01]  /*8fb0*/  FMUL.FTZ R20, R25.reuse, R44 ;  /* 0x0000002c19147220 */ /* 0x040fe20000410000 */
[-C--:B------:R-:W-:Y:S01]  /*8fc0*/  FMUL.FTZ R35, R25, R12.reuse ;  /* 0x0000000c19237220 */ /* 0x080fe20000410000 */
[----:B------:R-:W-:Y:S01]  /*8fd0*/  LOP3.LUT R26, R26, 0xffff0000, RZ, 0xc0, !PT ;  /* 0xffff00001a1a7812 */ /* 0x000fe200078ec0ff */
[-C--:B------:R-:W-:Y:S01]  /*8fe0*/  FMUL.FTZ R37, R34, R21.reuse ;  /* 0x0000001522257220 */ /* 0x080fe20000410000 */
[----:B------:R-:W-:Y:S01]  /*8ff0*/  FFMA.FTZ R29, R28, R21, -R29 ;  /* 0x000000151c1d7223 */ /* 0x000fe2000001081d */
[C---:B------:R-:W-:Y:S01]  /*9000*/  FFMA.FTZ R25, R13.reuse, R12, -R20 ;  /* 0x0000000c0d197223 */ /* 0x040fe20000010814 */
[----:B------:R-:W-:Y:S01]  /*9010*/  FFMA.FTZ R35, R13, R44, R35 ;  /* 0x0000002c0d237223 */ /* 0x000fe20000010023 */
[----:B------:R-:W-:Y:S01]  /*9020*/  LOP3.LUT R21, R46, 0xffff0000, RZ, 0xc0, !PT ;  /* 0xffff00002e157812 */ /* 0x000fe200078ec0ff */
[----:B------:R-:W-:Y:S01]  /*9030*/  FFMA.FTZ R37, R28, R33, R37 ;  /* 0x000000211c257223 */ /* 0x000fe20000010025 */
[----:B------:R-:W-:-:S02]  /*9040*/  LOP3.LUT R13, R36, 0xffff0000, RZ, 0xc0, !PT ;  /* 0xffff0000240d7812 */ /* 0x000fc400078ec0ff */
[----:B------:R-:W-:Y:S01]  /*9050*/  LOP3.LUT R27, R27, 0xffff0000, RZ, 0xc0, !PT ;  /* 0xffff00001b1b7812 */ /* 0x000fe200078ec0ff */
[C---:B------:R-:W-:Y:S01]  /*9060*/  FMUL.FTZ R33, R26.reuse, R21 ;  /* 0x000000151a217220 */ /* 0x040fe20000410000 */
[----:B------:R-:W-:Y:S01]  /*9070*/  LOP3.LUT R12, R47, 0xffff0000, RZ, 0xc0, !PT ;  /* 0xffff00002f0c7812 */ /* 0x000fe200078ec0ff */
[----:B------:R-:W-:Y:S01]  /*9080*/  FMUL.FTZ R26, R26, R13 ;  /* 0x0000000d1a1a7220 */ /* 0x000fe20000410000 */
[----:B------:R-:W-:Y:S02]  /*9090*/  LOP3.LUT R42, R42, 0xffff0000, RZ, 0xc0, !PT ;  /* 0xffff00002a2a7812 */ /* 0x000fe400078ec0ff */
[----:B------:R-:W-:Y:S01]  /*90a0*/  LOP3.LUT R14, R14, 0xffff0000, RZ, 0xc0, !PT ;  /* 0xffff00000e0e7812 */ /* 0x000fe200078ec0ff */
[C---:B------:R-:W-:Y:S02]  /*90b0*/  FMUL.FTZ R24, R27.reuse, R12 ;  /* 0x0000000c1b187220 */ /* 0x040fe40000410000 */
[-C--:B------:R-:W-:Y:S02]  /*90c0*/  FMUL.FTZ R27, R27, R42.reuse ;  /* 0x0000002a1b1b7220 */ /* 0x080fe40000410000 */
        /* <DEDUP_REMOVED lines=14> */
.L_x_4955:
[----:B------:R-:W-:Y:S05]  /*91b0*/  BSYNC B1 ;  /* 0x0000000000017941 */ /* 0x000fea0003800000 */
.L_x_4954:
[----:B------:R-:W-:Y:S02]  /*91c0*/  PRMT R20, R0, 0x7610, R20 ;  /* 0x0000761000147816 */ /* 0x000fe40000000014 */
        /* <DEDUP_REMOVED lines=11> */
[----:B------:R-:W-:Y:S02]  /*9280*/  SHF.R.U64 R21, R8, 0x10, R9 ;  /* 0x0000001008157819 */ /* 0x000fe40000001209 */
[----:B------:R-:W-:Y:S02]  /*9290*/  PRMT R33, R55, 0x5410, R33 ;  /* 0x0000541037217816 */ /* 0x000fe40000000021 */
[----:B------:R-:W-:Y:S02]  /*92a0*/  SHF.R.U32.HI R35, RZ, 0x10, R5 ;  /* 0x00000010ff237819 */ /* 0x000fe40000011605 */
[----:B------:R-:W-:Y:S01]  /*92b0*/  PRMT R21, R58, 0x5410, R21 ;  /* 0x000054103a157816 */ /* 0x000fe20000000015 */
[----:B------:R-:W-:Y:S01]  /*92c0*/  IMAD.U32 R34, R33, 0x10000, RZ ;  /* 0x0001000021227824 */ /* 0x000fe200078e00ff */
[----:B------:R-:W-:-:S02]  /*92d0*/  SHF.R.U32.HI R29, RZ, 0x10, R9 ;  /* 0x00000010ff1d7819 */ /* 0x000fc40000011609 */
[----:B------:R-:W-:Y:S01]  /*92e0*/  SHF.R.U32.HI R32, RZ, 0x10, R11 ;  /* 0x00000010ff207819 */ /* 0x000fe2000001160b */
[----:B------:R-:W-:Y:S01]  /*92f0*/  IMAD.U32 R28, R21, 0x10000, RZ ;  /* 0x00010000151c7824 */ /* 0x000fe200078e00ff */
[----:B------:R-:W-:Y:S02]  /*9300*/  PRMT R35, R56, 0x5410, R35 ;  /* 0x0000541038237816 */ /* 0x000fe40000000023 */
[----:B------:R-:W-:Y:S02]  /*9310*/  SHF.R.U32.HI R38, RZ, 0x10, R7 ;  /* 0x00000010ff267819 */ /* 0x000fe40000011607 */
[----:B------:R-:W-:Y:S01]  /*9320*/  PRMT R32, R3, 0x5432, R32 ;  /* 0x0000543203207816 */ /* 0x000fe20000000020 */
[----:B------:R-:W-:Y:S01]  /*9330*/  IMAD.U32 R36, R35, 0x10000, RZ ;  /* 0x0001000023247824 */ /* 0x000fe200078e00ff */
[----:B------:R-:W-:Y:S02]  /*9340*/  SHF.R.U64 R31, R10, 0x10, R11 ;  /* 0x000000100a1f7819 */ /* 0x000fe4000000120b */
[----:B------:R-:W-:-:S02]  /*9350*/  PRMT R29, R59, 0x5410, R29 ;  /* 0x000054103b1d7816 */ /* 0x000fc4000000001d */
[----:B------:R-:W-:Y:S02]  /*9360*/  PRMT R38, R55, 0x5432, R38 ;  /* 0x0000543237267816 */ /* 0x000fe40000000026 */
[----:B------:R-:W-:Y:S02]  /*9370*/  PRMT R31, R20, 0x5410, R31 ;  /* 0x00005410141f7816 */ /* 0x000fe4000000001f */
[----:B------:R-:W-:Y:S01]  /*9380*/  SHF.R.U64 R37, R6, 0x10, R7 ;  /* 0x0000001006257819 */ /* 0x000fe20000001207 */
[----:B0-----:R-:W-:Y:S02]  /*9390*/  IMAD.U32 R9, R24, 0x10000, RZ ;  /* 0x0001000018097824 */ /* 0x001fe400078e00ff */
[----:B------:R-:W-:Y:S02]  /*93a0*/  IMAD.U32 R11, R25, 0x10000, RZ ;  /* 0x00010000190b7824 */ /* 0x000fe400078e00ff */
[C---:B------:R-:W-:Y:S01]  /*93b0*/  FMUL.FTZ R40, R9.reuse, R34 ;  /* 0x0000002209287220 */ /* 0x040fe20000410000 */
[----:B------:R-:W-:Y:S01]  /*93c0*/  FMUL.FTZ R42, R9, R28 ;  /* 0x0000001c092a7220 */ /* 0x000fe20000410000 */
[----:B------:R-:W-:Y:S01]  /*93d0*/  FMUL.FTZ R44, R11, R36 ;  /* 0x000000240b2c7220 */ /* 0x000fe20000410000 */
[----:B------:R-:W-:-:S02]  /*93e0*/  IMAD.U32 R20, R27, 0x10000, RZ ;  /* 0x000100001b147824 */ /* 0x000fc400078e00ff */
[----:B------:R-:W-:Y:S01]  /*93f0*/  IMAD.U32 R9, R38, 0x10000, RZ ;  /* 0x0001000026097824 */ /* 0x000fe200078e00ff */
[----:B------:R-:W-:Y:S02]  /*9400*/  LOP3.LUT R10, R24, 0xffff0000, RZ, 0xc0, !PT ;  /* 0xffff0000180a7812 */ /* 0x000fe400078ec0ff */
[----:B------:R-:W-:Y:S02]  /*9410*/  LOP3.LUT R33, R33, 0xffff0000, RZ, 0xc0, !PT ;  /* 0xffff000021217812 */ /* 0x000fe400078ec0ff */
[----:B------:R-:W-:Y:S02]  /*9420*/  LOP3.LUT R21, R21, 0xffff0000, RZ, 0xc0, !PT ;  /* 0xffff000015157812 */ /* 0x000fe400078ec0ff */
[----:B------:R-:W-:Y:S02]  /*9430*/  PRMT R37, R57, 0x5410, R37 ;  /* 0x0000541039257816 */ /* 0x000fe40000000025 */
[----:B------:R-:W-:Y:S02]  /*9440*/  LOP3.LUT R24, R25, 0xffff0000, RZ, 0xc0, !PT ;  /* 0xffff000019187812 */ /* 0x000fe400078ec0ff */
[----:B------:R-:W-:Y:S01]  /*9450*/  LOP3.LUT R35, R35, 0xffff0000, RZ, 0xc0, !PT ;  /* 0xffff000023237812 */ /* 0x000fe200078ec0ff */
[----:B--2---:R-:W0:Y:S02]  /*9460*/  LDS.128 R12, [R41+0x18400] ;  /* 0x01840000290c7984 */ /* 0x004e240000000c00 */
[----:B0-----:R-:W-:-:S02]  /*9470*/  IMAD.U32 R3, R12, 0x10000, RZ ;  /* 0x000100000c037824 */ /* 0x001fc400078e00ff */
[----:B------:R-:W-:Y:S02]  /*9480*/  IMAD.U32 R5, R13, 0x10000, RZ ;  /* 0x000100000d057824 */ /* 0x000fe400078e00ff */
[----:B------:R-:W-:Y:S01]  /*9490*/  FFMA.FTZ R40, R3, R28, -R40 ;  /* 0x0000001c03287223 */ /* 0x000fe20000010828 */
[----:B------:R-:W-:Y:S02]  /*94a0*/  IMAD.U32 R28, R29, 0x10000, RZ ;  /* 0x000100001d1c7824 */ /* 0x000fe400078e00ff */
[----:B------:R-:W-:Y:S01]  /*94b0*/  FFMA.FTZ R42, R3, R34, R42 ;  /* 0x00000022032a7223 */ /* 0x000fe2000001002a */
[----:B------:R-:W-:Y:S02]  /*94c0*/  IMAD.U32 R3, R32, 0x10000, RZ ;  /* 0x0001000020037824 */ /* 0x000fe400078e00ff */
[-C--:B------:R-:W-:Y:S01]  /*94d0*/  FMUL.FTZ R34, R11, R28.reuse ;  /* 0x0000001c0b227220 */ /* 0x080fe20000410000 */
[----:B------:R-:W-:Y:S01]  /*94e0*/  FFMA.FTZ R44, R5, R28, -R44 ;  /* 0x0000001c052c7223 */ /* 0x000fe2000001082c */
[----:B------:R-:W-:-:S02]  /*94f0*/  IMAD.U32 R8, R15, 0x10000, RZ ;  /* 0x000100000f087824 */ /* 0x000fc400078e00ff */
[C---:B------:R-:W-:Y:S01]  /*9500*/  FMUL.FTZ R11, R20.reuse, R9 ;  /* 0x00000009140b7220 */ /* 0x040fe20000410000 */
[-C--:B------:R-:W-:Y:S01]  /*9510*/  FMUL.FTZ R28, R20, R3.reuse ;  /* 0x00000003141c7220 */ /* 0x080fe20000410000 */
[----:B------:R-:W-:Y:S01]  /*9520*/  LOP3.LUT R4, R12, 0xffff0000, RZ, 0xc0, !PT ;  /* 0xffff00000c047812 */ /* 0x000fe200078ec0ff */
[----:B------:R-:W-:Y:S01]  /*9530*/  FFMA.FTZ R34, R5, R36, R34 ;  /* 0x0000002405227223 */ /* 0x000fe20000010022 */
[C---:B------:R-:W-:Y:S01]  /*9540*/  FFMA.FTZ R20, R8.reuse, R3, -R11 ;  /* 0x0000000308147223 */ /* 0x040fe2000001080b */
[----:B------:R-:W-:Y:S01]  /*9550*/  FFMA.FTZ R28, R8, R9, R28 ;  /* 0x00000009081c7223 */ /* 0x000fe2000001001c */
[----:B------:R-:W-:Y:S01]  /*9560*/  LOP3.LUT R12, R13, 0xffff0000, RZ, 0xc0, !PT ;  /* 0xffff00000d0c7812 */ /* 0x000fe200078ec0ff */
[C---:B------:R-:W-:Y:S01]  /*9570*/  FMUL.FTZ R3, R10.reuse, R33 ;  /* 0x000000210a037220 */ /* 0x040fe20000410000 */
[----:B------:R-:W-:Y:S01]  /*9580*/  FMUL.FTZ R9, R10, R21 ;  /* 0x000000150a097220 */ /* 0x000fe20000410000 */
[----:B------:R-:W-:Y:S02]  /*9590*/  IMAD.U32 R13, R26, 0x10000, RZ ;  /* 0x000100001a0d7824 */ /* 0x000fe400078e00ff */
[----:B------:R-:W-:-:S02]  /*95a0*/  IMAD.U32 R5, R37, 0x10000, RZ ;  /* 0x0001000025057824 */ /* 0x000fc400078e00ff */
[C---:B------:R-:W-:Y:S01]  /*95b0*/  FFMA.FTZ R21, R4.reuse, R21, -R3 ;  /* 0x0000001504157223 */ /* 0x040fe20000010803 */
[----:B------:R-:W-:Y:S01]  /*95c0*/  FFMA.FTZ R33, R4, R33, R9 ;  /* 0x0000002104217223 */ /* 0x000fe20000010009 */
[C---:B------:R-:W-:Y:S02]  /*95d0*/  IMAD.U32 R6, R14.reuse, 0x10000, RZ ;  /* 0x000100000e067824 */ /* 0x040fe400078e00ff */
[----:B------:R-:W-:Y:S01]  /*95e0*/  FMUL.FTZ R9, R13, R5 ;  /* 0x000000050d097220 */ /* 0x000fe20000410000 */
[----:B------:R-:W-:Y:S01]  /*95f0*/  IMAD.U32 R3, R31, 0x10000, RZ ;  /* 0x000100001f037824 */ /* 0x000fe200078e00ff */
[----:B------:R-:W-:Y:S02]  /*9600*/  LOP3.LUT R7, R14, 0xffff0000, RZ, 0xc0, !PT ;  /* 0xffff00000e077812 */ /* 0x000fe400078ec0ff */
[----:B------:R-:W-:Y:S01]  /*9610*/  LOP3.LUT R14, R15, 0xffff0000, RZ, 0xc0, !PT ;  /* 0xffff00000f0e7812 */ /* 0x000fe200078ec0ff */
[-C--:B------:R-:W-:Y:S01]  /*9620*/  FMUL.FTZ R13, R13, R3.reuse ;  /* 0x000000030d0d7220 */ /* 0x080fe20000410000 */
[----:B------:R-:W-:Y:S01]  /*9630*/  LOP3.LUT R29, R29, 0xffff0000, RZ, 0xc0, !PT ;  /* 0xffff00001d1d7812 */ /* 0x000fe200078ec0ff */
[----:B------:R-:W-:Y:S01]  /*9640*/  FFMA.FTZ R10, R6, R3, -R9 ;  /* 0x00000003060a7223 */ /* 0x000fe20000010809 */
[----:B------:R-:W-:-:S02]  /*9650*/  LOP3.LUT R15, R26, 0xffff0000, RZ, 0xc0, !PT ;  /* 0xffff00001a0f7812 */ /* 0x000fc400078ec0ff */
[----:B------:R-:W-:Y:S02]  /*9660*/  LOP3.LUT R8, R37, 0xffff0000, RZ, 0xc0, !PT ;  /* 0xffff000025087812 */ /* 0x000fe400078ec0ff */
[----:B------:R-:W-:Y:S02]  /*9670*/  LOP3.LUT R4, R31, 0xffff0000, RZ, 0xc0, !PT ;  /* 0xffff00001f047812 */ /* 0x000fe400078ec0ff */
[----:B------:R-:W-:Y:S02]  /*9680*/  LOP3.LUT R26, R27, 0xffff0000, RZ, 0xc0, !PT ;  /* 0xffff00001b1a7812 */ /* 0x000fe400078ec0ff */
[----:B------:R-:W-:Y:S01]  /*9690*/  LOP3.LUT R9, R38, 0xffff0000, RZ, 0xc0, !PT ;  /* 0xffff000026097812 */ /* 0x000fe200078ec0ff */
[----:B------:R-:W-:Y:S01]  /*96a0*/  FMUL.FTZ R11, R24, R35 ;  /* 0x00000023180b7220 */ /* 0x000fe20000410000 */
[----:B------:R-:W-:Y:S01]  /*96b0*/  LOP3.LUT R3, R32, 0xffff0000, RZ, 0xc0, !PT ;  /* 0xffff000020037812 */ /* 0x000fe200078ec0ff */
[----:B------:R-:W-:Y:S01]  /*96c0*/  FMUL.FTZ R24, R24, R29 ;  /* 0x0000001d18187220 */ /* 0x000fe20000410000 */
        /* <DEDUP_REMOVED lines=21> */
.L_x_4946:
[----:B------:R-:W-:Y:S05]  /*9820*/  BSYNC B0 ;  /* 0x0000000000007941 */ /* 0x000fea0003800000 */
.L_x_4932:
        /* <DEDUP_REMOVED lines=8> */
.L_x_4929:
        /* <DEDUP_REMOVED lines=9> */
.L_x_4956:
[----:B------:R-:W-:Y:S01]  /*9940*/  IMAD R20, R22, 0x8, R19 ;  /* 0x0000000816147824 */ /* 0x000fe200078e0213 */
[----:B------:R-:W-:-:S04]  /*9950*/  SHF.L.U32 R21, R206, 0x1f, RZ ;  /* 0x0000001fce157819 */ /* 0x000fc800000006ff */
[----:B------:R1:W2:Y:S01]  /*9960*/  SYNCS.PHASECHK.TRANS64.TRYWAIT P2, [R20+URZ+0x22830], R21 ;  /* 0x02283015140075a7 */ /* 0x0002a2000804017f */
[----:B------:R-:W-:Y:S05]  /*9970*/  @!P0 BRA `(.L_x_4957) ;  /* 0x0000000000048947 */ /* 0x000fea0003800000 */
[----:B------:R-:W-:Y:S01]  /*9980*/  BPT.TRAP 0x1 ;  /* 0x000000040000795c */ /* 0x000fe20000300000 */
.L_x_4957:
[----:B------:R-:W3:Y:S01]  /*9990*/  S2R R3, SR_TID.X ;  /* 0x0000000000037919 */ /* 0x000ee20000002100 */
[----:B------:R-:W-:-:S05]  /*99a0*/  VIADD R0, R19, 0x1c400 ;  /* 0x0001c40013007836 */ /* 0x000fca0000000000 */
[----:B------:R-:W-:-:S04]  /*99b0*/  SHF.R.U32.HI R0, RZ, 0x4, R0 ;  /* 0x00000004ff007819 */ /* 0x000fc80000011600 */
[----:B------:R-:W-:Y:S02]  /*99c0*/  LOP3.LUT R0, R0, 0x3fff, RZ, 0xc0, !PT ;  /* 0x00003fff00007812 */ /* 0x000fe400078ec0ff */
[----:B---3--:R-:W-:-:S04]  /*99d0*/  LOP3.LUT R3, R3, 0x7f, RZ, 0xc0, !PT ;  /* 0x0000007f03037812 */ /* 0x008fc800078ec0ff */
[----:B------:R-:W-:Y:S01]  /*99e0*/  ISETP.NE.AND P1, PT, R3, RZ, PT ;  /* 0x000000ff0300720c */ /* 0x000fe20003f25270 */
[----:B--2---:R-:W-:-:S12]  /*99f0*/  @P2 BRA `(.L_x_4958) ;  /* 0x0000000000082947 */ /* 0x004fd80003800000 */
[----:B------:R-:W2:Y:S02]  /*9a00*/  SYNCS.PHASECHK.TRANS64.TRYWAIT P2, [R20+URZ+0x22830], R21 ;  /* 0x02283015140075a7 */ /* 0x000ea4000804017f */
[----:B--2---:R-:W-:Y:S05]  /*9a10*/  @!P2 BRA `(.L_x_4959) ;  /* 0x000001500030a947 */ /* 0x004fea0003800000 */
.L_x_4958:
        /* <DEDUP_REMOVED lines=16> */
[----:B------:R-:W-:Y:S01]  /*9b20*/  VIADD R12, R6, 0x4 ;  /* 0x00000004060c7836 */ /* 0x000fe20000000000 */
[----:B------:R-:W-:Y:S01]  /*9b30*/  LOP3.LUT R18, R18, 0xfff7ffff, RZ, 0xc0, !PT ;  /* 0xfff7ffff12127812 */ /* 0x000fe200078ec0ff */
[----:B------:R-:W-:Y:S01]  /*9b40*/  IMAD.MOV.U32 R13, RZ, RZ, 0x40000040 ;  /* 0x40000040ff0d7424 */ /* 0x000fe200078e00ff */
[----:B------:R-:W3:Y:S01]  /*9b50*/  S2R R74, SR_TID.X ;  /* 0x00000000004a7919 */ /* 0x000ee20000002100 */
[----:B------:R-:W-:-:S06]  /*9b60*/  IMAD.MOV.U32 R5, RZ, RZ, 0x40000040 ;  /* 0x40000040ff057424 */ /* 0x000fcc00078e00ff */
        /* <DEDUP_REMOVED lines=8> */
[----:B0-----:R-:W-:Y:S01]  /*9bf0*/  ISETP.NE.AND P2, PT, R0, 0x1, PT ;  /* 0x000000010000780c */ /* 0x001fe20003f45270 */
[----:B------:R-:W-:Y:S01]  /*9c00*/  IMAD.IADD R0, R218, 0x1, R210 ;  /* 0x00000001da007824 */ /* 0x000fe200078e02d2 */
[----:B---3--:R-:W-:-:S11]  /*9c10*/  SHF.R.U32.HI R74, RZ, 0x7, R74 ;  /* 0x00000007ff4a7819 */ /* 0x008fd6000001164a */
[----:B------:R-:W0:Y:S01]  /*9c20*/  @P2 LDC R3, c[0x0][0x44c] ;  /* 0x00011300ff032b82 */ /* 0x000e220000000800 */
[----:B------:R-:W-:Y:S02]  /*9c30*/  @P2 LOP3.LUT R18, R18, 0x80000, RZ, 0xfc, !PT ;  /* 0x0008000012122812 */ /* 0x000fe400078efcff */
[----:B------:R-:W-:Y:S01]  /*9c40*/  IADD3 R176, -R74, 0xb, RZ ;  /* 0x0000000b4ab07810 */ /* 0x000fe20007ffe1ff */
[----:B0-----:R-:W-:Y:S01]  /*9c50*/  @P2 IMAD.HI.U32 R3, R0, R3, RZ ;  /* 0x0000000300032227 */ /* 0x001fe200078e00ff */
[----:B------:R-:W-:Y:S02]  /*9c60*/  WARPGROUP.DEPBAR.LE gsb0, 0x0 ;  /* 0x00008000000079c5 */ /* 0x000fe40000010000 */
[----:B------:R-:W-:-:S06]  /*9c70*/  WARPGROUP.ARRIVE ;  /* 0x00000000000079c5 */ /* 0x000fcc0000000000 */
[----:B------:R-:W-:Y:S01]  /*9c80*/  HGMMA.64x96x16.F32.BF16 R24, gdesc[UR4], R24, gsb0 ;  /* 0x01600000041879f0 */ /* 0x000fe20008001818 */
[----:B------:R-:W-:Y:S01]  /*9c90*/  R2UR UR6, R10 ;  /* 0x000000000a0672ca */ /* 0x000fe200000e0000 */
[----:B------:R-:W-:Y:S01]  /*9ca0*/  VIADD R10, R6, 0x6 ;  /* 0x00000006060a7836 */ /* 0x000fe20000000000 */
[----:B------:R-:W-:Y:S01]  /*9cb0*/  R2UR UR7, R11 ;  /* 0x000000000b0772ca */ /* 0x000fe200000e0000 */
[----:B------:R-:W-:Y:S01]  /*9cc0*/  IMAD.MOV.U32 R11, RZ, RZ, 0x40000040 ;  /* 0x40000040ff0b7424 */ /* 0x000fe200078e00ff */
[----:B------:R-:W-:Y:S02]  /*9cd0*/  R2UR UR4, R12 ;  /* 0x000000000c0472ca */ /* 0x000fe400000e0000 */
[----:B------:R-:W-:Y:S01]  /*9ce0*/  R2UR UR5, R13 ;  /* 0x000000000d0572ca */ /* 0x000fe200000e0000 */
[----:B------:R-:W-:Y:S02]  /*9cf0*/  WARPGROUP.DEPBAR.LE gsb0, 0x0 ;  /* 0x00008000000079c5 */ /* 0x000fe40000010000 */
[----:B------:R-:W-:-:S10]  /*9d00*/  WARPGROUP.ARRIVE ;  /* 0x00000000000079c5 */ /* 0x000fd40000000000 */
[----:B------:R-:W-:Y:S01]  /*9d10*/  HGMMA.64x96x16.F32.BF16 R24, gdesc[UR4], R24, gsb0 ;  /* 0x01600000041879f0 */ /* 0x000fe20008001818 */
[----:B------:R-:W-:Y:S02]  /*9d20*/  R2UR UR6, R4 ;  /* 0x00000000040672ca */ /* 0x000fe400000e0000 */
[----:B------:R-:W-:Y:S01]  /*9d30*/  R2UR UR7, R5 ;  /* 0x00000000050772ca */ /* 0x000fe200000e0000 */
[----:B------:R-:W0:Y:S01]  /*9d40*/  @P2 LDC R4, c[0x0][0x450] ;  /* 0x00011400ff042b82 */ /* 0x000e220000000800 */
[----:B------:R-:W-:Y:S02]  /*9d50*/  R2UR UR4, R10 ;  /* 0x000000000a0472ca */ /* 0x000fe400000e0000 */
[----:B------:R-:W-:Y:S02]  /*9d60*/  R2UR UR5, R11 ;  /* 0x000000000b0572ca */ /* 0x000fe400000e0000 */
[----:B0-----:R-:W-:Y:S01]  /*9d70*/  @P2 SHF.R.U32.HI R0, RZ, R4, R3 ;  /* 0x00000004ff002219 */ /* 0x001fe20000011603 */
[----:B------:R-:W-:-:S04]  /*9d80*/  IMAD R3, R172, -0x60, R213 ;  /* 0xffffffa0ac037824 */ /* 0x000fc800078e02d5 */
[----:B------:R-:W0:Y:S01]  /*9d90*/  SHFL.IDX PT, R5, R0, 0x1, 0x1c1f ;  /* 0x003c1f0000057f89 */ /* 0x000e2200000e0000 */
[C-C-:B------:R-:W-:Y:S02]  /*9da0*/  IADD3 R8, -R214.reuse, 0x61, R3.reuse ;  /* 0x00000061d6087810 */ /* 0x140fe40007ffe103 */
[----:B------:R-:W-:Y:S01]  /*9db0*/  IADD3 R4, -R214, 0x60, R3 ;  /* 0x00000060d6047810 */ /* 0x000fe20007ffe103 */
[----:B------:R-:W3:Y:S02]  /*9dc0*/  SHFL.IDX PT, R0, R0, RZ, 0x1c1f ;  /* 0x001c1fff00007589 */ /* 0x000ee400000e0000 */
[----:B------:R-:W-:-:S05]  /*9dd0*/  IMAD.IADD R85, R8, 0x1, -R211 ;  /* 0x0000000108557824 */ /* 0x000fca00078e0ad3 */
[----:B0-----:R-:W-:-:S04]  /*9de0*/  VIADDMNMX R8, R5, R85, R4, PT ;  /* 0x0000005505087246 */ /* 0x001fc80003800104 */
[C---:B------:R-:W-:Y:S02]  /*9df0*/  ISETP.GT.AND P3, PT, R8.reuse, RZ, PT ;  /* 0x000000ff0800720c */ /* 0x040fe40003f64270 */
[C---:B------:R-:W-:Y:S02]  /*9e00*/  ISETP.GT.AND P4, PT, R8.reuse, 0x1, PT ;  /* 0x000000010800780c */ /* 0x040fe40003f84270 */
[----:B------:R-:W-:Y:S01]  /*9e10*/  ISETP.GT.AND P2, PT, R8, 0x8, PT ;  /* 0x000000080800780c */ /* 0x000fe20003f44270 */
[----:B------:R-:W-:Y:S02]  /*9e20*/  WARPGROUP.DEPBAR.LE gsb0, 0x0 ;  /* 0x00008000000079c5 */ /* 0x000fe40000010000 */
[----:B------:R-:W-:-:S06]  /*9e30*/  WARPGROUP.ARRIVE ;  /* 0x00000000000079c5 */ /* 0x000fcc0000000000 */
[----:B------:R-:W-:Y:S01]  /*9e40*/  HGMMA.64x96x16.F32.BF16 R24, gdesc[UR4], R24, gsb0 ;  /* 0x01600000041879f0 */ /* 0x000fe20008001818 */
[----:B------:R-:W-:Y:S02]  /*9e50*/  ULDC UR4, c[0x0][0x988] ;  /* 0x0002620000047ab9 */ /* 0x000fe40000000800 */
[----:B------:R-:W-:Y:S02]  /*9e60*/  WARPGROUP.DEPBAR.LE gsb0, 0x0 ;  /* 0x00008000000079c5 */ /* 0x000fe40000010000 */
[----:B------:R-:W-:Y:S02]  /*9e70*/  FSEL R91, R26, -INF , P3 ;  /* 0xff8000001a5b7808 */ /* 0x000fe40001800000 */
[----:B------:R-:W-:Y:S01]  /*9e80*/  FSEL R95, R27, -INF , P4 ;  /* 0xff8000001b5f7808 */ /* 0x000fe20002000000 */
[----:B------:R0:W-:Y:S06]  /*9e90*/  BAR.ARV R176, 0x100 ;  /* 0x000400b00000751d */ /* 0x0001ec0000002000 */
[----:B------:R-:W-:-:S02]  /*9ea0*/  ISETP.GT.AND P3, PT, R8, 0x9, PT ;  /* 0x000000090800780c */ /* 0x000fc40003f64270 */
[----:B------:R-:W-:Y:S02]  /*9eb0*/  FSEL R93, R30, -INF , P2 ;  /* 0xff8000001e5d7808 */ /* 0x000fe40001000000 */
[----:B------:R-:W-:Y:S02]  /*9ec0*/  FMNMX.FTZ R26, R91, R95, !PT ;  /* 0x0000005f5b1a7209 */ /* 0x000fe40007810000 */
[C---:B------:R-:W-:Y:S02]  /*9ed0*/  ISETP.GT.AND P2, PT, R8.reuse, 0x10, PT ;  /* 0x000000100800780c */ /* 0x040fe40003f44270 */
[----:B------:R-:W-:Y:S02]  /*9ee0*/  FSEL R89, R31, -INF , P3 ;  /* 0xff8000001f597808 */ /* 0x000fe40001800000 */
[----:B------:R-:W-:Y:S02]  /*9ef0*/  FMNMX.FTZ R26, R93, R26, !PT ;  /* 0x0000001a5d1a7209 */ /* 0x000fe40007810000 */
        /* <DEDUP_REMOVED lines=57> */
[----:B------:R-:W-:Y:S02]  /*a290*/  FSEL R71, R71, -INF , P3 ;  /* 0xff80000047477808 */ /* 0x000fe40001800000 */
[----:B------:R-:W-:Y:S02]  /*a2a0*/  FMNMX.FTZ R26, R67, R26, !PT ;  /* 0x0000001a431a7209 */ /* 0x000fe40007810000 */
[----:B---3--:R-:W-:Y:S01]  /*a2b0*/  VIADDMNMX R34, R0, R85, R4, PT ;  /* 0x0000005500227246 */ /* 0x008fe20003800104 */
[----:B------:R-:W-:Y:S01]  /*a2c0*/  IMAD.U32 R0, RZ, RZ, UR4 ;  /* 0x00000004ff007e24 */ /* 0x000fe2000f8e00ff */
[----:B------:R-:W-:-:S02]  /*a2d0*/  FMNMX.FTZ R26, R71, R26, !PT ;  /* 0x0000001a471a7209 */ /* 0x000fc40007810000 */
[C---:B------:R-:W-:Y:S02]  /*a2e0*/  ISETP.GT.AND P3, PT, R34.reuse, RZ, PT ;  /* 0x000000ff2200720c */ /* 0x040fe40003f64270 */
[----:B------:R-:W-:Y:S01]  /*a2f0*/  ISETP.GT.AND P4, PT, R34, 0x1, PT ;  /* 0x000000012200780c */ /* 0x000fe20003f84270 */
[----:B------:R-:W3:Y:S01]  /*a300*/  SHFL.BFLY PT, R87, R26, 0x2, 0x1f ;  /* 0x0c401f001a577f89 */ /* 0x000ee200000e0000 */
[----:B------:R-:W-:Y:S02]  /*a310*/  FSEL R85, R24, -INF , P3 ;  /* 0xff80000018557808 */ /* 0x000fe40001800000 */
[C---:B------:R-:W-:Y:S02]  /*a320*/  ISETP.GT.AND P2, PT, R34.reuse, 0x8, PT ;  /* 0x000000082200780c */ /* 0x040fe40003f44270 */
[----:B------:R-:W-:Y:S02]  /*a330*/  FSEL R24, R25, -INF , P4 ;  /* 0xff80000019187808 */ /* 0x000fe40002000000 */
[----:B------:R-:W-:-:S02]  /*a340*/  ISETP.GT.AND P3, PT, R34, 0x9, PT ;  /* 0x000000092200780c */ /* 0x000fc40003f64270 */
[----:B------:R-:W-:Y:S02]  /*a350*/  FSEL R25, R28, -INF , P2 ;  /* 0xff8000001c197808 */ /* 0x000fe40001000000 */
[----:B------:R-:W-:Y:S02]  /*a360*/  FMNMX.FTZ R4, R85, R24, !PT ;  /* 0x0000001855047209 */ /* 0x000fe40007810000 */
[C---:B------:R-:W-:Y:S02]  /*a370*/  ISETP.GT.AND P2, PT, R34.reuse, 0x10, PT ;  /* 0x000000102200780c */ /* 0x040fe40003f44270 */
[----:B------:R-:W-:Y:S02]  /*a380*/  FSEL R29, R29, -INF , P3 ;  /* 0xff8000001d1d7808 */ /* 0x000fe40001800000 */
[----:B------:R-:W-:Y:S02]  /*a390*/  FMNMX.FTZ R4, R25, R4, !PT ;  /* 0x0000000419047209 */ /* 0x000fe40007810000 */
[----:B------:R-:W-:-:S02]  /*a3a0*/  ISETP.GT.AND P3, PT, R34, 0x11, PT ;  /* 0x000000112200780c */ /* 0x000fc40003f64270 */
[----:B------:R-:W-:Y:S02]  /*a3b0*/  FMNMX.FTZ R4, R29, R4, !PT ;  /* 0x000000041d047209 */ /* 0x000fe40007810000 */
[----:B------:R-:W-:Y:S02]  /*a3c0*/  FSEL R33, R33, -INF , P3 ;  /* 0xff80000021217808 */ /* 0x000fe40001800000 */
[----:B---3--:R-:W-:Y:S02]  /*a3d0*/  FMNMX.FTZ R87, R26, R87, !PT ;  /* 0x000000571a577209 */ /* 0x008fe40007810000 */
[----:B------:R-:W-:-:S03]  /*a3e0*/  ISETP.GT.AND P3, PT, R34, 0x19, PT ;  /* 0x000000192200780c */ /* 0x000fc60003f64270 */
[----:B------:R-:W3:Y:S01]  /*a3f0*/  SHFL.BFLY PT, R8, R87, 0x1, 0x1f ;  /* 0x0c201f0057087f89 */ /* 0x000ee200000e0000 */
[----:B------:R-:W-:Y:S02]  /*a400*/  FSEL R37, R37, -INF , P3 ;  /* 0xff80000025257808 */ /* 0x000fe40001800000 */
[----:B------:R-:W-:-:S04]  /*a410*/  ISETP.GT.AND P3, PT, R34, 0x21, PT ;  /* 0x000000212200780c */ /* 0x000fc80003f64270 */
[----:B------:R-:W-:Y:S02]  /*a420*/  FSEL R41, R41, -INF , P3 ;  /* 0xff80000029297808 */ /* 0x000fe40001800000 */
[----:B------:R-:W-:-:S04]  /*a430*/  ISETP.GT.AND P3, PT, R34, 0x29, PT ;  /* 0x000000292200780c */ /* 0x000fc80003f64270 */
[----:B------:R-:W-:Y:S02]  /*a440*/  FSEL R45, R45, -INF , P3 ;  /* 0xff8000002d2d7808 */ /* 0x000fe40001800000 */
[----:B------:R-:W-:-:S04]  /*a450*/  ISETP.GT.AND P3, PT, R34, 0x31, PT ;  /* 0x000000312200780c */ /* 0x000fc80003f64270 */
[----:B------:R-:W-:Y:S02]  /*a460*/  FSEL R49, R49, -INF , P3 ;  /* 0xff80000031317808 */ /* 0x000fe40001800000 */
[----:B------:R-:W-:Y:S02]  /*a470*/  ISETP.GT.AND P3, PT, R34, 0x39, PT ;  /* 0x000000392200780c */ /* 0x000fe40003f64270 */
[----:B---3--:R-:W-:Y:S02]  /*a480*/  FMNMX.FTZ R8, R87, R8, !PT ;  /* 0x0000000857087209 */ /* 0x008fe40007810000 */
[----:B------:R-:W-:Y:S02]  /*a490*/  FSEL R87, R32, -INF , P2 ;  /* 0xff80000020577808 */ /* 0x000fe40001000000 */
[C---:B------:R-:W-:Y:S01]  /*a4a0*/  FSETP.NEU.FTZ.AND P4, PT, R8.reuse, -INF , PT ;  /* 0xff8000000800780b */ /* 0x040fe20003f9d000 */
[----:B------:R-:W-:Y:S01]  /*a4b0*/  FMUL.FTZ R26, R8, R0 ;  /* 0x00000000081a7220 */ /* 0x000fe20000410000 */
[----:B------:R-:W-:-:S02]  /*a4c0*/  ISETP.GT.AND P2, PT, R34, 0x18, PT ;  /* 0x000000182200780c */ /* 0x000fc40003f44270 */
[----:B------:R-:W-:Y:S02]  /*a4d0*/  FMNMX.FTZ R4, R87, R4, !PT ;  /* 0x0000000457047209 */ /* 0x000fe40007810000 */
[----:B------:R-:W-:Y:S02]  /*a4e0*/  FSEL R28, R26, RZ, P4 ;  /* 0x000000ff1a1c7208 */ /* 0x000fe40002000000 */
[----:B------:R-:W-:-:S03]  /*a4f0*/  FMNMX.FTZ R26, R33, R4, !PT ;  /* 0x00000004211a7209 */ /* 0x000fc60007810000 */
[-CC-:B------:R-:W-:Y:S01]  /*a500*/  FFMA.FTZ R201, R91, R0.reuse, -R28.reuse ;  /* 0x000000005bc97223 */ /* 0x180fe2000001081c */
[----:B------:R-:W-:Y:S01]  /*a510*/  FSEL R91, R36, -INF , P2 ;  /* 0xff800000245b7808 */ /* 0x000fe20001000000 */
[-CC-:B------:R-:W-:Y:S01]  /*a520*/  FFMA.FTZ R30, R95, R0.reuse, -R28.reuse ;  /* 0x000000005f1e7223 */ /* 0x180fe2000001081c */
[----:B------:R-:W-:Y:S01]  /*a530*/  ISETP.GT.AND P2, PT, R34, 0x20, PT ;  /* 0x000000202200780c */ /* 0x000fe20003f44270 */
[--C-:B------:R-:W-:Y:S01]  /*a540*/  FFMA.FTZ R203, R93, R0, -R28.reuse ;  /* 0x000000005dcb7223 */ /* 0x100fe2000001081c */
[----:B------:R-:W-:Y:S01]  /*a550*/  FMNMX.FTZ R26, R91, R26, !PT ;  /* 0x0000001a5b1a7209 */ /* 0x000fe20007810000 */
[----:B------:R3:W-:Y:S01]  /*a560*/  MUFU.EX2 R4, R30 ;  /* 0x0000001e00047308 */ /* 0x0007e20000000800 */
[----:B------:R-:W-:Y:S01]  /*a570*/  FSEL R95, R40, -INF , P2 ;  /* 0xff800000285f7808 */ /* 0x000fe20001000000 */
[--C-:B------:R-:W-:Y:S01]  /*a580*/  FFMA.FTZ R32, R89, R0, -R28.reuse ;  /* 0x0000000059207223 */ /* 0x100fe2000001081c */
[----:B------:R-:W-:Y:S01]  /*a590*/  FMNMX.FTZ R26, R37, R26, !PT ;  /* 0x0000001a251a7209 */ /* 0x000fe20007810000 */
[-CC-:B------:R-:W-:Y:S01]  /*a5a0*/  FFMA.FTZ R153, R83, R0.reuse, -R28.reuse ;  /* 0x0000000053997223 */ /* 0x180fe2000001081c */
[----:B------:R-:W-:Y:S01]  /*a5b0*/  ISETP.GT.AND P2, PT, R34, 0x28, PT ;  /* 0x000000282200780c */ /* 0x000fe20003f44270 */
[--C-:B------:R-:W-:Y:S01]  /*a5c0*/  FFMA.FTZ R36, R73, R0, -R28.reuse ;  /* 0x0000000049247223 */ /* 0x100fe2000001081c */
[----:B------:R-:W-:Y:S01]  /*a5d0*/  FMNMX.FTZ R26, R95, R26, !PT ;  /* 0x0000001a5f1a7209 */ /* 0x000fe20007810000 */
[-CC-:B------:R-:W-:Y:S01]  /*a5e0*/  FFMA.FTZ R155, R31, R0.reuse, -R28.reuse ;  /* 0x000000001f9b7223 */ /* 0x180fe2000001081c */
[----:B------:R-:W-:Y:S01]  /*a5f0*/  FSEL R93, R44, -INF , P2 ;  /* 0xff8000002c5d7808 */ /* 0x000fe20001000000 */
[--C-:B------:R-:W-:Y:S01]  /*a600*/  FFMA.FTZ R38, R39, R0, -R28.reuse ;  /* 0x0000000027267223 */ /* 0x100fe2000001081c */
[----:B---3--:R-:W-:Y:S01]  /*a610*/  FMNMX.FTZ R30, R41, R26, !PT ;  /* 0x0000001a291e7209 */ /* 0x008fe20007810000 */
[--C-:B------:R-:W-:Y:S01]  /*a620*/  FFMA.FTZ R159, R3, R0, -R28.reuse ;  /* 0x00000000039f7223 */ /* 0x100fe2000001081c */
[----:B------:R-:W-:Y:S01]  /*a630*/  ISETP.GT.AND P2, PT, R34, 0x30, PT ;  /* 0x000000302200780c */ /* 0x000fe20003f44270 */
[----:B------:R3:W-:Y:S01]  /*a640*/  MUFU.EX2 R26, R32 ;  /* 0x00000020001a7308 */ /* 0x0007e20000000800 */
[----:B------:R-:W-:Y:S01]  /*a650*/  FMNMX.FTZ R30, R93, R30, !PT ;  /* 0x0000001e5d1e7209 */ /* 0x000fe20007810000 */
[-CC-:B------:R-:W-:Y:S01]  /*a660*/  FFMA.FTZ R161, R27, R0.reuse, -R28.reuse ;  /* 0x000000001ba17223 */ /* 0x180fe2000001081c */
[----:B------:R-:W-:Y:S01]  /*a670*/  FSEL R89, R48, -INF , P2 ;  /* 0xff80000030597808 */ /* 0x000fe20001000000 */
[--C-:B------:R-:W-:Y:S01]  /*a680*/  FFMA.FTZ R157, R5, R0, -R28.reuse ;  /* 0x00000000059d7223 */ /* 0x100fe2000001081c */
[----:B------:R-:W-:Y:S01]  /*a690*/  FMNMX.FTZ R30, R45, R30, !PT ;  /* 0x0000001e2d1e7209 */ /* 0x000fe20007810000 */
[--C-:B------:R-:W-:Y:S01]  /*a6a0*/  FFMA.FTZ R163, R35, R0, -R28.reuse ;  /* 0x0000000023a37223 */ /* 0x100fe2000001081c */
[----:B------:R-:W-:Y:S01]  /*a6b0*/  ISETP.GT.AND P2, PT, R34, 0x38, PT ;  /* 0x000000382200780c */ /* 0x000fe20003f44270 */
[----:B------:R-:W4:Y:S01]  /*a6c0*/  MUFU.EX2 R201, R201 ;  /* 0x000000c900c97308 */ /* 0x000f220000000800 */
[----:B------:R-:W-:Y:S01]  /*a6d0*/  FMNMX.FTZ R30, R89, R30, !PT ;  /* 0x0000001e591e7209 */ /* 0x000fe20007810000 */
[-CC-:B------:R-:W-:Y:S01]  /*a6e0*/  FFMA.FTZ R40, R55, R0.reuse, -R28.reuse ;  /* 0x0000000037287223 */ /* 0x180fe2000001081c */
[----:B------:R-:W-:Y:S01]  /*a6f0*/  FSEL R83, R52, -INF , P2 ;  /* 0xff80000034537808 */ /* 0x000fe20001000000 */
[--C-:B------:R-:W-:Y:S01]  /*a700*/  FFMA.FTZ R165, R81, R0, -R28.reuse ;  /* 0x0000000051a57223 */ /* 0x100fe2000001081c */
[----:B---3--:R-:W-:Y:S01]  /*a710*/  FMNMX.FTZ R32, R49, R30, !PT ;  /* 0x0000001e31207209 */ /* 0x008fe20007810000 */
[-CC-:B------:R-:W-:Y:S01]  /*a720*/  FFMA.FTZ R167, R75, R0.reuse, -R28.reuse ;  /* 0x000000004ba77223 */ /* 0x180fe2000001081c */
[C---:B------:R-:W-:Y:S01]  /*a730*/  ISETP.GT.AND P2, PT, R34.reuse, 0x40, PT ;  /* 0x000000402200780c */ /* 0x040fe20003f44270 */
[----:B------:R3:W-:Y:S01]  /*a740*/  MUFU.EX2 R30, R36 ;  /* 0x00000024001e7308 */ /* 0x0007e20000000800 */
[----:B------:R-:W-:Y:S01]  /*a750*/  FSEL R73, R53, -INF , P3 ;  /* 0xff80000035497808 */ /* 0x000fe20001800000 */
[--C-:B------:R-:W-:Y:S01]  /*a760*/  FFMA.FTZ R44, R79, R0, -R28.reuse ;  /* 0x000000004f2c7223 */ /* 0x100fe2000001081c */
[----:B------:R-:W-:Y:S01]  /*a770*/  FMNMX.FTZ R32, R83, R32, !PT ;  /* 0x0000002053207209 */ /* 0x000fe20007810000 */
[-CC-:B------:R-:W-:Y:S01]  /*a780*/  FFMA.FTZ R169, R63, R0.reuse, -R28.reuse ;  /* 0x000000003fa97223 */ /* 0x180fe2000001081c */
[----:B------:R-:W-:Y:S01]  /*a790*/  ISETP.GT.AND P3, PT, R34, 0x41, PT ;  /* 0x000000412200780c */ /* 0x000fe20003f64270 */
[--C-:B------:R-:W-:Y:S01]  /*a7a0*/  FFMA.FTZ R77, R77, R0, -R28.reuse ;  /* 0x000000004d4d7223 */ /* 0x100fe2000001081c */
[----:B------:R-:W-:Y:S01]  /*a7b0*/  FSEL R53, R56, -INF , P2 ;  /* 0xff80000038357808 */ /* 0x000fe20001000000 */
[----:B------:R-:W1:Y:S01]  /*a7c0*/  MUFU.EX2 R203, R203 ;  /* 0x000000cb00cb7308 */ /* 0x000e620000000800 */
[----:B------:R-:W-:Y:S01]  /*a7d0*/  FMNMX.FTZ R32, R73, R32, !PT ;  /* 0x0000002049207209 */ /* 0x000fe20007810000 */
[----:B------:R-:W-:Y:S01]  /*a7e0*/  FFMA.FTZ R171, R67, R0, -R28 ;  /* 0x0000000043ab7223 */ /* 0x000fe2000001081c */
[----:B------:R-:W-:-:S02]  /*a7f0*/  ISETP.GT.AND P2, PT, R34, 0x48, PT ;  /* 0x000000482200780c */ /* 0x000fc40003f44270 */
[----:B------:R-:W-:Y:S02]  /*a800*/  FSEL R57, R57, -INF , P3 ;  /* 0xff80000039397808 */ /* 0x000fe40001800000 */
[----:B------:R-:W-:Y:S01]  /*a810*/  FMNMX.FTZ R32, R53, R32, !PT ;  /* 0x0000002035207209 */ /* 0x000fe20007810000 */
[----:B------:R-:W2:Y:S01]  /*a820*/  MUFU.EX2 R153, R153 ;  /* 0x0000009900997308 */ /* 0x000ea20000000800 */
[----:B------:R-:W-:Y:S02]  /*a830*/  ISETP.GT.AND P3, PT, R34, 0x49, PT ;  /* 0x000000492200780c */ /* 0x000fe40003f64270 */
[----:B------:R-:W-:Y:S02]  /*a840*/  FSEL R31, R60, -INF , P2 ;  /* 0xff8000003c1f7808 */ /* 0x000fe40001000000 */
[----:B---3--:R-:W-:Y:S02]  /*a850*/  FMNMX.FTZ R36, R57, R32, !PT ;  /* 0x0000002039247209 */ /* 0x008fe40007810000 */
[----:B------:R-:W-:Y:S01]  /*a860*/  ISETP.GT.AND P2, PT, R34, 0x50, PT ;  /* 0x000000502200780c */ /* 0x000fe20003f44270 */
[----:B------:R-:W-:Y:S01]  /*a870*/  MUFU.EX2 R155, R155 ;  /* 0x0000009b009b7308 */ /* 0x000fe20000000800 */
[----:B------:R-:W-:-:S02]  /*a880*/  FSEL R61, R61, -INF , P3 ;  /* 0xff8000003d3d7808 */ /* 0x000fc40001800000 */
[----:B------:R-:W-:Y:S02]  /*a890*/  FMNMX.FTZ R36, R31, R36, !PT ;  /* 0x000000241f247209 */ /* 0x000fe40007810000 */
[----:B------:R-:W-:Y:S02]  /*a8a0*/  ISETP.GT.AND P3, PT, R34, 0x51, PT ;  /* 0x000000512200780c */ /* 0x000fe40003f64270 */
[----:B------:R-:W-:Y:S01]  /*a8b0*/  FSEL R39, R64, -INF , P2 ;  /* 0xff80000040277808 */ /* 0x000fe20001000000 */
[----:B------:R3:W-:Y:S01]  /*a8c0*/  MUFU.EX2 R32, R38 ;  /* 0x0000002600207308 */ /* 0x0007e20000000800 */
[----:B------:R-:W-:Y:S02]  /*a8d0*/  FMNMX.FTZ R36, R61, R36, !PT ;  /* 0x000000243d247209 */ /* 0x000fe40007810000 */
[----:B------:R-:W-:Y:S02]  /*a8e0*/  ISETP.GT.AND P2, PT, R34, 0x58, PT ;  /* 0x000000582200780c */ /* 0x000fe40003f44270 */
[----:B------:R-:W-:-:S02]  /*a8f0*/  FSEL R65, R65, -INF , P3 ;  /* 0xff80000041417808 */ /* 0x000fc40001800000 */
[----:B------:R-:W-:Y:S01]  /*a900*/  FMNMX.FTZ R36, R39, R36, !PT ;  /* 0x0000002427247209 */ /* 0x000fe20007810000 */
[----:B------:R-:W-:Y:S01]  /*a910*/  MUFU.EX2 R157, R157 ;  /* 0x0000009d009d7308 */ /* 0x000fe20000000800 */
[----:B------:R-:W-:Y:S01]  /*a920*/  ISETP.GT.AND P3, PT, R34, 0x59, PT ;  /* 0x000000592200780c */ /* 0x000fe20003f64270 */
[-CC-:B------:R-:W-:Y:S01]  /*a930*/  FFMA.FTZ R34, R43, R0.reuse, -R28.reuse ;  /* 0x000000002b227223 */ /* 0x180fe2000001081c */
[----:B------:R-:W-:Y:S01]  /*a940*/  FSEL R97, R68, -INF , P2 ;  /* 0xff80000044617808 */ /* 0x000fe20001000000 */
[----:B---3--:R-:W-:Y:S01]  /*a950*/  FFMA.FTZ R38, R51, R0, -R28 ;  /* 0x0000000033267223 */ /* 0x008fe2000001081c */
[----:B------:R-:W-:Y:S02]  /*a960*/  FMNMX.FTZ R36, R65, R36, !PT ;  /* 0x0000002441247209 */ /* 0x000fe40007810000 */
[----:B------:R-:W-:Y:S01]  /*a970*/  FSEL R69, R69, -INF , P3 ;  /* 0xff80000045457808 */ /* 0x000fe20001800000 */
[----:B------:R-:W-:Y:S01]  /*a980*/  MUFU.EX2 R34, R34 ;  /* 0x0000002200227308 */ /* 0x000fe20000000800 */
[----:B------:R-:W-:-:S04]  /*a990*/  FMNMX.FTZ R36, R97, R36, !PT ;  /* 0x0000002461247209 */ /* 0x000fc80007810000 */
[----:B------:R-:W-:Y:S01]  /*a9a0*/  FMNMX.FTZ R3, R69, R36, !PT ;  /* 0x0000002445037209 */ /* 0x000fe20007810000 */
[--C-:B------:R-:W-:Y:S02]  /*a9b0*/  FFMA.FTZ R36, R47, R0, -R28.reuse ;  /* 0x000000002f247223 */ /* 0x100fe4000001081c */
[----:B------:R-:W-:Y:S02]  /*a9c0*/  MUFU.EX2 R159, R159 ;  /* 0x0000009f009f7308 */ /* 0x000fe40000000800 */
[----:B------:R-:W3:Y:S06]  /*a9d0*/  SHFL.BFLY PT, R42, R3, 0x2, 0x1f ;  /* 0x0c401f00032a7f89 */ /* 0x000eec00000e0000 */
[----:B------:R-:W-:Y:S08]  /*a9e0*/  MUFU.EX2 R36, R36 ;  /* 0x0000002400247308 */ /* 0x000ff00000000800 */
[----:B------:R-:W-:Y:S08]  /*a9f0*/  MUFU.EX2 R161, R161 ;  /* 0x000000a100a17308 */ /* 0x000ff00000000800 */
[----:B------:R-:W-:Y:S01]  /*aa00*/  MUFU.EX2 R38, R38 ;  /* 0x0000002600267308 */ /* 0x000fe20000000800 */
[----:B---3--:R-:W-:Y:S01]  /*aa10*/  FMNMX.FTZ R27, R3, R42, !PT ;  /* 0x0000002a031b7209 */ /* 0x008fe20007810000 */
[-CC-:B------:R-:W-:Y:S01]  /*aa20*/  FFMA.FTZ R42, R59, R0.reuse, -R28.reuse ;  /* 0x000000003b2a7223 */ /* 0x180fe2000001081c */
[----:B------:R-:W-:-:S03]  /*aa30*/  FFMA.FTZ R28, R71, R0, -R28 ;  /* 0x00000000471c7223 */ /* 0x000fc6000001081c */
[----:B------:R-:W3:Y:S02]  /*aa40*/  SHFL.BFLY PT, R46, R27, 0x1, 0x1f ;  /* 0x0c201f001b2e7f89 */ /* 0x000ee400000e0000 */
[----:B------:R-:W-:Y:S08]  /*aa50*/  MUFU.EX2 R163, R163 ;  /* 0x000000a300a37308 */ /* 0x000ff00000000800 */
[----:B------:R-:W-:Y:S08]  /*aa60*/  MUFU.EX2 R40, R40 ;  /* 0x0000002800287308 */ /* 0x000ff00000000800 */
[----:B------:R-:W-:Y:S01]  /*aa70*/  MUFU.EX2 R165, R165 ;  /* 0x000000a500a57308 */ /* 0x000fe20000000800 */
[----:B---3--:R-:W-:-:S07]  /*aa80*/  FMNMX.FTZ R5, R27, R46, !PT ;  /* 0x0000002e1b057209 */ /* 0x008fce0007810000 */
        /* <DEDUP_REMOVED lines=8> */
[-C--:B------:R-:W-:Y:S01]  /*ab10*/  FFMA.FTZ R25, R29, R0.reuse, -R48 ;  /* 0x000000001d197223 */ /* 0x080fe20000010830 */
[----:B----4-:R-:W-:Y:S01]  /*ab20*/  FADD.FTZ R24, R201, R4 ;  /* 0x00000004c9187221 */ /* 0x010fe20000010000 */
[-CC-:B-----5:R-:W-:Y:S01]  /*ab30*/  FFMA.FTZ R152, R87, R0.reuse, -R48.reuse ;  /* 0x0000000057987223 */ /* 0x1a0fe20000010830 */
[----:B------:R-:W-:Y:S01]  /*ab40*/  MUFU.EX2 R200, R200 ;  /* 0x000000c800c87308 */ /* 0x000fe20000000800 */
[-C--:B------:R-:W-:Y:S01]  /*ab50*/  FFMA.FTZ R29, R33, R0.reuse, -R48 ;  /* 0x00000000211d7223 */ /* 0x080fe20000010830 */
[----:B-1----:R-:W-:Y:S01]  /*ab60*/  FADD.FTZ R3, R203, R24 ;  /* 0x00000018cb037221 */ /* 0x002fe20000010000 */
[-CC-:B------:R-:W-:Y:S01]  /*ab70*/  FFMA.FTZ R154, R91, R0.reuse, -R48.reuse ;  /* 0x000000005b9a7223 */ /* 0x180fe20000010830 */
[-CC-:B------:R-:W-:Y:S01]  /*ab80*/  FFMA.FTZ R33, R37, R0.reuse, -R48.reuse ;  /* 0x0000000025217223 */ /* 0x180fe20000010830 */
[-CC-:B------:R-:W-:Y:S01]  /*ab90*/  FFMA.FTZ R156, R95, R0.reuse, -R48.reuse ;  /* 0x000000005f9c7223 */ /* 0x180fe20000010830 */
[----:B------:R-:W-:Y:S01]  /*aba0*/  FADD.FTZ R24, R26, R3 ;  /* 0x000000031a187221 */ /* 0x000fe20000010000 */
[-CC-:B------:R-:W-:Y:S01]  /*abb0*/  FFMA.FTZ R37, R45, R0.reuse, -R48.reuse ;  /* 0x000000002d257223 */ /* 0x180fe20000010830 */
[----:B------:R-:W1:Y:S01]  /*abc0*/  MUFU.EX2 R27, R27 ;  /* 0x0000001b001b7308 */ /* 0x000e620000000800 */
[-C--:B------:R-:W-:Y:S01]  /*abd0*/  FFMA.FTZ R35, R41, R0.reuse, -R48 ;  /* 0x0000000029237223 */ /* 0x080fe20000010830 */
[----:B--2---:R-:W-:Y:S01]  /*abe0*/  FADD.FTZ R43, R153, R24 ;  /* 0x00000018992b7221 */ /* 0x004fe20000010000 */
[-CC-:B------:R-:W-:Y:S01]  /*abf0*/  FFMA.FTZ R158, R93, R0.reuse, -R48.reuse ;  /* 0x000000005d9e7223 */ /* 0x180fe20000010830 */
[-CC-:B------:R-:W-:Y:S01]  /*ac00*/  FFMA.FTZ R160, R89, R0.reuse, -R48.reuse ;  /* 0x0000000059a07223 */ /* 0x180fe20000010830 */
[-CC-:B------:R-:W-:Y:S01]  /*ac10*/  FFMA.FTZ R41, R49, R0.reuse, -R48.reuse ;  /* 0x0000000031297223 */ /* 0x180fe20000010830 */
[----:B------:R-:W-:Y:S01]  /*ac20*/  FADD.FTZ R50, R30, R43 ;  /* 0x0000002b1e327221 */ /* 0x000fe20000010000 */
[-CC-:B------:R-:W-:Y:S01]  /*ac30*/  FFMA.FTZ R162, R83, R0.reuse, -R48.reuse ;  /* 0x0000000053a27223 */ /* 0x180fe20000010830 */
[----:B------:R-:W2:Y:S01]  /*ac40*/  MUFU.EX2 R202, R202 ;  /* 0x000000ca00ca7308 */ /* 0x000ea20000000800 */
[-CC-:B------:R-:W-:Y:S01]  /*ac50*/  FFMA.FTZ R43, R73, R0.reuse, -R48.reuse ;  /* 0x00000000492b7223 */ /* 0x180fe20000010830 */
[-CC-:B------:R-:W-:Y:S01]  /*ac60*/  FFMA.FTZ R164, R53, R0.reuse, -R48.reuse ;  /* 0x0000000035a47223 */ /* 0x180fe20000010830 */
[-CC-:B------:R-:W-:Y:S01]  /*ac70*/  FFMA.FTZ R57, R57, R0.reuse, -R48.reuse ;  /* 0x0000000039397223 */ /* 0x180fe20000010830 */
[----:B------:R-:W-:Y:S01]  /*ac80*/  F2FP.BF16.F32.PACK_AB R201, R4, R201 ;  /* 0x000000c904c9723e */ /* 0x000fe200000010ff */
[-CC-:B------:R-:W-:Y:S01]  /*ac90*/  FFMA.FTZ R31, R31, R0.reuse, -R48.reuse ;  /* 0x000000001f1f7223 */ /* 0x180fe20000010830 */
[-CC-:B------:R-:W-:Y:S01]  /*aca0*/  FFMA.FTZ R61, R61, R0.reuse, -R48.reuse ;  /* 0x000000003d3d7223 */ /* 0x180fe20000010830 */
[-CC-:B------:R-:W-:Y:S01]  /*acb0*/  FFMA.FTZ R39, R39, R0.reuse, -R48.reuse ;  /* 0x0000000027277223 */ /* 0x180fe20000010830 */
[----:B------:R-:W3:Y:S01]  /*acc0*/  MUFU.EX2 R25, R25 ;  /* 0x0000001900197308 */ /* 0x000ee20000000800 */
[----:B-1----:R-:W-:Y:S01]  /*acd0*/  FADD.FTZ R3, R200, R27 ;  /* 0x0000001bc8037221 */ /* 0x002fe20000010000 */
[-CC-:B------:R-:W-:Y:S01]  /*ace0*/  FFMA.FTZ R65, R65, R0.reuse, -R48.reuse ;  /* 0x0000000041417223 */ /* 0x180fe20000010830 */
[-CC-:B------:R-:W-:Y:S01]  /*acf0*/  FFMA.FTZ R97, R97, R0.reuse, -R48.reuse ;  /* 0x0000000061617223 */ /* 0x180fe20000010830 */
[----:B------:R-:W-:Y:S01]  /*ad00*/  FFMA.FTZ R48, R69, R0, -R48 ;  /* 0x0000000045307223 */ /* 0x000fe20000010830 */
[----:B------:R-:W-:-:S02]  /*ad10*/  F2FP.BF16.F32.PACK_AB R203, R26, R203 ;  /* 0x000000cb1acb723e */ /* 0x000fc400000010ff */
[----:B------:R-:W-:Y:S01]  /*ad20*/  F2FP.BF16.F32.PACK_AB R153, R30, R153 ;  /* 0x000000991e99723e */ /* 0x000fe200000010ff */
[----:B------:R-:W1:Y:S01]  /*ad30*/  MUFU.EX2 R152, R152 ;  /* 0x0000009800987308 */ /* 0x000e620000000800 */
[----:B--2---:R-:W-:Y:S01]  /*ad40*/  FADD.FTZ R24, R202, R3 ;  /* 0x00000003ca187221 */ /* 0x004fe20000010000 */
[----:B------:R-:W-:Y:S01]  /*ad50*/  FADD.FTZ R3, R155, R50 ;  /* 0x000000329b037221 */ /* 0x000fe20000010000 */
[C---:B------:R-:W-:Y:S02]  /*ad60*/  F2FP.BF16.F32.PACK_AB R155, R32.reuse, R155 ;  /* 0x0000009b209b723e */ /* 0x040fe400000010ff */
[----:B------:R-:W-:Y:S01]  /*ad70*/  F2FP.BF16.F32.PACK_AB R200, R27, R200 ;  /* 0x000000c81bc8723e */ /* 0x000fe200000010ff */
[----:B------:R-:W-:Y:S01]  /*ad80*/  FADD.FTZ R50, R32, R3 ;  /* 0x0000000320327221 */ /* 0x000fe20000010000 */
[----:B------:R-:W-:Y:S01]  /*ad90*/  @!P1 VIADD R3, R20, 0x22840 ;  /* 0x0002284014039836 */ /* 0x000fe20000000000 */
[----:B------:R-:W2:Y:S01]  /*ada0*/  MUFU.EX2 R29, R29 ;  /* 0x0000001d001d7308 */ /* 0x000ea20000000800 */
[----:B---3--:R-:W-:Y:S01]  /*adb0*/  FADD.FTZ R45, R25, R24 ;  /* 0x00000018192d7221 */ /* 0x008fe20000010000 */
[----:B------:R-:W-:Y:S01]  /*adc0*/  FADD.FTZ R47, R157, R50 ;  /* 0x000000329d2f7221 */ /* 0x000fe20000010000 */
[----:B------:R-:W-:-:S02]  /*add0*/  F2FP.BF16.F32.PACK_AB R202, R25, R202 ;  /* 0x000000ca19ca723e */ /* 0x000fc400000010ff */
[----:B------:R-:W-:Y:S01]  /*ade0*/  @!P1 PRMT R3, RZ, 0x654, R3 ;  /* 0x00000654ff039816 */ /* 0x000fe20000000003 */
[C---:B------:R-:W-:Y:S01]  /*adf0*/  FADD.FTZ R50, R34.reuse, R47 ;  /* 0x0000002f22327221 */ /* 0x040fe20000010000 */
[----:B------:R-:W-:Y:S01]  /*ae00*/  F2FP.BF16.F32.PACK_AB R157, R34, R157 ;  /* 0x0000009d229d723e */ /* 0x000fe200000010ff */
[----:B------:R-:W3:Y:S01]  /*ae10*/  MUFU.EX2 R154, R154 ;  /* 0x0000009a009a7308 */ /* 0x000ee20000000800 */
[----:B-1----:R-:W-:Y:S01]  /*ae20*/  FADD.FTZ R24, R152, R45 ;  /* 0x0000002d98187221 */ /* 0x002fe20000010000 */
[----:B------:R-:W-:Y:S01]  /*ae30*/  FADD.FTZ R47, R159, R50 ;  /* 0x000000329f2f7221 */ /* 0x000fe20000010000 */
[----:B------:R1:W-:Y:S01]  /*ae40*/  @!P1 SYNCS.ARRIVE.TRANS64.RED.A1T0 RZ, [R3+URZ], RZ ;  /* 0x000000ff03ff99a7 */ /* 0x0003e2000810043f */
[C---:B------:R-:W-:Y:S02]  /*ae50*/  F2FP.BF16.F32.PACK_AB R159, R36.reuse, R159 ;  /* 0x0000009f249f723e */ /* 0x040fe400000010ff */
[----:B------:R-:W-:Y:S02]  /*ae60*/  FADD.FTZ R50, R36, R47 ;  /* 0x0000002f24327221 */ /* 0x000fe40000010000 */
[----:B------:R-:W4:Y:S01]  /*ae70*/  MUFU.EX2 R33, R33 ;  /* 0x0000002100217308 */ /* 0x000f220000000800 */
[C---:B--2---:R-:W-:Y:S01]  /*ae80*/  FADD.FTZ R45, R29.reuse, R24 ;  /* 0x000000181d2d7221 */ /* 0x044fe20000010000 */
[----:B------:R-:W-:-:S06]  /*ae90*/  F2FP.BF16.F32.PACK_AB R152, R29, R152 ;  /* 0x000000981d98723e */ /* 0x000fcc00000010ff */
[----:B------:R-:W2:Y:S01]  /*aea0*/  MUFU.EX2 R156, R156 ;  /* 0x0000009c009c7308 */ /* 0x000ea20000000800 */
[----:B---3--:R-:W-:-:S07]  /*aeb0*/  FADD.FTZ R24, R154, R45 ;  /* 0x0000002d9a187221 */ /* 0x008fce0000010000 */
[----:B------:R-:W1:Y:S01]  /*aec0*/  MUFU.EX2 R35, R35 ;  /* 0x0000002300237308 */ /* 0x000e620000000800 */
[C---:B----4-:R-:W-:Y:S01]  /*aed0*/  FADD.FTZ R45, R33.reuse, R24 ;  /* 0x00000018212d7221 */ /* 0x050fe20000010000 */
[----:B------:R-:W-:-:S06]  /*aee0*/  F2FP.BF16.F32.PACK_AB R154, R33, R154 ;  /* 0x0000009a219a723e */ /* 0x000fcc00000010ff */
[----:B------:R-:W3:Y:S01]  /*aef0*/  MUFU.EX2 R158, R158 ;  /* 0x0000009e009e7308 */ /* 0x000ee20000000800 */
[----:B--2---:R-:W-:Y:S01]  /*af00*/  FADD.FTZ R24, R156, R45 ;  /* 0x0000002d9c187221 */ /* 0x004fe20000010000 */
[----:B------:R-:W-:Y:S01]  /*af10*/  FADD.FTZ R45, R161, R50 ;  /* 0x00000032a12d7221 */ /* 0x000fe20000010000 */
[----:B------:R-:W-:-:S03]  /*af20*/  F2FP.BF16.F32.PACK_AB R161, R38, R161 ;  /* 0x000000a126a1723e */ /* 0x000fc600000010ff */
[----:B------:R-:W-:Y:S02]  /*af30*/  FADD.FTZ R50, R38, R45 ;  /* 0x0000002d26327221 */ /* 0x000fe40000010000 */
[----:B------:R-:W2:Y:S01]  /*af40*/  MUFU.EX2 R37, R37 ;  /* 0x0000002500257308 */ /* 0x000ea20000000800 */
[----:B-1----:R-:W-:Y:S01]  /*af50*/  FADD.FTZ R3, R35, R24 ;  /* 0x0000001823037221 */ /* 0x002fe20000010000 */
[----:B------:R-:W-:Y:S01]  /*af60*/  FADD.FTZ R45, R163, R50 ;  /* 0x00000032a32d7221 */ /* 0x000fe20000010000 */
[----:B------:R-:W-:Y:S02]  /*af70*/  F2FP.BF16.F32.PACK_AB R163, R40, R163 ;  /* 0x000000a328a3723e */ /* 0x000fe400000010ff */
[----:B------:R-:W-:-:S03]  /*af80*/  F2FP.BF16.F32.PACK_AB R156, R35, R156 ;  /* 0x0000009c239c723e */ /* 0x000fc600000010ff */
[----:B------:R-:W1:Y:S01]  /*af90*/  MUFU.EX2 R160, R160 ;  /* 0x000000a000a07308 */ /* 0x000e620000000800 */
[----:B---3--:R-:W-:-:S07]  /*afa0*/  FADD.FTZ R24, R158, R3 ;  /* 0x000000039e187221 */ /* 0x008fce0000010000 */
[----:B------:R-:W3:Y:S01]  /*afb0*/  MUFU.EX2 R41, R41 ;  /* 0x0000002900297308 */ /* 0x000ee20000000800 */
[C---:B--2---:R-:W-:Y:S01]  /*afc0*/  FADD.FTZ R3, R37.reuse, R24 ;  /* 0x0000001825037221 */ /* 0x044fe20000010000 */
[----:B------:R-:W-:Y:S01]  /*afd0*/  FADD.FTZ R24, R40, R45 ;  /* 0x0000002d28187221 */ /* 0x000fe20000010000 */
[----:B------:R-:W-:-:S03]  /*afe0*/  F2FP.BF16.F32.PACK_AB R158, R37, R158 ;  /* 0x0000009e259e723e */ /* 0x000fc600000010ff */
[----:B------:R-:W-:Y:S01]  /*aff0*/  FADD.FTZ R45, R165, R24 ;  /* 0x00000018a52d7221 */ /* 0x000fe20000010000 */
[----:B------:R-:W-:Y:S01]  /*b000*/  F2FP.BF16.F32.PACK_AB R165, R42, R165 ;  /* 0x000000a52aa5723e */ /* 0x000fe200000010ff */
[----:B------:R-:W2:Y:S01]  /*b010*/  MUFU.EX2 R162, R162 ;  /* 0x000000a200a27308 */ /* 0x000ea20000000800 */
[----:B-1----:R-:W-:Y:S01]  /*b020*/  FADD.FTZ R4, R160, R3 ;  /* 0x00000003a0047221 */ /* 0x002fe20000010000 */
[----:B------:R-:W-:-:S04]  /*b030*/  FADD.FTZ R24, R42, R45 ;  /* 0x0000002d2a187221 */ /* 0x000fc80000010000 */
[----:B------:R-:W-:Y:S02]  /*b040*/  FADD.FTZ R45, R167, R24 ;  /* 0x00000018a72d7221 */ /* 0x000fe40000010000 */
        /* <DEDUP_REMOVED lines=41> */
.L_x_4960:
[----:B------:R0:W1:Y:S01]  /*b2e0*/  SYNCS.PHASECHK.TRANS64.TRYWAIT P2, [R20+URZ+0x22850], R21 ;  /* 0x02285015140075a7 */ /* 0x000062000804017f */
[----:B------:R-:W-:Y:S05]  /*b2f0*/  @!P0 BRA `(.L_x_4961) ;  /* 0x0000000000048947 */ /* 0x000fea0003800000 */
[----:B------:R-:W-:Y:S01]  /*b300*/  BPT.TRAP 0x1 ;  /* 0x000000040000795c */ /* 0x000fe20000300000 */
.L_x_4961:
[----:B------:R-:W-:Y:S04]  /*b310*/  BSSY B0, `(.L_x_4962) ;  /* 0x0000004000007945 */ /* 0x000fe80003800000 */
[----:B-1----:R-:W-:Y:S05]  /*b320*/  @P2 BRA `(.L_x_4963) ;  /* 0x0000000000082947 */ /* 0x002fea0003800000 */
[----:B------:R-:W1:Y:S02]  /*b330*/  SYNCS.PHASECHK.TRANS64.TRYWAIT P2, [R20+URZ+0x22850], R21 ;  /* 0x02285015140075a7 */ /* 0x000e64000804017f */
[----:B-1----:R-:W-:Y:S05]  /*b340*/  @!P2 BRA `(.L_x_4964) ;  /* 0x0000013400f8a947 */ /* 0x002fea0003800000 */
.L_x_4963:
[----:B------:R-:W-:Y:S05]  /*b350*/  BSYNC B0 ;  /* 0x0000000000007941 */ /* 0x000fea0003800000 */
.L_x_4962:
[----:B------:R-:W-:Y:S05]  /*b360*/  WARPSYNC.ALL ;  /* 0x0000000000007948 */ /* 0x000fea0003800000 */
[----:B------:R-:W2:Y:S01]  /*b370*/  LDC R24, c[0x0][0x448] ;  /* 0x00011200ff187b82 */ /* 0x000ea20000000800 */
[----:B------:R-:W-:Y:S01]  /*b380*/  R2UR UR4, R19 ;  /* 0x00000000130472ca */ /* 0x000fe200000e0000 */
[----:B01----:R-:W-:Y:S01]  /*b390*/  IMAD.MOV.U32 R21, RZ, RZ, 0xc00 ;  /* 0x00000c00ff157424 */ /* 0x003fe200078e00ff */
[----:B------:R-:W-:Y:S01]  /*b3a0*/  ULDC UR46, c[0x0][0x988] ;  /* 0x00026200002e7ab9 */ /* 0x000fe20000000800 */
[----:B------:R-:W-:Y:S01]  /*b3b0*/  IMAD.MOV.U32 R29, RZ, RZ, 0x40000040 ;  /* 0x40000040ff1d7424 */ /* 0x000fe200078e00ff */
[----:B------:R-:W-:Y:S01]  /*b3c0*/  ULDC UR47, c[0x0][0x988] ;  /* 0x00026200002f7ab9 */ /* 0x000fe20000000800 */
[----:B------:R-:W-:-:S02]  /*b3d0*/  IMAD.MOV.U32 R27, RZ, RZ, 0x40000040 ;  /* 0x40000040ff1b7424 */ /* 0x000fc400078e00ff */
[----:B------:R-:W-:Y:S01]  /*b3e0*/  IMAD.MOV.U32 R31, RZ, RZ, 0x40000040 ;  /* 0x40000040ff1f7424 */ /* 0x000fe200078e00ff */
[----:B------:R-:W-:Y:S01]  /*b3f0*/  R2UR UR11, R29 ;  /* 0x000000001d0b72ca */ /* 0x000fe200000e0000 */
[----:B------:R-:W-:Y:S01]  /*b400*/  @!P1 VIADD R20, R20, 0x22860 ;  /* 0x0002286014149836 */ /* 0x000fe20000000000 */
[----:B------:R-:W-:Y:S02]  /*b410*/  R2UR UR15, R27 ;  /* 0x000000001b0f72ca */ /* 0x000fe400000e0000 */
        /* <DEDUP_REMOVED lines=10> */
[----:B------:R-:W-:Y:S02]  /*b4c0*/  IMAD.MOV.U32 R21, RZ, RZ, R210 ;  /* 0x000000ffff157224 */ /* 0x000fe400078e00d2 */
[C---:B------:R-:W-:Y:S01]  /*b4d0*/  VIADD R28, R24.reuse, 0x80 ;  /* 0x00000080181c7836 */ /* 0x040fe20000000000 */
[----:B------:R-:W1:Y:S01]  /*b4e0*/  @P2 LDC R25, c[0x0][0x44c] ;  /* 0x00011300ff192b82 */ /* 0x000e620000000800 */
[C---:B------:R-:W-:Y:S01]  /*b4f0*/  R2UR UR6, R24.reuse ;  /* 0x00000000180672ca */ /* 0x040fe200000e0000 */
[----:B------:R-:W-:Y:S02]  /*b500*/  VIADD R30, R24, 0x200 ;  /* 0x00000200181e7836 */ /* 0x000fe40000000000 */
[----:B------:R-:W-:Y:S01]  /*b510*/  R2UR UR10, R28 ;  /* 0x000000001c0a72ca */ /* 0x000fe200000e0000 */
[----:B------:R-:W-:-:S02]  /*b520*/  VIADD R28, R24, 0x180 ;  /* 0x00000180181c7836 */ /* 0x000fc40000000000 */
[----:B------:R-:W-:Y:S01]  /*b530*/  R2UR UR22, R30 ;  /* 0x000000001e1672ca */ /* 0x000fe200000e0000 */
[----:B------:R-:W2:Y:S02]  /*b540*/  @P2 LDC R26, c[0x0][0x450] ;  /* 0x00011400ff1a2b82 */ /* 0x000ea40000000800 */
[----:B------:R-:W-:Y:S01]  /*b550*/  R2UR UR18, R28 ;  /* 0x000000001c1272ca */ /* 0x000fe200000e0000 */
[----:B-1----:R-:W-:-:S05]  /*b560*/  @P2 IMAD.HI.U32 R25, R210, R25, RZ ;  /* 0x00000019d2192227 */ /* 0x002fca00078e00ff */
[----:B--2---:R-:W-:Y:S01]  /*b570*/  @P2 SHF.R.U32.HI R21, RZ, R26, R25 ;  /* 0x0000001aff152219 */ /* 0x004fe20000011619 */
[----:B------:R-:W-:Y:S02]  /*b580*/  IMAD.MOV.U32 R25, RZ, RZ, 0x40000040 ;  /* 0x40000040ff197424 */ /* 0x000fe400078e00ff */
[C---:B------:R-:W-:Y:S01]  /*b590*/  VIADD R26, R24.reuse, 0x100 ;  /* 0x00000100181a7836 */ /* 0x040fe20000000000 */
[----:B------:R-:W-:Y:S01]  /*b5a0*/  IADD3 R21, R21, R213, -R211 ;  /* 0x000000d515157210 */ /* 0x000fe20007ffe8d3 */
[----:B------:R-:W-:Y:S01]  /*b5b0*/  VIADD R24, R24, 0x280 ;  /* 0x0000028018187836 */ /* 0x000fe20000000000 */
[----:B------:R-:W-:Y:S02]  /*b5c0*/  R2UR UR7, R25 ;  /* 0x00000000190772ca */ /* 0x000fe400000e0000 */
[----:B------:R-:W-:Y:S01]  /*b5d0*/  R2UR UR14, R26 ;  /* 0x000000001a0e72ca */ /* 0x000fe200000e0000 */
[----:B------:R-:W-:Y:S01]  /*b5e0*/  IMAD.HI R21, R21, 0x2aaaaaab, RZ ;  /* 0x2aaaaaab15157827 */ /* 0x000fe200078e02ff */
[----:B------:R-:W-:-:S02]  /*b5f0*/  R2UR UR26, R24 ;  /* 0x00000000181a72ca */ /* 0x000fc400000e0000 */
[----:B------:R-:W-:Y:S02]  /*b600*/  R2UR UR27, R25 ;  /* 0x00000000191b72ca */ /* 0x000fe400000e0000 */
[----:B0-----:R-:W-:-:S06]  /*b610*/  WARPGROUP.ARRIVE ;  /* 0x00000000000079c5 */ /* 0x001fcc0000000000 */
        /* <DEDUP_REMOVED lines=23> */
[----:B0-----:R-:W-:-:S04]  /*b790*/  SHF.R.U32.HI R20, RZ, 0x1f, R21 ;  /* 0x0000001fff147819 */ /* 0x001fc80000011615 */
[----:B------:R-:W-:Y:S01]  /*b7a0*/  LEA.HI.SX32 R20, R21, R20, 0x1c ;  /* 0x0000001415147211 */ /* 0x000fe200078fe2ff */
[----:B------:R-:W-:-:S03]  /*b7b0*/  VIADD R21, R172, 0xfffffffe ;  /* 0xfffffffeac157836 */ /* 0x000fc60000000000 */
[----:B------:R-:W-:-:S04]  /*b7c0*/  VIMNMX R20, R215, R20, !PT ;  /* 0x00000014d7147248 */ /* 0x000fc80007fe0100 */
[----:B------:R-:W-:-:S13]  /*b7d0*/  ISETP.GE.AND P2, PT, R21, R20, PT ;  /* 0x000000141500720c */ /* 0x000fda0003f46270 */
[----:B------:R-:W-:Y:S05]  /*b7e0*/  @!P2 BRA `(.L_x_4965) ;  /* 0x0000002400c8a947 */ /* 0x000fea0003800000 */
[----:B------:R-:W-:Y:S02]  /*b7f0*/  IMAD.MOV.U32 R202, RZ, RZ, R8 ;  /* 0x000000ffffca7224 */ /* 0x000fe400078e0008 */
[----:B------:R-:W-:-:S07]  /*b800*/  IMAD.MOV.U32 R203, RZ, RZ, R5 ;  /* 0x000000ffffcb7224 */ /* 0x000fce00078e0005 */
.L_x_4975:
[----:B------:R-:W-:Y:S01]  /*b810*/  VIADD R22, R22, 0x1 ;  /* 0x0000000116167836 */ /* 0x000fe20000000000 */
[----:B------:R-:W-:Y:S05]  /*b820*/  YIELD ;  /* 0x0000000000007946 */ /* 0x000fea0003800000 */
[----:B------:R-:W-:-:S04]  /*b830*/  ISETP.NE.AND P2, PT, R22, 0x2, PT ;  /* 0x000000021600780c */ /* 0x000fc80003f45270 */
[----:B------:R-:W-:Y:S02]  /*b840*/  SEL R0, RZ, 0x1, P2 ;  /* 0x00000001ff007807 */ /* 0x000fe40001000000 */
[----:B------:R-:W-:Y:S02]  /*b850*/  SEL R22, R22, RZ, P2 ;  /* 0x000000ff16167207 */ /* 0x000fe40001000000 */
[----:B------:R-:W-:Y:S01]  /*b860*/  LOP3.LUT R206, R206, R0, RZ, 0x3c, !PT ;  /* 0x00000000cece7212 */ /* 0x000fe200078e3cff */
[----:B0-----:R-:W-:Y:S06]  /*b870*/  @!P0 BRA `(.L_x_4966) ;  /* 0x0000000000048947 */ /* 0x001fec0003800000 */
[----:B------:R-:W-:Y:S01]  /*b880*/  BPT.TRAP 0x1 ;  /* 0x000000040000795c */ /* 0x000fe20000300000 */
.L_x_4966:
[----:B------:R-:W-:Y:S01]  /*b890*/  IMAD R200, R22, 0x8, R19 ;  /* 0x0000000816c87824 */ /* 0x000fe200078e0213 */
[----:B------:R-:W-:-:S04]  /*b8a0*/  SHF.L.U32 R201, R206, 0x1f, RZ ;  /* 0x0000001fcec97819 */ /* 0x000fc800000006ff */
[----:B------:R0:W1:Y:S01]  /*b8b0*/  SYNCS.PHASECHK.TRANS64.TRYWAIT P2, [R200+URZ+0x22830], R201 ;  /* 0x022830c9c80075a7 */ /* 0x000062000804017f */
[----:B------:R-:W-:Y:S05]  /*b8c0*/  @!P0 BRA `(.L_x_4967) ;  /* 0x0000000000048947 */ /* 0x000fea0003800000 */
[----:B------:R-:W-:Y:S01]  /*b8d0*/  BPT.TRAP 0x1 ;  /* 0x000000040000795c */ /* 0x000fe20000300000 */
.L_x_4967:
[----:B------:R-:W2:Y:S01]  /*b8e0*/  LDC R0, c[0x0][0x448] ;  /* 0x00011200ff007b82 */ /* 0x000ea20000000800 */
[----:B------:R-:W-:Y:S01]  /*b8f0*/  IMAD.IADD R8, R218, 0x1, R210 ;  /* 0x00000001da087824 */ /* 0x000fe200078e02d2 */
[----:B--2---:R-:W-:-:S13]  /*b900*/  ISETP.NE.AND P3, PT, R0, 0x1, PT ;  /* 0x000000010000780c */ /* 0x004fda0003f65270 */
[----:B------:R-:W2:Y:S08]  /*b910*/  @P3 LDC R5, c[0x0][0x44c] ;  /* 0x00011300ff053b82 */ /* 0x000eb00000000800 */
[----:B------:R-:W3:Y:S01]  /*b920*/  @P3 LDC R0, c[0x0][0x450] ;  /* 0x00011400ff003b82 */ /* 0x000ee20000000800 */
[----:B--2---:R-:W-:-:S05]  /*b930*/  @P3 IMAD.HI.U32 R5, R8, R5, RZ ;  /* 0x0000000508053227 */ /* 0x004fca00078e00ff */
[----:B---3--:R-:W-:Y:S01]  /*b940*/  @P3 SHF.R.U32.HI R8, RZ, R0, R5 ;  /* 0x00000000ff083219 */ /* 0x008fe20000011605 */
[----:B-1----:R-:W-:Y:S06]  /*b950*/  @P2 BRA `(.L_x_4968) ;  /* 0x0000000000082947 */ /* 0x002fec0003800000 */
[----:B------:R-:W1:Y:S02]  /*b960*/  SYNCS.PHASECHK.TRANS64.TRYWAIT P2, [R200+URZ+0x22830], R201 ;  /* 0x022830c9c80075a7 */ /* 0x000e64000804017f */
[----:B-1----:R-:W-:Y:S05]  /*b970*/  @!P2 BRA `(.L_x_4969) ;  /* 0x000001300080a947 */ /* 0x002fea0003800000 */
.L_x_4968:
[----:B------:R-:W-:Y:S01]  /*b980*/  IMAD R156, R22, 0x300, R9 ;  /* 0x00000300169c7824 */ /* 0x000fe200078e0209 */
[----:B------:R-:W-:Y:S05]  /*b990*/  WARPSYNC.ALL ;  /* 0x0000000000007948 */ /* 0x000fea0003800000 */
[----:B------:R-:W-:Y:S01]  /*b9a0*/  IMAD.MOV.U32 R157, RZ, RZ, 0x40000040 ;  /* 0x40000040ff9d7424 */ /* 0x000fe200078e00ff */
[C---:B------:R-:W-:Y:S01]  /*b9b0*/  R2UR UR6, R156.reuse ;  /* 0x000000009c0672ca */ /* 0x040fe200000e0000 */
[----:B------:R-:W-:Y:S01]  /*b9c0*/  VIADD R154, R156, 0x2 ;  /* 0x000000029c9a7836 */ /* 0x000fe20000000000 */
[----:B------:R-:W-:Y:S01]  /*b9d0*/  R2UR UR4, R6 ;  /* 0x00000000060472ca */ /* 0x000fe200000e0000 */
[C---:B------:R-:W-:Y:S01]  /*b9e0*/  VIADD R152, R156.reuse, 0x4 ;  /* 0x000000049c987836 */ /* 0x040fe20000000000 */
[----:B------:R-:W-:Y:S01]  /*b9f0*/  R2UR UR7, R157 ;  /* 0x000000009d0772ca */ /* 0x000fe200000e0000 */
[----:B------:R-:W-:Y:S01]  /*ba00*/  VIADD R156, R156, 0x6 ;  /* 0x000000069c9c7836 */ /* 0x000fe20000000000 */
[----:B------:R-:W-:Y:S01]  /*ba10*/  R2UR UR5, R7 ;  /* 0x00000000070572ca */ /* 0x000fe200000e0000 */
[----:B------:R-:W-:Y:S01]  /*ba20*/  IMAD.MOV.U32 R155, RZ, RZ, 0x40000040 ;  /* 0x40000040ff9b7424 */ /* 0x000fe200078e00ff */
[----:B------:R-:W-:Y:S01]  /*ba30*/  R2UR UR10, R154 ;  /* 0x000000009a0a72ca */ /* 0x000fe200000e0000 */
[----:B------:R-:W-:Y:S01]  /*ba40*/  IMAD.MOV.U32 R153, RZ, RZ, 0x40000040 ;  /* 0x40000040ff997424 */ /* 0x000fe200078e00ff */
[----:B------:R-:W-:Y:S01]  /*ba50*/  R2UR UR14, R152 ;  /* 0x00000000980e72ca */ /* 0x000fe200000e0000 */
[----:B------:R-:W2:Y:S01]  /*ba60*/  SHFL.IDX PT, R0, R8, RZ, 0x1c1f ;  /* 0x001c1fff08007589 */ /* 0x000ea200000e0000 */
[----:B------:R-:W-:Y:S01]  /*ba70*/  R2UR UR11, R155 ;  /* 0x000000009b0b72ca */ /* 0x000fe200000e0000 */
[----:B------:R-:W-:Y:S01]  /*ba80*/  IMAD R5, R21, -0x60, RZ ;  /* 0xffffffa015057824 */ /* 0x000fe200078e02ff */
[----:B------:R-:W-:Y:S01]  /*ba90*/  R2UR UR15, R153 ;  /* 0x00000000990f72ca */ /* 0x000fe200000e0000 */
[----:B------:R-:W3:Y:S01]  /*baa0*/  SHFL.IDX PT, R8, R8, 0x1, 0x1c1f ;  /* 0x003c1f0008087f89 */ /* 0x000ee200000e0000 */
[----:B------:R-:W-:-:S02]  /*bab0*/  R2UR UR18, R156 ;  /* 0x000000009c1272ca */ /* 0x000fc400000e0000 */
[----:B------:R-:W-:Y:S02]  /*bac0*/  R2UR UR19, R157 ;  /* 0x000000009d1372ca */ /* 0x000fe400000e0000 */
[----:B------:R-:W-:Y:S01]  /*bad0*/  WARPGROUP.ARRIVE ;  /* 0x00000000000079c5 */ /* 0x000fe20000000000 */
[----:B------:R-:W-:Y:S02]  /*bae0*/  R2UR UR8, R14 ;  /* 0x000000000e0872ca */ /* 0x000fe400000e0000 */
[----:B------:R-:W-:Y:S02]  /*baf0*/  R2UR UR9, R15 ;  /* 0x000000000f0972ca */ /* 0x000fe400000e0000 */
[----:B------:R-:W-:Y:S01]  /*bb00*/  R2UR UR12, R12 ;  /* 0x000000000c0c72ca */ /* 0x000fe200000e0000 */
[----:B------:R-:W-:Y:S01]  /*bb10*/  HGMMA.64x96x16.F32.BF16 R152, gdesc[UR4], RZ, !UPT, gsb0 ;  /* 0x01600000049879f0 */ /* 0x000fe2000c0018ff */
[----:B------:R-:W-:Y:S02]  /*bb20*/  R2UR UR13, R13 ;  /* 0x000000000d0d72ca */ /* 0x000fe400000e0000 */
[----:B------:R-:W-:-:S02]  /*bb30*/  R2UR UR16, R10 ;  /* 0x000000000a1072ca */ /* 0x000fc400000e0000 */
[----:B------:R-:W-:Y:S02]  /*bb40*/  R2UR UR17, R11 ;  /* 0x000000000b1172ca */ /* 0x000fe400000e0000 */
[----:B------:R-:W-:Y:S02]  /*bb50*/  IADD3 R5, -R214, 0x1, R5 ;  /* 0x00000001d6057810 */ /* 0x000fe40007ffe105 */
[----:B------:R-:W-:Y:S02]  /*bb60*/  LOP3.LUT R18, R18, 0xffbfffff, RZ, 0xc0, !PT ;  /* 0xffbfffff12127812 */ /* 0x000fe400078ec0ff */
[----:B------:R-:W-:Y:S02]  /*bb70*/  IADD3 R5, -R211, R5, R213 ;  /* 0x00000005d3057210 */ /* 0x000fe40007ffe1d5 */
[----:B------:R-:W-:-:S03]  /*bb80*/  @P1 LOP3.LUT R18, R18, 0x400000, RZ, 0xfc, !PT ;  /* 0x0040000012121812 */ /* 0x000fc600078efcff */
[C---:B--2---:R-:W-:Y:S01]  /*bb90*/  IMAD.IADD R0, R5.reuse, 0x1, R0 ;  /* 0x0000000105007824 */ /* 0x044fe200078e0200 */
[----:B------:R-:W-:Y:S01]  /*bba0*/  LOP3.LUT R18, R18, 0xffdfffff, RZ, 0xc0, !PT ;  /* 0xffdfffff12127812 */ /* 0x000fe200078ec0ff */
[----:B---3--:R-:W-:-:S03]  /*bbb0*/  IMAD.IADD R8, R5, 0x1, R8 ;  /* 0x0000000105087824 */ /* 0x008fc600078e0208 */
[----:B------:R-:W-:Y:S02]  /*bbc0*/  ISETP.GT.AND P1, PT, R0, 0x41, PT ;  /* 0x000000410000780c */ /* 0x000fe40003f24270 */
[----:B------:R-:W-:Y:S02]  /*bbd0*/  @P0 LOP3.LUT R18, R18, 0x200000, RZ, 0xfc, !PT ;  /* 0x0020000012120812 */ /* 0x000fe400078efcff */
[----:B------:R-:W-:Y:S02]  /*bbe0*/  ISETP.GT.AND P0, PT, R0, 0x48, PT ;  /* 0x000000480000780c */ /* 0x000fe40003f04270 */
[----:B------:R-:W-:Y:S02]  /*bbf0*/  LOP3.LUT R18, R18, 0xff7fffff, RZ, 0xc0, !PT ;  /* 0xff7fffff12127812 */ /* 0x000fe400078ec0ff */
[C---:B------:R-:W-:Y:S02]  /*bc00*/  ISETP.GT.AND P2, PT, R0.reuse, 0x49, PT ;  /* 0x000000490000780c */ /* 0x040fe40003f44270 */
[----:B------:R-:W-:-:S02]  /*bc10*/  ISETP.GT.AND P3, PT, R0, 0x50, PT ;  /* 0x000000500000780c */ /* 0x000fc40003f64270 */
[----:B------:R-:W-:Y:S02]  /*bc20*/  ISETP.GT.AND P4, PT, R0, 0x51, PT ;  /* 0x000000510000780c */ /* 0x000fe40003f84270 */
[----:B------:R-:W-:Y:S02]  /*bc30*/  @P1 LOP3.LUT R18, R18, 0x800000, RZ, 0xfc, !PT ;  /* 0x0080000012121812 */ /* 0x000fe400078efcff */
[----:B------:R-:W-:Y:S02]  /*bc40*/  ISETP.GT.AND P1, PT, R0, RZ, PT ;  /* 0x000000ff0000720c */ /* 0x000fe40003f24270 */
[----:B------:R-:W-:Y:S02]  /*bc50*/  LOP3.LUT R18, R18, 0xfeffffff, RZ, 0xc0, !PT ;  /* 0xfeffffff12127812 */ /* 0x000fe400078ec0ff */
[----:B------:R-:W-:Y:S02]  /*bc60*/  ISETP.GT.AND P5, PT, R0, 0x58, PT ;  /* 0x000000580000780c */ /* 0x000fe40003fa4270 */
[----:B------:R-:W-:-:S02]  /*bc70*/  @P0 LOP3.LUT R18, R18, 0x1000000, RZ, 0xfc, !PT ;  /* 0x0100000012120812 */ /* 0x000fc400078efcff */
[----:B------:R-:W-:Y:S02]  /*bc80*/  ISETP.GT.AND P0, PT, R0, 0x9, PT ;  /* 0x000000090000780c */ /* 0x000fe40003f04270 */
[----:B------:R-:W-:Y:S02]  /*bc90*/  LOP3.LUT R18, R18, 0xfdffffff, RZ, 0xc0, !PT ;  /* 0xfdffffff12127812 */ /* 0x000fe400078ec0ff */
[----:B------:R-:W-:Y:S02]  /*bca0*/  ISETP.GT.AND P6, PT, R0, 0x59, PT ;  /* 0x000000590000780c */ /* 0x000fe40003fc4270 */
        /* <DEDUP_REMOVED lines=60> */
[----:B------:R-:W-:-:S02]  /*c070*/  LOP3.LUT P3, RZ, R18, 0x4000000, RZ, 0xc0, !PT ;  /* 0x0400000012ff7812 */ /* 0x000fc4000786c0ff */
        /* <DEDUP_REMOVED lines=11> */
[----:B------:R-:W-:-:S02]  /*c130*/  ISETP.GT.AND P4, PT, R8, 0x1, PT ;  /* 0x000000010800780c */ /* 0x000fc40003f84270 */
[----:B------:R-:W-:Y:S02]  /*c140*/  FMNMX.FTZ R0, R184, R0, !PT ;  /* 0x00000000b8007209 */ /* 0x000fe40007810000 */
[----:B------:R-:W-:Y:S02]  /*c150*/  ISETP.GT.AND P3, PT, R8, 0x8, PT ;  /* 0x000000080800780c */ /* 0x000fe40003f64270 */
[----:B------:R-:W-:Y:S02]  /*c160*/  FMNMX.FTZ R0, R185, R0, !PT ;  /* 0x00000000b9007209 */ /* 0x000fe40007810000 */
[----:B------:R-:W-:Y:S02]  /*c170*/  FSEL R155, R155, -INF , P4 ;  /* 0xff8000009b9b7808 */ /* 0x000fe40002000000 */
[----:B------:R-:W-:Y:S02]  /*c180*/  FMNMX.FTZ R0, R188, R0, !PT ;  /* 0x00000000bc007209 */ /* 0x000fe40007810000 */
[----:B------:R-:W-:-:S02]  /*c190*/  FSEL R158, R158, -INF , P3 ;  /* 0xff8000009e9e7808 */ /* 0x000fc40001800000 */
[----:B------:R-:W-:Y:S02]  /*c1a0*/  FMNMX.FTZ R0, R189, R0, !PT ;  /* 0x00000000bd007209 */ /* 0x000fe40007810000 */
[----:B------:R-:W-:Y:S02]  /*c1b0*/  ISETP.GT.AND P4, PT, R8, 0x10, PT ;  /* 0x000000100800780c */ /* 0x000fe40003f84270 */
[----:B------:R-:W-:Y:S02]  /*c1c0*/  FMNMX.FTZ R0, R192, R0, !PT ;  /* 0x00000000c0007209 */ /* 0x000fe40007810000 */
[----:B------:R-:W-:Y:S02]  /*c1d0*/  ISETP.GT.AND P3, PT, R8, 0x11, PT ;  /* 0x000000110800780c */ /* 0x000fe40003f64270 */
[----:B------:R-:W-:Y:S02]  /*c1e0*/  FMNMX.FTZ R0, R193, R0, !PT ;  /* 0x00000000c1007209 */ /* 0x000fe40007810000 */
[----:B------:R-:W-:-:S02]  /*c1f0*/  FSEL R162, R162, -INF , P4 ;  /* 0xff800000a2a27808 */ /* 0x000fc40002000000 */
[----:B------:R-:W-:Y:S02]  /*c200*/  FMNMX.FTZ R0, R196, R0, !PT ;  /* 0x00000000c4007209 */ /* 0x000fe40007810000 */
[----:B------:R-:W-:Y:S02]  /*c210*/  FSEL R163, R163, -INF , P3 ;  /* 0xff800000a3a37808 */ /* 0x000fe40001800000 */
[----:B------:R-:W-:Y:S02]  /*c220*/  FMNMX.FTZ R0, R197, R0, !PT ;  /* 0x00000000c5007209 */ /* 0x000fe40007810000 */
[C---:B------:R-:W-:Y:S02]  /*c230*/  ISETP.GT.AND P4, PT, R8.reuse, 0x19, PT ;  /* 0x000000190800780c */ /* 0x040fe40003f84270 */
[----:B------:R-:W-:Y:S01]  /*c240*/  ISETP.GT.AND P3, PT, R8, 0x20, PT ;  /* 0x000000200800780c */ /* 0x000fe20003f64270 */
[----:B------:R-:W2:Y:S01]  /*c250*/  SHFL.BFLY PT, R5, R0, 0x2, 0x1f ;  /* 0x0c401f0000057f89 */ /* 0x000ea200000e0000 */
[----:B------:R-:W-:-:S02]  /*c260*/  FSEL R167, R167, -INF , P4 ;  /* 0xff800000a7a77808 */ /* 0x000fc40002000000 */
[----:B------:R-:W-:Y:S02]  /*c270*/  FSEL R170, R170, -INF , P3 ;  /* 0xff800000aaaa7808 */ /* 0x000fe40001800000 */
[C---:B------:R-:W-:Y:S02]  /*c280*/  ISETP.GT.AND P4, PT, R8.reuse, 0x28, PT ;  /* 0x000000280800780c */ /* 0x040fe40003f84270 */
[----:B------:R-:W-:Y:S02]  /*c290*/  ISETP.GT.AND P3, PT, R8, 0x29, PT ;  /* 0x000000290800780c */ /* 0x000fe40003f64270 */
[----:B------:R-:W-:Y:S02]  /*c2a0*/  FSEL R174, R174, -INF , P4 ;  /* 0xff800000aeae7808 */ /* 0x000fe40002000000 */
[----:B------:R-:W-:Y:S02]  /*c2b0*/  FSEL R175, R175, -INF , P3 ;  /* 0xff800000afaf7808 */ /* 0x000fe40001800000 */
[----:B------:R-:W-:-:S02]  /*c2c0*/  ISETP.GT.AND P4, PT, R8, 0x31, PT ;  /* 0x000000310800780c */ /* 0x000fc40003f84270 */
[----:B------:R-:W-:Y:S02]  /*c2d0*/  ISETP.GT.AND P3, PT, R8, 0x38, PT ;  /* 0x000000380800780c */ /* 0x000fe40003f64270 */
[----:B------:R-:W-:Y:S02]  /*c2e0*/  FSEL R179, R179, -INF , P4 ;  /* 0xff800000b3b37808 */ /* 0x000fe40002000000 */
[----:B------:R-:W-:Y:S02]  /*c2f0*/  FSEL R182, R182, -INF , P3 ;  /* 0xff800000b6b67808 */ /* 0x000fe40001800000 */
[C---:B------:R-:W-:Y:S02]  /*c300*/  ISETP.GT.AND P4, PT, R8.reuse, 0x40, PT ;  /* 0x000000400800780c */ /* 0x040fe40003f84270 */
[----:B------:R-:W-:Y:S02]  /*c310*/  ISETP.GT.AND P3, PT, R8, 0x41, PT ;  /* 0x000000410800780c */ /* 0x000fe40003f64270 */
[----:B--2---:R-:W-:-:S02]  /*c320*/  FMNMX.FTZ R5, R0, R5, !PT ;  /* 0x0000000500057209 */ /* 0x004fc40007810000 */
[----:B------:R-:W-:Y:S02]  /*c330*/  FSEL R186, R186, -INF , P4 ;  /* 0xff800000baba7808 */ /* 0x000fe40002000000 */
[----:B------:R-:W-:Y:S01]  /*c340*/  FSEL R187, R187, -INF , P3 ;  /* 0xff800000bbbb7808 */ /* 0x000fe20001800000 */
[----:B------:R-:W2:Y:S01]  /*c350*/  SHFL.BFLY PT, R0, R5, 0x1, 0x1f ;  /* 0x0c201f0005007f89 */ /* 0x000ea200000e0000 */
[C---:B------:R-:W-:Y:S02]  /*c360*/  ISETP.GT.AND P4, PT, R8.reuse, 0x49, PT ;  /* 0x000000490800780c */ /* 0x040fe40003f84270 */
[----:B------:R-:W-:Y:S02]  /*c370*/  ISETP.GT.AND P3, PT, R8, 0x50, PT ;  /* 0x000000500800780c */ /* 0x000fe40003f64270 */
[----:B------:R-:W-:Y:S02]  /*c380*/  FSEL R191, R191, -INF , P4 ;  /* 0xff800000bfbf7808 */ /* 0x000fe40002000000 */
[----:B------:R-:W-:-:S02]  /*c390*/  FSEL R194, R194, -INF , P3 ;  /* 0xff800000c2c27808 */ /* 0x000fc40001800000 */
[C---:B------:R-:W-:Y:S02]  /*c3a0*/  ISETP.GT.AND P4, PT, R8.reuse, 0x58, PT ;  /* 0x000000580800780c */ /* 0x040fe40003f84270 */
[----:B------:R-:W-:Y:S02]  /*c3b0*/  ISETP.GT.AND P3, PT, R8, 0x59, PT ;  /* 0x000000590800780c */ /* 0x000fe40003f64270 */
[----:B------:R-:W-:Y:S02]  /*c3c0*/  FSEL R198, R198, -INF , P4 ;  /* 0xff800000c6c67808 */ /* 0x000fe40002000000 */
[----:B------:R-:W-:Y:S02]  /*c3d0*/  FSEL R199, R199, -INF , P3 ;  /* 0xff800000c7c77808 */ /* 0x000fe40001800000 */
[C---:B------:R-:W-:Y:S02]  /*c3e0*/  LOP3.LUT P1, RZ, R18.reuse, 0x400000, RZ, 0xc0, !PT ;  /* 0x0040000012ff7812 */ /* 0x040fe4000782c0ff */
[----:B------:R-:W-:-:S02]  /*c3f0*/  LOP3.LUT P0, RZ, R18, 0x200000, RZ, 0xc0, !PT ;  /* 0x0020000012ff7812 */ /* 0x000fc4000780c0ff */
[----:B--2---:R-:W-:Y:S01]  /*c400*/  FMNMX.FTZ R5, R5, R0, !PT ;  /* 0x0000000005057209 */ /* 0x004fe20007810000 */
[----:B------:R-:W-:-:S03]  /*c410*/  IMAD.U32 R0, RZ, RZ, UR47 ;  /* 0x0000002fff007e24 */ /* 0x000fc6000f8e00ff */
[----:B------:R-:W-:-:S04]  /*c420*/  FSETP.NEU.FTZ.AND P2, PT, R5, -INF , PT ;  /* 0xff8000000500780b */ /* 0x000fc80003f5d000 */
[----:B------:R-:W-:-:S05]  /*c430*/  FSEL R221, R5, RZ, P2 ;  /* 0x000000ff05dd7208 */ /* 0x000fca0001000000 */
[----:B------:R-:W-:Y:S01]  /*c440*/  FADD.FTZ R221, -R221, R203 ;  /* 0x000000cbdddd7221 */ /* 0x000fe20000010100 */
[----:B------:R-:W-:-:S03]  /*c450*/  FMUL.FTZ R203, R5, R0 ;  /* 0x0000000005cb7220 */ /* 0x000fc60000410000 */
[-C--:B------:R-:W-:Y:S02]  /*c460*/  FMUL.FTZ R221, R221, R0.reuse ;  /* 0x00000000dddd7220 */ /* 0x080fe40000410000 */
[----:B------:R-:W-:Y:S02]  /*c470*/  FSEL R203, R203, RZ, P2 ;  /* 0x000000ffcbcb7208 */ /* 0x000fe40001000000 */
[----:B------:R-:W-:Y:S02]  /*c480*/  ISETP.GT.AND P2, PT, R8, RZ, PT ;  /* 0x000000ff0800720c */ /* 0x000fe40003f44270 */
[----:B------:R-:W2:Y:S01]  /*c490*/  MUFU.EX2 R221, R221 ;  /* 0x000000dd00dd7308 */ /* 0x000ea20000000800 */
[-CC-:B------:R-:W-:Y:S01]  /*c4a0*/  FFMA.FTZ R152, R152, R0.reuse, -R203.reuse ;  /* 0x0000000098987223 */ /* 0x180fe200000108cb */
[----:B------:R-:W-:Y:S01]  /*c4b0*/  FSEL R154, R154, -INF , P2 ;  /* 0xff8000009a9a7808 */ /* 0x000fe20001000000 */
[-CC-:B------:R-:W-:Y:S01]  /*c4c0*/  FFMA.FTZ R153, R153, R0.reuse, -R203.reuse ;  /* 0x0000000099997223 */ /* 0x180fe200000108cb */
[----:B------:R-:W-:Y:S01]  /*c4d0*/  ISETP.GT.AND P2, PT, R8, 0x9, PT ;  /* 0x000000090800780c */ /* 0x000fe20003f44270 */
[-CC-:B------:R-:W-:Y:S01]  /*c4e0*/  FFMA.FTZ R156, R156, R0.reuse, -R203.reuse ;  /* 0x000000009c9c7223 */ /* 0x180fe200000108cb */
[-CC-:B------:R-:W-:Y:S01]  /*c4f0*/  FFMA.FTZ R157, R157, R0.reuse, -R203.reuse ;  /* 0x000000009d9d7223 */ /* 0x180fe200000108cb */
        /* <DEDUP_REMOVED lines=29> */
[----:B------:R-:W-:Y:S01]  /*c6d0*/  FFMA.FTZ R197, R197, R0, -R203 ;  /* 0x00000000c5c57223 */ /* 0x000fe200000108cb */
[----:B------:R-:W3:Y:S01]  /*c6e0*/  MUFU.EX2 R152, R152 ;  /* 0x0000009800987308 */ /* 0x000ee20000000800 */
[----:B------:R-:W-:Y:S01]  /*c6f0*/  FSEL R190, R190, -INF , P2 ;  /* 0xff800000bebe7808 */ /* 0x000fe20001000000 */
[-C--:B--2---:R-:W-:Y:S01]  /*c700*/  FMUL.FTZ R24, R24, R221.reuse ;  /* 0x000000dd18187220 */ /* 0x084fe20000410000 */
[----:B------:R-:W-:Y:S01]  /*c710*/  ISETP.GT.AND P2, PT, R8, 0x51, PT ;  /* 0x000000510800780c */ /* 0x000fe20003f44270 */
[-C--:B------:R-:W-:Y:S01]  /*c720*/  FMUL.FTZ R25, R25, R221.reuse ;  /* 0x000000dd19197220 */ /* 0x080fe20000410000 */
[----:B------:R-:W-:Y:S01]  /*c730*/  FMNMX.FTZ R8, R154, R202, !PT ;  /* 0x000000ca9a087209 */ /* 0x000fe20007810000 */
[-C--:B------:R-:W-:Y:S01]  /*c740*/  FMUL.FTZ R28, R28, R221.reuse ;  /* 0x000000dd1c1c7220 */ /* 0x080fe20000410000 */
[----:B------:R-:W-:Y:S01]  /*c750*/  FSEL R195, R195, -INF , P2 ;  /* 0xff800000c3c37808 */ /* 0x000fe20001000000 */
[----:B------:R-:W2:Y:S01]  /*c760*/  MUFU.EX2 R153, R153 ;  /* 0x0000009900997308 */ /* 0x000ea20000000800 */
[----:B------:R-:W-:Y:S01]  /*c770*/  FMNMX.FTZ R8, R155, R8, !PT ;  /* 0x000000089b087209 */ /* 0x000fe20007810000 */
[-C--:B------:R-:W-:Y:S01]  /*c780*/  FMUL.FTZ R29, R29, R221.reuse ;  /* 0x000000dd1d1d7220 */ /* 0x080fe20000410000 */
[-C--:B------:R-:W-:Y:S01]  /*c790*/  FMUL.FTZ R32, R32, R221.reuse ;  /* 0x000000dd20207220 */ /* 0x080fe20000410000 */
[-C--:B------:R-:W-:Y:S01]  /*c7a0*/  FMUL.FTZ R33, R33, R221.reuse ;  /* 0x000000dd21217220 */ /* 0x080fe20000410000 */
[----:B------:R-:W-:Y:S01]  /*c7b0*/  FMNMX.FTZ R8, R158, R8, !PT ;  /* 0x000000089e087209 */ /* 0x000fe20007810000 */
[-C--:B------:R-:W-:Y:S01]  /*c7c0*/  FMUL.FTZ R36, R36, R221.reuse ;  /* 0x000000dd24247220 */ /* 0x080fe20000410000 */
[-C--:B------:R-:W-:Y:S01]  /*c7d0*/  FMUL.FTZ R37, R37, R221.reuse ;  /* 0x000000dd25257220 */ /* 0x080fe20000410000 */
[----:B------:R-:W-:Y:S01]  /*c7e0*/  MUFU.EX2 R157, R157 ;  /* 0x0000009d009d7308 */ /* 0x000fe20000000800 */
[----:B------:R-:W-:Y:S01]  /*c7f0*/  FMNMX.FTZ R8, R159, R8, !PT ;  /* 0x000000089f087209 */ /* 0x000fe20007810000 */
[----:B---3--:R-:W-:Y:S01]  /*c800*/  FFMA.FTZ R4, R221, R4, R152 ;  /* 0x00000004dd047223 */ /* 0x008fe20000010098 */
[-C--:B------:R-:W-:Y:S01]  /*c810*/  FMUL.FTZ R40, R40, R221.reuse ;  /* 0x000000dd28287220 */ /* 0x080fe20000410000 */
[-C--:B------:R-:W-:Y:S01]  /*c820*/  FMUL.FTZ R41, R41, R221.reuse ;  /* 0x000000dd29297220 */ /* 0x080fe20000410000 */
[----:B------:R-:W-:Y:S01]  /*c830*/  FMNMX.FTZ R8, R162, R8, !PT ;  /* 0x00000008a2087209 */ /* 0x000fe20007810000 */
[-C--:B------:R-:W-:Y:S01]  /*c840*/  FMUL.FTZ R44, R44, R221.reuse ;  /* 0x000000dd2c2c7220 */ /* 0x080fe20000410000 */
[-C--:B------:R-:W-:Y:S01]  /*c850*/  FMUL.FTZ R45, R45, R221.reuse ;  /* 0x000000dd2d2d7220 */ /* 0x080fe20000410000 */
[-C--:B------:R-:W-:Y:S01]  /*c860*/  FMUL.FTZ R48, R48, R221.reuse ;  /* 0x000000dd30307220 */ /* 0x080fe20000410000 */
[----:B------:R-:W-:Y:S01]  /*c870*/  FMNMX.FTZ R8, R163, R8, !PT ;  /* 0x00000008a3087209 */ /* 0x000fe20007810000 */
[C---:B--2---:R-:W-:Y:S01]  /*c880*/  FADD.FTZ R4, R153.reuse, R4 ;  /* 0x0000000499047221 */ /* 0x044fe20000010000 */
[----:B------:R-:W-:Y:S01]  /*c890*/  F2FP.BF16.F32.PACK_AB R152, R153, R152 ;  /* 0x000000989998723e */ /* 0x000fe200000010ff */
[-C--:B------:R-:W-:Y:S01]  /*c8a0*/  FMUL.FTZ R49, R49, R221.reuse ;  /* 0x000000dd31317220 */ /* 0x080fe20000410000 */
[----:B------:R-:W-:Y:S01]  /*c8b0*/  FMNMX.FTZ R8, R166, R8, !PT ;  /* 0x00000008a6087209 */ /* 0x000fe20007810000 */
[----:B------:R-:W2:Y:S01]  /*c8c0*/  MUFU.EX2 R153, R156 ;  /* 0x0000009c00997308 */ /* 0x000ea20000000800 */
[-C--:B------:R-:W-:Y:S01]  /*c8d0*/  FMUL.FTZ R52, R52, R221.reuse ;  /* 0x000000dd34347220 */ /* 0x080fe20000410000 */
        /* <DEDUP_REMOVED lines=14> */
[----:B------:R-:W-:Y:S01]  /*c9c0*/  MUFU.EX2 R160, R168 ;  /* 0x000000a800a07308 */ /* 0x000fe20000000800 */
[-C--:B------:R-:W-:Y:S01]  /*c9d0*/  FMUL.FTZ R72, R72, R221.reuse ;  /* 0x000000dd48487220 */ /* 0x080fe20000410000 */
[-C--:B------:R-:W-:Y:S01]  /*c9e0*/  FMUL.FTZ R73, R73, R221.reuse ;  /* 0x000000dd49497220 */ /* 0x080fe20000410000 */
[----:B------:R-:W-:Y:S01]  /*c9f0*/  FMNMX.FTZ R8, R175, R8, !PT ;  /* 0x00000008af087209 */ /* 0x000fe20007810000 */
[-C--:B------:R-:W-:Y:S01]  /*ca00*/  FMUL.FTZ R76, R76, R221.reuse ;  /* 0x000000dd4c4c7220 */ /* 0x080fe20000410000 */
[-C--:B------:R-:W-:Y:S01]  /*ca10*/  FMUL.FTZ R77, R77, R221.reuse ;  /* 0x000000dd4d4d7220 */ /* 0x080fe20000410000 */
[-C--:B------:R-:W-:Y:S01]  /*ca20*/  FMUL.FTZ R80, R80, R221.reuse ;  /* 0x000000dd50507220 */ /* 0x080fe20000410000 */
[----:B------:R-:W-:Y:S01]  /*ca30*/  FMNMX.FTZ R8, R178, R8, !PT ;  /* 0x00000008b2087209 */ /* 0x000fe20007810000 */
[----:B------:R4:W-:Y:S01]  /*ca40*/  MUFU.EX2 R168, R176 ;  /* 0x000000b000a87308 */ /* 0x0009e20000000800 */
        /* <DEDUP_REMOVED lines=8> */
[----:B----4-:R-:W4:Y:S01]  /*cad0*/  S2R R176, SR_TID.X ;  /* 0x0000000000b07919 */ /* 0x010f220000002100 */
        /* <DEDUP_REMOVED lines=37> */
[----:B------:R-:W-:Y:S01]  /*cd30*/  FMUL.FTZ R149, R149, R221 ;  /* 0x000000dd95957220 */ /* 0x000fe20000410000 */
[----:B------:R-:W5:Y:S01]  /*cd40*/  SHFL.BFLY PT, R203, R8, 0x2, 0x1f ;  /* 0x0c401f0008cb7f89 */ /* 0x000f6200000e0000 */
[----:B--2---:R-:W-:Y:S01]  /*cd50*/  FADD.FTZ R4, R153, R4 ;  /* 0x0000000499047221 */ /* 0x004fe20000010000 */
[----:B----4-:R-:W-:Y:S01]  /*cd60*/  SHF.R.U32.HI R176, RZ, 0x7, R176 ;  /* 0x00000007ffb07819 */ /* 0x010fe200000116b0 */
[----:B------:R-:W2:Y:S02]  /*cd70*/  MUFU.EX2 R161, R161 ;  /* 0x000000a100a17308 */ /* 0x000ea40000000800 */
[----:B------:R-:W-:Y:S01]  /*cd80*/  FADD.FTZ R4, R157, R4 ;  /* 0x000000049d047221 */ /* 0x000fe20000010000 */
[----:B------:R-:W-:-:S03]  /*cd90*/  IADD3 R176, -R176, 0xb, RZ ;  /* 0x0000000bb0b07810 */ /* 0x000fc60007ffe1ff */
[----:B---3--:R-:W-:Y:S02]  /*cda0*/  FADD.FTZ R4, R156, R4 ;  /* 0x000000049c047221 */ /* 0x008fe40000010000 */
[----:B------:R-:W3:Y:S08]  /*cdb0*/  MUFU.EX2 R164, R164 ;  /* 0x000000a400a47308 */ /* 0x000ef00000000800 */
[----:B------:R-:W4:Y:S01]  /*cdc0*/  MUFU.EX2 R165, R165 ;  /* 0x000000a500a57308 */ /* 0x000f220000000800 */
[C---:B--2---:R-:W-:Y:S01]  /*cdd0*/  FADD.FTZ R4, R161.reuse, R4 ;  /* 0x00000004a1047221 */ /* 0x044fe20000010000 */
[----:B------:R-:W-:-:S02]  /*cde0*/  F2FP.BF16.F32.PACK_AB R156, R161, R156 ;  /* 0x0000009ca19c723e */ /* 0x000fc400000010ff */
[----:B-----5:R-:W-:-:S04]  /*cdf0*/  FMNMX.FTZ R8, R8, R203, !PT ;  /* 0x000000cb08087209 */ /* 0x020fc80007810000 */
[----:B------:R-:W2:Y:S01]  /*ce00*/  MUFU.EX2 R169, R169 ;  /* 0x000000a900a97308 */ /* 0x000ea20000000800 */
[----:B---3--:R-:W-:Y:S01]  /*ce10*/  FADD.FTZ R4, R164, R4 ;  /* 0x00000004a4047221 */ /* 0x008fe20000010000 */
[----:B------:R-:W3:Y:S06]  /*ce20*/  SHFL.BFLY PT, R203, R8, 0x1, 0x1f ;  /* 0x0c201f0008cb7f89 */ /* 0x000eec00000e0000 */
[----:B------:R-:W5:Y:S01]  /*ce30*/  MUFU.EX2 R172, R172 ;  /* 0x000000ac00ac7308 */ /* 0x000f620000000800 */
[----:B----4-:R-:W-:-:S04]  /*ce40*/  FADD.FTZ R4, R165, R4 ;  /* 0x00000004a5047221 */ /* 0x010fc80000010000 */
[----:B------:R-:W-:-:S03]  /*ce50*/  FADD.FTZ R4, R160, R4 ;  /* 0x00000004a0047221 */ /* 0x000fc60000010000 */
[----:B------:R-:W4:Y:S01]  /*ce60*/  MUFU.EX2 R173, R173 ;  /* 0x000000ad00ad7308 */ /* 0x000f220000000800 */
[C---:B--2---:R-:W-:Y:S01]  /*ce70*/  FADD.FTZ R4, R169.reuse, R4 ;  /* 0x00000004a9047221 */ /* 0x044fe20000010000 */
[----:B------:R-:W-:-:S06]  /*ce80*/  F2FP.BF16.F32.PACK_AB R160, R169, R160 ;  /* 0x000000a0a9a0723e */ /* 0x000fcc00000010ff */
[----:B------:R-:W2:Y:S01]  /*ce90*/  MUFU.EX2 R177, R177 ;  /* 0x000000b100b17308 */ /* 0x000ea20000000800 */
[----:B-----5:R-:W-:Y:S01]  /*cea0*/  FADD.FTZ R4, R172, R4 ;  /* 0x00000004ac047221 */ /* 0x020fe20000010000 */
[----:B---3--:R-:W-:-:S04]  /*ceb0*/  FMNMX.FTZ R8, R8, R203, !PT ;  /* 0x000000cb08087209 */ /* 0x008fc80007810000 */
[C---:B------:R-:W-:Y:S01]  /*cec0*/  FSETP.NEU.FTZ.AND P2, PT, R8.reuse, -INF , PT ;  /* 0xff8000000800780b */ /* 0x040fe20003f5d000 */
[----:B------:R-:W-:Y:S01]  /*ced0*/  FMUL.FTZ R203, R8, R0 ;  /* 0x0000000008cb7220 */ /* 0x000fe20000410000 */
[----:B------:R-:W3:Y:S01]  /*cee0*/  MUFU.EX2 R180, R180 ;  /* 0x000000b400b47308 */ /* 0x000ee20000000800 */
[----:B----4-:R-:W-:-:S03]  /*cef0*/  FADD.FTZ R4, R173, R4 ;  /* 0x00000004ad047221 */ /* 0x010fc60000010000 */
[----:B------:R-:W-:Y:S01]  /*cf00*/  FSEL R203, R203, RZ, P2 ;  /* 0x000000ffcbcb7208 */ /* 0x000fe20001000000 */
[----:B------:R-:W-:-:S03]  /*cf10*/  FADD.FTZ R4, R168, R4 ;  /* 0x00000004a8047221 */ /* 0x000fc60000010000 */
[----:B------:R-:W4:Y:S01]  /*cf20*/  MUFU.EX2 R181, R181 ;  /* 0x000000b500b57308 */ /* 0x000f220000000800 */
        /* <DEDUP_REMOVED lines=22> */
[----:B------:R-:W-:Y:S01]  /*d090*/  FFMA.FTZ R194, R194, R0, -R203 ;  /* 0x00000000c2c27223 */ /* 0x000fe200000108cb */
[----:B------:R-:W0:Y:S01]  /*d0a0*/  MUFU.EX2 R155, R155 ;  /* 0x0000009b009b7308 */ /* 0x000e220000000800 */
[----:B-----5:R-:W-:Y:S01]  /*d0b0*/  F2FP.BF16.F32.PACK_AB R154, R157, R153 ;  /* 0x000000999d9a723e */ /* 0x020fe200000010ff */
[----:B------:R-:W-:-:S02]  /*d0c0*/  @!P1 VIADD R153, R200, 0x22840 ;  /* 0x00022840c8999836 */ /* 0x000fc40000000000 */
[-CC-:B------:R-:W-:Y:S01]  /*d0d0*/  FFMA.FTZ R195, R195, R0.reuse, -R203.reuse ;  /* 0x00000000c3c37223 */ /* 0x180fe200000108cb */
[-CC-:B------:R-:W-:Y:S01]  /*d0e0*/  FFMA.FTZ R198, R198, R0.reuse, -R203.reuse ;  /* 0x00000000c6c67223 */ /* 0x180fe200000108cb */
[----:B------:R-:W-:Y:S01]  /*d0f0*/  FFMA.FTZ R199, R199, R0, -R203 ;  /* 0x00000000c7c77223 */ /* 0x000fe200000108cb */
[----:B--2---:R-:W-:Y:S01]  /*d100*/  FADD.FTZ R4, R177, R4 ;  /* 0x00000004b1047221 */ /* 0x004fe20000010000 */
[----:B------:R-:W-:Y:S01]  /*d110*/  @!P1 PRMT R153, RZ, 0x654, R153 ;  /* 0x00000654ff999816 */ /* 0x000fe20000000099 */
[----:B------:R2:W-:Y:S06]  /*d120*/  BAR.ARV R176, 0x100 ;  /* 0x000400b00000751d */ /* 0x0005ec0000002000 */
[----:B------:R5:W-:Y:S01]  /*d130*/  @!P1 SYNCS.ARRIVE.TRANS64.RED.A1T0 RZ, [R153+URZ], RZ ;  /* 0x000000ff99ff99a7 */ /* 0x000be2000810043f */
[----:B------:R1:W-:Y:S01]  /*d140*/  MUFU.EX2 R203, R158 ;  /* 0x0000009e00cb7308 */ /* 0x0003e20000000800 */
[----:B---3--:R-:W-:-:S04]  /*d150*/  FADD.FTZ R4, R180, R4 ;  /* 0x00000004b4047221 */ /* 0x008fc80000010000 */
[----:B----4-:R-:W-:Y:S01]  /*d160*/  FADD.FTZ R4, R181, R4 ;  /* 0x00000004b5047221 */ /* 0x010fe20000010000 */
[----:B-----5:R-:W-:Y:S02]  /*d170*/  FSEL R153, R8, RZ, P2 ;  /* 0x000000ff08997208 */ /* 0x020fe40001000000 */
[----:B------:R-:W-:Y:S01]  /*d180*/  MUFU.EX2 R159, R159 ;  /* 0x0000009f009f7308 */ /* 0x000fe20000000800 */
[----:B-1----:R-:W-:Y:S02]  /*d190*/  F2FP.BF16.F32.PACK_AB R158, R165, R164 ;  /* 0x000000a4a59e723e */ /* 0x002fe400000010ff */
[----:B------:R-:W-:Y:S01]  /*d1a0*/  F2FP.BF16.F32.PACK_AB R164, R177, R168 ;  /* 0x000000a8b1a4723e */ /* 0x000fe200000010ff */
[----:B------:R-:W-:-:S04]  /*d1b0*/  FADD.FTZ R153, -R153, R202 ;  /* 0x000000ca99997221 */ /* 0x000fc80000010100 */
[----:B------:R-:W-:Y:S01]  /*d1c0*/  FMUL.FTZ R153, R153, R0 ;  /* 0x0000000099997220 */ /* 0x000fe20000410000 */
[----:B------:R1:W-:Y:S08]  /*d1d0*/  MUFU.EX2 R226, R162 ;  /* 0x000000a200e27308 */ /* 0x0003f00000000800 */
[----:B------:R0:W3:Y:S01]  /*d1e0*/  MUFU.EX2 R202, R153 ;  /* 0x0000009900ca7308 */ /* 0x0000e20000000800 */
[----:B-1----:R-:W-:-:S07]  /*d1f0*/  F2FP.BF16.F32.PACK_AB R162, R173, R172 ;  /* 0x000000acada2723e */ /* 0x002fce00000010ff */
[----:B------:R-:W1:Y:S01]  /*d200*/  MUFU.EX2 R163, R163 ;  /* 0x000000a300a37308 */ /* 0x000e620000000800 */
[----:B0-----:R-:W-:-:S07]  /*d210*/  F2FP.BF16.F32.PACK_AB R153, R155, R197 ;  /* 0x000000c59b99723e */ /* 0x001fce00000010ff */
[----:B------:R0:W4:Y:S01]  /*d220*/  MUFU.EX2 R228, R166 ;  /* 0x000000a600e47308 */ /* 0x0001220000000800 */
[----:B---3--:R-:W-:Y:S01]  /*d230*/  FFMA.FTZ R3, R202, R3, R197 ;  /* 0x00000003ca037223 */ /* 0x008fe200000100c5 */
[-C--:B------:R-:W-:Y:S01]  /*d240*/  FMUL.FTZ R26, R26, R202.reuse ;  /* 0x000000ca1a1a7220 */ /* 0x080fe20000410000 */
[-C--:B------:R-:W-:Y:S01]  /*d250*/  FMUL.FTZ R27, R27, R202.reuse ;  /* 0x000000ca1b1b7220 */ /* 0x080fe20000410000 */
[-C--:B------:R-:W-:Y:S01]  /*d260*/  FMUL.FTZ R30, R30, R202.reuse ;  /* 0x000000ca1e1e7220 */ /* 0x080fe20000410000 */
[----:B------:R-:W-:Y:S01]  /*d270*/  FADD.FTZ R3, R155, R3 ;  /* 0x000000039b037221 */ /* 0x000fe20000010000 */
[----:B------:R-:W-:Y:S01]  /*d280*/  F2FP.BF16.F32.PACK_AB R155, R159, R203 ;  /* 0x000000cb9f9b723e */ /* 0x000fe200000010ff */
[----:B------:R-:W-:Y:S01]  /*d290*/  FMUL.FTZ R31, R31, R202 ;  /* 0x000000ca1f1f7220 */ /* 0x000fe20000410000 */
[----:B------:R-:W3:Y:S01]  /*d2a0*/  MUFU.EX2 R167, R167 ;  /* 0x000000a700a77308 */ /* 0x000ee20000000800 */
[----:B------:R-:W-:Y:S01]  /*d2b0*/  FADD.FTZ R3, R203, R3 ;  /* 0x00000003cb037221 */ /* 0x000fe20000010000 */
[----:B-1----:R-:W-:Y:S01]  /*d2c0*/  F2FP.BF16.F32.PACK_AB R157, R163, R226 ;  /* 0x000000e2a39d723e */ /* 0x002fe200000010ff */
[----:B------:R-:W-:Y:S01]  /*d2d0*/  FMUL.FTZ R34, R34, R202 ;  /* 0x000000ca22227220 */ /* 0x000fe20000410000 */
[----:B0-----:R-:W-:Y:S01]  /*d2e0*/  F2FP.BF16.F32.PACK_AB R166, R181, R180 ;  /* 0x000000b4b5a6723e */ /* 0x001fe200000010ff */
[----:B------:R-:W-:Y:S01]  /*d2f0*/  FADD.FTZ R3, R159, R3 ;  /* 0x000000039f037221 */ /* 0x000fe20000010000 */
[-C--:B------:R-:W-:Y:S01]  /*d300*/  FMUL.FTZ R35, R35, R202.reuse ;  /* 0x000000ca23237220 */ /* 0x080fe20000410000 */
[-C--:B------:R-:W-:Y:S01]  /*d310*/  FMUL.FTZ R38, R38, R202.reuse ;  /* 0x000000ca26267220 */ /* 0x080fe20000410000 */
[----:B------:R-:W0:Y:S01]  /*d320*/  MUFU.EX2 R221, R221 ;  /* 0x000000dd00dd7308 */ /* 0x000e220000000800 */
[----:B------:R-:W-:Y:S01]  /*d330*/  FADD.FTZ R3, R226, R3 ;  /* 0x00000003e2037221 */ /* 0x000fe20000010000 */
[-C--:B------:R-:W-:Y:S01]  /*d340*/  FMUL.FTZ R39, R39, R202.reuse ;  /* 0x000000ca27277220 */ /* 0x080fe20000410000 */
[-C--:B------:R-:W-:Y:S01]  /*d350*/  FMUL.FTZ R42, R42, R202.reuse ;  /* 0x000000ca2a2a7220 */ /* 0x080fe20000410000 */
[-C--:B------:R-:W-:Y:S01]  /*d360*/  FMUL.FTZ R43, R43, R202.reuse ;  /* 0x000000ca2b2b7220 */ /* 0x080fe20000410000 */
[----:B------:R-:W-:Y:S01]  /*d370*/  FADD.FTZ R3, R163, R3 ;  /* 0x00000003a3037221 */ /* 0x000fe20000010000 */
[-C--:B------:R-:W-:Y:S01]  /*d380*/  FMUL.FTZ R46, R46, R202.reuse ;  /* 0x000000ca2e2e7220 */ /* 0x080fe20000410000 */
[----:B------:R-:W-:Y:S01]  /*d390*/  FMUL.FTZ R47, R47, R202 ;  /* 0x000000ca2f2f7220 */ /* 0x000fe20000410000 */
[----:B------:R-:W1:Y:S01]  /*d3a0*/  MUFU.EX2 R161, R171 ;  /* 0x000000ab00a17308 */ /* 0x000e620000000800 */
[----:B----4-:R-:W-:Y:S01]  /*d3b0*/  FADD.FTZ R3, R228, R3 ;  /* 0x00000003e4037221 */ /* 0x010fe20000010000 */
[----:B---3--:R-:W-:Y:S01]  /*d3c0*/  F2FP.BF16.F32.PACK_AB R159, R167, R228 ;  /* 0x000000e4a79f723e */ /* 0x008fe200000010ff */
[-C--:B------:R-:W-:Y:S01]  /*d3d0*/  FMUL.FTZ R50, R50, R202.reuse ;  /* 0x000000ca32327220 */ /* 0x080fe20000410000 */
        /* <DEDUP_REMOVED lines=43> */
[----:B------:R-:W-:Y:S01]  /*d690*/  FMUL.FTZ R111, R111, R202 ;  /* 0x000000ca6f6f7220 */ /* 0x000fe20000410000 */
        /* <DEDUP_REMOVED lines=36> */
[C---:B---3--:R-:W-:Y:S01]  /*d8e0*/  FADD.FTZ R3, R187.reuse, R3 ;  /* 0x00000003bb037221 */ /* 0x048fe20000010000 */
[----:B------:R-:W-:-:S06]  /*d8f0*/  F2FP.BF16.F32.PACK_AB R169, R187, R169 ;  /* 0x000000a9bba9723e */ /* 0x000fcc00000010ff */
[----:B------:R-:W3:Y:S01]  /*d900*/  MUFU.EX2 R189, R189 ;  /* 0x000000bd00bd7308 */ /* 0x000ee20000000800 */
[----:B0-----:R-:W-:-:S07]  /*d910*/  FADD.FTZ R4, R188, R4 ;  /* 0x00000004bc047221 */ /* 0x001fce0000010000 */
        /* <DEDUP_REMOVED lines=19> */
[----:B---3--:R-:W-:-:S04]  /*da50*/  FADD.FTZ R4, R196, R4 ;  /* 0x00000004c4047221 */ /* 0x008fc80000010000 */
[C---:B------:R-:W-:Y:S01]  /*da60*/  FADD.FTZ R4, R174.reuse, R4 ;  /* 0x00000004ae047221 */ /* 0x040fe20000010000 */
[----:B------:R-:W-:Y:S01]  /*da70*/  F2FP.BF16.F32.PACK_AB R174, R174, R196 ;  /* 0x000000c4aeae723e */ /* 0x000fe200000010ff */
[----:B0-----:R-:W-:-:S04]  /*da80*/  FADD.FTZ R3, R198, R3 ;  /* 0x00000003c6037221 */ /* 0x001fc80000010000 */
[C---:B-1----:R-:W-:Y:S01]  /*da90*/  FADD.FTZ R3, R175.reuse, R3 ;  /* 0x00000003af037221 */ /* 0x042fe20000010000 */
[----:B------:R-:W-:Y:S01]  /*daa0*/  F2FP.BF16.F32.PACK_AB R175, R175, R198 ;  /* 0x000000c6afaf723e */ /* 0x000fe200000010ff */
[----:B--2---:R-:W-:Y:S06]  /*dab0*/  @!P0 BRA `(.L_x_4970) ;  /* 0x0000000000048947 */ /* 0x004fec0003800000 */
[----:B------:R-:W-:Y:S01]  /*dac0*/  BPT.TRAP 0x1 ;  /* 0x000000040000795c */ /* 0x000fe20000300000 */
.L_x_4970:
[----:B------:R0:W1:Y:S01]  /*dad0*/  SYNCS.PHASECHK.TRANS64.TRYWAIT P2, [R200+URZ+0x22850], R201 ;  /* 0x022850c9c80075a7 */ /* 0x000062000804017f */
[----:B------:R-:W-:Y:S05]  /*dae0*/  @!P0 BRA `(.L_x_4971) ;  /* 0x0000000000048947 */ /* 0x000fea0003800000 */
[----:B------:R-:W-:Y:S01]  /*daf0*/  BPT.TRAP 0x1 ;  /* 0x000000040000795c */ /* 0x000fe20000300000 */
.L_x_4971:
[----:B------:R-:W-:Y:S04]  /*db00*/  BSSY B0, `(.L_x_4972) ;  /* 0x0000004000007945 */ /* 0x000fe80003800000 */
[----:B-1----:R-:W-:Y:S05]  /*db10*/  @P2 BRA `(.L_x_4973) ;  /* 0x0000000000082947 */ /* 0x002fea0003800000 */
[----:B------:R-:W1:Y:S02]  /*db20*/  SYNCS.PHASECHK.TRANS64.TRYWAIT P2, [R200+URZ+0x22850], R201 ;  /* 0x022850c9c80075a7 */ /* 0x000e64000804017f */
[----:B-1----:R-:W-:Y:S05]  /*db30*/  @!P2 BRA `(.L_x_4974) ;  /* 0x000001100024a947 */ /* 0x002fea0003800000 */
.L_x_4973:
[----:B------:R-:W-:Y:S05]  /*db40*/  BSYNC B0 ;  /* 0x0000000000007941 */ /* 0x000fea0003800000 */
.L_x_4972:
[----:B------:R-:W2:Y:S01]  /*db50*/  S2R R177, SR_TID.X ;  /* 0x0000000000b17919 */ /* 0x000ea20000002100 */
[----:B------:R-:W-:Y:S05]  /*db60*/  WARPSYNC.ALL ;  /* 0x0000000000007948 */ /* 0x000fea0003800000 */
[----:B------:R-:W-:Y:S01]  /*db70*/  IMAD.MOV.U32 R178, RZ, RZ, 0xc00 ;  /* 0x00000c00ffb27424 */ /* 0x000fe200078e00ff */
[----:B------:R-:W-:Y:S01]  /*db80*/  ISETP.GT.AND P2, PT, R21, R20, PT ;  /* 0x000000141500720c */ /* 0x000fe20003f44270 */
[----:B------:R-:W-:Y:S02]  /*db90*/  IMAD.MOV.U32 R179, RZ, RZ, 0x40000040 ;  /* 0x40000040ffb37424 */ /* 0x000fe400078e00ff */
[----:B------:R-:W-:-:S02]  /*dba0*/  IMAD R178, R22, R178, UR37 ;  /* 0x0000002516b27e24 */ /* 0x000fc4000f8e02b2 */
[----:B01----:R-:W-:Y:S01]  /*dbb0*/  @!P1 VIADD R200, R200, 0x22860 ;  /* 0x00022860c8c89836 */ /* 0x003fe20000000000 */
[----:B------:R-:W-:Y:S01]  /*dbc0*/  R2UR UR7, R179 ;  /* 0x00000000b30772ca */ /* 0x000fe200000e0000 */
[----:B------:R-:W-:Y:S01]  /*dbd0*/  IMAD.MOV.U32 R179, RZ, RZ, 0x40000040 ;  /* 0x40000040ffb37424 */ /* 0x000fe200078e00ff */
[----:B------:R-:W-:Y:S01]  /*dbe0*/  R2UR UR6, R178 ;  /* 0x00000000b20672ca */ /* 0x000fe200000e0000 */
[----:B------:R-:W-:Y:S01]  /*dbf0*/  VIADD R21, R21, 0xffffffff ;  /* 0xffffffff15157836 */ /* 0x000fe20000000000 */
[----:B------:R-:W-:Y:S01]  /*dc00*/  @!P1 PRMT R200, RZ, 0x654, R200 ;  /* 0x00000654ffc89816 */ /* 0x000fe200000000c8 */
[----:B------:R-:W-:Y:S02]  /*dc10*/  IMAD.MOV.U32 R202, RZ, RZ, R8 ;  /* 0x000000ffffca7224 */ /* 0x000fe400078e0008 */
[----:B------:R-:W-:Y:S01]  /*dc20*/  IMAD.MOV.U32 R203, RZ, RZ, R5 ;  /* 0x000000ffffcb7224 */ /* 0x000fe200078e0005 */
[----:B--2---:R-:W-:-:S05]  /*dc30*/  SHF.R.U32.HI R177, RZ, 0x7, R177 ;  /* 0x00000007ffb17819 */ /* 0x004fca00000116b1 */
[----:B------:R-:W-:-:S05]  /*dc40*/  VIADD R177, R177, 0x8 ;  /* 0x00000008b1b17836 */ /* 0x000fca0000000000 */
[----:B------:R0:W-:Y:S06]  /*dc50*/  BAR.SYNC.DEFER_BLOCKING R177, 0x100 ;  /* 0x000400b10000751d */ /* 0x0001ec0000010000 */
        /* <DEDUP_REMOVED lines=43> */
.L_x_4965:
[----:B------:R-:W-:-:S13]  /*df10*/  ISETP.GE.AND P2, PT, R21, R215, PT ;  /* 0x000000d71500720c */ /* 0x000fda0003f46270 */
[----:B------:R-:W-:Y:S05]  /*df20*/  @!P2 BRA `(.L_x_4976) ;  /* 0x0000001c00b4a947 */ /* 0x000fea0003800000 */
[----:B------:R-:W-:Y:S02]  /*df30*/  IMAD.MOV.U32 R201, RZ, RZ, R8 ;  /* 0x000000ffffc97224 */ /* 0x000fe400078e0008 */
[----:B0-----:R-:W-:-:S07]  /*df40*/  IMAD.MOV.U32 R200, RZ, RZ, R5 ;  /* 0x000000ffffc87224 */ /* 0x001fce00078e0005 */
.L_x_4986:
[----:B------:R-:W-:Y:S01]  /*df50*/  VIADD R22, R22, 0x1 ;  /* 0x0000000116167836 */ /* 0x000fe20000000000 */
[----:B------:R-:W-:Y:S05]  /*df60*/  YIELD ;  /* 0x0000000000007946 */ /* 0x000fea0003800000 */
[----:B------:R-:W-:-:S04]  /*df70*/  ISETP.NE.AND P2, PT, R22, 0x2, PT ;  /* 0x000000021600780c */ /* 0x000fc80003f45270 */
[----:B------:R-:W-:Y:S02]  /*df80*/  SEL R0, RZ, 0x1, P2 ;  /* 0x00000001ff007807 */ /* 0x000fe40001000000 */
[----:B------:R-:W-:Y:S02]  /*df90*/  SEL R22, R22, RZ, P2 ;  /* 0x000000ff16167207 */ /* 0x000fe40001000000 */
[----:B------:R-:W-:Y:S01]  /*dfa0*/  LOP3.LUT R206, R206, R0, RZ, 0x3c, !PT ;  /* 0x00000000cece7212 */ /* 0x000fe200078e3cff */
[----:B-1----:R-:W-:Y:S06]  /*dfb0*/  @!P0 BRA `(.L_x_4977) ;  /* 0x0000000000048947 */ /* 0x002fec0003800000 */
[----:B------:R-:W-:Y:S01]  /*dfc0*/  BPT.TRAP 0x1 ;  /* 0x000000040000795c */ /* 0x000fe20000300000 */
.L_x_4977:
[----:B------:R-:W-:Y:S01]  /*dfd0*/  IMAD R20, R22, 0x8, R19 ;  /* 0x0000000816147824 */ /* 0x000fe200078e0213 */
[----:B------:R-:W-:-:S04]  /*dfe0*/  SHF.L.U32 R211, R206, 0x1f, RZ ;  /* 0x0000001fced37819 */ /* 0x000fc800000006ff */
[----:B------:R0:W1:Y:S01]  /*dff0*/  SYNCS.PHASECHK.TRANS64.TRYWAIT P2, [R20+URZ+0x22830], R211 ;  /* 0x022830d3140075a7 */ /* 0x000062000804017f */
[----:B------:R-:W-:Y:S05]  /*e000*/  @!P0 BRA `(.L_x_4978) ;  /* 0x0000000000048947 */ /* 0x000fea0003800000 */
[----:B------:R-:W-:Y:S01]  /*e010*/  BPT.TRAP 0x1 ;  /* 0x000000040000795c */ /* 0x000fe20000300000 */
.L_x_4978:
[----:B------:R-:W-:Y:S02]  /*e020*/  IMAD R156, R22, 0x300, R9 ;  /* 0x00000300169c7824 */ /* 0x000fe400078e0209 */
[----:B------:R-:W-:Y:S01]  /*e030*/  IMAD.MOV.U32 R157, RZ, RZ, 0x40000040 ;  /* 0x40000040ff9d7424 */ /* 0x000fe200078e00ff */
[----:B-1----:R-:W-:Y:S06]  /*e040*/  @P2 BRA `(.L_x_4979) ;  /* 0x0000000000082947 */ /* 0x002fec0003800000 */
[----:B------:R-:W1:Y:S02]  /*e050*/  SYNCS.PHASECHK.TRANS64.TRYWAIT P2, [R20+URZ+0x22830], R211 ;  /* 0x022830d3140075a7 */ /* 0x000e64000804017f */
[----:B-1----:R-:W-:Y:S05]  /*e060*/  @!P2 BRA `(.L_x_4980) ;  /* 0x0000010800eca947 */ /* 0x002fea0003800000 */
.L_x_4979:
        /* <DEDUP_REMOVED lines=163> */
[----:B------:R-:W2:Y:S01]  /*eaa0*/  MUFU.EX2 R157, R157 ;  /* 0x0000009d009d7308 */ /* 0x000ea20000000800 */
        /* <DEDUP_REMOVED lines=9> */
[C---:B--2---:R-:W-:Y:S01]  /*eb40*/  FADD.FTZ R4, R157.reuse, R4 ;  /* 0x000000049d047221 */ /* 0x044fe20000010000 */
[----:B------:R-:W-:Y:S02]  /*eb50*/  F2FP.BF16.F32.PACK_AB R202, R157, R156 ;  /* 0x0000009c9dca723e */ /* 0x000fe400000010ff */
[----:B------:R-:W-:-:S04]  /*eb60*/  FMNMX.FTZ R8, R163, R8, !PT ;  /* 0x00000008a3087209 */ /* 0x000fc80007810000 */
[----:B------:R-:W-:Y:S01]  /*eb70*/  FMNMX.FTZ R8, R166, R8, !PT ;  /* 0x00000008a6087209 */ /* 0x000fe20007810000 */
[----:B------:R-:W-:Y:S01]  /*eb80*/  MUFU.EX2 R156, R168 ;  /* 0x000000a8009c7308 */ /* 0x000fe20000000800 */
[----:B---3--:R-:W-:Y:S02]  /*eb90*/  FADD.FTZ R4, R152, R4 ;  /* 0x0000000498047221 */ /* 0x008fe40000010000 */
[----:B------:R-:W-:-:S04]  /*eba0*/  FMNMX.FTZ R8, R167, R8, !PT ;  /* 0x00000008a7087209 */ /* 0x000fc80007810000 */
[----:B------:R-:W-:Y:S01]  /*ebb0*/  FMNMX.FTZ R8, R170, R8, !PT ;  /* 0x00000008aa087209 */ /* 0x000fe20007810000 */
[----:B------:R-:W-:Y:S01]  /*ebc0*/  MUFU.EX2 R168, R192 ;  /* 0x000000c000a87308 */ /* 0x000fe20000000800 */
[C---:B----4-:R-:W-:Y:S01]  /*ebd0*/  FADD.FTZ R4, R161.reuse, R4 ;  /* 0x00000004a1047221 */ /* 0x050fe20000010000 */
[----:B------:R-:W-:Y:S02]  /*ebe0*/  F2FP.BF16.F32.PACK_AB R152, R161, R152 ;  /* 0x00000098a198723e */ /* 0x000fe400000010ff */
[----:B------:R-:W-:-:S04]  /*ebf0*/  FMNMX.FTZ R8, R171, R8, !PT ;  /* 0x00000008ab087209 */ /* 0x000fc80007810000 */
[----:B------:R-:W-:Y:S01]  /*ec00*/  FMNMX.FTZ R8, R174, R8, !PT ;  /* 0x00000008ae087209 */ /* 0x000fe20007810000 */
[----:B------:R-:W2:Y:S03]  /*ec10*/  MUFU.EX2 R164, R164 ;  /* 0x000000a400a47308 */ /* 0x000ea60000000800 */
[----:B------:R-:W-:-:S04]  /*ec20*/  FMNMX.FTZ R8, R175, R8, !PT ;  /* 0x00000008af087209 */ /* 0x000fc80007810000 */
[----:B------:R-:W-:Y:S01]  /*ec30*/  FMNMX.FTZ R8, R178, R8, !PT ;  /* 0x00000008b2087209 */ /* 0x000fe20007810000 */
[----:B------:R-:W3:Y:S03]  /*ec40*/  MUFU.EX2 R165, R165 ;  /* 0x000000a500a57308 */ /* 0x000ee60000000800 */
[----:B------:R-:W-:-:S04]  /*ec50*/  FMNMX.FTZ R8, R179, R8, !PT ;  /* 0x00000008b3087209 */ /* 0x000fc80007810000 */
[----:B------:R-:W-:Y:S01]  /*ec60*/  FMNMX.FTZ R8, R182, R8, !PT ;  /* 0x00000008b6087209 */ /* 0x000fe20007810000 */
[----:B------:R-:W4:Y:S01]  /*ec70*/  MUFU.EX2 R169, R169 ;  /* 0x000000a900a97308 */ /* 0x000f220000000800 */
[----:B--2---:R-:W-:Y:S02]  /*ec80*/  FADD.FTZ R4, R164, R4 ;  /* 0x00000004a4047221 */ /* 0x004fe40000010000 */
[----:B------:R-:W-:-:S04]  /*ec90*/  FMNMX.FTZ R8, R183, R8, !PT ;  /* 0x00000008b7087209 */ /* 0x000fc80007810000 */
[----:B------:R-:W-:Y:S01]  /*eca0*/  FMNMX.FTZ R8, R186, R8, !PT ;  /* 0x00000008ba087209 */ /* 0x000fe20007810000 */
[----:B------:R-:W2:Y:S01]  /*ecb0*/  MUFU.EX2 R172, R172 ;  /* 0x000000ac00ac7308 */ /* 0x000ea20000000800 */
[----:B---3--:R-:W-:Y:S02]  /*ecc0*/  FADD.FTZ R4, R165, R4 ;  /* 0x00000004a5047221 */ /* 0x008fe40000010000 */
[----:B------:R-:W-:Y:S02]  /*ecd0*/  FMNMX.FTZ R8, R187, R8, !PT ;  /* 0x00000008bb087209 */ /* 0x000fe40007810000 */
[----:B------:R-:W-:Y:S02]  /*ece0*/  FADD.FTZ R4, R156, R4 ;  /* 0x000000049c047221 */ /* 0x000fe40000010000 */
[----:B------:R-:W-:Y:S01]  /*ecf0*/  FMNMX.FTZ R8, R190, R8, !PT ;  /* 0x00000008be087209 */ /* 0x000fe20007810000 */
[----:B------:R-:W3:Y:S01]  /*ed00*/  MUFU.EX2 R173, R173 ;  /* 0x000000ad00ad7308 */ /* 0x000ee20000000800 */
[C---:B----4-:R-:W-:Y:S01]  /*ed10*/  FADD.FTZ R4, R169.reuse, R4 ;  /* 0x00000004a9047221 */ /* 0x050fe20000010000 */
[----:B------:R-:W-:-:S02]  /*ed20*/  F2FP.BF16.F32.PACK_AB R156, R169, R156 ;  /* 0x0000009ca99c723e */ /* 0x000fc400000010ff */
[----:B------:R-:W-:-:S04]  /*ed30*/  FMNMX.FTZ R8, R191, R8, !PT ;  /* 0x00000008bf087209 */ /* 0x000fc80007810000 */
[----:B------:R-:W-:Y:S01]  /*ed40*/  FMNMX.FTZ R8, R194, R8, !PT ;  /* 0x00000008c2087209 */ /* 0x000fe20007810000 */
[----:B------:R4:W5:Y:S01]  /*ed50*/  MUFU.EX2 R160, R176 ;  /* 0x000000b000a07308 */ /* 0x0009620000000800 */
[----:B--2---:R-:W-:Y:S02]  /*ed60*/  FADD.FTZ R4, R172, R4 ;  /* 0x00000004ac047221 */ /* 0x004fe40000010000 */
[----:B------:R-:W-:-:S04]  /*ed70*/  FMNMX.FTZ R8, R195, R8, !PT ;  /* 0x00000008c3087209 */ /* 0x000fc80007810000 */
[----:B------:R-:W-:Y:S01]  /*ed80*/  FMNMX.FTZ R8, R198, R8, !PT ;  /* 0x00000008c6087209 */ /* 0x000fe20007810000 */
[----:B------:R-:W2:Y:S01]  /*ed90*/  MUFU.EX2 R177, R177 ;  /* 0x000000b100b17308 */ /* 0x000ea20000000800 */
[----:B----4-:R-:W-:Y:S01]  /*eda0*/  IADD3 R176, -R213, 0xb, RZ ;  /* 0x0000000bd5b07810 */ /* 0x010fe20007ffe1ff */
[----:B---3--:R-:W-:Y:S01]  /*edb0*/  FADD.FTZ R4, R173, R4 ;  /* 0x00000004ad047221 */ /* 0x008fe20000010000 */
[----:B------:R-:W-:-:S05]  /*edc0*/  FMNMX.FTZ R8, R199, R8, !PT ;  /* 0x00000008c7087209 */ /* 0x000fca0007810000 */
[----:B------:R-:W3:Y:S01]  /*edd0*/  SHFL.BFLY PT, R153, R8, 0x2, 0x1f ;  /* 0x0c401f0008997f89 */ /* 0x000ee200000e0000 */
[----:B------:R-:W4:Y:S01]  /*ede0*/  MUFU.EX2 R180, R180 ;  /* 0x000000b400b47308 */ /* 0x000f220000000800 */
[----:B-----5:R-:W-:-:S07]  /*edf0*/  FADD.FTZ R4, R160, R4 ;  /* 0x00000004a0047221 */ /* 0x020fce0000010000 */
[----:B------:R-:W5:Y:S01]  /*ee00*/  MUFU.EX2 R181, R181 ;  /* 0x000000b500b57308 */ /* 0x000f620000000800 */
[C---:B--2---:R-:W-:Y:S01]  /*ee10*/  FADD.FTZ R4, R177.reuse, R4 ;  /* 0x00000004b1047221 */ /* 0x044fe20000010000 */
[----:B------:R-:W-:-:S06]  /*ee20*/  F2FP.BF16.F32.PACK_AB R160, R177, R160 ;  /* 0x000000a0b1a0723e */ /* 0x000fcc00000010ff */
[----:B------:R-:W2:Y:S01]  /*ee30*/  MUFU.EX2 R184, R184 ;  /* 0x000000b800b87308 */ /* 0x000ea20000000800 */
[----:B----4-:R-:W-:Y:S01]  /*ee40*/  FADD.FTZ R4, R180, R4 ;  /* 0x00000004b4047221 */ /* 0x010fe20000010000 */
[----:B---3--:R-:W-:-:S06]  /*ee50*/  FMNMX.FTZ R8, R8, R153, !PT ;  /* 0x0000009908087209 */ /* 0x008fcc0007810000 */
[----:B------:R-:W3:Y:S01]  /*ee60*/  MUFU.EX2 R185, R185 ;  /* 0x000000b900b97308 */ /* 0x000ee20000000800 */
[----:B-----5:R-:W-:Y:S01]  /*ee70*/  FADD.FTZ R4, R181, R4 ;  /* 0x00000004b5047221 */ /* 0x020fe20000010000 */
[----:B------:R-:W4:Y:S06]  /*ee80*/  SHFL.BFLY PT, R153, R8, 0x1, 0x1f ;  /* 0x0c201f0008997f89 */ /* 0x000f2c00000e0000 */
[----:B------:R-:W5:Y:S01]  /*ee90*/  MUFU.EX2 R188, R188 ;  /* 0x000000bc00bc7308 */ /* 0x000f620000000800 */
[----:B--2---:R-:W-:-:S07]  /*eea0*/  FADD.FTZ R4, R184, R4 ;  /* 0x00000004b8047221 */ /* 0x004fce0000010000 */
[----:B------:R-:W2:Y:S01]  /*eeb0*/  MUFU.EX2 R189, R189 ;  /* 0x000000bd00bd7308 */ /* 0x000ea20000000800 */
[----:B---3--:R-:W-:-:S07]  /*eec0*/  FADD.FTZ R4, R185, R4 ;  /* 0x00000004b9047221 */ /* 0x008fce0000010000 */
[----:B------:R-:W-:Y:S01]  /*eed0*/  MUFU.EX2 R193, R193 ;  /* 0x000000c100c17308 */ /* 0x000fe20000000800 */
[----:B-----5:R-:W-:Y:S01]  /*eee0*/  FADD.FTZ R4, R188, R4 ;  /* 0x00000004bc047221 */ /* 0x020fe20000010000 */
[----:B----4-:R-:W-:-:S06]  /*eef0*/  FMNMX.FTZ R8, R8, R153, !PT ;  /* 0x0000009908087209 */ /* 0x010fcc0007810000 */
[----:B------:R-:W-:Y:S01]  /*ef00*/  MUFU.EX2 R196, R196 ;  /* 0x000000c400c47308 */ /* 0x000fe20000000800 */
[C---:B------:R-:W-:Y:S01]  /*ef10*/  FADD.FTZ R157, -R8.reuse, R201 ;  /* 0x000000c9089d7221 */ /* 0x040fe20000010100 */
[-C--:B------:R-:W-:Y:S01]  /*ef20*/  FMUL.FTZ R153, R8, R0.reuse ;  /* 0x0000000008997220 */ /* 0x080fe20000410000 */
[----:B--2---:R-:W-:Y:S02]  /*ef30*/  FADD.FTZ R4, R189, R4 ;  /* 0x00000004bd047221 */ /* 0x004fe40000010000 */
        /* <DEDUP_REMOVED lines=27> */
[----:B------:R-:W-:Y:S01]  /*f0f0*/  FFMA.FTZ R199, R199, R0, -R153 ;  /* 0x00000000c7c77223 */ /* 0x000fe20000010899 */
[----:B--2---:R-:W-:Y:S01]  /*f100*/  @!P1 VIADD R154, R20, 0x22840 ;  /* 0x00022840149a9836 */ /* 0x004fe20000000000 */
[----:B------:R-:W2:Y:S01]  /*f110*/  MUFU.EX2 R203, R158 ;  /* 0x0000009e00cb7308 */ /* 0x000ea20000000800 */
[----:B---3--:R-:W-:Y:S01]  /*f120*/  FFMA.FTZ R3, R157, R3, R201 ;  /* 0x000000039d037223 */ /* 0x008fe200000100c9 */
[-C--:B------:R-:W-:Y:S01]  /*f130*/  FMUL.FTZ R26, R26, R157.reuse ;  /* 0x0000009d1a1a7220 */ /* 0x080fe20000410000 */
[-C--:B------:R-:W-:Y:S01]  /*f140*/  FMUL.FTZ R27, R27, R157.reuse ;  /* 0x0000009d1b1b7220 */ /* 0x080fe20000410000 */
[----:B------:R-:W-:Y:S01]  /*f150*/  @!P1 PRMT R154, RZ, 0x654, R154 ;  /* 0x00000654ff9a9816 */ /* 0x000fe2000000009a */
[----:B------:R3:W-:Y:S06]  /*f160*/  BAR.ARV R176, 0x100 ;  /* 0x000400b00000751d */ /* 0x0007ec0000002000 */
[----:B------:R-:W5:Y:S01]  /*f170*/  MUFU.EX2 R159, R159 ;  /* 0x0000009f009f7308 */ /* 0x000f620000000800 */
[----:B----4-:R-:W-:Y:S01]  /*f180*/  FADD.FTZ R3, R155, R3 ;  /* 0x000000039b037221 */ /* 0x010fe20000010000 */
[----:B------:R4:W-:Y:S01]  /*f190*/  @!P1 SYNCS.ARRIVE.TRANS64.RED.A1T0 RZ, [R154+URZ], RZ ;  /* 0x000000ff9aff99a7 */ /* 0x0009e2000810043f */
[-C--:B------:R-:W-:Y:S01]  /*f1a0*/  FMUL.FTZ R30, R30, R157.reuse ;  /* 0x0000009d1e1e7220 */ /* 0x080fe20000410000 */
[-C--:B------:R-:W-:Y:S01]  /*f1b0*/  FMUL.FTZ R31, R31, R157.reuse ;  /* 0x0000009d1f1f7220 */ /* 0x080fe20000410000 */
[-C--:B------:R-:W-:Y:S01]  /*f1c0*/  FMUL.FTZ R34, R34, R157.reuse ;  /* 0x0000009d22227220 */ /* 0x080fe20000410000 */
[----:B--2---:R-:W-:Y:S01]  /*f1d0*/  FADD.FTZ R3, R203, R3 ;  /* 0x00000003cb037221 */ /* 0x004fe20000010000 */
[-C--:B------:R-:W-:Y:S01]  /*f1e0*/  FMUL.FTZ R35, R35, R157.reuse ;  /* 0x0000009d23237220 */ /* 0x080fe20000410000 */
[----:B------:R-:W2:Y:S01]  /*f1f0*/  MUFU.EX2 R153, R162 ;  /* 0x000000a200997308 */ /* 0x000ea20000000800 */
[-C--:B------:R-:W-:Y:S01]  /*f200*/  FMUL.FTZ R38, R38, R157.reuse ;  /* 0x0000009d26267220 */ /* 0x080fe20000410000 */
[----:B----4-:R-:W-:Y:S01]  /*f210*/  F2FP.BF16.F32.PACK_AB R154, R165, R164 ;  /* 0x000000a4a59a723e */ /* 0x010fe200000010ff */
[-C--:B------:R-:W-:Y:S01]  /*f220*/  FMUL.FTZ R39, R39, R157.reuse ;  /* 0x0000009d27277220 */ /* 0x080fe20000410000 */
[-C--:B------:R-:W-:Y:S01]  /*f230*/  FMUL.FTZ R42, R42, R157.reuse ;  /* 0x0000009d2a2a7220 */ /* 0x080fe20000410000 */
[-C--:B------:R-:W-:Y:S01]  /*f240*/  FMUL.FTZ R43, R43, R157.reuse ;  /* 0x0000009d2b2b7220 */ /* 0x080fe20000410000 */
[-C--:B------:R-:W-:Y:S01]  /*f250*/  FMUL.FTZ R46, R46, R157.reuse ;  /* 0x0000009d2e2e7220 */ /* 0x080fe20000410000 */
[-C--:B------:R-:W-:Y:S01]  /*f260*/  FMUL.FTZ R47, R47, R157.reuse ;  /* 0x0000009d2f2f7220 */ /* 0x080fe20000410000 */
[----:B------:R-:W4:Y:S01]  /*f270*/  MUFU.EX2 R163, R163 ;  /* 0x000000a300a37308 */ /* 0x000f220000000800 */
[----:B-----5:R-:W-:Y:S01]  /*f280*/  FADD.FTZ R3, R159, R3 ;  /* 0x000000039f037221 */ /* 0x020fe20000010000 */
        /* <DEDUP_REMOVED lines=68> */
[----:B------:R-:W-:Y:S01]  /*f6d0*/  F2FP.BF16.F32.PACK_AB R157, R171, R192 ;  /* 0x000000c0ab9d723e */ /* 0x000fe200000010ff */
[----:B------:R-:W-:Y:S01]  /*f6e0*/  FADD.FTZ R4, R168, R4 ;  /* 0x00000004a8047221 */ /* 0x000fe20000010000 */
[----:B------:R-:W4:Y:S01]  /*f6f0*/  MUFU.EX2 R182, R182 ;  /* 0x000000b600b67308 */ /* 0x000f220000000800 */
[----:B-----5:R-:W-:Y:S01]  /*f700*/  FADD.FTZ R3, R178, R3 ;  /* 0x00000003b2037221 */ /* 0x020fe20000010000 */
[----:B------:R-:W-:Y:S01]  /*f710*/  F2FP.BF16.F32.PACK_AB R201, R155, R201 ;  /* 0x000000c99bc9723e */ /* 0x000fe200000010ff */
[----:B------:R-:W-:Y:S01]  /*f720*/  FADD.FTZ R4, R193, R4 ;  /* 0x00000004c1047221 */ /* 0x000fe20000010000 */
[----:B------:R-:W-:-:S02]  /*f730*/  F2FP.BF16.F32.PACK_AB R203, R159, R203 ;  /* 0x000000cb9fcb723e */ /* 0x000fc400000010ff */
[----:B------:R-:W-:Y:S01]  /*f740*/  F2FP.BF16.F32.PACK_AB R153, R163, R153 ;  /* 0x00000099a399723e */ /* 0x000fe200000010ff */
[----:B------:R-:W-:Y:S01]  /*f750*/  FADD.FTZ R4, R196, R4 ;  /* 0x00000004c4047221 */ /* 0x000fe20000010000 */
[----:B------:R-:W5:Y:S01]  /*f760*/  MUFU.EX2 R183, R183 ;  /* 0x000000b700b77308 */ /* 0x000f620000000800 */
        /* <DEDUP_REMOVED lines=10> */
[----:B-----5:R-:W-:Y:S01]  /*f810*/  FADD.FTZ R3, R183, R3 ;  /* 0x00000003b7037221 */ /* 0x020fe20000010000 */
[----:B------:R-:W-:Y:S02]  /*f820*/  F2FP.BF16.F32.PACK_AB R159, R175, R174 ;  /* 0x000000aeaf9f723e */ /* 0x000fe400000010ff */
[----:B------:R-:W-:Y:S02]  /*f830*/  F2FP.BF16.F32.PACK_AB R161, R179, R178 ;  /* 0x000000b2b3a1723e */ /* 0x000fe400000010ff */
[----:B------:R-:W-:-:S02]  /*f840*/  F2FP.BF16.F32.PACK_AB R163, R183, R182 ;  /* 0x000000b6b7a3723e */ /* 0x000fc400000010ff */
[----:B------:R-:W5:Y:S01]  /*f850*/  MUFU.EX2 R190, R190 ;  /* 0x000000be00be7308 */ /* 0x000f620000000800 */
[----:B--2---:R-:W-:-:S07]  /*f860*/  FADD.FTZ R3, R165, R3 ;  /* 0x00000003a5037221 */ /* 0x004fce0000010000 */
[----:B------:R-:W2:Y:S01]  /*f870*/  MUFU.EX2 R191, R191 ;  /* 0x000000bf00bf7308 */ /* 0x000ea20000000800 */
[C---:B----4-:R-:W-:Y:S01]  /*f880*/  FADD.FTZ R3, R187.reuse, R3 ;  /* 0x00000003bb037221 */ /* 0x050fe20000010000 */
[----:B------:R-:W-:-:S06]  /*f890*/  F2FP.BF16.F32.PACK_AB R165, R187, R165 ;  /* 0x000000a5bba5723e */ /* 0x000fcc00000010ff */
[----:B------:R-:W4:Y:S01]  /*f8a0*/  MUFU.EX2 R169, R194 ;  /* 0x000000c200a97308 */ /* 0x000f220000000800 */
[----:B-----5:R-:W-:-:S07]  /*f8b0*/  FADD.FTZ R3, R190, R3 ;  /* 0x00000003be037221 */ /* 0x020fce0000010000 */
[----:B------:R-:W5:Y:S01]  /*f8c0*/  MUFU.EX2 R195, R195 ;  /* 0x000000c300c37308 */ /* 0x000f620000000800 */
[C---:B--2---:R-:W-:Y:S01]  /*f8d0*/  FADD.FTZ R3, R191.reuse, R3 ;  /* 0x00000003bf037221 */ /* 0x044fe20000010000 */
[----:B------:R-:W-:-:S06]  /*f8e0*/  F2FP.BF16.F32.PACK_AB R167, R191, R190 ;  /* 0x000000bebfa7723e */ /* 0x000fcc00000010ff */
[----:B------:R-:W2:Y:S01]  /*f8f0*/  MUFU.EX2 R171, R198 ;  /* 0x000000c600ab7308 */ /* 0x000ea20000000800 */
[----:B----4-:R-:W-:-:S07]  /*f900*/  FADD.FTZ R3, R169, R3 ;  /* 0x00000003a9037221 */ /* 0x010fce0000010000 */
[----:B------:R-:W4:Y:S01]  /*f910*/  MUFU.EX2 R170, R197 ;  /* 0x000000c500aa7308 */ /* 0x000f220000000800 */
[C---:B-----5:R-:W-:Y:S01]  /*f920*/  FADD.FTZ R3, R195.reuse, R3 ;  /* 0x00000003c3037221 */ /* 0x060fe20000010000 */
[----:B------:R-:W-:-:S06]  /*f930*/  F2FP.BF16.F32.PACK_AB R169, R195, R169 ;  /* 0x000000a9c3a9723e */ /* 0x000fcc00000010ff */
[----:B------:R-:W5:Y:S01]  /*f940*/  MUFU.EX2 R199, R199 ;  /* 0x000000c700c77308 */ /* 0x000f620000000800 */
[----:B--2---:R-:W-:Y:S01]  /*f950*/  FADD.FTZ R3, R171, R3 ;  /* 0x00000003ab037221 */ /* 0x004fe20000010000 */
[C---:B----4-:R-:W-:Y:S01]  /*f960*/  FADD.FTZ R4, R170.reuse, R4 ;  /* 0x00000004aa047221 */ /* 0x050fe20000010000 */
[----:B------:R-:W-:Y:S02]  /*f970*/  F2FP.BF16.F32.PACK_AB R170, R170, R196 ;  /* 0x000000c4aaaa723e */ /* 0x000fe400000010ff */
[C---:B-----5:R-:W-:Y:S01]  /*f980*/  FADD.FTZ R3, R199.reuse, R3 ;  /* 0x00000003c7037221 */ /* 0x060fe20000010000 */
[----:B------:R-:W-:Y:S01]  /*f990*/  F2FP.BF16.F32.PACK_AB R171, R199, R171 ;  /* 0x000000abc7ab723e */ /* 0x000fe200000010ff */
[----:B---3--:R-:W-:Y:S06]  /*f9a0*/  @!P0 BRA `(.L_x_4981) ;  /* 0x0000000000048947 */ /* 0x008fec0003800000 */
[----:B------:R-:W-:Y:S01]  /*f9b0*/  BPT.TRAP 0x1 ;  /* 0x000000040000795c */ /* 0x000fe20000300000 */
.L_x_4981:
[----:B------:R2:W3:Y:S01]  /*f9c0*/  SYNCS.PHASECHK.TRANS64.TRYWAIT P2, [R20+URZ+0x22850], R211 ;  /* 0x022850d3140075a7 */ /* 0x0004e2000804017f */
[----:B------:R-:W-:Y:S05]  /*f9d0*/  @!P0 BRA `(.L_x_4982) ;  /* 0x0000000000048947 */ /* 0x000fea0003800000 */
[----:B------:R-:W-:Y:S01]  /*f9e0*/  BPT.TRAP 0x1 ;  /* 0x000000040000795c */ /* 0x000fe20000300000 */
.L_x_4982:
[----:B------:R-:W-:Y:S04]  /*f9f0*/  BSSY B0, `(.L_x_4983) ;  /* 0x0000004000007945 */ /* 0x000fe80003800000 */
[----:B---3--:R-:W-:Y:S05]  /*fa00*/  @P2 BRA `(.L_x_4984) ;  /* 0x0000000000082947 */ /* 0x008fea0003800000 */
[----:B------:R-:W3:Y:S02]  /*fa10*/  SYNCS.PHASECHK.TRANS64.TRYWAIT P2, [R20+URZ+0x22850], R211 ;  /* 0x022850d3140075a7 */ /* 0x000ee4000804017f */
[----:B---3--:R-:W-:Y:S05]  /*fa20*/  @!P2 BRA `(.L_x_4985) ;  /* 0x000000f00090a947 */ /* 0x008fea0003800000 */
.L_x_4984:
[----:B------:R-:W-:Y:S05]  /*fa30*/  BSYNC B0 ;  /* 0x0000000000007941 */ /* 0x000fea0003800000 */
.L_x_4983:
[----:B------:R-:W4:Y:S01]  /*fa40*/  S2R R174, SR_TID.X ;  /* 0x0000000000ae7919 */ /* 0x000f220000002100 */
[----:B------:R-:W-:Y:S01]  /*fa50*/  IMAD.MOV.U32 R173, RZ, RZ, 0x40000040 ;  /* 0x40000040ffad7424 */ /* 0x000fe200078e00ff */
[----:B------:R-:W-:Y:S05]  /*fa60*/  WARPSYNC.ALL ;  /* 0x0000000000007948 */ /* 0x000fea0003800000 */
[----:B------:R-:W-:Y:S01]  /*fa70*/  R2UR UR7, R173 ;  /* 0x00000000ad0772ca */ /* 0x000fe200000e0000 */
[----:B------:R-:W-:Y:S01]  /*fa80*/  IMAD.MOV.U32 R172, RZ, RZ, 0xc00 ;  /* 0x00000c00ffac7424 */ /* 0x000fe200078e00ff */
[----:B------:R-:W-:Y:S01]  /*fa90*/  ISETP.GT.AND P2, PT, R21, R215, PT ;  /* 0x000000d71500720c */ /* 0x000fe20003f44270 */
[----:B------:R-:W-:-:S02]  /*faa0*/  IMAD.MOV.U32 R175, RZ, RZ, 0x40000040 ;  /* 0x40000040ffaf7424 */ /* 0x000fc400078e00ff */
[----:B------:R-:W-:Y:S02]  /*fab0*/  IMAD R172, R22, R172, UR37 ;  /* 0x0000002516ac7e24 */ /* 0x000fe4000f8e02ac */
[----:B0123--:R-:W-:Y:S02]  /*fac0*/  @!P1 VIADD R20, R20, 0x22860 ;  /* 0x0002286014149836 */ /* 0x00ffe40000000000 */
[----:B------:R-:W-:Y:S01]  /*fad0*/  VIADD R21, R21, 0xffffffff ;  /* 0xffffffff15157836 */ /* 0x000fe20000000000 */
[----:B------:R-:W-:Y:S02]  /*fae0*/  R2UR UR6, R172 ;  /* 0x00000000ac0672ca */ /* 0x000fe400000e0000 */
[----:B------:R-:W-:Y:S02]  /*faf0*/  @!P1 PRMT R20, RZ, 0x654, R20 ;  /* 0x00000654ff149816 */ /* 0x000fe40000000014 */
[----:B----4-:R-:W-:-:S05]  /*fb00*/  SHF.R.U32.HI R174, RZ, 0x7, R174 ;  /* 0x00000007ffae7819 */ /* 0x010fca00000116ae */
        /* <DEDUP_REMOVED lines=47> */
.L_x_4976:
[----:B------:R-:W-:Y:S05]  /*fe00*/  WARPSYNC.ALL ;  /* 0x0000000000007948 */ /* 0x000fea0003800000 */
[----:B------:R-:W2:Y:S01]  /*fe10*/  SHFL.BFLY PT, R7, R4, 0x2, 0x1f ;  /* 0x0c401f0004077f89 */ /* 0x000ea200000e0000 */
[----:B------:R-:W-:Y:S02]  /*fe20*/  IMAD.MOV.U32 R154, RZ, RZ, -0x800000 ;  /* 0xff800000ff9a7424 */ /* 0x000fe400078e00ff */
[----:B------:R-:W-:Y:S01]  /*fe30*/  VIADD R22, R22, 0x1 ;  /* 0x0000000116167836 */ /* 0x000fe20000000000 */
[----:B------:R-:W3:Y:S01]  /*fe40*/  SHFL.BFLY PT, R10, R3, 0x2, 0x1f ;  /* 0x0c401f00030a7f89 */ /* 0x000ee200000e0000 */
[----:B------:R-:W-:Y:S01]  /*fe50*/  VIADD R230, R230, 0x1 ;  /* 0x00000001e6e67836 */ /* 0x000fe20000000000 */
[----:B------:R4:W-:Y:S08]  /*fe60*/  BAR.ARV R176, 0x100 ;  /* 0x000400b00000751d */ /* 0x0009f00000002000 */
[----:B------:R-:W-:Y:S06]  /*fe70*/  BAR.ARV 0x8, 0x180 ;  /* 0x0206000000007b1d */ /* 0x000fec0000002000 */
[----:B------:R-:W-:Y:S01]  /*fe80*/  ISETP.NE.AND P1, PT, R22, 0x2, PT ;  /* 0x000000021600780c */ /* 0x000fe20003f25270 */
[----:B--2---:R-:W-:Y:S01]  /*fe90*/  FADD.FTZ R9, R7, R4 ;  /* 0x0000000407097221 */ /* 0x004fe20000010000 */
[----:B------:R-:W-:-:S02]  /*fea0*/  IMAD.MOV.U32 R4, RZ, RZ, RZ ;  /* 0x000000ffff047224 */ /* 0x000fc400078e00ff */
[----:B------:R-:W-:Y:S01]  /*feb0*/  SEL R22, R22, RZ, P1 ;  /* 0x000000ff16167207 */ /* 0x000fe20000800000 */
[----:B---3--:R-:W-:Y:S01]  /*fec0*/  FADD.FTZ R10, R10, R3 ;  /* 0x000000030a0a7221 */ /* 0x008fe20000010000 */
[----:B------:R-:W2:Y:S01]  /*fed0*/  SHFL.BFLY PT, R6, R9, 0x1, 0x1f ;  /* 0x0c201f0009067f89 */ /* 0x000ea200000e0000 */
[----:B------:R-:W-:Y:S02]  /*fee0*/  IMAD.MOV.U32 R3, RZ, RZ, RZ ;  /* 0x000000ffff037224 */ /* 0x000fe400078e00ff */
[----:B--2---:R-:W-:-:S05]  /*fef0*/  FADD.FTZ R6, R9, R6 ;  /* 0x0000000609067221 */ /* 0x004fca0000010000 */
[----:B------:R-:W-:-:S13]  /*ff00*/  FSETP.NE.FTZ.AND P0, PT, R6, RZ, PT ;  /* 0x000000ff0600720b */ /* 0x000fda0003f15000 */
[----:B------:R-:W2:Y:S08]  /*ff10*/  @P0 MUFU.LG2 R7, R6 ;  /* 0x0000000600070308 */ /* 0x000eb00000000c00 */
[----:B------:R3:W5:Y:S01]  /*ff20*/  @P0 MUFU.RCP R4, R6 ;  /* 0x0000000600040308 */ /* 0x0007620000001000 */
[----:B--2---:R-:W-:Y:S01]  /*ff30*/  @P0 FMUL.FTZ R7, R7, 0.69314718246459960938 ;  /* 0x3f31721807070820 */ /* 0x004fe20000410000 */
[----:B---3--:R-:W-:-:S04]  /*ff40*/  @P0 FMUL.FTZ R6, R0, 0.69314718246459960938 ;  /* 0x3f31721800060820 */ /* 0x008fc80000410000 */
[----:B------:R-:W-:Y:S02]  /*ff50*/  @P0 FFMA.FTZ R154, R6, R5, R7 ;  /* 0x00000005069a0223 */ /* 0x000fe40000010007 */
[----:B------:R-:W2:Y:S01]  /*ff60*/  SHFL.BFLY PT, R5, R10, 0x1, 0x1f ;  /* 0x0c201f000a057f89 */ /* 0x000ea200000e0000 */
        /* <DEDUP_REMOVED lines=23> */
[----:B--2---:R-:W-:Y:S01]  /*100e0*/  FADD.FTZ R9, R10, R5 ;  /* 0x000000050a097221 */ /* 0x004fe20000010000 */
[-C--:B------:R-:W-:Y:S01]  /*100f0*/  FMUL.FTZ R69, R69, R4.reuse ;  /* 0x0000000445457220 */ /* 0x080fe20000410000 */
        /* <DEDUP_REMOVED lines=16> */
[----:B------:R-:W2:Y:S01]  /*10200*/  @P0 MUFU.LG2 R7, R9 ;  /* 0x0000000900070308 */ /* 0x000ea20000000c00 */
[----:B------:R-:W-:Y:S01]  /*10210*/  @P0 FMUL.FTZ R5, R0, 0.69314718246459960938 ;  /* 0x3f31721800050820 */ /* 0x000fe20000410000 */
[----:B------:R-:W-:-:S02]  /*10220*/  IMAD.MOV.U32 R0, RZ, RZ, -0x800000 ;  /* 0xff800000ff007424 */ /* 0x000fc400078e00ff */
        /* <DEDUP_REMOVED lines=14> */
[----:B--2---:R-:W-:Y:S01]  /*10310*/  @P0 FMUL.FTZ R6, R7, 0.69314718246459960938 ;  /* 0x3f31721807060820 */ /* 0x004fe20000410000 */
[-C--:B------:R-:W-:Y:S01]  /*10320*/  FMUL.FTZ R128, R128, R4.reuse ;  /* 0x0000000480807220 */ /* 0x080fe20000410000 */
[-C--:B------:R-:W-:Y:S01]  /*10330*/  FMUL.FTZ R129, R129, R4.reuse ;  /* 0x0000000481817220 */ /* 0x080fe20000410000 */
[----:B------:R-:W-:Y:S01]  /*10340*/  FMUL.FTZ R132, R132, R4 ;  /* 0x0000000484847220 */ /* 0x000fe20000410000 */
[----:B------:R-:W-:Y:S01]  /*10350*/  @P0 FFMA.FTZ R0, R5, R8, R6 ;  /* 0x0000000805000223 */ /* 0x000fe20000010006 */
[-C--:B------:R-:W-:Y:S01]  /*10360*/  FMUL.FTZ R133, R133, R4.reuse ;  /* 0x0000000485857220 */ /* 0x080fe20000410000 */
[-C--:B------:R-:W-:Y:S01]  /*10370*/  FMUL.FTZ R136, R136, R4.reuse ;  /* 0x0000000488887220 */ /* 0x080fe20000410000 */
[-C--:B------:R-:W-:Y:S01]  /*10380*/  FMUL.FTZ R137, R137, R4.reuse ;  /* 0x0000000489897220 */ /* 0x080fe20000410000 */
        /* <DEDUP_REMOVED lines=64> */
[----:B------:R-:W-:Y:S01]  /*10790*/  SEL R3, RZ, 0x1, P1 ;  /* 0x00000001ff037807 */ /* 0x000fe20000800000 */
[-C--:B------:R-:W-:Y:S01]  /*107a0*/  FMUL.FTZ R140, R140, R4.reuse ;  /* 0x000000048c8c7220 */ /* 0x080fe20000410000 */
[-C--:B------:R-:W-:Y:S01]  /*107b0*/  FMUL.FTZ R141, R141, R4.reuse ;  /* 0x000000048d8d7220 */ /* 0x080fe20000410000 */
[-C--:B------:R-:W-:Y:S01]  /*107c0*/  FMUL.FTZ R144, R144, R4.reuse ;  /* 0x0000000490907220 */ /* 0x080fe20000410000 */
[-C--:B------:R-:W-:Y:S01]  /*107d0*/  FMUL.FTZ R145, R145, R4.reuse ;  /* 0x0000000491917220 */ /* 0x080fe20000410000 */
[-C--:B------:R-:W-:Y:S01]  /*107e0*/  FMUL.FTZ R148, R148, R4.reuse ;  /* 0x0000000494947220 */ /* 0x080fe20000410000 */
[----:B------:R-:W-:Y:S01]  /*107f0*/  FMUL.FTZ R149, R149, R4 ;  /* 0x0000000495957220 */ /* 0x000fe20000410000 */
[----:B------:R-:W-:-:S02]  /*10800*/  PLOP3.LUT P0, PT, PT, PT, PT, 0x8, 0x0 ;  /* 0x000000000000781c */ /* 0x000fc40003f0e170 */
[----:B----4-:R-:W-:-:S11]  /*10810*/  LOP3.LUT R206, R206, R3, RZ, 0x3c, !PT ;  /* 0x00000003cece7212 */ /* 0x010fd600078e3cff */
.L_x_4921:
[----:B------:R-:W-:Y:S05]  /*10820*/  WARPSYNC.ALL ;  /* 0x0000000000007948 */ /* 0x000fea0003800000 */
[----:B------:R-:W2:Y:S08]  /*10830*/  S2UR UR5, SR_CgaCtaId ;  /* 0x00000000000579c3 */ /* 0x000eb00000008800 */
[----:B------:R-:W-:Y:S06]  /*10840*/  BAR.SYNC.DEFER_BLOCKING 0x5, 0x180 ;  /* 0x0146000000007b1d */ /* 0x000fec0000010000 */
[----:B------:R-:W-:Y:S01]  /*10850*/  UMOV UR4, 0x400 ;  /* 0x0000040000047882 */ /* 0x000fe20000000000 */
[----:B------:R-:W-:Y:S01]  /*10860*/  BSSY B0, `(.L_x_4987) ;  /* 0x00004fa000007945 */ /* 0x000fe20003800000 */
[----:B--2---:R-:W-:-:S06]  /*10870*/  ULEA UR4, UR5, UR4, 0x18 ;  /* 0x0000000405047291 */ /* 0x004fcc000f8ec03f */
[----:B------:R-:W-:-:S05]  /*10880*/  IMAD.U32 R19, RZ, RZ, UR4 ;  /* 0x00000004ff137e24 */ /* 0x000fca000f8e00ff */
[----:B------:R2:W3:Y:S01]  /*10890*/  LDS.128 R4, [R19+0x228d0] ;  /* 0x0228d00013047984 */ /* 0x0004e20000000c00 */
[----:B------:R-:W-:Y:S06]  /*108a0*/  BAR.ARV 0x4, 0x180 ;  /* 0x0106000000007b1d */ /* 0x000fec0000002000 */
[----:B------:R-:W-:Y:S05]  /*108b0*/  @P0 BRA `(.L_x_4988) ;  /* 0x0000004000000947 */ /* 0x000fea0003800000 */
[----:B------:R-:W4:Y:S01]  /*108c0*/  LDL R8, [R1+0x74] ;  /* 0x0000740001087983 */ /* 0x000f220000100800 */
[----:B------:R-:W-:Y:S01]  /*108d0*/  ISETP.NE.AND P0, PT, R223, RZ, PT ;  /* 0x000000ffdf00720c */ /* 0x000fe20003f05270 */
[----:B------:R-:W-:Y:S01]  /*108e0*/  ULDC UR4, c[0x0][0xad4] ;  /* 0x0002b50000047ab9 */ /* 0x000fe20000000800 */
[----:B------:R-:W-:Y:S01]  /*108f0*/  F2FP.BF16.F32.PACK_AB R10, R29, R28 ;  /* 0x0000001c1d0a723e */ /* 0x000fe200000010ff */
[----:B------:R-:W0:Y:S01]  /*10900*/  S2R R3, SR_SWINHI ;  /* 0x0000000000037919 */ /* 0x000e220000002f00 */
        /* <DEDUP_REMOVED lines=12> */
[----:B-1----:R-:W-:Y:S02]  /*109d0*/  MOV R20, R19 ;  /* 0x0000001300147202 */ /* 0x002fe40000000f00 */
[----:B0-----:R-:W-:-:S03]  /*109e0*/  MOV R21, R3 ;  /* 0x0000000300157202 */ /* 0x001fc60000000f00 */
[----:B----45:R-:W-:-:S04]  /*109f0*/  IMAD.WIDE R152, R8, 0x2, R20 ;  /* 0x0000000208987825 */ /* 0x030fc800078e0214 */
        /* <DEDUP_REMOVED lines=8> */
[----:B0-----:R-:W-:Y:S02]  /*10a80*/  IADD3 R8, P0, R152, 0x20, RZ ;  /* 0x0000002098087810 */ /* 0x001fe40007f1e0ff */
        /* <DEDUP_REMOVED lines=8> */
[----:B0-----:R-:W-:Y:S02]  /*10b10*/  IADD3 R8, P0, R152, 0x40, RZ ;  /* 0x0000004098087810 */ /* 0x001fe40007f1e0ff */
        /* <DEDUP_REMOVED lines=144> */
[----:B0-----:R-:W-:-:S04]  /*11420*/  IADD3 R3, P0, R152, 0xc060, RZ ;  /* 0x0000c06098037810 */ /* 0x001fc80007f1e0ff */
[----:B---3--:R-:W-:Y:S01]  /*11430*/  LOP3.LUT R4, R3, 0x380, RZ, 0xc0, !PT ;  /* 0x0000038003047812 */ /* 0x008fe200078ec0ff */
[----:B------:R-:W-:Y:S01]  /*11440*/  IMAD.X R153, RZ, RZ, R153, P0 ;  /* 0x000000ffff997224 */ /* 0x000fe200000e0699 */
[----:B------:R-:W-:Y:S02]  /*11450*/  IADD3 R8, P0, R225, UR4, RZ ;  /* 0x00000004e1087c10 */ /* 0x000fe4000ff1e0ff */
[----:B------:R-:W-:Y:S02]  /*11460*/  SHF.R.U64 R4, R4, 0x3, RZ ;  /* 0x0000000304047819 */ /* 0x000fe400000012ff */
[----:B------:R-:W-:Y:S02]  /*11470*/  IADD3.X R9, R227, UR5, RZ, P0, !PT ;  /* 0x00000005e3097c10 */ /* 0x000fe400087fe4ff */
[----:B------:R-:W-:Y:S01]  /*11480*/  LOP3.LUT R152, R4, R3, RZ, 0x3c, !PT ;  /* 0x0000000304987212 */ /* 0x000fe200078e3cff */
[----:B------:R-:W-:-:S03]  /*11490*/  IMAD.MOV.U32 R4, RZ, RZ, RZ ;  /* 0x000000ffff047224 */ /* 0x000fc600078e00ff */
[----:B------:R-:W-:-:S05]  /*114a0*/  MOV R152, R152 ;  /* 0x0000009800987202 */ /* 0x000fca0000000f00 */
[----:B------:R0:W-:Y:S01]  /*114b0*/  STSM.16.M88.4 [R152], R12 ;  /* 0x0000000c98007844 */ /* 0x0001e20000000200 */
[----:B------:R-:W-:Y:S06]  /*114c0*/  BAR.SYNC.DEFER_BLOCKING 0x1, 0x100 ;  /* 0x0044000000007b1d */ /* 0x000fec0000010000 */
[----:B------:R-:W5:Y:S01]  /*114d0*/  @P1 LDG.E R4, desc[UR40][R8.64] ;  /* 0x0000002808041981 */ /* 0x000f62000c1e1900 */
[----:B------:R-:W-:-:S04]  /*114e0*/  ISETP.NE.U32.AND P0, PT, RZ, UR6, PT ;  /* 0x00000006ff007c0c */ /* 0x000fc8000bf05070 */
[----:B------:R-:W-:Y:S01]  /*114f0*/  ISETP.NE.AND.EX P0, PT, RZ, UR7, PT, P0 ;  /* 0x00000007ff007c0c */ /* 0x000fe2000bf05300 */
[----:B0-----:R-:W-:-:S12]  /*11500*/  IMAD.MOV.U32 R14, RZ, RZ, 0x9b8 ;  /* 0x000009b8ff0e7424 */ /* 0x001fd800078e00ff */
[----:B------:R-:W-:Y:S01]  /*11510*/  @P0 IADD3 R10, P2, R225, UR6, RZ ;  /* 0x00000006e10a0c10 */ /* 0x000fe2000ff5e0ff */
[----:B------:R-:W-:Y:S02]  /*11520*/  ULDC UR6, c[0x0][0xa88] ;  /* 0x0002a20000067ab9 */ /* 0x000fe40000000800 */
[----:B------:R-:W-:Y:S01]  /*11530*/  IMAD.U32 R3, RZ, RZ, UR6 ;  /* 0x00000006ff037e24 */ /* 0x000fe2000f8e00ff */
[----:B------:R-:W-:Y:S02]  /*11540*/  @P0 IADD3.X R11, R227, UR7, RZ, P2, !PT ;  /* 0x00000007e30b0c10 */ /* 0x000fe400097fe4ff */
[----:B------:R-:W-:-:S03]  /*11550*/  ISETP.GT.AND P2, PT, R223, 0x1, PT ;  /* 0x00000001df00780c */ /* 0x000fc60003f44270 */
[----:B------:R0:W5:Y:S01]  /*11560*/  @P0 LDG.E R3, desc[UR40][R10.64] ;  /* 0x000000280a030981 */ /* 0x000162000c1e1900 */
[----:B------:R-:W-:-:S04]  /*11570*/  SEL R14, R14, 0x978, P2 ;  /* 0x000009780e0e7807 */ /* 0x000fc80001000000 */
[----:B------:R1:W3:Y:S08]  /*11580*/  LDC.64 R12, c[0x0][R14+0x220] ;  /* 0x000088000e0c7b82 */ /* 0x0002f00000000a00 */
[----:B0-----:R1:W0:Y:S01]  /*11590*/  LDC.64 R10, c[0x0][R14+0x218] ;  /* 0x000086000e0a7b82 */ /* 0x0012220000000a00 */
[----:B------:R-:W-:Y:S05]  /*115a0*/  @P0 BRA `(.L_x_4989) ;  /* 0x0000000000100947 */ /* 0x000fea0003800000 */
[----:B------:R-:W-:Y:S05]  /*115b0*/  @!P1 BRA `(.L_x_4989) ;  /* 0x00000000000c9947 */ /* 0x000fea0003800000 */
[----:B-----5:R-:W4:Y:S04]  /*115c0*/  LDG.E R3, desc[UR40][R8.64] ;  /* 0x0000002808037981 */ /* 0x020f28000c1e1900 */
[----:B------:R-:W4:Y:S02]  /*115d0*/  LDG.E R8, desc[UR40][R8.64+0x4] ;  /* 0x0000042808087981 */ /* 0x000f24000c1e1900 */
[----:B----4-:R-:W-:-:S07]  /*115e0*/  IMAD.IADD R3, R8, 0x1, -R3 ;  /* 0x0000000108037824 */ /* 0x010fce00078e0a03 */
.L_x_4989:
[----:B------:R-:W4:Y:S01]  /*115f0*/  LDL.LU R15, [R1+0x64] ;  /* 0x00006400010f7983 */ /* 0x000f220000300800 */
[----:B------:R-:W2:Y:S01]  /*11600*/  LDC R156, c[0x0][0xbe8] ;  /* 0x0002fa00ff9c7b82 */ /* 0x000ea20000000800 */
[----:B------:R-:W-:Y:S02]  /*11610*/  ISETP.NE.U32.AND P0, PT, RZ, UR4, PT ;  /* 0x00000004ff007c0c */ /* 0x000fe4000bf05070 */
[----:B------:R-:W4:Y:S02]  /*11620*/  LDL R158, [R1+0x70] ;  /* 0x00007000019e7983 */ /* 0x000f240000100800 */
[----:B------:R-:W-:Y:S02]  /*11630*/  ISETP.NE.AND.EX P0, PT, RZ, UR5, PT, P0 ;  /* 0x00000005ff007c0c */ /* 0x000fe4000bf05300 */
[----:B------:R-:W4:Y:S01]  /*11640*/  LDL R157, [R1+0x68] ;  /* 0x00006800019d7983 */ /* 0x000f220000100800 */
[----:B------:R-:W1:Y:S01]  /*11650*/  LDC.64 R8, c[0x0][R14+0x228] ;  /* 0x00008a000e087b82 */ /* 0x000e620000000a00 */
[----:B------:R-:W-:Y:S01]  /*11660*/  SEL R224, R224, RZ, !P0 ;  /* 0x000000ffe0e07207 */ /* 0x000fe20004000000 */
[----:B0-----:R-:W-:-:S02]  /*11670*/  IMAD R153, R11, R222, RZ ;  /* 0x000000de0b997224 */ /* 0x001fc400078e02ff */
[----:B------:R-:W-:-:S04]  /*11680*/  IMAD.WIDE.U32 R10, R10, R222, RZ ;  /* 0x000000de0a0a7225 */ /* 0x000fc800078e00ff */
[----:B---3--:R-:W-:Y:S01]  /*11690*/  IMAD R13, R13, R224, RZ ;  /* 0x000000e00d0d7224 */ /* 0x008fe200078e02ff */
[----:B--2---:R-:W-:Y:S01]  /*116a0*/  ISETP.NE.AND P1, PT, R156, 0x1, PT ;  /* 0x000000019c00780c */ /* 0x004fe20003f25270 */
[----:B------:R-:W-:-:S12]  /*116b0*/  IMAD.IADD R153, R11, 0x1, R153 ;  /* 0x000000010b997824 */ /* 0x000fd800078e0299 */
[----:B------:R-:W0:Y:S01]  /*116c0*/  @P1 LDC R11, c[0x0][0xbec] ;  /* 0x0002fb00ff0b1b82 */ /* 0x000e220000000800 */
[----:B------:R-:W-:-:S04]  /*116d0*/  IMAD.IADD R155, R218, 0x1, R210 ;  /* 0x00000001da9b7824 */ /* 0x000fc800078e02d2 */
[----:B0-----:R-:W-:-:S04]  /*116e0*/  @P1 IMAD.HI.U32 R11, R155, R11, RZ ;  /* 0x0000000b9b0b1227 */ /* 0x001fc800078e00ff */
[----:B-----5:R-:W-:Y:S01]  /*116f0*/  IMAD R3, R3, R156, RZ ;  /* 0x0000009c03037224 */ /* 0x020fe200078e02ff */
[----:B----4-:R-:W-:-:S05]  /*11700*/  SEL R152, R15, RZ, !P0 ;  /* 0x000000ff0f987207 */ /* 0x010fca0004000000 */
[C---:B------:R-:W-:Y:S02]  /*11710*/  IMAD R152, R12.reuse, R152, R13 ;  /* 0x000000980c987224 */ /* 0x040fe400078e020d */
[----:B------:R-:W-:-:S03]  /*11720*/  IMAD.WIDE.U32 R12, R12, R224, RZ ;  /* 0x000000e00c0c7225 */ /* 0x000fc600078e00ff */
[----:B------:R-:W-:Y:S02]  /*11730*/  IADD3 R15, P0, P3, R12, R10, R4 ;  /* 0x0000000a0c0f7210 */ /* 0x000fe40007b1e004 */
[----:B------:R-:W0:Y:S01]  /*11740*/  @P1 LDC R10, c[0x0][0xbf0] ;  /* 0x0002fc00ff0a1b82 */ /* 0x000e220000000800 */
[----:B------:R-:W-:Y:S01]  /*11750*/  SEL R12, R231, RZ, P2 ;  /* 0x000000ffe70c7207 */ /* 0x000fe20001000000 */
[----:B------:R-:W-:-:S04]  /*11760*/  IMAD.IADD R152, R13, 0x1, R152 ;  /* 0x000000010d987824 */ /* 0x000fc800078e0298 */
[-C--:B-1----:R-:W-:Y:S02]  /*11770*/  IMAD R9, R9, R12.reuse, RZ ;  /* 0x0000000c09097224 */ /* 0x082fe400078e02ff */
[----:B------:R-:W-:Y:S01]  /*11780*/  IMAD.WIDE.U32 R12, R8, R12, RZ ;  /* 0x0000000c080c7225 */ /* 0x000fe200078e00ff */
[----:B------:R-:W-:-:S04]  /*11790*/  SHF.R.S32.HI R8, RZ, 0x1f, R4 ;  /* 0x0000001fff087819 */ /* 0x000fc80000011404 */
[----:B------:R-:W-:Y:S01]  /*117a0*/  IADD3.X R152, R152, R153, R8, P0, P3 ;  /* 0x0000009998987210 */ /* 0x000fe200007e6408 */
[----:B------:R-:W-:Y:S01]  /*117b0*/  IMAD.MOV.U32 R153, RZ, RZ, R155 ;  /* 0x000000ffff997224 */ /* 0x000fe200078e009b */
[----:B0-----:R-:W-:Y:S02]  /*117c0*/  @P1 SHF.R.U32.HI R153, RZ, R10, R11 ;  /* 0x0000000aff991219 */ /* 0x001fe4000001160b */
[----:B------:R0:W1:Y:S02]  /*117d0*/  LDC.64 R10, c[0x0][R14+0x210] ;  /* 0x000084000e0a7b82 */ /* 0x0000640000000a00 */
[----:B------:R-:W-:-:S06]  /*117e0*/  IADD3 R12, P0, P3, R153, R15, R12 ;  /* 0x0000000f990c7210 */ /* 0x000fcc0007b1e00c */
[----:B0-----:R-:W0:Y:S01]  /*117f0*/  LDC.64 R14, c[0x0][0xba8] ;  /* 0x0002ea00ff0e7b82 */ /* 0x001e220000000a00 */
[----:B------:R-:W-:Y:S01]  /*11800*/  IMAD.IADD R9, R13, 0x1, R9 ;  /* 0x000000010d097824 */ /* 0x000fe200078e0209 */
[----:B------:R-:W-:-:S04]  /*11810*/  SHF.R.S32.HI R13, RZ, 0x1f, R153 ;  /* 0x0000001fff0d7819 */ /* 0x000fc80000011499 */
[----:B------:R-:W-:Y:S01]  /*11820*/  IADD3.X R13, R13, R152, R9, P0, P3 ;  /* 0x000000980d0d7210 */ /* 0x000fe200007e6409 */
[----:B------:R-:W-:-:S04]  /*11830*/  IMAD.MOV R152, RZ, RZ, -R153 ;  /* 0x000000ffff987224 */ /* 0x000fc800078e0a99 */
[----:B------:R-:W-:Y:S01]  /*11840*/  IMAD R152, R156, R152, R155 ;  /* 0x000000989c987224 */ /* 0x000fe200078e029b */
[----:B0-----:R-:W0:Y:S08]  /*11850*/  @!P2 LDC R14, c[0x0][0xb50] ;  /* 0x0002d400ff0eab82 */ /* 0x001e300000000800 */
[----:B------:R-:W2:Y:S01]  /*11860*/  @!P2 LDC R15, c[0x0][0xb54] ;  /* 0x0002d500ff0fab82 */ /* 0x000ea20000000800 */
[----:B------:R-:W-:Y:S01]  /*11870*/  SHF.R.S32.HI R9, RZ, 0x1f, R152 ;  /* 0x0000001fff097819 */ /* 0x000fe20000011498 */
[----:B-1----:R-:W-:-:S02]  /*11880*/  IMAD R11, R11, R152, RZ ;  /* 0x000000980b0b7224 */ /* 0x002fc400078e02ff */
[----:B------:R-:W-:-:S04]  /*11890*/  IMAD.WIDE.U32 R12, R10, R152, R12 ;  /* 0x000000980a0c7225 */ /* 0x000fc800078e000c */
[----:B------:R-:W-:Y:S01]  /*118a0*/  IMAD R9, R10, R9, R11 ;  /* 0x000000090a097224 */ /* 0x000fe200078e020b */
[----:B0-----:R-:W-:-:S03]  /*118b0*/  LEA R14, P0, R12, R14, 0x2 ;  /* 0x0000000e0c0e7211 */ /* 0x001fc600078010ff */
[----:B------:R-:W-:-:S05]  /*118c0*/  IMAD.IADD R9, R13, 0x1, R9 ;  /* 0x000000010d097824 */ /* 0x000fca00078e0209 */
[----:B--2---:R-:W-:Y:S01]  /*118d0*/  LEA.HI.X R9, R12, R15, R9, 0x2, P0 ;  /* 0x0000000f0c097211 */ /* 0x004fe200000f1409 */
[----:B------:R-:W-:Y:S01]  /*118e0*/  SHFL.IDX PT, R10, R14, RZ, 0x1c1f ;  /* 0x001c1fff0e0a7589 */ /* 0x000fe200000e0000 */
[----:B------:R-:W-:-:S03]  /*118f0*/  IMAD.IADD R153, R158, 0x1, R210 ;  /* 0x000000019e997824 */ /* 0x000fc600078e02d2 */
[----:B------:R-:W0:Y:S04]  /*11900*/  SHFL.IDX PT, R11, R9, RZ, 0x1c1f ;  /* 0x001c1fff090b7589 */ /* 0x000e2800000e0000 */
[----:B------:R-:W-:Y:S04]  /*11910*/  SHFL.IDX PT, R12, R14, 0x1, 0x1c1f ;  /* 0x003c1f000e0c7f89 */ /* 0x000fe800000e0000 */
[----:B------:R-:W1:Y:S01]  /*11920*/  SHFL.IDX PT, R13, R9, 0x1, 0x1c1f ;  /* 0x003c1f00090d7f89 */ /* 0x000e6200000e0000 */
[----:B------:R-:W-:Y:S01]  /*11930*/  LOP3.LUT P0, RZ, R157, 0x3, RZ, 0xc0, !PT ;  /* 0x000000039dff7812 */ /* 0x000fe2000780c0ff */
[----:B------:R-:W-:-:S03]  /*11940*/  VIADD R152, R153, 0x8 ;  /* 0x0000000899987836 */ /* 0x000fc60000000000 */
[-C--:B------:R-:W-:Y:S02]  /*11950*/  ISETP.GE.OR P3, PT, R153, R3.reuse, P0 ;  /* 0x000000039900720c */ /* 0x080fe40000766670 */
[----:B------:R-:W-:-:S11]  /*11960*/  ISETP.GE.OR P0, PT, R152, R3, P0 ;  /* 0x000000039800720c */ /* 0x000fd60000706670 */
[----:B0-----:R0:W-:Y:S04]  /*11970*/  @!P3 ST.E desc[UR40][R10.64], R154 ;  /* 0x0000009a0a00b985 */ /* 0x0011e8000c101928 */
[----:B-1----:R0:W-:Y:S01]  /*11980*/  @!P0 ST.E desc[UR40][R12.64], R0 ;  /* 0x000000000c008985 */ /* 0x0021e2000c101928 */
        /* <DEDUP_REMOVED lines=45> */
[----:B------:R-:W5:Y:S01]  /*11c60*/  LD.E.128 R40, desc[UR40][R40.64] ;  /* 0x0000002828287980 */ /* 0x000f62000c101d00 */
[----:B------:R-:W-:-:S02]  /*11c70*/  LOP3.LUT R56, R57, 0x380, RZ, 0xc0, !PT ;  /* 0x0000038039387812 */ /* 0x000fc400078ec0ff */
[----:B------:R-:W-:Y:S01]  /*11c80*/  LOP3.LUT R60, R61, 0x380, RZ, 0xc0, !PT ;  /* 0x000003803d3c7812 */ /* 0x000fe200078ec0ff */
[----:B------:R-:W5:Y:S01]  /*11c90*/  LD.E.128 R44, desc[UR40][R44.64] ;  /* 0x000000282c2c7980 */ /* 0x000f62000c101d00 */
[----:B------:R-:W-:Y:S02]  /*11ca0*/  LOP3.LUT R64, R65, 0x380, RZ, 0xc0, !PT ;  /* 0x0000038041407812 */ /* 0x000fe400078ec0ff */
        /* <DEDUP_REMOVED lines=21> */
[C---:B------:R-:W-:Y:S01]  /*11e00*/  LOP3.LUT R13, R20.reuse, 0x380, RZ, 0xc0, !PT ;  /* 0x00000380140d7812 */ /* 0x040fe200078ec0ff */
[----:B------:R-:W5:Y:S01]  /*11e10*/  LD.E.128 R56, desc[UR40][R56.64] ;  /* 0x0000002838387980 */ /* 0x000f62000c101d00 */
[----:B------:R-:W-:Y:S02]  /*11e20*/  IADD3 R12, P5, R20, 0xf000, RZ ;  /* 0x0000f000140c7810 */ /* 0x000fe40007fbe0ff */
[----:B------:R-:W-:Y:S01]  /*11e30*/  LOP3.LUT R68, R69, 0x380, RZ, 0xc0, !PT ;  /* 0x0000038045447812 */ /* 0x000fe200078ec0ff */
[----:B------:R-:W5:Y:S01]  /*11e40*/  LD.E.128 R60, desc[UR40][R60.64] ;  /* 0x000000283c3c7980 */ /* 0x000f62000c101d00 */
[----:B------:R-:W-:Y:S01]  /*11e50*/  LOP3.LUT R72, R73, 0x380, RZ, 0xc0, !PT ;  /* 0x0000038049487812 */ /* 0x000fe200078ec0ff */
[----:B------:R-:W-:Y:S01]  /*11e60*/  IMAD.X R85, RZ, RZ, R21, P5 ;  /* 0x000000ffff557224 */ /* 0x000fe200028e0615 */
[----:B------:R-:W-:Y:S01]  /*11e70*/  LOP3.LUT R76, R77, 0x380, RZ, 0xc0, !PT ;  /* 0x000003804d4c7812 */ /* 0x000fe200078ec0ff */
[----:B------:R-:W5:Y:S01]  /*11e80*/  LD.E.128 R64, desc[UR40][R64.64] ;  /* 0x0000002840407980 */ /* 0x000f62000c101d00 */
[----:B------:R-:W-:-:S02]  /*11e90*/  LOP3.LUT R80, R81, 0x380, RZ, 0xc0, !PT ;  /* 0x0000038051507812 */ /* 0x000fc400078ec0ff */
[----:B------:R-:W-:Y:S02]  /*11ea0*/  SHF.R.U64 R13, R13, 0x3, RZ ;  /* 0x000000030d0d7819 */ /* 0x000fe400000012ff */
[----:B------:R-:W-:Y:S02]  /*11eb0*/  LOP3.LUT R9, R12, 0x380, RZ, 0xc0, !PT ;  /* 0x000003800c097812 */ /* 0x000fe400078ec0ff */
[----:B------:R-:W-:Y:S02]  /*11ec0*/  SHF.R.U64 R68, R68, 0x3, RZ ;  /* 0x0000000344447819 */ /* 0x000fe400000012ff */
[----:B------:R-:W-:Y:S02]  /*11ed0*/  SHF.R.U64 R72, R72, 0x3, RZ ;  /* 0x0000000348487819 */ /* 0x000fe400000012ff */
[----:B------:R-:W-:Y:S02]  /*11ee0*/  SHF.R.U64 R76, R76, 0x3, RZ ;  /* 0x000000034c4c7819 */ /* 0x000fe400000012ff */
[----:B------:R-:W-:-:S02]  /*11ef0*/  SHF.R.U64 R80, R80, 0x3, RZ ;  /* 0x0000000350507819 */ /* 0x000fc400000012ff */
        /* <DEDUP_REMOVED lines=11> */
[----:B------:R0:W5:Y:S01]  /*11fb0*/  LD.E.128 R24, desc[UR40][R20.64] ;  /* 0x0000002814187980 */ /* 0x000162000c101d00 */
[----:B------:R-:W-:Y:S01]  /*11fc0*/  IMAD R9, R8, UR4, RZ ;  /* 0x0000000408097c24 */ /* 0x000fe2000f8e02ff */
[----:B------:R-:W-:-:S02]  /*11fd0*/  LOP3.LUT R11, R11, 0xfffffff8, RZ, 0xc0, !PT ;  /* 0xfffffff80b0b7812 */ /* 0x000fc400078ec0ff */
[----:B------:R-:W5:Y:S01]  /*11fe0*/  LD.E.128 R68, desc[UR40][R68.64] ;  /* 0x0000002844447980 */ /* 0x000f62000c101d00 */
[----:B------:R-:W-:-:S03]  /*11ff0*/  IMAD R13, R4, UR5, R9 ;  /* 0x00000005040d7c24 */ /* 0x000fc6000f8e0209 */
[----:B------:R-:W5:Y:S01]  /*12000*/  LD.E.128 R72, desc[UR40][R72.64] ;  /* 0x0000002848487980 */ /* 0x000f62000c101d00 */
[----:B0-----:R-:W0:Y:S01]  /*12010*/  @P1 LDC R21, c[0x0][0xbf0] ;  /* 0x0002fc00ff151b82 */ /* 0x001e220000000800 */
[----:B------:R-:W-:Y:S01]  /*12020*/  IMAD.WIDE.U32 R8, R4, UR4, RZ ;  /* 0x0000000404087c25 */ /* 0x000fe2000f8e00ff */
[----:B------:R-:W-:Y:S01]  /*12030*/  ULDC.64 UR4, c[0x0][0xae8] ;  /* 0x0002ba0000047ab9 */ /* 0x000fe20000000a00 */
[----:B------:R-:W5:Y:S02]  /*12040*/  LD.E.128 R76, desc[UR40][R76.64] ;  /* 0x000000284c4c7980 */ /* 0x000f64000c101d00 */
[----:B------:R-:W-:Y:S02]  /*12050*/  IMAD.IADD R11, R0, 0x1, -R11 ;  /* 0x00000001000b7824 */ /* 0x000fe400078e0a0b */
[----:B------:R-:W-:Y:S01]  /*12060*/  IMAD.IADD R9, R9, 0x1, R13 ;  /* 0x0000000109097824 */ /* 0x000fe200078e020d */
[----:B------:R-:W5:Y:S01]  /*12070*/  LD.E.128 R80, desc[UR40][R80.64] ;  /* 0x0000002850507980 */ /* 0x000f62000c101d00 */
[----:B------:R-:W-:-:S02]  /*12080*/  IMAD R11, R11, 0x20, R10 ;  /* 0x000000200b0b7824 */ /* 0x000fc400078e020a */
[----:B------:R-:W-:Y:S01]  /*12090*/  IMAD.WIDE.U32 R8, R222, UR4, R8 ;  /* 0x00000004de087c25 */ /* 0x000fe2000f8e0008 */
[----:B------:R-:W-:Y:S01]  /*120a0*/  SHF.R.S32.HI R13, RZ, 0x1f, R224 ;  /* 0x0000001fff0d7819 */ /* 0x000fe200000114e0 */
[----:B------:R-:W5:Y:S02]  /*120b0*/  LD.E.128 R84, desc[UR40][R84.64] ;  /* 0x0000002854547980 */ /* 0x000f64000c101d00 */
[----:B------:R-:W-:Y:S02]  /*120c0*/  IMAD.IADD R12, R210, 0x1, R11 ;  /* 0x00000001d20c7824 */ /* 0x000fe400078e020b */
[----:B------:R-:W-:Y:S01]  /*120d0*/  IMAD R9, R222, UR5, R9 ;  /* 0x00000005de097c24 */ /* 0x000fe2000f8e0209 */
[----:B------:R-:W-:Y:S01]  /*120e0*/  ULDC.64 UR4, c[0x0][0xaf0] ;  /* 0x0002bc0000047ab9 */ /* 0x000fe20000000a00 */
[----:B-1----:R-:W-:Y:S01]  /*120f0*/  @P1 IMAD.HI.U32 R0, R12, R15, RZ ;  /* 0x0000000f0c001227 */ /* 0x002fe200078e00ff */
[----:B------:R-:W-:Y:S01]  /*12100*/  @!PT LDS RZ, [RZ] ;  /* 0x00000000fffff984 */ /* 0x000fe20000000800 */
[----:B------:R-:W-:Y:S01]  /*12110*/  @!PT LDS RZ, [RZ] ;  /* 0x00000000fffff984 */ /* 0x000fe20000000800 */
[----:B------:R-:W-:Y:S01]  /*12120*/  @!PT LDS RZ, [RZ] ;  /* 0x00000000fffff984 */ /* 0x000fe20000000800 */
[----:B------:R-:W-:Y:S01]  /*12130*/  @!PT LDS RZ, [RZ] ;  /* 0x00000000fffff984 */ /* 0x000fe20000000800 */
[----:B------:R1:W-:Y:S06]  /*12140*/  MEMBAR.ALL.CTA ;  /* 0x0000000000007992 */ /* 0x0003ec0000008000 */
[----:B-1----:R-:W1:Y:S01]  /*12150*/  FENCE.VIEW.ASYNC.S ;  /* 0x00000000000073c6 */ /* 0x002e620000000000 */
[----:B------:R-:W-:-:S02]  /*12160*/  IMAD R13, R13, UR4, RZ ;  /* 0x000000040d0d7c24 */ /* 0x000fc4000f8e02ff */
[----:B------:R-:W-:Y:S01]  /*12170*/  IMAD.MOV.U32 R11, RZ, RZ, R12 ;  /* 0x000000ffff0b7224 */ /* 0x000fe200078e000c */
[----:B0-----:R-:W-:Y:S01]  /*12180*/  @P1 SHF.R.U32.HI R11, RZ, R21, R0 ;  /* 0x00000015ff0b1219 */ /* 0x001fe20000011600 */
[C---:B------:R-:W-:Y:S02]  /*12190*/  IMAD R13, R224.reuse, UR5, R13 ;  /* 0x00000005e00d7c24 */ /* 0x040fe4000f8e020d */
[----:B------:R-:W-:Y:S01]  /*121a0*/  IMAD.WIDE.U32 R8, R224, UR4, R8 ;  /* 0x00000004e0087c25 */ /* 0x000fe2000f8e0008 */
[----:B------:R-:W-:Y:S01]  /*121b0*/  SHF.R.S32.HI R0, RZ, 0x1f, R11 ;  /* 0x0000001fff007819 */ /* 0x000fe2000001140b */
[----:B------:R-:W-:Y:S02]  /*121c0*/  ULDC.64 UR4, c[0x0][0xae0] ;  /* 0x0002b80000047ab9 */ /* 0x000fe40000000a00 */
[----:B------:R-:W-:Y:S02]  /*121d0*/  IMAD.IADD R9, R9, 0x1, R13 ;  /* 0x0000000109097824 */ /* 0x000fe400078e020d */
[----:B------:R-:W-:-:S02]  /*121e0*/  IMAD.MOV R13, RZ, RZ, -R11 ;  /* 0x000000ffff0d7224 */ /* 0x000fc400078e0a0b */
        /* <DEDUP_REMOVED lines=8> */
[----:B------:R-:W-:-:S04]  /*12270*/  IMAD.WIDE.U32 R8, R13, UR4, R8 ;  /* 0x000000040d087c25 */ /* 0x000fc8000f8e0008 */
[----:B------:R-:W-:Y:S02]  /*12280*/  VIADD R0, R19, 0x22820 ;  /* 0x0002282013007836 */ /* 0x000fe40000000000 */
[----:B------:R-:W-:Y:S01]  /*12290*/  IMAD R13, R13, UR5, R4 ;  /* 0x000000050d0d7c24 */ /* 0x000fe2000f8e0204 */
[----:B------:R-:W-:Y:S02]  /*122a0*/  ULDC.64 UR4, c[0x0][0xa80] ;  /* 0x0002a00000047ab9 */ /* 0x000fe40000000a00 */
[----:B------:R-:W-:Y:S01]  /*122b0*/  PRMT R0, RZ, 0x654, R0 ;  /* 0x00000654ff007816 */ /* 0x000fe20000000000 */
[----:B------:R-:W-:Y:S01]  /*122c0*/  IMAD.IADD R9, R9, 0x1, R13 ;  /* 0x0000000109097824 */ /* 0x000fe200078e020d */
[C---:B------:R-:W-:Y:S01]  /*122d0*/  LEA R4, P0, R8.reuse, UR4, 0x1 ;  /* 0x0000000408047c11 */ /* 0x040fe2000f8008ff */
[----:B------:R-:W-:Y:S01]  /*122e0*/  UMOV UR4, 0xffffffff ;  /* 0xffffffff00047882 */ /* 0x000fe20000000000 */
[----:B-1----:R0:W-:Y:S02]  /*122f0*/  SYNCS.ARRIVE.TRANS64.RED.A1T0 RZ, [R0+URZ], RZ ;  /* 0x000000ff00ff79a7 */ /* 0x0021e4000810043f */
[----:B------:R-:W-:Y:S01]  /*12300*/  LEA.HI.X R20, R8, UR5, R9, 0x1, P0 ;  /* 0x0000000508147c11 */ /* 0x000fe200080f0c09 */
[----:B------:R-:W-:Y:S08]  /*12310*/  BRA.DIV UR4, `(.L_x_4991) ;  /* 0x000000ca04687947 */ /* 0x000ff0000b800000 */
[----:B0-----:R0:W1:Y:S04]  /*12320*/  SHFL.IDX PT, R0, R20, RZ, 0x181f ;  /* 0x00181fff14007589 */ /* 0x00106800000e0000 */
[----:B------:R0:W2:Y:S02]  /*12330*/  SHFL.IDX PT, R14, R4, RZ, 0x181f ;  /* 0x00181fff040e7589 */ /* 0x0000a400000e0000 */
.L_x_5217:
        /* <DEDUP_REMOVED lines=27> */
.L_x_4993:
[----:B------:R-:W-:Y:S05]  /*124f0*/  BSYNC B1 ;  /* 0x0000000000017941 */ /* 0x000fea0003800000 */
.L_x_4992:
[----:B------:R-:W-:Y:S01]  /*12500*/  UMOV UR4, 0xffffffff ;  /* 0xffffffff00047882 */ /* 0x000fe20000000000 */
[----:B------:R-:W-:Y:S02]  /*12510*/  SHF.R.S32.HI R21, RZ, 0x1f, R89 ;  /* 0x0000001fff157819 */ /* 0x000fe40000011459 */
[----:B------:R-:W-:Y:S05]  /*12520*/  BRA.DIV UR4, `(.L_x_4994) ;  /* 0x000000ca04187947 */ /* 0x000fea000b800000 */
[----:B-1----:R1:W4:Y:S04]  /*12530*/  SHFL.IDX PT, R0, R20, 0x1, 0x181f ;  /* 0x00381f0014007f89 */ /* 0x00232800000e0000 */
[----:B--23--:R1:W2:Y:S02]  /*12540*/  SHFL.IDX PT, R14, R4, 0x1, 0x181f ;  /* 0x00381f00040e7f89 */ /* 0x00c2a400000e0000 */
.L_x_5221:
        /* <DEDUP_REMOVED lines=11> */
[----:B-----5:R-:W-:-:S03]  /*12600*/  SHF.R.S32.HI R24, RZ, 0x1f, R219 ;  /* 0x0000001fff187819 */ /* 0x020fc600000114db */
[CC--:B--2---:R-:W-:Y:S02]  /*12610*/  @!P3 LEA R8, P5, R209.reuse, R14.reuse, 0x1 ;  /* 0x0000000ed108b211 */ /* 0x0c4fe400078a08ff */
[C---:B------:R-:W-:Y:S02]  /*12620*/  @!P2 LEA R10, P4, R220.reuse, R14, 0x1 ;  /* 0x0000000edc0aa211 */ /* 0x040fe400078808ff */
        /* <DEDUP_REMOVED lines=10> */
.L_x_4996:
[----:B------:R-:W-:Y:S05]  /*126d0*/  BSYNC B1 ;  /* 0x0000000000017941 */ /* 0x000fea0003800000 */
.L_x_4995:
[----:B------:R-:W-:-:S03]  /*126e0*/  UMOV UR4, 0xffffffff ;  /* 0xffffffff00047882 */ /* 0x000fc60000000000 */
[----:B------:R-:W-:Y:S05]  /*126f0*/  BRA.DIV UR4, `(.L_x_4997) ;  /* 0x000000c604ec7947 */ /* 0x000fea000b800000 */
[----:B----4-:R4:W0:Y:S04]  /*12700*/  SHFL.IDX PT, R0, R20, 0x2, 0x181f ;  /* 0x00581f0014007f89 */ /* 0x01082800000e0000 */
[----:B--23--:R4:W2:Y:S02]  /*12710*/  SHFL.IDX PT, R14, R4, 0x2, 0x181f ;  /* 0x00581f00040e7f89 */ /* 0x00c8a400000e0000 */
.L_x_5225:
        /* <DEDUP_REMOVED lines=24> */
.L_x_4999:
[----:B------:R-:W-:Y:S05]  /*128a0*/  BSYNC B1 ;  /* 0x0000000000017941 */ /* 0x000fea0003800000 */
.L_x_4998:
[----:B------:R-:W-:-:S03]  /*128b0*/  UMOV UR4, 0xffffffff ;  /* 0xffffffff00047882 */ /* 0x000fc60000000000 */
[----:B------:R-:W-:Y:S05]  /*128c0*/  BRA.DIV UR4, `(.L_x_5000) ;  /* 0x000000c604c07947 */ /* 0x000fea000b800000 */
[----:B0-----:R0:W0:Y:S04]  /*128d0*/  SHFL.IDX PT, R0, R20, 0x3, 0x181f ;  /* 0x00781f0014007f89 */ /* 0x00102800000e0000 */
[----:B--23--:R2:W3:Y:S02]  /*128e0*/  SHFL.IDX PT, R14, R4, 0x3, 0x181f ;  /* 0x00781f00040e7f89 */ /* 0x00c4e400000e0000 */
.L_x_5229:
[----:B-12-4-:R-:W-:-:S05]  /*128f0*/  VIADD R4, R210, 0x60 ;  /* 0x00000060d2047836 */ /* 0x016fca0000000000 */
[----:B------:R-:W-:-:S13]  /*12900*/  ISETP.GE.AND P0, PT, R4, R3, PT ;  /* 0x000000030400720c */ /* 0x000fda0003f06270 */
[----:B------:R-:W-:Y:S05]  /*12910*/  @P0 BRA `(.L_x_5001) ;  /* 0x0000002c00b80947 */ /* 0x000fea0003800000 */
[----:B------:R-:W-:Y:S01]  /*12920*/  ULDC UR4, c[0x0][0xac8] ;  /* 0x0002b20000047ab9 */ /* 0x000fe20000000800 */
[----:B-----5:R-:W-:Y:S02]  /*12930*/  SHF.R.S32.HI R24, RZ, 0x1f, R209 ;  /* 0x0000001fff187819 */ /* 0x020fe400000114d1 */
[----:B------:R-:W-:Y:S02]  /*12940*/  ISETP.GE.AND P3, PT, R209, UR4, PT ;  /* 0x00000004d1007c0c */ /* 0x000fe4000bf66270 */
[----:B------:R-:W-:Y:S02]  /*12950*/  ISETP.GE.AND P4, PT, R220, UR4, PT ;  /* 0x00000004dc007c0c */ /* 0x000fe4000bf86270 */
[----:B------:R-:W-:Y:S02]  /*12960*/  ISETP.GE.AND P5, PT, R219, UR4, PT ;  /* 0x00000004db007c0c */ /* 0x000fe4000bfa6270 */
[----:B0-----:R-:W-:Y:S02]  /*12970*/  SHF.R.S32.HI R20, RZ, 0x1f, R220 ;  /* 0x0000001fff147819 */ /* 0x001fe400000114dc */
[----:B------:R-:W-:-:S05]  /*12980*/  SHF.R.S32.HI R15, RZ, 0x1f, R219 ;  /* 0x0000001fff0f7819 */ /* 0x000fca00000114db */
[-C--:B---3--:R-:W-:Y:S02]  /*12990*/  @!P3 LEA R8, P0, R209, R14.reuse, 0x1 ;  /* 0x0000000ed108b211 */ /* 0x088fe400078008ff */
        /* <DEDUP_REMOVED lines=14> */
.L_x_4990:
[----:B0-----:R-:W0:Y:S01]  /*12a80*/  @P1 LDC R10, c[0x0][0xbec] ;  /* 0x0002fb00ff0a1b82 */ /* 0x001e220000000800 */
[----:B------:R-:W-:Y:S01]  /*12a90*/  IMAD.MOV.U32 R0, RZ, RZ, R155 ;  /* 0x000000ffff007224 */ /* 0x000fe200078e009b */
[----:B------:R-:W-:Y:S01]  /*12aa0*/  ULDC.64 UR4, c[0x0][0xb08] ;  /* 0x0002c20000047ab9 */ /* 0x000fe20000000a00 */
[----:B------:R-:W-:-:S05]  /*12ab0*/  SHF.R.S32.HI R11, RZ, 0x1f, R224 ;  /* 0x0000001fff0b7819 */ /* 0x000fca00000114e0 */
[----:B------:R-:W1:Y:S01]  /*12ac0*/  @P1 LDC R9, c[0x0][0xbf0] ;  /* 0x0002fc00ff091b82 */ /* 0x000e620000000800 */
[----:B0-----:R-:W-:-:S05]  /*12ad0*/  @P1 IMAD.HI.U32 R10, R155, R10, RZ ;  /* 0x0000000a9b0a1227 */ /* 0x001fca00078e00ff */
[----:B-1----:R-:W-:Y:S01]  /*12ae0*/  @P1 SHF.R.U32.HI R0, RZ, R9, R10 ;  /* 0x00000009ff001219 */ /* 0x002fe2000001160a */
[----:B------:R-:W-:-:S04]  /*12af0*/  IMAD R9, R8, UR4, RZ ;  /* 0x0000000408097c24 */ /* 0x000fc8000f8e02ff */
[C---:B------:R-:W-:Y:S02]  /*12b00*/  IMAD R10, R4.reuse, UR5, R9 ;  /* 0x00000005040a7c24 */ /* 0x040fe4000f8e0209 */
[----:B------:R-:W-:Y:S01]  /*12b10*/  IMAD.WIDE.U32 R8, R4, UR4, RZ ;  /* 0x0000000404087c25 */ /* 0x000fe2000f8e00ff */
[----:B------:R-:W-:-:S03]  /*12b20*/  ULDC.64 UR4, c[0x0][0xb38] ;  /* 0x0002ce0000047ab9 */ /* 0x000fc60000000a00 */
[----:B------:R-:W-:Y:S02]  /*12b30*/  IMAD.IADD R9, R9, 0x1, R10 ;  /* 0x0000000109097824 */ /* 0x000fe400078e020a */
[----:B------:R-:W-:Y:S02]  /*12b40*/  IMAD.MOV R4, RZ, RZ, -R0 ;  /* 0x000000ffff047224 */ /* 0x000fe400078e0a00 */
[----:B------:R-:W-:-:S04]  /*12b50*/  IMAD.WIDE.U32 R8, R222, UR4, R8 ;  /* 0x00000004de087c25 */ /* 0x000fc8000f8e0008 */
[----:B------:R-:W-:Y:S01]  /*12b60*/  IMAD R9, R222, UR5, R9 ;  /* 0x00000005de097c24 */ /* 0x000fe2000f8e0209 */
[----:B------:R-:W-:Y:S01]  /*12b70*/  ULDC.64 UR4, c[0x0][0xb40] ;  /* 0x0002d00000047ab9 */ /* 0x000fe20000000a00 */
[----:B------:R-:W-:Y:S02]  /*12b80*/  IMAD R4, R156, R4, R155 ;  /* 0x000000049c047224 */ /* 0x000fe400078e029b */
[----:B------:R-:W-:Y:S02]  /*12b90*/  IMAD R11, R11, UR4, RZ ;  /* 0x000000040b0b7c24 */ /* 0x000fe4000f8e02ff */
[----:B------:R-:W-:-:S04]  /*12ba0*/  IMAD.WIDE.U32 R8, R224, UR4, R8 ;  /* 0x00000004e0087c25 */ /* 0x000fc8000f8e0008 */
        /* <DEDUP_REMOVED lines=27> */
.L_x_5232:
        /* <DEDUP_REMOVED lines=17> */
[----:B------:R-:W-:-:S05]  /*12e70*/  @!P0 IMAD.WIDE R8, R214, 0x4, R8 ;  /* 0x00000004d6088825 */ /* 0x000fca00078e0208 */
        /* <DEDUP_REMOVED lines=13> */
[----:B-1----:R-:W-:Y:S01]  /*12f50*/  @!P0 LEA R8, P2, R11, R12, 0x2 ;  /* 0x0000000c0b088211 */ /* 0x002fe200078410ff */
[----:B------:R-:W-:-:S03]  /*12f60*/  VIADD R28, R214, 0xa0 ;  /* 0x000000a0d61c7836 */ /* 0x000fc60000000000 */
[----:B------:R-:W-:Y:S01]  /*12f70*/  @!P0 LEA.HI.X R9, R11, R20, R14, 0x2, P2 ;  /* 0x000000140b098211 */ /* 0x000fe200010f140e */
[C---:B------:R-:W-:Y:S01]  /*12f80*/  VIADD R14, R214.reuse, 0x18 ;  /* 0x00000018d60e7836 */ /* 0x040fe20000000000 */
[----:B------:R-:W-:Y:S01]  /*12f90*/  SHF.R.S32.HI R28, RZ, 0x1f, R28 ;  /* 0x0000001fff1c7819 */ /* 0x000fe2000001141c */
        /* <DEDUP_REMOVED lines=21> */
[----:B------:R-:W-:Y:S01]  /*130f0*/  VIADD R11, R214, 0x30 ;  /* 0x00000030d60b7836 */ /* 0x000fe20000000000 */
[----:B------:R-:W-:Y:S01]  /*13100*/  ISETP.GE.AND P0, PT, R154, UR4, PT ;  /* 0x000000049a007c0c */ /* 0x000fe2000bf06270 */
[----:B------:R-:W-:Y:S02]  /*13110*/  VIADD R13, R214, 0x48 ;  /* 0x00000048d60d7836 */ /* 0x000fe40000000000 */
[----:B------:R1:W-:Y:S01]  /*13120*/  @!P2 ST.E.64 desc[UR40][R8.64], R44 ;  /* 0x0000002c0800a985 */ /* 0x0003e2000c101b28 */
[----:B------:R-:W-:Y:S02]  /*13130*/  SHF.R.S32.HI R11, RZ, 0x1f, R11 ;  /* 0x0000001fff0b7819 */ /* 0x000fe4000001140b */
[----:B-1----:R-:W-:-:S04]  /*13140*/  @!P3 LEA R8, P2, R10, R12, 0x2 ;  /* 0x0000000c0a08b211 */ /* 0x002fc800078410ff */
[----:B------:R-:W-:Y:S02]  /*13150*/  @!P3 LEA.HI.X R9, R10, R20, R11, 0x2, P2 ;  /* 0x000000140a09b211 */ /* 0x000fe400010f140b */
        /* <DEDUP_REMOVED lines=106> */
[----:B------:R-:W-:Y:S01]  /*13800*/  @!P4 LEA.HI.X R9, R25, R20, R28, 0x2, P3 ;  /* 0x000000141909c211 */ /* 0x000fe200018f141c */
        /* <DEDUP_REMOVED lines=13> */
[----:B------:R-:W-:Y:S02]  /*138e0*/  @!P0 LEA.HI.X R9, R14, R20, R15, 0x2, P4 ;  /* 0x000000140e098211 */ /* 0x000fe400020f140f */
        /* <DEDUP_REMOVED lines=14> */
[----:B------:R-:W-:Y:S02]  /*139d0*/  @!P1 LEA.HI.X R9, R237, R20, R13, 0x2, P5 ;  /* 0x00000014ed099211 */ /* 0x000fe400028f140d */
[----:B------:R-:W-:Y:S02]  /*139e0*/  SHF.R.S32.HI R13, RZ, 0x1f, R236 ;  /* 0x0000001fff0d7819 */ /* 0x000fe400000114ec */
[C---:B--2---:R-:W-:Y:S01]  /*139f0*/  @!P0 LEA R10, P5, R236.reuse, R12, 0x2 ;  /* 0x0000000cec0a8211 */ /* 0x044fe200078a10ff */
[----:B------:R1:W-:Y:S01]  /*13a00*/  @!P1 ST.E.64 desc[UR40][R8.64], R132 ;  /* 0x0000008408009985 */ /* 0x0003e2000c101b28 */
[----:B------:R-:W-:Y:S02]  /*13a10*/  SHF.R.S32.HI R21, RZ, 0x1f, R233 ;  /* 0x0000001fff157819 */ /* 0x000fe400000114e9 */
[----:B------:R-:W-:Y:S02]  /*13a20*/  @!P0 LEA.HI.X R11, R236, R20, R13, 0x2, P5 ;  /* 0x00000014ec0b8211 */ /* 0x000fe400028f140d */
[----:B---3--:R-:W-:-:S02]  /*13a30*/  @!P4 LEA R14, P1, R235, R12, 0x2 ;  /* 0x0000000ceb0ec211 */ /* 0x008fc400078210ff */
[----:B------:R-:W-:Y:S01]  /*13a40*/  SHF.R.S32.HI R13, RZ, 0x1f, R235 ;  /* 0x0000001fff0d7819 */ /* 0x000fe200000114eb */
[----:B------:R3:W-:Y:S03]  /*13a50*/  @!P0 ST.E.64 desc[UR40][R10.64], R136 ;  /* 0x000000880a008985 */ /* 0x0007e6000c101b28 */
[----:B------:R-:W-:Y:S02]  /*13a60*/  @!P4 LEA.HI.X R15, R235, R20, R13, 0x2, P1 ;  /* 0x00000014eb0fc211 */ /* 0x000fe400008f140d */
[CC--:B-1----:R-:W-:Y:S02]  /*13a70*/  @!P2 LEA R8, P5, R234.reuse, R12.reuse, 0x2 ;  /* 0x0000000cea08a211 */ /* 0x0c2fe400078a10ff */
[----:B------:R-:W-:Y:S01]  /*13a80*/  @!P3 LEA R12, P1, R233, R12, 0x2 ;  /* 0x0000000ce90cb211 */ /* 0x000fe200078210ff */
[----:B------:R3:W-:Y:S01]  /*13a90*/  @!P4 ST.E.64 desc[UR40][R14.64], R140 ;  /* 0x0000008c0e00c985 */ /* 0x0007e2000c101b28 */
[----:B------:R-:W-:-:S02]  /*13aa0*/  @!P2 LEA.HI.X R9, R234, R20, R24, 0x2, P5 ;  /* 0x00000014ea09a211 */ /* 0x000fc400028f1418 */
[----:B------:R-:W-:-:S03]  /*13ab0*/  @!P3 LEA.HI.X R13, R233, R20, R21, 0x2, P1 ;  /* 0x00000014e90db211 */ /* 0x000fc600008f1415 */
[----:B------:R3:W-:Y:S04]  /*13ac0*/  @!P2 ST.E.64 desc[UR40][R8.64], R144 ;  /* 0x000000900800a985 */ /* 0x0007e8000c101b28 */
[----:B------:R3:W-:Y:S02]  /*13ad0*/  @!P3 ST.E.64 desc[UR40][R12.64], R148 ;  /* 0x000000940c00b985 */ /* 0x0007e4000c101b28 */
.L_x_5004:
[----:B------:R-:W-:Y:S05]  /*13ae0*/  BSYNC B1 ;  /* 0x0000000000017941 */ /* 0x000fea0003800000 */
.L_x_5003:
[----:B------:R-:W-:-:S03]  /*13af0*/  UMOV UR4, 0xffffffff ;  /* 0xffffffff00047882 */ /* 0x000fc60000000000 */
[----:B------:R-:W-:Y:S05]  /*13b00*/  BRA.DIV UR4, `(.L_x_5005) ;  /* 0x000000b604b07947 */ /* 0x000fea000b800000 */
[----:B0-----:R-:W0:Y:S04]  /*13b10*/  SHFL.IDX PT, R4, R4, 0x1, 0x1c1f ;  /* 0x003c1f0004047f89 */ /* 0x001e2800000e0000 */
[----:B------:R-:W4:Y:S02]  /*13b20*/  SHFL.IDX PT, R0, R0, 0x1, 0x1c1f ;  /* 0x003c1f0000007f89 */ /* 0x000f2400000e0000 */
.L_x_5236:
[----:B------:R-:W-:-:S13]  /*13b30*/  ISETP.GE.AND P0, PT, R152, R3, PT ;  /* 0x000000039800720c */ /* 0x000fda0003f06270 */
[----:B------:R-:W-:Y:S05]  /*13b40*/  @P0 BRA `(.L_x_5001) ;  /* 0x0000001c002c0947 */ /* 0x000fea0003800000 */
[----:B------:R-:W-:Y:S01]  /*13b50*/  ULDC UR4, c[0x0][0xac8] ;  /* 0x0002b20000047ab9 */ /* 0x000fe20000000800 */
[C---:B---3--:R-:W-:Y:S01]  /*13b60*/  VIADD R15, R214.reuse, 0x8 ;  /* 0x00000008d60f7836 */ /* 0x048fe20000000000 */
[C---:B------:R-:W-:Y:S01]  /*13b70*/  ISETP.GE.AND P2, PT, R214.reuse, UR4, PT ;  /* 0x00000004d6007c0c */ /* 0x040fe2000bf46270 */
[C---:B--2---:R-:W-:Y:S02]  /*13b80*/  VIADD R12, R214.reuse, 0x10 ;  /* 0x00000010d60c7836 */ /* 0x044fe40000000000 */
[C---:B-1----:R-:W-:Y:S01]  /*13b90*/  VIADD R20, R214.reuse, 0x18 ;  /* 0x00000018d6147836 */ /* 0x042fe20000000000 */
[----:B------:R-:W-:Y:S01]  /*13ba0*/  ISETP.GE.AND P3, PT, R15, UR4, PT ;  /* 0x000000040f007c0c */ /* 0x000fe2000bf66270 */
[----:B------:R-:W-:Y:S01]  /*13bb0*/  VIADD R21, R214, 0x8 ;  /* 0x00000008d6157836 */ /* 0x000fe20000000000 */
[----:B------:R-:W-:Y:S01]  /*13bc0*/  ISETP.GE.AND P1, PT, R12, UR4, PT ;  /* 0x000000040c007c0c */ /* 0x000fe2000bf26270 */
[----:B------:R-:W-:Y:S01]  /*13bd0*/  VIADD R13, R214, 0x20 ;  /* 0x00000020d60d7836 */ /* 0x000fe20000000000 */
[----:B------:R-:W-:Y:S01]  /*13be0*/  ISETP.GE.AND P0, PT, R20, UR4, PT ;  /* 0x0000000414007c0c */ /* 0x000fe2000bf06270 */
[C---:B------:R-:W-:Y:S01]  /*13bf0*/  VIADD R14, R214.reuse, 0x10 ;  /* 0x00000010d60e7836 */ /* 0x040fe20000000000 */
[----:B------:R-:W-:Y:S01]  /*13c00*/  SHF.R.S32.HI R21, RZ, 0x1f, R21 ;  /* 0x0000001fff157819 */ /* 0x000fe20000011415 */
[----:B------:R-:W-:-:S02]  /*13c10*/  VIADD R29, R214, 0x68 ;  /* 0x00000068d61d7836 */ /* 0x000fc40000000000 */
[----:B----4-:R-:W-:Y:S01]  /*13c20*/  @!P2 IMAD.MOV.U32 R8, RZ, RZ, R0 ;  /* 0x000000ffff08a224 */ /* 0x010fe200078e0000 */
[----:B------:R-:W-:Y:S01]  /*13c30*/  SHF.R.S32.HI R14, RZ, 0x1f, R14 ;  /* 0x0000001fff0e7819 */ /* 0x000fe2000001140e */
[----:B0-----:R-:W-:Y:S02]  /*13c40*/  @!P2 IMAD.MOV.U32 R9, RZ, RZ, R4 ;  /* 0x000000ffff09a224 */ /* 0x001fe400078e0004 */
[C---:B------:R-:W-:Y:S01]  /*13c50*/  @!P3 LEA R10, P4, R15.reuse, R0, 0x2 ;  /* 0x000000000f0ab211 */ /* 0x040fe200078810ff */
[C---:B------:R-:W-:Y:S02]  /*13c60*/  VIADD R24, R214.reuse, 0x70 ;  /* 0x00000070d6187836 */ /* 0x040fe40000000000 */
[----:B------:R-:W-:Y:S01]  /*13c70*/  @!P2 IMAD.WIDE R8, R214, 0x4, R8 ;  /* 0x00000004d608a825 */ /* 0x000fe200078e0208 */
[----:B------:R-:W-:-:S03]  /*13c80*/  @!P3 LEA.HI.X R11, R15, R4, R21, 0x2, P4 ;  /* 0x000000040f0bb211 */ /* 0x000fc600020f1415 */
[C---:B------:R-:W-:Y:S01]  /*13c90*/  VIADD R15, R214.reuse, 0x28 ;  /* 0x00000028d60f7836 */ /* 0x040fe20000000000 */
[----:B------:R0:W-:Y:S01]  /*13ca0*/  @!P2 ST.E.64 desc[UR40][R8.64], R26 ;  /* 0x0000001a0800a985 */ /* 0x0001e2000c101b28 */
[----:B------:R-:W-:Y:S01]  /*13cb0*/  ISETP.GE.AND P2, PT, R13, UR4, PT ;  /* 0x000000040d007c0c */ /* 0x000fe2000bf46270 */
[C---:B------:R-:W-:Y:S02]  /*13cc0*/  VIADD R21, R214.reuse, 0x18 ;  /* 0x00000018d6157836 */ /* 0x040fe40000000000 */
        /* <DEDUP_REMOVED lines=8> */
[----:B0-----:R-:W-:Y:S01]  /*13d50*/  @!P1 LEA R8, P5, R12, R0, 0x2 ;  /* 0x000000000c089211 */ /* 0x001fe200078a10ff */
[----:B------:R-:W-:-:S03]  /*13d60*/  VIADD R36, R214, 0x98 ;  /* 0x00000098d6247836 */ /* 0x000fc60000000000 */
[----:B------:R-:W-:Y:S02]  /*13d70*/  SHF.R.S32.HI R28, RZ, 0x1f, R28 ;  /* 0x0000001fff1c7819 */ /* 0x000fe4000001141c */
[----:B------:R-:W-:Y:S01]  /*13d80*/  @!P1 LEA.HI.X R9, R12, R4, R14, 0x2, P5 ;  /* 0x000000040c099211 */ /* 0x000fe200028f140e */
[----:B------:R-:W-:Y:S01]  /*13d90*/  VIADD R12, R214, 0x30 ;  /* 0x00000030d60c7836 */ /* 0x000fe20000000000 */
        /* <DEDUP_REMOVED lines=55> */
[----:B------:R-:W-:Y:S02]  /*14110*/  @!P1 LEA.HI.X R9, R12, R4, R13, 0x2, P5 ;  /* 0x000000040c099211 */ /* 0x000fe400028f140d */
[----:B------:R-:W-:Y:S02]  /*14120*/  SHF.R.S32.HI R15, RZ, 0x1f, R15 ;  /* 0x0000001fff0f7819 */ /* 0x000fe4000001140f */
[-C--:B------:R-:W-:Y:S01]  /*14130*/  @!P2 LEA R12, P5, R14, R0.reuse, 0x2 ;  /* 0x000000000e0ca211 */ /* 0x080fe200078a10ff */
[----:B------:R0:W-:Y:S01]  /*14140*/  @!P1 ST.E.64 desc[UR40][R8.64], R66 ;  /* 0x0000004208009985 */ /* 0x0001e2000c101b28 */
[----:B------:R-:W-:Y:S02]  /*14150*/  ISETP.GE.AND P1, PT, R24, UR4, PT ;  /* 0x0000000418007c0c */ /* 0x000fe4000bf26270 */
[----:B-1----:R-:W-:Y:S02]  /*14160*/  @!P0 LEA R10, P4, R20, R0, 0x2 ;  /* 0x00000000140a8211 */ /* 0x002fe400078810ff */
[----:B------:R-:W-:-:S02]  /*14170*/  @!P2 LEA.HI.X R13, R14, R4, R15, 0x2, P5 ;  /* 0x000000040e0da211 */ /* 0x000fc400028f140f */
[----:B------:R-:W-:Y:S02]  /*14180*/  @!P0 LEA.HI.X R11, R20, R4, R21, 0x2, P4 ;  /* 0x00000004140b8211 */ /* 0x000fe400020f1415 */
[----:B------:R-:W-:-:S03]  /*14190*/  @!P3 LEA R14, P4, R29, R0, 0x2 ;  /* 0x000000001d0eb211 */ /* 0x000fc600078810ff */
[----:B------:R1:W-:Y:S01]  /*141a0*/  @!P0 ST.E.64 desc[UR40][R10.64], R70 ;  /* 0x000000460a008985 */ /* 0x0003e2000c101b28 */
[----:B------:R-:W-:Y:S02]  /*141b0*/  ISETP.GE.AND P0, PT, R32, UR4, PT ;  /* 0x0000000420007c0c */ /* 0x000fe4000bf06270 */
[----:B------:R-:W-:Y:S01]  /*141c0*/  @!P1 LEA R20, P5, R24, R0, 0x2 ;  /* 0x0000000018149211 */ /* 0x000fe200078a10ff */
[----:B------:R2:W-:Y:S01]  /*141d0*/  @!P2 ST.E.64 desc[UR40][R12.64], R74 ;  /* 0x0000004a0c00a985 */ /* 0x0005e2000c101b28 */
[----:B------:R-:W-:Y:S02]  /*141e0*/  ISETP.GE.AND P2, PT, R25, UR4, PT ;  /* 0x0000000419007c0c */ /* 0x000fe4000bf46270 */
[-C--:B------:R-:W-:Y:S01]  /*141f0*/  @!P3 LEA.HI.X R15, R29, R4.reuse, R33, 0x2, P4 ;  /* 0x000000041d0fb211 */ /* 0x080fe200020f1421 */
[----:B------:R-:W-:Y:S01]  /*14200*/  VIADD R29, R214, 0x88 ;  /* 0x00000088d61d7836 */ /* 0x000fe20000000000 */
[----:B------:R-:W-:Y:S01]  /*14210*/  @!P1 LEA.HI.X R21, R24, R4, R28, 0x2, P5 ;  /* 0x0000000418159211 */ /* 0x000fe200028f141c */
[----:B------:R-:W-:-:S02]  /*14220*/  VIADD R24, R214, 0x90 ;  /* 0x00000090d6187836 */ /* 0x000fc40000000000 */
[----:B------:R3:W-:Y:S01]  /*14230*/  @!P3 ST.E.64 desc[UR40][R14.64], R78 ;  /* 0x0000004e0e00b985 */ /* 0x0007e2000c101b28 */
[C---:B------:R-:W-:Y:S01]  /*14240*/  VIADD R33, R214.reuse, 0x78 ;  /* 0x00000078d6217836 */ /* 0x040fe20000000000 */
[----:B------:R-:W-:Y:S01]  /*14250*/  ISETP.GE.AND P3, PT, R29, UR4, PT ;  /* 0x000000041d007c0c */ /* 0x000fe2000bf66270 */
[----:B------:R-:W-:Y:S01]  /*14260*/  VIADD R28, R214, 0x80 ;  /* 0x00000080d61c7836 */ /* 0x000fe20000000000 */
[----:B------:R4:W-:Y:S01]  /*14270*/  @!P1 ST.E.64 desc[UR40][R20.64], R82 ;  /* 0x0000005214009985 */ /* 0x0009e2000c101b28 */
[----:B------:R-:W-:Y:S02]  /*14280*/  ISETP.GE.AND P1, PT, R24, UR4, PT ;  /* 0x0000000418007c0c */ /* 0x000fe4000bf26270 */
[----:B0-----:R-:W-:Y:S02]  /*14290*/  @!P0 LEA R8, P4, R32, R0, 0x2 ;  /* 0x0000000020088211 */ /* 0x001fe400078810ff */
[----:B------:R-:W-:Y:S02]  /*142a0*/  SHF.R.S32.HI R33, RZ, 0x1f, R33 ;  /* 0x0000001fff217819 */ /* 0x000fe40000011421 */
[----:B------:R-:W-:-:S02]  /*142b0*/  SHF.R.S32.HI R28, RZ, 0x1f, R28 ;  /* 0x0000001fff1c7819 */ /* 0x000fc4000001141c */
[C---:B-1----:R-:W-:Y:S02]  /*142c0*/  @!P2 LEA R10, P5, R25.reuse, R0, 0x2 ;  /* 0x00000000190aa211 */ /* 0x042fe400078a10ff */
[-C--:B------:R-:W-:Y:S01]  /*142d0*/  @!P0 LEA.HI.X R9, R32, R4.reuse, R33, 0x2, P4 ;  /* 0x0000000420098211 */ /* 0x080fe200020f1421 */
[C---:B------:R-:W-:Y:S01]  /*142e0*/  VIADD R32, R214.reuse, 0x98 ;  /* 0x00000098d6207836 */ /* 0x040fe20000000000 */
[----:B------:R-:W-:Y:S01]  /*142f0*/  @!P2 LEA.HI.X R11, R25, R4, R28, 0x2, P5 ;  /* 0x00000004190ba211 */ /* 0x000fe200028f141c */
[C---:B------:R-:W-:Y:S01]  /*14300*/  VIADD R33, R214.reuse, 0x88 ;  /* 0x00000088d6217836 */ /* 0x040fe20000000000 */
[----:B--2---:R-:W-:Y:S01]  /*14310*/  @!P3 LEA R12, P4, R29, R0, 0x2 ;  /* 0x000000001d0cb211 */ /* 0x004fe200078810ff */
[C---:B------:R-:W-:Y:S01]  /*14320*/  VIADD R28, R214.reuse, 0x90 ;  /* 0x00000090d61c7836 */ /* 0x040fe20000000000 */
[----:B------:R0:W-:Y:S01]  /*14330*/  @!P0 ST.E.64 desc[UR40][R8.64], R86 ;  /* 0x0000005608008985 */ /* 0x0001e2000c101b28 */
[----:B------:R-:W-:Y:S01]  /*14340*/  VIADD R25, R214, 0xa0 ;  /* 0x000000a0d6197836 */ /* 0x000fe20000000000 */
[----:B------:R-:W-:-:S02]  /*14350*/  ISETP.GE.AND P0, PT, R32, UR4, PT ;  /* 0x0000000420007c0c */ /* 0x000fc4000bf06270 */
[----:B------:R-:W-:Y:S01]  /*14360*/  SHF.R.S32.HI R33, RZ, 0x1f, R33 ;  /* 0x0000001fff217819 */ /* 0x000fe20000011421 */
[----:B------:R1:W-:Y:S01]  /*14370*/  @!P2 ST.E.64 desc[UR40][R10.64], R90 ;  /* 0x0000005a0a00a985 */ /* 0x0003e2000c101b28 */
[----:B------:R-:W-:Y:S02]  /*14380*/  SHF.R.S32.HI R28, RZ, 0x1f, R28 ;  /* 0x0000001fff1c7819 */ /* 0x000fe4000001141c */
[----:B---3--:R-:W-:Y:S02]  /*14390*/  @!P1 LEA R14, P5, R24, R0, 0x2 ;  /* 0x00000000180e9211 */ /* 0x008fe400078a10ff */
[----:B------:R-:W-:Y:S02]  /*143a0*/  ISETP.GE.AND P2, PT, R25, UR4, PT ;  /* 0x0000000419007c0c */ /* 0x000fe4000bf46270 */
[-C--:B------:R-:W-:Y:S01]  /*143b0*/  @!P3 LEA.HI.X R13, R29, R4.reuse, R33, 0x2, P4 ;  /* 0x000000041d0db211 */ /* 0x080fe200020f1421 */
[----:B------:R-:W-:Y:S01]  /*143c0*/  VIADD R33, R214, 0xa8 ;  /* 0x000000a8d6217836 */ /* 0x000fe20000000000 */
[----:B------:R-:W-:Y:S01]  /*143d0*/  @!P1 LEA.HI.X R15, R24, R4, R28, 0x2, P5 ;  /* 0x00000004180f9211 */ /* 0x000fe200028f141c */
[----:B------:R-:W-:Y:S01]  /*143e0*/  VIADD R24, R214, 0xb0 ;  /* 0x000000b0d6187836 */ /* 0x000fe20000000000 */
[-C--:B----4-:R-:W-:Y:S01]  /*143f0*/  @!P0 LEA R20, P5, R32, R0.reuse, 0x2 ;  /* 0x0000000020148211 */ /* 0x090fe200078a10ff */
[----:B------:R2:W-:Y:S01]  /*14400*/  @!P3 ST.E.64 desc[UR40][R12.64], R94 ;  /* 0x0000005e0c00b985 */ /* 0x0005e2000c101b28 */
[----:B------:R-:W-:Y:S01]  /*14410*/  ISETP.GE.AND P4, PT, R33, UR4, PT ;  /* 0x0000000421007c0c */ /* 0x000fe2000bf86270 */
[----:B------:R-:W-:Y:S01]  /*14420*/  VIADD R29, R214, 0xa0 ;  /* 0x000000a0d61d7836 */ /* 0x000fe20000000000 */
[----:B------:R-:W-:Y:S01]  /*14430*/  ISETP.GE.AND P3, PT, R24, UR4, PT ;  /* 0x0000000418007c0c */ /* 0x000fe2000bf66270 */
[----:B------:R3:W-:Y:S01]  /*14440*/  @!P1 ST.E.64 desc[UR40][R14.64], R98 ;  /* 0x000000620e009985 */ /* 0x0007e2000c101b28 */
[----:B------:R-:W-:Y:S01]  /*14450*/  VIADD R28, R214, 0xb8 ;  /* 0x000000b8d61c7836 */ /* 0x000fe20000000000 */
[----:B0-----:R-:W-:-:S02]  /*14460*/  @!P2 LEA R8, P1, R25, R0, 0x2 ;  /* 0x000000001908a211 */ /* 0x001fc400078210ff */
[----:B------:R-:W-:Y:S02]  /*14470*/  SHF.R.S32.HI R29, RZ, 0x1f, R29 ;  /* 0x0000001fff1d7819 */ /* 0x000fe4000001141d */
[-C--:B------:R-:W-:Y:S01]  /*14480*/  @!P0 LEA.HI.X R21, R32, R4.reuse, R36, 0x2, P5 ;  /* 0x0000000420158211 */ /* 0x080fe200028f1424 */
[C---:B------:R-:W-:Y:S01]  /*14490*/  VIADD R36, R214.reuse, 0xa8 ;  /* 0x000000a8d6247836 */ /* 0x040fe20000000000 */
[----:B------:R-:W-:Y:S01]  /*144a0*/  @!P2 LEA.HI.X R9, R25, R4, R29, 0x2, P1 ;  /* 0x000000041909a211 */ /* 0x000fe200008f141d */
[----:B------:R-:W-:Y:S01]  /*144b0*/  VIADD R32, R214, 0xb0 ;  /* 0x000000b0d6207836 */ /* 0x000fe20000000000 */
[----:B------:R-:W-:Y:S01]  /*144c0*/  ISETP.GE.AND P1, PT, R28, UR4, PT ;  /* 0x000000041c007c0c */ /* 0x000fe2000bf26270 */
[----:B------:R-:W-:Y:S01]  /*144d0*/  @!P0 ST.E.64 desc[UR40][R20.64], R102 ;  /* 0x0000006614008985 */ /* 0x000fe2000c101b28 */
[-C--:B-1----:R-:W-:Y:S01]  /*144e0*/  @!P4 LEA R10, P0, R33, R0.reuse, 0x2 ;  /* 0x00000000210ac211 */ /* 0x082fe200078010ff */
[C---:B------:R-:W-:Y:S01]  /*144f0*/  VIADD R25, R214.reuse, 0xc8 ;  /* 0x000000c8d6197836 */ /* 0x040fe20000000000 */
[----:B------:R-:W-:Y:S01]  /*14500*/  SHF.R.S32.HI R36, RZ, 0x1f, R36 ;  /* 0x0000001fff247819 */ /* 0x000fe20000011424 */
[----:B------:R-:W-:Y:S01]  /*14510*/  VIADD R29, R214, 0xc0 ;  /* 0x000000c0d61d7836 */ /* 0x000fe20000000000 */
[----:B------:R-:W-:Y:S01]  /*14520*/  SHF.R.S32.HI R32, RZ, 0x1f, R32 ;  /* 0x0000001fff207819 */ /* 0x000fe20000011420 */
[----:B------:R0:W-:Y:S01]  /*14530*/  @!P2 ST.E.64 desc[UR40][R8.64], R106 ;  /* 0x0000006a0800a985 */ /* 0x0001e2000c101b28 */
[----:B--2---:R-:W-:-:S02]  /*14540*/  @!P3 LEA R12, P5, R24, R0, 0x2 ;  /* 0x00000000180cb211 */ /* 0x004fc400078a10ff */
[-C--:B------:R-:W-:Y:S02]  /*14550*/  @!P4 LEA.HI.X R11, R33, R4.reuse, R36, 0x2, P0 ;  /* 0x00000004210bc211 */ /* 0x080fe400000f1424 */
[----:B------:R-:W-:Y:S01]  /*14560*/  @!P3 LEA.HI.X R13, R24, R4, R32, 0x2, P5 ;  /* 0x00000004180db211 */ /* 0x000fe200028f1420 */
[C---:B------:R-:W-:Y:S01]  /*14570*/  VIADD R32, R214.reuse, 0xb8 ;  /* 0x000000b8d6207836 */ /* 0x040fe20000000000 */
[----:B------:R-:W-:Y:S01]  /*14580*/  ISETP.GE.AND P0, PT, R25, UR4, PT ;  /* 0x0000000419007c0c */ /* 0x000fe2000bf06270 */
[----:B------:R1:W-:Y:S01]  /*14590*/  @!P4 ST.E.64 desc[UR40][R10.64], R110 ;  /* 0x0000006e0a00c985 */ /* 0x0003e2000c101b28 */
[----:B------:R-:W-:Y:S01]  /*145a0*/  ISETP.GE.AND P2, PT, R29, UR4, PT ;  /* 0x000000041d007c0c */ /* 0x000fe2000bf46270 */
[----:B------:R-:W-:Y:S01]  /*145b0*/  VIADD R24, R214, 0xd0 ;  /* 0x000000d0d6187836 */ /* 0x000fe20000000000 */
[----:B---3--:R-:W-:Y:S01]  /*145c0*/  @!P1 LEA R14, P4, R28, R0, 0x2 ;  /* 0x000000001c0e9211 */ /* 0x008fe200078810ff */
[----:B------:R2:W-:Y:S01]  /*145d0*/  @!P3 ST.E.64 desc[UR40][R12.64], R114 ;  /* 0x000000720c00b985 */ /* 0x0005e2000c101b28 */
[----:B------:R-:W-:-:S02]  /*145e0*/  SHF.R.S32.HI R32, RZ, 0x1f, R32 ;  /* 0x0000001fff207819 */ /* 0x000fc40000011420 */
[----:B------:R-:W-:Y:S02]  /*145f0*/  ISETP.GE.AND P3, PT, R24, UR4, PT ;  /* 0x0000000418007c0c */ /* 0x000fe4000bf66270 */
[----:B------:R-:W-:Y:S01]  /*14600*/  @!P1 LEA.HI.X R15, R28, R4, R32, 0x2, P4 ;  /* 0x000000041c0f9211 */ /* 0x000fe200020f1420 */
[C---:B------:R-:W-:Y:S02]  /*14610*/  VIADD R28, R214.reuse, 0xc8 ;  /* 0x000000c8d61c7836 */ /* 0x040fe40000000000 */
[----:B------:R-:W-:Y:S01]  /*14620*/  VIADD R32, R214, 0xc0 ;  /* 0x000000c0d6207836 */ /* 0x000fe20000000000 */
[-C--:B0-----:R-:W-:Y:S01]  /*14630*/  @!P0 LEA R8, P4, R25, R0.reuse, 0x2 ;  /* 0x0000000019088211 */ /* 0x081fe200078810ff */
[----:B------:R0:W-:Y:S01]  /*14640*/  @!P1 ST.E.64 desc[UR40][R14.64], R118 ;  /* 0x000000760e009985 */ /* 0x0001e2000c101b28 */
[----:B------:R-:W-:Y:S02]  /*14650*/  SHF.R.S32.HI R28, RZ, 0x1f, R28 ;  /* 0x0000001fff1c7819 */ /* 0x000fe4000001141c */
[----:B------:R-:W-:-:S02]  /*14660*/  @!P2 LEA R20, P5, R29, R0, 0x2 ;  /* 0x000000001d14a211 */ /* 0x000fc400078a10ff */
[----:B------:R-:W-:Y:S02]  /*14670*/  SHF.R.S32.HI R32, RZ, 0x1f, R32 ;  /* 0x0000001fff207819 */ /* 0x000fe40000011420 */
[----:B------:R-:W-:Y:S02]  /*14680*/  ISETP.GE.AND P1, PT, R237, UR4, PT ;  /* 0x00000004ed007c0c */ /* 0x000fe4000bf26270 */
[-C--:B------:R-:W-:Y:S01]  /*14690*/  @!P0 LEA.HI.X R9, R25, R4.reuse, R28, 0x2, P4 ;  /* 0x0000000419098211 */ /* 0x080fe200020f141c */
[----:B------:R-:W-:Y:S01]  /*146a0*/  VIADD R25, R214, 0xd0 ;  /* 0x000000d0d6197836 */ /* 0x000fe20000000000 */
[----:B------:R-:W-:Y:S02]  /*146b0*/  @!P2 LEA.HI.X R21, R29, R4, R32, 0x2, P5 ;  /* 0x000000041d15a211 */ /* 0x000fe400028f1420 */
[----:B------:R-:W-:Y:S02]  /*146c0*/  ISETP.GE.AND P4, PT, R236, UR4, PT ;  /* 0x00000004ec007c0c */ /* 0x000fe4000bf86270 */
[----:B------:R-:W-:Y:S01]  /*146d0*/  SHF.R.S32.HI R25, RZ, 0x1f, R25 ;  /* 0x0000001fff197819 */ /* 0x000fe20000011419 */
[----:B------:R3:W-:Y:S01]  /*146e0*/  @!P2 ST.E.64 desc[UR40][R20.64], R122 ;  /* 0x0000007a1400a985 */ /* 0x0007e2000c101b28 */
[----:B-1----:R-:W-:-:S02]  /*146f0*/  @!P3 LEA R10, P5, R24, R0, 0x2 ;  /* 0x00000000180ab211 */ /* 0x002fc400078a10ff */
[----:B------:R-:W-:Y:S01]  /*14700*/  ISETP.GE.AND P2, PT, R235, UR4, PT ;  /* 0x00000004eb007c0c */ /* 0x000fe2000bf46270 */
[----:B------:R1:W-:Y:S01]  /*14710*/  @!P0 ST.E.64 desc[UR40][R8.64], R126 ;  /* 0x0000007e08008985 */ /* 0x0003e2000c101b28 */
[----:B------:R-:W-:Y:S02]  /*14720*/  ISETP.GE.AND P0, PT, R234, UR4, PT ;  /* 0x00000004ea007c0c */ /* 0x000fe4000bf06270 */
[----:B------:R-:W-:Y:S02]  /*14730*/  @!P3 LEA.HI.X R11, R24, R4, R25, 0x2, P5 ;  /* 0x00000004180bb211 */ /* 0x000fe400028f1419 */
[----:B------:R-:W-:Y:S02]  /*14740*/  SHF.R.S32.HI R24, RZ, 0x1f, R237 ;  /* 0x0000001fff187819 */ /* 0x000fe400000114ed */
[-C--:B--2---:R-:W-:Y:S01]  /*14750*/  @!P1 LEA R12, P5, R237, R0.reuse, 0x2 ;  /* 0x00000000ed0c9211 */ /* 0x084fe200078a10ff */
[----:B------:R1:W-:Y:S01]  /*14760*/  @!P3 ST.E.64 desc[UR40][R10.64], R130 ;  /* 0x000000820a00b985 */ /* 0x0003e2000c101b28 */
[----:B0-----:R-:W-:-:S02]  /*14770*/  @!P4 LEA R14, P3, R236, R0, 0x2 ;  /* 0x00000000ec0ec211 */ /* 0x001fc400078610ff */
[----:B------:R-:W-:Y:S02]  /*14780*/  @!P1 LEA.HI.X R13, R237, R4, R24, 0x2, P5 ;  /* 0x00000004ed0d9211 */ /* 0x000fe400028f1418 */
[----:B------:R-:W-:Y:S02]  /*14790*/  SHF.R.S32.HI R24, RZ, 0x1f, R236 ;  /* 0x0000001fff187819 */ /* 0x000fe400000114ec */
[----:B---3--:R-:W-:Y:S01]  /*147a0*/  @!P2 LEA R20, P5, R235, R0, 0x2 ;  /* 0x00000000eb14a211 */ /* 0x008fe200078a10ff */
[----:B------:R1:W-:Y:S01]  /*147b0*/  @!P1 ST.E.64 desc[UR40][R12.64], R134 ;  /* 0x000000860c009985 */ /* 0x0003e2000c101b28 */
[----:B------:R-:W-:Y:S02]  /*147c0*/  SHF.R.S32.HI R29, RZ, 0x1f, R235 ;  /* 0x0000001fff1d7819 */ /* 0x000fe400000114eb */
[----:B------:R-:W-:Y:S02]  /*147d0*/  @!P4 LEA.HI.X R15, R236, R4, R24, 0x2, P3 ;  /* 0x00000004ec0fc211 */ /* 0x000fe400018f1418 */
[----:B------:R-:W-:-:S02]  /*147e0*/  SHF.R.S32.HI R28, RZ, 0x1f, R234 ;  /* 0x0000001fff1c7819 */ /* 0x000fc400000114ea */
[C---:B------:R-:W-:Y:S01]  /*147f0*/  @!P0 LEA R24, P3, R234.reuse, R0, 0x2 ;  /* 0x00000000ea188211 */ /* 0x040fe200078610ff */
[----:B------:R1:W-:Y:S01]  /*14800*/  @!P4 ST.E.64 desc[UR40][R14.64], R138 ;  /* 0x0000008a0e00c985 */ /* 0x0003e2000c101b28 */
[-C--:B------:R-:W-:Y:S02]  /*14810*/  @!P2 LEA.HI.X R21, R235, R4.reuse, R29, 0x2, P5 ;  /* 0x00000004eb15a211 */ /* 0x080fe400028f141d */
        /* <DEDUP_REMOVED lines=10> */
.L_x_4988:
        /* <DEDUP_REMOVED lines=16> */
[----:B------:R-:W0:-:S12]  /*149c0*/  S2R R0, SR_TID.X ;  /* 0x0000000000007919 */ /* 0x000e180000002100 */
[----:B------:R-:W1:Y:S01]  /*149d0*/  @!P2 LDC R223, c[0x0][0xad4] ;  /* 0x0002b500ffdfab82 */ /* 0x000e620000000800 */
[----:B0-----:R-:W-:Y:S01]  /*149e0*/  VIADD R32, R0, 0xffffff80 ;  /* 0xffffff8000207836 */ /* 0x001fe20000000000 */
[----:B-1----:R-:W-:-:S04]  /*149f0*/  ISETP.GT.AND P2, PT, R223, 0x1, PT ;  /* 0x00000001df00780c */ /* 0x002fc80003f44270 */
[----:B------:R-:W-:Y:S01]  /*14a00*/  ISETP.GT.AND P3, PT, R32, 0x7f, PT ;  /* 0x0000007f2000780c */ /* 0x000fe20003f64270 */
[----:B----4-:R-:W-:-:S12]  /*14a10*/  @P1 BRA `(.L_x_5006) ;  /* 0x0000000000101947 */ /* 0x010fd80003800000 */
[----:B------:R-:W-:Y:S05]  /*14a20*/  @!P0 BRA `(.L_x_5006) ;  /* 0x00000000000c8947 */ /* 0x000fea0003800000 */
[----:B------:R-:W4:Y:S04]  /*14a30*/  LDG.E R11, desc[UR40][R8.64] ;  /* 0x00000028080b7981 */ /* 0x000f28000c1e1900 */
[----:B-----5:R-:W4:Y:S02]  /*14a40*/  LDG.E R26, desc[UR40][R8.64+0x4] ;  /* 0x00000428081a7981 */ /* 0x020f24000c1e1900 */
[----:B----4-:R-:W-:-:S07]  /*14a50*/  IMAD.IADD R26, R26, 0x1, -R11 ;  /* 0x000000011a1a7824 */ /* 0x010fce00078e0a0b */
.L_x_5006:
[----:B------:R-:W4:Y:S01]  /*14a60*/  LDL.LU R0, [R1+0x64] ;  /* 0x0000640001007983 */ /* 0x000f220000300800 */
[----:B------:R-:W-:Y:S01]  /*14a70*/  BSSY B1, `(.L_x_5007) ;  /* 0x0000036000017945 */ /* 0x000fe20003800000 */
[----:B------:R-:W-:Y:S02]  /*14a80*/  SEL R31, R224, RZ, !P0 ;  /* 0x000000ffe01f7207 */ /* 0x000fe40004000000 */
[----:B-----5:R-:W-:Y:S02]  /*14a90*/  SHF.R.S32.HI R28, RZ, 0x1f, R3 ;  /* 0x0000001fff1c7819 */ /* 0x020fe40000011403 */
[----:B----4-:R-:W-:Y:S01]  /*14aa0*/  SEL R30, R0, RZ, !P0 ;  /* 0x000000ff001e7207 */ /* 0x010fe20004000000 */
[----:B------:R-:W-:Y:S06]  /*14ab0*/  @P3 BRA `(.L_x_5008) ;  /* 0x0000000000c43947 */ /* 0x000fec0003800000 */
[----:B------:R-:W0:Y:S01]  /*14ac0*/  S2R R33, SR_TID.X ;  /* 0x0000000000217919 */ /* 0x000e220000002100 */
[----:B------:R-:W1:Y:S02]  /*14ad0*/  LDC R35, c[0x0][0xbe8] ;  /* 0x0002fa00ff237b82 */ /* 0x000e640000000800 */
[----:B-1----:R-:W-:Y:S01]  /*14ae0*/  IMAD R0, R26, R35, RZ ;  /* 0x000000231a007224 */ /* 0x002fe200078e02ff */
[----:B0-----:R-:W-:-:S04]  /*14af0*/  IADD3 R33, R210, -0x80, R33 ;  /* 0xffffff80d2217810 */ /* 0x001fc80007ffe021 */
[----:B------:R-:W-:-:S13]  /*14b00*/  ISETP.GE.AND P0, PT, R33, R0, PT ;  /* 0x000000002100720c */ /* 0x000fda0003f06270 */
[----:B------:R-:W-:Y:S05]  /*14b10*/  @P0 BRA `(.L_x_5008) ;  /* 0x0000000000ac0947 */ /* 0x000fea0003800000 */
[----:B---3--:R-:W-:Y:S01]  /*14b20*/  IMAD.MOV.U32 R4, RZ, RZ, 0x9b8 ;  /* 0x000009b8ff047424 */ /* 0x008fe200078e00ff */
[----:B------:R-:W-:Y:S01]  /*14b30*/  ISETP.GT.AND P0, PT, R223, 0x1, PT ;  /* 0x00000001df00780c */ /* 0x000fe20003f04270 */
[----:B------:R-:W0:Y:S01]  /*14b40*/  LDC.64 R8, c[0x0][0xba8] ;  /* 0x0002ea00ff087b82 */ /* 0x000e220000000a00 */
[----:B------:R-:W-:Y:S01]  /*14b50*/  ISETP.NE.AND P1, PT, R35, 0x1, PT ;  /* 0x000000012300780c */ /* 0x000fe20003f25270 */
[----:B------:R-:W-:Y:S01]  /*14b60*/  IMAD.MOV.U32 R27, RZ, RZ, R33 ;  /* 0x000000ffff1b7224 */ /* 0x000fe200078e0021 */
[----:B------:R-:W-:Y:S02]  /*14b70*/  SEL R4, R4, 0x978, P0 ;  /* 0x0000097804047807 */ /* 0x000fe40000000000 */
[----:B------:R-:W-:-:S03]  /*14b80*/  SEL R231, R231, RZ, P0 ;  /* 0x000000ffe7e77207 */ /* 0x000fc60000000000 */
[----:B------:R-:W1:Y:S08]  /*14b90*/  LDC.64 R20, c[0x0][R4+0x220] ;  /* 0x0000880004147b82 */ /* 0x000e700000000a00 */
[----:B------:R-:W3:Y:S08]  /*14ba0*/  LDC.64 R24, c[0x0][R4+0x218] ;  /* 0x0000860004187b82 */ /* 0x000ef00000000a00 */
[----:B------:R-:W4:Y:S08]  /*14bb0*/  LDC.64 R12, c[0x0][R4+0x228] ;  /* 0x00008a00040c7b82 */ /* 0x000f300000000a00 */
[----:B------:R-:W5:Y:S08]  /*14bc0*/  LDC.64 R10, c[0x0][R4+0x210] ;  /* 0x00008400040a7b82 */ /* 0x000f700000000a00 */
[----:B------:R-:W2:Y:S08]  /*14bd0*/  @P1 LDC R0, c[0x0][0xbec] ;  /* 0x0002fb00ff001b82 */ /* 0x000eb00000000800 */
[----:B------:R-:W4:Y:S01]  /*14be0*/  @P1 LDC R37, c[0x0][0xbf0] ;  /* 0x0002fc00ff251b82 */ /* 0x000f220000000800 */
[----:B-1----:R-:W-:-:S07]  /*14bf0*/  IMAD R21, R21, R31, RZ ;  /* 0x0000001f15157224 */ /* 0x002fce00078e02ff */
[----:B0-----:R-:W0:Y:S01]  /*14c00*/  @!P0 LDC R8, c[0x0][0xb50] ;  /* 0x0002d400ff088b82 */ /* 0x001e220000000800 */
[----:B------:R-:W-:-:S04]  /*14c10*/  IMAD.WIDE.U32 R14, R20, R31, RZ ;  /* 0x0000001f140e7225 */ /* 0x000fc800078e00ff */
[----:B------:R-:W-:Y:S02]  /*14c20*/  IMAD R21, R20, R30, R21 ;  /* 0x0000001e14157224 */ /* 0x000fe400078e0215 */
[----:B--2---:R-:W-:Y:S01]  /*14c30*/  @P1 IMAD.HI.U32 R0, R33, R0, RZ ;  /* 0x0000000021001227 */ /* 0x004fe200078e00ff */
[----:B------:R-:W1:Y:S03]  /*14c40*/  @!P0 LDC R9, c[0x0][0xb54] ;  /* 0x0002d500ff098b82 */ /* 0x000e660000000800 */
[-C--:B---3--:R-:W-:Y:S02]  /*14c50*/  IMAD R29, R25, R222.reuse, RZ ;  /* 0x000000de191d7224 */ /* 0x088fe400078e02ff */
[----:B------:R-:W-:Y:S01]  /*14c60*/  IMAD.WIDE.U32 R24, R24, R222, RZ ;  /* 0x000000de18187225 */ /* 0x000fe200078e00ff */
[----:B----4-:R-:W-:-:S03]  /*14c70*/  @P1 SHF.R.U32.HI R27, RZ, R37, R0 ;  /* 0x00000025ff1b1219 */ /* 0x010fc60000011600 */
        /* <DEDUP_REMOVED lines=12> */
[----:B-----5:R-:W-:Y:S01]  /*14d40*/  IMAD R0, R11, R15, RZ ;  /* 0x0000000f0b007224 */ /* 0x020fe200078e02ff */
[----:B------:R-:W-:-:S05]  /*14d50*/  SHF.R.S32.HI R21, RZ, 0x1f, R15 ;  /* 0x0000001fff157819 */ /* 0x000fca000001140f */
[C---:B------:R-:W-:Y:S02]  /*14d60*/  IMAD R21, R10.reuse, R21, R0 ;  /* 0x000000150a157224 */ /* 0x040fe400078e0200 */
[----:B------:R-:W-:-:S04]  /*14d70*/  IMAD.WIDE.U32 R10, R10, R15, R12 ;  /* 0x0000000f0a0a7225 */ /* 0x000fc800078e000c */
[----:B------:R-:W-:Y:S01]  /*14d80*/  IMAD.IADD R0, R11, 0x1, R21 ;  /* 0x000000010b007824 */ /* 0x000fe200078e0215 */
[----:B0-----:R-:W-:Y:S01]  /*14d90*/  LEA R8, P0, R10, R8, 0x2 ;  /* 0x000000080a087211 */ /* 0x001fe200078010ff */
[----:B------:R-:W-:-:S03]  /*14da0*/  IMAD.MOV.U32 R11, RZ, RZ, -0x800000 ;  /* 0xff800000ff0b7424 */ /* 0x000fc600078e00ff */
[----:B-1----:R-:W-:-:S05]  /*14db0*/  LEA.HI.X R9, R10, R9, R0, 0x2, P0 ;  /* 0x000000090a097211 */ /* 0x002fca00000f1400 */
[----:B------:R0:W-:Y:S04]  /*14dc0*/  STG.E desc[UR40][R8.64], R11 ;  /* 0x0000000b08007986 */ /* 0x0001e8000c101928 */
.L_x_5008:
[----:B------:R-:W-:Y:S05]  /*14dd0*/  BSYNC B1 ;  /* 0x0000000000017941 */ /* 0x000fea0003800000 */
.L_x_5007:
[----:B------:R-:W-:Y:S05]  /*14de0*/  @P2 BRA `(.L_x_5001) ;  /* 0x0000000800842947 */ /* 0x000fea0003800000 */
[----:B------:R-:W1:Y:S01]  /*14df0*/  LDC R21, c[0x0][0xbe8] ;  /* 0x0002fa00ff157b82 */ /* 0x000e620000000800 */
[----:B0-----:R-:W-:Y:S01]  /*14e00*/  SHF.R.S32.HI R9, RZ, 0x1f, R32 ;  /* 0x0000001fff097819 */ /* 0x001fe20000011420 */
        /* <DEDUP_REMOVED lines=12> */
[----:B-1----:R-:W-:-:S03]  /*14ed0*/  ISETP.NE.AND P0, PT, R21, 0x1, PT ;  /* 0x000000011500780c */ /* 0x002fc60003f05270 */
[----:B------:R-:W-:Y:S02]  /*14ee0*/  IMAD.IADD R13, R210, 0x1, R3 ;  /* 0x00000001d20d7824 */ /* 0x000fe400078e0203 */
[----:B------:R-:W-:Y:S01]  /*14ef0*/  IMAD R9, R222, UR5, R9 ;  /* 0x00000005de097c24 */ /* 0x000fe2000f8e0209 */
[----:B------:R-:W-:Y:S01]  /*14f00*/  ULDC.64 UR4, c[0x0][0xaf0] ;  /* 0x0002bc0000047ab9 */ /* 0x000fe20000000a00 */
[----:B------:R-:W-:Y:S02]  /*14f10*/  IMAD.MOV.U32 R3, RZ, RZ, R13 ;  /* 0x000000ffff037224 */ /* 0x000fe400078e000d */
[----:B------:R-:W-:-:S04]  /*14f20*/  IMAD.WIDE.U32 R8, R31, UR4, R8 ;  /* 0x000000041f087c25 */ /* 0x000fc8000f8e0008 */
[----:B---3--:R-:W0:Y:S08]  /*14f30*/  @P0 LDC R4, c[0x0][0xbec] ;  /* 0x0002fb00ff040b82 */ /* 0x008e300000000800 */
        /* <DEDUP_REMOVED lines=24> */
[----:B------:R-:W-:-:S05]  /*150c0*/  VIADD R9, R209, 0xc0 ;  /* 0x000000c0d1097836 */ /* 0x000fca0000000000 */
[----:B------:R-:W-:Y:S01]  /*150d0*/  SHF.R.S32.HI R10, RZ, 0x1f, R9 ;  /* 0x0000001fff0a7819 */ /* 0x000fe20000011409 */
[----:B------:R-:W-:Y:S06]  /*150e0*/  BRA.DIV UR4, `(.L_x_5009) ;  /* 0x000000a204847947 */ /* 0x000fec000b800000 */
[----:B------:R0:W1:Y:S04]  /*150f0*/  SHFL.IDX PT, R0, R4, RZ, 0x181f ;  /* 0x00181fff04007589 */ /* 0x00006800000e0000 */
[----:B------:R0:W3:Y:S02]  /*15100*/  SHFL.IDX PT, R14, R3, RZ, 0x181f ;  /* 0x00181fff030e7589 */ /* 0x0000e400000e0000 */
.L_x_5239:
        /* <DEDUP_REMOVED lines=12> */
[CC--:B---3--:R-:W-:Y:S02]  /*151d0*/  @!P3 LEA R12, P5, R209.reuse, R14.reuse, 0x1 ;  /* 0x0000000ed10cb211 */ /* 0x0c8fe400078a08ff */
[C---:B------:R-:W-:Y:S02]  /*151e0*/  @!P2 LEA R24, P4, R220.reuse, R14, 0x1 ;  /* 0x0000000edc18a211 */ /* 0x040fe400078808ff */
[----:B-1----:R-:W-:Y:S02]  /*151f0*/  @!P3 LEA.HI.X R13, R209, R0, R8, 0x1, P5 ;  /* 0x00000000d10db211 */ /* 0x002fe400028f0c08 */
        /* <DEDUP_REMOVED lines=10> */
.L_x_5011:
[----:B------:R-:W-:Y:S05]  /*152a0*/  BSYNC B1 ;  /* 0x0000000000017941 */ /* 0x000fea0003800000 */
.L_x_5010:
[----:B------:R-:W-:-:S03]  /*152b0*/  UMOV UR4, 0xffffffff ;  /* 0xffffffff00047882 */ /* 0x000fc60000000000 */
[----:B------:R-:W-:Y:S05]  /*152c0*/  BRA.DIV UR4, `(.L_x_5012) ;  /* 0x000000a204407947 */ /* 0x000fea000b800000 */
[----:B-1----:R1:W0:Y:S04]  /*152d0*/  SHFL.IDX PT, R0, R4, 0x1, 0x181f ;  /* 0x00381f0004007f89 */ /* 0x00222800000e0000 */
[----:B---34-:R1:W3:Y:S02]  /*152e0*/  SHFL.IDX PT, R14, R3, 0x1, 0x181f ;  /* 0x00381f00030e7f89 */ /* 0x0182e400000e0000 */
.L_x_5243:
        /* <DEDUP_REMOVED lines=24> */
.L_x_5014:
[----:B------:R-:W-:Y:S05]  /*15470*/  BSYNC B1 ;  /* 0x0000000000017941 */ /* 0x000fea0003800000 */
.L_x_5013:
[----:B------:R-:W-:-:S03]  /*15480*/  UMOV UR4, 0xffffffff ;  /* 0xffffffff00047882 */ /* 0x000fc60000000000 */
[----:B------:R-:W-:Y:S05]  /*15490*/  BRA.DIV UR4, `(.L_x_5015) ;  /* 0x000000a204147947 */ /* 0x000fea000b800000 */
[----:B0-----:R0:W0:Y:S04]  /*154a0*/  SHFL.IDX PT, R0, R4, 0x2, 0x181f ;  /* 0x00581f0004007f89 */ /* 0x00102800000e0000 */
[----:B---34-:R3:W4:Y:S02]  /*154b0*/  SHFL.IDX PT, R14, R3, 0x2, 0x181f ;  /* 0x00581f00030e7f89 */ /* 0x01872400000e0000 */
.L_x_5247:
        /* <DEDUP_REMOVED lines=24> */
.L_x_5017:
[----:B------:R-:W-:Y:S05]  /*15640*/  BSYNC B1 ;  /* 0x0000000000017941 */ /* 0x000fea0003800000 */
.L_x_5016:
[----:B------:R-:W-:-:S03]  /*15650*/  UMOV UR4, 0xffffffff ;  /* 0xffffffff00047882 */ /* 0x000fc60000000000 */
[----:B------:R-:W-:Y:S05]  /*15660*/  BRA.DIV UR4, `(.L_x_5018) ;  /* 0x0000009e04e87947 */ /* 0x000fea000b800000 */
[----:B0-----:R0:W0:Y:S04]  /*15670*/  SHFL.IDX PT, R0, R4, 0x3, 0x181f ;  /* 0x00781f0004007f89 */ /* 0x00102800000e0000 */
[----:B----4-:R4:W0:Y:S02]  /*15680*/  SHFL.IDX PT, R14, R3, 0x3, 0x181f ;  /* 0x00781f00030e7f89 */ /* 0x01082400000e0000 */
.L_x_5251:
[----:B-1-34-:R-:W-:-:S05]  /*15690*/  VIADD R3, R210, 0x60 ;  /* 0x00000060d2037836 */ /* 0x01afca0000000000 */
[----:B------:R-:W-:-:S13]  /*156a0*/  ISETP.GE.AND P0, PT, R3, R21, PT ;  /* 0x000000150300720c */ /* 0x000fda0003f06270 */
[----:B------:R-:W-:Y:S05]  /*156b0*/  @P0 BRA `(.L_x_5001) ;  /* 0x0000000000500947 */ /* 0x000fea0003800000 */
[----:B------:R-:W-:Y:S01]  /*156c0*/  ULDC UR4, c[0x0][0xac8] ;  /* 0x0002b20000047ab9 */ /* 0x000fe20000000800 */
[----:B0-----:R-:W-:Y:S02]  /*156d0*/  SHF.R.S32.HI R4, RZ, 0x1f, R209 ;  /* 0x0000001fff047819 */ /* 0x001fe400000114d1 */
        /* <DEDUP_REMOVED lines=18> */
.L_x_5001:
[----:B------:R-:W-:Y:S05]  /*15800*/  BSYNC B0 ;  /* 0x0000000000007941 */ /* 0x000fea0003800000 */
.L_x_4987:
[----:B------:R-:W-:Y:S02]  /*15810*/  ULDC UR4, c[0x0][0xc3c] ;  /* 0x00030f0000047ab9 */ /* 0x000fe40000000800 */
[----:B---3--:R-:W-:-:S13]  /*15820*/  ISETP.GE.AND P0, PT, R7, UR4, PT ;  /* 0x0000000407007c0c */ /* 0x008fda000bf06270 */
[----:B------:R-:W-:Y:S05]  /*15830*/  @!P0 BRA `(.L_x_5019) ;  /* 0xfffffeb800ec8947 */ /* 0x000fea000383ffff */
[----:B------:R-:W-:Y:S05]  /*15840*/  BRA `(.L_x_4859) ;  /* 0x0000008400b07947 */ /* 0x000fea0003800000 */
.L_x_4857:
        /* <DEDUP_REMOVED lines=18> */
.L_x_5020:
        /* <DEDUP_REMOVED lines=43> */
.L_x_5024:
        /* <DEDUP_REMOVED lines=39> */
.L_x_5022:
        /* <DEDUP_REMOVED lines=12> */
.L_x_5025:
        /* <DEDUP_REMOVED lines=63> */
.L_x_5026:
        /* <DEDUP_REMOVED lines=61> */
.L_x_5027:
[----:B01----:R-:W-:-:S05]  /*16710*/  LOP3.LUT R3, RZ, R2, RZ, 0x33, !PT ;  /* 0x00000002ff037212 */ /* 0x003fca00078e33ff */
[----:B------:R-:W-:-:S05]  /*16720*/  IMAD.IADD R2, R4, 0x1, R3 ;  /* 0x0000000104027824 */ /* 0x000fca00078e0203 */
[----:B------:R1:W-:Y:S01]  /*16730*/  STL [R1+0x4], R2 ;  /* 0x0000040201007387 */ /* 0x0003e20000100800 */
[----:B------:R-:W-:Y:S05]  /*16740*/  BRA `(.L_x_5028) ;  /* 0x0000000000107947 */ /* 0x000fea0003800000 */
.L_x_5023:
[----:B------:R-:W-:Y:S01]  /*16750*/  IMAD.U32 R2, RZ, RZ, UR6 ;  /* 0x00000006ff027e24 */ /* 0x000fe2000f8e00ff */
[----:B------:R0:W-:Y:S04]  /*16760*/  STL [R1+0x4], RZ ;  /* 0x000004ff01007387 */ /* 0x0001e80000100800 */
[----:B------:R0:W-:Y:S04]  /*16770*/  STL [R1+0x8], RZ ;  /* 0x000008ff01007387 */ /* 0x0001e80000100800 */
[----:B------:R0:W-:Y:S02]  /*16780*/  STL [R1], R2 ;  /* 0x0000000201007387 */ /* 0x0001e40000100800 */
.L_x_5028:
        /* <DEDUP_REMOVED lines=10> */
.L_x_5021:
        /* <DEDUP_REMOVED lines=9> */
[C---:B---3--:R-:W-:Y:S01]  /*168c0*/  IMAD.SHL.U32 R0, R6.reuse, 0x8, RZ ;  /* 0x0000000806007824 */ /* 0x048fe200078e00ff */
        /* <DEDUP_REMOVED lines=22> */
.L_x_5173:
[----:B0-2---:R-:W2:Y:S01]  /*16a30*/  LDL R0, [R1+0xc] ;  /* 0x00000c0001007983 */ /* 0x005ea20000100800 */
[----:B-1----:R-:W2:Y:S01]  /*16a40*/  LDC.64 R2, c[0x0][0xc88] ;  /* 0x00032200ff027b82 */ /* 0x002ea20000000a00 */
[----:B------:R-:W-:Y:S05]  /*16a50*/  YIELD ;  /* 0x0000000000007946 */ /* 0x000fea0003800000 */
[----:B------:R-:W-:Y:S01]  /*16a60*/  ULDC.64 UR4, c[0x0][0xa28] ;  /* 0x00028a0000047ab9 */ /* 0x000fe20000000a00 */
[----:B------:R-:W-:Y:S02]  /*16a70*/  CS2R R8, SRZ ;  /* 0x0000000000087805 */ /* 0x000fe4000001ff00 */
[----:B------:R-:W-:Y:S01]  /*16a80*/  ISETP.NE.U32.AND P0, PT, RZ, UR4, PT ;  /* 0x00000004ff007c0c */ /* 0x000fe2000bf05070 */
[----:B------:R-:W-:Y:S01]  /*16a90*/  ULDC.64 UR10, c[0x0][0xa18] ;  /* 0x00028600000a7ab9 */ /* 0x000fe20000000a00 */
[----:B------:R-:W-:Y:S01]  /*16aa0*/  ULDC.64 UR8, c[0x0][0xa10] ;  /* 0x0002840000087ab9 */ /* 0x000fe20000000a00 */
[----:B------:R-:W-:Y:S01]  /*16ab0*/  ULDC.64 UR6, c[0x0][0xa08] ;  /* 0x0002820000067ab9 */ /* 0x000fe20000000a00 */
[----:B--2---:R-:W-:-:S05]  /*16ac0*/  IMAD.WIDE R2, R0, 0x4, R2 ;  /* 0x0000000400027825 */ /* 0x004fca00078e0202 */
        /* <DEDUP_REMOVED lines=22> */
[----:B------:R-:W-:Y:S02]  /*16c30*/  IADD3.X R3, R15, UR5, RZ, P4, !PT ;  /* 0x000000050f037c10 */ /* 0x000fe4000a7fe4ff */
        /* <DEDUP_REMOVED lines=9> */
[----:B------:R0:W5:Y:S04]  /*16cd0*/  @P0 LDG.E R12, desc[UR40][R6.64] ;  /* 0x00000028060c0981 */ /* 0x000168000c1e1900 */
[----:B------:R0:W5:Y:S04]  /*16ce0*/  @P1 LDG.E R0, desc[UR40][R4.64] ;  /* 0x0000002804001981 */ /* 0x000168000c1e1900 */
        /* <DEDUP_REMOVED lines=14> */
[----:B-1----:R-:W-:Y:S01]  /*16dd0*/  IMAD.U32 R9, RZ, RZ, UR4 ;  /* 0x00000004ff097e24 */ /* 0x002fe2000f8e00ff */
[----:B0-----:R-:W-:Y:S06]  /*16de0*/  @P3 BRA `(.L_x_5030) ;  /* 0x0000000000143947 */ /* 0x001fec0003800000 */
[----:B------:R-:W-:Y:S05]  /*16df0*/  @!P2 BRA `(.L_x_5030) ;  /* 0x000000000010a947 */ /* 0x000fea0003800000 */
[----:B------:R-:W2:Y:S04]  /*16e00*/  LDG.E R10, desc[UR40][R2.64] ;  /* 0x00000028020a7981 */ /* 0x000ea8000c1e1900 */
[----:B------:R-:W2:Y:S02]  /*16e10*/  LDG.E R2, desc[UR40][R2.64+0x4] ;  /* 0x0000042802027981 */ /* 0x000ea4000c1e1900 */
[----:B--2--5:R-:W-:-:S05]  /*16e20*/  IMAD.IADD R14, R2, 0x1, -R10 ;  /* 0x00000001020e7824 */ /* 0x024fca00078e0a0a */
[----:B------:R0:W-:Y:S02]  /*16e30*/  STL [R1+0x48], R14 ;  /* 0x0000480e01007387 */ /* 0x0001e40000100800 */
.L_x_5030:
[----:B------:R-:W2:Y:S01]  /*16e40*/  LDL.LU R3, [R1+0x8] ;  /* 0x0000080001037983 */ /* 0x000ea20000300800 */
[----:B------:R-:W-:Y:S02]  /*16e50*/  ULDC.64 UR4, c[0x0][0xa20] ;  /* 0x0002880000047ab9 */ /* 0x000fe40000000a00 */
[----:B------:R-:W-:Y:S01]  /*16e60*/  ISETP.NE.U32.AND P2, PT, RZ, UR4, PT ;  /* 0x00000004ff007c0c */ /* 0x000fe2000bf45070 */
[----:B------:R1:W-:Y:S03]  /*16e70*/  STL [R1+0x8], R13 ;  /* 0x0000080d01007387 */ /* 0x0003e60000100800 */
[----:B------:R-:W-:Y:S02]  /*16e80*/  ISETP.NE.AND.EX P2, PT, RZ, UR5, PT, P2 ;  /* 0x00000005ff007c0c */ /* 0x000fe4000bf45320 */
[C---:B--2---:R-:W-:Y:S02]  /*16e90*/  LOP3.LUT R10, R3.reuse, 0xff000000, RZ, 0xc0, !PT ;  /* 0xff000000030a7812 */ /* 0x044fe400078ec0ff */
[----:B------:R-:W-:-:S02]  /*16ea0*/  LOP3.LUT R2, R3, 0xff0000, RZ, 0xc0, !PT ;  /* 0x00ff000003027812 */ /* 0x000fc400078ec0ff */
        /* <DEDUP_REMOVED lines=10> */
.L_x_5031:
[----:B------:R-:W-:Y:S05]  /*16f50*/  @!P0 BRA `(.L_x_5032) ;  /* 0x00000000000c8947 */ /* 0x000fea0003800000 */
[----:B------:R-:W2:Y:S04]  /*16f60*/  LDG.E R9, desc[UR40][R6.64] ;  /* 0x0000002806097981 */ /* 0x000ea8000c1e1900 */
[----:B------:R-:W2:Y:S02]  /*16f70*/  LDG.E R6, desc[UR40][R6.64+0x4] ;  /* 0x0000042806067981 */ /* 0x000ea4000c1e1900 */
[----:B--2---:R-:W-:-:S07]  /*16f80*/  IMAD.IADD R9, R6, 0x1, -R9 ;  /* 0x0000000106097824 */ /* 0x004fce00078e0a09 */
.L_x_5032:
[----:B------:R-:W2:Y:S01]  /*16f90*/  LDL R7, [R1+0x4] ;  /* 0x0000040001077983 */ /* 0x000ea20000100800 */
[----:B-1----:R-:W1:Y:S03]  /*16fa0*/  LDC R3, c[0x0][0x448] ;  /* 0x00011200ff037b82 */ /* 0x002e660000000800 */
[----:B------:R-:W3:Y:S04]  /*16fb0*/  @P1 LDG.E R2, desc[UR40][R4.64] ;  /* 0x0000002804021981 */ /* 0x000ee8000c1e1900 */
[----:B------:R4:W3:Y:S01]  /*16fc0*/  @P1 LDG.E R4, desc[UR40][R4.64+0x4] ;  /* 0x0000042804041981 */ /* 0x0008e2000c1e1900 */
[----:B------:R-:W-:Y:S01]  /*16fd0*/  LOP3.LUT R12, R10, 0xff, RZ, 0xc0, !PT ;  /* 0x000000ff0a0c7812 */ /* 0x000fe200078ec0ff */
[----:B------:R-:W-:Y:S01]  /*16fe0*/  BSSY B0, `(.L_x_5033) ;  /* 0x0000037000007945 */ /* 0x000fe20003800000 */
[----:B------:R-:W-:-:S03]  /*16ff0*/  SHF.R.U32.HI R10, RZ, 0x10, R10 ;  /* 0x00000010ff0a7819 */ /* 0x000fc6000001160a */
[----:B------:R0:W-:Y:S01]  /*17000*/  STL [R1+0x60], R12 ;  /* 0x0000600c01007387 */ /* 0x0001e20000100800 */
[----:B-1----:R-:W-:-:S13]  /*17010*/  ISETP.NE.AND P0, PT, R3, 0x1, PT ;  /* 0x000000010300780c */ /* 0x002fda0003f05270 */
[----:B----4-:R-:W1:Y:S08]  /*17020*/  @P0 LDC R5, c[0x0][0x44c] ;  /* 0x00011300ff050b82 */ /* 0x010e700000000800 */
[----:B------:R-:W4:Y:S01]  /*17030*/  @P0 LDC R6, c[0x0][0x450] ;  /* 0x00011400ff060b82 */ /* 0x000f220000000800 */
[----:B--2---:R-:W-:Y:S02]  /*17040*/  IMAD.SHL.U32 R3, R7, 0x80, RZ ;  /* 0x0000008007037824 */ /* 0x004fe400078e00ff */
[----:B-----5:R-:W-:-:S02]  /*17050*/  IMAD.IADD R7, R9, 0x1, -R8 ;  /* 0x0000000109077824 */ /* 0x020fc400078e0a08 */
[----:B------:R-:W-:Y:S02]  /*17060*/  VIADD R3, R3, 0x7f ;  /* 0x0000007f03037836 */ /* 0x000fe40000000000 */
[----:B---3--:R-:W-:Y:S02]  /*17070*/  @P1 IMAD.IADD R11, R4, 0x1, -R2 ;  /* 0x00000001040b1824 */ /* 0x008fe400078e0a02 */
[----:B-1----:R-:W-:-:S05]  /*17080*/  @P0 IMAD.HI.U32 R2, R3, R5, RZ ;  /* 0x0000000503020227 */ /* 0x002fca00078e00ff */
[----:B----4-:R-:W-:Y:S01]  /*17090*/  @P0 SHF.R.U32.HI R3, RZ, R6, R2 ;  /* 0x00000006ff030219 */ /* 0x010fe20000011602 */
[----:B------:R-:W-:-:S04]  /*170a0*/  IMAD.IADD R2, R7, 0x1, R11 ;  /* 0x0000000107027824 */ /* 0x000fc800078e020b */
[C---:B------:R-:W-:Y:S01]  /*170b0*/  VIADD R4, R2.reuse, 0x5f ;  /* 0x0000005f02047836 */ /* 0x040fe20000000000 */
[----:B------:R-:W-:-:S03]  /*170c0*/  IADD3 R21, R2, 0x60, -R14 ;  /* 0x0000006002157810 */ /* 0x000fc60007ffe80e */
[----:B------:R-:W-:-:S04]  /*170d0*/  IMAD.HI R2, R4, 0x2aaaaaab, RZ ;  /* 0x2aaaaaab04027827 */ /* 0x000fc800078e02ff */
[----:B------:R-:W-:Y:S01]  /*170e0*/  IMAD.IADD R3, R21, 0x1, R3 ;  /* 0x0000000115037824 */ /* 0x000fe200078e0203 */
[----:B------:R-:W-:Y:S01]  /*170f0*/  SHF.R.U32.HI R20, RZ, 0x1f, R2 ;  /* 0x0000001fff147819 */ /* 0x000fe20000011602 */
[----:B------:R-:W-:Y:S02]  /*17100*/  IMAD.MOV.U32 R4, RZ, RZ, RZ ;  /* 0x000000ffff047224 */ /* 0x000fe400078e00ff */
[----:B------:R-:W-:Y:S01]  /*17110*/  IMAD.HI R3, R3, 0x2aaaaaab, RZ ;  /* 0x2aaaaaab03037827 */ /* 0x000fe200078e02ff */
[----:B------:R-:W-:-:S04]  /*17120*/  LEA.HI.SX32 R20, R2, R20, 0x1c ;  /* 0x0000001402147211 */ /* 0x000fc800078fe2ff */
[----:B------:R-:W-:-:S04]  /*17130*/  SHF.R.U32.HI R6, RZ, 0x1f, R3 ;  /* 0x0000001fff067819 */ /* 0x000fc80000011603 */
[----:B------:R-:W-:-:S04]  /*17140*/  LEA.HI.SX32 R6, R3, R6, 0x1c ;  /* 0x0000000603067211 */ /* 0x000fc800078fe2ff */
[----:B------:R-:W-:-:S04]  /*17150*/  VIMNMX R6, R20, R6, PT ;  /* 0x0000000614067248 */ /* 0x000fc80003fe0100 */
[----:B------:R-:W-:-:S13]  /*17160*/  ISETP.GE.AND P0, PT, R6, 0x1, PT ;  /* 0x000000010600780c */ /* 0x000fda0003f06270 */
[----:B0-----:R-:W-:Y:S05]  /*17170*/  @!P0 BRA `(.L_x_5034) ;  /* 0x0000000000748947 */ /* 0x001fea0003800000 */
[----:B------:R-:W-:Y:S01]  /*17180*/  ISETP.NE.AND P0, PT, R10, RZ, PT ;  /* 0x000000ff0a00720c */ /* 0x000fe20003f05270 */
[----:B------:R-:W-:-:S03]  /*17190*/  ULDC UR4, c[0x0][0x9f0] ;  /* 0x00027c0000047ab9 */ /* 0x000fc60000000800 */
[----:B------:R-:W-:-:S04]  /*171a0*/  SEL R2, R10, UR4, P0 ;  /* 0x000000040a027c07 */ /* 0x000fc80008000000 */
[----:B------:R-:W-:Y:S02]  /*171b0*/  IABS R3, R2 ;  /* 0x0000000200037213 */ /* 0x000fe40000000000 */
[----:B------:R-:W-:Y:S02]  /*171c0*/  IADD3 R8, R2, -0x1, R6 ;  /* 0xffffffff02087810 */ /* 0x000fe40007ffe006 */
[----:B------:R-:W0:Y:S08]  /*171d0*/  I2F.RP R4, R3 ;  /* 0x0000000300047306 */ /* 0x000e300000209400 */
[----:B0-----:R-:W0:Y:S02]  /*171e0*/  MUFU.RCP R4, R4 ;  /* 0x0000000400047308 */ /* 0x001e240000001000 */
[----:B0-----:R-:W-:-:S06]  /*171f0*/  VIADD R4, R4, 0xffffffe ;  /* 0x0ffffffe04047836 */ /* 0x001fcc0000000000 */
[----:B------:R0:W1:Y:S02]  /*17200*/  F2I.FTZ.U32.TRUNC.NTZ R5, R4 ;  /* 0x0000000400057305 */ /* 0x000064000021f000 */
[----:B0-----:R-:W-:-:S04]  /*17210*/  LOP3.LUT R4, R8, R2, RZ, 0x3c, !PT ;  /* 0x0000000208047212 */ /* 0x001fc800078e3cff */
[----:B------:R-:W-:Y:S01]  /*17220*/  ISETP.GE.AND P3, PT, R4, RZ, PT ;  /* 0x000000ff0400720c */ /* 0x000fe20003f66270 */
[----:B-1----:R-:W-:-:S04]  /*17230*/  IMAD.MOV R4, RZ, RZ, -R5 ;  /* 0x000000ffff047224 */ /* 0x002fc800078e0a05 */
        /* <DEDUP_REMOVED lines=17> */
.L_x_5034:
[----:B------:R-:W-:Y:S05]  /*17350*/  BSYNC B0 ;  /* 0x0000000000007941 */ /* 0x000fea0003800000 */
.L_x_5033:
        /* <DEDUP_REMOVED lines=21> */
[----:B------:R-:W0:Y:S02]  /*174b0*/  S2R R4, SR_TID.X ;  /* 0x0000000000047919 */ /* 0x000e240000002100 */
[----:B0-----:R-:W-:-:S04]  /*174c0*/  SHF.R.U32.HI R4, RZ, 0x5, R4 ;  /* 0x00000005ff047819 */ /* 0x001fc80000011604 */
[----:B------:R-:W-:-:S05]  /*174d0*/  LOP3.LUT R4, R4, 0x3, RZ, 0xc0, !PT ;  /* 0x0000000304047812 */ /* 0x000fca00078ec0ff */
[----:B------:R0:W1:Y:S02]  /*174e0*/  SHFL.IDX PT, R14, R4, RZ, 0x1f ;  /* 0x00001fff040e7589 */ /* 0x00006400000e0000 */
.L_x_5254:
[----:B-1----:R-:W-:Y:S02]  /*174f0*/  ISETP.NE.AND P0, PT, R14, RZ, PT ;  /* 0x000000ff0e00720c */ /* 0x002fe40003f05270 */
[----:B------:R-:W-:-:S11]  /*17500*/  PLOP3.LUT P6, PT, PT, PT, PT, 0x8, 0x0 ;  /* 0x000000000000781c */ /* 0x000fd60003fce170 */
[----:B------:R-:W-:Y:S05]  /*17510*/  @P0 BRA `(.L_x_5038) ;  /* 0x00000000000c0947 */ /* 0x000fea0003800000 */
[----:B------:R-:W-:-:S03]  /*17520*/  UMOV UR4, 0xffffffff ;  /* 0xffffffff00047882 */ /* 0x000fc60000000000 */
[----:B------:R-:W-:Y:S05]  /*17530*/  BRA.DIV UR4, `(.L_x_5039) ;  /* 0x0000008204b07947 */ /* 0x000fea000b800000 */
[----:B------:R-:W-:-:S13]  /*17540*/  ELECT P6, URZ, PT ;  /* 0x00000000003f782f */ /* 0x000fda00038c0000 */
.L_x_5038:
        /* <DEDUP_REMOVED lines=9> */
.L_x_5257:
[----:B------:R-:W-:Y:S05]  /*175e0*/  BSYNC B1 ;  /* 0x0000000000017941 */ /* 0x000fea0003800000 */
.L_x_5040:
        /* <DEDUP_REMOVED lines=12> */
.L_x_5258:
[----:B------:R-:W-:Y:S05]  /*176b0*/  BSYNC B2 ;  /* 0x0000000000027941 */ /* 0x000fea0003800000 */
.L_x_5044:
        /* <DEDUP_REMOVED lines=9> */
.L_x_5047:
[----:B------:R-:W-:Y:S05]  /*17750*/  BSYNC B2 ;  /* 0x0000000000027941 */ /* 0x000fea0003800000 */
.L_x_5046:
        /* <DEDUP_REMOVED lines=13> */
.L_x_5048:
        /* <DEDUP_REMOVED lines=13> */
.L_x_5259:
[----:B------:R-:W-:Y:S05]  /*17900*/  BSYNC B2 ;  /* 0x0000000000027941 */ /* 0x000fea0003800000 */
.L_x_5049:
        /* <DEDUP_REMOVED lines=11> */
.L_x_5052:
[----:B------:R-:W-:Y:S05]  /*179c0*/  BSYNC B2 ;  /* 0x0000000000027941 */ /* 0x000fea0003800000 */
.L_x_5051:
        /* <DEDUP_REMOVED lines=10> */
.L_x_5053:
        /* <DEDUP_REMOVED lines=15> */
.L_x_5054:
        /* <DEDUP_REMOVED lines=15> */
.L_x_5055:
        /* <DEDUP_REMOVED lines=15> */
.L_x_5056:
        /* <DEDUP_REMOVED lines=10> */
.L_x_5043:
[----:B------:R-:W-:Y:S05]  /*17de0*/  BSYNC B1 ;  /* 0x0000000000017941 */ /* 0x000fea0003800000 */
.L_x_5042:
        /* <DEDUP_REMOVED lines=13> */
.L_x_5072:
[----:B------:R-:W-:Y:S05]  /*17ec0*/  YIELD ;  /* 0x0000000000007946 */ /* 0x000fea0003800000 */
[----:B------:R-:W-:Y:S04]  /*17ed0*/  BSSY B1, `(.L_x_5057) ;  /* 0x000007e000017945 */ /* 0x000fe80003800000 */
[----:B-1----:R-:W-:Y:S05]  /*17ee0*/  @!P6 BRA `(.L_x_5058) ;  /* 0x0000000400f0e947 */ /* 0x002fea0003800000 */
[----:B0-----:R-:W2:Y:S04]  /*17ef0*/  LDL R5, [R1+0x14] ;  /* 0x0000140001057983 */ /* 0x001ea80000100800 */
        /* <DEDUP_REMOVED lines=9> */
.L_x_5260:
[----:B------:R-:W-:Y:S05]  /*17f90*/  BSYNC B2 ;  /* 0x0000000000027941 */ /* 0x000fea0003800000 */
.L_x_5059:
        /* <DEDUP_REMOVED lines=9> */
.L_x_5062:
[----:B------:R-:W-:Y:S05]  /*18030*/  BSYNC B2 ;  /* 0x0000000000027941 */ /* 0x000fea0003800000 */
.L_x_5061:
        /* <DEDUP_REMOVED lines=12> */
.L_x_5063:
        /* <DEDUP_REMOVED lines=13> */
.L_x_5261:
[----:B------:R-:W-:Y:S05]  /*181d0*/  BSYNC B2 ;  /* 0x0000000000027941 */ /* 0x000fea0003800000 */
.L_x_5064:
        /* <DEDUP_REMOVED lines=11> */
.L_x_5067:
[----:B------:R-:W-:Y:S05]  /*18290*/  BSYNC B2 ;  /* 0x0000000000027941 */ /* 0x000fea0003800000 */
.L_x_5066:
        /* <DEDUP_REMOVED lines=10> */
.L_x_5068:
        /* <DEDUP_REMOVED lines=15> */
.L_x_5069:
        /* <DEDUP_REMOVED lines=15> */
.L_x_5070:
        /* <DEDUP_REMOVED lines=15> */
.L_x_5071:
        /* <DEDUP_REMOVED lines=10> */
.L_x_5058:
[----:B------:R-:W-:Y:S05]  /*186b0*/  BSYNC B1 ;  /* 0x0000000000017941 */ /* 0x000fea0003800000 */
.L_x_5057:
[----:B------:R-:W2:Y:S04]  /*186c0*/  LDL.LU R9, [R1+0x14] ;  /* 0x0000140001097983 */ /* 0x000ea80000300800 */
[----:B0-----:R-:W3:Y:S01]  /*186d0*/  LDL.LU R7, [R1+0x1c] ;  /* 0x00001c0001077983 */ /* 0x001ee20000300800 */
        /* <DEDUP_REMOVED lines=10> */
.L_x_5036:
[----:B------:R-:W-:Y:S05]  /*18780*/  BSYNC B0 ;  /* 0x0000000000007941 */ /* 0x000fea0003800000 */
.L_x_5035:
[----:B01----:R-:W2:Y:S01]  /*18790*/  LDL R5, [R1+0x4] ;  /* 0x0000040001057983 */ /* 0x003ea20000100800 */
[----:B------:R-:W0:Y:S01]  /*187a0*/  LDC R0, c[0x0][0x448] ;  /* 0x00011200ff007b82 */ /* 0x000e220000000800 */
[----:B------:R-:W-:Y:S01]  /*187b0*/  ISETP.NE.AND P2, PT, R10, RZ, PT ;  /* 0x000000ff0a00720c */ /* 0x000fe20003f45270 */
[----:B------:R-:W-:Y:S05]  /*187c0*/  @!P0 WARPSYNC.ALL ;  /* 0x0000000000008948 */ /* 0x000fea0003800000 */
[----:B------:R-:W-:Y:S07]  /*187d0*/  BSSY B0, `(.L_x_5073) ;  /* 0x000002d000007945 */ /* 0x000fee0003800000 */
[----:B------:R-:W1:Y:S08]  /*187e0*/  @!P2 LDC R10, c[0x0][0x9f0] ;  /* 0x00027c00ff0aab82 */ /* 0x000e700000000800 */
[----:B------:R-:W-:Y:S01]  /*187f0*/  @!P0 BAR.SYNC.DEFER_BLOCKING 0xc, 0x180 ;  /* 0x0306000000008b1d */ /* 0x000fe20000010000 */
[----:B0-----:R-:W-:-:S13]  /*18800*/  ISETP.NE.AND P1, PT, R0, 0x1, PT ;  /* 0x000000010000780c */ /* 0x001fda0003f25270 */
[----:B------:R-:W0:Y:S08]  /*18810*/  @P1 LDC R2, c[0x0][0x44c] ;  /* 0x00011300ff021b82 */ /* 0x000e300000000800 */
[----:B------:R-:W3:Y:S01]  /*18820*/  @P1 LDC R3, c[0x0][0x450] ;  /* 0x00011400ff031b82 */ /* 0x000ee20000000800 */
[----:B--2---:R-:W-:-:S05]  /*18830*/  LEA R0, R5, 0x7f, 0x7 ;  /* 0x0000007f05007811 */ /* 0x004fca00078e38ff */
[----:B0-----:R-:W-:-:S05]  /*18840*/  @P1 IMAD.HI.U32 R2, R0, R2, RZ ;  /* 0x0000000200021227 */ /* 0x001fca00078e00ff */
[----:B---3--:R-:W-:-:S05]  /*18850*/  @P1 SHF.R.U32.HI R0, RZ, R3, R2 ;  /* 0x00000003ff001219 */ /* 0x008fca0000011602 */
[----:B------:R-:W-:-:S04]  /*18860*/  IMAD.IADD R0, R21, 0x1, R0 ;  /* 0x0000000115007824 */ /* 0x000fc800078e0200 */
[----:B------:R-:W-:-:S05]  /*18870*/  IMAD.HI R0, R0, 0x2aaaaaab, RZ ;  /* 0x2aaaaaab00007827 */ /* 0x000fca00078e02ff */
[----:B------:R-:W-:-:S04]  /*18880*/  SHF.R.U32.HI R2, RZ, 0x1f, R0 ;  /* 0x0000001fff027819 */ /* 0x000fc80000011600 */
[----:B------:R-:W-:-:S04]  /*18890*/  LEA.HI.SX32 R0, R0, R2, 0x1c ;  /* 0x0000000200007211 */ /* 0x000fc800078fe2ff */
[----:B------:R-:W-:-:S04]  /*188a0*/  VIMNMX R7, R20, R0, PT ;  /* 0x0000000014077248 */ /* 0x000fc80003fe0100 */
[----:B------:R-:W-:Y:S01]  /*188b0*/  ISETP.GE.AND P1, PT, R7, 0x1, PT ;  /* 0x000000010700780c */ /* 0x000fe20003f26270 */
[----:B------:R0:W-:Y:S04]  /*188c0*/  STL [R1+0x38], R7 ;  /* 0x0000380701007387 */ /* 0x0001e80000100800 */
[----:B------:R0:W-:Y:S08]  /*188d0*/  STL [R1+0x3c], RZ ;  /* 0x00003cff01007387 */ /* 0x0001f00000100800 */
[----:B01----:R-:W-:Y:S05]  /*188e0*/  @!P1 BRA `(.L_x_5074) ;  /* 0x00000000006c9947 */ /* 0x003fea0003800000 */
        /* <DEDUP_REMOVED lines=27> */
.L_x_5074:
[----:B------:R-:W-:Y:S05]  /*18aa0*/  BSYNC B0 ;  /* 0x0000000000007941 */ /* 0x000fea0003800000 */
.L_x_5073:
[----:B------:R-:W2:Y:S04]  /*18ab0*/  LDL R0, [R1+0x3c] ;  /* 0x00003c0001007983 */ /* 0x000ea80000100800 */
[----:B0-----:R-:W2:Y:S01]  /*18ac0*/  LDL R2, [R1+0x60] ;  /* 0x0000600001027983 */ /* 0x001ea20000100800 */
[----:B------:R-:W-:Y:S01]  /*18ad0*/  BSSY B7, `(.L_x_5075) ;  /* 0x00003eb000077945 */ /* 0x000fe20003800000 */
[----:B--2---:R-:W-:-:S05]  /*18ae0*/  IMAD R2, R2, R0, RZ ;  /* 0x0000000002027224 */ /* 0x004fca00078e02ff */
[----:B------:R-:W-:Y:S01]  /*18af0*/  VIADDMNMX R0, R2, R0, R7, PT ;  /* 0x0000000002007246 */ /* 0x000fe20003800107 */
[----:B------:R0:W-:Y:S03]  /*18b00*/  STL [R1+0x28], R2 ;  /* 0x0000280201007387 */ /* 0x0001e60000100800 */
[----:B------:R-:W-:Y:S01]  /*18b10*/  ISETP.GT.AND P0, PT, R0, R2, PT ;  /* 0x000000020000720c */ /* 0x000fe20003f04270 */
[----:B------:R0:W-:-:S12]  /*18b20*/  STL [R1+0x40], R0 ;  /* 0x0000400001007387 */ /* 0x0001d80000100800 */
[----:B0-----:R-:W-:Y:S05]  /*18b30*/  @P0 BRA `(.L_x_5076) ;  /* 0x0000000000480947 */ /* 0x001fea0003800000 */
[----:B------:R-:W0:Y:S02]  /*18b40*/  S2R R0, SR_TID.X ;  /* 0x0000000000007919 */ /* 0x000e240000002100 */
[----:B0-----:R-:W-:-:S04]  /*18b50*/  LOP3.LUT R0, R0, 0x7f, RZ, 0xc0, !PT ;  /* 0x0000007f00007812 */ /* 0x001fc800078ec0ff */
[----:B------:R-:W-:-:S13]  /*18b60*/  ISETP.NE.AND P0, PT, R0, RZ, PT ;  /* 0x000000ff0000720c */ /* 0x000fda0003f05270 */
[----:B------:R-:W-:Y:S05]  /*18b70*/  @P0 BRA `(.L_x_5077) ;  /* 0x0000003c00800947 */ /* 0x000fea0003800000 */
[----:B------:R-:W0:Y:S01]  /*18b80*/  S2R R5, SR_LANEID ;  /* 0x0000000000057919 */ /* 0x000e220000000000 */
[----:B------:R-:W-:Y:S01]  /*18b90*/  VOTEU.ANY UR4, UPT, PT ;  /* 0x0000000000047886 */ /* 0x000fe200038e0100 */
[----:B------:R-:W1:Y:S01]  /*18ba0*/  LDC.64 R2, c[0x0][0xc60] ;  /* 0x00031800ff027b82 */ /* 0x000e620000000a00 */
[----:B------:R-:W0:Y:S02]  /*18bb0*/  FLO.U32 R0, UR4 ;  /* 0x0000000400007d00 */ /* 0x000e2400080e0000 */
[----:B0-----:R-:W-:-:S06]  /*18bc0*/  ISETP.EQ.U32.AND P0, PT, R0, R5, PT ;  /* 0x000000050000720c */ /* 0x001fcc0003f02070 */
[----:B------:R-:W1:Y:S07]  /*18bd0*/  POPC R5, UR4 ;  /* 0x0000000400057d09 */ /* 0x000e6e0008000000 */
[----:B-1----:R-:W2:Y:S01]  /*18be0*/  @P0 ATOMG.E.ADD.STRONG.GPU PT, R3, desc[UR40][R2.64], R5 ;  /* 0x00000005020309a8 */ /* 0x002ea200081ee1e8 */
[----:B------:R-:W0:Y:S02]  /*18bf0*/  S2R R4, SR_LTMASK ;  /* 0x0000000000047919 */ /* 0x000e240000003900 */
[----:B0-----:R-:W-:-:S04]  /*18c00*/  LOP3.LUT R4, R4, UR4, RZ, 0xc0, !PT ;  /* 0x0000000404047c12 */ /* 0x001fc8000f8ec0ff */
[----:B------:R-:W0:Y:S01]  /*18c10*/  POPC R7, R4 ;  /* 0x0000000400077309 */ /* 0x000e220000000000 */
[----:B--2---:R-:W0:Y:S02]  /*18c20*/  SHFL.IDX PT, R0, R3, R0, 0x1f ;  /* 0x00001f0003007589 */ /* 0x004e2400000e0000 */
[----:B0-----:R-:W-:-:S05]  /*18c30*/  IADD3 R0, R0, UR37, R7 ;  /* 0x0000002500007c10 */ /* 0x001fca000fffe007 */
[----:B------:R4:W-:Y:S01]  /*18c40*/  STL [R1], R0 ;  /* 0x0000000001007387 */ /* 0x0009e20000100800 */
[----:B------:R-:W-:Y:S05]  /*18c50*/  BRA `(.L_x_5077) ;  /* 0x0000003c00487947 */ /* 0x000fea0003800000 */
.L_x_5076:
        /* <DEDUP_REMOVED lines=20> */
.L_x_5079:
[----:B------:R-:W-:Y:S05]  /*18da0*/  BSYNC B6 ;  /* 0x0000000000067941 */ /* 0x000fea0003800000 */
.L_x_5078:
        /* <DEDUP_REMOVED lines=20> */
.L_x_5082:
        /* <DEDUP_REMOVED lines=16> */
.L_x_5081:
[----:B------:R-:W-:Y:S05]  /*18ff0*/  BSYNC B6 ;  /* 0x0000000000067941 */ /* 0x000fea0003800000 */
.L_x_5080:
        /* <DEDUP_REMOVED lines=10> */
[----:B0-----:R-:W0:Y:S01]  /*190a0*/  LDC.64 R2, c[0x0][0x418] ;  /* 0x00010600ff027b82 */ /* 0x001e220000000a00 */
[----:B----4-:R-:W-:Y:S01]  /*190b0*/  VIADD R0, R0, 0xffffffff ;  /* 0xffffffff00007836 */ /* 0x010fe20000000000 */
[----:B--2---:R-:W-:Y:S01]  /*190c0*/  SHF.R.S32.HI R8, RZ, 0x1f, R7 ;  /* 0x0000001fff087819 */ /* 0x004fe20000011407 */
[----:B------:R1:W-:Y:S04]  /*190d0*/  @P0 STL [R1+0x8], R7 ;  /* 0x0000080701000387 */ /* 0x0003e80000100800 */
[----:B------:R1:W-:Y:S01]  /*190e0*/  STL [R1+0x20], R8 ;  /* 0x0000200801007387 */ /* 0x0003e20000100800 */
[----:B0-----:R-:W-:Y:S01]  /*190f0*/  LOP3.LUT P0, RZ, R2, UR4, RZ, 0xfc, !PT ;  /* 0x0000000402ff7c12 */ /* 0x001fe2000f80fcff */
[----:B------:R-:W-:-:S03]  /*19100*/  UMOV UR4, 0xffffffff ;  /* 0xffffffff00047882 */ /* 0x000fc60000000000 */
[----:B------:R-:W-:-:S04]  /*19110*/  LOP3.LUT P0, RZ, R3, UR5, RZ, 0xfc, P0 ;  /* 0x0000000503ff7c12 */ /* 0x000fc8000800fcff */
[----:B------:R-:W-:Y:S01]  /*19120*/  SEL R17, R7, RZ, !P0 ;  /* 0x000000ff07117207 */ /* 0x000fe20004000000 */
[----:B-1----:R-:W-:Y:S08]  /*19130*/  BRA.DIV UR4, `(.L_x_5083) ;  /* 0x0000006a04347947 */ /* 0x002ff0000b800000 */
[----:B------:R-:W0:Y:S02]  /*19140*/  S2R R4, SR_TID.X ;  /* 0x0000000000047919 */ /* 0x000e240000002100 */
[----:B0-----:R-:W-:-:S04]  /*19150*/  SHF.R.U32.HI R4, RZ, 0x5, R4 ;  /* 0x00000005ff047819 */ /* 0x001fc80000011604 */
[----:B------:R-:W-:-:S05]  /*19160*/  LOP3.LUT R4, R4, 0x3, RZ, 0xc0, !PT ;  /* 0x0000000304047812 */ /* 0x000fca00078ec0ff */
[----:B------:R0:W1:Y:S02]  /*19170*/  SHFL.IDX PT, R14, R4, RZ, 0x1f ;  /* 0x00001fff040e7589 */ /* 0x00006400000e0000 */
.L_x_5264:
        /* <DEDUP_REMOVED lines=9> */
.L_x_5267:
[----:B------:R-:W-:Y:S05]  /*19210*/  @!P6 BRA `(.L_x_5084) ;  /* 0x0000000000fce947 */ /* 0x000fea0003800000 */
[----:B------:R-:W-:-:S04]  /*19220*/  ISETP.NE.U32.AND P0, PT, R2, RZ, PT ;  /* 0x000000ff0200720c */ /* 0x000fc80003f05070 */
[----:B------:R-:W-:-:S13]  /*19230*/  ISETP.NE.AND.EX P0, PT, R3, RZ, PT, P0 ;  /* 0x000000ff0300720c */ /* 0x000fda0003f05300 */
[----:B------:R-:W-:Y:S05]  /*19240*/  @!P0 BRA `(.L_x_5086) ;  /* 0x0000000000508947 */ /* 0x000fea0003800000 */
[----:B------:R-:W1:Y:S01]  /*19250*/  LDC R6, c[0x0][0x43c] ;  /* 0x00010f00ff067b82 */ /* 0x000e620000000800 */
[----:B------:R-:W-:Y:S01]  /*19260*/  IMAD.MOV.U32 R9, RZ, RZ, R0 ;  /* 0x000000ffff097224 */ /* 0x000fe200078e0000 */
[----:B------:R-:W-:-:S03]  /*19270*/  ULDC.64 UR4, c[0x0][0x428] ;  /* 0x00010a0000047ab9 */ /* 0x000fc60000000a00 */
[----:B------:R-:W-:Y:S01]  /*19280*/  IMAD.MOV.U32 R0, RZ, RZ, R9 ;  /* 0x000000ffff007224 */ /* 0x000fe200078e0009 */
[----:B-1----:R-:W-:-:S13]  /*19290*/  ISETP.NE.AND P0, PT, R6, 0x1, PT ;  /* 0x000000010600780c */ /* 0x002fda0003f05270 */
[----:B0-----:R-:W0:Y:S02]  /*192a0*/  @P0 LDC.64 R4, c[0x0][0x440] ;  /* 0x00011000ff040b82 */ /* 0x001e240000000a00 */
        /* <DEDUP_REMOVED lines=14> */
.L_x_5086:
[----:B------:R-:W2:Y:S04]  /*19390*/  LDL R0, [R1+0x10] ;  /* 0x0000100001007983 */ /* 0x000ea80000100800 */
[----:B-1----:R-:W3:Y:S01]  /*193a0*/  LDL R2, [R1+0x18] ;  /* 0x0000180001027983 */ /* 0x002ee20000100800 */
[----:B--2---:R-:W-:Y:S01]  /*193b0*/  IMAD R0, R0, 0x8, R19 ;  /* 0x0000000800007824 */ /* 0x004fe200078e0213 */
[----:B---3--:R-:W-:-:S04]  /*193c0*/  SHF.L.U32 R2, R2, 0x1f, RZ ;  /* 0x0000001f02027819 */ /* 0x008fc800000006ff */
[----:B------:R-:W1:Y:S02]  /*193d0*/  SYNCS.PHASECHK.TRANS64.TRYWAIT P0, [R0+URZ+0x22840], R2 ;  /* 0x02284002000075a7 */ /* 0x000e64000800017f */
[----:B-1----:R-:W-:Y:S05]  /*193e0*/  @!P0 BRA `(.L_x_5087) ;  /* 0x0000006400dc8947 */ /* 0x002fea0003800000 */
.L_x_5268:
[----:B------:R-:W2:Y:S02]  /*193f0*/  S2R R3, SR_TID.X ;  /* 0x0000000000037919 */ /* 0x000ea40000002100 */
[----:B--2---:R-:W-:-:S04]  /*19400*/  LOP3.LUT R3, R3, 0x7f, RZ, 0xc0, !PT ;  /* 0x0000007f03037812 */ /* 0x004fc800078ec0ff */
[----:B------:R-:W-:-:S13]  /*19410*/  ISETP.NE.AND P0, PT, R3, RZ, PT ;  /* 0x000000ff0300720c */ /* 0x000fda0003f05270 */
[----:B------:R-:W-:Y:S05]  /*19420*/  @P0 BRA `(.L_x_5088) ;  /* 0x00000000001c0947 */ /* 0x000fea0003800000 */
[----:B------:R-:W2:Y:S01]  /*19430*/  S2R R3, SR_TID.X ;  /* 0x0000000000037919 */ /* 0x000ea20000002100 */
[----:B-1----:R-:W-:-:S04]  /*19440*/  IMAD.MOV.U32 R2, RZ, RZ, 0x3000 ;  /* 0x00003000ff027424 */ /* 0x002fc800078e00ff */
[----:B------:R3:W-:Y:S01]  /*19450*/  SYNCS.ARRIVE.TRANS64 RZ, [R0+URZ+0x22830], R2 ;  /* 0x0228300200ff79a7 */ /* 0x0007e2000800003f */
[----:B--2---:R-:W-:-:S04]  /*19460*/  LOP3.LUT R3, R3, 0x1f, RZ, 0xc0, !PT ;  /* 0x0000001f03037812 */ /* 0x004fc800078ec0ff */
[----:B------:R-:W-:-:S13]  /*19470*/  ISETP.NE.AND P0, PT, R3, RZ, PT ;  /* 0x000000ff0300720c */ /* 0x000fda0003f05270 */
[----:B---3--:R-:W-:Y:S05]  /*19480*/  @!P0 BRA `(.L_x_5088) ;  /* 0x0000000000048947 */ /* 0x008fea0003800000 */
[----:B------:R-:W-:Y:S01]  /*19490*/  BPT.TRAP 0x1 ;  /* 0x000000040000795c */ /* 0x000fe20000300000 */
.L_x_5088:
[----:B0-----:R-:W2:Y:S04]  /*194a0*/  LDL R4, [R1+0x10] ;  /* 0x0000100001047983 */ /* 0x001ea80000100800 */
[----:B------:R-:W3:Y:S04]  /*194b0*/  LDL R3, [R1+0x30] ;  /* 0x0000300001037983 */ /* 0x000ee80000100800 */
[----:B-1----:R-:W4:Y:S01]  /*194c0*/  LDL R2, [R1+0x24] ;  /* 0x0000240001027983 */ /* 0x002f220000100800 */
        /* <DEDUP_REMOVED lines=11> */
[----:B--2---:R-:W-:Y:S01]  /*19580*/  IMAD R0, R4, 0x3000, R19 ;  /* 0x0000300004007824 */ /* 0x004fe200078e0213 */
[----:B---3--:R-:W-:-:S04]  /*19590*/  R2UR UR11, R3 ;  /* 0x00000000030b72ca */ /* 0x008fc800000e0000 */
[----:B------:R-:W-:Y:S02]  /*195a0*/  R2UR UR8, R0 ;  /* 0x00000000000872ca */ /* 0x000fe400000e0000 */
[----:B----4-:R-:W-:-:S11]  /*195b0*/  R2UR UR4, R2 ;  /* 0x00000000020472ca */ /* 0x010fd600000e0000 */
[----:B------:R-:W-:Y:S02]  /*195c0*/  UIADD3 UR8, UR8, 0x1c400, URZ ;  /* 0x0001c40008087890 */ /* 0x000fe4000fffe03f */
[----:B------:R-:W-:-:S03]  /*195d0*/  UIMAD UR11, UR11, 0x60, UR4 ;  /* 0x000000600b0b78a4 */ /* 0x000fc6000f8e0204 */
[----:B------:R-:W-:-:S06]  /*195e0*/  UMOV UR4, 0x0 ;  /* 0x0000000000047882 */ /* 0x000fcc0000000000 */
[----:B------:R1:W-:Y:S02]  /*195f0*/  UTMALDG.4D [UR8], [UR6], desc[UR4] ;  /* 0x00000408060075b4 */ /* 0x0003e40008019000 */
[----:B-1----:R-:W-:Y:S01]  /*19600*/  NOP ;  /* 0x0000000000007918 */ /* 0x002fe20000000000 */
.L_x_5084:
[----:B------:R-:W2:Y:S04]  /*19610*/  LDL.LU R3, [R1+0x44] ;  /* 0x0000440001037983 */ /* 0x000ea80000300800 */
[----:B------:R-:W3:Y:S04]  /*19620*/  LDL.LU R5, [R1+0x2c] ;  /* 0x00002c0001057983 */ /* 0x000ee80000300800 */
[----:B0-----:R-:W4:Y:S01]  /*19630*/  LDL.LU R4, [R1+0x58] ;  /* 0x0000580001047983 */ /* 0x001f220000300800 */
        /* <DEDUP_REMOVED lines=37> */
.L_x_5090:
[----:B------:R-:W-:Y:S05]  /*19890*/  BSYNC B6 ;  /* 0x0000000000067941 */ /* 0x000fea0003800000 */
.L_x_5089:
[----:B0-----:R-:W2:Y:S01]  /*198a0*/  LDL.LU R0, [R1+0x58] ;  /* 0x0000580001007983 */ /* 0x001ea20000300800 */
[----:B------:R-:W-:Y:S01]  /*198b0*/  ULDC.64 UR4, c[0x0][0x2d8] ;  /* 0x0000b60000047ab9 */ /* 0x000fe20000000a00 */
[----:B------:R-:W0:Y:S01]  /*198c0*/  LDC R7, c[0x0][0x448] ;  /* 0x00011200ff077b82 */ /* 0x000e220000000800 */
[----:B------:R-:W-:Y:S01]  /*198d0*/  ULDC UR6, c[0x0][0x2b8] ;  /* 0x0000ae0000067ab9 */ /* 0x000fe20000000800 */
[----:B------:R-:W3:Y:S04]  /*198e0*/  LDL.LU R4, [R1+0x44] ;  /* 0x0000440001047983 */ /* 0x000ee80000300800 */
[----:B------:R-:W3:Y:S04]  /*198f0*/  LDL.LU.64 R2, [R1+0x50] ;  /* 0x0000500001027983 */ /* 0x000ee80000300a00 */
[----:B------:R-:W4:Y:S04]  /*19900*/  LDL.LU R5, [R1+0x2c] ;  /* 0x00002c0001057983 */ /* 0x000f280000300800 */
[----:B------:R-:W4:Y:S04]  /*19910*/  LDL R10, [R1+0x4] ;  /* 0x00000400010a7983 */ /* 0x000f280000100800 */
[----:B------:R1:W5:Y:S01]  /*19920*/  LDL R8, [R1+0x34] ;  /* 0x0000340001087983 */ /* 0x0003620000100800 */
[----:B0-----:R-:W-:-:S13]  /*19930*/  ISETP.NE.AND P0, PT, R7, 0x1, PT ;  /* 0x000000010700780c */ /* 0x001fda0003f05270 */
[----:B------:R-:W0:Y:S01]  /*19940*/  @P0 LDC R6, c[0x0][0x450] ;  /* 0x00011400ff060b82 */ /* 0x000e220000000800 */
[----:B------:R-:W1:Y:S02]  /*19950*/  S2R R9, SR_TID.X ;  /* 0x0000000000097919 */ /* 0x000e640000002100 */
[----:B-1----:R-:W-:-:S05]  /*19960*/  IMAD.SHL.U32 R9, R9, 0x8, RZ ;  /* 0x0000000809097824 */ /* 0x002fca00078e00ff */
[----:B------:R-:W-:Y:S01]  /*19970*/  LOP3.LUT R9, R9, 0x38, RZ, 0xc0, !PT ;  /* 0x0000003809097812 */ /* 0x000fe200078ec0ff */
[----:B---3--:R-:W-:Y:S02]  /*19980*/  IMAD.MOV.U32 R3, RZ, RZ, R4 ;  /* 0x000000ffff037224 */ /* 0x008fe400078e0004 */
[----:B------:R-:W1:Y:S01]  /*19990*/  S2R R4, SR_TID.X ;  /* 0x0000000000047919 */ /* 0x000e620000002100 */
[----:B------:R-:W-:-:S04]  /*199a0*/  IMAD.WIDE.U32 R2, R16, UR4, R2 ;  /* 0x0000000410027c25 */ /* 0x000fc8000f8e0002 */
[----:B------:R-:W-:Y:S01]  /*199b0*/  IMAD R3, R16, UR5, R3 ;  /* 0x0000000510037c24 */ /* 0x000fe2000f8e0203 */
[----:B------:R-:W-:Y:S02]  /*199c0*/  ULDC.64 UR4, c[0x0][0x2e0] ;  /* 0x0000b80000047ab9 */ /* 0x000fe40000000a00 */
[----:B--2---:R-:W-:Y:S02]  /*199d0*/  IMAD R0, R0, UR4, RZ ;  /* 0x0000000400007c24 */ /* 0x004fe4000f8e02ff */
[----:B----4-:R-:W-:-:S04]  /*199e0*/  IMAD.WIDE.U32 R2, R5, UR4, R2 ;  /* 0x0000000405027c25 */ /* 0x010fc8000f8e0002 */
[----:B------:R-:W-:Y:S01]  /*199f0*/  IMAD R0, R5, UR5, R0 ;  /* 0x0000000505007c24 */ /* 0x000fe2000f8e0200 */
[----:B------:R-:W-:-:S03]  /*19a00*/  ULDC.64 UR4, c[0x0][0x2d0] ;  /* 0x0000b40000047ab9 */ /* 0x000fc60000000a00 */
[----:B------:R-:W-:Y:S01]  /*19a10*/  IMAD.IADD R3, R3, 0x1, R0 ;  /* 0x0000000103037824 */ /* 0x000fe200078e0200 */
[----:B-1----:R-:W-:-:S04]  /*19a20*/  LOP3.LUT R4, R4, 0x7f, RZ, 0xc0, !PT ;  /* 0x0000007f04047812 */ /* 0x002fc800078ec0ff */
[----:B------:R-:W-:Y:S02]  /*19a30*/  SHF.R.U32.HI R5, RZ, 0x3, R4 ;  /* 0x00000003ff057819 */ /* 0x000fe40000011604 */
[----:B------:R-:W1:Y:S02]  /*19a40*/  S2R R4, SR_TID.X ;  /* 0x0000000000047919 */ /* 0x000e640000002100 */
[----:B-1----:R-:W-:-:S05]  /*19a50*/  IMAD.SHL.U32 R4, R4, 0x10, RZ ;  /* 0x0000001004047824 */ /* 0x002fca00078e00ff */
[----:B------:R-:W-:Y:S02]  /*19a60*/  LOP3.LUT R4, R5, 0x70, R4, 0xf8, !PT ;  /* 0x0000007005047812 */ /* 0x000fe400078ef804 */
[----:B------:R-:W1:Y:S03]  /*19a70*/  @P0 LDC R5, c[0x0][0x44c] ;  /* 0x00011300ff050b82 */ /* 0x000e660000000800 */
[----:B------:R-:W-:-:S04]  /*19a80*/  IMAD R4, R10, 0x80, R4 ;  /* 0x000000800a047824 */ /* 0x000fc800078e0204 */
[----:B------:R-:W-:Y:S02]  /*19a90*/  IMAD.MOV.U32 R0, RZ, RZ, R4 ;  /* 0x000000ffff007224 */ /* 0x000fe400078e0004 */
[----:B-1----:R-:W-:-:S05]  /*19aa0*/  @P0 IMAD.HI.U32 R5, R4, R5, RZ ;  /* 0x0000000504050227 */ /* 0x002fca00078e00ff */
        /* <DEDUP_REMOVED lines=19> */
[----:B------:R-:W-:Y:S09]  /*19be0*/  BRA.DIV UR4, `(.L_x_5091) ;  /* 0x0000005e04f07947 */ /* 0x000ff2000b800000 */
[----:B------:R-:W2:Y:S01]  /*19bf0*/  LDL.LU R6, [R1+0x48] ;  /* 0x0000480001067983 */ /* 0x000ea20000300800 */
[----:B------:R-:W0:Y:S02]  /*19c00*/  S2R R11, SR_TID.X ;  /* 0x00000000000b7919 */ /* 0x000e240000002100 */
[----:B0-----:R-:W-:-:S04]  /*19c10*/  LOP3.LUT R11, R11, 0x7f, RZ, 0xc0, !PT ;  /* 0x0000007f0b0b7812 */ /* 0x001fc800078ec0ff */
[----:B------:R-:W-:-:S05]  /*19c20*/  SHF.R.U32.HI R11, RZ, 0x3, R11 ;  /* 0x00000003ff0b7819 */ /* 0x000fca000001160b */
[----:B------:R-:W-:-:S04]  /*19c30*/  IMAD R2, R10, 0x80, R11 ;  /* 0x000000800a027824 */ /* 0x000fc800078e020b */
[----:B------:R-:W-:Y:S02]  /*19c40*/  VIADD R5, R2, 0x10 ;  /* 0x0000001002057836 */ /* 0x000fe40000000000 */
[----:B--2---:R-:W-:Y:S02]  /*19c50*/  IMAD R0, R6, R7, RZ ;  /* 0x0000000706007224 */ /* 0x004fe400078e02ff */
[----:B------:R-:W0:Y:S04]  /*19c60*/  SHFL.IDX PT, R7, R4, RZ, 0x181f ;  /* 0x00181fff04077589 */ /* 0x000e2800000e0000 */
[----:B------:R-:W1:Y:S01]  /*19c70*/  SHFL.IDX PT, R6, R3, RZ, 0x181f ;  /* 0x00181fff03067589 */ /* 0x000e6200000e0000 */
        /* <DEDUP_REMOVED lines=63> */
.L_x_5285:
        /* <DEDUP_REMOVED lines=10> */
.L_x_5092:
        /* <DEDUP_REMOVED lines=18> */
.L_x_5286:
[----:B------:R-:W-:Y:S05]  /*1a230*/  BSYNC B0 ;  /* 0x0000000000007941 */ /* 0x000fea0003800000 */
.L_x_5093:
        /* <DEDUP_REMOVED lines=13> */
.L_x_5287:
[----:B------:R-:W-:Y:S05]  /*1a310*/  BSYNC B1 ;  /* 0x0000000000017941 */ /* 0x000fea0003800000 */
.L_x_5097:
        /* <DEDUP_REMOVED lines=9> */
.L_x_5100:
[----:B------:R-:W-:Y:S05]  /*1a3b0*/  BSYNC B1 ;  /* 0x0000000000017941 */ /* 0x000fea0003800000 */
.L_x_5099:
        /* <DEDUP_REMOVED lines=13> */
.L_x_5101:
        /* <DEDUP_REMOVED lines=15> */
.L_x_5102:
        /* <DEDUP_REMOVED lines=15> */
.L_x_5103:
        /* <DEDUP_REMOVED lines=15> */
.L_x_5104:
        /* <DEDUP_REMOVED lines=10> */
.L_x_5096:
[----:B------:R-:W-:Y:S05]  /*1a800*/  BSYNC B0 ;  /* 0x0000000000007941 */ /* 0x000fea0003800000 */
.L_x_5095:
        /* <DEDUP_REMOVED lines=55> */
.L_x_5111:
        /* <DEDUP_REMOVED lines=8> */
.L_x_5288:
[----:B------:R-:W-:Y:S05]  /*1ac00*/  BSYNC B3 ;  /* 0x0000000000037941 */ /* 0x000fea0003800000 */
.L_x_5112:
        /* <DEDUP_REMOVED lines=9> */
.L_x_5115:
[----:B------:R-:W-:Y:S05]  /*1aca0*/  BSYNC B3 ;  /* 0x0000000000037941 */ /* 0x000fea0003800000 */
.L_x_5114:
        /* <DEDUP_REMOVED lines=13> */
.L_x_5116:
        /* <DEDUP_REMOVED lines=13> */
.L_x_5289:
[----:B------:R-:W-:Y:S05]  /*1ae50*/  BSYNC B3 ;  /* 0x0000000000037941 */ /* 0x000fea0003800000 */
.L_x_5117:
        /* <DEDUP_REMOVED lines=11> */
.L_x_5120:
[----:B------:R-:W-:Y:S05]  /*1af10*/  BSYNC B3 ;  /* 0x0000000000037941 */ /* 0x000fea0003800000 */
.L_x_5119:
        /* <DEDUP_REMOVED lines=10> */
.L_x_5121:
        /* <DEDUP_REMOVED lines=15> */
.L_x_5122:
        /* <DEDUP_REMOVED lines=15> */
.L_x_5123:
        /* <DEDUP_REMOVED lines=15> */
.L_x_5124:
        /* <DEDUP_REMOVED lines=10> */
.L_x_5110:
[----:B------:R-:W-:Y:S05]  /*1b330*/  BSYNC B1 ;  /* 0x0000000000017941 */ /* 0x000fea0003800000 */
.L_x_5109:
[----:B------:R-:W2:Y:S02]  /*1b340*/  LDL.LU R5, [R1+0x40] ;  /* 0x0000400001057983 */ /* 0x000ea40000300800 */
[----:B--2---:R-:W-:-:S07]  /*1b350*/  VIADD R0, R5, 0xfffffffd ;  /* 0xfffffffd05007836 */ /* 0x004fce0000000000 */
.L_x_5108:
[----:B------:R-:W-:Y:S05]  /*1b360*/  BSYNC B2 ;  /* 0x0000000000027941 */ /* 0x000fea0003800000 */
.L_x_5107:
[----:B------:R-:W-:Y:S01]  /*1b370*/  VIADD R8, R8, 0xfffffffe ;  /* 0xfffffffe08087836 */ /* 0x000fe20000000000 */
[----:B------:R-:W-:-:S04]  /*1b380*/  LOP3.LUT R4, RZ, R4, RZ, 0x33, !PT ;  /* 0x00000004ff047212 */ /* 0x000fc800078e33ff */
[----:B------:R-:W-:-:S13]  /*1b390*/  ISETP.NE.AND P0, PT, R8, R4, PT ;  /* 0x000000040800720c */ /* 0x000fda0003f05270 */
[----:B------:R-:W-:Y:S05]  /*1b3a0*/  @!P0 BRA `(.L_x_5106) ;  /* 0x0000001400008947 */ /* 0x000fea0003800000 */
.L_x_5157:
        /* <DEDUP_REMOVED lines=35> */
.L_x_5127:
        /* <DEDUP_REMOVED lines=8> */
.L_x_5290:
[----:B------:R-:W-:Y:S05]  /*1b660*/  BSYNC B2 ;  /* 0x0000000000027941 */ /* 0x000fea0003800000 */
.L_x_5128:
        /* <DEDUP_REMOVED lines=9> */
.L_x_5131:
[----:B------:R-:W-:Y:S05]  /*1b700*/  BSYNC B2 ;  /* 0x0000000000027941 */ /* 0x000fea0003800000 */
.L_x_5130:
        /* <DEDUP_REMOVED lines=12> */
.L_x_5132:
        /* <DEDUP_REMOVED lines=13> */
.L_x_5291:
[----:B------:R-:W-:Y:S05]  /*1b8a0*/  BSYNC B2 ;  /* 0x0000000000027941 */ /* 0x000fea0003800000 */
.L_x_5133:
        /* <DEDUP_REMOVED lines=11> */
.L_x_5136:
[----:B------:R-:W-:Y:S05]  /*1b960*/  BSYNC B2 ;  /* 0x0000000000027941 */ /* 0x000fea0003800000 */
.L_x_5135:
        /* <DEDUP_REMOVED lines=9> */
.L_x_5137:
        /* <DEDUP_REMOVED lines=15> */
.L_x_5138:
        /* <DEDUP_REMOVED lines=15> */
.L_x_5139:
        /* <DEDUP_REMOVED lines=15> */
.L_x_5140:
        /* <DEDUP_REMOVED lines=10> */
.L_x_5126:
[----:B------:R-:W-:Y:S05]  /*1bd70*/  BSYNC B1 ;  /* 0x0000000000017941 */ /* 0x000fea0003800000 */
.L_x_5125:
        /* <DEDUP_REMOVED lines=35> */
.L_x_5143:
        /* <DEDUP_REMOVED lines=8> */
.L_x_5292:
[----:B------:R-:W-:Y:S05]  /*1c030*/  BSYNC B2 ;  /* 0x0000000000027941 */ /* 0x000fea0003800000 */
.L_x_5144:
        /* <DEDUP_REMOVED lines=9> */
.L_x_5147:
[----:B------:R-:W-:Y:S05]  /*1c0d0*/  BSYNC B2 ;  /* 0x0000000000027941 */ /* 0x000fea0003800000 */
.L_x_5146:
        /* <DEDUP_REMOVED lines=13> */
.L_x_5148:
        /* <DEDUP_REMOVED lines=13> */
.L_x_5293:
[----:B------:R-:W-:Y:S05]  /*1c280*/  BSYNC B2 ;  /* 0x0000000000027941 */ /* 0x000fea0003800000 */
.L_x_5149:
        /* <DEDUP_REMOVED lines=11> */
.L_x_5152:
[----:B------:R-:W-:Y:S05]  /*1c340*/  BSYNC B2 ;  /* 0x0000000000027941 */ /* 0x000fea0003800000 */
.L_x_5151:
        /* <DEDUP_REMOVED lines=10> */
.L_x_5153:
        /* <DEDUP_REMOVED lines=15> */
.L_x_5154:
        /* <DEDUP_REMOVED lines=15> */
.L_x_5155:
        /* <DEDUP_REMOVED lines=15> */
.L_x_5156:
        /* <DEDUP_REMOVED lines=10> */
.L_x_5142:
[----:B------:R-:W-:Y:S05]  /*1c760*/  BSYNC B1 ;  /* 0x0000000000017941 */ /* 0x000fea0003800000 */
.L_x_5141:
[----:B------:R-:W2:Y:S01]  /*1c770*/  LDL R5, [R1+0x28] ;  /* 0x0000280001057983 */ /* 0x000ea20000100800 */
[----:B------:R-:W-:Y:S01]  /*1c780*/  VIADD R0, R0, 0xfffffffe ;  /* 0xfffffffe00007836 */ /* 0x000fe20000000000 */
[----:B--2---:R-:W-:-:S13]  /*1c790*/  ISETP.GT.AND P0, PT, R6, R5, PT ;  /* 0x000000050600720c */ /* 0x004fda0003f04270 */
[----:B------:R-:W-:Y:S05]  /*1c7a0*/  @P0 BRA `(.L_x_5157) ;  /* 0xffffffec00000947 */ /* 0x000fea000383ffff */
.L_x_5106:
[----:B------:R-:W-:Y:S05]  /*1c7b0*/  BSYNC B0 ;  /* 0x0000000000007941 */ /* 0x000fea0003800000 */
.L_x_5105:
        /* <DEDUP_REMOVED lines=25> */
.L_x_5159:
[----:B------:R-:W-:Y:S05]  /*1c950*/  BSYNC B0 ;  /* 0x0000000000007941 */ /* 0x000fea0003800000 */
.L_x_5158:
[----:B------:R-:W-:-:S05]  /*1c960*/  SEL R0, R0, RZ, P0 ;  /* 0x000000ff00007207 */ /* 0x000fca0000000000 */
[----:B------:R3:W-:Y:S02]  /*1c970*/  STL [R1+0x10], R0 ;  /* 0x0000100001007387 */ /* 0x0007e40000100800 */
.L_x_5077:
[----:B------:R-:W-:Y:S05]  /*1c980*/  BSYNC B7 ;  /* 0x0000000000077941 */ /* 0x000fea0003800000 */
.L_x_5075:
        /* <DEDUP_REMOVED lines=8> */
[----:B------:R-:W5:Y:S04]  /*1ca10*/  LDS.128 R4, [R19+0x228d0] ;  /* 0x0228d00013047984 */ /* 0x000f680000000c00 */
[----:B-----5:R0:W-:Y:S04]  /*1ca20*/  STL.64 [R1], R4 ;  /* 0x0000000401007387 */ /* 0x0201e80000100a00 */
[----:B------:R0:W-:Y:S01]  /*1ca30*/  STL.64 [R1+0x8], R6 ;  /* 0x0000080601007387 */ /* 0x0001e20000100a00 */
[----:B------:R-:W-:Y:S06]  /*1ca40*/  BAR.ARV 0x4, 0x180 ;  /* 0x0106000000007b1d */ /* 0x000fec0000002000 */
[----:B------:R-:W-:Y:S05]  /*1ca50*/  BRA `(.L_x_5161) ;  /* 0x0000001000307947 */ /* 0x000fea0003800000 */
.L_x_5160:
        /* <DEDUP_REMOVED lines=46> */
.L_x_5303:
[----:B------:R-:W-:Y:S02]  /*1cd40*/  ULDC UR4, c[0x0][0xc38] ;  /* 0x00030e0000047ab9 */ /* 0x000fe40000000800 */
[----:B------:R-:W-:-:S04]  /*1cd50*/  IMAD.U32 R2, RZ, RZ, UR4 ;  /* 0x00000004ff027e24 */ /* 0x000fc8000f8e00ff */
[----:B-1----:R-:W-:-:S04]  /*1cd60*/  IMAD R9, R9, R2, RZ ;  /* 0x0000000209097224 */ /* 0x002fc800078e02ff */
[----:B------:R-:W-:-:S05]  /*1cd70*/  IMAD.IADD R0, R0, 0x1, R9 ;  /* 0x0000000100007824 */ /* 0x000fca00078e0209 */
[----:B------:R-:W-:-:S13]  /*1cd80*/  ISETP.GT.AND P6, PT, R0, R5, PT ;  /* 0x000000050000720c */ /* 0x000fda0003fc4270 */
[----:B------:R-:W-:Y:S05]  /*1cd90*/  @P6 BRA `(.L_x_5163) ;  /* 0x0000000000ac6947 */ /* 0x000fea0003800000 */
.L_x_5166:
        /* <DEDUP_REMOVED lines=37> */
.L_x_5311:
[----:B------:R-:W-:Y:S02]  /*1cff0*/  ULDC UR4, c[0x0][0xc38] ;  /* 0x00030e0000047ab9 */ /* 0x000fe40000000800 */
[----:B------:R-:W-:-:S04]  /*1d000*/  IMAD.U32 R2, RZ, RZ, UR4 ;  /* 0x00000004ff027e24 */ /* 0x000fc8000f8e00ff */
[----:B-1----:R-:W-:-:S04]  /*1d010*/  IMAD R9, R9, R2, RZ ;  /* 0x0000000209097224 */ /* 0x002fc800078e02ff */
[----:B------:R-:W-:-:S05]  /*1d020*/  IMAD.IADD R0, R9, 0x1, R0 ;  /* 0x0000000109007824 */ /* 0x000fca00078e0200 */
[----:B------:R-:W-:-:S13]  /*1d030*/  ISETP.GT.AND P6, PT, R0, R5, PT ;  /* 0x000000050000720c */ /* 0x000fda0003fc4270 */
[----:B------:R-:W-:Y:S05]  /*1d040*/  @!P6 BRA `(.L_x_5166) ;  /* 0xfffffffc0054e947 */ /* 0x000fea000383ffff */
.L_x_5163:
        /* <DEDUP_REMOVED lines=12> */
.L_x_5316:
[----:B------:R-:W-:-:S13]  /*1d110*/  ISETP.NE.AND P0, PT, R0, RZ, PT ;  /* 0x000000ff0000720c */ /* 0x000fda0003f05270 */
[----:B------:R-:W-:Y:S05]  /*1d120*/  @!P0 BRA `(.L_x_5168) ;  /* 0x0000000000108947 */ /* 0x000fea0003800000 */
[----:B------:R-:W-:Y:S01]  /*1d130*/  UMOV UR4, 0xffffffff ;  /* 0xffffffff00047882 */ /* 0x000fe20000000000 */
[----:B-1----:R-:W-:Y:S02]  /*1d140*/  VIADD R3, R3, 0xffffffff ;  /* 0xffffffff03037836 */ /* 0x002fe40000000000 */
[----:B------:R-:W-:Y:S05]  /*1d150*/  BRA.DIV UR4, `(.L_x_5169) ;  /* 0x0000004204707947 */ /* 0x000fea000b800000 */
[----:B------:R2:W3:Y:S02]  /*1d160*/  SHFL.IDX PT, R8, R7, R3, 0x1f ;  /* 0x00001f0307087589 */ /* 0x0004e400000e0000 */
.L_x_5168:
[----:B------:R-:W-:Y:S01]  /*1d170*/  ISETP.NE.AND P0, PT, R6, 0x1, PT ;  /* 0x000000010600780c */ /* 0x000fe20003f05270 */
[----:B---3--:R-:W-:-:S05]  /*1d180*/  IMAD R0, R8, R2, R9 ;  /* 0x0000000208007224 */ /* 0x008fca00078e0209 */
[----:B------:R3:W-:Y:S02]  /*1d190*/  STL [R1], R0 ;  /* 0x0000000001007387 */ /* 0x0007e40000100800 */
[----:B---3--:R-:W-:-:S05]  /*1d1a0*/  IMAD.IADD R0, R5, 0x1, -R0 ;  /* 0x0000000105007824 */ /* 0x008fca00078e0a00 */
[----:B------:R-:W-:Y:S05]  /*1d1b0*/  @!P0 BRA `(.L_x_5170) ;  /* 0x0000000000e48947 */ /* 0x000fea0003800000 */
[----:B------:R-:W-:-:S04]  /*1d1c0*/  IABS R5, R4 ;  /* 0x0000000400057213 */ /* 0x000fc80000000000 */
[----:B0-2---:R-:W0:Y:S08]  /*1d1d0*/  I2F.RP R7, R5 ;  /* 0x0000000500077306 */ /* 0x005e300000209400 */
        /* <DEDUP_REMOVED lines=55> */
.L_x_5170:
[----:B-12---:R-:W2:Y:S01]  /*1d550*/  LDL R3, [R1+0xc] ;  /* 0x00000c0001037983 */ /* 0x006ea20000100800 */
        /* <DEDUP_REMOVED lines=62> */
.L_x_5171:
[----:B------:R-:W-:-:S05]  /*1d940*/  LOP3.LUT R3, RZ, R0, RZ, 0x33, !PT ;  /* 0x00000000ff037212 */ /* 0x000fca00078e33ff */
[----:B------:R-:W-:-:S05]  /*1d950*/  IMAD.IADD R0, R4, 0x1, R3 ;  /* 0x0000000104007824 */ /* 0x000fca00078e0203 */
[----:B------:R2:W-:Y:S01]  /*1d960*/  STL [R1+0x4], R0 ;  /* 0x0000040001007387 */ /* 0x0005e20000100800 */
[----:B------:R-:W-:Y:S05]  /*1d970*/  BRA `(.L_x_5172) ;  /* 0x0000000000287947 */ /* 0x000fea0003800000 */
.L_x_5164:
        /* <DEDUP_REMOVED lines=10> */
.L_x_5172:
[----:B---3--:R-:W3:Y:S04]  /*1da20*/  LDL R3, [R1+0x8] ;  /* 0x0000080001037983 */ /* 0x008ee80000100800 */
[----:B01----:R-:W4:Y:S04]  /*1da30*/  LDL R2, [R1+0xc] ;  /* 0x00000c0001027983 */ /* 0x003f280000100800 */
        /* <DEDUP_REMOVED lines=14> */
.L_x_5161:
[----:B---34-:R-:W3:Y:S01]  /*1db20*/  LDL R0, [R1+0xc] ;  /* 0x00000c0001007983 */ /* 0x018ee20000100800 */
[----:B------:R-:W-:Y:S02]  /*1db30*/  ULDC UR4, c[0x0][0xc3c] ;  /* 0x00030f0000047ab9 */ /* 0x000fe40000000800 */
[----:B---3--:R-:W-:-:S13]  /*1db40*/  ISETP.GE.AND P0, PT, R0, UR4, PT ;  /* 0x0000000400007c0c */ /* 0x008fda000bf06270 */
[----:B------:R-:W-:Y:S05]  /*1db50*/  @!P0 BRA `(.L_x_5173) ;  /* 0xffffff8c00b48947 */ /* 0x000fea000383ffff */
[----:B------:R-:W-:Y:S05]  /*1db60*/  BSYNC B8 ;  /* 0x0000000000087941 */ /* 0x000fea0003800000 */
.L_x_5029:
[----:B---3--:R-:W3:Y:S01]  /*1db70*/  LDL.LU R0, [R1+0x5c] ;  /* 0x00005c0001007983 */ /* 0x008ee20000300800 */
[----:B------:R-:W-:Y:S01]  /*1db80*/  BSSY B0, `(.L_x_5174) ;  /* 0x000000b000007945 */ /* 0x000fe20003800000 */
[----:B0-----:R-:W0:Y:S01]  /*1db90*/  S2R R5, SR_CgaCtaId ;  /* 0x0000000000057919 */ /* 0x001e220000008800 */
[----:B---3--:R-:W-:-:S05]  /*1dba0*/  VIADD R0, R0, 0x1 ;  /* 0x0000000100007836 */ /* 0x008fca0000000000 */
[----:B-12---:R-:W-:-:S04]  /*1dbb0*/  LEA.HI R2, R0, R0, RZ, 0x1 ;  /* 0x0000000000027211 */ /* 0x006fc800078f08ff */
[----:B------:R-:W-:-:S05]  /*1dbc0*/  LOP3.LUT R3, R2, 0xfffffffe, RZ, 0xc0, !PT ;  /* 0xfffffffe02037812 */ /* 0x000fca00078ec0ff */
[----:B------:R-:W-:Y:S01]  /*1dbd0*/  IMAD.IADD R3, R0, 0x1, -R3 ;  /* 0x0000000100037824 */ /* 0x000fe200078e0a03 */
[----:B------:R-:W-:-:S04]  /*1dbe0*/  MOV R0, 0x400 ;  /* 0x0000040000007802 */ /* 0x000fc80000000f00 */
[----:B0-----:R-:W-:Y:S02]  /*1dbf0*/  LEA R0, R5, R0, 0x18 ;  /* 0x0000000005007211 */ /* 0x001fe400078ec0ff */
[----:B------:R-:W-:-:S04]  /*1dc00*/  SHF.L.U32 R3, R3, 0x1f, RZ ;  /* 0x0000001f03037819 */ /* 0x000fc800000006ff */
[----:B------:R-:W0:Y:S02]  /*1dc10*/  SYNCS.PHASECHK.TRANS64.TRYWAIT P0, [R0+URZ+0x22820], R3 ;  /* 0x02282003000075a7 */ /* 0x000e24000800017f */
[----:B0-----:R-:W-:Y:S05]  /*1dc20*/  @!P0 BRA `(.L_x_5175) ;  /* 0x0000003400e88947 */ /* 0x001fea0003800000 */
.L_x_5319:
[----:B------:R-:W-:Y:S05]  /*1dc30*/  BSYNC B0 ;  /* 0x0000000000007941 */ /* 0x000fea0003800000 */
.L_x_5174:
[----:B------:R-:W-:-:S03]  /*1dc40*/  UMOV UR4, 0xffffffff ;  /* 0xffffffff00047882 */ /* 0x000fc60000000000 */
[----:B------:R-:W-:Y:S05]  /*1dc50*/  BRA.DIV UR4, `(.L_x_5176) ;  /* 0x0000003604f07947 */ /* 0x000fea000b800000 */
[----:B------:R-:W1:Y:S02]  /*1dc60*/  S2R R2, SR_TID.X ;  /* 0x0000000000027919 */ /* 0x000e640000002100 */
[----:B-1----:R-:W-:-:S04]  /*1dc70*/  SHF.R.U32.HI R2, RZ, 0x5, R2 ;  /* 0x00000005ff027819 */ /* 0x002fc80000011602 */
[----:B------:R-:W-:-:S05]  /*1dc80*/  LOP3.LUT R2, R2, 0x3, RZ, 0xc0, !PT ;  /* 0x0000000302027812 */ /* 0x000fca00078ec0ff */
[----:B------:R1:W2:Y:S02]  /*1dc90*/  SHFL.IDX PT, R14, R2, RZ, 0x1f ;  /* 0x00001fff020e7589 */ /* 0x0002a400000e0000 */
.L_x_5322:
[----:B--2---:R-:W-:-:S13]  /*1dca0*/  ISETP.NE.AND P0, PT, R14, RZ, PT ;  /* 0x000000ff0e00720c */ /* 0x004fda0003f05270 */
[----:B------:R-:W-:Y:S05]  /*1dcb0*/  @P0 BRA `(.L_x_4859) ;  /* 0x0000000000940947 */ /* 0x000fea0003800000 */
[----:B------:R-:W-:-:S03]  /*1dcc0*/  UMOV UR4, 0xffffffff ;  /* 0xffffffff00047882 */ /* 0x000fc60000000000 */
[----:B------:R-:W-:Y:S05]  /*1dcd0*/  BRA.DIV UR4, `(.L_x_5177) ;  /* 0x0000003a04047947 */ /* 0x000fea000b800000 */
[----:B------:R-:W-:-:S13]  /*1dce0*/  ELECT P6, URZ, PT ;  /* 0x00000000003f782f */ /* 0x000fda00038c0000 */
.L_x_5325:
[----:B------:R-:W-:Y:S05]  /*1dcf0*/  @!P6 BRA `(.L_x_4859) ;  /* 0x000000000084e947 */ /* 0x000fea0003800000 */
[----:B------:R-:W-:-:S06]  /*1dd00*/  ULOP3.LUT UR4, UR36, 0x2, URZ, 0xfc, !UPT ;  /* 0x0000000224047892 */ /* 0x000fcc000f8efc3f */
[----:B-1----:R-:W-:-:S05]  /*1dd10*/  IMAD.U32 R2, RZ, RZ, UR4 ;  /* 0x00000004ff027e24 */ /* 0x002fca000f8e00ff */
[----:B------:R-:W-:-:S13]  /*1dd20*/  ISETP.NE.AND P2, PT, R2, 0x3, PT ;  /* 0x000000030200780c */ /* 0x000fda0003f45270 */
[----:B------:R-:W-:Y:S05]  /*1dd30*/  @!P2 BRA `(.L_x_5178) ;  /* 0x000000000004a947 */ /* 0x000fea0003800000 */
[----:B------:R-:W-:Y:S01]  /*1dd40*/  BPT.TRAP 0x1 ;  /* 0x000000040000795c */ /* 0x000fe20000300000 */
.L_x_5178:
[----:B0-----:R-:W2:Y:S04]  /*1dd50*/  LDL R3, [R1+0x10] ;  /* 0x0000100001037983 */ /* 0x001ea80000100800 */
[----:B------:R-:W3:Y:S01]  /*1dd60*/  LDL.LU R7, [R1+0x18] ;  /* 0x0000180001077983 */ /* 0x000ee20000300800 */
[----:B------:R-:W-:-:S04]  /*1dd70*/  VIADD R2, R0, 0x22840 ;  /* 0x0002284000027836 */ /* 0x000fc80000000000 */
[C---:B--2---:R-:W-:Y:S02]  /*1dd80*/  IMAD R6, R3.reuse, 0x8, R2 ;  /* 0x0000000803067824 */ /* 0x044fe400078e0202 */
[----:B------:R-:W-:Y:S01]  /*1dd90*/  VIADD R3, R3, 0x1 ;  /* 0x0000000103037836 */ /* 0x000fe20000000000 */
[----:B---3--:R-:W-:-:S04]  /*1dda0*/  SHF.L.U32 R5, R7, 0x1f, RZ ;  /* 0x0000001f07057819 */ /* 0x008fc800000006ff */
        /* <DEDUP_REMOVED lines=8> */
.L_x_5326:
[----:B------:R-:W1:Y:S02]  /*1de30*/  SYNCS.PHASECHK.TRANS64.TRYWAIT P0, [R7+URZ], R2 ;  /* 0x00000002070075a7 */ /* 0x000e64000800017f */
[----:B-1----:R-:W-:Y:S05]  /*1de40*/  @!P0 BRA `(.L_x_5180) ;  /* 0x0000003400dc8947 */ /* 0x002fea0003800000 */
.L_x_5327:
[----:B------:R-:W-:Y:S05]  /*1de50*/  @!P2 BRA `(.L_x_5181) ;  /* 0x000000000004a947 */ /* 0x000fea0003800000 */
[----:B------:R-:W-:Y:S01]  /*1de60*/  BPT.TRAP 0x1 ;  /* 0x000000040000795c */ /* 0x000fe20000300000 */
.L_x_5181:
[----:B------:R-:W2:Y:S01]  /*1de70*/  LDL.LU R4, [R1+0x10] ;  /* 0x0000100001047983 */ /* 0x000ea20000300800 */
[----:B------:R-:W-:-:S04]  /*1de80*/  VIADD R0, R0, 0x22860 ;  /* 0x0002286000007836 */ /* 0x000fc80000000000 */
[----:B--2---:R-:W-:-:S04]  /*1de90*/  IMAD R4, R4, 0x8, R0 ;  /* 0x0000000804047824 */ /* 0x004fc800078e0200 */
[----:B------:R-:W2:Y:S02]  /*1dea0*/  SYNCS.PHASECHK.TRANS64.TRYWAIT P0, [R4+URZ], R5 ;  /* 0x00000005040075a7 */ /* 0x000ea4000800017f */
[----:B--2---:R-:W-:Y:S05]  /*1deb0*/  @!P0 BRA `(.L_x_5182) ;  /* 0x0000003400d48947 */ /* 0x004fea0003800000 */
.L_x_5328:
[----:B------:R-:W-:-:S07]  /*1dec0*/  IMAD R3, R3, 0x8, R0 ;  /* 0x0000000803037824 */ /* 0x000fce00078e0200 */
.L_x_5183:
[----:B---3--:R3:W4:Y:S02]  /*1ded0*/  SYNCS.PHASECHK.TRANS64.TRYWAIT P0, [R3+URZ], R2 ;  /* 0x00000002030075a7 */ /* 0x008724000800017f */
[----:B----4-:R-:W-:Y:S05]  /*1dee0*/  @!P0 NANOSLEEP.SYNCS 0x989680 ;  /* 0x009896800000895d */ /* 0x010fea0003900000 */
[----:B------:R-:W4:Y:S02]  /*1def0*/  @!P0 SYNCS.PHASECHK.TRANS64 P0, [R3+URZ], R2 ;  /* 0x00000002030085a7 */ /* 0x000f24000800007f */
[----:B----4-:R-:W-:Y:S05]  /*1df00*/  @!P0 BRA `(.L_x_5183) ;  /* 0xfffffffc00f08947 */ /* 0x010fea000383ffff */
.L_x_4859:
[----:B------:R-:W-:Y:S05]  /*1df10*/  BSYNC B9 ;  /* 0x0000000000097941 */ /* 0x000fea0003800000 */
.L_x_4856:
[----:B------:R-:W-:Y:S05]  /*1df20*/  EXIT ;  /* 0x000000000000794d */ /* 0x000fea0003800000 */
.L_x_4879:
[----:B0-----:R0:W1:Y:S02]  /*1df30*/  SYNCS.PHASECHK.TRANS64.TRYWAIT P6, [R96+URZ+0x22890], R107 ;  /* 0x0228906b600075a7 */ /* 0x00106400080c017f */
[----:B-1----:R-:W-:Y:S05]  /*1df40*/  @!P6 NANOSLEEP.SYNCS 0x989680 ;  /* 0x009896800000e95d */ /* 0x002fea0003900000 */
[----:B------:R-:W1:Y:S02]  /*1df50*/  @!P6 SYNCS.PHASECHK.TRANS64 P6, [R96+URZ+0x22890], R107 ;  /* 0x0228906b6000e5a7 */ /* 0x000e6400080c007f */
[----:B-1----:R-:W-:Y:S05]  /*1df60*/  @!P6 BRA `(.L_x_4879) ;  /* 0xfffffffc00f0e947 */ /* 0x002fea000383ffff */
[----:B------:R-:W-:Y:S05]  /*1df70*/  BRA `(.L_x_5184) ;  /* 0xfffffe5000e07947 */ /* 0x000fea000383ffff */
.L_x_4897:
[----:B0-----:R0:W1:Y:S02]  /*1df80*/  SYNCS.PHASECHK.TRANS64.TRYWAIT P5, [R96+URZ+0x22890], R107 ;  /* 0x0228906b600075a7 */ /* 0x00106400080a017f */
[----:B-1----:R-:W-:Y:S05]  /*1df90*/  @!P5 NANOSLEEP.SYNCS 0x989680 ;  /* 0x009896800000d95d */ /* 0x002fea0003900000 */
[----:B------:R-:W1:Y:S02]  /*1dfa0*/  @!P5 SYNCS.PHASECHK.TRANS64 P5, [R96+URZ+0x22890], R107 ;  /* 0x0228906b6000d5a7 */ /* 0x000e6400080a007f */
[----:B-1----:R-:W-:Y:S05]  /*1dfb0*/  @!P5 BRA `(.L_x_4897) ;  /* 0xfffffffc00f0d947 */ /* 0x002fea000383ffff */
[----:B------:R-:W-:Y:S05]  /*1dfc0*/  BRA `(.L_x_5185) ;  /* 0xfffffe6400807947 */ /* 0x000fea000383ffff */
.L_x_4906:
[----:B0-----:R0:W1:Y:S02]  /*1dfd0*/  SYNCS.PHASECHK.TRANS64.TRYWAIT P4, [R96+URZ+0x22890], R107 ;  /* 0x0228906b600075a7 */ /* 0x001064000808017f */
[----:B-1----:R-:W-:Y:S05]  /*1dfe0*/  @!P4 NANOSLEEP.SYNCS 0x989680 ;  /* 0x009896800000c95d */ /* 0x002fea0003900000 */
[----:B------:R-:W1:Y:S02]  /*1dff0*/  @!P4 SYNCS.PHASECHK.TRANS64 P4, [R96+URZ+0x22890], R107 ;  /* 0x0228906b6000c5a7 */ /* 0x000e64000808007f */
[----:B-1----:R-:W-:Y:S05]  /*1e000*/  @!P4 BRA `(.L_x_4906) ;  /* 0xfffffffc00f0c947 */ /* 0x002fea000383ffff */
[----:B------:R-:W-:Y:S05]  /*1e010*/  BRA `(.L_x_5186) ;  /* 0xfffffe7400a87947 */ /* 0x000fea000383ffff */
.L_x_4912:
[----:B-1----:R1:W2:Y:S02]  /*1e020*/  SYNCS.PHASECHK.TRANS64.TRYWAIT P3, [R96+URZ+0x228b0], R107 ;  /* 0x0228b06b600075a7 */ /* 0x0022a4000806017f */
[----:B--2---:R-:W-:Y:S05]  /*1e030*/  @!P3 NANOSLEEP.SYNCS 0x989680 ;  /* 0x009896800000b95d */ /* 0x004fea0003900000 */
[----:B------:R-:W2:Y:S02]  /*1e040*/  @!P3 SYNCS.PHASECHK.TRANS64 P3, [R96+URZ+0x228b0], R107 ;  /* 0x0228b06b6000b5a7 */ /* 0x000ea4000806007f */
[----:B--2---:R-:W-:Y:S05]  /*1e050*/  @!P3 BRA `(.L_x_4912) ;  /* 0xfffffffc00f0b947 */ /* 0x004fea000383ffff */
[----:B------:R-:W-:Y:S05]  /*1e060*/  BRA `(.L_x_5187) ;  /* 0xfffffe7800387947 */ /* 0x000fea000383ffff */
.L_x_4922:
[----:B------:R-:W-:Y:S01]  /*1e070*/  BSSY B0, `(.L_x_5188) ;  /* 0x0000007000007945 */ /* 0x000fe20003800000 */
[----:B------:R-:W-:Y:S02]  /*1e080*/  IMAD.MOV.U32 R12, RZ, RZ, RZ ;  /* 0x000000ffff0c7224 */ /* 0x000fe400078e00ff */
[----:B------:R-:W-:Y:S02]  /*1e090*/  IMAD.MOV.U32 R11, RZ, RZ, 0x1f ;  /* 0x0000001fff0b7424 */ /* 0x000fe400078e00ff */
[----:B------:R-:W-:-:S07]  /*1e0a0*/  IMAD.MOV.U32 R15, RZ, RZ, -0x1 ;  /* 0xffffffffff0f7424 */ /* 0x000fce00078e00ff */
[----:B-----5:R-:W-:Y:S05]  /*1e0b0*/  WARPSYNC.COLLECTIVE R15, `(.L_x_5189) ;  /* 0x000000000f087348 */ /* 0x020fea0003c00000 */
[----:B------:R0:W1:Y:S02]  /*1e0c0*/  SHFL.IDX P6, R14, R13, R12, R11 ;  /* 0x0000000c0d0e7389 */ /* 0x00006400000c000b */
[----:B01---5:R-:W-:Y:S01]  /*1e0d0*/  ENDCOLLECTIVE ;  /* 0x000000000000791b */ /* 0x023fe20003800000 */
.L_x_5189:
[----:B------:R-:W-:Y:S05]  /*1e0e0*/  BSYNC B0 ;  /* 0x0000000000007941 */ /* 0x000fea0003800000 */
.L_x_5188:
[----:B------:R-:W-:Y:S05]  /*1e0f0*/  BRA `(.L_x_5190) ;  /* 0xfffffe8400ac7947 */ /* 0x000fea000383ffff */
.L_x_4934:
        /* <DEDUP_REMOVED lines=8> */
.L_x_5192:
[----:B------:R-:W-:Y:S05]  /*1e180*/  BSYNC B1 ;  /* 0x0000000000017941 */ /* 0x000fea0003800000 */
.L_x_5191:
        /* <DEDUP_REMOVED lines=8> */
.L_x_5193:
[----:B------:R-:W-:Y:S02]  /*1e210*/  IMAD.MOV.U32 R13, RZ, RZ, R7 ;  /* 0x000000ffff0d7224 */ /* 0x000fe400078e0007 */
[----:B------:R-:W-:-:S07]  /*1e220*/  IMAD.MOV.U32 R0, RZ, RZ, R14 ;  /* 0x000000ffff007224 */ /* 0x000fce00078e000e */
[----:B------:R-:W-:Y:S05]  /*1e230*/  WARPSYNC.COLLECTIVE R15, `(.L_x_5194) ;  /* 0x000000000f087348 */ /* 0x000fea0003c00000 */
[----:B------:R0:W1:Y:S02]  /*1e240*/  SHFL.IDX P6, R14, R13, R12, R11 ;  /* 0x0000000c0d0e7389 */ /* 0x00006400000c000b */
[----:B01----:R-:W-:Y:S01]  /*1e250*/  ENDCOLLECTIVE ;  /* 0x000000000000791b */ /* 0x003fe20003800000 */
.L_x_5194:
[----:B------:R-:W-:Y:S02]  /*1e260*/  IMAD.MOV.U32 R13, RZ, RZ, R32 ;  /* 0x000000ffff0d7224 */ /* 0x000fe400078e0020 */
[----:B------:R-:W-:-:S07]  /*1e270*/  IMAD.MOV.U32 R5, RZ, RZ, R14 ;  /* 0x000000ffff057224 */ /* 0x000fce00078e000e */
[----:B------:R-:W-:Y:S05]  /*1e280*/  WARPSYNC.COLLECTIVE R15, `(.L_x_5195) ;  /* 0x000000000f087348 */ /* 0x000fea0003c00000 */
[----:B------:R0:W1:Y:S02]  /*1e290*/  SHFL.IDX P6, R14, R13, R12, R11 ;  /* 0x0000000c0d0e7389 */ /* 0x00006400000c000b */
[----:B01----:R-:W-:Y:S01]  /*1e2a0*/  ENDCOLLECTIVE ;  /* 0x000000000000791b */ /* 0x003fe20003800000 */
.L_x_5195:
[----:B------:R-:W-:Y:S05]  /*1e2b0*/  BRA `(.L_x_5196) ;  /* 0xfffffe8c00287947 */ /* 0x000fea000383ffff */
.L_x_4937:
        /* <DEDUP_REMOVED lines=8> */
.L_x_5198:
[----:B------:R-:W-:Y:S05]  /*1e340*/  BSYNC B1 ;  /* 0x0000000000017941 */ /* 0x000fea0003800000 */
.L_x_5197:
        /* <DEDUP_REMOVED lines=8> */
.L_x_5199:
[----:B------:R-:W-:Y:S02]  /*1e3d0*/  IMAD.MOV.U32 R13, RZ, RZ, R7 ;  /* 0x000000ffff0d7224 */ /* 0x000fe400078e0007 */
[----:B------:R-:W-:-:S07]  /*1e3e0*/  IMAD.MOV.U32 R0, RZ, RZ, R14 ;  /* 0x000000ffff007224 */ /* 0x000fce00078e000e */
[----:B------:R-:W-:Y:S05]  /*1e3f0*/  WARPSYNC.COLLECTIVE R15, `(.L_x_5200) ;  /* 0x000000000f087348 */ /* 0x000fea0003c00000 */
[----:B------:R0:W1:Y:S02]  /*1e400*/  SHFL.IDX P6, R14, R13, R12, R11 ;  /* 0x0000000c0d0e7389 */ /* 0x00006400000c000b */
[----:B01----:R-:W-:Y:S01]  /*1e410*/  ENDCOLLECTIVE ;  /* 0x000000000000791b */ /* 0x003fe20003800000 */
.L_x_5200:
[----:B------:R-:W-:Y:S02]  /*1e420*/  IMAD.MOV.U32 R13, RZ, RZ, R32 ;  /* 0x000000ffff0d7224 */ /* 0x000fe400078e0020 */
[----:B------:R-:W-:-:S07]  /*1e430*/  IMAD.MOV.U32 R7, RZ, RZ, R14 ;  /* 0x000000ffff077224 */ /* 0x000fce00078e000e */
[----:B------:R-:W-:Y:S05]  /*1e440*/  WARPSYNC.COLLECTIVE R15, `(.L_x_5201) ;  /* 0x000000000f087348 */ /* 0x000fea0003c00000 */
[----:B------:R0:W1:Y:S02]  /*1e450*/  SHFL.IDX P6, R14, R13, R12, R11 ;  /* 0x0000000c0d0e7389 */ /* 0x00006400000c000b */
[----:B01----:R-:W-:Y:S01]  /*1e460*/  ENDCOLLECTIVE ;  /* 0x000000000000791b */ /* 0x003fe20003800000 */
.L_x_5201:
[----:B------:R-:W-:Y:S01]  /*1e470*/  IMAD.MOV.U32 R32, RZ, RZ, R14 ;  /* 0x000000ffff207224 */ /* 0x000fe200078e000e */
[----:B------:R-:W-:Y:S06]  /*1e480*/  BRA `(.L_x_5202) ;  /* 0xfffffe8c007c7947 */ /* 0x000fec000383ffff */
.L_x_4941:
[----:B0-----:R0:W1:Y:S02]  /*1e490*/  SYNCS.PHASECHK.TRANS64.TRYWAIT P0, [R19+URZ+0x22800], R36 ;  /* 0x02280024130075a7 */ /* 0x001064000800017f */
[----:B-1----:R-:W-:Y:S05]  /*1e4a0*/  @!P0 NANOSLEEP.SYNCS 0x989680 ;  /* 0x009896800000895d */ /* 0x002fea0003900000 */
[----:B------:R-:W1:Y:S02]  /*1e4b0*/  @!P0 SYNCS.PHASECHK.TRANS64 P0, [R19+URZ+0x22800], R36 ;  /* 0x02280024130085a7 */ /* 0x000e64000800007f */
[----:B-1----:R-:W-:Y:S05]  /*1e4c0*/  @!P0 BRA `(.L_x_4941) ;  /* 0xfffffffc00f08947 */ /* 0x002fea000383ffff */
[----:B------:R-:W-:Y:S05]  /*1e4d0*/  BRA `(.L_x_5203) ;  /* 0xfffffe9000607947 */ /* 0x000fea000383ffff */
.L_x_4949:
        /* <DEDUP_REMOVED lines=9> */
.L_x_5205:
[----:B------:R-:W-:Y:S05]  /*1e570*/  BSYNC B1 ;  /* 0x0000000000017941 */ /* 0x000fea0003800000 */
.L_x_5204:
        /* <DEDUP_REMOVED lines=10> */
.L_x_5206:
        /* <DEDUP_REMOVED lines=8> */
.L_x_5207:
[----:B------:R-:W-:-:S05]  /*1e6a0*/  @!P1 IADD3 R6, P2, R3, R5, RZ ;  /* 0x0000000503069210 */ /* 0x000fca0007f5e0ff */
[----:B------:R-:W-:Y:S02]  /*1e6b0*/  @!P1 IMAD.X R7, R0, 0x1, R21, P2 ;  /* 0x0000000100079824 */ /* 0x000fe400010e0615 */
[----:B------:R-:W-:Y:S02]  /*1e6c0*/  IMAD.MOV.U32 R13, RZ, RZ, R27 ;  /* 0x000000ffff0d7224 */ /* 0x000fe400078e001b */
[----:B------:R-:W-:-:S07]  /*1e6d0*/  IMAD.MOV.U32 R4, RZ, RZ, R14 ;  /* 0x000000ffff047224 */ /* 0x000fce00078e000e */
[----:B------:R-:W-:Y:S05]  /*1e6e0*/  WARPSYNC.COLLECTIVE R15, `(.L_x_5208) ;  /* 0x000000000f087348 */ /* 0x000fea0003c00000 */
[----:B------:R0:W1:Y:S02]  /*1e6f0*/  SHFL.IDX P6, R14, R13, R12, R11 ;  /* 0x0000000c0d0e7389 */ /* 0x00006400000c000b */
[----:B01----:R-:W-:Y:S01]  /*1e700*/  ENDCOLLECTIVE ;  /* 0x000000000000791b */ /* 0x003fe20003800000 */
.L_x_5208:
        /* <DEDUP_REMOVED lines=19> */
.L_x_5209:
[----:B------:R-:W-:Y:S02]  /*1e840*/  IMAD.MOV.U32 R0, RZ, RZ, R20 ;  /* 0x000000ffff007224 */ /* 0x000fe400078e0014 */
[----:B------:R-:W-:Y:S02]  /*1e850*/  IMAD.MOV.U32 R3, RZ, RZ, R21 ;  /* 0x000000ffff037224 */ /* 0x000fe400078e0015 */
[----:B------:R-:W-:Y:S01]  /*1e860*/  IMAD.MOV.U32 R9, RZ, RZ, R29 ;  /* 0x000000ffff097224 */ /* 0x000fe200078e001d */
[----:B------:R-:W-:Y:S01]  /*1e870*/  PRMT R36, R36, 0x5410, R0 ;  /* 0x0000541024247816 */ /* 0x000fe20000000000 */
[----:B------:R-:W-:Y:S01]  /*1e880*/  @!P1 IMAD.MOV.U32 R28, RZ, RZ, R10 ;  /* 0x000000ffff1c9224 */ /* 0x000fe200078e000a */
[----:B------:R-:W-:Y:S02]  /*1e890*/  PRMT R49, R3, 0x7610, R49 ;  /* 0x0000761003317816 */ /* 0x000fe40000000031 */
[----:B------:R-:W-:Y:S01]  /*1e8a0*/  PRMT R37, R9, 0x7610, R37 ;  /* 0x0000761009257816 */ /* 0x000fe20000000025 */
[----:B------:R-:W-:-:S02]  /*1e8b0*/  IMAD.MOV.U32 R8, RZ, RZ, R28 ;  /* 0x000000ffff087224 */ /* 0x000fc400078e001c */
[----:B------:R-:W-:-:S03]  /*1e8c0*/  IMAD.MOV.U32 R13, RZ, RZ, R25 ;  /* 0x000000ffff0d7224 */ /* 0x000fc600078e0019 */
        /* <DEDUP_REMOVED lines=9> */
.L_x_5210:
[----:B------:R-:W-:Y:S02]  /*1e960*/  IMAD.MOV.U32 R4, RZ, RZ, R32 ;  /* 0x000000ffff047224 */ /* 0x000fe400078e0020 */
[----:B------:R-:W-:Y:S02]  /*1e970*/  IMAD.MOV.U32 R5, RZ, RZ, R33 ;  /* 0x000000ffff057224 */ /* 0x000fe400078e0021 */
[----:B------:R-:W-:Y:S02]  /*1e980*/  IMAD.MOV.U32 R6, RZ, RZ, R34 ;  /* 0x000000ffff067224 */ /* 0x000fe400078e0022 */
[----:B------:R-:W-:Y:S01]  /*1e990*/  IMAD.MOV.U32 R7, RZ, RZ, R35 ;  /* 0x000000ffff077224 */ /* 0x000fe200078e0023 */
[----:B------:R-:W-:Y:S02]  /*1e9a0*/  PRMT R37, R37, 0x5410, R5 ;  /* 0x0000541025257816 */ /* 0x000fe40000000005 */
[----:B------:R-:W-:Y:S02]  /*1e9b0*/  PRMT R45, R4, 0x5410, R6 ;  /* 0x00005410042d7816 */ /* 0x000fe40000000006 */
[----:B------:R-:W-:-:S02]  /*1e9c0*/  CS2R R4, SRZ ;  /* 0x0000000000047805 */ /* 0x000fc4000001ff00 */
[----:B------:R-:W-:Y:S01]  /*1e9d0*/  PRMT R48, R7, 0x7610, R48 ;  /* 0x0000761007307816 */ /* 0x000fe20000000030 */
[----:B------:R-:W-:Y:S02]  /*1e9e0*/  IMAD.MOV.U32 R13, RZ, RZ, R24 ;  /* 0x000000ffff0d7224 */ /* 0x000fe400078e0018 */
[----:B------:R-:W-:-:S07]  /*1e9f0*/  IMAD.MOV.U32 R3, RZ, RZ, R14 ;  /* 0x000000ffff037224 */ /* 0x000fce00078e000e */
[----:B------:R-:W-:Y:S05]  /*1ea00*/  WARPSYNC.COLLECTIVE R15, `(.L_x_5211) ;  /* 0x000000000f087348 */ /* 0x000fea0003c00000 */
[----:B------:R0:W1:Y:S02]  /*1ea10*/  SHFL.IDX P6, R14, R13, R12, R11 ;  /* 0x0000000c0d0e7389 */ /* 0x00006400000c000b */
[----:B01----:R-:W-:Y:S01]  /*1ea20*/  ENDCOLLECTIVE ;  /* 0x000000000000791b */ /* 0x003fe20003800000 */
.L_x_5211:
[----:B------:R-:W-:Y:S02]  /*1ea30*/  IMAD.MOV.U32 R13, RZ, RZ, R27 ;  /* 0x000000ffff0d7224 */ /* 0x000fe400078e001b */
[----:B------:R-:W-:-:S07]  /*1ea40*/  IMAD.MOV.U32 R24, RZ, RZ, R14 ;  /* 0x000000ffff187224 */ /* 0x000fce00078e000e */
[----:B------:R-:W-:Y:S05]  /*1ea50*/  WARPSYNC.COLLECTIVE R15, `(.L_x_5212) ;  /* 0x000000000f087348 */ /* 0x000fea0003c00000 */
[----:B------:R0:W1:Y:S02]  /*1ea60*/  SHFL.IDX P6, R14, R13, R12, R11 ;  /* 0x0000000c0d0e7389 */ /* 0x00006400000c000b */
[----:B01----:R-:W-:Y:S01]  /*1ea70*/  ENDCOLLECTIVE ;  /* 0x000000000000791b */ /* 0x003fe20003800000 */
.L_x_5212:
[----:B------:R-:W-:Y:S05]  /*1ea80*/  BRA `(.L_x_5213) ;  /* 0xfffffe9c006c7947 */ /* 0x000fea000383ffff */
.L_x_4953:
[----:B0-----:R0:W1:Y:S02]  /*1ea90*/  SYNCS.PHASECHK.TRANS64.TRYWAIT P1, [R19+URZ+0x22800], R12 ;  /* 0x0228000c130075a7 */ /* 0x001064000802017f */
[----:B-1----:R-:W-:Y:S05]  /*1eaa0*/  @!P1 NANOSLEEP.SYNCS 0x989680 ;  /* 0x009896800000995d */ /* 0x002fea0003900000 */
[----:B------:R-:W1:Y:S02]  /*1eab0*/  @!P1 SYNCS.PHASECHK.TRANS64 P1, [R19+URZ+0x22800], R12 ;  /* 0x0228000c130095a7 */ /* 0x000e64000802007f */
[----:B-1----:R-:W-:Y:S05]  /*1eac0*/  @!P1 BRA `(.L_x_4953) ;  /* 0xfffffffc00f09947 */ /* 0x002fea000383ffff */
[----:B------:R-:W-:Y:S05]  /*1ead0*/  BRA `(.L_x_5214) ;  /* 0xfffffea000087947 */ /* 0x000fea000383ffff */
.L_x_4959:
[----:B--2---:R2:W3:Y:S02]  /*1eae0*/  SYNCS.PHASECHK.TRANS64.TRYWAIT P2, [R20+URZ+0x22830], R21 ;  /* 0x02283015140075a7 */ /* 0x0044e4000804017f */
[----:B---3--:R-:W-:Y:S05]  /*1eaf0*/  @!P2 NANOSLEEP.SYNCS 0x989680 ;  /* 0x009896800000a95d */ /* 0x008fea0003900000 */
[----:B------:R-:W3:Y:S02]  /*1eb00*/  @!P2 SYNCS.PHASECHK.TRANS64 P2, [R20+URZ+0x22830], R21 ;  /* 0x022830151400a5a7 */ /* 0x000ee4000804007f */
[----:B---3--:R-:W-:Y:S05]  /*1eb10*/  @!P2 BRA `(.L_x_4959) ;  /* 0xfffffffc00f0a947 */ /* 0x008fea000383ffff */
[----:B------:R-:W-:Y:S05]  /*1eb20*/  BRA `(.L_x_4958) ;  /* 0xfffffeac00bc7947 */ /* 0x000fea000383ffff */
.L_x_4964:
[----:B-1----:R1:W2:Y:S02]  /*1eb30*/  SYNCS.PHASECHK.TRANS64.TRYWAIT P2, [R20+URZ+0x22850], R21 ;  /* 0x02285015140075a7 */ /* 0x0022a4000804017f */
[----:B--2---:R-:W-:Y:S05]  /*1eb40*/  @!P2 NANOSLEEP.SYNCS 0x989680 ;  /* 0x009896800000a95d */ /* 0x004fea0003900000 */
[----:B------:R-:W2:Y:S02]  /*1eb50*/  @!P2 SYNCS.PHASECHK.TRANS64 P2, [R20+URZ+0x22850], R21 ;  /* 0x022850151400a5a7 */ /* 0x000ea4000804007f */
[----:B--2---:R-:W-:Y:S05]  /*1eb60*/  @!P2 BRA `(.L_x_4964) ;  /* 0xfffffffc00f0a947 */ /* 0x004fea000383ffff */
[----:B------:R-:W-:Y:S05]  /*1eb70*/  BRA `(.L_x_4963) ;  /* 0xfffffec400f47947 */ /* 0x000fea000383ffff */
.L_x_4969:
[----:B-1----:R1:W2:Y:S02]  /*1eb80*/  SYNCS.PHASECHK.TRANS64.TRYWAIT P2, [R200+URZ+0x22830], R201 ;  /* 0x022830c9c80075a7 */ /* 0x0022a4000804017f */
[----:B--2---:R-:W-:Y:S05]  /*1eb90*/  @!P2 NANOSLEEP.SYNCS 0x989680 ;  /* 0x009896800000a95d */ /* 0x004fea0003900000 */
[----:B------:R-:W2:Y:S02]  /*1eba0*/  @!P2 SYNCS.PHASECHK.TRANS64 P2, [R200+URZ+0x22830], R201 ;  /* 0x022830c9c800a5a7 */ /* 0x000ea4000804007f */
[----:B--2---:R-:W-:Y:S05]  /*1ebb0*/  @!P2 BRA `(.L_x_4969) ;  /* 0xfffffffc00f0a947 */ /* 0x004fea000383ffff */
[----:B------:R-:W-:Y:S05]  /*1ebc0*/  BRA `(.L_x_4968) ;  /* 0xfffffecc006c7947 */ /* 0x000fea000383ffff */
.L_x_4974:
[----:B-1----:R1:W2:Y:S02]  /*1ebd0*/  SYNCS.PHASECHK.TRANS64.TRYWAIT P2, [R200+URZ+0x22850], R201 ;  /* 0x022850c9c80075a7 */ /* 0x0022a4000804017f */
[----:B--2---:R-:W-:Y:S05]  /*1ebe0*/  @!P2 NANOSLEEP.SYNCS 0x989680 ;  /* 0x009896800000a95d */ /* 0x004fea0003900000 */
[----:B------:R-:W2:Y:S02]  /*1ebf0*/  @!P2 SYNCS.PHASECHK.TRANS64 P2, [R200+URZ+0x22850], R201 ;  /* 0x022850c9c800a5a7 */ /* 0x000ea4000804007f */
[----:B--2---:R-:W-:Y:S05]  /*1ec00*/  @!P2 BRA `(.L_x_4974) ;  /* 0xfffffffc00f0a947 */ /* 0x004fea000383ffff */
[----:B------:R-:W-:Y:S05]  /*1ec10*/  BRA `(.L_x_4973) ;  /* 0xfffffeec00c87947 */ /* 0x000fea000383ffff */
.L_x_4980:
[----:B-1----:R1:W2:Y:S02]  /*1ec20*/  SYNCS.PHASECHK.TRANS64.TRYWAIT P2, [R20+URZ+0x22830], R211 ;  /* 0x022830d3140075a7 */ /* 0x0022a4000804017f */
[----:B--2---:R-:W-:Y:S05]  /*1ec30*/  @!P2 NANOSLEEP.SYNCS 0x989680 ;  /* 0x009896800000a95d */ /* 0x004fea0003900000 */
[----:B------:R-:W2:Y:S02]  /*1ec40*/  @!P2 SYNCS.PHASECHK.TRANS64 P2, [R20+URZ+0x22830], R211 ;  /* 0x022830d31400a5a7 */ /* 0x000ea4000804007f */
[----:B--2---:R-:W-:Y:S05]  /*1ec50*/  @!P2 BRA `(.L_x_4980) ;  /* 0xfffffffc00f0a947 */ /* 0x004fea000383ffff */
[----:B------:R-:W-:Y:S05]  /*1ec60*/  BRA `(.L_x_4979) ;  /* 0xfffffef400007947 */ /* 0x000fea000383ffff */
.L_x_4985:
[----:B---3--:R3:W4:Y:S02]  /*1ec70*/  SYNCS.PHASECHK.TRANS64.TRYWAIT P2, [R20+URZ+0x22850], R211 ;  /* 0x022850d3140075a7 */ /* 0x008724000804017f */
[----:B----4-:R-:W-:Y:S05]  /*1ec80*/  @!P2 NANOSLEEP.SYNCS 0x989680 ;  /* 0x009896800000a95d */ /* 0x010fea0003900000 */
[----:B------:R-:W4:Y:S02]  /*1ec90*/  @!P2 SYNCS.PHASECHK.TRANS64 P2, [R20+URZ+0x22850], R211 ;  /* 0x022850d31400a5a7 */ /* 0x000f24000804007f */
[----:B----4-:R-:W-:Y:S05]  /*1eca0*/  @!P2 BRA `(.L_x_4985) ;  /* 0xfffffffc00f0a947 */ /* 0x010fea000383ffff */
[----:B------:R-:W-:Y:S05]  /*1ecb0*/  BRA `(.L_x_4984) ;  /* 0xffffff0c005c7947 */ /* 0x000fea000383ffff */
.L_x_4991:
[----:B------:R-:W-:Y:S02]  /*1ecc0*/  IMAD.MOV.U32 R13, RZ, RZ, R20 ;  /* 0x000000ffff0d7224 */ /* 0x000fe400078e0014 */
[----:B------:R-:W-:Y:S02]  /*1ecd0*/  IMAD.MOV.U32 R12, RZ, RZ, RZ ;  /* 0x000000ffff0c7224 */ /* 0x000fe400078e00ff */
[----:B------:R-:W-:Y:S02]  /*1ece0*/  IMAD.MOV.U32 R11, RZ, RZ, 0x181f ;  /* 0x0000181fff0b7424 */ /* 0x000fe400078e00ff */
[----:B------:R-:W-:-:S07]  /*1ecf0*/  IMAD.MOV.U32 R15, RZ, RZ, -0x1 ;  /* 0xffffffffff0f7424 */ /* 0x000fce00078e00ff */
[----:B0----5:R-:W-:Y:S05]  /*1ed00*/  WARPSYNC.COLLECTIVE R15, `(.L_x_5215) ;  /* 0x000000000f087348 */ /* 0x021fea0003c00000 */
[----:B------:R1:W2:Y:S02]  /*1ed10*/  SHFL.IDX P6, R14, R13, R12, R11 ;  /* 0x0000000c0d0e7389 */ /* 0x0002a400000c000b */
[----:B012--5:R-:W-:Y:S01]  /*1ed20*/  ENDCOLLECTIVE ;  /* 0x000000000000791b */ /* 0x027fe20003800000 */
.L_x_5215:
[----:B------:R-:W-:Y:S02]  /*1ed30*/  IMAD.MOV.U32 R13, RZ, RZ, R4 ;  /* 0x000000ffff0d7224 */ /* 0x000fe400078e0004 */
[----:B------:R-:W-:-:S07]  /*1ed40*/  IMAD.MOV.U32 R0, RZ, RZ, R14 ;  /* 0x000000ffff007224 */ /* 0x000fce00078e000e */
[----:B------:R-:W-:Y:S05]  /*1ed50*/  WARPSYNC.COLLECTIVE R15, `(.L_x_5216) ;  /* 0x000000000f087348 */ /* 0x000fea0003c00000 */
[----:B------:R0:W1:Y:S02]  /*1ed60*/  SHFL.IDX P6, R14, R13, R12, R11 ;  /* 0x0000000c0d0e7389 */ /* 0x00006400000c000b */
[----:B01----:R-:W-:Y:S01]  /*1ed70*/  ENDCOLLECTIVE ;  /* 0x000000000000791b */ /* 0x003fe20003800000 */
.L_x_5216:
[----:B------:R-:W-:Y:S05]  /*1ed80*/  BRA `(.L_x_5217) ;  /* 0xffffff34006c7947 */ /* 0x000fea000383ffff */
.L_x_4994:
        /* <DEDUP_REMOVED lines=8> */
.L_x_5219:
[----:B------:R-:W-:Y:S05]  /*1ee10*/  BSYNC B1 ;  /* 0x0000000000017941 */ /* 0x000fea0003800000 */
.L_x_5218:
        /* <DEDUP_REMOVED lines=8> */
.L_x_5220:
[----:B------:R-:W-:Y:S05]  /*1eea0*/  BRA `(.L_x_5221) ;  /* 0xffffff3400a87947 */ /* 0x000fea000383ffff */
.L_x_4997:
[----:B------:R-:W-:Y:S01]  /*1eeb0*/  BSSY B1, `(.L_x_5222) ;  /* 0x0000008000017945 */ /* 0x000fe20003800000 */
[----:B---3--:R-:W-:Y:S02]  /*1eec0*/  IMAD.MOV.U32 R13, RZ, RZ, R20 ;  /* 0x000000ffff0d7224 */ /* 0x008fe400078e0014 */
[----:B------:R-:W-:Y:S02]  /*1eed0*/  IMAD.MOV.U32 R12, RZ, RZ, 0x2 ;  /* 0x00000002ff0c7424 */ /* 0x000fe400078e00ff */
[----:B------:R-:W-:Y:S02]  /*1eee0*/  IMAD.MOV.U32 R11, RZ, RZ, 0x181f ;  /* 0x0000181fff0b7424 */ /* 0x000fe400078e00ff */
[----:B------:R-:W-:-:S07]  /*1eef0*/  IMAD.MOV.U32 R15, RZ, RZ, -0x1 ;  /* 0xffffffffff0f7424 */ /* 0x000fce00078e00ff */
[----:B012-45:R-:W-:Y:S05]  /*1ef00*/  WARPSYNC.COLLECTIVE R15, `(.L_x_5223) ;  /* 0x000000000f087348 */ /* 0x037fea0003c00000 */
[----:B--2---:R2:W3:Y:S02]  /*1ef10*/  SHFL.IDX P6, R14, R13, R12, R11 ;  /* 0x0000000c0d0e7389 */ /* 0x0044e400000c000b */
[----:B012345:R-:W-:Y:S01]  /*1ef20*/  ENDCOLLECTIVE ;  /* 0x000000000000791b */ /* 0x03ffe20003800000 */
.L_x_5223:
[----:B------:R-:W-:Y:S05]  /*1ef30*/  BSYNC B1 ;  /* 0x0000000000017941 */ /* 0x000fea0003800000 */
.L_x_5222:
        /* <DEDUP_REMOVED lines=8> */
.L_x_5224:
[----:B------:R-:W-:Y:S05]  /*1efc0*/  BRA `(.L_x_5225) ;  /* 0xffffff3400d47947 */ /* 0x000fea000383ffff */
.L_x_5000:
        /* <DEDUP_REMOVED lines=8> */
.L_x_5227:
[----:B------:R-:W-:Y:S05]  /*1f050*/  BSYNC B1 ;  /* 0x0000000000017941 */ /* 0x000fea0003800000 */
.L_x_5226:
        /* <DEDUP_REMOVED lines=8> */
.L_x_5228:
[----:B------:R-:W-:Y:S05]  /*1f0e0*/  BRA `(.L_x_5229) ;  /* 0xffffff3800007947 */ /* 0x000fea000383ffff */
.L_x_5002:
[----:B------:R-:W-:Y:S02]  /*1f0f0*/  IMAD.MOV.U32 R13, RZ, RZ, R4 ;  /* 0x000000ffff0d7224 */ /* 0x000fe400078e0004 */
[----:B------:R-:W-:Y:S02]  /*1f100*/  IMAD.MOV.U32 R12, RZ, RZ, RZ ;  /* 0x000000ffff0c7224 */ /* 0x000fe400078e00ff */
[----:B------:R-:W-:Y:S02]  /*1f110*/  IMAD.MOV.U32 R11, RZ, RZ, 0x1c1f ;  /* 0x00001c1fff0b7424 */ /* 0x000fe400078e00ff */
[----:B------:R-:W-:-:S07]  /*1f120*/  IMAD.MOV.U32 R15, RZ, RZ, -0x1 ;  /* 0xffffffffff0f7424 */ /* 0x000fce00078e00ff */
[----:B------:R-:W-:Y:S05]  /*1f130*/  WARPSYNC.COLLECTIVE R15, `(.L_x_5230) ;  /* 0x000000000f087348 */ /* 0x000fea0003c00000 */
[----:B------:R0:W1:Y:S02]  /*1f140*/  SHFL.IDX P6, R14, R13, R12, R11 ;  /* 0x0000000c0d0e7389 */ /* 0x00006400000c000b */
[----:B01----:R-:W-:Y:S01]  /*1f150*/  ENDCOLLECTIVE ;  /* 0x000000000000791b */ /* 0x003fe20003800000 */
.L_x_5230:
[----:B------:R-:W-:Y:S02]  /*1f160*/  IMAD.MOV.U32 R13, RZ, RZ, R0 ;  /* 0x000000ffff0d7224 */ /* 0x000fe400078e0000 */
[----:B------:R-:W-:-:S07]  /*1f170*/  IMAD.MOV.U32 R20, RZ, RZ, R14 ;  /* 0x000000ffff147224 */ /* 0x000fce00078e000e */
[----:B------:R-:W-:Y:S05]  /*1f180*/  WARPSYNC.COLLECTIVE R15, `(.L_x_5231) ;  /* 0x000000000f087348 */ /* 0x000fea0003c00000 */
[----:B------:R0:W1:Y:S02]  /*1f190*/  SHFL.IDX P6, R14, R13, R12, R11 ;  /* 0x0000000c0d0e7389 */ /* 0x00006400000c000b */
[----:B01----:R-:W-:Y:S01]  /*1f1a0*/  ENDCOLLECTIVE ;  /* 0x000000000000791b */ /* 0x003fe20003800000 */
.L_x_5231:
[----:B------:R-:W-:Y:S01]  /*1f1b0*/  IMAD.MOV.U32 R12, RZ, RZ, R14 ;  /* 0x000000ffff0c7224 */ /* 0x000fe200078e000e */
[----:B------:R-:W-:Y:S06]  /*1f1c0*/  BRA `(.L_x_5232) ;  /* 0xffffff3800e47947 */ /* 0x000fec000383ffff */
.L_x_5005:
        /* <DEDUP_REMOVED lines=8> */
.L_x_5234:
[----:B------:R-:W-:Y:S05]  /*1f250*/  BSYNC B1 ;  /* 0x0000000000017941 */ /* 0x000fea0003800000 */
.L_x_5233:
        /* <DEDUP_REMOVED lines=8> */
.L_x_5235:
[----:B------:R-:W-:Y:S01]  /*1f2e0*/  IMAD.MOV.U32 R0, RZ, RZ, R14 ;  /* 0x000000ffff007224 */ /* 0x000fe200078e000e */
[----:B------:R-:W-:Y:S06]  /*1f2f0*/  BRA `(.L_x_5236) ;  /* 0xffffff48000c7947 */ /* 0x000fec000383ffff */
.L_x_5009:
[----:B------:R-:W-:Y:S02]  /*1f300*/  IMAD.MOV.U32 R13, RZ, RZ, R4 ;  /* 0x000000ffff0d7224 */ /* 0x000fe400078e0004 */
[----:B------:R-:W-:Y:S02]  /*1f310*/  IMAD.MOV.U32 R12, RZ, RZ, RZ ;  /* 0x000000ffff0c7224 */ /* 0x000fe400078e00ff */
[----:B------:R-:W-:Y:S02]  /*1f320*/  IMAD.MOV.U32 R11, RZ, RZ, 0x181f ;  /* 0x0000181fff0b7424 */ /* 0x000fe400078e00ff */
[----:B------:R-:W-:-:S07]  /*1f330*/  IMAD.MOV.U32 R15, RZ, RZ, -0x1 ;  /* 0xffffffffff0f7424 */ /* 0x000fce00078e00ff */
[----:B--2---:R-:W-:Y:S05]  /*1f340*/  WARPSYNC.COLLECTIVE R15, `(.L_x_5237) ;  /* 0x000000000f087348 */ /* 0x004fea0003c00000 */
[----:B------:R0:W1:Y:S02]  /*1f350*/  SHFL.IDX P6, R14, R13, R12, R11 ;  /* 0x0000000c0d0e7389 */ /* 0x00006400000c000b */
[----:B012---:R-:W-:Y:S01]  /*1f360*/  ENDCOLLECTIVE ;  /* 0x000000000000791b */ /* 0x007fe20003800000 */
.L_x_5237:
[----:B------:R-:W-:Y:S02]  /*1f370*/  IMAD.MOV.U32 R13, RZ, RZ, R3 ;  /* 0x000000ffff0d7224 */ /* 0x000fe400078e0003 */
[----:B------:R-:W-:-:S07]  /*1f380*/  IMAD.MOV.U32 R0, RZ, RZ, R14 ;  /* 0x000000ffff007224 */ /* 0x000fce00078e000e */
[----:B------:R-:W-:Y:S05]  /*1f390*/  WARPSYNC.COLLECTIVE R15, `(.L_x_5238) ;  /* 0x000000000f087348 */ /* 0x000fea0003c00000 */
[----:B------:R0:W1:Y:S02]  /*1f3a0*/  SHFL.IDX P6, R14, R13, R12, R11 ;  /* 0x0000000c0d0e7389 */ /* 0x00006400000c000b */
[----:B01----:R-:W-:Y:S01]  /*1f3b0*/  ENDCOLLECTIVE ;  /* 0x000000000000791b */ /* 0x003fe20003800000 */
.L_x_5238:
[----:B------:R-:W-:Y:S05]  /*1f3c0*/  BRA `(.L_x_5239) ;  /* 0xffffff5c00507947 */ /* 0x000fea000383ffff */
.L_x_5012:
[----:B------:R-:W-:Y:S01]  /*1f3d0*/  BSSY B1, `(.L_x_5240) ;  /* 0x0000008000017945 */ /* 0x000fe20003800000 */
[----:B----4-:R-:W-:Y:S02]  /*1f3e0*/  IMAD.MOV.U32 R13, RZ, RZ, R4 ;  /* 0x000000ffff0d7224 */ /* 0x010fe400078e0004 */
[----:B------:R-:W-:Y:S02]  /*1f3f0*/  IMAD.MOV.U32 R12, RZ, RZ, 0x1 ;  /* 0x00000001ff0c7424 */ /* 0x000fe400078e00ff */
[----:B------:R-:W-:Y:S02]  /*1f400*/  IMAD.MOV.U32 R11, RZ, RZ, 0x181f ;  /* 0x0000181fff0b7424 */ /* 0x000fe400078e00ff */
[----:B------:R-:W-:-:S07]  /*1f410*/  IMAD.MOV.U32 R15, RZ, RZ, -0x1 ;  /* 0xffffffffff0f7424 */ /* 0x000fce00078e00ff */
[----:B0123--:R-:W-:Y:S05]  /*1f420*/  WARPSYNC.COLLECTIVE R15, `(.L_x_5241) ;  /* 0x000000000f087348 */ /* 0x00ffea0003c00000 */
[----:B---3--:R3:W4:Y:S02]  /*1f430*/  SHFL.IDX P6, R14, R13, R12, R11 ;  /* 0x0000000c0d0e7389 */ /* 0x00872400000c000b */
[----:B01234-:R-:W-:Y:S01]  /*1f440*/  ENDCOLLECTIVE ;  /* 0x000000000000791b */ /* 0x01ffe20003800000 */
.L_x_5241:
[----:B------:R-:W-:Y:S05]  /*1f450*/  BSYNC B1 ;  /* 0x0000000000017941 */ /* 0x000fea0003800000 */
.L_x_5240:
        /* <DEDUP_REMOVED lines=8> */
.L_x_5242:
[----:B------:R-:W-:Y:S05]  /*1f4e0*/  BRA `(.L_x_5243) ;  /* 0xffffff5c00807947 */ /* 0x000fea000383ffff */
.L_x_5015:
        /* <DEDUP_REMOVED lines=8> */
.L_x_5245:
[----:B------:R-:W-:Y:S05]  /*1f570*/  BSYNC B1 ;  /* 0x0000000000017941 */ /* 0x000fea0003800000 */
.L_x_5244:
        /* <DEDUP_REMOVED lines=8> */
.L_x_5246:
[----:B------:R-:W-:Y:S05]  /*1f600*/  BRA `(.L_x_5247) ;  /* 0xffffff5c00ac7947 */ /* 0x000fea000383ffff */
.L_x_5018:
        /* <DEDUP_REMOVED lines=8> */
.L_x_5249:
[----:B------:R-:W-:Y:S05]  /*1f690*/  BSYNC B1 ;  /* 0x0000000000017941 */ /* 0x000fea0003800000 */
.L_x_5248:
        /* <DEDUP_REMOVED lines=8> */
.L_x_5250:
[----:B------:R-:W-:Y:S05]  /*1f720*/  BRA `(.L_x_5251) ;  /* 0xffffff5c00d87947 */ /* 0x000fea000383ffff */
.L_x_5037:
        /* <DEDUP_REMOVED lines=8> */
[----:B------:R-:W-:Y:S05]  /*1f7b0*/  WARPSYNC.COLLECTIVE R15, `(.L_x_5253) ;  /* 0x000000000f087348 */ /* 0x000fea0003c00000 */
[----:B------:R0:W1:Y:S02]  /*1f7c0*/  SHFL.IDX P6, R14, R13, R12, R11 ;  /* 0x0000000c0d0e7389 */ /* 0x00006400000c000b */
[----:B01----:R-:W-:Y:S01]  /*1f7d0*/  ENDCOLLECTIVE ;  /* 0x000000000000791b */ /* 0x003fe20003800000 */
.L_x_5253:
[----:B------:R-:W-:Y:S05]  /*1f7e0*/  BSYNC B1 ;  /* 0x0000000000017941 */ /* 0x000fea0003800000 */
.L_x_5252:
[----:B------:R-:W-:Y:S05]  /*1f7f0*/  BRA `(.L_x_5254) ;  /* 0xffffff7c003c7947 */ /* 0x000fea000383ffff */
.L_x_5039:
[----:B------:R-:W-:Y:S01]  /*1f800*/  BSSY B1, `(.L_x_5255) ;  /* 0x0000006000017945 */ /* 0x000fe20003800000 */
[----:B------:R-:W-:-:S07]  /*1f810*/  IMAD.MOV.U32 R15, RZ, RZ, -0x1 ;  /* 0xffffffffff0f7424 */ /* 0x000fce00078e00ff */
[----:B0-----:R-:W-:Y:S05]  /*1f820*/  WARPSYNC.COLLECTIVE R15, `(.L_x_5256) ;  /* 0x000000000f0c7348 */ /* 0x001fea0003c00000 */
[----:B------:R-:W-:Y:S02]  /*1f830*/  ELECT P6, UR62, PT ;  /* 0x00000000003e782f */ /* 0x000fe400038c0000 */
[----:B------:R-:W-:Y:S01]  /*1f840*/  MOV R14, UR62 ;  /* 0x0000003e000e7c02 */ /* 0x000fe20008000f00 */
[----:B0-----:R-:W-:Y:S10]  /*1f850*/  ENDCOLLECTIVE ;  /* 0x000000000000791b */ /* 0x001ff40003800000 */
.L_x_5256:
[----:B------:R-:W-:Y:S05]  /*1f860*/  BSYNC B1 ;  /* 0x0000000000017941 */ /* 0x000fea0003800000 */
.L_x_5255:
[----:B------:R-:W-:Y:S05]  /*1f870*/  BRA `(.L_x_5038) ;  /* 0xffffff7c00347947 */ /* 0x000fea000383ffff */
.L_x_5041:
[----:B0-----:R0:W1:Y:S02]  /*1f880*/  SYNCS.PHASECHK.TRANS64.TRYWAIT P0, [R19+URZ+0x22820], R4 ;  /* 0x02282004130075a7 */ /* 0x001064000800017f */
[----:B-1----:R-:W-:Y:S05]  /*1f890*/  @!P0 NANOSLEEP.SYNCS 0x989680 ;  /* 0x009896800000895d */ /* 0x002fea0003900000 */
[----:B------:R-:W1:Y:S02]  /*1f8a0*/  @!P0 SYNCS.PHASECHK.TRANS64 P0, [R19+URZ+0x22820], R4 ;  /* 0x02282004130085a7 */ /* 0x000e64000800007f */
[----:B-1----:R-:W-:Y:S05]  /*1f8b0*/  @!P0 BRA `(.L_x_5041) ;  /* 0xfffffffc00f08947 */ /* 0x002fea000383ffff */
[----:B------:R-:W-:Y:S05]  /*1f8c0*/  BRA `(.L_x_5257) ;  /* 0xffffff7c00447947 */ /* 0x000fea000383ffff */
.L_x_5045:
[----:B0-----:R0:W1:Y:S02]  /*1f8d0*/  SYNCS.PHASECHK.TRANS64.TRYWAIT P0, [R4+URZ+0x228a0], R9 ;  /* 0x0228a009040075a7 */ /* 0x001064000800017f */
[----:B-1----:R-:W-:Y:S05]  /*1f8e0*/  @!P0 NANOSLEEP.SYNCS 0x989680 ;  /* 0x009896800000895d */ /* 0x002fea0003900000 */
[----:B------:R-:W1:Y:S02]  /*1f8f0*/  @!P0 SYNCS.PHASECHK.TRANS64 P0, [R4+URZ+0x228a0], R9 ;  /* 0x0228a009040085a7 */ /* 0x000e64000800007f */
[----:B-1----:R-:W-:Y:S05]  /*1f900*/  @!P0 BRA `(.L_x_5045) ;  /* 0xfffffffc00f08947 */ /* 0x002fea000383ffff */
[----:B------:R-:W-:Y:S05]  /*1f910*/  BRA `(.L_x_5258) ;  /* 0xffffff7c00647947 */ /* 0x000fea000383ffff */
.L_x_5050:
[----:B-1----:R1:W2:Y:S02]  /*1f920*/  SYNCS.PHASECHK.TRANS64.TRYWAIT P0, [R4+URZ+0x228c0], R9 ;  /* 0x0228c009040075a7 */ /* 0x0022a4000800017f */
[----:B--2---:R-:W-:Y:S05]  /*1f930*/  @!P0 NANOSLEEP.SYNCS 0x989680 ;  /* 0x009896800000895d */ /* 0x004fea0003900000 */
[----:B------:R-:W2:Y:S02]  /*1f940*/  @!P0 SYNCS.PHASECHK.TRANS64 P0, [R4+URZ+0x228c0], R9 ;  /* 0x0228c009040085a7 */ /* 0x000ea4000800007f */
[----:B--2---:R-:W-:Y:S05]  /*1f950*/  @!P0 BRA `(.L_x_5050) ;  /* 0xfffffffc00f08947 */ /* 0x004fea000383ffff */
[----:B------:R-:W-:Y:S05]  /*1f960*/  BRA `(.L_x_5259) ;  /* 0xffffff7c00e47947 */ /* 0x000fea000383ffff */
.L_x_5060:
[----:B0-----:R0:W1:Y:S02]  /*1f970*/  SYNCS.PHASECHK.TRANS64.TRYWAIT P1, [R5+URZ+0x228a0], R6 ;  /* 0x0228a006050075a7 */ /* 0x001064000802017f */
[----:B-1----:R-:W-:Y:S05]  /*1f980*/  @!P1 NANOSLEEP.SYNCS 0x989680 ;  /* 0x009896800000995d */ /* 0x002fea0003900000 */
[----:B------:R-:W1:Y:S02]  /*1f990*/  @!P1 SYNCS.PHASECHK.TRANS64 P1, [R5+URZ+0x228a0], R6 ;  /* 0x0228a006050095a7 */ /* 0x000e64000802007f */
[----:B-1----:R-:W-:Y:S05]  /*1f9a0*/  @!P1 BRA `(.L_x_5060) ;  /* 0xfffffffc00f09947 */ /* 0x002fea000383ffff */
[----:B------:R-:W-:Y:S05]  /*1f9b0*/  BRA `(.L_x_5260) ;  /* 0xffffff8400747947 */ /* 0x000fea000383ffff */
.L_x_5065:
[----:B-1----:R1:W2:Y:S02]  /*1f9c0*/  SYNCS.PHASECHK.TRANS64.TRYWAIT P1, [R5+URZ+0x228c0], R6 ;  /* 0x0228c006050075a7 */ /* 0x0022a4000802017f */
[----:B--2---:R-:W-:Y:S05]  /*1f9d0*/  @!P1 NANOSLEEP.SYNCS 0x989680 ;  /* 0x009896800000995d */ /* 0x004fea0003900000 */
[----:B------:R-:W2:Y:S02]  /*1f9e0*/  @!P1 SYNCS.PHASECHK.TRANS64 P1, [R5+URZ+0x228c0], R6 ;  /* 0x0228c006050095a7 */ /* 0x000ea4000802007f */
[----:B--2---:R-:W-:Y:S05]  /*1f9f0*/  @!P1 BRA `(.L_x_5065) ;  /* 0xfffffffc00f09947 */ /* 0x004fea000383ffff */
[----:B------:R-:W-:Y:S05]  /*1fa00*/  BRA `(.L_x_5261) ;  /* 0xffffff8400f07947 */ /* 0x000fea000383ffff */
.L_x_5083:
        /* <DEDUP_REMOVED lines=11> */
.L_x_5263:
[----:B------:R-:W-:Y:S05]  /*1fac0*/  BSYNC B0 ;  /* 0x0000000000007941 */ /* 0x000fea0003800000 */
.L_x_5262:
[----:B------:R-:W-:Y:S05]  /*1fad0*/  BRA `(.L_x_5264) ;  /* 0xffffff9400a87947 */ /* 0x000fea000383ffff */
.L_x_5085:
[----:B------:R-:W-:Y:S01]  /*1fae0*/  BSSY B0, `(.L_x_5265) ;  /* 0x0000006000007945 */ /* 0x000fe20003800000 */
[----:B------:R-:W-:-:S07]  /*1faf0*/  IMAD.MOV.U32 R15, RZ, RZ, -0x1 ;  /* 0xffffffffff0f7424 */ /* 0x000fce00078e00ff */
[----:B0-----:R-:W-:Y:S05]  /*1fb00*/  WARPSYNC.COLLECTIVE R15, `(.L_x_5266) ;  /* 0x000000000f0c7348 */ /* 0x001fea0003c00000 */
[----:B------:R-:W-:Y:S02]  /*1fb10*/  ELECT P6, UR62, PT ;  /* 0x00000000003e782f */ /* 0x000fe400038c0000 */
[----:B------:R-:W-:Y:S01]  /*1fb20*/  MOV R14, UR62 ;  /* 0x0000003e000e7c02 */ /* 0x000fe20008000f00 */
[----:B0-----:R-:W-:Y:S10]  /*1fb30*/  ENDCOLLECTIVE ;  /* 0x000000000000791b */ /* 0x001ff40003800000 */
.L_x_5266:
[----:B------:R-:W-:Y:S05]  /*1fb40*/  BSYNC B0 ;  /* 0x0000000000007941 */ /* 0x000fea0003800000 */
.L_x_5265:
[----:B------:R-:W-:Y:S05]  /*1fb50*/  BRA `(.L_x_5267) ;  /* 0xffffff9400ac7947 */ /* 0x000fea000383ffff */
.L_x_5087:
[----:B-1----:R1:W2:Y:S02]  /*1fb60*/  SYNCS.PHASECHK.TRANS64.TRYWAIT P0, [R0+URZ+0x22840], R2 ;  /* 0x02284002000075a7 */ /* 0x0022a4000800017f */
[----:B--2---:R-:W-:Y:S05]  /*1fb70*/  @!P0 NANOSLEEP.SYNCS 0x989680 ;  /* 0x009896800000895d */ /* 0x004fea0003900000 */
[----:B------:R-:W2:Y:S02]  /*1fb80*/  @!P0 SYNCS.PHASECHK.TRANS64 P0, [R0+URZ+0x22840], R2 ;  /* 0x02284002000085a7 */ /* 0x000ea4000800007f */
[----:B--2---:R-:W-:Y:S05]  /*1fb90*/  @!P0 BRA `(.L_x_5087) ;  /* 0xfffffffc00f08947 */ /* 0x004fea000383ffff */
[----:B------:R-:W-:Y:S05]  /*1fba0*/  BRA `(.L_x_5268) ;  /* 0xffffff9800107947 */ /* 0x000fea000383ffff */
.L_x_5091:
        /* <DEDUP_REMOVED lines=8> */
[----:B------:R-:W-:Y:S02]  /*1fc30*/  VIADD R5, R2, 0x10 ;  /* 0x0000001002057836 */ /* 0x000fe40000000000 */
[----:B--2---:R-:W-:Y:S02]  /*1fc40*/  IMAD R0, R11, R7, RZ ;  /* 0x000000070b007224 */ /* 0x004fe400078e02ff */
[----:B------:R-:W-:-:S03]  /*1fc50*/  IMAD.MOV.U32 R11, RZ, RZ, 0x181f ;  /* 0x0000181fff0b7424 */ /* 0x000fc600078e00ff */
[----:B------:R-:W-:-:S13]  /*1fc60*/  ISETP.GE.AND P1, PT, R2, R0, PT ;  /* 0x000000000200720c */ /* 0x000fda0003f26270 */
[----:B-----5:R-:W-:Y:S05]  /*1fc70*/  WARPSYNC.COLLECTIVE R15, `(.L_x_5269) ;  /* 0x000000000f087348 */ /* 0x020fea0003c00000 */
[----:B------:R0:W1:Y:S02]  /*1fc80*/  SHFL.IDX P6, R14, R13, R12, R11 ;  /* 0x0000000c0d0e7389 */ /* 0x00006400000c000b */
[----:B01---5:R-:W-:Y:S01]  /*1fc90*/  ENDCOLLECTIVE ;  /* 0x000000000000791b */ /* 0x023fe20003800000 */
.L_x_5269:
[----:B------:R-:W-:Y:S02]  /*1fca0*/  IMAD.MOV.U32 R13, RZ, RZ, R4 ;  /* 0x000000ffff0d7224 */ /* 0x000fe400078e0004 */
[----:B------:R-:W-:-:S07]  /*1fcb0*/  IMAD.MOV.U32 R6, RZ, RZ, R14 ;  /* 0x000000ffff067224 */ /* 0x000fce00078e000e */
[----:B------:R-:W-:Y:S05]  /*1fcc0*/  WARPSYNC.COLLECTIVE R15, `(.L_x_5270) ;  /* 0x000000000f087348 */ /* 0x000fea0003c00000 */
[----:B------:R0:W1:Y:S02]  /*1fcd0*/  SHFL.IDX P6, R14, R13, R12, R11 ;  /* 0x0000000c0d0e7389 */ /* 0x00006400000c000b */
[----:B01----:R-:W-:Y:S01]  /*1fce0*/  ENDCOLLECTIVE ;  /* 0x000000000000791b */ /* 0x003fe20003800000 */
.L_x_5270:
[----:B------:R-:W-:Y:S02]  /*1fcf0*/  IMAD.MOV.U32 R13, RZ, RZ, R3 ;  /* 0x000000ffff0d7224 */ /* 0x000fe400078e0003 */
[----:B------:R-:W-:Y:S02]  /*1fd00*/  IMAD.MOV.U32 R12, RZ, RZ, 0x1 ;  /* 0x00000001ff0c7424 */ /* 0x000fe400078e00ff */
[----:B------:R-:W-:-:S07]  /*1fd10*/  IMAD.MOV.U32 R7, RZ, RZ, R14 ;  /* 0x000000ffff077224 */ /* 0x000fce00078e000e */
[----:B------:R-:W-:Y:S05]  /*1fd20*/  WARPSYNC.COLLECTIVE R15, `(.L_x_5271) ;  /* 0x000000000f087348 */ /* 0x000fea0003c00000 */
[----:B------:R0:W1:Y:S02]  /*1fd30*/  SHFL.IDX P6, R14, R13, R12, R11 ;  /* 0x0000000c0d0e7389 */ /* 0x00006400000c000b */
[----:B01----:R-:W-:Y:S01]  /*1fd40*/  ENDCOLLECTIVE ;  /* 0x000000000000791b */ /* 0x003fe20003800000 */
.L_x_5271:
        /* <DEDUP_REMOVED lines=15> */
.L_x_5272:
[----:B------:R-:W-:Y:S02]  /*1fe40*/  IMAD.MOV.U32 R13, RZ, RZ, R3 ;  /* 0x000000ffff0d7224 */ /* 0x000fe400078e0003 */
[----:B------:R-:W-:Y:S02]  /*1fe50*/  IMAD.MOV.U32 R12, RZ, RZ, 0x2 ;  /* 0x00000002ff0c7424 */ /* 0x000fe400078e00ff */
[----:B------:R-:W-:-:S07]  /*1fe60*/  IMAD.MOV.U32 R5, RZ, RZ, R14 ;  /* 0x000000ffff057224 */ /* 0x000fce00078e000e */
[----:B------:R-:W-:Y:S05]  /*1fe70*/  WARPSYNC.COLLECTIVE R15, `(.L_x_5273) ;  /* 0x000000000f087348 */ /* 0x000fea0003c00000 */
[----:B------:R0:W1:Y:S02]  /*1fe80*/  SHFL.IDX P6, R14, R13, R12, R11 ;  /* 0x0000000c0d0e7389 */ /* 0x00006400000c000b */
[----:B01----:R-:W-:Y:S01]  /*1fe90*/  ENDCOLLECTIVE ;  /* 0x000000000000791b */ /* 0x003fe20003800000 */
.L_x_5273:
        /* <DEDUP_REMOVED lines=15> */
.L_x_5274:
[----:B------:R-:W-:Y:S02]  /*1ff90*/  IMAD.MOV.U32 R13, RZ, RZ, R3 ;  /* 0x000000ffff0d7224 */ /* 0x000fe400078e0003 */
[----:B------:R-:W-:Y:S02]  /*1ffa0*/  IMAD.MOV.U32 R12, RZ, RZ, 0x3 ;  /* 0x00000003ff0c7424 */ /* 0x000fe400078e00ff */
[----:B------:R-:W-:-:S07]  /*1ffb0*/  IMAD.MOV.U32 R5, RZ, RZ, R14 ;  /* 0x000000ffff057224 */ /* 0x000fce00078e000e */
[----:B------:R-:W-:Y:S05]  /*1ffc0*/  WARPSYNC.COLLECTIVE R15, `(.L_x_5275) ;  /* 0x000000000f087348 */ /* 0x000fea0003c00000 */
[----:B------:R0:W1:Y:S02]  /*1ffd0*/  SHFL.IDX P6, R14, R13, R12, R11 ;  /* 0x0000000c0d0e7389 */ /* 0x00006400000c000b */
[----:B01----:R-:W-:Y:S01]  /*1ffe0*/  ENDCOLLECTIVE ;  /* 0x000000000000791b */ /* 0x003fe20003800000 */
.L_x_5275:
        /* <DEDUP_REMOVED lines=15> */
.L_x_5276:
[----:B------:R-:W-:Y:S02]  /*200e0*/  IMAD.MOV.U32 R13, RZ, RZ, R3 ;  /* 0x000000ffff0d7224 */ /* 0x000fe400078e0003 */
[----:B------:R-:W-:Y:S02]  /*200f0*/  IMAD.MOV.U32 R12, RZ, RZ, 0x4 ;  /* 0x00000004ff0c7424 */ /* 0x000fe400078e00ff */
[----:B------:R-:W-:-:S07]  /*20100*/  IMAD.MOV.U32 R5, RZ, RZ, R14 ;  /* 0x000000ffff057224 */ /* 0x000fce00078e000e */
[----:B------:R-:W-:Y:S05]  /*20110*/  WARPSYNC.COLLECTIVE R15, `(.L_x_5277) ;  /* 0x000000000f087348 */ /* 0x000fea0003c00000 */
[----:B------:R0:W1:Y:S02]  /*20120*/  SHFL.IDX P6, R14, R13, R12, R11 ;  /* 0x0000000c0d0e7389 */ /* 0x00006400000c000b */
[----:B01----:R-:W-:Y:S01]  /*20130*/  ENDCOLLECTIVE ;  /* 0x000000000000791b */ /* 0x003fe20003800000 */
.L_x_5277:
        /* <DEDUP_REMOVED lines=15> */
.L_x_5278:
[----:B------:R-:W-:Y:S02]  /*20230*/  IMAD.MOV.U32 R13, RZ, RZ, R3 ;  /* 0x000000ffff0d7224 */ /* 0x000fe400078e0003 */
[----:B------:R-:W-:Y:S02]  /*20240*/  IMAD.MOV.U32 R12, RZ, RZ, 0x5 ;  /* 0x00000005ff0c7424 */ /* 0x000fe400078e00ff */
[----:B------:R-:W-:-:S07]  /*20250*/  IMAD.MOV.U32 R5, RZ, RZ, R14 ;  /* 0x000000ffff057224 */ /* 0x000fce00078e000e */
[----:B------:R-:W-:Y:S05]  /*20260*/  WARPSYNC.COLLECTIVE R15, `(.L_x_5279) ;  /* 0x000000000f087348 */ /* 0x000fea0003c00000 */
[----:B------:R0:W1:Y:S02]  /*20270*/  SHFL.IDX P6, R14, R13, R12, R11 ;  /* 0x0000000c0d0e7389 */ /* 0x00006400000c000b */
[----:B01----:R-:W-:Y:S01]  /*20280*/  ENDCOLLECTIVE ;  /* 0x000000000000791b */ /* 0x003fe20003800000 */
.L_x_5279:
        /* <DEDUP_REMOVED lines=15> */
.L_x_5280:
[----:B------:R-:W-:Y:S02]  /*20380*/  IMAD.MOV.U32 R13, RZ, RZ, R3 ;  /* 0x000000ffff0d7224 */ /* 0x000fe400078e0003 */
[----:B------:R-:W-:Y:S02]  /*20390*/  IMAD.MOV.U32 R12, RZ, RZ, 0x6 ;  /* 0x00000006ff0c7424 */ /* 0x000fe400078e00ff */
[----:B------:R-:W-:-:S07]  /*203a0*/  IMAD.MOV.U32 R5, RZ, RZ, R14 ;  /* 0x000000ffff057224 */ /* 0x000fce00078e000e */
[----:B------:R-:W-:Y:S05]  /*203b0*/  WARPSYNC.COLLECTIVE R15, `(.L_x_5281) ;  /* 0x000000000f087348 */ /* 0x000fea0003c00000 */
[----:B------:R0:W1:Y:S02]  /*203c0*/  SHFL.IDX P6, R14, R13, R12, R11 ;  /* 0x0000000c0d0e7389 */ /* 0x00006400000c000b */
[----:B01----:R-:W-:Y:S01]  /*203d0*/  ENDCOLLECTIVE ;  /* 0x000000000000791b */ /* 0x003fe20003800000 */
.L_x_5281:
        /* <DEDUP_REMOVED lines=13> */
.L_x_5282:
        /* <DEDUP_REMOVED lines=8> */
.L_x_5283:
        /* <DEDUP_REMOVED lines=13> */
.L_x_5284:
[----:B------:R-:W-:Y:S01]  /*20600*/  IMAD.MOV.U32 R3, RZ, RZ, R14 ;  /* 0x000000ffff037224 */ /* 0x000fe200078e000e */
[----:B------:R-:W-:Y:S06]  /*20610*/  BRA `(.L_x_5285) ;  /* 0xffffff9800947947 */ /* 0x000fec000383ffff */
.L_x_5094:
[----:B0-----:R0:W1:Y:S02]  /*20620*/  SYNCS.PHASECHK.TRANS64.TRYWAIT P0, [R19+URZ+0x22820], R0 ;  /* 0x02282000130075a7 */ /* 0x001064000800017f */
[----:B-1----:R-:W-:Y:S05]  /*20630*/  @!P0 NANOSLEEP.SYNCS 0x989680 ;  /* 0x009896800000895d */ /* 0x002fea0003900000 */
[----:B------:R-:W1:Y:S02]  /*20640*/  @!P0 SYNCS.PHASECHK.TRANS64 P0, [R19+URZ+0x22820], R0 ;  /* 0x02282000130085a7 */ /* 0x000e64000800007f */
[----:B-1----:R-:W-:Y:S05]  /*20650*/  @!P0 BRA `(.L_x_5094) ;  /* 0xfffffffc00f08947 */ /* 0x002fea000383ffff */
[----:B------:R-:W-:Y:S05]  /*20660*/  BRA `(.L_x_5286) ;  /* 0xffffff9800f07947 */ /* 0x000fea000383ffff */
.L_x_5098:
[----:B0-----:R0:W1:Y:S02]  /*20670*/  SYNCS.PHASECHK.TRANS64.TRYWAIT P0, [R2+URZ+0x22860], R0 ;  /* 0x02286000020075a7 */ /* 0x001064000800017f */
[----:B-1----:R-:W-:Y:S05]  /*20680*/  @!P0 NANOSLEEP.SYNCS 0x989680 ;  /* 0x009896800000895d */ /* 0x002fea0003900000 */
[----:B------:R-:W1:Y:S02]  /*20690*/  @!P0 SYNCS.PHASECHK.TRANS64 P0, [R2+URZ+0x22860], R0 ;  /* 0x02286000020085a7 */ /* 0x000e64000800007f */
[----:B-1----:R-:W-:Y:S05]  /*206a0*/  @!P0 BRA `(.L_x_5098) ;  /* 0xfffffffc00f08947 */ /* 0x002fea000383ffff */
[----:B------:R-:W-:Y:S05]  /*206b0*/  BRA `(.L_x_5287) ;  /* 0xffffff9c00147947 */ /* 0x000fea000383ffff */
.L_x_5113:
[----:B-1----:R1:W2:Y:S02]  /*206c0*/  SYNCS.PHASECHK.TRANS64.TRYWAIT P0, [R2+URZ+0x22840], R6 ;  /* 0x02284006020075a7 */ /* 0x0022a4000800017f */
[----:B--2---:R-:W-:Y:S05]  /*206d0*/  @!P0 NANOSLEEP.SYNCS 0x989680 ;  /* 0x009896800000895d */ /* 0x004fea0003900000 */
[----:B------:R-:W2:Y:S02]  /*206e0*/  @!P0 SYNCS.PHASECHK.TRANS64 P0, [R2+URZ+0x22840], R6 ;  /* 0x02284006020085a7 */ /* 0x000ea4000800007f */
[----:B--2---:R-:W-:Y:S05]  /*206f0*/  @!P0 BRA `(.L_x_5113) ;  /* 0xfffffffc00f08947 */ /* 0x004fea000383ffff */
[----:B------:R-:W-:Y:S05]  /*20700*/  BRA `(.L_x_5288) ;  /* 0xffffffa4003c7947 */ /* 0x000fea000383ffff */
.L_x_5118:
[----:B0-----:R0:W2:Y:S02]  /*20710*/  SYNCS.PHASECHK.TRANS64.TRYWAIT P0, [R2+URZ+0x22860], R6 ;  /* 0x02286006020075a7 */ /* 0x0010a4000800017f */
[----:B--2---:R-:W-:Y:S05]  /*20720*/  @!P0 NANOSLEEP.SYNCS 0x989680 ;  /* 0x009896800000895d */ /* 0x004fea0003900000 */
[----:B------:R-:W2:Y:S02]  /*20730*/  @!P0 SYNCS.PHASECHK.TRANS64 P0, [R2+URZ+0x22860], R6 ;  /* 0x02286006020085a7 */ /* 0x000ea4000800007f */
[----:B--2---:R-:W-:Y:S05]  /*20740*/  @!P0 BRA `(.L_x_5118) ;  /* 0xfffffffc00f08947 */ /* 0x004fea000383ffff */
[----:B------:R-:W-:Y:S05]  /*20750*/  BRA `(.L_x_5289) ;  /* 0xffffffa400bc7947 */ /* 0x000fea000383ffff */
.L_x_5129:
[----:B-1----:R1:W2:Y:S02]  /*20760*/  SYNCS.PHASECHK.TRANS64.TRYWAIT P0, [R3+URZ+0x22840], R2 ;  /* 0x02284002030075a7 */ /* 0x0022a4000800017f */
[----:B--2---:R-:W-:Y:S05]  /*20770*/  @!P0 NANOSLEEP.SYNCS 0x989680 ;  /* 0x009896800000895d */ /* 0x004fea0003900000 */
[----:B------:R-:W2:Y:S02]  /*20780*/  @!P0 SYNCS.PHASECHK.TRANS64 P0, [R3+URZ+0x22840], R2 ;  /* 0x02284002030085a7 */ /* 0x000ea4000800007f */
[----:B--2---:R-:W-:Y:S05]  /*20790*/  @!P0 BRA `(.L_x_5129) ;  /* 0xfffffffc00f08947 */ /* 0x004fea000383ffff */
[----:B------:R-:W-:Y:S05]  /*207a0*/  BRA `(.L_x_5290) ;  /* 0xffffffac00ac7947 */ /* 0x000fea000383ffff */
.L_x_5134:
[----:B0-----:R0:W2:Y:S02]  /*207b0*/  SYNCS.PHASECHK.TRANS64.TRYWAIT P0, [R3+URZ+0x22860], R2 ;  /* 0x02286002030075a7 */ /* 0x0010a4000800017f */
[----:B--2---:R-:W-:Y:S05]  /*207c0*/  @!P0 NANOSLEEP.SYNCS 0x989680 ;  /* 0x009896800000895d */ /* 0x004fea0003900000 */
[----:B------:R-:W2:Y:S02]  /*207d0*/  @!P0 SYNCS.PHASECHK.TRANS64 P0, [R3+URZ+0x22860], R2 ;  /* 0x02286002030085a7 */ /* 0x000ea4000800007f */
[----:B--2---:R-:W-:Y:S05]  /*207e0*/  @!P0 BRA `(.L_x_5134) ;  /* 0xfffffffc00f08947 */ /* 0x004fea000383ffff */
[----:B------:R-:W-:Y:S05]  /*207f0*/  BRA `(.L_x_5291) ;  /* 0xffffffb000287947 */ /* 0x000fea000383ffff */
.L_x_5145:
[----:B-1----:R1:W2:Y:S02]  /*20800*/  SYNCS.PHASECHK.TRANS64.TRYWAIT P0, [R3+URZ+0x22840], R2 ;  /* 0x02284002030075a7 */ /* 0x0022a4000800017f */
[----:B--2---:R-:W-:Y:S05]  /*20810*/  @!P0 NANOSLEEP.SYNCS 0x989680 ;  /* 0x009896800000895d */ /* 0x004fea0003900000 */
[----:B------:R-:W2:Y:S02]  /*20820*/  @!P0 SYNCS.PHASECHK.TRANS64 P0, [R3+URZ+0x22840], R2 ;  /* 0x02284002030085a7 */ /* 0x000ea4000800007f */
[----:B--2---:R-:W-:Y:S05]  /*20830*/  @!P0 BRA `(.L_x_5145) ;  /* 0xfffffffc00f08947 */ /* 0x004fea000383ffff */
[----:B------:R-:W-:Y:S05]  /*20840*/  BRA `(.L_x_5292) ;  /* 0xffffffb400f87947 */ /* 0x000fea000383ffff */
.L_x_5150:
[----:B--2---:R2:W3:Y:S02]  /*20850*/  SYNCS.PHASECHK.TRANS64.TRYWAIT P0, [R3+URZ+0x22860], R2 ;  /* 0x02286002030075a7 */ /* 0x0044e4000800017f */
[----:B---3--:R-:W-:Y:S05]  /*20860*/  @!P0 NANOSLEEP.SYNCS 0x989680 ;  /* 0x009896800000895d */ /* 0x008fea0003900000 */
[----:B------:R-:W3:Y:S02]  /*20870*/  @!P0 SYNCS.PHASECHK.TRANS64 P0, [R3+URZ+0x22860], R2 ;  /* 0x02286002030085a7 */ /* 0x000ee4000800007f */
[----:B---3--:R-:W-:Y:S05]  /*20880*/  @!P0 BRA `(.L_x_5150) ;  /* 0xfffffffc00f08947 */ /* 0x008fea000383ffff */
[----:B------:R-:W-:Y:S05]  /*20890*/  BRA `(.L_x_5293) ;  /* 0xffffffb800787947 */ /* 0x000fea000383ffff */
.L_x_5162:
[----:B---34-:R-:W3:Y:S01]  /*208a0*/  LDL R0, [R1] ;  /* 0x0000000001007983 */ /* 0x018ee20000100800 */
        /* <DEDUP_REMOVED lines=8> */
.L_x_5295:
[----:B------:R-:W-:Y:S05]  /*20930*/  BSYNC B0 ;  /* 0x0000000000007941 */ /* 0x000fea0003800000 */
.L_x_5294:
        /* <DEDUP_REMOVED lines=9> */
.L_x_5296:
        /* <DEDUP_REMOVED lines=26> */
.L_x_5297:
        /* <DEDUP_REMOVED lines=8> */
.L_x_5298:
        /* <DEDUP_REMOVED lines=8> */
.L_x_5299:
        /* <DEDUP_REMOVED lines=8> */
.L_x_5300:
        /* <DEDUP_REMOVED lines=8> */
.L_x_5301:
        /* <DEDUP_REMOVED lines=9> */
.L_x_5302:
[----:B------:R-:W-:Y:S01]  /*20e00*/  IMAD.MOV.U32 R9, RZ, RZ, R14 ;  /* 0x000000ffff097224 */ /* 0x000fe200078e000e */
[----:B------:R-:W-:Y:S06]  /*20e10*/  BRA `(.L_x_5303) ;  /* 0xffffffbc00c87947 */ /* 0x000fec000383ffff */
.L_x_5165:
        /* <DEDUP_REMOVED lines=8> */
.L_x_5305:
[----:B------:R-:W-:Y:S05]  /*20ea0*/  BSYNC B0 ;  /* 0x0000000000007941 */ /* 0x000fea0003800000 */
.L_x_5304:
        /* <DEDUP_REMOVED lines=10> */
.L_x_5306:
        /* <DEDUP_REMOVED lines=8> */
.L_x_5307:
        /* <DEDUP_REMOVED lines=8> */
.L_x_5308:
        /* <DEDUP_REMOVED lines=8> */
.L_x_5309:
        /* <DEDUP_REMOVED lines=9> */
.L_x_5310:
[----:B------:R-:W-:Y:S01]  /*21160*/  IMAD.MOV.U32 R9, RZ, RZ, R14 ;  /* 0x000000ffff097224 */ /* 0x000fe200078e000e */
[----:B------:R-:W-:Y:S06]  /*21170*/  BRA `(.L_x_5311) ;  /* 0xffffffbc009c7947 */ /* 0x000fec000383ffff */
.L_x_5167:
[----:B------:R-:W-:Y:S01]  /*21180*/  BSSY B0, `(.L_x_5312) ;  /* 0x0000006000007945 */ /* 0x000fe20003800000 */
[----:B------:R-:W-:Y:S01]  /*21190*/  PLOP3.LUT P6, PT, P6, PT, PT, 0x8, 0x0 ;  /* 0x000000000000781c */ /* 0x000fe200037ce170 */
[----:B------:R-:W-:-:S12]  /*211a0*/  IMAD.MOV.U32 R15, RZ, RZ, -0x1 ;  /* 0xffffffffff0f7424 */ /* 0x000fd800078e00ff */
[----:B0-----:R-:W-:Y:S05]  /*211b0*/  WARPSYNC.COLLECTIVE R15, `(.L_x_5313) ;  /* 0x000000000f087348 */ /* 0x001fea0003c00000 */
[----:B------:R-:W-:Y:S01]  /*211c0*/  VOTE.ANY R14, PT, P6 ;  /* 0x00000000000e7806 */ /* 0x000fe200030e0100 */
[----:B0-----:R-:W-:Y:S06]  /*211d0*/  ENDCOLLECTIVE ;  /* 0x000000000000791b */ /* 0x001fec0003800000 */
.L_x_5313:
[----:B------:R-:W-:Y:S05]  /*211e0*/  BSYNC B0 ;  /* 0x0000000000007941 */ /* 0x000fea0003800000 */
.L_x_5312:
        /* <DEDUP_REMOVED lines=10> */
.L_x_5314:
[----:B------:R-:W-:Y:S02]  /*21290*/  IMAD.MOV.U32 R13, RZ, RZ, R6 ;  /* 0x000000ffff0d7224 */ /* 0x000fe400078e0006 */
[----:B------:R-:W-:-:S07]  /*212a0*/  IMAD.MOV.U32 R4, RZ, RZ, R14 ;  /* 0x000000ffff047224 */ /* 0x000fce00078e000e */
[----:B------:R-:W-:Y:S05]  /*212b0*/  WARPSYNC.COLLECTIVE R15, `(.L_x_5315) ;  /* 0x000000000f087348 */ /* 0x000fea0003c00000 */
[----:B------:R0:W1:Y:S02]  /*212c0*/  SHFL.IDX P6, R14, R13, R12, R11 ;  /* 0x0000000c0d0e7389 */ /* 0x00006400000c000b */
[----:B01----:R-:W-:Y:S01]  /*212d0*/  ENDCOLLECTIVE ;  /* 0x000000000000791b */ /* 0x003fe20003800000 */
.L_x_5315:
[----:B------:R-:W-:Y:S02]  /*212e0*/  IMAD.MOV.U32 R6, RZ, RZ, R14 ;  /* 0x000000ffff067224 */ /* 0x000fe400078e000e */
[----:B------:R-:W-:-:S05]  /*212f0*/  IMAD.IADD R10, R3, 0x1, R10 ;  /* 0x00000001030a7824 */ /* 0x000fca00078e020a */
[----:B------:R0:W-:Y:S01]  /*21300*/  STL [R1+0xc], R10 ;  /* 0x00000c0a01007387 */ /* 0x0001e20000100800 */
[----:B------:R-:W-:Y:S05]  /*21310*/  BRA `(.L_x_5316) ;  /* 0xffffffbc007c7947 */ /* 0x000fea000383ffff */
.L_x_5169:
[----:B------:R-:W-:Y:S01]  /*21320*/  BSSY B0, `(.L_x_5317) ;  /* 0x0000008000007945 */ /* 0x000fe20003800000 */
[----:B------:R-:W-:Y:S02]  /*21330*/  IMAD.MOV.U32 R13, RZ, RZ, R7 ;  /* 0x000000ffff0d7224 */ /* 0x000fe400078e0007 */
[----:B------:R-:W-:Y:S02]  /*21340*/  IMAD.MOV.U32 R12, RZ, RZ, R3 ;  /* 0x000000ffff0c7224 */ /* 0x000fe400078e0003 */
[----:B------:R-:W-:Y:S02]  /*21350*/  IMAD.MOV.U32 R11, RZ, RZ, 0x1f ;  /* 0x0000001fff0b7424 */ /* 0x000fe400078e00ff */
[----:B------:R-:W-:-:S07]  /*21360*/  IMAD.MOV.U32 R15, RZ, RZ, -0x1 ;  /* 0xffffffffff0f7424 */ /* 0x000fce00078e00ff */
[----:B0-----:R-:W-:Y:S05]  /*21370*/  WARPSYNC.COLLECTIVE R15, `(.L_x_5318) ;  /* 0x000000000f087348 */ /* 0x001fea0003c00000 */
[----:B------:R1:W2:Y:S02]  /*21380*/  SHFL.IDX P6, R14, R13, R12, R11 ;  /* 0x0000000c0d0e7389 */ /* 0x0002a400000c000b */
[----:B012---:R-:W-:Y:S01]  /*21390*/  ENDCOLLECTIVE ;  /* 0x000000000000791b */ /* 0x007fe20003800000 */
.L_x_5318:
[----:B------:R-:W-:Y:S05]  /*213a0*/  BSYNC B0 ;  /* 0x0000000000007941 */ /* 0x000fea0003800000 */
.L_x_5317:
[----:B------:R-:W-:Y:S01]  /*213b0*/  IMAD.MOV.U32 R8, RZ, RZ, R14 ;  /* 0x000000ffff087224 */ /* 0x000fe200078e000e */
[----:B------:R-:W-:Y:S06]  /*213c0*/  BRA `(.L_x_5168) ;  /* 0xffffffbc00687947 */ /* 0x000fec000383ffff */
.L_x_5175:
[----:B0-----:R0:W1:Y:S02]  /*213d0*/  SYNCS.PHASECHK.TRANS64.TRYWAIT P0, [R0+URZ+0x22820], R3 ;  /* 0x02282003000075a7 */ /* 0x001064000800017f */
[----:B-1----:R-:W-:Y:S05]  /*213e0*/  @!P0 NANOSLEEP.SYNCS 0x989680 ;  /* 0x009896800000895d */ /* 0x002fea0003900000 */
[----:B------:R-:W1:Y:S02]  /*213f0*/  @!P0 SYNCS.PHASECHK.TRANS64 P0, [R0+URZ+0x22820], R3 ;  /* 0x02282003000085a7 */ /* 0x000e64000800007f */
[----:B-1----:R-:W-:Y:S05]  /*21400*/  @!P0 BRA `(.L_x_5175) ;  /* 0xfffffffc00f08947 */ /* 0x002fea000383ffff */
[----:B------:R-:W-:Y:S05]  /*21410*/  BRA `(.L_x_5319) ;  /* 0xffffffc800047947 */ /* 0x000fea000383ffff */
.L_x_5176:
        /* <DEDUP_REMOVED lines=11> */
.L_x_5321:
[----:B------:R-:W-:Y:S05]  /*214d0*/  BSYNC B0 ;  /* 0x0000000000007941 */ /* 0x000fea0003800000 */
.L_x_5320:
[----:B------:R-:W-:Y:S05]  /*214e0*/  BRA `(.L_x_5322) ;  /* 0xffffffc400ec7947 */ /* 0x000fea000383ffff */
.L_x_5177:
[----:B------:R-:W-:Y:S01]  /*214f0*/  BSSY B0, `(.L_x_5323) ;  /* 0x0000006000007945 */ /* 0x000fe20003800000 */
[----:B------:R-:W-:-:S07]  /*21500*/  IMAD.MOV.U32 R15, RZ, RZ, -0x1 ;  /* 0xffffffffff0f7424 */ /* 0x000fce00078e00ff */
[----:B01----:R-:W-:Y:S05]  /*21510*/  WARPSYNC.COLLECTIVE R15, `(.L_x_5324) ;  /* 0x000000000f0c7348 */ /* 0x003fea0003c00000 */
[----:B------:R-:W-:Y:S02]  /*21520*/  ELECT P6, UR62, PT ;  /* 0x00000000003e782f */ /* 0x000fe400038c0000 */
[----:B------:R-:W-:Y:S01]  /*21530*/  MOV R14, UR62 ;  /* 0x0000003e000e7c02 */ /* 0x000fe20008000f00 */
[----:B01----:R-:W-:Y:S10]  /*21540*/  ENDCOLLECTIVE ;  /* 0x000000000000791b */ /* 0x003ff40003800000 */
.L_x_5324:
[----:B------:R-:W-:Y:S05]  /*21550*/  BSYNC B0 ;  /* 0x0000000000007941 */ /* 0x000fea0003800000 */
.L_x_5323:
[----:B------:R-:W-:Y:S05]  /*21560*/  BRA `(.L_x_5325) ;  /* 0xffffffc400e07947 */ /* 0x000fea000383ffff */
.L_x_5179:
[----:B0-----:R0:W1:Y:S02]  /*21570*/  SYNCS.PHASECHK.TRANS64.TRYWAIT P0, [R6+URZ], R5 ;  /* 0x00000005060075a7 */ /* 0x001064000800017f */
[----:B-1----:R-:W-:Y:S05]  /*21580*/  @!P0 NANOSLEEP.SYNCS 0x989680 ;  /* 0x009896800000895d */ /* 0x002fea0003900000 */
[----:B------:R-:W1:Y:S02]  /*21590*/  @!P0 SYNCS.PHASECHK.TRANS64 P0, [R6+URZ], R5 ;  /* 0x00000005060085a7 */ /* 0x000e64000800007f */
[----:B-1----:R-:W-:Y:S05]  /*215a0*/  @!P0 BRA `(.L_x_5179) ;  /* 0xfffffffc00f08947 */ /* 0x002fea000383ffff */
[----:B------:R-:W-:Y:S05]  /*215b0*/  BRA `(.L_x_5326) ;  /* 0xffffffc8001c7947 */ /* 0x000fea000383ffff */
.L_x_5180:
[----:B-1----:R1:W2:Y:S02]  /*215c0*/  SYNCS.PHASECHK.TRANS64.TRYWAIT P0, [R7+URZ], R2 ;  /* 0x00000002070075a7 */ /* 0x0022a4000800017f */
[----:B--2---:R-:W-:Y:S05]  /*215d0*/  @!P0 NANOSLEEP.SYNCS 0x989680 ;  /* 0x009896800000895d */ /* 0x004fea0003900000 */
[----:B------:R-:W2:Y:S02]  /*215e0*/  @!P0 SYNCS.PHASECHK.TRANS64 P0, [R7+URZ], R2 ;  /* 0x00000002070085a7 */ /* 0x000ea4000800007f */
[----:B--2---:R-:W-:Y:S05]  /*215f0*/  @!P0 BRA `(.L_x_5180) ;  /* 0xfffffffc00f08947 */ /* 0x004fea000383ffff */
[----:B------:R-:W-:Y:S05]  /*21600*/  BRA `(.L_x_5327) ;  /* 0xffffffc800107947 */ /* 0x000fea000383ffff */
.L_x_5182:
[----:B--2---:R2:W3:Y:S02]  /*21610*/  SYNCS.PHASECHK.TRANS64.TRYWAIT P0, [R4+URZ], R5 ;  /* 0x00000005040075a7 */ /* 0x0044e4000800017f */
[----:B---3--:R-:W-:Y:S05]  /*21620*/  @!P0 NANOSLEEP.SYNCS 0x989680 ;  /* 0x009896800000895d */ /* 0x008fea0003900000 */
[----:B------:R-:W3:Y:S02]  /*21630*/  @!P0 SYNCS.PHASECHK.TRANS64 P0, [R4+URZ], R5 ;  /* 0x00000005040085a7 */ /* 0x000ee4000800007f */
[----:B---3--:R-:W-:Y:S05]  /*21640*/  @!P0 BRA `(.L_x_5182) ;  /* 0xfffffffc00f08947 */ /* 0x008fea000383ffff */
[----:B------:R-:W-:Y:S05]  /*21650*/  BRA `(.L_x_5328) ;  /* 0xffffffc800187947 */ /* 0x000fea000383ffff */
.L_x_5329:
        /* <DEDUP_REMOVED lines=10> */
.L_x_6146:


//--------------------- .text._ZN7cutlass13device_kernelIN5flash11enable_sm90INS1_16FlashAttnFwdSm90INS1_25CollectiveMainloopFwdSm90ILi2EN4cute5tupleIJNS5_1CILi1EEES8_S8_EEENS6_IJNS7_ILi128EEENS7_ILi96EEENS7_ILi64EEEEEELi256ENS_10bfloat16_tEfNS_4arch4Sm90ELb1ELb0ELb0ELb1ELb0ELb0ELb1ELb1ELb0ELb1ELb1ELb0EEENS1_21CollectiveEpilogueFwdINS6_IJSA_NS7_ILi256EEESB_EEES9_SE_SG_Li256ELb1ELb1ELb1ELb0EEENS1_36VarlenDynamicPersistentTileSchedulerILi128ELi96ELi256ELi128ELb1ELb1ELb1ELb1ELb1ELb1EEEEEEEEEvNT_6ParamsE --------------------------
	.section	.text._ZN7cutlass13device_kernelIN5flash11enable_sm90INS1_16FlashAttnFwdSm90INS1_25CollectiveMainloopFwdSm90ILi2EN4cute5tupleIJNS5_1CILi1EEES8_S8_EEENS6_IJNS7_ILi128EEENS7_ILi96EEENS7_ILi64EEEEEELi256ENS_10bfloat16_tEfNS_4arch4Sm90ELb1ELb0ELb0ELb1ELb0ELb0ELb1ELb1ELb0ELb1ELb1ELb0EEENS1_21CollectiveEpilogueFwdINS6_IJSA_NS7_ILi256EEESB_EEES9_SE_SG_Li256ELb1ELb1ELb1ELb0EEENS1_36VarlenDynamicPersistentTileSchedulerILi128ELi96ELi256ELi128ELb1ELb1ELb1ELb1ELb1ELb1EEEEEEEEEvNT_6ParamsE,"ax",@progbits
	.align	128
.text._ZN7cutlass13device_kernelIN5flash11enable_sm90INS1_16FlashAttnFwdSm90INS1_25CollectiveMainloopFwdSm90ILi2EN4cute5tupleIJNS5_1CILi1EEES8_S8_EEENS6_IJNS7_ILi128EEENS7_ILi96EEENS7_ILi64EEEEEELi256ENS_10bfloat16_tEfNS_4arch4Sm90ELb1ELb0ELb0ELb1ELb0ELb0ELb1ELb1ELb0ELb1ELb1ELb0EEENS1_21CollectiveEpilogueFwdINS6_IJSA_NS7_ILi256EEESB_EEES9_SE_SG_Li256ELb1ELb1ELb1ELb0EEENS1_36VarlenDynamicPersistentTileSchedulerILi128ELi96ELi256ELi128ELb1ELb1ELb1ELb1ELb1ELb1EEEEEEEEEvNT_6ParamsE:
        .type           _ZN7cutlass13device_kernelIN5flash11enable_sm90INS1_16FlashAttnFwdSm90INS1_25CollectiveMainloopFwdSm90ILi2EN4cute5tupleIJNS5_1CILi1EEES8_S8_EEENS6_IJNS7_ILi128EEENS7_ILi96EEENS7_ILi64EEEEEELi256ENS_10bfloat16_tEfNS_4arch4Sm90ELb1ELb0ELb0ELb1ELb0ELb0ELb1ELb1ELb0ELb1ELb1ELb0EEENS1_21CollectiveEpilogueFwdINS6_IJSA_NS7_ILi256EEESB_EEES9_SE_SG_Li256ELb1ELb1ELb1ELb0EEENS1_36VarlenDynamicPersistentTileSchedulerILi128ELi96ELi256ELi128ELb1ELb1ELb1ELb1ELb1ELb1EEEEEEEEEvNT_6ParamsE,@function
        .size           _ZN7cutlass13device_kernelIN5flash11enable_sm90INS1_16FlashAttnFwdSm90INS1_25CollectiveMainloopFwdSm90ILi2EN4cute5tupleIJNS5_1CILi1EEES8_S8_EEENS6_IJNS7_ILi128EEENS7_ILi96EEENS7_ILi64EEEEEELi256ENS_10bfloat16_tEfNS_4arch4Sm90ELb1ELb0ELb0ELb1ELb0ELb0ELb1ELb1ELb0ELb1ELb1ELb0EEENS1_21CollectiveEpilogueFwdINS6_IJSA_NS7_ILi256EEESB_EEES9_SE_SG_Li256ELb1ELb1ELb1ELb0EEENS1_36VarlenDynamicPersistentTileSchedulerILi128ELi96ELi256ELi128ELb1ELb1ELb1ELb1ELb1ELb1EEEEEEEEEvNT_6ParamsE,(.L_x_6147 - _ZN7cutlass13device_kernelIN5flash11enable_sm90INS1_16FlashAttnFwdSm90INS1_25CollectiveMainloopFwdSm90ILi2EN4cute5tupleIJNS5_1CILi1EEES8_S8_EEENS6_IJNS7_ILi128EEENS7_ILi96EEENS7_ILi64EEEEEELi256ENS_10bfloat16_tEfNS_4arch4Sm90ELb1ELb0ELb0ELb1ELb0ELb0ELb1ELb1ELb0ELb1ELb1ELb0EEENS1_21CollectiveEpilogueFwdINS6_IJSA_NS7_ILi256EEESB_EEES9_SE_SG_Li256ELb1ELb1ELb1ELb0EEENS1_36VarlenDynamicPersistentTileSchedulerILi128ELi96ELi256ELi128ELb1ELb1ELb1ELb1ELb1ELb1EEEEEEEEEvNT_6ParamsE)
        .other          _ZN7cutlass13device_kernelIN5flash11enable_sm90INS1_16FlashAttnFwdSm90INS1_25CollectiveMainloopFwdSm90ILi2EN4cute5tupleIJNS5_1CILi1EEES8_S8_EEENS6_IJNS7_ILi128EEENS7_ILi96EEENS7_ILi64EEEEEELi256ENS_10bfloat16_tEfNS_4arch4Sm90ELb1ELb0ELb0ELb1ELb0ELb0ELb1ELb1ELb0ELb1ELb1ELb0EEENS1_21CollectiveEpilogueFwdINS6_IJSA_NS7_ILi256EEESB_EEES9_SE_SG_Li256ELb1ELb1ELb1ELb0EEENS1_36VarlenDynamicPersistentTileSchedulerILi128ELi96ELi256ELi128ELb1ELb1ELb1ELb1ELb1ELb1EEEEEEEEEvNT_6ParamsE,@"STO_CUDA_ENTRY STV_DEFAULT"
_ZN7cutlass13device_kernelIN5flash11enable_sm90INS1_16FlashAttnFwdSm90INS1_25CollectiveMainloopFwdSm90ILi2EN4cute5tupleIJNS5_1CILi1EEES8_S8_EEENS6_IJNS7_ILi128EEENS7_ILi96EEENS7_ILi64EEEEEELi256ENS_10bfloat16_tEfNS_4arch4Sm90ELb1ELb0ELb0ELb1ELb0ELb0ELb1ELb1ELb0ELb1ELb1ELb0EEENS1_21CollectiveEpilogueFwdINS6_IJSA_NS7_ILi256EEESB_EEES9_SE_SG_Li256ELb1ELb1ELb1ELb0EEENS1_36VarlenDynamicPersistentTileSchedulerILi128ELi96ELi256ELi128ELb1ELb1ELb1ELb1ELb1ELb1EEEEEEEEEvNT_6ParamsE:
        /* <DEDUP_REMOVED lines=17> */
.L_x_5331:
[----:B------:R-:W-:Y:S05]  /*0110*/  BSYNC B0 ;  /* 0x0000000000007941 */ /* 0x000fea0003800000 */
.L_x_5330:
        /* <DEDUP_REMOVED lines=42> */
.L_x_5332:
        /* <DEDUP_REMOVED lines=22> */
.L_x_5333:
        /* <DEDUP_REMOVED lines=18> */
.L_x_5334:
        /* <DEDUP_REMOVED lines=22> */
.L_x_5335:
        /* <DEDUP_REMOVED lines=22> */
.L_x_5336:
        /* <DEDUP_REMOVED lines=8> */
.L_x_5338:
        /* <DEDUP_REMOVED lines=18> */
[----:B------:R-:W3:Y:S01]  /*0aa0*/  LDL R11, [R1+0x78] ;  /* 0x00007800010b7983 */ /* 0x000ee20000100800 */
        /* <DEDUP_REMOVED lines=24> */
[----:B------:R-:W-:Y:S02]  /*0c30*/  LEA.HI R7, R7, R12, RZ, 0x5 ;  /* 0x0000000c07077211 */ /* 0x000fe400078f28ff */
[----:B------:R-:W-:Y:S01]  /*0c40*/  LEA.HI R2, R2, R3, RZ, 0x1 ;  /* 0x0000000302027211 */ /* 0x000fe200078f08ff */
[----:B------:R-:W-:Y:S01]  /*0c50*/  IMAD.IADD R0, R0, 0x1, -R9 ;  /* 0x0000000100007824 */ /* 0x000fe200078e0a09 */
[----:B------:R-:W-:Y:S01]  /*0c60*/  SHF.R.S32.HI R7, RZ, 0x5, R7 ;  /* 0x00000005ff077819 */ /* 0x000fe20000011407 */
[----:B------:R-:W-:Y:S01]  /*0c70*/  IMAD.IADD R5, R6, 0x1, -R5 ;  /* 0x0000000106057824 */ /* 0x000fe200078e0a05 */
[----:B------:R-:W-:Y:S02]  /*0c80*/  LOP3.LUT R10, R10, 0xfffffffc, RZ, 0xc0, !PT ;  /* 0xfffffffc0a0a7812 */ /* 0x000fe400078ec0ff */
[----:B------:R-:W-:Y:S01]  /*0c90*/  LOP3.LUT R2, R2, 0x3fffffe, RZ, 0xc0, !PT ;  /* 0x03fffffe02027812 */ /* 0x000fe200078ec0ff */
[----:B------:R-:W-:Y:S01]  /*0ca0*/  IMAD R7, R7, 0x10, R0 ;  /* 0x0000001007077824 */ /* 0x000fe200078e0200 */
[----:B------:R-:W-:Y:S01]  /*0cb0*/  LOP3.LUT R8, R8, 0x7ffffffc, RZ, 0xc0, !PT ;  /* 0x7ffffffc08087812 */ /* 0x000fe200078ec0ff */
[----:B------:R-:W-:-:S02]  /*0cc0*/  IMAD R0, R5, 0x8, R4 ;  /* 0x0000000805007824 */ /* 0x000fc400078e0204 */
[----:B------:R-:W-:Y:S02]  /*0cd0*/  IMAD.IADD R10, R16, 0x1, -R10 ;  /* 0x00000001100a7824 */ /* 0x000fe400078e0a0a */
[----:B------:R-:W-:Y:S01]  /*0ce0*/  IMAD.IADD R2, R3, 0x1, -R2 ;  /* 0x0000000103027824 */ /* 0x000fe200078e0a02 */
[----:B------:R0:W-:Y:S01]  /*0cf0*/  STL [R1+0x80], R0 ;  /* 0x0000800001007387 */ /* 0x0001e20000100800 */
[----:B------:R-:W-:Y:S01]  /*0d00*/  IMAD.IADD R8, R12, 0x1, -R8 ;  /* 0x000000010c087824 */ /* 0x000fe200078e0a08 */
[----:B------:R-:W-:-:S03]  /*0d10*/  LEA.HI R6, R10, R10, RZ, 0x1 ;  /* 0x0000000a0a067211 */ /* 0x000fc600078f08ff */
[----:B------:R-:W-:Y:S01]  /*0d20*/  IMAD.SHL.U32 R204, R8, 0x2, RZ ;  /* 0x0000000208cc7824 */ /* 0x000fe200078e00ff */
[----:B------:R-:W-:Y:S01]  /*0d30*/  LOP3.LUT R3, R6, 0x1ffffffe, RZ, 0xc0, !PT ;  /* 0x1ffffffe06037812 */ /* 0x000fe200078ec0ff */
[----:B0-----:R-:W-:Y:S02]  /*0d40*/  IMAD R0, R2, 0x40, R7 ;  /* 0x0000004002007824 */ /* 0x001fe400078e0207 */
[----:B------:R-:W-:-:S03]  /*0d50*/  IMAD.MOV.U32 R5, RZ, RZ, R13 ;  /* 0x000000ffff057224 */ /* 0x000fc600078e000d */
[----:B------:R0:W-:Y:S01]  /*0d60*/  STL [R1+0x7c], R0 ;  /* 0x00007c0001007387 */ /* 0x0001e20000100800 */
[----:B------:R-:W-:-:S03]  /*0d70*/  VIADD R13, R204, 0x8 ;  /* 0x00000008cc0d7836 */ /* 0x000fc60000000000 */
[----:B------:R0:W-:Y:S01]  /*0d80*/  STL [R1+0x24], RZ ;  /* 0x000024ff01007387 */ /* 0x0001e20000100800 */
[----:B------:R-:W-:Y:S02]  /*0d90*/  VIADD R12, R204, 0x10 ;  /* 0x00000010cc0c7836 */ /* 0x000fe40000000000 */
[----:B------:R-:W-:Y:S02]  /*0da0*/  IMAD.IADD R3, R10, 0x1, -R3 ;  /* 0x000000010a037824 */ /* 0x000fe400078e0a03 */
[C---:B------:R-:W-:Y:S02]  /*0db0*/  VIADD R10, R204.reuse, 0x20 ;  /* 0x00000020cc0a7836 */ /* 0x040fe40000000000 */
[----:B------:R-:W-:Y:S01]  /*0dc0*/  IMAD.MOV.U32 R6, RZ, RZ, R14 ;  /* 0x000000ffff067224 */ /* 0x000fe200078e000e */
[----:B------:R-:W-:Y:S01]  /*0dd0*/  SHF.R.S32.HI R14, RZ, 0x1f, R13 ;  /* 0x0000001fff0e7819 */ /* 0x000fe2000001140d */
[C---:B------:R-:W-:Y:S01]  /*0de0*/  VIADD R9, R204.reuse, 0x28 ;  /* 0x00000028cc097836 */ /* 0x040fe20000000000 */
[----:B------:R-:W-:Y:S01]  /*0df0*/  SHF.R.S32.HI R13, RZ, 0x1f, R12 ;  /* 0x0000001fff0d7819 */ /* 0x000fe2000001140c */
[----:B------:R-:W-:-:S02]  /*0e00*/  VIADD R8, R204, 0x30 ;  /* 0x00000030cc087836 */ /* 0x000fc40000000000 */
        /* <DEDUP_REMOVED lines=21> */
[----:B------:R-:W-:Y:S02]  /*0f60*/  IMAD.MOV.U32 R7, RZ, RZ, R15 ;  /* 0x000000ffff077224 */ /* 0x000fe400078e000f */
[C---:B------:R-:W-:Y:S02]  /*0f70*/  VIADD R214, R204.reuse, 0xe0 ;  /* 0x000000e0ccd67836 */ /* 0x040fe40000000000 */
[----:B------:R-:W-:Y:S01]  /*0f80*/  IMAD R210, R3, 0x8, R0 ;  /* 0x0000000803d27824 */ /* 0x000fe200078e0200 */
[----:B------:R-:W-:Y:S01]  /*0f90*/  UMOV UR37, URZ ;  /* 0x0000003f00257c82 */ /* 0x000fe20008000000 */
[----:B------:R-:W-:Y:S01]  /*0fa0*/  UMOV UR36, URZ ;  /* 0x0000003f00247c82 */ /* 0x000fe20008000000 */
[----:B---3--:R-:W-:Y:S01]  /*0fb0*/  LOP3.LUT R205, R11, 0x1, RZ, 0xfc, !PT ;  /* 0x000000010bcd7812 */ /* 0x008fe200078efcff */
[----:B------:R-:W-:-:S05]  /*0fc0*/  VIADD R11, R204, 0x18 ;  /* 0x00000018cc0b7836 */ /* 0x000fca0000000000 */
        /* <DEDUP_REMOVED lines=24> */
[----:B0-----:R-:W-:-:S07]  /*1150*/  SHF.R.S32.HI R2, RZ, 0x1f, R219 ;  /* 0x0000001fff027819 */ /* 0x001fce00000114db */
.L_x_5397:
[----:B012-4-:R-:W0:Y:S01]  /*1160*/  LDC.64 R2, c[0x0][0xd88] ;  /* 0x00036200ff027b82 */ /* 0x017e220000000a00 */
[----:B------:R-:W-:Y:S01]  /*1170*/  ULDC.64 UR4, c[0x0][0xb20] ;  /* 0x0002c80000047ab9 */ /* 0x000fe20000000a00 */
[----:B------:R-:W-:-:S06]  /*1180*/  ULDC.64 UR6, c[0x0][0xb10] ;  /* 0x0002c40000067ab9 */ /* 0x000fcc0000000a00 */
[----:B------:R-:W1:Y:S08]  /*1190*/  LDC R206, c[0x0][0x288] ;  /* 0x0000a200ffce7b82 */ /* 0x000e700000000800 */
[----:B------:R-:W2:Y:S01]  /*11a0*/  LDC.64 R12, c[0x0][0x418] ;  /* 0x00010600ff0c7b82 */ /* 0x000ea20000000a00 */
[----:B0-----:R-:W-:-:S07]  /*11b0*/  IMAD.WIDE R2, R7, 0x4, R2 ;  /* 0x0000000407027825 */ /* 0x001fce00078e0202 */
[----:B------:R-:W0:Y:S01]  /*11c0*/  LDC R11, c[0x0][0x424] ;  /* 0x00010900ff0b7b82 */ /* 0x000e220000000800 */
[----:B---3--:R-:W3:Y:S01]  /*11d0*/  LDG.E R211, desc[UR38][R2.64] ;  /* 0x0000002602d37981 */ /* 0x008ee2000c1e1900 */
[----:B------:R-:W-:Y:S01]  /*11e0*/  ISETP.NE.U32.AND P1, PT, RZ, UR4, PT ;  /* 0x00000004ff007c0c */ /* 0x000fe2000bf25070 */
[----:B------:R-:W-:Y:S01]  /*11f0*/  IMAD.MOV.U32 R10, RZ, RZ, RZ ;  /* 0x000000ffff0a7224 */ /* 0x000fe200078e00ff */
[----:B------:R-:W-:-:S04]  /*1200*/  ISETP.NE.U32.AND P0, PT, RZ, UR6, PT ;  /* 0x00000006ff007c0c */ /* 0x000fc8000bf05070 */
[----:B------:R-:W4:Y:S01]  /*1210*/  LDC R207, c[0x0][0x2f0] ;  /* 0x0000bc00ffcf7b82 */ /* 0x000f220000000800 */
[----:B------:R-:W-:Y:S02]  /*1220*/  ISETP.NE.AND.EX P1, PT, RZ, UR5, PT, P1 ;  /* 0x00000005ff007c0c */ /* 0x000fe4000bf25310 */
[----:B------:R-:W-:Y:S02]  /*1230*/  ISETP.NE.AND.EX P0, PT, RZ, UR7, PT, P0 ;  /* 0x00000007ff007c0c */ /* 0x000fe4000bf05300 */
[----:B---3--:R-:W-:-:S09]  /*1240*/  SHF.R.S32.HI R216, RZ, 0x1f, R211 ;  /* 0x0000001fffd87819 */ /* 0x008fd200000114d3 */
[----:B------:R-:W-:-:S04]  /*1250*/  @P1 LEA R8, P2, R211, UR4, 0x2 ;  /* 0x00000004d3081c11 */ /* 0x000fc8000f8410ff */
[C-C-:B------:R-:W-:Y:S02]  /*1260*/  @P1 LEA.HI.X R9, R211.reuse, UR5, R216.reuse, 0x2, P2 ;  /* 0x00000005d3091c11 */ /* 0x140fe400090f14d8 */
[C---:B------:R-:W-:Y:S02]  /*1270*/  @P0 LEA R2, P2, R211.reuse, UR6, 0x2 ;  /* 0x00000006d3020c11 */ /* 0x040fe4000f8410ff */
[----:B------:R-:W-:Y:S01]  /*1280*/  LOP3.LUT R4, R6, 0xff000000, RZ, 0xc0, !PT ;  /* 0xff00000006047812 */ /* 0x000fe200078ec0ff */
[----:B------:R3:W5:Y:S01]  /*1290*/  @P1 LDG.E R10, desc[UR38][R8.64] ;  /* 0x00000026080a1981 */ /* 0x000762000c1e1900 */
[----:B------:R-:W-:Y:S01]  /*12a0*/  @P0 LEA.HI.X R3, R211, UR7, R216, 0x2, P2 ;  /* 0x00000007d3030c11 */ /* 0x000fe200090f14d8 */
[----:B------:R-:W-:-:S04]  /*12b0*/  ULDC.64 UR6, c[0x0][0xb18] ;  /* 0x0002c60000067ab9 */ /* 0x000fc80000000a00 */
[----:B-1----:R3:W5:Y:S01]  /*12c0*/  @P0 LDG.E R206, desc[UR38][R2.64] ;  /* 0x0000002602ce0981 */ /* 0x002762000c1e1900 */
[----:B--2---:R-:W-:Y:S02]  /*12d0*/  ISETP.NE.U32.AND P1, PT, R12, RZ, PT ;  /* 0x000000ff0c00720c */ /* 0x004fe40003f25070 */
[----:B------:R-:W-:Y:S02]  /*12e0*/  ISETP.NE.U32.AND P2, PT, RZ, UR6, PT ;  /* 0x00000006ff007c0c */ /* 0x000fe4000bf45070 */
[----:B------:R-:W-:Y:S02]  /*12f0*/  LOP3.LUT R0, R6, 0xff0000, RZ, 0xc0, !PT ;  /* 0x00ff000006007812 */ /* 0x000fe400078ec0ff */
[----:B------:R-:W-:Y:S02]  /*1300*/  SHF.R.U32.HI R7, RZ, 0x8, R4 ;  /* 0x00000008ff077819 */ /* 0x000fe40000011604 */
[----:B------:R-:W-:Y:S02]  /*1310*/  ISETP.NE.AND.EX P1, PT, R13, RZ, PT, P1 ;  /* 0x000000ff0d00720c */ /* 0x000fe40003f25310 */
[----:B------:R-:W-:-:S02]  /*1320*/  ISETP.NE.AND.EX P2, PT, RZ, UR7, PT, P2 ;  /* 0x00000007ff007c0c */ /* 0x000fc4000bf45320 */
[----:B------:R-:W-:Y:S02]  /*1330*/  LEA.HI R213, R0, R7, RZ, 0x10 ;  /* 0x0000000700d57211 */ /* 0x000fe400078f80ff */
[----:B0-----:R-:W-:Y:S01]  /*1340*/  SEL R0, R11, 0x1, P1 ;  /* 0x000000010b007807 */ /* 0x001fe20000800000 */
[----:B---34-:R-:W-:Y:S08]  /*1350*/  @P0 BRA `(.L_x_5339) ;  /* 0x0000000000240947 */ /* 0x018ff00003800000 */
        /* <DEDUP_REMOVED lines=9> */
.L_x_5339:
[----:B------:R-:W-:Y:S01]  /*13f0*/  IMAD R207, R0, R207, RZ ;  /* 0x000000cf00cf7224 */ /* 0x000fe200078e02ff */
[----:B------:R-:W-:Y:S01]  /*1400*/  LOP3.LUT R212, R6, 0xffff, RZ, 0xc0, !PT ;  /* 0x0000ffff06d47812 */ /* 0x000fe200078ec0ff */
[----:B------:R-:W-:Y:S06]  /*1410*/  @!P2 BRA `(.L_x_5340) ;  /* 0x000000000010a947 */ /* 0x000fec0003800000 */
[----:B------:R-:W-:-:S04]  /*1420*/  LEA R2, P0, R211, UR6, 0x2 ;  /* 0x00000006d3027c11 */ /* 0x000fc8000f8010ff */
[----:B------:R-:W-:-:S05]  /*1430*/  LEA.HI.X R3, R211, UR7, R216, 0x2, P0 ;  /* 0x00000007d3037c11 */ /* 0x000fca00080f14d8 */
[----:B------:R0:W5:Y:S01]  /*1440*/  LDG.E R207, desc[UR38][R2.64] ;  /* 0x0000002602cf7981 */ /* 0x000162000c1e1900 */
[----:B------:R-:W-:Y:S05]  /*1450*/  BRA `(.L_x_5341) ;  /* 0x0000000000247947 */ /* 0x000fea0003800000 */
.L_x_5340:
[----:B------:R-:W-:Y:S02]  /*1460*/  ULDC.64 UR4, c[0x0][0xb00] ;  /* 0x0002c00000047ab9 */ /* 0x000fe40000000a00 */
[----:B------:R-:W-:-:S04]  /*1470*/  ISETP.NE.U32.AND P0, PT, RZ, UR4, PT ;  /* 0x00000004ff007c0c */ /* 0x000fc8000bf05070 */
[----:B------:R-:W-:-:S13]  /*1480*/  ISETP.NE.AND.EX P0, PT, RZ, UR5, PT, P0 ;  /* 0x00000005ff007c0c */ /* 0x000fda000bf05300 */
[----:B------:R-:W-:Y:S05]  /*1490*/  @!P0 BRA `(.L_x_5341) ;  /* 0x0000000000148947 */ /* 0x000fea0003800000 */
[----:B------:R-:W0:Y:S02]  /*14a0*/  LDC.64 R2, c[0x0][0xb00] ;  /* 0x0002c000ff027b82 */ /* 0x000e240000000a00 */
[----:B0-----:R-:W-:-:S05]  /*14b0*/  IMAD.WIDE R2, R211, 0x4, R2 ;  /* 0x00000004d3027825 */ /* 0x001fca00078e0202 */
[----:B------:R-:W2:Y:S04]  /*14c0*/  LDG.E R207, desc[UR38][R2.64] ;  /* 0x0000002602cf7981 */ /* 0x000ea8000c1e1900 */
[----:B------:R-:W2:Y:S02]  /*14d0*/  LDG.E R0, desc[UR38][R2.64+0x4] ;  /* 0x0000042602007981 */ /* 0x000ea4000c1e1900 */
[----:B--2---:R-:W-:-:S07]  /*14e0*/  IMAD.IADD R207, R0, 0x1, -R207 ;  /* 0x0000000100cf7824 */ /* 0x004fce00078e0acf */
.L_x_5341:
[----:B------:R-:W1:Y:S01]  /*14f0*/  LDC R0, c[0x0][0x448] ;  /* 0x00011200ff007b82 */ /* 0x000e620000000800 */
[----:B------:R-:W-:Y:S01]  /*1500*/  IMAD.SHL.U32 R18, R5, 0x80, RZ ;  /* 0x0000008005127824 */ /* 0x000fe200078e00ff */
[----:B------:R-:W-:Y:S01]  /*1510*/  LOP3.LUT R11, R213, 0xff, RZ, 0xc0, !PT ;  /* 0x000000ffd50b7812 */ /* 0x000fe200078ec0ff */
[----:B-----5:R-:W-:Y:S01]  /*1520*/  IMAD.IADD R207, R207, 0x1, -R10 ;  /* 0x00000001cfcf7824 */ /* 0x020fe200078e0a0a */
[----:B------:R-:W-:Y:S01]  /*1530*/  SHF.R.U32.HI R213, RZ, 0x10, R213 ;  /* 0x00000010ffd57819 */ /* 0x000fe200000116d5 */
[----:B------:R-:W-:Y:S02]  /*1540*/  IMAD.MOV.U32 R215, RZ, RZ, RZ ;  /* 0x000000ffffd77224 */ /* 0x000fe400078e00ff */
[----:B------:R2:W-:Y:S01]  /*1550*/  STL [R1+0x20], R11 ;  /* 0x0000200b01007387 */ /* 0x0005e20000100800 */
[----:B-1----:R-:W-:Y:S01]  /*1560*/  ISETP.NE.AND P0, PT, R0, 0x1, PT ;  /* 0x000000010000780c */ /* 0x002fe20003f05270 */
[----:B------:R-:W-:-:S12]  /*1570*/  VIADD R0, R18, 0x7f ;  /* 0x0000007f12007836 */ /* 0x000fd80000000000 */
[----:B0-----:R-:W0:Y:S08]  /*1580*/  @P0 LDC R3, c[0x0][0x44c] ;  /* 0x00011300ff030b82 */ /* 0x001e300000000800 */
[----:B------:R-:W1:Y:S01]  /*1590*/  @P0 LDC R7, c[0x0][0x450] ;  /* 0x00011400ff070b82 */ /* 0x000e620000000800 */
[----:B0-----:R-:W-:Y:S01]  /*15a0*/  @P0 IMAD.HI.U32 R2, R0, R3, RZ ;  /* 0x0000000300020227 */ /* 0x001fe200078e00ff */
[----:B------:R-:W-:-:S04]  /*15b0*/  IADD3 R3, R207, 0x60, -R206 ;  /* 0x00000060cf037810 */ /* 0x000fc80007ffe8ce */
[----:B-1----:R-:W-:Y:S01]  /*15c0*/  @P0 SHF.R.U32.HI R0, RZ, R7, R2 ;  /* 0x00000007ff000219 */ /* 0x002fe20000011602 */
[----:B------:R-:W-:-:S04]  /*15d0*/  VIADD R2, R207, 0x5f ;  /* 0x0000005fcf027836 */ /* 0x000fc80000000000 */
[----:B------:R-:W-:Y:S02]  /*15e0*/  IMAD.IADD R0, R3, 0x1, R0 ;  /* 0x0000000103007824 */ /* 0x000fe400078e0200 */
[----:B------:R-:W-:-:S04]  /*15f0*/  IMAD.HI R2, R2, 0x2aaaaaab, RZ ;  /* 0x2aaaaaab02027827 */ /* 0x000fc800078e02ff */
[----:B------:R-:W-:Y:S01]  /*1600*/  IMAD.HI R0, R0, 0x2aaaaaab, RZ ;  /* 0x2aaaaaab00007827 */ /* 0x000fe200078e02ff */
[----:B------:R-:W-:-:S04]  /*1610*/  SHF.R.U32.HI R3, RZ, 0x1f, R2 ;  /* 0x0000001fff037819 */ /* 0x000fc80000011602 */
[----:B------:R-:W-:Y:S02]  /*1620*/  SHF.R.U32.HI R5, RZ, 0x1f, R0 ;  /* 0x0000001fff057819 */ /* 0x000fe40000011600 */
[----:B------:R-:W-:Y:S02]  /*1630*/  LEA.HI.SX32 R3, R2, R3, 0x1c ;  /* 0x0000000302037211 */ /* 0x000fe400078fe2ff */
[----:B------:R-:W-:-:S04]  /*1640*/  LEA.HI.SX32 R0, R0, R5, 0x1c ;  /* 0x0000000500007211 */ /* 0x000fc800078fe2ff */
[----:B------:R-:W-:-:S04]  /*1650*/  VIMNMX R6, R3, R0, PT ;  /* 0x0000000003067248 */ /* 0x000fc80003fe0100 */
[----:B------:R-:W-:-:S13]  /*1660*/  ISETP.GE.AND P0, PT, R6, 0x1, PT ;  /* 0x000000010600780c */ /* 0x000fda0003f06270 */
[----:B--2---:R-:W-:Y:S05]  /*1670*/  @!P0 BRA `(.L_x_5342) ;  /* 0x0000000000788947 */ /* 0x004fea0003800000 */
[----:B------:R-:W0:Y:S01]  /*1680*/  LDC R0, c[0x0][0xae8] ;  /* 0x0002ba00ff007b82 */ /* 0x000e220000000800 */
[----:B------:R-:W-:-:S04]  /*1690*/  ISETP.NE.AND P0, PT, R213, RZ, PT ;  /* 0x000000ffd500720c */ /* 0x000fc80003f05270 */
[----:B0-----:R-:W-:-:S04]  /*16a0*/  SEL R9, R213, R0, P0 ;  /* 0x00000000d5097207 */ /* 0x001fc80000000000 */
[-C--:B------:R-:W-:Y:S02]  /*16b0*/  IABS R5, R9.reuse ;  /* 0x0000000900057213 */ /* 0x080fe40000000000 */
[----:B------:R-:W-:Y:S02]  /*16c0*/  IADD3 R0, R9, -0x1, R6 ;  /* 0xffffffff09007810 */ /* 0x000fe40007ffe006 */
[----:B------:R-:W0:Y:S01]  /*16d0*/  I2F.RP R4, R5 ;  /* 0x0000000500047306 */ /* 0x000e220000209400 */
[----:B------:R-:W-:-:S05]  /*16e0*/  IABS R10, R9 ;  /* 0x00000009000a7213 */ /* 0x000fca0000000000 */
[----:B------:R-:W-:Y:S02]  /*16f0*/  IMAD.MOV R10, RZ, RZ, -R10 ;  /* 0x000000ffff0a7224 */ /* 0x000fe400078e0a0a */
[----:B0-----:R-:W0:Y:S02]  /*1700*/  MUFU.RCP R4, R4 ;  /* 0x0000000400047308 */ /* 0x001e240000001000 */
[----:B0-----:R-:W-:Y:S01]  /*1710*/  VIADD R2, R4, 0xffffffe ;  /* 0x0ffffffe04027836 */ /* 0x001fe20000000000 */
[----:B------:R-:W-:Y:S02]  /*1720*/  IABS R4, R0 ;  /* 0x0000000000047213 */ /* 0x000fe40000000000 */
[----:B------:R-:W-:-:S03]  /*1730*/  LOP3.LUT R0, R0, R9, RZ, 0x3c, !PT ;  /* 0x0000000900007212 */ /* 0x000fc600078e3cff */
[----:B------:R0:W1:Y:S01]  /*1740*/  F2I.FTZ.U32.TRUNC.NTZ R3, R2 ;  /* 0x0000000200037305 */ /* 0x000062000021f000 */
[----:B------:R-:W-:Y:S01]  /*1750*/  ISETP.GE.AND P2, PT, R0, RZ, PT ;  /* 0x000000ff0000720c */ /* 0x000fe20003f46270 */
[----:B0-----:R-:W-:Y:S02]  /*1760*/  IMAD.MOV.U32 R2, RZ, RZ, RZ ;  /* 0x000000ffff027224 */ /* 0x001fe400078e00ff */
[----:B-1----:R-:W-:-:S04]  /*1770*/  IMAD.MOV R8, RZ, RZ, -R3 ;  /* 0x000000ffff087224 */ /* 0x002fc800078e0a03 */
        /* <DEDUP_REMOVED lines=14> */
.L_x_5342:
[-C--:B------:R-:W-:Y:S01]  /*1860*/  IMAD R208, R11, R215.reuse, RZ ;  /* 0x000000d70bd07224 */ /* 0x080fe200078e02ff */
[----:B------:R-:W-:Y:S02]  /*1870*/  PLOP3.LUT P0, PT, PT, PT, PT, 0x80, 0x0 ;  /* 0x000000000000781c */ /* 0x000fe40003f0f070 */
[----:B------:R-:W-:Y:S02]  /*1880*/  CS2R R2, SRZ ;  /* 0x0000000000027805 */ /* 0x000fe4000001ff00 */
[----:B------:R-:W-:Y:S02]  /*1890*/  CS2R R150, SRZ ;  /* 0x0000000000967805 */ /* 0x000fe4000001ff00 */
[----:B------:R-:W-:Y:S02]  /*18a0*/  CS2R R148, SRZ ;  /* 0x0000000000947805 */ /* 0x000fe4000001ff00 */
[----:B------:R-:W-:Y:S02]  /*18b0*/  VIADDMNMX R215, R208, R215, R6, PT ;  /* 0x000000d7d0d77246 */ /* 0x000fe40003800106 */
[----:B------:R-:W-:-:S02]  /*18c0*/  CS2R R146, SRZ ;  /* 0x0000000000927805 */ /* 0x000fc4000001ff00 */
[----:B------:R-:W-:Y:S02]  /*18d0*/  CS2R R144, SRZ ;  /* 0x0000000000907805 */ /* 0x000fe4000001ff00 */
[----:B------:R-:W-:Y:S02]  /*18e0*/  CS2R R142, SRZ ;  /* 0x00000000008e7805 */ /* 0x000fe4000001ff00 */
[----:B------:R-:W-:Y:S02]  /*18f0*/  ISETP.GT.AND P1, PT, R215, R208, PT ;  /* 0x000000d0d700720c */ /* 0x000fe40003f24270 */
        /* <DEDUP_REMOVED lines=104> */
.L_x_5344:
[----:B------:R-:W2:Y:S01]  /*1f80*/  LDL R17, [R1+0x24] ;  /* 0x0000240001117983 */ /* 0x000ea20000100800 */
[----:B------:R-:W-:Y:S01]  /*1f90*/  MOV R2, 0x400 ;  /* 0x0000040000027802 */ /* 0x000fe20000000f00 */
[----:B------:R-:W0:Y:S01]  /*1fa0*/  S2R R3, SR_CgaCtaId ;  /* 0x0000000000037919 */ /* 0x000e220000008800 */
[----:B------:R-:W1:Y:S02]  /*1fb0*/  S2R R16, SR_TID.X ;  /* 0x0000000000107919 */ /* 0x000e640000002100 */
[----:B0-----:R-:W-:Y:S02]  /*1fc0*/  LEA R5, R3, R2, 0x18 ;  /* 0x0000000203057211 */ /* 0x001fe400078ec0ff */
[----:B-1----:R-:W-:-:S05]  /*1fd0*/  SHF.R.U32.HI R16, RZ, 0x7, R16 ;  /* 0x00000007ff107819 */ /* 0x002fca0000011610 */
[----:B------:R-:W-:Y:S01]  /*1fe0*/  VIADD R12, R16, 0x8 ;  /* 0x00000008100c7836 */ /* 0x000fe20000000000 */
[----:B--2---:R-:W-:-:S04]  /*1ff0*/  LEA.HI R0, R17, R17, RZ, 0x1 ;  /* 0x0000001111007211 */ /* 0x004fc800078f08ff */
[----:B------:R-:W-:-:S05]  /*2000*/  LOP3.LUT R0, R0, 0xfffffffe, RZ, 0xc0, !PT ;  /* 0xfffffffe00007812 */ /* 0x000fca00078ec0ff */
[----:B------:R-:W-:-:S05]  /*2010*/  IMAD.IADD R0, R17, 0x1, -R0 ;  /* 0x0000000111007824 */ /* 0x000fca00078e0a00 */
[----:B------:R-:W-:-:S04]  /*2020*/  SHF.L.U32 R2, R0, 0x1f, RZ ;  /* 0x0000001f00027819 */ /* 0x000fc800000006ff */
[----:B------:R-:W0:Y:S02]  /*2030*/  SYNCS.PHASECHK.TRANS64.TRYWAIT P0, [R5+URZ+0x32400], R2 ;  /* 0x03240002050075a7 */ /* 0x000e24000800017f */
[----:B0-----:R-:W-:Y:S05]  /*2040*/  @!P0 BRA `(.L_x_5345) ;  /* 0x0000014000488947 */ /* 0x001fea0003800000 */
.L_x_5530:
[----:B------:R-:W-:Y:S01]  /*2050*/  ISETP.NE.AND P0, PT, R205, 0x3, PT ;  /* 0x00000003cd00780c */ /* 0x000fe20003f05270 */
[----:B------:R-:W-:Y:S05]  /*2060*/  WARPSYNC.ALL ;  /* 0x0000000000007948 */ /* 0x000fea0003800000 */
[----:B------:R1:W-:Y:S07]  /*2070*/  BAR.SYNC.DEFER_BLOCKING R12, 0x100 ;  /* 0x0004000c0000751d */ /* 0x0003ee0000010000 */
[----:B------:R-:W-:Y:S05]  /*2080*/  @!P0 BRA `(.L_x_5346) ;  /* 0x0000000000048947 */ /* 0x000fea0003800000 */
[----:B------:R-:W-:Y:S01]  /*2090*/  BPT.TRAP 0x1 ;  /* 0x000000040000795c */ /* 0x000fe20000300000 */
.L_x_5346:
[----:B------:R-:W-:Y:S02]  /*20a0*/  IMAD.U32 R3, RZ, RZ, UR37 ;  /* 0x00000025ff037e24 */ /* 0x000fe4000f8e00ff */
[----:B------:R-:W-:-:S03]  /*20b0*/  IMAD.U32 R0, RZ, RZ, UR36 ;  /* 0x00000024ff007e24 */ /* 0x000fc6000f8e00ff */
[----:B------:R-:W-:Y:S01]  /*20c0*/  SHF.L.U32 R3, R3, 0x1f, RZ ;  /* 0x0000001f03037819 */ /* 0x000fe200000006ff */
[----:B------:R-:W-:-:S04]  /*20d0*/  IMAD R0, R0, 0x8, R5 ;  /* 0x0000000800007824 */ /* 0x000fc800078e0205 */
[----:B------:R2:W3:Y:S01]  /*20e0*/  SYNCS.PHASECHK.TRANS64.TRYWAIT P1, [R0+URZ+0x32430], R3 ;  /* 0x03243003000075a7 */ /* 0x0004e2000802017f */
[----:B------:R-:W-:Y:S05]  /*20f0*/  @!P0 BRA `(.L_x_5347) ;  /* 0x0000000000048947 */ /* 0x000fea0003800000 */
[----:B------:R-:W-:Y:S01]  /*2100*/  BPT.TRAP 0x1 ;  /* 0x000000040000795c */ /* 0x000fe20000300000 */
.L_x_5347:
[----:B---3--:R-:W-:Y:S05]  /*2110*/  @P1 BRA `(.L_x_5348) ;  /* 0x0000000000081947 */ /* 0x008fea0003800000 */
[----:B------:R-:W3:Y:S02]  /*2120*/  SYNCS.PHASECHK.TRANS64.TRYWAIT P1, [R0+URZ+0x32430], R3 ;  /* 0x03243003000075a7 */ /* 0x000ee4000802017f */
[----:B---3--:R-:W-:Y:S05]  /*2130*/  @!P1 BRA `(.L_x_5349) ;  /* 0x0000014000209947 */ /* 0x008fea0003800000 */
.L_x_5348:
[----:B------:R-:W-:Y:S01]  /*2140*/  R2UR UR4, R5 ;  /* 0x00000000050472ca */ /* 0x000fe200000e0000 */
[----:B------:R-:W-:Y:S01]  /*2150*/  WARPGROUP.ARRIVE ;  /* 0x00000000000079c5 */ /* 0x000fe20000000000 */
[----:B------:R-:W-:Y:S01]  /*2160*/  UMOV UR8, UR41 ;  /* 0x0000002900087c82 */ /* 0x000fe20008000000 */
[----:B------:R-:W-:Y:S01]  /*2170*/  UMOV UR9, 0x40000040 ;  /* 0x4000004000097882 */ /* 0x000fe20000000000 */
[----:B------:R-:W-:Y:S01]  /*2180*/  UMOV UR11, 0x40000040 ;  /* 0x40000040000b7882 */ /* 0x000fe20000000000 */
[----:B------:R-:W-:-:S08]  /*2190*/  UIADD3 UR5, UR41, 0x2, URZ ;  /* 0x0000000229057890 */ /* 0x000fd0000fffe03f */
        /* <DEDUP_REMOVED lines=40> */
[----:B------:R-:W4:Y:S02]  /*2420*/  SYNCS.PHASECHK.TRANS64.TRYWAIT P1, [R5+URZ+0x32410], R2 ;  /* 0x03241002050075a7 */ /* 0x000f24000802017f */
[----:B----4-:R-:W-:Y:S05]  /*2430*/  @!P1 BRA `(.L_x_5350) ;  /* 0x0000013c00749947 */ /* 0x010fea0003800000 */
.L_x_5531:
[----:B------:R-:W-:Y:S05]  /*2440*/  @!P0 BRA `(.L_x_5351) ;  /* 0x0000000000048947 */ /* 0x000fea0003800000 */
[----:B------:R-:W-:Y:S01]  /*2450*/  BPT.TRAP 0x1 ;  /* 0x000000040000795c */ /* 0x000fe20000300000 */
.L_x_5351:
[----:B------:R0:W0:Y:S01]  /*2460*/  SYNCS.PHASECHK.TRANS64.TRYWAIT P1, [R0+URZ+0x32450], R3 ;  /* 0x03245003000075a7 */ /* 0x000022000802017f */
[----:B------:R-:W-:Y:S05]  /*2470*/  @!P0 BRA `(.L_x_5352) ;  /* 0x0000000000048947 */ /* 0x000fea0003800000 */
[----:B------:R-:W-:Y:S01]  /*2480*/  BPT.TRAP 0x1 ;  /* 0x000000040000795c */ /* 0x000fe20000300000 */
.L_x_5352:
[----:B0-----:R-:W-:Y:S05]  /*2490*/  @P1 BRA `(.L_x_5353) ;  /* 0x0000000000081947 */ /* 0x001fea0003800000 */
[----:B------:R-:W0:Y:S02]  /*24a0*/  SYNCS.PHASECHK.TRANS64.TRYWAIT P1, [R0+URZ+0x32450], R3 ;  /* 0x03245003000075a7 */ /* 0x000e24000802017f */
[----:B0-----:R-:W-:Y:S05]  /*24b0*/  @!P1 BRA `(.L_x_5354) ;  /* 0x0000013c00689947 */ /* 0x001fea0003800000 */
.L_x_5353:
[----:B------:R-:W-:Y:S01]  /*24c0*/  R2UR UR4, R5 ;  /* 0x00000000050472ca */ /* 0x000fe200000e0000 */
[----:B------:R-:W-:Y:S01]  /*24d0*/  WARPGROUP.ARRIVE ;  /* 0x00000000000079c5 */ /* 0x000fe20000000000 */
[----:B------:R-:W-:Y:S01]  /*24e0*/  UMOV UR9, 0x40000040 ;  /* 0x4000004000097882 */ /* 0x000fe20000000000 */
[----:B------:R-:W-:Y:S01]  /*24f0*/  UMOV UR11, 0x40000040 ;  /* 0x40000040000b7882 */ /* 0x000fe20000000000 */
[----:B------:R-:W-:Y:S01]  /*2500*/  IMAD.U32 R11, RZ, RZ, UR9 ;  /* 0x00000009ff0b7e24 */ /* 0x000fe2000f8e00ff */
[----:B------:R-:W-:Y:S01]  /*2510*/  UMOV UR13, 0x40000040 ;  /* 0x40000040000d7882 */ /* 0x000fe20000000000 */
        /* <DEDUP_REMOVED lines=8> */
[----:B------:R-:W0:Y:S01]  /*25a0*/  LDC R13, c[0x0][0x448] ;  /* 0x00011200ff0d7b82 */ /* 0x000e220000000800 */
[----:B------:R-:W-:Y:S01]  /*25b0*/  UMOV UR27, 0x40000040 ;  /* 0x40000040001b7882 */ /* 0x000fe20000000000 */
[----:B------:R-:W-:Y:S01]  /*25c0*/  UMOV UR29, 0x40000040 ;  /* 0x40000040001d7882 */ /* 0x000fe20000000000 */
[----:B------:R-:W-:Y:S01]  /*25d0*/  USHF.R.U32.HI UR4, URZ, 0x4, UR4 ;  /* 0x000000043f047899 */ /* 0x000fe20008011604 */
[----:B------:R-:W5:Y:S01]  /*25e0*/  S2R R79, SR_TID.X ;  /* 0x00000000004f7919 */ /* 0x000f620000002100 */
[----:B------:R-:W-:Y:S01]  /*25f0*/  UMOV UR31, 0x40000040 ;  /* 0x40000040001f7882 */ /* 0x000fe20000000000 */
[----:B------:R-:W-:Y:S01]  /*2600*/  UMOV UR33, 0x40000040 ;  /* 0x4000004000217882 */ /* 0x000fe20000000000 */
[----:B------:R-:W-:Y:S01]  /*2610*/  ULOP3.LUT UR6, UR4, 0x3fff, URZ, 0xc0, !UPT ;  /* 0x00003fff04067892 */ /* 0x000fe2000f8ec03f */
[----:B------:R-:W-:Y:S01]  /*2620*/  LOP3.LUT R19, R19, 0xffffffef, RZ, 0xc0, !PT ;  /* 0xffffffef13137812 */ /* 0x000fe200078ec0ff */
[----:B------:R-:W-:-:S02]  /*2630*/  ULOP3.LUT UR4, UR40, 0x10000, URZ, 0xfc, !UPT ;  /* 0x0001000028047892 */ /* 0x000fc4000f8efc3f */
[----:B------:R-:W-:Y:S02]  /*2640*/  ULOP3.LUT UR7, UR6, 0x10000, URZ, 0xfc, !UPT ;  /* 0x0001000006077892 */ /* 0x000fe4000f8efc3f */
[----:B------:R-:W-:Y:S02]  /*2650*/  UIADD3 UR16, UR4, 0x404, URZ ;  /* 0x0000040404107890 */ /* 0x000fe4000fffe03f */
[----:B------:R-:W-:Y:S01]  /*2660*/  UIMAD UR5, UR36, 0xc00, UR7 ;  /* 0x00000c00240578a4 */ /* 0x000fe2000f8e0207 */
[----:B------:R-:W-:Y:S01]  /*2670*/  UMOV UR8, UR4 ;  /* 0x0000000400087c82 */ /* 0x000fe20008000000 */
[----:B------:R-:W-:Y:S01]  /*2680*/  UIADD3 UR20, UR4, 0x406, URZ ;  /* 0x0000040604147890 */ /* 0x000fe2000fffe03f */
[----:B------:R-:W-:Y:S01]  /*2690*/  IMAD.U32 R10, RZ, RZ, UR8 ;  /* 0x00000008ff0a7e24 */ /* 0x000fe2000f8e00ff */
[----:B------:R-:W-:-:S03]  /*26a0*/  UIADD3 UR18, UR5, 0x304, URZ ;  /* 0x0000030405127890 */ /* 0x000fc6000fffe03f */
[----:B------:R-:W-:Y:S01]  /*26b0*/  UMOV UR10, UR5 ;  /* 0x00000005000a7c82 */ /* 0x000fe20008000000 */
[----:B------:R-:W-:Y:S01]  /*26c0*/  UIADD3 UR22, UR5, 0x306, URZ ;  /* 0x0000030605167890 */ /* 0x000fe2000fffe03f */
[----:B------:R-:W-:Y:S01]  /*26d0*/  HGMMA.64x96x16.F32.BF16 R24, gdesc[UR8], R24, gsb0 ;  /* 0x01600000081879f0 */ /* 0x000fe20008001818 */
[----:B------:R-:W-:Y:S01]  /*26e0*/  UIADD3 UR8, UR4, 0x2, URZ ;  /* 0x0000000204087890 */ /* 0x000fe2000fffe03f */
[----:B0-----:R-:W-:Y:S01]  /*26f0*/  ISETP.NE.AND P6, PT, R13, 0x1, PT ;  /* 0x000000010d00780c */ /* 0x001fe20003fc5270 */
[----:B------:R-:W-:Y:S01]  /*2700*/  UIADD3 UR9, UR5, 0x2, URZ ;  /* 0x0000000205097890 */ /* 0x000fe2000fffe03f */
[----:B------:R-:W-:Y:S01]  /*2710*/  IMAD.IADD R13, R210, 0x1, R18 ;  /* 0x00000001d20d7824 */ /* 0x000fe200078e0212 */
[----:B------:R-:W-:Y:S01]  /*2720*/  UIADD3 UR10, UR5, 0x300, URZ ;  /* 0x00000300050a7890 */ /* 0x000fe2000fffe03f */
[----:B------:R-:W-:Y:S02]  /*2730*/  UMOV UR11, 0x40000040 ;  /* 0x40000040000b7882 */ /* 0x000fe40000000000 */
[----:B------:R-:W-:Y:S01]  /*2740*/  UMOV UR12, UR8 ;  /* 0x00000008000c7c82 */ /* 0x000fe20008000000 */
[----:B------:R-:W-:Y:S01]  /*2750*/  UIADD3 UR8, UR4, 0x4, URZ ;  /* 0x0000000404087890 */ /* 0x000fe2000fffe03f */
[----:B------:R-:W-:Y:S01]  /*2760*/  IMAD.U32 R8, RZ, RZ, UR12 ;  /* 0x0000000cff087e24 */ /* 0x000fe2000f8e00ff */
[----:B------:R-:W-:Y:S01]  /*2770*/  UMOV UR14, UR9 ;  /* 0x00000009000e7c82 */ /* 0x000fe20008000000 */
[----:B------:R-:W-:-:S02]  /*2780*/  UIADD3 UR9, UR5, 0x4, URZ ;  /* 0x0000000405097890 */ /* 0x000fc4000fffe03f */
[----:B------:R-:W-:Y:S01]  /*2790*/  UIADD3 UR24, UR4, 0x800, URZ ;  /* 0x0000080004187890 */ /* 0x000fe2000fffe03f */
[----:B------:R-:W0:Y:S01]  /*27a0*/  @P6 LDC R72, c[0x0][0x44c] ;  /* 0x00011300ff486b82 */ /* 0x000e220000000800 */
[----:B------:R-:W-:Y:S01]  /*27b0*/  UIADD3 UR26, UR5, 0x600, URZ ;  /* 0x00000600051a7890 */ /* 0x000fe2000fffe03f */
[----:B------:R-:W-:Y:S01]  /*27c0*/  @P6 LOP3.LUT R19, R19, 0x10, RZ, 0xfc, !PT ;  /* 0x0000001013136812 */ /* 0x000fe200078efcff */
[----:B------:R-:W-:Y:S02]  /*27d0*/  UIADD3 UR28, UR4, 0x802, URZ ;  /* 0x00000802041c7890 */ /* 0x000fe4000fffe03f */
[----:B------:R-:W-:Y:S02]  /*27e0*/  UIADD3 UR30, UR5, 0x602, URZ ;  /* 0x00000602051e7890 */ /* 0x000fe4000fffe03f */
[----:B------:R-:W-:Y:S01]  /*27f0*/  UIADD3 UR32, UR4, 0x804, URZ ;  /* 0x0000080404207890 */ /* 0x000fe2000fffe03f */
[----:B------:R-:W1:Y:S01]  /*2800*/  @P6 LDC R73, c[0x0][0x450] ;  /* 0x00011400ff496b82 */ /* 0x000e620000000800 */
[----:B------:R-:W-:Y:S01]  /*2810*/  UIADD3 UR34, UR5, 0x604, URZ ;  /* 0x0000060405227890 */ /* 0x000fe2000fffe03f */
        /* <DEDUP_REMOVED lines=9> */
[----:B------:R-:W-:Y:S01]  /*28b0*/  UIADD3 UR48, UR4, 0xc02, URZ ;  /* 0x00000c0204307890 */ /* 0x000fe2000fffe03f */
[----:B0-----:R-:W-:Y:S01]  /*28c0*/  @P6 IMAD.HI.U32 R72, R13, R72, RZ ;  /* 0x000000480d486227 */ /* 0x001fe200078e00ff */
[----:B------:R-:W-:Y:S01]  /*28d0*/  UIADD3 UR50, UR5, 0x902, URZ ;  /* 0x0000090205327890 */ /* 0x000fe2000fffe03f */
[----:B------:R-:W-:Y:S01]  /*28e0*/  UMOV UR49, 0x40000040 ;  /* 0x4000004000317882 */ /* 0x000fe20000000000 */
[----:B------:R-:W-:Y:S01]  /*28f0*/  UMOV UR51, 0x40000040 ;  /* 0x4000004000337882 */ /* 0x000fe20000000000 */
[----:B------:R-:W-:-:S02]  /*2900*/  UIADD3 UR52, UR4, 0xc04, URZ ;  /* 0x00000c0404347890 */ /* 0x000fc4000fffe03f */
[----:B------:R-:W-:Y:S01]  /*2910*/  UIADD3 UR54, UR5, 0x904, URZ ;  /* 0x0000090405367890 */ /* 0x000fe2000fffe03f */
[----:B-1----:R-:W-:Y:S01]  /*2920*/  @P6 SHF.R.U32.HI R13, RZ, R73, R72 ;  /* 0x00000049ff0d6219 */ /* 0x002fe20000011648 */
[----:B------:R-:W-:Y:S01]  /*2930*/  UMOV UR53, 0x40000040 ;  /* 0x4000004000357882 */ /* 0x000fe20000000000 */
[----:B------:R-:W-:Y:S01]  /*2940*/  UMOV UR55, 0x40000040 ;  /* 0x4000004000377882 */ /* 0x000fe20000000000 */
[----:B------:R-:W-:Y:S01]  /*2950*/  UMOV UR57, 0x40000040 ;  /* 0x4000004000397882 */ /* 0x000fe20000000000 */
[----:B------:R-:W-:Y:S01]  /*2960*/  UMOV UR59, 0x40000040 ;  /* 0x40000040003b7882 */ /* 0x000fe20000000000 */
[----:B------:R-:W0:Y:S01]  /*2970*/  SHFL.IDX PT, R72, R13, RZ, 0x1c1f ;  /* 0x001c1fff0d487589 */ /* 0x000e2200000e0000 */
[C---:B------:R-:W-:Y:S01]  /*2980*/  IMAD R73, R215.reuse, -0x60, R207 ;  /* 0xffffffa0d7497824 */ /* 0x040fe200078e02cf */
[----:B------:R-:W-:Y:S01]  /*2990*/  ULOP3.LUT UR6, UR6, 0x3000000, URZ, 0xfc, !UPT ;  /* 0x0300000006067892 */ /* 0x000fe2000f8efc3f */
[----:B------:R-:W-:Y:S01]  /*29a0*/  VIADD R215, R215, 0xfffffffe ;  /* 0xfffffffed7d77836 */ /* 0x000fe20000000000 */
[----:B------:R-:W1:Y:S01]  /*29b0*/  SHFL.IDX PT, R13, R13, 0x1, 0x1c1f ;  /* 0x003c1f000d0d7f89 */ /* 0x000e6200000e0000 */
[----:B--23--:R-:W-:Y:S01]  /*29c0*/  IMAD.U32 R3, RZ, RZ, UR57 ;  /* 0x00000039ff037e24 */ /* 0x00cfe2000f8e00ff */
[----:B------:R-:W-:-:S02]  /*29d0*/  IADD3 R75, -R204, 0x61, R73 ;  /* 0x00000061cc4b7810 */ /* 0x000fc40007ffe149 */
[----:B------:R-:W-:-:S03]  /*29e0*/  IADD3 R73, -R204, 0x60, R73 ;  /* 0x00000060cc497810 */ /* 0x000fc60007ffe149 */
[----:B------:R-:W-:-:S05]  /*29f0*/  IMAD.IADD R86, R75, 0x1, -R206 ;  /* 0x000000014b567824 */ /* 0x000fca00078e0ace */
        /* <DEDUP_REMOVED lines=28> */
[----:B----4-:R-:W-:Y:S01]  /*2bc0*/  IMAD.U32 R5, RZ, RZ, UR13 ;  /* 0x0000000dff057e24 */ /* 0x010fe2000f8e00ff */
        /* <DEDUP_REMOVED lines=13> */
[----:B------:R-:W-:Y:S01]  /*2ca0*/  UIMAD UR4, UR36, 0xc00, UR6 ;  /* 0x00000c00240478a4 */ /* 0x000fe2000f8e0206 */
[----:B------:R-:W-:Y:S01]  /*2cb0*/  IMAD.U32 R2, RZ, RZ, UR56 ;  /* 0x00000038ff027e24 */ /* 0x000fe2000f8e00ff */
[----:B------:R-:W-:Y:S02]  /*2cc0*/  WARPGROUP.DEPBAR.LE gsb0, 0x0 ;  /* 0x00008000000079c5 */ /* 0x000fe40000010000 */
[----:B------:R-:W-:-:S06]  /*2cd0*/  WARPGROUP.ARRIVE ;  /* 0x00000000000079c5 */ /* 0x000fcc0000000000 */
[----:B------:R-:W-:Y:S01]  /*2ce0*/  HGMMA.64x96x16.F32.BF16 R24, gdesc[UR8], R24, gsb0 ;  /* 0x01600000081879f0 */ /* 0x000fe20008001818 */
[----:B------:R-:W-:Y:S01]  /*2cf0*/  UIADD3 UR10, UR4, 0x80, URZ ;  /* 0x00000080040a7890 */ /* 0x000fe2000fffe03f */
        /* <DEDUP_REMOVED lines=62> */
[----:B------:R-:W-:Y:S01]  /*30e0*/  FMNMX.FTZ R77, R40, R77, !PT ;  /* 0x0000004d284d7209 */ /* 0x000fe20007810000 */
[----:B------:R-:W0:Y:S01]  /*30f0*/  @P6 LDC R41, c[0x0][0x44c] ;  /* 0x00011300ff296b82 */ /* 0x000e220000000800 */
        /* <DEDUP_REMOVED lines=26> */
[----:B------:R-:W-:Y:S02]  /*32a0*/  FSEL R64, R64, -INF , P5 ;  /* 0xff80000040407808 */ /* 0x000fe40002800000 */
[C---:B------:R-:W-:Y:S02]  /*32b0*/  ISETP.GT.AND P4, PT, R73.reuse, RZ, PT ;  /* 0x000000ff4900720c */ /* 0x040fe40003f84270 */
[----:B------:R-:W-:Y:S02]  /*32c0*/  ISETP.GT.AND P5, PT, R73, 0x1, PT ;  /* 0x000000014900780c */ /* 0x000fe40003fa4270 */
[----:B------:R-:W-:Y:S02]  /*32d0*/  FSEL R60, R60, -INF , P2 ;  /* 0xff8000003c3c7808 */ /* 0x000fe40001000000 */
[----:B------:R-:W-:Y:S02]  /*32e0*/  FMNMX.FTZ R77, R180, R77, !PT ;  /* 0x0000004db44d7209 */ /* 0x000fe40007810000 */
[----:B------:R-:W-:-:S02]  /*32f0*/  ISETP.GT.AND P2, PT, R75, 0x58, PT ;  /* 0x000000584b00780c */ /* 0x000fc40003f44270 */
[----:B------:R-:W-:Y:S02]  /*3300*/  FSEL R86, R65, -INF , P1 ;  /* 0xff80000041567808 */ /* 0x000fe40000800000 */
[----:B------:R-:W-:Y:S02]  /*3310*/  ISETP.GT.AND P1, PT, R73, 0x8, PT ;  /* 0x000000084900780c */ /* 0x000fe40003f24270 */
[----:B------:R-:W-:Y:S02]  /*3320*/  FSEL R88, R26, -INF , P4 ;  /* 0xff8000001a587808 */ /* 0x000fe40002000000 */
[----:B------:R-:W-:Y:S02]  /*3330*/  FSEL R90, R27, -INF , P5 ;  /* 0xff8000001b5a7808 */ /* 0x000fe40002800000 */
[----:B------:R-:W-:Y:S02]  /*3340*/  FMNMX.FTZ R77, R60, R77, !PT ;  /* 0x0000004d3c4d7209 */ /* 0x000fe40007810000 */
[----:B------:R-:W-:-:S02]  /*3350*/  FSEL R68, R68, -INF , P2 ;  /* 0xff80000044447808 */ /* 0x000fc40001000000 */
[C---:B------:R-:W-:Y:S02]  /*3360*/  ISETP.GT.AND P2, PT, R73.reuse, 0x9, PT ;  /* 0x000000094900780c */ /* 0x040fe40003f44270 */
        /* <DEDUP_REMOVED lines=20> */
[----:B------:R-:W-:Y:S02]  /*34b0*/  FMNMX.FTZ R77, R26, R77, !PT ;  /* 0x0000004d1a4d7209 */ /* 0x000fe40007810000 */
[----:B------:R-:W-:Y:S02]  /*34c0*/  ISETP.GT.AND P1, PT, R73, 0x20, PT ;  /* 0x000000204900780c */ /* 0x000fe40003f24270 */
[----:B------:R-:W-:Y:S01]  /*34d0*/  FSEL R98, R39, -INF , P2 ;  /* 0xff80000027627808 */ /* 0x000fe20001000000 */
[----:B------:R-:W1:Y:S01]  /*34e0*/  SHFL.BFLY PT, R104, R77, 0x2, 0x1f ;  /* 0x0c401f004d687f89 */ /* 0x000e6200000e0000 */
[----:B------:R-:W-:-:S02]  /*34f0*/  FMNMX.FTZ R13, R96, R13, !PT ;  /* 0x0000000d600d7209 */ /* 0x000fc40007810000 */
[C---:B------:R-:W-:Y:S02]  /*3500*/  ISETP.GT.AND P2, PT, R73.reuse, 0x21, PT ;  /* 0x000000214900780c */ /* 0x040fe40003f44270 */
[----:B------:R-:W-:Y:S02]  /*3510*/  FSEL R94, R42, -INF , P1 ;  /* 0xff8000002a5e7808 */ /* 0x000fe40000800000 */
[----:B------:R-:W-:Y:S02]  /*3520*/  FMNMX.FTZ R13, R98, R13, !PT ;  /* 0x0000000d620d7209 */ /* 0x000fe40007810000 */
[----:B------:R-:W-:Y:S02]  /*3530*/  ISETP.GT.AND P1, PT, R73, 0x28, PT ;  /* 0x000000284900780c */ /* 0x000fe40003f24270 */
[----:B------:R-:W-:Y:S02]  /*3540*/  FSEL R34, R43, -INF , P2 ;  /* 0xff8000002b227808 */ /* 0x000fe40001000000 */
[----:B------:R-:W-:Y:S01]  /*3550*/  FMNMX.FTZ R13, R94, R13, !PT ;  /* 0x0000000d5e0d7209 */ /* 0x000fe20007810000 */
[----:B------:R-:W2:Y:S01]  /*3560*/  @P6 LDC R43, c[0x0][0x450] ;  /* 0x00011400ff2b6b82 */ /* 0x000ea20000000800 */
[----:B------:R-:W-:-:S02]  /*3570*/  ISETP.GT.AND P2, PT, R73, 0x29, PT ;  /* 0x000000294900780c */ /* 0x000fc40003f44270 */
[----:B------:R-:W-:Y:S02]  /*3580*/  FSEL R46, R46, -INF , P1 ;  /* 0xff8000002e2e7808 */ /* 0x000fe40000800000 */
[----:B------:R-:W-:Y:S02]  /*3590*/  FMNMX.FTZ R13, R34, R13, !PT ;  /* 0x0000000d220d7209 */ /* 0x000fe40007810000 */
[----:B------:R-:W-:Y:S02]  /*35a0*/  ISETP.GT.AND P1, PT, R73, 0x30, PT ;  /* 0x000000304900780c */ /* 0x000fe40003f24270 */
[----:B------:R-:W-:Y:S02]  /*35b0*/  FSEL R42, R47, -INF , P2 ;  /* 0xff8000002f2a7808 */ /* 0x000fe40001000000 */
[----:B------:R-:W-:Y:S02]  /*35c0*/  FMNMX.FTZ R13, R46, R13, !PT ;  /* 0x0000000d2e0d7209 */ /* 0x000fe40007810000 */
[----:B------:R-:W-:-:S02]  /*35d0*/  ISETP.GT.AND P2, PT, R73, 0x31, PT ;  /* 0x000000314900780c */ /* 0x000fc40003f44270 */
[----:B------:R-:W-:Y:S02]  /*35e0*/  FSEL R50, R50, -INF , P1 ;  /* 0xff80000032327808 */ /* 0x000fe40000800000 */
[----:B------:R-:W-:Y:S02]  /*35f0*/  FMNMX.FTZ R13, R42, R13, !PT ;  /* 0x0000000d2a0d7209 */ /* 0x000fe40007810000 */
[----:B------:R-:W-:Y:S02]  /*3600*/  ISETP.GT.AND P1, PT, R73, 0x38, PT ;  /* 0x000000384900780c */ /* 0x000fe40003f24270 */
[----:B------:R-:W-:Y:S02]  /*3610*/  FSEL R38, R51, -INF , P2 ;  /* 0xff80000033267808 */ /* 0x000fe40001000000 */
[----:B------:R-:W-:Y:S02]  /*3620*/  FMNMX.FTZ R13, R50, R13, !PT ;  /* 0x0000000d320d7209 */ /* 0x000fe40007810000 */
[----:B-1----:R-:W-:-:S02]  /*3630*/  FMNMX.FTZ R104, R77, R104, !PT ;  /* 0x000000684d687209 */ /* 0x002fc40007810000 */
[C---:B------:R-:W-:Y:S02]  /*3640*/  ISETP.GT.AND P2, PT, R73.reuse, 0x39, PT ;  /* 0x000000394900780c */ /* 0x040fe40003f44270 */
[----:B------:R-:W-:Y:S01]  /*3650*/  FSEL R162, R54, -INF , P1 ;  /* 0xff80000036a27808 */ /* 0x000fe20000800000 */
[----:B------:R-:W1:Y:S01]  /*3660*/  SHFL.BFLY PT, R29, R104, 0x1, 0x1f ;  /* 0x0c201f00681d7f89 */ /* 0x000e6200000e0000 */
        /* <DEDUP_REMOVED lines=22> */
[----:B-1----:R-:W-:Y:S02]  /*37d0*/  FMNMX.FTZ R13, R104, R29, !PT ;  /* 0x0000001d680d7209 */ /* 0x002fe40007810000 */
[----:B------:R-:W-:Y:S02]  /*37e0*/  ISETP.GT.AND P2, PT, R73, 0x59, PT ;  /* 0x000000594900780c */ /* 0x000fe40003f44270 */
[----:B------:R-:W-:Y:S01]  /*37f0*/  FSEL R176, R70, -INF , P1 ;  /* 0xff80000046b07808 */ /* 0x000fe20000800000 */
[----:B------:R-:W-:Y:S01]  /*3800*/  FMUL.FTZ R29, R13, R209 ;  /* 0x000000d10d1d7220 */ /* 0x000fe20000410000 */
[----:B------:R-:W-:Y:S02]  /*3810*/  FMNMX.FTZ R27, R175, R54, !PT ;  /* 0x00000036af1b7209 */ /* 0x000fe40007810000 */
[----:B------:R-:W-:Y:S02]  /*3820*/  FSETP.NEU.FTZ.AND P1, PT, R13, -INF , PT ;  /* 0xff8000000d00780b */ /* 0x000fe40003f3d000 */
[----:B------:R-:W-:-:S02]  /*3830*/  FSEL R178, R71, -INF , P2 ;  /* 0xff80000047b27808 */ /* 0x000fc40001000000 */
[----:B------:R-:W-:Y:S02]  /*3840*/  FMNMX.FTZ R27, R176, R27, !PT ;  /* 0x0000001bb01b7209 */ /* 0x000fe40007810000 */
[----:B------:R-:W-:Y:S02]  /*3850*/  FSEL R29, R29, RZ, P1 ;  /* 0x000000ff1d1d7208 */ /* 0x000fe40000800000 */
[----:B------:R-:W-:-:S03]  /*3860*/  FMNMX.FTZ R27, R178, R27, !PT ;  /* 0x0000001bb21b7209 */ /* 0x000fc60007810000 */
[-CC-:B------:R-:W-:Y:S01]  /*3870*/  FFMA.FTZ R31, R24, R209.reuse, -R29.reuse ;  /* 0x000000d1181f7223 */ /* 0x180fe2000001081d */
[-CC-:B------:R-:W-:Y:S01]  /*3880*/  FFMA.FTZ R25, R25, R209.reuse, -R29.reuse ;  /* 0x000000d119197223 */ /* 0x180fe2000001081d */
[----:B------:R-:W1:Y:S01]  /*3890*/  SHFL.BFLY PT, R24, R27, 0x2, 0x1f ;  /* 0x0c401f001b187f89 */ /* 0x000e6200000e0000 */
        /* <DEDUP_REMOVED lines=23> */
[----:B-1----:R-:W-:Y:S01]  /*3a10*/  FMNMX.FTZ R24, R27, R24, !PT ;  /* 0x000000181b187209 */ /* 0x002fe20007810000 */
[-CC-:B------:R-:W-:Y:S01]  /*3a20*/  FFMA.FTZ R171, R86, R209.reuse, -R29.reuse ;  /* 0x000000d156ab7223 */ /* 0x180fe2000001081d */
[----:B------:R-:W-:Y:S01]  /*3a30*/  FFMA.FTZ R172, R68, R209, -R29 ;  /* 0x000000d144ac7223 */ /* 0x000fe2000001081d */
[----:B------:R-:W1:Y:S01]  /*3a40*/  MUFU.EX2 R33, R72 ;  /* 0x0000004800217308 */ /* 0x000e620000000800 */
[----:B0-----:R-:W-:Y:S01]  /*3a50*/  @P6 IMAD.HI.U32 R26, R18, R41, RZ ;  /* 0x00000029121a6227 */ /* 0x001fe200078e00ff */
[----:B---3--:R-:W0:Y:S03]  /*3a60*/  SHFL.BFLY PT, R25, R24, 0x1, 0x1f ;  /* 0x0c201f0018197f89 */ /* 0x008e2600000e0000 */
[----:B----4-:R-:W-:Y:S01]  /*3a70*/  FADD.FTZ R29, R31, R200 ;  /* 0x000000c81f1d7221 */ /* 0x010fe20000010000 */
[----:B------:R-:W-:-:S02]  /*3a80*/  F2FP.BF16.F32.PACK_AB R200, R200, R31 ;  /* 0x0000001fc8c8723e */ /* 0x000fc400000010ff */
[----:B------:R-:W-:Y:S08]  /*3a90*/  MUFU.EX2 R32, R32 ;  /* 0x0000002000207308 */ /* 0x000ff00000000800 */
[----:B------:R-:W3:Y:S01]  /*3aa0*/  MUFU.EX2 R27, R74 ;  /* 0x0000004a001b7308 */ /* 0x000ee20000000800 */
[----:B-1----:R-:W-:-:S07]  /*3ab0*/  F2FP.BF16.F32.PACK_AB R202, R33, R28 ;  /* 0x0000001c21ca723e */ /* 0x002fce00000010ff */
[----:B------:R-:W-:Y:S01]  /*3ac0*/  MUFU.EX2 R36, R36 ;  /* 0x0000002400247308 */ /* 0x000fe20000000800 */
[----:B0-----:R-:W-:-:S04]  /*3ad0*/  FMNMX.FTZ R164, R24, R25, !PT ;  /* 0x0000001918a47209 */ /* 0x001fc80007810000 */
[C---:B------:R-:W-:Y:S01]  /*3ae0*/  FSETP.NEU.FTZ.AND P1, PT, R164.reuse, -INF , PT ;  /* 0xff800000a400780b */ /* 0x040fe20003f3d000 */
[-C--:B------:R-:W-:Y:S02]  /*3af0*/  FMUL.FTZ R177, R164, R209.reuse ;  /* 0x000000d1a4b17220 */ /* 0x080fe40000410000 */
[----:B------:R-:W0:Y:S01]  /*3b00*/  MUFU.EX2 R35, R76 ;  /* 0x0000004c00237308 */ /* 0x000e220000000800 */
[----:B---3--:R-:W-:Y:S02]  /*3b10*/  F2FP.BF16.F32.PACK_AB R152, R27, R32 ;  /* 0x000000201b98723e */ /* 0x008fe400000010ff */
[----:B------:R-:W-:Y:S02]  /*3b20*/  FSEL R177, R177, RZ, P1 ;  /* 0x000000ffb1b17208 */ /* 0x000fe40000800000 */
[----:B-----5:R-:W-:Y:S02]  /*3b30*/  LOP3.LUT P1, RZ, R79, 0x7f, RZ, 0xc0, !PT ;  /* 0x0000007f4fff7812 */ /* 0x020fe4000782c0ff */
[----:B------:R-:W-:Y:S01]  /*3b40*/  SHF.R.U32.HI R79, RZ, 0x7, R79 ;  /* 0x00000007ff4f7819 */ /* 0x000fe2000001164f */
[-CC-:B------:R-:W-:Y:S01]  /*3b50*/  FFMA.FTZ R88, R88, R209.reuse, -R177.reuse ;  /* 0x000000d158587223 */ /* 0x180fe200000108b1 */
[-CC-:B------:R-:W-:Y:S01]  /*3b60*/  FFMA.FTZ R90, R90, R209.reuse, -R177.reuse ;  /* 0x000000d15a5a7223 */ /* 0x180fe200000108b1 */
[-CC-:B------:R-:W-:Y:S01]  /*3b70*/  FFMA.FTZ R30, R30, R209.reuse, -R177.reuse ;  /* 0x000000d11e1e7223 */ /* 0x180fe200000108b1 */
[-CC-:B------:R-:W-:Y:S01]  /*3b80*/  FFMA.FTZ R92, R92, R209.reuse, -R177.reuse ;  /* 0x000000d15c5c7223 */ /* 0x180fe200000108b1 */
[-CC-:B------:R-:W-:Y:S01]  /*3b90*/  FFMA.FTZ R100, R100, R209.reuse, -R177.reuse ;  /* 0x000000d164647223 */ /* 0x180fe200000108b1 */
[----:B------:R-:W-:Y:S01]  /*3ba0*/  MUFU.EX2 R201, R90 ;  /* 0x0000005a00c97308 */ /* 0x000fe20000000800 */
[----:B------:R-:W-:Y:S01]  /*3bb0*/  IADD3 R165, -R79, 0xb, RZ ;  /* 0x0000000b4fa57810 */ /* 0x000fe20007ffe1ff */
[-CC-:B------:R-:W-:Y:S01]  /*3bc0*/  FFMA.FTZ R102, R102, R209.reuse, -R177.reuse ;  /* 0x000000d166667223 */ /* 0x180fe200000108b1 */
[-CC-:B------:R-:W-:Y:S01]  /*3bd0*/  FFMA.FTZ R96, R96, R209.reuse, -R177.reuse ;  /* 0x000000d160607223 */ /* 0x180fe200000108b1 */
[----:B------:R-:W-:Y:S01]  /*3be0*/  FFMA.FTZ R98, R98, R209, -R177 ;  /* 0x000000d162627223 */ /* 0x000fe200000108b1 */
[----:B------:R-:W-:-:S02]  /*3bf0*/  @!P1 VIADD R24, R0, 0x32440 ;  /* 0x0003244000189836 */ /* 0x000fc40000000000 */
[-CC-:B------:R-:W-:Y:S01]  /*3c00*/  FFMA.FTZ R94, R94, R209.reuse, -R177.reuse ;  /* 0x000000d15e5e7223 */ /* 0x180fe200000108b1 */
[-CC-:B------:R-:W-:Y:S01]  /*3c10*/  FFMA.FTZ R34, R34, R209.reuse, -R177.reuse ;  /* 0x000000d122227223 */ /* 0x180fe200000108b1 */
[----:B------:R-:W1:Y:S01]  /*3c20*/  MUFU.EX2 R88, R88 ;  /* 0x0000005800587308 */ /* 0x000e620000000800 */
[-CC-:B------:R-:W-:Y:S01]  /*3c30*/  FFMA.FTZ R46, R46, R209.reuse, -R177.reuse ;  /* 0x000000d12e2e7223 */ /* 0x180fe200000108b1 */
[----:B------:R-:W-:Y:S01]  /*3c40*/  @!P1 PRMT R24, RZ, 0x654, R24 ;  /* 0x00000654ff189816 */ /* 0x000fe20000000018 */
[----:B------:R3:W-:Y:S06]  /*3c50*/  BAR.ARV R165, 0x100 ;  /* 0x000400a50000751d */ /* 0x0007ec0000002000 */
[----:B------:R-:W4:Y:S01]  /*3c60*/  MUFU.EX2 R30, R30 ;  /* 0x0000001e001e7308 */ /* 0x000f220000000800 */
[----:B------:R5:W-:Y:S01]  /*3c70*/  @!P1 SYNCS.ARRIVE.TRANS64.RED.A1T0 RZ, [R24+URZ], RZ ;  /* 0x000000ff18ff99a7 */ /* 0x000be2000810043f */
[----:B------:R2:W-:Y:S01]  /*3c80*/  BAR.SYNC.DEFER_BLOCKING R12, 0x100 ;  /* 0x0004000c0000751d */ /* 0x0005e20000010000 */
[-CC-:B------:R-:W-:Y:S01]  /*3c90*/  FFMA.FTZ R42, R42, R209.reuse, -R177.reuse ;  /* 0x000000d12a2a7223 */ /* 0x180fe200000108b1 */
[-CC-:B------:R-:W-:Y:S01]  /*3ca0*/  FFMA.FTZ R50, R50, R209.reuse, -R177.reuse ;  /* 0x000000d132327223 */ /* 0x180fe200000108b1 */
[-CC-:B------:R-:W-:Y:S01]  /*3cb0*/  FFMA.FTZ R38, R38, R209.reuse, -R177.reuse ;  /* 0x000000d126267223 */ /* 0x180fe200000108b1 */
[----:B0-----:R-:W-:Y:S01]  /*3cc0*/  F2FP.BF16.F32.PACK_AB R154, R35, R36 ;  /* 0x00000024239a723e */ /* 0x001fe200000010ff */
[----:B------:R-:W-:Y:S01]  /*3cd0*/  FFMA.FTZ R174, R174, R209, -R177 ;  /* 0x000000d1aeae7223 */ /* 0x000fe200000108b1 */
[----:B------:R-:W0:Y:S01]  /*3ce0*/  MUFU.EX2 R203, R92 ;  /* 0x0000005c00cb7308 */ /* 0x000e220000000800 */
[----:B-1----:R-:W-:Y:S01]  /*3cf0*/  FADD.FTZ R41, R88, R201 ;  /* 0x000000c958297221 */ /* 0x002fe20000010000 */
[----:B--2---:R-:W-:-:S02]  /*3d00*/  IMAD.MOV.U32 R12, RZ, RZ, R18 ;  /* 0x000000ffff0c7224 */ /* 0x004fc400078e0012 */
[----:B-----5:R-:W-:Y:S01]  /*3d10*/  FADD.FTZ R24, R28, R29 ;  /* 0x0000001d1c187221 */ /* 0x020fe20000010000 */
[----:B------:R-:W-:Y:S01]  /*3d20*/  @P6 SHF.R.U32.HI R12, RZ, R43, R26 ;  /* 0x0000002bff0c6219 */ /* 0x000fe2000001161a */
[-C--:B------:R-:W-:Y:S01]  /*3d30*/  FFMA.FTZ R175, R175, R209.reuse, -R177 ;  /* 0x000000d1afaf7223 */ /* 0x080fe200000108b1 */
[----:B------:R-:W-:Y:S01]  /*3d40*/  F2FP.BF16.F32.PACK_AB R201, R201, R88 ;  /* 0x00000058c9c9723e */ /* 0x000fe200000010ff */
[----:B------:R-:W-:Y:S01]  /*3d50*/  FADD.FTZ R29, R33, R24 ;  /* 0x00000018211d7221 */ /* 0x000fe20000010000 */
[----:B------:R-:W1:Y:S01]  /*3d60*/  MUFU.EX2 R100, R100 ;  /* 0x0000006400647308 */ /* 0x000e620000000800 */
[----:B----4-:R-:W-:Y:S01]  /*3d70*/  FADD.FTZ R26, R30, R41 ;  /* 0x000000291e1a7221 */ /* 0x010fe20000010000 */
[----:B------:R-:W-:Y:S01]  /*3d80*/  FFMA.FTZ R176, R176, R209, -R177 ;  /* 0x000000d1b0b07223 */ /* 0x000fe200000108b1 */
[----:B------:R-:W-:Y:S01]  /*3d90*/  FADD.FTZ R24, R32, R29 ;  /* 0x0000001d20187221 */ /* 0x000fe20000010000 */
[----:B------:R-:W-:Y:S01]  /*3da0*/  IADD3 R12, R12, R207, -R206 ;  /* 0x000000cf0c0c7210 */ /* 0x000fe20007ffe8ce */
[----:B------:R-:W-:-:S02]  /*3db0*/  @!P1 VIADD R0, R0, 0x32460 ;  /* 0x0003246000009836 */ /* 0x000fc40000000000 */
[----:B------:R-:W-:Y:S01]  /*3dc0*/  FADD.FTZ R29, R27, R24 ;  /* 0x000000181b1d7221 */ /* 0x000fe20000010000 */
[----:B------:R-:W2:Y:S01]  /*3dd0*/  MUFU.EX2 R153, R102 ;  /* 0x0000006600997308 */ /* 0x000ea20000000800 */
[C---:B0-----:R-:W-:Y:S01]  /*3de0*/  FADD.FTZ R31, R203.reuse, R26 ;  /* 0x0000001acb1f7221 */ /* 0x041fe20000010000 */
[----:B------:R-:W-:Y:S01]  /*3df0*/  F2FP.BF16.F32.PACK_AB R203, R203, R30 ;  /* 0x0000001ecbcb723e */ /* 0x000fe200000010ff */
[----:B------:R-:W-:Y:S01]  /*3e00*/  FADD.FTZ R24, R36, R29 ;  /* 0x0000001d24187221 */ /* 0x000fe20000010000 */
[----:B------:R-:W-:Y:S01]  /*3e10*/  IMAD.HI R12, R12, 0x2aaaaaab, RZ ;  /* 0x2aaaaaab0c0c7827 */ /* 0x000fe200078e02ff */
[----:B------:R-:W-:-:S03]  /*3e20*/  @!P1 PRMT R0, RZ, 0x654, R0 ;  /* 0x00000654ff009816 */ /* 0x000fc60000000000 */
[----:B------:R-:W0:Y:S01]  /*3e30*/  MUFU.EX2 R96, R96 ;  /* 0x0000006000607308 */ /* 0x000e220000000800 */
[----:B-1----:R-:W-:-:S07]  /*3e40*/  FADD.FTZ R26, R100, R31 ;  /* 0x0000001f641a7221 */ /* 0x002fce0000010000 */
[----:B------:R-:W1:Y:S01]  /*3e50*/  MUFU.EX2 R155, R98 ;  /* 0x00000062009b7308 */ /* 0x000e620000000800 */
[C---:B--2---:R-:W-:Y:S01]  /*3e60*/  FADD.FTZ R27, R153.reuse, R26 ;  /* 0x0000001a991b7221 */ /* 0x044fe20000010000 */
[----:B------:R-:W-:-:S06]  /*3e70*/  F2FP.BF16.F32.PACK_AB R153, R153, R100 ;  /* 0x000000649999723e */ /* 0x000fcc00000010ff */
[----:B------:R-:W2:Y:S01]  /*3e80*/  MUFU.EX2 R40, R40 ;  /* 0x0000002800287308 */ /* 0x000ea20000000800 */
[----:B0-----:R-:W-:Y:S01]  /*3e90*/  FADD.FTZ R26, R96, R27 ;  /* 0x0000001b601a7221 */ /* 0x001fe20000010000 */
[----:B------:R-:W-:-:S06]  /*3ea0*/  FADD.FTZ R27, R35, R24 ;  /* 0x00000018231b7221 */ /* 0x000fcc0000010000 */
        /* <DEDUP_REMOVED lines=32> */
[----:B------:R-:W-:Y:S02]  /*40b0*/  F2FP.BF16.F32.PACK_AB R160, R39, R48 ;  /* 0x0000003027a0723e */ /* 0x000fe400000010ff */
[----:B------:R-:W-:-:S04]  /*40c0*/  WARPGROUP.ARRIVE ;  /* 0x00000000000079c5 */ /* 0x000fc80000000000 */
[----:B------:R-:W-:Y:S01]  /*40d0*/  MUFU.EX2 R180, R180 ;  /* 0x000000b400b47308 */ /* 0x000fe20000000800 */
[----:B--2---:R-:W-:Y:S01]  /*40e0*/  FADD.FTZ R186, R184, R186 ;  /* 0x000000bab8ba7221 */ /* 0x004fe20000010000 */
[----:B------:R-:W-:Y:S06]  /*40f0*/  HGMMA.64x256x16.F32.BF16 R24, R200, gdesc[UR12].tnspB, RZ, !UPT, gsb0 ;  /* 0x43e0000cc8187df0 */ /* 0x000fec000c0018ff */
[----:B------:R-:W-:Y:S01]  /*4100*/  MUFU.EX2 R182, R182 ;  /* 0x000000b600b67308 */ /* 0x000fe20000000800 */
[----:B0-----:R-:W-:-:S07]  /*4110*/  FADD.FTZ R186, R185, R186 ;  /* 0x000000bab9ba7221 */ /* 0x001fce0000010000 */
[----:B------:R-:W-:Y:S08]  /*4120*/  MUFU.EX2 R171, R171 ;  /* 0x000000ab00ab7308 */ /* 0x000ff00000000800 */
[----:B------:R-:W-:Y:S08]  /*4130*/  MUFU.EX2 R173, R173 ;  /* 0x000000ad00ad7308 */ /* 0x000ff00000000800 */
[----:B------:R-:W-:Y:S08]  /*4140*/  MUFU.EX2 R175, R175 ;  /* 0x000000af00af7308 */ /* 0x000ff00000000800 */
[----:B------:R-:W-:Y:S01]  /*4150*/  MUFU.EX2 R176, R176 ;  /* 0x000000b000b07308 */ /* 0x000fe20000000800 */
[----:B------:R-:W-:-:S02]  /*4160*/  WARPGROUP.DEPBAR.LE gsb0, 0x0 ;  /* 0x00008000000079c5 */ /* 0x000fc40000010000 */
[----:B------:R-:W-:-:S06]  /*4170*/  WARPGROUP.ARRIVE ;  /* 0x00000000000079c5 */ /* 0x000fcc0000000000 */
[----:B------:R-:W-:Y:S01]  /*4180*/  HGMMA.64x256x16.F32.BF16 R24, R152, gdesc[UR8].tnspB, R24, gsb0 ;  /* 0x43e0000898187df0 */ /* 0x000fe20008001818 */
[----:B------:R-:W-:Y:S01]  /*4190*/  UIADD3 UR10, UR4, 0x100, URZ ;  /* 0x00000100040a7890 */ /* 0x000fe2000fffe03f */
[----:B------:R-:W-:Y:S01]  /*41a0*/  UMOV UR11, 0x40000040 ;  /* 0x40000040000b7882 */ /* 0x000fe20000000000 */
[----:B------:R-:W-:Y:S02]  /*41b0*/  WARPGROUP.DEPBAR.LE gsb0, 0x0 ;  /* 0x00008000000079c5 */ /* 0x000fe40000010000 */
[----:B------:R-:W-:Y:S01]  /*41c0*/  WARPGROUP.ARRIVE ;  /* 0x00000000000079c5 */ /* 0x000fe20000000000 */
[-CC-:B------:R-:W-:Y:S01]  /*41d0*/  FFMA.FTZ R152, R162, R209.reuse, -R177.reuse ;  /* 0x000000d1a2987223 */ /* 0x180fe200000108b1 */
[-CC-:B------:R-:W-:Y:S01]  /*41e0*/  FFMA.FTZ R153, R163, R209.reuse, -R177.reuse ;  /* 0x000000d1a3997223 */ /* 0x180fe200000108b1 */
[----:B------:R-:W-:Y:S01]  /*41f0*/  F2FP.BF16.F32.PACK_AB R162, R185, R184 ;  /* 0x000000b8b9a2723e */ /* 0x000fe200000010ff */
[----:B------:R-:W-:Y:S01]  /*4200*/  FFMA.FTZ R155, R166, R209, -R177 ;  /* 0x000000d1a69b7223 */ /* 0x000fe200000108b1 */
[----:B------:R-:W-:-:S15]  /*4210*/  MUFU.EX2 R154, R181 ;  /* 0x000000b5009a7308 */ /* 0x000fde0000000800 */
[----:B------:R-:W-:-:S03]  /*4220*/  NOP ;  /* 0x0000000000007918 */ /* 0x000fc60000000000 */
[----:B------:R-:W-:Y:S01]  /*4230*/  HGMMA.64x256x16.F32.BF16 R24, R156, gdesc[UR8].tnspB, R24, gsb0 ;  /* 0x43e000089c187df0 */ /* 0x000fe20008001818 */
[----:B------:R-:W-:Y:S01]  /*4240*/  UIADD3 UR10, UR4, 0x180, URZ ;  /* 0x00000180040a7890 */ /* 0x000fe2000fffe03f */
[----:B------:R-:W-:Y:S01]  /*4250*/  UMOV UR11, 0x40000040 ;  /* 0x40000040000b7882 */ /* 0x000fe20000000000 */
[----:B------:R-:W0:Y:S08]  /*4260*/  MUFU.EX2 R152, R152 ;  /* 0x0000009800987308 */ /* 0x000e300000000800 */
[----:B------:R-:W1:Y:S08]  /*4270*/  MUFU.EX2 R153, R153 ;  /* 0x0000009900997308 */ /* 0x000e700000000800 */
[----:B------:R-:W-:Y:S01]  /*4280*/  MUFU.EX2 R155, R155 ;  /* 0x0000009b009b7308 */ /* 0x000fe20000000800 */
[----:B0-----:R-:W-:Y:S01]  /*4290*/  FADD.FTZ R183, R152, R183 ;  /* 0x000000b798b77221 */ /* 0x001fe20000010000 */
[----:B-1----:R-:W-:-:S03]  /*42a0*/  F2FP.BF16.F32.PACK_AB R163, R153, R152 ;  /* 0x0000009899a3723e */ /* 0x002fc600000010ff */
[----:B------:R-:W-:-:S03]  /*42b0*/  FADD.FTZ R183, R153, R183 ;  /* 0x000000b799b77221 */ /* 0x000fc60000010000 */
[----:B------:R-:W0:Y:S01]  /*42c0*/  MUFU.EX2 R152, R179 ;  /* 0x000000b300987308 */ /* 0x000e220000000800 */
[----:B------:R-:W-:Y:S02]  /*42d0*/  WARPGROUP.DEPBAR.LE gsb0, 0x0 ;  /* 0x00008000000079c5 */ /* 0x000fe40000010000 */
[----:B------:R-:W-:Y:S01]  /*42e0*/  WARPGROUP.ARRIVE ;  /* 0x00000000000079c5 */ /* 0x000fe20000000000 */
[-CC-:B------:R-:W-:Y:S01]  /*42f0*/  FFMA.FTZ R157, R167, R209.reuse, -R177.reuse ;  /* 0x000000d1a79d7223 */ /* 0x180fe200000108b1 */
[-CC-:B------:R-:W-:Y:S01]  /*4300*/  FFMA.FTZ R156, R168, R209.reuse, -R177.reuse ;  /* 0x000000d1a89c7223 */ /* 0x180fe200000108b1 */
[-C--:B------:R-:W-:Y:S01]  /*4310*/  FFMA.FTZ R158, R169, R209.reuse, -R177 ;  /* 0x000000d1a99e7223 */ /* 0x080fe200000108b1 */
[----:B0-----:R-:W-:Y:S01]  /*4320*/  FADD.FTZ R159, R152, R186 ;  /* 0x000000ba989f7221 */ /* 0x001fe20000010000 */
[C---:B------:R-:W-:Y:S01]  /*4330*/  F2FP.BF16.F32.PACK_AB R152, R180.reuse, R152 ;  /* 0x00000098b498723e */ /* 0x040fe200000010ff */
[----:B------:R-:W-:Y:S01]  /*4340*/  HGMMA.64x256x16.F32.BF16 R24, R160, gdesc[UR8].tnspB, R24, gsb0 ;  /* 0x43e00008a0187df0 */ /* 0x000fe20008001818 */
[----:B------:R-:W0:Y:S01]  /*4350*/  MUFU.EX2 R157, R157 ;  /* 0x0000009d009d7308 */ /* 0x000e220000000800 */
[----:B------:R-:W-:Y:S01]  /*4360*/  FADD.FTZ R159, R180, R159 ;  /* 0x0000009fb49f7221 */ /* 0x000fe20000010000 */
[----:B------:R-:W-:Y:S01]  /*4370*/  UIADD3 UR10, UR4, 0x200, URZ ;  /* 0x00000200040a7890 */ /* 0x000fe2000fffe03f */
[----:B------:R-:W-:Y:S01]  /*4380*/  FFMA.FTZ R177, R178, R209, -R177 ;  /* 0x000000d1b2b17223 */ /* 0x000fe200000108b1 */
[----:B------:R-:W-:Y:S01]  /*4390*/  UMOV UR11, 0x40000040 ;  /* 0x40000040000b7882 */ /* 0x000fe20000000000 */
[----:B------:R-:W-:Y:S01]  /*43a0*/  FADD.FTZ R159, R154, R159 ;  /* 0x0000009f9a9f7221 */ /* 0x000fe20000010000 */
[C---:B------:R-:W-:Y:S01]  /*43b0*/  F2FP.BF16.F32.PACK_AB R154, R182.reuse, R154 ;  /* 0x0000009ab69a723e */ /* 0x040fe200000010ff */
[----:B------:R-:W-:Y:S01]  /*43c0*/  UIADD3 UR4, UR4, 0x280, URZ ;  /* 0x0000028004047890 */ /* 0x000fe2000fffe03f */
[----:B------:R-:W-:Y:S01]  /*43d0*/  MUFU.EX2 R156, R156 ;  /* 0x0000009c009c7308 */ /* 0x000fe20000000800 */
[----:B------:R-:W-:-:S07]  /*43e0*/  FADD.FTZ R159, R182, R159 ;  /* 0x0000009fb69f7221 */ /* 0x000fce0000010000 */
[----:B------:R-:W1:Y:S01]  /*43f0*/  MUFU.EX2 R158, R158 ;  /* 0x0000009e009e7308 */ /* 0x000e620000000800 */
[----:B0-----:R-:W-:-:S07]  /*4400*/  F2FP.BF16.F32.PACK_AB R153, R157, R155 ;  /* 0x0000009b9d99723e */ /* 0x001fce00000010ff */
[----:B------:R-:W-:Y:S01]  /*4410*/  MUFU.EX2 R177, R177 ;  /* 0x000000b100b17308 */ /* 0x000fe20000000800 */
[----:B------:R-:W-:Y:S02]  /*4420*/  WARPGROUP.DEPBAR.LE gsb0, 0x0 ;  /* 0x00008000000079c5 */ /* 0x000fe40000010000 */
[----:B------:R-:W-:Y:S01]  /*4430*/  FADD.FTZ R160, R155, R183 ;  /* 0x000000b79ba07221 */ /* 0x000fe20000010000 */
[----:B-1----:R-:W-:-:S03]  /*4440*/  F2FP.BF16.F32.PACK_AB R155, R158, R156 ;  /* 0x0000009c9e9b723e */ /* 0x002fc600000010ff */
[----:B------:R-:W-:Y:S01]  /*4450*/  FADD.FTZ R160, R157, R160 ;  /* 0x000000a09da07221 */ /* 0x000fe20000010000 */
[----:B------:R-:W-:-:S03]  /*4460*/  WARPGROUP.ARRIVE ;  /* 0x00000000000079c5 */ /* 0x000fc60000000000 */
[----:B------:R-:W-:-:S03]  /*4470*/  FADD.FTZ R160, R156, R160 ;  /* 0x000000a09ca07221 */ /* 0x000fc60000010000 */
[----:B------:R-:W-:Y:S01]  /*4480*/  HGMMA.64x256x16.F32.BF16 R24, R152, gdesc[UR8].tnspB, R24, gsb0 ;  /* 0x43e0000898187df0 */ /* 0x000fe20008001818 */
[----:B------:R-:W-:Y:S01]  /*4490*/  FADD.FTZ R156, R158, R160 ;  /* 0x000000a09e9c7221 */ /* 0x000fe20000010000 */
[----:B------:R-:W-:Y:S01]  /*44a0*/  UMOV UR10, UR4 ;  /* 0x00000004000a7c82 */ /* 0x000fe20008000000 */
[----:B------:R-:W-:Y:S01]  /*44b0*/  UMOV UR11, 0x40000040 ;  /* 0x40000040000b7882 */ /* 0x000fe20000000000 */
[----:B------:R-:W-:Y:S02]  /*44c0*/  WARPGROUP.DEPBAR.LE gsb0, 0x0 ;  /* 0x00008000000079c5 */ /* 0x000fe40000010000 */
[----:B------:R-:W0:Y:S08]  /*44d0*/  MUFU.EX2 R152, R170 ;  /* 0x000000aa00987308 */ /* 0x000e300000000800 */
[----:B------:R-:W1:Y:S08]  /*44e0*/  MUFU.EX2 R154, R172 ;  /* 0x000000ac009a7308 */ /* 0x000e700000000800 */
[----:B------:R-:W2:Y:S01]  /*44f0*/  MUFU.EX2 R153, R174 ;  /* 0x000000ae00997308 */ /* 0x000ea20000000800 */
[----:B0-----:R-:W-:Y:S01]  /*4500*/  FADD.FTZ R155, R152, R159 ;  /* 0x0000009f989b7221 */ /* 0x001fe20000010000 */
[----:B------:R-:W-:-:S03]  /*4510*/  F2FP.BF16.F32.PACK_AB R152, R171, R152 ;  /* 0x00000098ab98723e */ /* 0x000fc600000010ff */
[----:B------:R-:W-:-:S04]  /*4520*/  FADD.FTZ R155, R171, R155 ;  /* 0x0000009bab9b7221 */ /* 0x000fc80000010000 */
[----:B-1----:R-:W-:Y:S01]  /*4530*/  FADD.FTZ R157, R154, R155 ;  /* 0x0000009b9a9d7221 */ /* 0x002fe20000010000 */
[----:B------:R-:W-:Y:S02]  /*4540*/  F2FP.BF16.F32.PACK_AB R154, R173, R154 ;  /* 0x0000009aad9a723e */ /* 0x000fe400000010ff */
[----:B------:R-:W-:Y:S01]  /*4550*/  F2FP.BF16.F32.PACK_AB R155, R177, R176 ;  /* 0x000000b0b19b723e */ /* 0x000fe200000010ff */
[----:B--2---:R-:W-:Y:S01]  /*4560*/  FADD.FTZ R156, R153, R156 ;  /* 0x0000009c999c7221 */ /* 0x004fe20000010000 */
[----:B------:R-:W-:-:S03]  /*4570*/  F2FP.BF16.F32.PACK_AB R153, R175, R153 ;  /* 0x00000099af99723e */ /* 0x000fc600000010ff */
[----:B------:R-:W-:Y:S01]  /*4580*/  FADD.FTZ R156, R175, R156 ;  /* 0x0000009caf9c7221 */ /* 0x000fe20000010000 */
[----:B------:R-:W-:-:S03]  /*4590*/  WARPGROUP.ARRIVE ;  /* 0x00000000000079c5 */ /* 0x000fc60000000000 */
[----:B------:R-:W-:-:S03]  /*45a0*/  FADD.FTZ R156, R176, R156 ;  /* 0x0000009cb09c7221 */ /* 0x000fc60000010000 */
[----:B------:R-:W-:Y:S03]  /*45b0*/  HGMMA.64x256x16.F32.BF16 R24, R152, gdesc[UR8].tnspB, R24, gsb0 ;  /* 0x43e0000898187df0 */ /* 0x000fe60008001818 */
[----:B------:R-:W-:Y:S02]  /*45c0*/  WARPGROUP.DEPBAR.LE gsb0, 0x0 ;  /* 0x00008000000079c5 */ /* 0x000fe40000010000 */
[----:B------:R-:W-:Y:S01]  /*45d0*/  SHF.R.U32.HI R153, RZ, 0x1f, R12 ;  /* 0x0000001fff997819 */ /* 0x000fe2000001160c */
[----:B------:R0:W-:Y:S03]  /*45e0*/  @!P1 SYNCS.ARRIVE.TRANS64.RED.A1T0 RZ, [R0+URZ], RZ ;  /* 0x000000ff00ff99a7 */ /* 0x0001e6000810043f */
[----:B------:R-:W-:Y:S01]  /*45f0*/  LEA.HI.SX32 R153, R12, R153, 0x1c ;  /* 0x000000990c997211 */ /* 0x000fe200078fe2ff */
[----:B------:R-:W-:-:S03]  /*4600*/  FADD.FTZ R12, R173, R157 ;  /* 0x0000009dad0c7221 */ /* 0x000fc60000010000 */
[----:B------:R-:W-:Y:S01]  /*4610*/  VIMNMX R200, R208, R153, !PT ;  /* 0x00000099d0c87248 */ /* 0x000fe20007fe0100 */
[----:B0-----:R-:W-:-:S03]  /*4620*/  FADD.FTZ R0, R177, R156 ;  /* 0x0000009cb1007221 */ /* 0x001fc60000010000 */
[----:B------:R-:W-:-:S13]  /*4630*/  ISETP.GE.AND P2, PT, R215, R200, PT ;  /* 0x000000c8d700720c */ /* 0x000fda0003f46270 */
[----:B---3--:R-:W-:Y:S05]  /*4640*/  @!P2 BRA `(.L_x_5355) ;  /* 0x0000002800b4a947 */ /* 0x008fea0003800000 */
[----:B------:R-:W-:Y:S02]  /*4650*/  IMAD.MOV.U32 R201, RZ, RZ, R164 ;  /* 0x000000ffffc97224 */ /* 0x000fe400078e00a4 */
[----:B------:R-:W-:-:S07]  /*4660*/  IMAD.MOV.U32 R202, RZ, RZ, R13 ;  /* 0x000000ffffca7224 */ /* 0x000fce00078e000d */
.L_x_5364:
[----:B------:R-:W-:-:S04]  /*4670*/  UIADD3 UR36, UR36, 0x1, URZ ;  /* 0x0000000124247890 */ /* 0x000fc8000fffe03f */
[----:B------:R-:W-:-:S04]  /*4680*/  UISETP.NE.AND UP0, UPT, UR36, 0x2, UPT ;  /* 0x000000022400788c */ /* 0x000fc8000bf05270 */
[----:B------:R-:W-:Y:S02]  /*4690*/  USEL UR4, URZ, 0x1, UP0 ;  /* 0x000000013f047887 */ /* 0x000fe40008000000 */
[----:B------:R-:W-:Y:S02]  /*46a0*/  USEL UR36, UR36, URZ, UP0 ;  /* 0x0000003f24247287 */ /* 0x000fe40008000000 */
[----:B------:R-:W-:Y:S01]  /*46b0*/  ULOP3.LUT UR37, UR37, UR4, URZ, 0x3c, !UPT ;  /* 0x0000000425257292 */ /* 0x000fe2000f8e3c3f */
[----:B------:R-:W-:Y:S11]  /*46c0*/  @!P0 BRA `(.L_x_5356) ;  /* 0x0000000000048947 */ /* 0x000ff60003800000 */
[----:B------:R-:W-:Y:S01]  /*46d0*/  BPT.TRAP 0x1 ;  /* 0x000000040000795c */ /* 0x000fe20000300000 */
.L_x_5356:
        /* <DEDUP_REMOVED lines=9> */
.L_x_5357:
[----:B-1----:R-:W-:Y:S05]  /*4770*/  @P2 BRA `(.L_x_5358) ;  /* 0x0000000000082947 */ /* 0x002fea0003800000 */
[----:B------:R-:W1:Y:S02]  /*4780*/  SYNCS.PHASECHK.TRANS64.TRYWAIT P2, [UR4+0x32430], R13 ;  /* 0x0324300dff0075a7 */ /* 0x000e640008040144 */
[----:B-1----:R-:W-:Y:S05]  /*4790*/  @!P2 BRA `(.L_x_5359) ;  /* 0x0000011800c4a947 */ /* 0x002fea0003800000 */
.L_x_5358:
        /* <DEDUP_REMOVED lines=31> */
.L_x_5360:
[----:B------:R1:W2:Y:S01]  /*4990*/  SYNCS.PHASECHK.TRANS64.TRYWAIT P2, [UR4+0x32450], R13 ;  /* 0x0324500dff0075a7 */ /* 0x0002a20008040144 */
[----:B------:R-:W-:Y:S05]  /*49a0*/  @!P0 BRA `(.L_x_5361) ;  /* 0x0000000000048947 */ /* 0x000fea0003800000 */
[----:B------:R-:W-:Y:S01]  /*49b0*/  BPT.TRAP 0x1 ;  /* 0x000000040000795c */ /* 0x000fe20000300000 */
.L_x_5361:
[----:B--2---:R-:W-:Y:S05]  /*49c0*/  @P2 BRA `(.L_x_5362) ;  /* 0x0000000000082947 */ /* 0x004fea0003800000 */
[----:B------:R-:W2:Y:S02]  /*49d0*/  SYNCS.PHASECHK.TRANS64.TRYWAIT P2, [UR4+0x32450], R13 ;  /* 0x0324500dff0075a7 */ /* 0x000ea40008040144 */
[----:B--2---:R-:W-:Y:S05]  /*49e0*/  @!P2 BRA `(.L_x_5363) ;  /* 0x000001180048a947 */ /* 0x004fea0003800000 */
.L_x_5362:
[----:B------:R-:W-:Y:S01]  /*49f0*/  R2UR UR56, R10 ;  /* 0x000000000a3872ca */ /* 0x000fe200000e0000 */
[----:B------:R-:W-:Y:S01]  /*4a00*/  UIMAD UR5, UR36, 0xc00, UR7 ;  /* 0x00000c00240578a4 */ /* 0x000fe2000f8e0207 */
[----:B------:R-:W-:Y:S01]  /*4a10*/  R2UR UR57, R11 ;  /* 0x000000000b3972ca */ /* 0x000fe200000e0000 */
[----:B------:R-:W-:Y:S01]  /*4a20*/  WARPGROUP.ARRIVE ;  /* 0x00000000000079c5 */ /* 0x000fe20000000000 */
[----:B------:R-:W-:Y:S01]  /*4a30*/  UMOV UR59, 0x40000040 ;  /* 0x40000040003b7882 */ /* 0x000fe20000000000 */
[----:B------:R-:W-:Y:S01]  /*4a40*/  UIADD3 UR10, UR5, 0x300, URZ ;  /* 0x00000300050a7890 */ /* 0x000fe2000fffe03f */
[----:B--2---:R-:W2:Y:S01]  /*4a50*/  LDC R203, c[0x0][0x448] ;  /* 0x00011200ffcb7b82 */ /* 0x004ea20000000800 */
[----:B------:R-:W-:Y:S01]  /*4a60*/  UMOV UR11, 0x40000040 ;  /* 0x40000040000b7882 */ /* 0x000fe20000000000 */
[----:B------:R-:W-:Y:S01]  /*4a70*/  UMOV UR58, UR5 ;  /* 0x00000005003a7c82 */ /* 0x000fe20008000000 */
[----:B------:R-:W-:Y:S01]  /*4a80*/  UIADD3 UR14, UR5, 0x302, URZ ;  /* 0x00000302050e7890 */ /* 0x000fe2000fffe03f */
[----:B------:R-:W-:Y:S01]  /*4a90*/  IMAD.IADD R209, R210, 0x1, R18 ;  /* 0x00000001d2d17824 */ /* 0x000fe200078e0212 */
[----:B------:R-:W-:Y:S01]  /*4aa0*/  UMOV UR15, 0x40000040 ;  /* 0x40000040000f7882 */ /* 0x000fe20000000000 */
[----:B------:R-:W-:Y:S01]  /*4ab0*/  UIADD3 UR18, UR5, 0x304, URZ ;  /* 0x0000030405127890 */ /* 0x000fe2000fffe03f */
[----:B------:R-:W-:Y:S01]  /*4ac0*/  LOP3.LUT R19, R19, 0xfffffeff, RZ, 0xc0, !PT ;  /* 0xfffffeff13137812 */ /* 0x000fe200078ec0ff */
[----:B------:R-:W-:Y:S01]  /*4ad0*/  UMOV UR19, 0x40000040 ;  /* 0x4000004000137882 */ /* 0x000fe20000000000 */
[----:B------:R-:W-:Y:S01]  /*4ae0*/  HGMMA.64x96x16.F32.BF16 R152, gdesc[UR56], R152, gsb0 ;  /* 0x01600000389879f0 */ /* 0x000fe20008001898 */
[----:B------:R-:W-:Y:S01]  /*4af0*/  R2UR UR56, R8 ;  /* 0x00000000083872ca */ /* 0x000fe200000e0000 */
[----:B------:R-:W-:Y:S01]  /*4b00*/  UIADD3 UR58, UR5, 0x2, URZ ;  /* 0x00000002053a7890 */ /* 0x000fe2000fffe03f */
[----:B------:R-:W-:Y:S01]  /*4b10*/  R2UR UR57, R9 ;  /* 0x00000000093972ca */ /* 0x000fe200000e0000 */
[----:B------:R-:W-:Y:S01]  /*4b20*/  UMOV UR59, 0x40000040 ;  /* 0x40000040003b7882 */ /* 0x000fe20000000000 */
[----:B------:R-:W-:Y:S01]  /*4b30*/  UIADD3 UR22, UR5, 0x306, URZ ;  /* 0x0000030605167890 */ /* 0x000fe2000fffe03f */
[----:B------:R-:W-:Y:S01]  /*4b40*/  @P1 LOP3.LUT R19, R19, 0x100, RZ, 0xfc, !PT ;  /* 0x0000010013131812 */ /* 0x000fe200078efcff */
[----:B------:R-:W-:Y:S01]  /*4b50*/  UMOV UR23, 0x40000040 ;  /* 0x4000004000177882 */ /* 0x000fe20000000000 */
[----:B------:R-:W-:Y:S01]  /*4b60*/  UIADD3 UR26, UR5, 0x600, URZ ;  /* 0x00000600051a7890 */ /* 0x000fe2000fffe03f */
[----:B------:R-:W-:Y:S01]  /*4b70*/  UMOV UR27, 0x40000040 ;  /* 0x40000040001b7882 */ /* 0x000fe20000000000 */
[----:B------:R-:W-:Y:S01]  /*4b80*/  UIADD3 UR30, UR5, 0x602, URZ ;  /* 0x00000602051e7890 */ /* 0x000fe2000fffe03f */
[----:B------:R-:W-:Y:S01]  /*4b90*/  LOP3.LUT R19, R19, 0xffffff7f, RZ, 0xc0, !PT ;  /* 0xffffff7f13137812 */ /* 0x000fe200078ec0ff */
[----:B------:R-:W-:Y:S01]  /*4ba0*/  UMOV UR31, 0x40000040 ;  /* 0x40000040001f7882 */ /* 0x000fe20000000000 */
[----:B------:R-:W-:Y:S01]  /*4bb0*/  UIADD3 UR34, UR5, 0x604, URZ ;  /* 0x0000060405227890 */ /* 0x000fe2000fffe03f */
[----:B--2---:R-:W-:Y:S01]  /*4bc0*/  ISETP.NE.AND P2, PT, R203, 0x1, PT ;  /* 0x00000001cb00780c */ /* 0x004fe20003f45270 */
        /* <DEDUP_REMOVED lines=10> */
[----:B------:R-:W-:-:S02]  /*4c70*/  UMOV UR55, 0x40000040 ;  /* 0x4000004000377882 */ /* 0x000fc40000000000 */
[----:B------:R-:W2:Y:S08]  /*4c80*/  @P2 LDC R203, c[0x0][0x44c] ;  /* 0x00011300ffcb2b82 */ /* 0x000eb00000000800 */
[----:B01----:R-:W0:Y:S01]  /*4c90*/  @P2 LDC R13, c[0x0][0x450] ;  /* 0x00011400ff0d2b82 */ /* 0x003e220000000800 */
[----:B--2---:R-:W-:-:S05]  /*4ca0*/  @P2 IMAD.HI.U32 R203, R209, R203, RZ ;  /* 0x000000cbd1cb2227 */ /* 0x004fca00078e00ff */
[----:B0-----:R-:W-:Y:S01]  /*4cb0*/  @P2 SHF.R.U32.HI R209, RZ, R13, R203 ;  /* 0x0000000dffd12219 */ /* 0x001fe200000116cb */
[----:B------:R-:W-:-:S04]  /*4cc0*/  IMAD R203, R215, -0x60, RZ ;  /* 0xffffffa0d7cb7824 */ /* 0x000fc800078e02ff */
[----:B------:R-:W0:Y:S01]  /*4cd0*/  SHFL.IDX PT, R13, R209, RZ, 0x1c1f ;  /* 0x001c1fffd10d7589 */ /* 0x000e2200000e0000 */
[----:B------:R-:W-:-:S03]  /*4ce0*/  IADD3 R203, -R204, 0x1, R203 ;  /* 0x00000001cccb7810 */ /* 0x000fc60007ffe1cb */
[----:B------:R-:W1:Y:S01]  /*4cf0*/  SHFL.IDX PT, R209, R209, 0x1, 0x1c1f ;  /* 0x003c1f00d1d17f89 */ /* 0x000e6200000e0000 */
[----:B------:R-:W-:-:S05]  /*4d00*/  IADD3 R203, -R206, R203, R207 ;  /* 0x000000cbcecb7210 */ /* 0x000fca0007ffe1cf */
[C---:B0-----:R-:W-:Y:S02]  /*4d10*/  IMAD.IADD R13, R203.reuse, 0x1, R13 ;  /* 0x00000001cb0d7824 */ /* 0x041fe400078e020d */
[----:B-1----:R-:W-:-:S03]  /*4d20*/  IMAD.IADD R203, R203, 0x1, R209 ;  /* 0x00000001cbcb7824 */ /* 0x002fc600078e02d1 */
[C---:B------:R-:W-:Y:S01]  /*4d30*/  ISETP.GT.AND P5, PT, R13.reuse, RZ, PT ;  /* 0x000000ff0d00720c */ /* 0x040fe20003fa4270 */
[----:B------:R-:W0:Y:S01]  /*4d40*/  LDC R209, c[0x0][0xa80] ;  /* 0x0002a000ffd17b82 */ /* 0x000e220000000800 */
[C---:B------:R-:W-:Y:S02]  /*4d50*/  ISETP.GT.AND P4, PT, R13.reuse, 0x1, PT ;  /* 0x000000010d00780c */ /* 0x040fe40003f84270 */
[C---:B------:R-:W-:Y:S02]  /*4d60*/  ISETP.GT.AND P3, PT, R13.reuse, 0x8, PT ;  /* 0x000000080d00780c */ /* 0x040fe40003f64270 */
[----:B------:R-:W-:Y:S01]  /*4d70*/  ISETP.GT.AND P2, PT, R13, 0x9, PT ;  /* 0x000000090d00780c */ /* 0x000fe20003f44270 */
[----:B------:R-:W-:Y:S02]  /*4d80*/  WARPGROUP.DEPBAR.LE gsb0, 0x0 ;  /* 0x00008000000079c5 */ /* 0x000fe40000010000 */
[----:B------:R-:W-:Y:S01]  /*4d90*/  WARPGROUP.ARRIVE ;  /* 0x00000000000079c5 */ /* 0x000fe20000000000 */
[----:B------:R-:W-:-:S02]  /*4da0*/  ISETP.GT.AND P1, PT, R203, 0x41, PT ;  /* 0x00000041cb00780c */ /* 0x000fc40003f24270 */
[----:B------:R-:W-:-:S03]  /*4db0*/  ISETP.GT.AND P0, PT, R203, 0x48, PT ;  /* 0x00000048cb00780c */ /* 0x000fc60003f04270 */
[----:B------:R-:W-:Y:S01]  /*4dc0*/  HGMMA.64x96x16.F32.BF16 R152, gdesc[UR56], R152, gsb0 ;  /* 0x01600000389879f0 */ /* 0x000fe20008001898 */
[----:B------:R-:W-:Y:S01]  /*4dd0*/  R2UR UR56, R6 ;  /* 0x00000000063872ca */ /* 0x000fe200000e0000 */
[----:B------:R-:W-:Y:S01]  /*4de0*/  UIADD3 UR58, UR5, 0x4, URZ ;  /* 0x00000004053a7890 */ /* 0x000fe2000fffe03f */
[----:B------:R-:W-:Y:S01]  /*4df0*/  R2UR UR57, R7 ;  /* 0x00000000073972ca */ /* 0x000fe200000e0000 */
[----:B------:R-:W-:-:S04]  /*4e00*/  UMOV UR59, 0x40000040 ;  /* 0x40000040003b7882 */ /* 0x000fc80000000000 */
[----:B------:R-:W-:Y:S02]  /*4e10*/  @P1 LOP3.LUT R19, R19, 0x200, RZ, 0xfc, !PT ;  /* 0x0000020013131812 */ /* 0x000fe400078efcff */
[----:B------:R-:W-:Y:S01]  /*4e20*/  ISETP.GT.AND P1, PT, R203, 0x40, PT ;  /* 0x00000040cb00780c */ /* 0x000fe20003f24270 */
[----:B------:R-:W-:Y:S02]  /*4e30*/  WARPGROUP.DEPBAR.LE gsb0, 0x0 ;  /* 0x00008000000079c5 */ /* 0x000fe40000010000 */
        /* <DEDUP_REMOVED lines=100> */
[----:B------:R-:W-:Y:S02]  /*5480*/  ISETP.GT.AND P5, PT, R203, RZ, PT ;  /* 0x000000ffcb00720c */ /* 0x000fe40003fa4270 */
[----:B------:R-:W-:Y:S02]  /*5490*/  FMNMX.FTZ R13, R161, R13, !PT ;  /* 0x0000000da10d7209 */ /* 0x000fe40007810000 */
[----:B------:R-:W-:-:S02]  /*54a0*/  FSEL R193, R154, -INF , P5 ;  /* 0xff8000009ac17808 */ /* 0x000fc40002800000 */
[----:B------:R-:W-:Y:S02]  /*54b0*/  FMNMX.FTZ R13, R164, R13, !PT ;  /* 0x0000000da40d7209 */ /* 0x000fe40007810000 */
[----:B------:R-:W-:Y:S02]  /*54c0*/  ISETP.GT.AND P4, PT, R203, 0x1, PT ;  /* 0x00000001cb00780c */ /* 0x000fe40003f84270 */
[----:B------:R-:W-:Y:S02]  /*54d0*/  FMNMX.FTZ R13, R165, R13, !PT ;  /* 0x0000000da50d7209 */ /* 0x000fe40007810000 */
[C---:B------:R-:W-:Y:S02]  /*54e0*/  ISETP.GT.AND P3, PT, R203.reuse, 0x8, PT ;  /* 0x00000008cb00780c */ /* 0x040fe40003f64270 */
[----:B------:R-:W-:Y:S02]  /*54f0*/  FMNMX.FTZ R13, R168, R13, !PT ;  /* 0x0000000da80d7209 */ /* 0x000fe40007810000 */
        /* <DEDUP_REMOVED lines=26> */
[C---:B------:R-:W-:Y:S02]  /*56a0*/  ISETP.GT.AND P4, PT, R203.reuse, 0x21, PT ;  /* 0x00000021cb00780c */ /* 0x040fe40003f84270 */
[----:B------:R-:W-:Y:S02]  /*56b0*/  FMNMX.FTZ R13, R196, R13, !PT ;  /* 0x0000000dc40d7209 */ /* 0x000fe40007810000 */
[----:B------:R-:W-:Y:S02]  /*56c0*/  ISETP.GT.AND P3, PT, R203, 0x28, PT ;  /* 0x00000028cb00780c */ /* 0x000fe40003f64270 */
[----:B------:R-:W-:Y:S02]  /*56d0*/  FMNMX.FTZ R13, R197, R13, !PT ;  /* 0x0000000dc50d7209 */ /* 0x000fe40007810000 */
[----:B------:R-:W-:-:S02]  /*56e0*/  ISETP.GT.AND P2, PT, R203, 0x29, PT ;  /* 0x00000029cb00780c */ /* 0x000fc40003f44270 */
[----:B------:R-:W-:Y:S01]  /*56f0*/  FSEL R170, R170, -INF , P5 ;  /* 0xff800000aaaa7808 */ /* 0x000fe20002800000 */
[----:B------:R-:W1:Y:S01]  /*5700*/  SHFL.BFLY PT, R154, R13, 0x2, 0x1f ;  /* 0x0c401f000d9a7f89 */ /* 0x000e6200000e0000 */
        /* <DEDUP_REMOVED lines=11> */
[----:B------:R-:W-:Y:S02]  /*57c0*/  ISETP.GT.AND P2, PT, R203, 0x50, PT ;  /* 0x00000050cb00780c */ /* 0x000fe40003f44270 */
[----:B-1----:R-:W-:Y:S02]  /*57d0*/  FMNMX.FTZ R13, R13, R154, !PT ;  /* 0x0000009a0d0d7209 */ /* 0x002fe40007810000 */
[C---:B------:R-:W-:Y:S02]  /*57e0*/  ISETP.GT.AND P3, PT, R203.reuse, 0x51, PT ;  /* 0x00000051cb00780c */ /* 0x040fe40003f64270 */
[C---:B------:R-:W-:Y:S01]  /*57f0*/  ISETP.GT.AND P4, PT, R203.reuse, 0x58, PT ;  /* 0x00000058cb00780c */ /* 0x040fe20003f84270 */
[----:B------:R-:W1:Y:S01]  /*5800*/  SHFL.BFLY PT, R154, R13, 0x1, 0x1f ;  /* 0x0c201f000d9a7f89 */ /* 0x000e6200000e0000 */
[----:B------:R-:W-:Y:S02]  /*5810*/  ISETP.GT.AND P5, PT, R203, 0x59, PT ;  /* 0x00000059cb00780c */ /* 0x000fe40003fa4270 */
[----:B------:R-:W-:-:S02]  /*5820*/  FSEL R186, R186, -INF , P1 ;  /* 0xff800000baba7808 */ /* 0x000fc40000800000 */
[----:B------:R-:W-:Y:S02]  /*5830*/  LOP3.LUT P1, RZ, R19, 0x200, RZ, 0xc0, !PT ;  /* 0x0000020013ff7812 */ /* 0x000fe4000782c0ff */
[----:B------:R-:W-:Y:S02]  /*5840*/  FSEL R190, R190, -INF , P0 ;  /* 0xff800000bebe7808 */ /* 0x000fe40000000000 */
[----:B------:R-:W-:Y:S02]  /*5850*/  FSEL R187, R187, -INF , P1 ;  /* 0xff800000bbbb7808 */ /* 0x000fe40000800000 */
[----:B------:R-:W-:Y:S02]  /*5860*/  FSEL R194, R194, -INF , P2 ;  /* 0xff800000c2c27808 */ /* 0x000fe40001000000 */
[----:B------:R-:W-:Y:S02]  /*5870*/  FSEL R195, R195, -INF , P3 ;  /* 0xff800000c3c37808 */ /* 0x000fe40001800000 */
[----:B------:R-:W-:-:S02]  /*5880*/  FSEL R198, R198, -INF , P4 ;  /* 0xff800000c6c67808 */ /* 0x000fc40002000000 */
[----:B------:R-:W-:Y:S02]  /*5890*/  FSEL R199, R199, -INF , P5 ;  /* 0xff800000c7c77808 */ /* 0x000fe40002800000 */
[C---:B------:R-:W-:Y:S02]  /*58a0*/  LOP3.LUT P1, RZ, R19.reuse, 0x100, RZ, 0xc0, !PT ;  /* 0x0000010013ff7812 */ /* 0x040fe4000782c0ff */
[----:B------:R-:W-:Y:S02]  /*58b0*/  LOP3.LUT P0, RZ, R19, 0x80, RZ, 0xc0, !PT ;  /* 0x0000008013ff7812 */ /* 0x000fe4000780c0ff */
[----:B-1----:R-:W-:-:S04]  /*58c0*/  FMNMX.FTZ R13, R13, R154, !PT ;  /* 0x0000009a0d0d7209 */ /* 0x002fc80007810000 */
[----:B------:R-:W-:-:S04]  /*58d0*/  FSETP.NEU.FTZ.AND P6, PT, R13, -INF , PT ;  /* 0xff8000000d00780b */ /* 0x000fc80003fdd000 */
[----:B------:R-:W-:-:S05]  /*58e0*/  FSEL R154, R13, RZ, P6 ;  /* 0x000000ff0d9a7208 */ /* 0x000fca0003000000 */
[----:B------:R-:W-:Y:S01]  /*58f0*/  FADD.FTZ R202, -R154, R202 ;  /* 0x000000ca9aca7221 */ /* 0x000fe20000010100 */
[----:B0-----:R-:W-:-:S05]  /*5900*/  FMUL.FTZ R154, R13, R209 ;  /* 0x000000d10d9a7220 */ /* 0x001fca0000410000 */
[----:B------:R-:W-:Y:S02]  /*5910*/  FSEL R154, R154, RZ, P6 ;  /* 0x000000ff9a9a7208 */ /* 0x000fe40003000000 */
[----:B------:R-:W-:-:S03]  /*5920*/  ISETP.GT.AND P6, PT, R203, 0x49, PT ;  /* 0x00000049cb00780c */ /* 0x000fc60003fc4270 */
[-CC-:B------:R-:W-:Y:S01]  /*5930*/  FFMA.FTZ R218, R157, R209.reuse, -R154.reuse ;  /* 0x000000d19dda7223 */ /* 0x180fe2000001089a */
[-CC-:B------:R-:W-:Y:S01]  /*5940*/  FFMA.FTZ R157, R165, R209.reuse, -R154.reuse ;  /* 0x000000d1a59d7223 */ /* 0x180fe2000001089a */
        /* <DEDUP_REMOVED lines=25> */
[----:B------:R-:W-:Y:S01]  /*5ae0*/  FFMA.FTZ R197, R197, R209, -R154 ;  /* 0x000000d1c5c57223 */ /* 0x000fe2000001089a */
[----:B------:R-:W-:-:S04]  /*5af0*/  FSEL R191, R191, -INF , P6 ;  /* 0xff800000bfbf7808 */ /* 0x000fc80003000000 */
[----:B------:R-:W2:Y:S01]  /*5b00*/  MUFU.EX2 R153, R153 ;  /* 0x0000009900997308 */ /* 0x000ea20000000800 */
[----:B0-----:R-:W-:Y:S01]  /*5b10*/  FFMA.FTZ R12, R165, R12, R152 ;  /* 0x0000000ca50c7223 */ /* 0x001fe20000010098 */
        /* <DEDUP_REMOVED lines=10> */
[----:B------:R-:W1:Y:S01]  /*5bc0*/  S2R R203, SR_TID.X ;  /* 0x0000000000cb7919 */ /* 0x000e620000002100 */
        /* <DEDUP_REMOVED lines=9> */
[-C--:B------:R-:W-:Y:S01]  /*5c60*/  FMUL.FTZ R53, R53, R165.reuse ;  /* 0x000000a535357220 */ /* 0x080fe20000410000 */
[-C--:B------:R-:W-:Y:S01]  /*5c70*/  FMUL.FTZ R56, R56, R165.reuse ;  /* 0x000000a538387220 */ /* 0x080fe20000410000 */
[----:B------:R-:W-:Y:S01]  /*5c80*/  FMUL.FTZ R57, R57, R165 ;  /* 0x000000a539397220 */ /* 0x000fe20000410000 */
[C---:B0-----:R-:W-:Y:S01]  /*5c90*/  FADD.FTZ R12, R154.reuse, R12 ;  /* 0x0000000c9a0c7221 */ /* 0x041fe20000010000 */
[----:B------:R-:W-:Y:S01]  /*5ca0*/  F2FP.BF16.F32.PACK_AB R154, R154, R153 ;  /* 0x000000999a9a723e */ /* 0x000fe200000010ff */
        /* <DEDUP_REMOVED lines=19> */
[----:B-1----:R-:W-:Y:S01]  /*5de0*/  SHF.R.U32.HI R203, RZ, 0x7, R203 ;  /* 0x00000007ffcb7819 */ /* 0x002fe200000116cb */
        /* <DEDUP_REMOVED lines=42> */
[----:B------:R-:W-:Y:S01]  /*6090*/  FMUL.FTZ R149, R149, R165 ;  /* 0x000000a595957220 */ /* 0x000fe20000410000 */
[----:B------:R-:W-:Y:S01]  /*60a0*/  IADD3 R165, -R203, 0xb, RZ ;  /* 0x0000000bcba57810 */ /* 0x000fe20007ffe1ff */
        /* <DEDUP_REMOVED lines=13> */
[----:B------:R-:W0:Y:S06]  /*6180*/  SHFL.BFLY PT, R164, R153, 0x2, 0x1f ;  /* 0x0c401f0099a47f89 */ /* 0x000e2c00000e0000 */
[----:B------:R-:W-:Y:S08]  /*6190*/  MUFU.EX2 R181, R181 ;  /* 0x000000b500b57308 */ /* 0x000ff00000000800 */
[----:B------:R-:W-:Y:S08]  /*61a0*/  MUFU.EX2 R185, R185 ;  /* 0x000000b900b97308 */ /* 0x000ff00000000800 */
[----:B------:R-:W-:Y:S01]  /*61b0*/  MUFU.EX2 R189, R189 ;  /* 0x000000bd00bd7308 */ /* 0x000fe20000000800 */
[----:B0-----:R-:W-:-:S05]  /*61c0*/  FMNMX.FTZ R164, R153, R164, !PT ;  /* 0x000000a499a47209 */ /* 0x001fca0007810000 */
[----:B------:R-:W0:Y:S02]  /*61d0*/  SHFL.BFLY PT, R153, R164, 0x1, 0x1f ;  /* 0x0c201f00a4997f89 */ /* 0x000e2400000e0000 */
[----:B------:R-:W-:Y:S08]  /*61e0*/  MUFU.EX2 R217, R217 ;  /* 0x000000d900d97308 */ /* 0x000ff00000000800 */
[----:B------:R-:W-:Y:S01]  /*61f0*/  MUFU.EX2 R197, R197 ;  /* 0x000000c500c57308 */ /* 0x000fe20000000800 */
[----:B0-----:R-:W-:Y:S01]  /*6200*/  FMNMX.FTZ R164, R164, R153, !PT ;  /* 0x00000099a4a47209 */ /* 0x001fe20007810000 */
[----:B------:R0:W-:Y:S06]  /*6210*/  BAR.ARV R165, 0x100 ;  /* 0x000400a50000751d */ /* 0x0001ec0000002000 */
[C---:B------:R-:W-:Y:S01]  /*6220*/  FSETP.NEU.FTZ.AND P2, PT, R164.reuse, -INF , PT ;  /* 0xff800000a400780b */ /* 0x040fe20003f5d000 */
[----:B------:R-:W-:-:S03]  /*6230*/  FMUL.FTZ R202, R164, R209 ;  /* 0x000000d1a4ca7220 */ /* 0x000fc60000410000 */
[----:B------:R-:W-:Y:S02]  /*6240*/  FSEL R153, R164, RZ, P2 ;  /* 0x000000ffa4997208 */ /* 0x000fe40001000000 */
[----:B------:R-:W-:Y:S02]  /*6250*/  FSEL R202, R202, RZ, P2 ;  /* 0x000000ffcaca7208 */ /* 0x000fe40001000000 */
[----:B------:R-:W-:Y:S01]  /*6260*/  ISETP.GT.AND P2, PT, R215, R200, PT ;  /* 0x000000c8d700720c */ /* 0x000fe20003f44270 */
[----:B------:R-:W-:Y:S01]  /*6270*/  FADD.FTZ R153, -R153, R201 ;  /* 0x000000c999997221 */ /* 0x000fe20000010100 */
[----:B------:R-:W-:Y:S02]  /*6280*/  VIADD R215, R215, 0xffffffff ;  /* 0xffffffffd7d77836 */ /* 0x000fe40000000000 */
[-CC-:B------:R-:W-:Y:S01]  /*6290*/  FFMA.FTZ R193, R193, R209.reuse, -R202.reuse ;  /* 0x000000d1c1c17223 */ /* 0x180fe200000108ca */
[-CC-:B------:R-:W-:Y:S01]  /*62a0*/  FFMA.FTZ R155, R155, R209.reuse, -R202.reuse ;  /* 0x000000d19b9b7223 */ /* 0x180fe200000108ca */
[-C--:B------:R-:W-:Y:S01]  /*62b0*/  FMUL.FTZ R153, R153, R209.reuse ;  /* 0x000000d199997220 */ /* 0x080fe20000410000 */
        /* <DEDUP_REMOVED lines=16> */
[-CC-:B------:R-:W-:Y:S01]  /*63c0*/  FFMA.FTZ R186, R186, R209.reuse, -R202.reuse ;  /* 0x000000d1baba7223 */ /* 0x180fe200000108ca */
[----:B------:R1:W2:Y:S01]  /*63d0*/  MUFU.EX2 R153, R155 ;  /* 0x0000009b00997308 */ /* 0x0002a20000000800 */
[-CC-:B------:R-:W-:Y:S01]  /*63e0*/  FFMA.FTZ R187, R187, R209.reuse, -R202.reuse ;  /* 0x000000d1bbbb7223 */ /* 0x180fe200000108ca */
[-CC-:B------:R-:W-:Y:S01]  /*63f0*/  FFMA.FTZ R190, R190, R209.reuse, -R202.reuse ;  /* 0x000000d1bebe7223 */ /* 0x180fe200000108ca */
[-CC-:B------:R-:W-:Y:S01]  /*6400*/  FFMA.FTZ R191, R191, R209.reuse, -R202.reuse ;  /* 0x000000d1bfbf7223 */ /* 0x180fe200000108ca */
[-CC-:B------:R-:W-:Y:S01]  /*6410*/  FFMA.FTZ R194, R194, R209.reuse, -R202.reuse ;  /* 0x000000d1c2c27223 */ /* 0x180fe200000108ca */
[-CC-:B------:R-:W-:Y:S01]  /*6420*/  FFMA.FTZ R195, R195, R209.reuse, -R202.reuse ;  /* 0x000000d1c3c37223 */ /* 0x180fe200000108ca */
[-CC-:B------:R-:W-:Y:S01]  /*6430*/  FFMA.FTZ R198, R198, R209.reuse, -R202.reuse ;  /* 0x000000d1c6c67223 */ /* 0x180fe200000108ca */
[----:B------:R-:W-:Y:S01]  /*6440*/  FFMA.FTZ R199, R199, R209, -R202 ;  /* 0x000000d1c7c77223 */ /* 0x000fe200000108ca */
[----:B------:R-:W-:Y:S01]  /*6450*/  MUFU.EX2 R159, R159 ;  /* 0x0000009f009f7308 */ /* 0x000fe20000000800 */
[----:B-1----:R-:W-:Y:S01]  /*6460*/  FFMA.FTZ R155, R193, R0, R201 ;  /* 0x00000000c19b7223 */ /* 0x002fe200000100c9 */
[----:B------:R-:W-:-:S02]  /*6470*/  IMAD.U32 R0, RZ, RZ, UR4 ;  /* 0x00000004ff007e24 */ /* 0x000fc4000f8e00ff */
[-C--:B------:R-:W-:Y:S01]  /*6480*/  FMUL.FTZ R26, R26, R193.reuse ;  /* 0x000000c11a1a7220 */ /* 0x080fe20000410000 */
[-C--:B------:R-:W-:Y:S01]  /*6490*/  FMUL.FTZ R27, R27, R193.reuse ;  /* 0x000000c11b1b7220 */ /* 0x080fe20000410000 */
[-C--:B------:R-:W-:Y:S01]  /*64a0*/  FMUL.FTZ R30, R30, R193.reuse ;  /* 0x000000c11e1e7220 */ /* 0x080fe20000410000 */
[----:B------:R-:W-:Y:S02]  /*64b0*/  @!P1 VIADD R202, R0, 0x32440 ;  /* 0x0003244000ca9836 */ /* 0x000fe40000000000 */
[-C--:B------:R-:W-:Y:S01]  /*64c0*/  FMUL.FTZ R31, R31, R193.reuse ;  /* 0x000000c11f1f7220 */ /* 0x080fe20000410000 */
[----:B------:R-:W-:Y:S01]  /*64d0*/  FMUL.FTZ R34, R34, R193 ;  /* 0x000000c122227220 */ /* 0x000fe20000410000 */
[C---:B--2---:R-:W-:Y:S01]  /*64e0*/  FADD.FTZ R155, R153.reuse, R155 ;  /* 0x0000009b999b7221 */ /* 0x044fe20000010000 */
[----:B------:R-:W-:Y:S01]  /*64f0*/  F2FP.BF16.F32.PACK_AB R153, R153, R201 ;  /* 0x000000c99999723e */ /* 0x000fe200000010ff */
[-C--:B------:R-:W-:Y:S01]  /*6500*/  FMUL.FTZ R35, R35, R193.reuse ;  /* 0x000000c123237220 */ /* 0x080fe20000410000 */
[----:B------:R1:W2:Y:S01]  /*6510*/  MUFU.EX2 R201, R158 ;  /* 0x0000009e00c97308 */ /* 0x0002a20000000800 */
[----:B------:R-:W-:Y:S01]  /*6520*/  @!P1 PRMT R202, RZ, 0x654, R202 ;  /* 0x00000654ffca9816 */ /* 0x000fe200000000ca */
[-C--:B------:R-:W-:Y:S01]  /*6530*/  FMUL.FTZ R38, R38, R193.reuse ;  /* 0x000000c126267220 */ /* 0x080fe20000410000 */
[-C--:B------:R-:W-:Y:S01]  /*6540*/  FMUL.FTZ R39, R39, R193.reuse ;  /* 0x000000c127277220 */ /* 0x080fe20000410000 */
[-C--:B------:R-:W-:Y:S01]  /*6550*/  FMUL.FTZ R42, R42, R193.reuse ;  /* 0x000000c12a2a7220 */ /* 0x080fe20000410000 */
[----:B------:R3:W-:Y:S01]  /*6560*/  @!P1 SYNCS.ARRIVE.TRANS64.RED.A1T0 RZ, [R202+URZ], RZ ;  /* 0x000000ffcaff99a7 */ /* 0x0007e2000810043f */
[-C--:B------:R-:W-:Y:S01]  /*6570*/  FMUL.FTZ R43, R43, R193.reuse ;  /* 0x000000c12b2b7220 */ /* 0x080fe20000410000 */
[-C--:B------:R-:W-:Y:S01]  /*6580*/  FMUL.FTZ R46, R46, R193.reuse ;  /* 0x000000c12e2e7220 */ /* 0x080fe20000410000 */
[----:B------:R-:W-:Y:S01]  /*6590*/  FMUL.FTZ R47, R47, R193 ;  /* 0x000000c12f2f7220 */ /* 0x000fe20000410000 */
[----:B-1----:R-:W-:-:S02]  /*65a0*/  VIADD R158, R203, 0x8 ;  /* 0x00000008cb9e7836 */ /* 0x002fc40000000000 */
[-C--:B------:R-:W-:Y:S01]  /*65b0*/  FMUL.FTZ R50, R50, R193.reuse ;  /* 0x000000c132327220 */ /* 0x080fe20000410000 */
[-C--:B------:R-:W-:Y:S01]  /*65c0*/  FMUL.FTZ R51, R51, R193.reuse ;  /* 0x000000c133337220 */ /* 0x080fe20000410000 */
[-C--:B------:R-:W-:Y:S01]  /*65d0*/  FMUL.FTZ R54, R54, R193.reuse ;  /* 0x000000c136367220 */ /* 0x080fe20000410000 */
[-C--:B------:R-:W-:Y:S01]  /*65e0*/  FMUL.FTZ R55, R55, R193.reuse ;  /* 0x000000c137377220 */ /* 0x080fe20000410000 */
[----:B------:R2:W-:Y:S01]  /*65f0*/  BAR.SYNC.DEFER_BLOCKING R158, 0x100 ;  /* 0x0004009e0000751d */ /* 0x0005e20000010000 */
        /* <DEDUP_REMOVED lines=48> */
[----:B--2---:R-:W-:Y:S01]  /*6900*/  FADD.FTZ R158, R201, R155 ;  /* 0x0000009bc99e7221 */ /* 0x004fe20000010000 */
[C---:B------:R-:W-:Y:S01]  /*6910*/  F2FP.BF16.F32.PACK_AB R155, R159.reuse, R201 ;  /* 0x000000c99f9b723e */ /* 0x040fe200000010ff */
[----:B------:R-:W-:Y:S01]  /*6920*/  UIMAD UR4, UR36, 0xc00, UR6 ;  /* 0x00000c00240478a4 */ /* 0x000fe2000f8e0206 */
[----:B------:R-:W1:Y:S01]  /*6930*/  MUFU.EX2 R162, R162 ;  /* 0x000000a200a27308 */ /* 0x000e620000000800 */
[----:B------:R-:W-:Y:S01]  /*6940*/  FADD.FTZ R158, R159, R158 ;  /* 0x0000009e9f9e7221 */ /* 0x000fe20000010000 */
[----:B------:R-:W-:Y:S01]  /*6950*/  WARPGROUP.ARRIVE ;  /* 0x00000000000079c5 */ /* 0x000fe20000000000 */
[----:B------:R-:W-:-:S02]  /*6960*/  @!P1 VIADD R0, R0, 0x32460 ;  /* 0x0003246000009836 */ /* 0x000fc40000000000 */
[----:B------:R-:W-:Y:S01]  /*6970*/  IMAD.MOV.U32 R201, RZ, RZ, R164 ;  /* 0x000000ffffc97224 */ /* 0x000fe200078e00a4 */
[----:B------:R-:W-:Y:S01]  /*6980*/  UMOV UR10, UR4 ;  /* 0x00000004000a7c82 */ /* 0x000fe20008000000 */
[----:B---3--:R-:W-:Y:S01]  /*6990*/  IMAD.MOV.U32 R202, RZ, RZ, R13 ;  /* 0x000000ffffca7224 */ /* 0x008fe200078e000d */
[----:B------:R-:W-:Y:S01]  /*69a0*/  HGMMA.64x256x16.F32.BF16 R24, R152, gdesc[UR8].tnspB, R24, gsb0 ;  /* 0x43e0000898187df0 */ /* 0x000fe20008001818 */
[----:B------:R-:W2:Y:S01]  /*69b0*/  MUFU.EX2 R163, R163 ;  /* 0x000000a300a37308 */ /* 0x000ea20000000800 */
[----:B------:R-:W-:Y:S01]  /*69c0*/  UIADD3 UR10, UR4, 0x80, URZ ;  /* 0x00000080040a7890 */ /* 0x000fe2000fffe03f */
[----:B------:R-:W-:Y:S01]  /*69d0*/  @!P1 PRMT R0, RZ, 0x654, R0 ;  /* 0x00000654ff009816 */ /* 0x000fe20000000000 */
[----:B------:R-:W-:-:S05]  /*69e0*/  UMOV UR11, 0x40000040 ;  /* 0x40000040000b7882 */ /* 0x000fca0000000000 */
[----:B------:R-:W3:Y:S01]  /*69f0*/  MUFU.EX2 R166, R166 ;  /* 0x000000a600a67308 */ /* 0x000ee20000000800 */
[----:B-1----:R-:W-:-:S07]  /*6a00*/  FADD.FTZ R158, R162, R158 ;  /* 0x0000009ea29e7221 */ /* 0x002fce0000010000 */
[----:B------:R-:W1:Y:S01]  /*6a10*/  MUFU.EX2 R167, R167 ;  /* 0x000000a700a77308 */ /* 0x000e620000000800 */
[----:B--2---:R-:W-:-:S07]  /*6a20*/  FADD.FTZ R158, R163, R158 ;  /* 0x0000009ea39e7221 */ /* 0x004fce0000010000 */
[----:B------:R-:W2:Y:S01]  /*6a30*/  MUFU.EX2 R170, R170 ;  /* 0x000000aa00aa7308 */ /* 0x000ea20000000800 */
[----:B---3--:R-:W-:-:S07]  /*6a40*/  FADD.FTZ R158, R166, R158 ;  /* 0x0000009ea69e7221 */ /* 0x008fce0000010000 */
        /* <DEDUP_REMOVED lines=16> */
[----:B------:R-:W-:Y:S01]  /*6b50*/  MUFU.EX2 R187, R187 ;  /* 0x000000bb00bb7308 */ /* 0x000fe20000000800 */
[----:B---3--:R-:W-:-:S07]  /*6b60*/  FADD.FTZ R158, R183, R158 ;  /* 0x0000009eb79e7221 */ /* 0x008fce0000010000 */
[----:B------:R-:W-:Y:S01]  /*6b70*/  MUFU.EX2 R190, R190 ;  /* 0x000000be00be7308 */ /* 0x000fe20000000800 */
[----:B-1----:R-:W-:-:S07]  /*6b80*/  FADD.FTZ R158, R186, R158 ;  /* 0x0000009eba9e7221 */ /* 0x002fce0000010000 */
[----:B------:R-:W-:Y:S08]  /*6b90*/  MUFU.EX2 R191, R191 ;  /* 0x000000bf00bf7308 */ /* 0x000ff00000000800 */
[----:B------:R-:W-:Y:S08]  /*6ba0*/  MUFU.EX2 R194, R194 ;  /* 0x000000c200c27308 */ /* 0x000ff00000000800 */
[----:B------:R-:W-:Y:S08]  /*6bb0*/  MUFU.EX2 R195, R195 ;  /* 0x000000c300c37308 */ /* 0x000ff00000000800 */
[----:B------:R-:W-:Y:S08]  /*6bc0*/  MUFU.EX2 R198, R198 ;  /* 0x000000c600c67308 */ /* 0x000ff00000000800 */
[----:B------:R-:W-:Y:S01]  /*6bd0*/  MUFU.EX2 R199, R199 ;  /* 0x000000c700c77308 */ /* 0x000fe20000000800 */
[----:B------:R-:W-:-:S07]  /*6be0*/  WARPGROUP.DEPBAR.LE gsb0, 0x0 ;  /* 0x00008000000079c5 */ /* 0x000fce0000010000 */
[----:B------:R-:W1:Y:S01]  /*6bf0*/  MUFU.EX2 R152, R160 ;  /* 0x000000a000987308 */ /* 0x000e620000000800 */
[----:B------:R-:W-:Y:S02]  /*6c00*/  F2FP.BF16.F32.PACK_AB R153, R163, R162 ;  /* 0x000000a2a399723e */ /* 0x000fe400000010ff */
[----:B------:R-:W-:-:S05]  /*6c10*/  F2FP.BF16.F32.PACK_AB R155, R167, R166 ;  /* 0x000000a6a79b723e */ /* 0x000fca00000010ff */
[----:B------:R-:W2:Y:S01]  /*6c20*/  MUFU.EX2 R154, R156 ;  /* 0x0000009c009a7308 */ /* 0x000ea20000000800 */
[----:B-1----:R-:W-:Y:S01]  /*6c30*/  FADD.FTZ R12, R152, R12 ;  /* 0x0000000c980c7221 */ /* 0x002fe20000010000 */
[----:B------:R-:W-:-:S03]  /*6c40*/  F2FP.BF16.F32.PACK_AB R152, R161, R152 ;  /* 0x00000098a198723e */ /* 0x000fc600000010ff */
[----:B------:R-:W-:-:S04]  /*6c50*/  FADD.FTZ R12, R161, R12 ;  /* 0x0000000ca10c7221 */ /* 0x000fc80000010000 */
[----:B--2---:R-:W-:Y:S01]  /*6c60*/  FADD.FTZ R12, R154, R12 ;  /* 0x0000000c9a0c7221 */ /* 0x004fe20000010000 */
[----:B------:R-:W-:-:S03]  /*6c70*/  F2FP.BF16.F32.PACK_AB R154, R157, R154 ;  /* 0x0000009a9d9a723e */ /* 0x000fc600000010ff */
[----:B------:R-:W-:Y:S01]  /*6c80*/  FADD.FTZ R12, R157, R12 ;  /* 0x0000000c9d0c7221 */ /* 0x000fe20000010000 */
[----:B------:R-:W-:-:S06]  /*6c90*/  WARPGROUP.ARRIVE ;  /* 0x00000000000079c5 */ /* 0x000fcc0000000000 */
[----:B------:R-:W-:Y:S01]  /*6ca0*/  HGMMA.64x256x16.F32.BF16 R24, R152, gdesc[UR8].tnspB, R24, gsb0 ;  /* 0x43e0000898187df0 */ /* 0x000fe20008001818 */
[----:B------:R-:W-:Y:S01]  /*6cb0*/  UIADD3 UR10, UR4, 0x100, URZ ;  /* 0x00000100040a7890 */ /* 0x000fe2000fffe03f */
[----:B------:R-:W-:Y:S01]  /*6cc0*/  UMOV UR11, 0x40000040 ;  /* 0x40000040000b7882 */ /* 0x000fe20000000000 */
[----:B------:R-:W-:Y:S02]  /*6cd0*/  WARPGROUP.DEPBAR.LE gsb0, 0x0 ;  /* 0x00008000000079c5 */ /* 0x000fe40000010000 */
        /* <DEDUP_REMOVED lines=29> */
[----:B------:R-:W-:Y:S01]  /*6eb0*/  UIADD3 UR4, UR4, 0x280, URZ ;  /* 0x0000028004047890 */ /* 0x000fe2000fffe03f */
[----:B------:R-:W-:Y:S02]  /*6ec0*/  WARPGROUP.DEPBAR.LE gsb0, 0x0 ;  /* 0x00008000000079c5 */ /* 0x000fe40000010000 */
[----:B------:R-:W1:Y:S01]  /*6ed0*/  MUFU.EX2 R152, R184 ;  /* 0x000000b800987308 */ /* 0x000e620000000800 */
[C---:B------:R-:W-:Y:S01]  /*6ee0*/  F2FP.BF16.F32.PACK_AB R153, R187.reuse, R186 ;  /* 0x000000babb99723e */ /* 0x040fe200000010ff */
[----:B------:R-:W-:Y:S01]  /*6ef0*/  FADD.FTZ R187, R187, R158 ;  /* 0x0000009ebbbb7221 */ /* 0x000fe20000010000 */
[----:B------:R-:W-:-:S03]  /*6f00*/  F2FP.BF16.F32.PACK_AB R155, R191, R190 ;  /* 0x000000bebf9b723e */ /* 0x000fc600000010ff */
[----:B------:R-:W-:Y:S02]  /*6f10*/  FADD.FTZ R190, R190, R187 ;  /* 0x000000bbbebe7221 */ /* 0x000fe40000010000 */
[----:B------:R-:W2:Y:S02]  /*6f20*/  MUFU.EX2 R154, R188 ;  /* 0x000000bc009a7308 */ /* 0x000ea40000000800 */
[----:B------:R-:W-:Y:S01]  /*6f30*/  FADD.FTZ R191, R191, R190 ;  /* 0x000000bebfbf7221 */ /* 0x000fe20000010000 */
        /* <DEDUP_REMOVED lines=8> */
[----:B------:R-:W-:Y:S01]  /*6fc0*/  UMOV UR10, UR4 ;  /* 0x00000004000a7c82 */ /* 0x000fe20008000000 */
[----:B------:R-:W-:Y:S01]  /*6fd0*/  UMOV UR11, 0x40000040 ;  /* 0x40000040000b7882 */ /* 0x000fe20000000000 */
[----:B------:R-:W-:Y:S02]  /*6fe0*/  WARPGROUP.DEPBAR.LE gsb0, 0x0 ;  /* 0x00008000000079c5 */ /* 0x000fe40000010000 */
[----:B------:R-:W1:Y:S01]  /*6ff0*/  MUFU.EX2 R152, R192 ;  /* 0x000000c000987308 */ /* 0x000e620000000800 */
[----:B------:R-:W-:Y:S01]  /*7000*/  F2FP.BF16.F32.PACK_AB R153, R195, R194 ;  /* 0x000000c2c399723e */ /* 0x000fe200000010ff */
[----:B------:R-:W-:Y:S01]  /*7010*/  FADD.FTZ R194, R194, R191 ;  /* 0x000000bfc2c27221 */ /* 0x000fe20000010000 */
[----:B------:R-:W-:-:S03]  /*7020*/  F2FP.BF16.F32.PACK_AB R155, R199, R198 ;  /* 0x000000c6c79b723e */ /* 0x000fc600000010ff */
[----:B------:R-:W-:Y:S02]  /*7030*/  FADD.FTZ R195, R195, R194 ;  /* 0x000000c2c3c37221 */ /* 0x000fe40000010000 */
        /* <DEDUP_REMOVED lines=8> */
[----:B------:R-:W-:Y:S03]  /*70c0*/  HGMMA.64x256x16.F32.BF16 R24, R152, gdesc[UR8].tnspB, R24, gsb0 ;  /* 0x43e0000898187df0 */ /* 0x000fe60008001818 */
[----:B------:R-:W-:Y:S02]  /*70d0*/  WARPGROUP.DEPBAR.LE gsb0, 0x0 ;  /* 0x00008000000079c5 */ /* 0x000fe40000010000 */
[----:B------:R1:W-:Y:S02]  /*70e0*/  @!P1 SYNCS.ARRIVE.TRANS64.RED.A1T0 RZ, [R0+URZ], RZ ;  /* 0x000000ff00ff99a7 */ /* 0x0003e4000810043f */
[----:B-1----:R-:W-:-:S04]  /*70f0*/  FADD.FTZ R0, R198, R195 ;  /* 0x000000c3c6007221 */ /* 0x002fc80000010000 */
[----:B------:R-:W-:Y:S01]  /*7100*/  FADD.FTZ R0, R199, R0 ;  /* 0x00000000c7007221 */ /* 0x000fe20000010000 */
[----:B0-----:R-:W-:Y:S06]  /*7110*/  @P2 BRA `(.L_x_5364) ;  /* 0xffffffd400542947 */ /* 0x001fec000383ffff */
.L_x_5355:
[----:B------:R-:W-:-:S13]  /*7120*/  ISETP.GE.AND P2, PT, R215, R208, PT ;  /* 0x000000d0d700720c */ /* 0x000fda0003f46270 */
[----:B------:R-:W-:Y:S05]  /*7130*/  @!P2 BRA `(.L_x_5365) ;  /* 0x0000002000c0a947 */ /* 0x000fea0003800000 */
[----:B------:R-:W-:Y:S02]  /*7140*/  IMAD.MOV.U32 R201, RZ, RZ, R164 ;  /* 0x000000ffffc97224 */ /* 0x000fe400078e00a4 */
[----:B------:R-:W-:-:S07]  /*7150*/  IMAD.MOV.U32 R202, RZ, RZ, R13 ;  /* 0x000000ffffca7224 */ /* 0x000fce00078e000d */
.L_x_5374:
[----:B------:R-:W-:-:S04]  /*7160*/  UIADD3 UR36, UR36, 0x1, URZ ;  /* 0x0000000124247890 */ /* 0x000fc8000fffe03f */
[----:B------:R-:W-:-:S04]  /*7170*/  UISETP.NE.AND UP0, UPT, UR36, 0x2, UPT ;  /* 0x000000022400788c */ /* 0x000fc8000bf05270 */
[----:B------:R-:W-:Y:S02]  /*7180*/  USEL UR4, URZ, 0x1, UP0 ;  /* 0x000000013f047887 */ /* 0x000fe40008000000 */
[----:B------:R-:W-:Y:S02]  /*7190*/  USEL UR36, UR36, URZ, UP0 ;  /* 0x0000003f24247287 */ /* 0x000fe40008000000 */
[----:B------:R-:W-:Y:S01]  /*71a0*/  ULOP3.LUT UR37, UR37, UR4, URZ, 0x3c, !UPT ;  /* 0x0000000425257292 */ /* 0x000fe2000f8e3c3f */
[----:B------:R-:W-:Y:S11]  /*71b0*/  @!P0 BRA `(.L_x_5366) ;  /* 0x0000000000048947 */ /* 0x000ff60003800000 */
[----:B------:R-:W-:Y:S01]  /*71c0*/  BPT.TRAP 0x1 ;  /* 0x000000040000795c */ /* 0x000fe20000300000 */
.L_x_5366:
        /* <DEDUP_REMOVED lines=9> */
.L_x_5367:
[----:B-1----:R-:W-:Y:S05]  /*7260*/  @P2 BRA `(.L_x_5368) ;  /* 0x0000000000082947 */ /* 0x002fea0003800000 */
[----:B------:R-:W1:Y:S02]  /*7270*/  SYNCS.PHASECHK.TRANS64.TRYWAIT P2, [UR4+0x32430], R13 ;  /* 0x0324300dff0075a7 */ /* 0x000e640008040144 */
[----:B-1----:R-:W-:Y:S05]  /*7280*/  @!P2 BRA `(.L_x_5369) ;  /* 0x000000f00038a947 */ /* 0x002fea0003800000 */
.L_x_5368:
        /* <DEDUP_REMOVED lines=31> */
.L_x_5370:
[----:B------:R1:W2:Y:S01]  /*7480*/  SYNCS.PHASECHK.TRANS64.TRYWAIT P2, [UR4+0x32450], R13 ;  /* 0x0324500dff0075a7 */ /* 0x0002a20008040144 */
[----:B------:R-:W-:Y:S05]  /*7490*/  @!P0 BRA `(.L_x_5371) ;  /* 0x0000000000048947 */ /* 0x000fea0003800000 */
[----:B------:R-:W-:Y:S01]  /*74a0*/  BPT.TRAP 0x1 ;  /* 0x000000040000795c */ /* 0x000fe20000300000 */
.L_x_5371:
[----:B--2---:R-:W-:Y:S05]  /*74b0*/  @P2 BRA `(.L_x_5372) ;  /* 0x0000000000082947 */ /* 0x004fea0003800000 */
[----:B------:R-:W2:Y:S02]  /*74c0*/  SYNCS.PHASECHK.TRANS64.TRYWAIT P2, [UR4+0x32450], R13 ;  /* 0x0324500dff0075a7 */ /* 0x000ea40008040144 */
[----:B--2---:R-:W-:Y:S05]  /*74d0*/  @!P2 BRA `(.L_x_5373) ;  /* 0x000000ec00bca947 */ /* 0x004fea0003800000 */
.L_x_5372:
[----:B------:R-:W-:Y:S01]  /*74e0*/  R2UR UR56, R10 ;  /* 0x000000000a3872ca */ /* 0x000fe200000e0000 */
[----:B------:R-:W-:Y:S01]  /*74f0*/  UIMAD UR5, UR36, 0xc00, UR7 ;  /* 0x00000c00240578a4 */ /* 0x000fe2000f8e0207 */
[----:B------:R-:W-:Y:S01]  /*7500*/  R2UR UR57, R11 ;  /* 0x000000000b3972ca */ /* 0x000fe200000e0000 */
[----:B------:R-:W-:Y:S01]  /*7510*/  WARPGROUP.ARRIVE ;  /* 0x00000000000079c5 */ /* 0x000fe20000000000 */
[----:B------:R-:W-:Y:S01]  /*7520*/  UMOV UR59, 0x40000040 ;  /* 0x40000040003b7882 */ /* 0x000fe20000000000 */
[----:B------:R-:W-:Y:S01]  /*7530*/  UIADD3 UR10, UR5, 0x300, URZ ;  /* 0x00000300050a7890 */ /* 0x000fe2000fffe03f */
[----:B------:R-:W3:Y:S01]  /*7540*/  LDC R209, c[0x0][0xa80] ;  /* 0x0002a000ffd17b82 */ /* 0x000ee20000000800 */
[----:B------:R-:W-:Y:S01]  /*7550*/  UMOV UR11, 0x40000040 ;  /* 0x40000040000b7882 */ /* 0x000fe20000000000 */
[----:B------:R-:W-:Y:S01]  /*7560*/  UMOV UR58, UR5 ;  /* 0x00000005003a7c82 */ /* 0x000fe20008000000 */
[----:B------:R-:W-:Y:S01]  /*7570*/  UIADD3 UR14, UR5, 0x302, URZ ;  /* 0x00000302050e7890 */ /* 0x000fe2000fffe03f */
[----:B------:R-:W4:Y:S01]  /*7580*/  S2R R217, SR_TID.X ;  /* 0x0000000000d97919 */ /* 0x000f220000002100 */
[----:B------:R-:W-:Y:S01]  /*7590*/  UMOV UR15, 0x40000040 ;  /* 0x40000040000f7882 */ /* 0x000fe20000000000 */
[----:B------:R-:W-:Y:S01]  /*75a0*/  UIADD3 UR18, UR5, 0x304, URZ ;  /* 0x0000030405127890 */ /* 0x000fe2000fffe03f */
[----:B------:R-:W-:Y:S01]  /*75b0*/  ISETP.GT.AND P2, PT, R215, R208, PT ;  /* 0x000000d0d700720c */ /* 0x000fe20003f44270 */
[----:B------:R-:W-:Y:S01]  /*75c0*/  UMOV UR19, 0x40000040 ;  /* 0x4000004000137882 */ /* 0x000fe20000000000 */
[----:B------:R-:W-:Y:S01]  /*75d0*/  HGMMA.64x96x16.F32.BF16 R152, gdesc[UR56], R152, gsb0 ;  /* 0x01600000389879f0 */ /* 0x000fe20008001898 */
[----:B------:R-:W-:Y:S01]  /*75e0*/  R2UR UR56, R8 ;  /* 0x00000000083872ca */ /* 0x000fe200000e0000 */
[----:B------:R-:W-:Y:S01]  /*75f0*/  UIADD3 UR58, UR5, 0x2, URZ ;  /* 0x00000002053a7890 */ /* 0x000fe2000fffe03f */
[----:B------:R-:W-:Y:S01]  /*7600*/  R2UR UR57, R9 ;  /* 0x00000000093972ca */ /* 0x000fe200000e0000 */
[----:B------:R-:W-:Y:S01]  /*7610*/  UMOV UR59, 0x40000040 ;  /* 0x40000040003b7882 */ /* 0x000fe20000000000 */
[----:B------:R-:W-:Y:S01]  /*7620*/  UIADD3 UR22, UR5, 0x306, URZ ;  /* 0x0000030605167890 */ /* 0x000fe2000fffe03f */
[----:B------:R-:W-:Y:S01]  /*7630*/  VIADD R215, R215, 0xffffffff ;  /* 0xffffffffd7d77836 */ /* 0x000fe20000000000 */
        /* <DEDUP_REMOVED lines=14> */
[----:B----4-:R-:W-:Y:S01]  /*7720*/  SHF.R.U32.HI R217, RZ, 0x7, R217 ;  /* 0x00000007ffd97819 */ /* 0x010fe200000116d9 */
        /* <DEDUP_REMOVED lines=87> */
[----:B0-----:R-:W-:-:S05]  /*7ca0*/  FMNMX.FTZ R13, R13, R200, !PT ;  /* 0x000000c80d0d7209 */ /* 0x001fca0007810000 */
[C---:B---3--:R-:W-:Y:S01]  /*7cb0*/  FMUL.FTZ R200, R13.reuse, R209 ;  /* 0x000000d10dc87220 */ /* 0x048fe20000410000 */
[----:B------:R-:W-:-:S03]  /*7cc0*/  FADD.FTZ R206, -R13, R202 ;  /* 0x000000ca0dce7221 */ /* 0x000fc60000010100 */
        /* <DEDUP_REMOVED lines=28> */
[----:B0-----:R-:W-:Y:S01]  /*7e90*/  FFMA.FTZ R12, R165, R12, R152 ;  /* 0x0000000ca50c7223 */ /* 0x001fe20000010098 */
[----:B------:R-:W-:-:S06]  /*7ea0*/  FMUL.FTZ R24, R24, R165 ;  /* 0x000000a518187220 */ /* 0x000fcc0000410000 */
        /* <DEDUP_REMOVED lines=17> */
[C---:B0-----:R-:W-:Y:S01]  /*7fc0*/  FADD.FTZ R12, R200.reuse, R12 ;  /* 0x0000000cc80c7221 */ /* 0x041fe20000010000 */
[----:B------:R-:W-:Y:S01]  /*7fd0*/  F2FP.BF16.F32.PACK_AB R200, R200, R152 ;  /* 0x00000098c8c8723e */ /* 0x000fe200000010ff */
[-C--:B------:R-:W-:Y:S01]  /*7fe0*/  FMUL.FTZ R56, R56, R165.reuse ;  /* 0x000000a538387220 */ /* 0x080fe20000410000 */
[-C--:B------:R-:W-:Y:S01]  /*7ff0*/  FMUL.FTZ R57, R57, R165.reuse ;  /* 0x000000a539397220 */ /* 0x080fe20000410000 */
[----:B------:R-:W-:Y:S01]  /*8000*/  FADD.FTZ R12, R202, R12 ;  /* 0x0000000cca0c7221 */ /* 0x000fe20000010000 */
[-C--:B------:R-:W-:Y:S01]  /*8010*/  FMUL.FTZ R60, R60, R165.reuse ;  /* 0x000000a53c3c7220 */ /* 0x080fe20000410000 */
[-C--:B------:R-:W-:Y:S01]  /*8020*/  FMUL.FTZ R61, R61, R165.reuse ;  /* 0x000000a53d3d7220 */ /* 0x080fe20000410000 */
[----:B------:R-:W-:Y:S01]  /*8030*/  FMUL.FTZ R64, R64, R165 ;  /* 0x000000a540407220 */ /* 0x000fe20000410000 */
[----:B-1----:R-:W-:Y:S01]  /*8040*/  FADD.FTZ R152, R157, R12 ;  /* 0x0000000c9d987221 */ /* 0x002fe20000010000 */
[----:B------:R-:W-:Y:S01]  /*8050*/  FMNMX.FTZ R12, R154, R201, !PT ;  /* 0x000000c99a0c7209 */ /* 0x000fe20007810000 */
[-C--:B------:R-:W-:Y:S01]  /*8060*/  FMUL.FTZ R65, R65, R165.reuse ;  /* 0x000000a541417220 */ /* 0x080fe20000410000 */
        /* <DEDUP_REMOVED lines=82> */
[----:B0-----:R-:W-:-:S05]  /*8590*/  FMNMX.FTZ R164, R157, R164, !PT ;  /* 0x000000a49da47209 */ /* 0x001fca0007810000 */
[C---:B------:R-:W-:Y:S01]  /*85a0*/  FADD.FTZ R12, -R164.reuse, R201 ;  /* 0x000000c9a40c7221 */ /* 0x040fe20000010100 */
[-C--:B------:R-:W-:Y:S01]  /*85b0*/  FMUL.FTZ R206, R164, R209.reuse ;  /* 0x000000d1a4ce7220 */ /* 0x080fe20000410000 */
[----:B------:R-:W-:Y:S02]  /*85c0*/  MUFU.EX2 R189, R189 ;  /* 0x000000bd00bd7308 */ /* 0x000fe40000000800 */
[-C--:B------:R-:W-:Y:S01]  /*85d0*/  FMUL.FTZ R12, R12, R209.reuse ;  /* 0x000000d10c0c7220 */ /* 0x080fe20000410000 */
[-CC-:B------:R-:W-:Y:S01]  /*85e0*/  FFMA.FTZ R155, R155, R209.reuse, -R206.reuse ;  /* 0x000000d19b9b7223 */ /* 0x180fe200000108ce */
[-CC-:B------:R-:W-:Y:S01]  /*85f0*/  FFMA.FTZ R154, R154, R209.reuse, -R206.reuse ;  /* 0x000000d19a9a7223 */ /* 0x180fe200000108ce */
[-CC-:B------:R-:W-:Y:S01]  /*8600*/  FFMA.FTZ R158, R158, R209.reuse, -R206.reuse ;  /* 0x000000d19e9e7223 */ /* 0x180fe200000108ce */
[-CC-:B------:R-:W-:Y:S01]  /*8610*/  FFMA.FTZ R159, R159, R209.reuse, -R206.reuse ;  /* 0x000000d19f9f7223 */ /* 0x180fe200000108ce */
[-CC-:B------:R-:W-:Y:S01]  /*8620*/  FFMA.FTZ R175, R175, R209.reuse, -R206.reuse ;  /* 0x000000d1afaf7223 */ /* 0x180fe200000108ce */
[----:B------:R0:W1:Y:S01]  /*8630*/  MUFU.EX2 R207, R12 ;  /* 0x0000000c00cf7308 */ /* 0x0000620000000800 */
[-CC-:B------:R-:W-:Y:S01]  /*8640*/  FFMA.FTZ R194, R194, R209.reuse, -R206.reuse ;  /* 0x000000d1c2c27223 */ /* 0x180fe200000108ce */
[-CC-:B------:R-:W-:Y:S01]  /*8650*/  FFMA.FTZ R195, R195, R209.reuse, -R206.reuse ;  /* 0x000000d1c3c37223 */ /* 0x180fe200000108ce */
[-CC-:B------:R-:W-:Y:S01]  /*8660*/  FFMA.FTZ R198, R198, R209.reuse, -R206.reuse ;  /* 0x000000d1c6c67223 */ /* 0x180fe200000108ce */
[----:B------:R-:W-:-:S04]  /*8670*/  FFMA.FTZ R199, R199, R209, -R206 ;  /* 0x000000d1c7c77223 */ /* 0x000fc800000108ce */
[----:B------:R-:W-:Y:S01]  /*8680*/  MUFU.EX2 R154, R154 ;  /* 0x0000009a009a7308 */ /* 0x000fe20000000800 */
[----:B0-----:R-:W-:Y:S01]  /*8690*/  IMAD.U32 R12, RZ, RZ, UR4 ;  /* 0x00000004ff0c7e24 */ /* 0x001fe2000f8e00ff */
[----:B------:R-:W-:-:S03]  /*86a0*/  UIMAD UR4, UR36, 0xc00, UR6 ;  /* 0x00000c00240478a4 */ /* 0x000fc6000f8e0206 */
[C---:B------:R-:W-:Y:S02]  /*86b0*/  @!P1 VIADD R157, R12.reuse, 0x32440 ;  /* 0x000324400c9d9836 */ /* 0x040fe40000000000 */
[----:B------:R-:W-:Y:S01]  /*86c0*/  @!P1 VIADD R12, R12, 0x32460 ;  /* 0x000324600c0c9836 */ /* 0x000fe20000000000 */
[----:B------:R-:W-:Y:S01]  /*86d0*/  MUFU.EX2 R158, R158 ;  /* 0x0000009e009e7308 */ /* 0x000fe20000000800 */
[-C--:B-1----:R-:W-:Y:S01]  /*86e0*/  FMUL.FTZ R26, R26, R207.reuse ;  /* 0x000000cf1a1a7220 */ /* 0x082fe20000410000 */
[----:B------:R-:W-:Y:S01]  /*86f0*/  @!P1 PRMT R157, RZ, 0x654, R157 ;  /* 0x00000654ff9d9816 */ /* 0x000fe2000000009d */
[----:B------:R0:W-:Y:S06]  /*8700*/  BAR.ARV R165, 0x100 ;  /* 0x000400a50000751d */ /* 0x0001ec0000002000 */
[----:B------:R1:W-:Y:S01]  /*8710*/  @!P1 SYNCS.ARRIVE.TRANS64.RED.A1T0 RZ, [R157+URZ], RZ ;  /* 0x000000ff9dff99a7 */ /* 0x0003e2000810043f */
        /* <DEDUP_REMOVED lines=8> */
[----:B-1----:R1:W2:Y:S01]  /*87a0*/  MUFU.EX2 R157, R155 ;  /* 0x0000009b009d7308 */ /* 0x0022a20000000800 */
        /* <DEDUP_REMOVED lines=59> */
[----:B------:R-:W-:Y:S01]  /*8b60*/  UMOV UR10, UR4 ;  /* 0x00000004000a7c82 */ /* 0x000fe20008000000 */
[----:B------:R-:W-:Y:S01]  /*8b70*/  F2FP.BF16.F32.PACK_AB R203, R159, R158 ;  /* 0x0000009e9fcb723e */ /* 0x000fe200000010ff */
[----:B-1----:R1:W2:Y:S01]  /*8b80*/  MUFU.EX2 R155, R160 ;  /* 0x000000a0009b7308 */ /* 0x0022a20000000800 */
[----:B------:R-:W-:Y:S01]  /*8b90*/  FFMA.FTZ R0, R207, R0, R154 ;  /* 0x00000000cf007223 */ /* 0x000fe2000001009a */
[----:B------:R-:W-:Y:S01]  /*8ba0*/  @!P1 PRMT R12, RZ, 0x654, R12 ;  /* 0x00000654ff0c9816 */ /* 0x000fe2000000000c */
[----:B------:R-:W-:-:S02]  /*8bb0*/  WARPGROUP.ARRIVE ;  /* 0x00000000000079c5 */ /* 0x000fc40000000000 */
[----:B------:R-:W-:-:S03]  /*8bc0*/  FADD.FTZ R0, R157, R0 ;  /* 0x000000009d007221 */ /* 0x000fc60000010000 */
[----:B------:R-:W-:Y:S01]  /*8bd0*/  MUFU.EX2 R192, R192 ;  /* 0x000000c000c07308 */ /* 0x000fe20000000800 */
[----:B------:R-:W-:Y:S01]  /*8be0*/  HGMMA.64x256x16.F32.BF16 R24, R200, gdesc[UR8].tnspB, R24, gsb0 ;  /* 0x43e00008c8187df0 */ /* 0x000fe20008001818 */
[-CC-:B-1----:R-:W-:Y:S01]  /*8bf0*/  FFMA.FTZ R160, R163, R209.reuse, -R206.reuse ;  /* 0x000000d1a3a07223 */ /* 0x182fe200000108ce */
[-CC-:B------:R-:W-:Y:S01]  /*8c00*/  FFMA.FTZ R163, R167, R209.reuse, -R206.reuse ;  /* 0x000000d1a7a37223 */ /* 0x180fe200000108ce */
[----:B------:R-:W-:Y:S01]  /*8c10*/  UIADD3 UR10, UR4, 0x80, URZ ;  /* 0x00000080040a7890 */ /* 0x000fe2000fffe03f */
[----:B------:R-:W-:Y:S01]  /*8c20*/  FFMA.FTZ R167, R174, R209, -R206 ;  /* 0x000000d1aea77223 */ /* 0x000fe200000108ce */
[----:B------:R-:W-:Y:S01]  /*8c30*/  UMOV UR11, 0x40000040 ;  /* 0x40000040000b7882 */ /* 0x000fe20000000000 */
[----:B------:R-:W-:Y:S01]  /*8c40*/  FADD.FTZ R158, R158, R0 ;  /* 0x000000009e9e7221 */ /* 0x000fe20000010000 */
[----:B------:R-:W-:Y:S01]  /*8c50*/  MUFU.EX2 R160, R160 ;  /* 0x000000a000a07308 */ /* 0x000fe20000000800 */
[----:B--2---:R-:W-:Y:S02]  /*8c60*/  FADD.FTZ R152, R155, R152 ;  /* 0x000000989b987221 */ /* 0x004fe40000010000 */
[----:B------:R-:W-:-:S05]  /*8c70*/  FADD.FTZ R158, R159, R158 ;  /* 0x0000009e9f9e7221 */ /* 0x000fca0000010000 */
[----:B------:R-:W-:Y:S08]  /*8c80*/  MUFU.EX2 R163, R163 ;  /* 0x000000a300a37308 */ /* 0x000ff00000000800 */
[----:B------:R-:W-:Y:S08]  /*8c90*/  MUFU.EX2 R167, R167 ;  /* 0x000000a700a77308 */ /* 0x000ff00000000800 */
[----:B------:R-:W1:Y:S08]  /*8ca0*/  MUFU.EX2 R0, R175 ;  /* 0x000000af00007308 */ /* 0x000e700000000800 */
[----:B------:R-:W-:Y:S08]  /*8cb0*/  MUFU.EX2 R193, R193 ;  /* 0x000000c100c17308 */ /* 0x000ff00000000800 */
[----:B------:R-:W-:Y:S01]  /*8cc0*/  MUFU.EX2 R196, R196 ;  /* 0x000000c400c47308 */ /* 0x000fe20000000800 */
[----:B-1----:R-:W-:-:S07]  /*8cd0*/  F2FP.BF16.F32.PACK_AB R159, R0, R167 ;  /* 0x000000a7009f723e */ /* 0x002fce00000010ff */
[----:B------:R-:W-:Y:S08]  /*8ce0*/  MUFU.EX2 R197, R197 ;  /* 0x000000c500c57308 */ /* 0x000ff00000000800 */
[----:B------:R-:W-:Y:S08]  /*8cf0*/  MUFU.EX2 R194, R194 ;  /* 0x000000c200c27308 */ /* 0x000ff00000000800 */
[----:B------:R-:W-:Y:S08]  /*8d00*/  MUFU.EX2 R195, R195 ;  /* 0x000000c300c37308 */ /* 0x000ff00000000800 */
[----:B------:R-:W-:Y:S08]  /*8d10*/  MUFU.EX2 R198, R198 ;  /* 0x000000c600c67308 */ /* 0x000ff00000000800 */
[----:B------:R-:W-:Y:S01]  /*8d20*/  MUFU.EX2 R199, R199 ;  /* 0x000000c700c77308 */ /* 0x000fe20000000800 */
[----:B------:R-:W-:-:S02]  /*8d30*/  WARPGROUP.DEPBAR.LE gsb0, 0x0 ;  /* 0x00008000000079c5 */ /* 0x000fc40000010000 */
[-CC-:B------:R-:W-:Y:S01]  /*8d40*/  FFMA.FTZ R200, R162, R209.reuse, -R206.reuse ;  /* 0x000000d1a2c87223 */ /* 0x180fe200000108ce */
[----:B------:R-:W-:-:S04]  /*8d50*/  FFMA.FTZ R162, R166, R209, -R206 ;  /* 0x000000d1a6a27223 */ /* 0x000fc800000108ce */
[----:B------:R-:W1:Y:S01]  /*8d60*/  MUFU.EX2 R201, R161 ;  /* 0x000000a100c97308 */ /* 0x000e620000000800 */
[----:B------:R-:W-:-:S07]  /*8d70*/  IMAD.MOV.U32 R202, RZ, RZ, R13 ;  /* 0x000000ffffca7224 */ /* 0x000fce00078e000d */
[----:B------:R-:W2:Y:S08]  /*8d80*/  MUFU.EX2 R161, R153 ;  /* 0x0000009900a17308 */ /* 0x000eb00000000800 */
[----:B------:R-:W3:Y:S01]  /*8d90*/  MUFU.EX2 R200, R200 ;  /* 0x000000c800c87308 */ /* 0x000ee20000000800 */
[C---:B-1----:R-:W-:Y:S01]  /*8da0*/  FADD.FTZ R166, R201.reuse, R152 ;  /* 0x00000098c9a67221 */ /* 0x042fe20000010000 */
[----:B------:R-:W-:Y:S01]  /*8db0*/  F2FP.BF16.F32.PACK_AB R152, R201, R155 ;  /* 0x0000009bc998723e */ /* 0x000fe200000010ff */
[----:B------:R-:W-:-:S05]  /*8dc0*/  IMAD.MOV.U32 R201, RZ, RZ, R164 ;  /* 0x000000ffffc97224 */ /* 0x000fca00078e00a4 */
[----:B------:R-:W1:Y:S01]  /*8dd0*/  MUFU.EX2 R162, R162 ;  /* 0x000000a200a27308 */ /* 0x000e620000000800 */
[----:B--2---:R-:W-:Y:S02]  /*8de0*/  F2FP.BF16.F32.PACK_AB R154, R156, R161 ;  /* 0x000000a19c9a723e */ /* 0x004fe400000010ff */
[----:B---3--:R-:W-:Y:S01]  /*8df0*/  F2FP.BF16.F32.PACK_AB R153, R160, R200 ;  /* 0x000000c8a099723e */ /* 0x008fe200000010ff */
[----:B------:R-:W-:Y:S01]  /*8e00*/  FADD.FTZ R200, R200, R158 ;  /* 0x0000009ec8c87221 */ /* 0x000fe20000010000 */
[----:B------:R-:W-:-:S03]  /*8e10*/  F2FP.BF16.F32.PACK_AB R158, R173, R172 ;  /* 0x000000acad9e723e */ /* 0x000fc600000010ff */
[----:B------:R-:W-:Y:S01]  /*8e20*/  FADD.FTZ R200, R160, R200 ;  /* 0x000000c8a0c87221 */ /* 0x000fe20000010000 */
[----:B------:R-:W-:Y:S02]  /*8e30*/  F2FP.BF16.F32.PACK_AB R160, R177, R176 ;  /* 0x000000b0b1a0723e */ /* 0x000fe400000010ff */
[----:B-1----:R-:W-:Y:S01]  /*8e40*/  F2FP.BF16.F32.PACK_AB R155, R163, R162 ;  /* 0x000000a2a39b723e */ /* 0x002fe200000010ff */
[----:B------:R-:W-:Y:S01]  /*8e50*/  FADD.FTZ R200, R162, R200 ;  /* 0x000000c8a2c87221 */ /* 0x000fe20000010000 */
[----:B------:R-:W-:Y:S02]  /*8e60*/  F2FP.BF16.F32.PACK_AB R162, R181, R180 ;  /* 0x000000b4b5a2723e */ /* 0x000fe400000010ff */
[----:B------:R-:W-:-:S06]  /*8e70*/  WARPGROUP.ARRIVE ;  /* 0x00000000000079c5 */ /* 0x000fcc0000000000 */
[----:B------:R-:W-:Y:S01]  /*8e80*/  HGMMA.64x256x16.F32.BF16 R24, R152, gdesc[UR8].tnspB, R24, gsb0 ;  /* 0x43e0000898187df0 */ /* 0x000fe20008001818 */
[----:B------:R-:W-:Y:S01]  /*8e90*/  UIADD3 UR10, UR4, 0x100, URZ ;  /* 0x00000100040a7890 */ /* 0x000fe2000fffe03f */
[----:B------:R-:W-:Y:S01]  /*8ea0*/  UMOV UR11, 0x40000040 ;  /* 0x40000040000b7882 */ /* 0x000fe20000000000 */
[----:B------:R-:W-:Y:S02]  /*8eb0*/  WARPGROUP.DEPBAR.LE gsb0, 0x0 ;  /* 0x00008000000079c5 */ /* 0x000fe40000010000 */
[-CC-:B------:R-:W-:Y:S01]  /*8ec0*/  FFMA.FTZ R152, R170, R209.reuse, -R206.reuse ;  /* 0x000000d1aa987223 */ /* 0x180fe200000108ce */
[----:B------:R-:W-:Y:S01]  /*8ed0*/  FFMA.FTZ R153, R171, R209, -R206 ;  /* 0x000000d1ab997223 */ /* 0x000fe200000108ce */
[----:B------:R-:W-:-:S04]  /*8ee0*/  FADD.FTZ R154, R161, R166 ;  /* 0x000000a6a19a7221 */ /* 0x000fc80000010000 */
[----:B------:R-:W1:Y:S01]  /*8ef0*/  MUFU.EX2 R152, R152 ;  /* 0x0000009800987308 */ /* 0x000e620000000800 */
[----:B------:R-:W-:Y:S01]  /*8f00*/  FADD.FTZ R154, R156, R154 ;  /* 0x0000009a9c9a7221 */ /* 0x000fe20000010000 */
[----:B------:R-:W-:-:S03]  /*8f10*/  F2FP.BF16.F32.PACK_AB R156, R169, R168 ;  /* 0x000000a8a99c723e */ /* 0x000fc600000010ff */
[----:B------:R-:W-:-:S03]  /*8f20*/  FADD.FTZ R154, R168, R154 ;  /* 0x0000009aa89a7221 */ /* 0x000fc60000010000 */
[----:B------:R-:W2:Y:S01]  /*8f30*/  MUFU.EX2 R153, R153 ;  /* 0x0000009900997308 */ /* 0x000ea20000000800 */
[----:B------:R-:W-:Y:S01]  /*8f40*/  FADD.FTZ R169, R169, R154 ;  /* 0x0000009aa9a97221 */ /* 0x000fe20000010000 */
[----:B------:R-:W-:-:S03]  /*8f50*/  FADD.FTZ R154, R163, R200 ;  /* 0x000000c8a39a7221 */ /* 0x000fc60000010000 */
[----:B------:R-:W-:Y:S01]  /*8f60*/  FADD.FTZ R172, R172, R169 ;  /* 0x000000a9acac7221 */ /* 0x000fe20000010000 */
[----:B-1----:R-:W-:-:S03]  /*8f70*/  FADD.FTZ R154, R152, R154 ;  /* 0x0000009a989a7221 */ /* 0x002fc60000010000 */
[----:B------:R-:W-:-:S04]  /*8f80*/  FADD.FTZ R172, R173, R172 ;  /* 0x000000acadac7221 */ /* 0x000fc80000010000 */
[----:B------:R-:W-:Y:S01]  /*8f90*/  FADD.FTZ R172, R176, R172 ;  /* 0x000000acb0ac7221 */ /* 0x000fe20000010000 */
[C---:B--2---:R-:W-:Y:S01]  /*8fa0*/  F2FP.BF16.F32.PACK_AB R157, R153.reuse, R152 ;  /* 0x00000098999d723e */ /* 0x044fe200000010ff */
[----:B------:R-:W-:Y:S01]  /*8fb0*/  FADD.FTZ R166, R153, R154 ;  /* 0x0000009a99a67221 */ /* 0x000fe20000010000 */
[----:B------:R-:W-:Y:S01]  /*8fc0*/  F2FP.BF16.F32.PACK_AB R152, R185, R184 ;  /* 0x000000b8b998723e */ /* 0x000fe200000010ff */
[----:B------:R-:W-:Y:S01]  /*8fd0*/  FADD.FTZ R172, R177, R172 ;  /* 0x000000acb1ac7221 */ /* 0x000fe20000010000 */
[----:B------:R-:W-:Y:S01]  /*8fe0*/  WARPGROUP.ARRIVE ;  /* 0x00000000000079c5 */ /* 0x000fe20000000000 */
[----:B------:R-:W-:Y:S01]  /*8ff0*/  F2FP.BF16.F32.PACK_AB R154, R189, R188 ;  /* 0x000000bcbd9a723e */ /* 0x000fe200000010ff */
[----:B------:R-:W-:Y:S01]  /*9000*/  FADD.FTZ R166, R167, R166 ;  /* 0x000000a6a7a67221 */ /* 0x000fe20000010000 */
[----:B------:R-:W-:-:S03]  /*9010*/  FADD.FTZ R172, R180, R172 ;  /* 0x000000acb4ac7221 */ /* 0x000fc60000010000 */
[----:B------:R-:W-:Y:S01]  /*9020*/  HGMMA.64x256x16.F32.BF16 R24, R156, gdesc[UR8].tnspB, R24, gsb0 ;  /* 0x43e000089c187df0 */ /* 0x000fe20008001818 */
[----:B------:R-:W-:Y:S01]  /*9030*/  UIADD3 UR10, UR4, 0x180, URZ ;  /* 0x00000180040a7890 */ /* 0x000fe2000fffe03f */
[----:B------:R-:W-:Y:S01]  /*9040*/  FADD.FTZ R166, R0, R166 ;  /* 0x000000a600a67221 */ /* 0x000fe20000010000 */
[----:B------:R-:W-:Y:S01]  /*9050*/  UMOV UR11, 0x40000040 ;  /* 0x40000040000b7882 */ /* 0x000fe20000000000 */
[----:B------:R-:W-:-:S04]  /*9060*/  FADD.FTZ R172, R181, R172 ;  /* 0x000000acb5ac7221 */ /* 0x000fc80000010000 */
[----:B------:R-:W-:-:S04]  /*9070*/  FADD.FTZ R172, R184, R172 ;  /* 0x000000acb8ac7221 */ /* 0x000fc80000010000 */
[----:B------:R-:W-:-:S04]  /*9080*/  FADD.FTZ R172, R185, R172 ;  /* 0x000000acb9ac7221 */ /* 0x000fc80000010000 */
        /* <DEDUP_REMOVED lines=17> */
[----:B------:R-:W-:-:S06]  /*91a0*/  WARPGROUP.ARRIVE ;  /* 0x00000000000079c5 */ /* 0x000fcc0000000000 */
[----:B------:R-:W-:Y:S01]  /*91b0*/  HGMMA.64x256x16.F32.BF16 R24, R160, gdesc[UR8].tnspB, R24, gsb0 ;  /* 0x43e00008a0187df0 */ /* 0x000fe20008001818 */
[----:B------:R-:W-:Y:S01]  /*91c0*/  UIADD3 UR10, UR4, 0x200, URZ ;  /* 0x00000200040a7890 */ /* 0x000fe2000fffe03f */
[----:B------:R-:W-:Y:S01]  /*91d0*/  UMOV UR11, 0x40000040 ;  /* 0x40000040000b7882 */ /* 0x000fe20000000000 */
[----:B------:R-:W-:Y:S01]  /*91e0*/  UIADD3 UR4, UR4, 0x280, URZ ;  /* 0x0000028004047890 */ /* 0x000fe2000fffe03f */
[----:B------:R-:W-:Y:S02]  /*91f0*/  WARPGROUP.DEPBAR.LE gsb0, 0x0 ;  /* 0x00008000000079c5 */ /* 0x000fe40000010000 */
[-CC-:B------:R-:W-:Y:S01]  /*9200*/  FFMA.FTZ R160, R186, R209.reuse, -R206.reuse ;  /* 0x000000d1baa07223 */ /* 0x180fe200000108ce */
[-CC-:B------:R-:W-:Y:S01]  /*9210*/  FFMA.FTZ R161, R187, R209.reuse, -R206.reuse ;  /* 0x000000d1bba17223 */ /* 0x180fe200000108ce */
[-CC-:B------:R-:W-:Y:S01]  /*9220*/  FFMA.FTZ R162, R190, R209.reuse, -R206.reuse ;  /* 0x000000d1bea27223 */ /* 0x180fe200000108ce */
[----:B------:R-:W-:-:S03]  /*9230*/  FFMA.FTZ R163, R191, R209, -R206 ;  /* 0x000000d1bfa37223 */ /* 0x000fc600000108ce */
[----:B------:R-:W1:Y:S08]  /*9240*/  MUFU.EX2 R160, R160 ;  /* 0x000000a000a07308 */ /* 0x000e700000000800 */
[----:B------:R-:W2:Y:S08]  /*9250*/  MUFU.EX2 R161, R161 ;  /* 0x000000a100a17308 */ /* 0x000eb00000000800 */
[----:B------:R-:W3:Y:S01]  /*9260*/  MUFU.EX2 R162, R162 ;  /* 0x000000a200a27308 */ /* 0x000ee20000000800 */
[----:B-1----:R-:W-:-:S07]  /*9270*/  FADD.FTZ R158, R160, R158 ;  /* 0x0000009ea09e7221 */ /* 0x002fce0000010000 */
[----:B------:R-:W1:Y:S01]  /*9280*/  MUFU.EX2 R163, R163 ;  /* 0x000000a300a37308 */ /* 0x000e620000000800 */
[C---:B--2---:R-:W-:Y:S01]  /*9290*/  F2FP.BF16.F32.PACK_AB R153, R161.reuse, R160 ;  /* 0x000000a0a199723e */ /* 0x044fe200000010ff */
[----:B------:R-:W-:-:S04]  /*92a0*/  FADD.FTZ R158, R161, R158 ;  /* 0x0000009ea19e7221 */ /* 0x000fc80000010000 */
[----:B---3--:R-:W-:Y:S01]  /*92b0*/  FADD.FTZ R158, R162, R158 ;  /* 0x0000009ea29e7221 */ /* 0x008fe20000010000 */
[----:B-1----:R-:W-:-:S03]  /*92c0*/  F2FP.BF16.F32.PACK_AB R155, R163, R162 ;  /* 0x000000a2a39b723e */ /* 0x002fc600000010ff */
[----:B------:R-:W-:Y:S01]  /*92d0*/  FADD.FTZ R163, R163, R158 ;  /* 0x0000009ea3a37221 */ /* 0x000fe20000010000 */
[----:B------:R-:W-:-:S06]  /*92e0*/  WARPGROUP.ARRIVE ;  /* 0x00000000000079c5 */ /* 0x000fcc0000000000 */
        /* <DEDUP_REMOVED lines=11> */
[----:B------:R-:W-:-:S03]  /*93a0*/  FADD.FTZ R195, R195, R194 ;  /* 0x000000c2c3c37221 */ /* 0x000fc60000010000 */
[----:B------:R-:W-:Y:S01]  /*93b0*/  WARPGROUP.ARRIVE ;  /* 0x00000000000079c5 */ /* 0x000fe20000000000 */
[----:B------:R-:W-:-:S04]  /*93c0*/  FADD.FTZ R0, R198, R195 ;  /* 0x000000c3c6007221 */ /* 0x000fc80000010000 */
[----:B------:R-:W-:-:S08]  /*93d0*/  FADD.FTZ R0, R199, R0 ;  /* 0x00000000c7007221 */ /* 0x000fd00000010000 */
[----:B------:R-:W-:Y:S03]  /*93e0*/  HGMMA.64x256x16.F32.BF16 R24, R152, gdesc[UR8].tnspB, R24, gsb0 ;  /* 0x43e0000898187df0 */ /* 0x000fe60008001818 */
[----:B------:R-:W-:Y:S02]  /*93f0*/  WARPGROUP.DEPBAR.LE gsb0, 0x0 ;  /* 0x00008000000079c5 */ /* 0x000fe40000010000 */
[----:B------:R1:W-:Y:S02]  /*9400*/  @!P1 SYNCS.ARRIVE.TRANS64.RED.A1T0 RZ, [R12+URZ], RZ ;  /* 0x000000ff0cff99a7 */ /* 0x0003e4000810043f */
[----:B-1----:R-:W-:-:S04]  /*9410*/  FADD.FTZ R12, R196, R193 ;  /* 0x000000c1c40c7221 */ /* 0x002fc80000010000 */
[----:B------:R-:W-:Y:S01]  /*9420*/  FADD.FTZ R12, R197, R12 ;  /* 0x0000000cc50c7221 */ /* 0x000fe20000010000 */
[----:B0-----:R-:W-:Y:S06]  /*9430*/  @P2 BRA `(.L_x_5374) ;  /* 0xffffffdc00482947 */ /* 0x001fec000383ffff */
.L_x_5365:
[----:B------:R-:W2:Y:S01]  /*9440*/  LDL.LU R152, [R1+0x24] ;  /* 0x0000240001987983 */ /* 0x000ea20000300800 */
[----:B------:R-:W-:Y:S01]  /*9450*/  UIADD3 UR36, UR36, 0x1, URZ ;  /* 0x0000000124247890 */ /* 0x000fe2000fffe03f */
[----:B------:R0:W-:Y:S06]  /*9460*/  BAR.ARV R165, 0x100 ;  /* 0x000400a50000751d */ /* 0x0001ec0000002000 */
[----:B------:R-:W-:Y:S02]  /*9470*/  UISETP.NE.AND UP0, UPT, UR36, 0x2, UPT ;  /* 0x000000022400788c */ /* 0x000fe4000bf05270 */
[----:B------:R-:W-:Y:S06]  /*9480*/  BAR.ARV 0x8, 0x180 ;  /* 0x0206000000007b1d */ /* 0x000fec0000002000 */
[----:B------:R-:W-:Y:S01]  /*9490*/  USEL UR4, URZ, 0x1, UP0 ;  /* 0x000000013f047887 */ /* 0x000fe20008000000 */
[----:B------:R-:W-:Y:S01]  /*94a0*/  PLOP3.LUT P0, PT, PT, PT, PT, 0x8, 0x0 ;  /* 0x000000000000781c */ /* 0x000fe20003f0e170 */
[----:B------:R-:W1:Y:S01]  /*94b0*/  SHFL.BFLY PT, R3, R12, 0x2, 0x1f ;  /* 0x0c401f000c037f89 */ /* 0x000e6200000e0000 */
[----:B------:R-:W-:-:S02]  /*94c0*/  USEL UR36, UR36, URZ, UP0 ;  /* 0x0000003f24247287 */ /* 0x000fc40008000000 */
[----:B------:R-:W-:Y:S01]  /*94d0*/  ULOP3.LUT UR37, UR37, UR4, URZ, 0x3c, !UPT ;  /* 0x0000000425257292 */ /* 0x000fe2000f8e3c3f */
[----:B------:R-:W3:Y:S01]  /*94e0*/  SHFL.BFLY PT, R5, R0, 0x2, 0x1f ;  /* 0x0c401f0000057f89 */ /* 0x000ee200000e0000 */
[----:B-1----:R-:W-:Y:S01]  /*94f0*/  FADD.FTZ R3, R3, R12 ;  /* 0x0000000c03037221 */ /* 0x002fe20000010000 */
[----:B---3--:R-:W-:-:S04]  /*9500*/  FADD.FTZ R5, R5, R0 ;  /* 0x0000000005057221 */ /* 0x008fc80000010000 */
[----:B------:R-:W1:Y:S01]  /*9510*/  SHFL.BFLY PT, R2, R3, 0x1, 0x1f ;  /* 0x0c201f0003027f89 */ /* 0x000e6200000e0000 */
[----:B------:R-:W-:-:S03]  /*9520*/  IMAD.MOV.U32 R0, RZ, RZ, RZ ;  /* 0x000000ffff007224 */ /* 0x000fc600078e00ff */
[----:B------:R-:W3:Y:S01]  /*9530*/  SHFL.BFLY PT, R4, R5, 0x1, 0x1f ;  /* 0x0c201f0005047f89 */ /* 0x000ee200000e0000 */
[----:B-1----:R-:W-:Y:S01]  /*9540*/  FADD.FTZ R6, R3, R2 ;  /* 0x0000000203067221 */ /* 0x002fe20000010000 */
[----:B------:R-:W-:Y:S02]  /*9550*/  IMAD.MOV.U32 R2, RZ, RZ, RZ ;  /* 0x000000ffff027224 */ /* 0x000fe400078e00ff */
[----:B------:R-:W-:Y:S02]  /*9560*/  IMAD.MOV.U32 R3, RZ, RZ, -0x800000 ;  /* 0xff800000ff037424 */ /* 0x000fe400078e00ff */
[----:B---3--:R-:W-:Y:S01]  /*9570*/  FADD.FTZ R7, R5, R4 ;  /* 0x0000000405077221 */ /* 0x008fe20000010000 */
[----:B------:R-:W-:-:S04]  /*9580*/  FSETP.NE.FTZ.AND P1, PT, R6, RZ, PT ;  /* 0x000000ff0600720b */ /* 0x000fc80003f35000 */
[----:B------:R-:W-:-:S09]  /*9590*/  FSETP.NE.FTZ.AND P2, PT, R7, RZ, PT ;  /* 0x000000ff0700720b */ /* 0x000fd20003f55000 */
[----:B------:R-:W1:Y:S08]  /*95a0*/  @P1 MUFU.LG2 R4, R6 ;  /* 0x0000000600041308 */ /* 0x000e700000000c00 */
[----:B------:R-:W3:Y:S08]  /*95b0*/  @P2 MUFU.LG2 R5, R7 ;  /* 0x0000000700052308 */ /* 0x000ef00000000c00 */
[----:B------:R4:W5:Y:S01]  /*95c0*/  @P1 MUFU.RCP R2, R6 ;  /* 0x0000000600021308 */ /* 0x0009620000001000 */
[----:B-1----:R-:W-:-:S07]  /*95d0*/  @P1 FMUL.FTZ R4, R4, 0.69314718246459960938 ;  /* 0x3f31721804041820 */ /* 0x002fce0000410000 */
[----:B------:R-:W1:Y:S01]  /*95e0*/  @P2 MUFU.RCP R0, R7 ;  /* 0x0000000700002308 */ /* 0x000e620000001000 */
[C---:B----4-:R-:W-:Y:S01]  /*95f0*/  @P1 FMUL.FTZ R6, R209.reuse, 0.69314718246459960938 ;  /* 0x3f317218d1061820 */ /* 0x050fe20000410000 */
[----:B------:R-:W-:Y:S01]  /*9600*/  @P2 FMUL.FTZ R209, R209, 0.69314718246459960938 ;  /* 0x3f317218d1d12820 */ /* 0x000fe20000410000 */
[----:B---3--:R-:W-:Y:S02]  /*9610*/  @P2 FMUL.FTZ R5, R5, 0.69314718246459960938 ;  /* 0x3f31721805052820 */ /* 0x008fe40000410000 */
[----:B------:R-:W-:Y:S01]  /*9620*/  @P1 FFMA.FTZ R3, R6, R13, R4 ;  /* 0x0000000d06031223 */ /* 0x000fe20000010004 */
        /* <DEDUP_REMOVED lines=132> */
.L_x_5343:
[----:B------:R-:W1:Y:S01]  /*9e70*/  S2R R5, SR_CgaCtaId ;  /* 0x0000000000057919 */ /* 0x000e620000008800 */
[----:B------:R-:W-:Y:S01]  /*9e80*/  MOV R0, 0x400 ;  /* 0x0000040000007802 */ /* 0x000fe20000000f00 */
[----:B------:R-:W-:Y:S01]  /*9e90*/  BSSY B0, `(.L_x_5375) ;  /* 0x000046c000007945 */ /* 0x000fe20003800000 */
[----:B------:R-:W-:Y:S02]  /*9ea0*/  BAR.SYNC.DEFER_BLOCKING 0x5, 0x180 ;  /* 0x0146000000007b1d */ /* 0x000fe40000010000 */
[----:B-1----:R-:W-:-:S05]  /*9eb0*/  LEA R0, R5, R0, 0x18 ;  /* 0x0000000005007211 */ /* 0x002fca00078ec0ff */
[----:B------:R1:W2:Y:S01]  /*9ec0*/  LDS.128 R4, [R0+0x324d0] ;  /* 0x0324d00000047984 */ /* 0x0002a20000000c00 */
[----:B------:R-:W-:Y:S06]  /*9ed0*/  BAR.ARV 0x4, 0x180 ;  /* 0x0106000000007b1d */ /* 0x000fec0000002000 */
[----:B------:R-:W-:Y:S05]  /*9ee0*/  @P0 BRA `(.L_x_5376) ;  /* 0x0000003800040947 */ /* 0x000fea0003800000 */
[----:B------:R-:W0:Y:S01]  /*9ef0*/  LDL R8, [R1+0x80] ;  /* 0x0000800001087983 */ /* 0x000e220000100800 */
[----:B------:R-:W3:Y:S01]  /*9f00*/  S2R R9, SR_SWINHI ;  /* 0x0000000000097919 */ /* 0x000ee20000002f00 */
[----:B------:R-:W-:Y:S01]  /*9f10*/  F2FP.BF16.F32.PACK_AB R10, R29, R28 ;  /* 0x0000001c1d0a723e */ /* 0x000fe200000010ff */
[----:B------:R-:W-:Y:S01]  /*9f20*/  ULDC.64 UR4, c[0x0][0xd08] ;  /* 0x0003420000047ab9 */ /* 0x000fe20000000a00 */
[----:B------:R-:W-:Y:S01]  /*9f30*/  F2FP.BF16.F32.PACK_AB R11, R31, R30 ;  /* 0x0000001e1f0b723e */ /* 0x000fe200000010ff */
[----:B------:R-:W4:Y:S01]  /*9f40*/  LDL R160, [R1+0x20] ;  /* 0x0000200001a07983 */ /* 0x000f220000100800 */
[----:B------:R-:W-:Y:S02]  /*9f50*/  MOV R16, R0 ;  /* 0x0000000000107202 */ /* 0x000fe40000000f00 */
[----:B---3--:R-:W-:Y:S02]  /*9f60*/  MOV R17, R9 ;  /* 0x0000000900117202 */ /* 0x008fe40000000f00 */
[----:B------:R-:W-:-:S02]  /*9f70*/  F2FP.BF16.F32.PACK_AB R14, R37, R36 ;  /* 0x00000024250e723e */ /* 0x000fc400000010ff */
[----:B------:R-:W-:Y:S01]  /*9f80*/  F2FP.BF16.F32.PACK_AB R15, R39, R38 ;  /* 0x00000026270f723e */ /* 0x000fe200000010ff */
[----:B------:R-:W-:Y:S01]  /*9f90*/  BAR.SYNC.DEFER_BLOCKING 0x1, 0x100 ;  /* 0x0044000000007b1d */ /* 0x000fe20000010000 */
[----:B0-----:R-:W-:-:S03]  /*9fa0*/  IMAD.WIDE R152, R8, 0x2, R16 ;  /* 0x0000000208987825 */ /* 0x001fc600078e0210 */
[C---:B------:R-:W-:Y:S02]  /*9fb0*/  IADD3 R13, P0, R152.reuse, 0x20, RZ ;  /* 0x00000020980d7810 */ /* 0x040fe40007f1e0ff */
[C---:B------:R-:W-:Y:S02]  /*9fc0*/  LOP3.LUT R9, R152.reuse, 0x380, RZ, 0xc0, !PT ;  /* 0x0000038098097812 */ /* 0x040fe400078ec0ff */
[----:B------:R-:W-:Y:S02]  /*9fd0*/  LOP3.LUT R12, R13, 0x380, RZ, 0xc0, !PT ;  /* 0x000003800d0c7812 */ /* 0x000fe400078ec0ff */
[----:B------:R-:W-:Y:S02]  /*9fe0*/  IADD3 R23, P1, R152, 0x40, RZ ;  /* 0x0000004098177810 */ /* 0x000fe40007f3e0ff */
[----:B------:R-:W-:Y:S02]  /*9ff0*/  SHF.R.U64 R9, R9, 0x3, RZ ;  /* 0x0000000309097819 */ /* 0x000fe400000012ff */
[----:B------:R-:W-:-:S02]  /*a000*/  SHF.R.U64 R12, R12, 0x3, RZ ;  /* 0x000000030c0c7819 */ /* 0x000fc400000012ff */
[----:B------:R-:W-:Y:S02]  /*a010*/  LOP3.LUT R22, R23, 0x380, RZ, 0xc0, !PT ;  /* 0x0000038017167812 */ /* 0x000fe400078ec0ff */
[----:B------:R-:W-:Y:S01]  /*a020*/  LOP3.LUT R8, R9, R152, RZ, 0x3c, !PT ;  /* 0x0000009809087212 */ /* 0x000fe200078e3cff */
[--C-:B------:R-:W-:Y:S01]  /*a030*/  IMAD.MOV.U32 R9, RZ, RZ, R153.reuse ;  /* 0x000000ffff097224 */ /* 0x100fe200078e0099 */
[----:B------:R-:W-:Y:S01]  /*a040*/  LOP3.LUT R12, R12, R13, RZ, 0x3c, !PT ;  /* 0x0000000d0c0c7212 */ /* 0x000fe200078e3cff */
[----:B------:R-:W-:Y:S01]  /*a050*/  IMAD.X R13, RZ, RZ, R153, P0 ;  /* 0x000000ffff0d7224 */ /* 0x000fe200000e0699 */
[----:B------:R-:W-:Y:S02]  /*a060*/  SHF.R.U64 R22, R22, 0x3, RZ ;  /* 0x0000000316167819 */ /* 0x000fe400000012ff */
[----:B------:R-:W-:Y:S02]  /*a070*/  IADD3 R21, P0, R152, 0x60, RZ ;  /* 0x0000006098157810 */ /* 0x000fe40007f1e0ff */
[----:B--2---:R-:W-:-:S02]  /*a080*/  MOV R4, R8 ;  /* 0x0000000800047202 */ /* 0x004fc40000000f00 */
[----:B------:R-:W-:Y:S02]  /*a090*/  F2FP.BF16.F32.PACK_AB R8, R25, R24 ;  /* 0x000000181908723e */ /* 0x000fe400000010ff */
[----:B------:R-:W-:Y:S02]  /*a0a0*/  F2FP.BF16.F32.PACK_AB R9, R27, R26 ;  /* 0x0000001a1b09723e */ /* 0x000fe400000010ff */
[----:B------:R-:W-:Y:S01]  /*a0b0*/  LOP3.LUT R22, R22, R23, RZ, 0x3c, !PT ;  /* 0x0000001716167212 */ /* 0x000fe200078e3cff */
[----:B------:R-:W-:Y:S01]  /*a0c0*/  IMAD.X R23, RZ, RZ, R153, P1 ;  /* 0x000000ffff177224 */ /* 0x000fe200008e0699 */
[----:B------:R-:W-:Y:S02]  /*a0d0*/  LOP3.LUT R20, R21, 0x380, RZ, 0xc0, !PT ;  /* 0x0000038015147812 */ /* 0x000fe400078ec0ff */
[----:B------:R-:W-:Y:S01]  /*a0e0*/  IADD3 R155, P1, R152, 0x4000, RZ ;  /* 0x00004000989b7810 */ /* 0x000fe20007f3e0ff */
[----:B------:R0:W-:Y:S01]  /*a0f0*/  STSM.16.M88.4 [R4], R8 ;  /* 0x0000000804007844 */ /* 0x0001e20000000200 */
[----:B------:R-:W-:-:S02]  /*a100*/  SHF.R.U64 R20, R20, 0x3, RZ ;  /* 0x0000000314147819 */ /* 0x000fc400000012ff */
[----:B------:R-:W-:Y:S02]  /*a110*/  MOV R154, R12 ;  /* 0x0000000c009a7202 */ /* 0x000fe40000000f00 */
[----:B------:R-:W-:Y:S01]  /*a120*/  LOP3.LUT R20, R20, R21, RZ, 0x3c, !PT ;  /* 0x0000001514147212 */ /* 0x000fe200078e3cff */
[----:B------:R-:W-:Y:S01]  /*a130*/  IMAD.X R21, RZ, RZ, R153, P0 ;  /* 0x000000ffff157224 */ /* 0x000fe200000e0699 */
[----:B------:R-:W-:Y:S02]  /*a140*/  F2FP.BF16.F32.PACK_AB R12, R33, R32 ;  /* 0x00000020210c723e */ /* 0x000fe400000010ff */
[----:B------:R-:W-:Y:S02]  /*a150*/  F2FP.BF16.F32.PACK_AB R13, R35, R34 ;  /* 0x00000022230d723e */ /* 0x000fe400000010ff */
[----:B0-----:R-:W-:Y:S02]  /*a160*/  MOV R4, R22 ;  /* 0x0000001600047202 */ /* 0x001fe40000000f00 */
[----:B------:R-:W-:-:S02]  /*a170*/  LOP3.LUT R22, R155, 0x380, RZ, 0xc0, !PT ;  /* 0x000003809b167812 */ /* 0x000fc400078ec0ff */
[----:B------:R-:W-:Y:S02]  /*a180*/  IADD3 R157, P0, R152, 0x4020, RZ ;  /* 0x00004020989d7810 */ /* 0x000fe40007f1e0ff */
[----:B------:R-:W-:Y:S01]  /*a190*/  SHF.R.U64 R22, R22, 0x3, RZ ;  /* 0x0000000316167819 */ /* 0x000fe200000012ff */
[----:B------:R0:W-:Y:S01]  /*a1a0*/  STSM.16.M88.4 [R154], R12 ;  /* 0x0000000c9a007844 */ /* 0x0001e20000000200 */
[----:B------:R-:W-:Y:S02]  /*a1b0*/  F2FP.BF16.F32.PACK_AB R8, R41, R40 ;  /* 0x000000282908723e */ /* 0x000fe400000010ff */
[----:B------:R-:W-:Y:S01]  /*a1c0*/  LOP3.LUT R22, R22, R155, RZ, 0x3c, !PT ;  /* 0x0000009b16167212 */ /* 0x000fe200078e3cff */
[----:B------:R-:W-:Y:S01]  /*a1d0*/  IMAD.X R23, RZ, RZ, R153, P1 ;  /* 0x000000ffff177224 */ /* 0x000fe200008e0699 */
[----:B------:R-:W-:Y:S02]  /*a1e0*/  F2FP.BF16.F32.PACK_AB R9, R43, R42 ;  /* 0x0000002a2b09723e */ /* 0x000fe400000010ff */
[----:B------:R-:W-:-:S02]  /*a1f0*/  F2FP.BF16.F32.PACK_AB R10, R45, R44 ;  /* 0x0000002c2d0a723e */ /* 0x000fc400000010ff */
[----:B------:R-:W-:Y:S02]  /*a200*/  F2FP.BF16.F32.PACK_AB R11, R47, R46 ;  /* 0x0000002e2f0b723e */ /* 0x000fe400000010ff */
[----:B------:R-:W-:Y:S02]  /*a210*/  MOV R155, R20 ;  /* 0x00000014009b7202 */ /* 0x000fe40000000f00 */
[----:B------:R-:W-:Y:S02]  /*a220*/  LOP3.LUT R20, R157, 0x380, RZ, 0xc0, !PT ;  /* 0x000003809d147812 */ /* 0x000fe400078ec0ff */
[----:B0-----:R-:W-:Y:S02]  /*a230*/  F2FP.BF16.F32.PACK_AB R12, R49, R48 ;  /* 0x00000030310c723e */ /* 0x001fe400000010ff */
[----:B------:R-:W-:Y:S02]  /*a240*/  F2FP.BF16.F32.PACK_AB R13, R51, R50 ;  /* 0x00000032330d723e */ /* 0x000fe400000010ff */
[----:B------:R-:W-:-:S02]  /*a250*/  F2FP.BF16.F32.PACK_AB R14, R53, R52 ;  /* 0x00000034350e723e */ /* 0x000fc400000010ff */
[----:B------:R-:W-:Y:S01]  /*a260*/  F2FP.BF16.F32.PACK_AB R15, R55, R54 ;  /* 0x00000036370f723e */ /* 0x000fe200000010ff */
[----:B------:R0:W-:Y:S01]  /*a270*/  STSM.16.M88.4 [R4], R8 ;  /* 0x0000000804007844 */ /* 0x0001e20000000200 */
[----:B------:R-:W-:Y:S02]  /*a280*/  SHF.R.U64 R20, R20, 0x3, RZ ;  /* 0x0000000314147819 */ /* 0x000fe400000012ff */
[----:B------:R-:W-:Y:S01]  /*a290*/  MOV R154, R22 ;  /* 0x00000016009a7202 */ /* 0x000fe20000000f00 */
[----:B------:R2:W-:Y:S01]  /*a2a0*/  STSM.16.M88.4 [R155], R12 ;  /* 0x0000000c9b007844 */ /* 0x0005e20000000200 */
[----:B------:R-:W-:Y:S01]  /*a2b0*/  LOP3.LUT R20, R20, R157, RZ, 0x3c, !PT ;  /* 0x0000009d14147212 */ /* 0x000fe200078e3cff */
[----:B------:R-:W-:Y:S01]  /*a2c0*/  IMAD.X R21, RZ, RZ, R153, P0 ;  /* 0x000000ffff157224 */ /* 0x000fe200000e0699 */
[C---:B------:R-:W-:Y:S02]  /*a2d0*/  IADD3 R157, P1, R152.reuse, 0x8060, RZ ;  /* 0x00008060989d7810 */ /* 0x040fe40007f3e0ff */
[----:B------:R-:W-:-:S02]  /*a2e0*/  IADD3 R158, P0, R152, 0xc040, RZ ;  /* 0x0000c040989e7810 */ /* 0x000fc40007f1e0ff */
[----:B0-----:R-:W-:Y:S02]  /*a2f0*/  F2FP.BF16.F32.PACK_AB R8, R57, R56 ;  /* 0x000000383908723e */ /* 0x001fe400000010ff */
[----:B------:R-:W-:Y:S02]  /*a300*/  F2FP.BF16.F32.PACK_AB R9, R59, R58 ;  /* 0x0000003a3b09723e */ /* 0x000fe400000010ff */
[----:B------:R-:W-:Y:S02]  /*a310*/  F2FP.BF16.F32.PACK_AB R10, R61, R60 ;  /* 0x0000003c3d0a723e */ /* 0x000fe400000010ff */
[----:B------:R-:W-:Y:S02]  /*a320*/  F2FP.BF16.F32.PACK_AB R11, R63, R62 ;  /* 0x0000003e3f0b723e */ /* 0x000fe400000010ff */
[----:B--2---:R-:W-:-:S03]  /*a330*/  IADD3 R13, P5, R152, 0x4040, RZ ;  /* 0x00004040980d7810 */ /* 0x004fc60007fbe0ff */
[----:B------:R0:W-:Y:S01]  /*a340*/  STSM.16.M88.4 [R154], R8 ;  /* 0x000000089a007844 */ /* 0x0001e20000000200 */
[----:B------:R-:W-:Y:S02]  /*a350*/  LOP3.LUT R156, R157, 0x380, RZ, 0xc0, !PT ;  /* 0x000003809d9c7812 */ /* 0x000fe400078ec0ff */
[----:B------:R-:W-:Y:S02]  /*a360*/  MOV R4, R20 ;  /* 0x0000001400047202 */ /* 0x000fe40000000f00 */
[----:B------:R-:W-:Y:S02]  /*a370*/  IADD3 R15, P2, R152, 0x8000, RZ ;  /* 0x00008000980f7810 */ /* 0x000fe40007f5e0ff */
[----:B------:R-:W-:Y:S02]  /*a380*/  F2FP.BF16.F32.PACK_AB R20, R65, R64 ;  /* 0x000000404114723e */ /* 0x000fe400000010ff */
[----:B------:R-:W-:Y:S02]  /*a390*/  LOP3.LUT R155, R158, 0x380, RZ, 0xc0, !PT ;  /* 0x000003809e9b7812 */ /* 0x000fe400078ec0ff */
[----:B------:R-:W-:-:S02]  /*a3a0*/  F2FP.BF16.F32.PACK_AB R21, R67, R66 ;  /* 0x000000424315723e */ /* 0x000fc400000010ff */
[----:B0-----:R-:W-:Y:S02]  /*a3b0*/  LOP3.LUT R8, R13, 0x380, RZ, 0xc0, !PT ;  /* 0x000003800d087812 */ /* 0x001fe400078ec0ff */
[----:B------:R-:W-:Y:S02]  /*a3c0*/  IADD3 R11, P4, R152, 0x4060, RZ ;  /* 0x00004060980b7810 */ /* 0x000fe40007f9e0ff */
[----:B------:R-:W-:Y:S02]  /*a3d0*/  F2FP.BF16.F32.PACK_AB R22, R69, R68 ;  /* 0x000000444516723e */ /* 0x000fe400000010ff */
[----:B------:R-:W-:Y:S02]  /*a3e0*/  F2FP.BF16.F32.PACK_AB R23, R71, R70 ;  /* 0x000000464717723e */ /* 0x000fe400000010ff */
[----:B------:R-:W-:Y:S02]  /*a3f0*/  SHF.R.U64 R8, R8, 0x3, RZ ;  /* 0x0000000308087819 */ /* 0x000fe400000012ff */
[----:B------:R-:W-:Y:S01]  /*a400*/  LOP3.LUT R12, R11, 0x380, RZ, 0xc0, !PT ;  /* 0x000003800b0c7812 */ /* 0x000fe200078ec0ff */
[----:B------:R-:W-:Y:S01]  /*a410*/  IMAD.X R9, RZ, RZ, R153, P5 ;  /* 0x000000ffff097224 */ /* 0x000fe200028e0699 */
[----:B------:R-:W-:-:S02]  /*a420*/  SHF.R.U64 R156, R156, 0x3, RZ ;  /* 0x000000039c9c7819 */ /* 0x000fc400000012ff */
[----:B------:R-:W-:Y:S01]  /*a430*/  LOP3.LUT R10, R15, 0x380, RZ, 0xc0, !PT ;  /* 0x000003800f0a7812 */ /* 0x000fe200078ec0ff */
[----:B------:R0:W-:Y:S01]  /*a440*/  STSM.16.M88.4 [R4], R20 ;  /* 0x0000001404007844 */ /* 0x0001e20000000200 */
[----:B------:R-:W-:Y:S02]  /*a450*/  SHF.R.U64 R155, R155, 0x3, RZ ;  /* 0x000000039b9b7819 */ /* 0x000fe400000012ff */
[----:B------:R-:W-:Y:S02]  /*a460*/  LOP3.LUT R8, R8, R13, RZ, 0x3c, !PT ;  /* 0x0000000d08087212 */ /* 0x000fe400078e3cff */
[----:B------:R-:W-:Y:S02]  /*a470*/  SHF.R.U64 R12, R12, 0x3, RZ ;  /* 0x000000030c0c7819 */ /* 0x000fe400000012ff */
[----:B------:R-:W-:Y:S02]  /*a480*/  IADD3 R159, P3, R152, 0x8020, RZ ;  /* 0x00008020989f7810 */ /* 0x000fe40007f7e0ff */
[----:B------:R-:W-:Y:S01]  /*a490*/  LOP3.LUT R156, R156, R157, RZ, 0x3c, !PT ;  /* 0x0000009d9c9c7212 */ /* 0x000fe200078e3cff */
[----:B------:R-:W-:Y:S01]  /*a4a0*/  IMAD.X R13, RZ, RZ, R153, P4 ;  /* 0x000000ffff0d7224 */ /* 0x000fe200020e0699 */
[----:B------:R-:W-:-:S02]  /*a4b0*/  LOP3.LUT R154, R155, R158, RZ, 0x3c, !PT ;  /* 0x0000009e9b9a7212 */ /* 0x000fc400078e3cff */
[----:B------:R-:W-:Y:S01]  /*a4c0*/  LOP3.LUT R12, R12, R11, RZ, 0x3c, !PT ;  /* 0x0000000b0c0c7212 */ /* 0x000fe200078e3cff */
[----:B0-----:R-:W-:Y:S01]  /*a4d0*/  IMAD.X R21, RZ, RZ, R153, P2 ;  /* 0x000000ffff157224 */ /* 0x001fe200010e0699 */
[----:B------:R-:W-:Y:S02]  /*a4e0*/  SHF.R.U64 R20, R10, 0x3, RZ ;  /* 0x000000030a147819 */ /* 0x000fe400000012ff */
[----:B------:R-:W-:Y:S02]  /*a4f0*/  IADD3 R157, P2, R152, 0x8040, RZ ;  /* 0x00008040989d7810 */ /* 0x000fe40007f5e0ff */
[----:B------:R-:W-:Y:S02]  /*a500*/  MOV R22, R8 ;  /* 0x0000000800167202 */ /* 0x000fe40000000f00 */
[----:B------:R-:W-:Y:S02]  /*a510*/  LOP3.LUT R158, R159, 0x380, RZ, 0xc0, !PT ;  /* 0x000003809f9e7812 */ /* 0x000fe400078ec0ff */
[----:B------:R-:W-:-:S02]  /*a520*/  F2FP.BF16.F32.PACK_AB R8, R73, R72 ;  /* 0x000000484908723e */ /* 0x000fc400000010ff */
[----:B------:R-:W-:Y:S02]  /*a530*/  F2FP.BF16.F32.PACK_AB R9, R75, R74 ;  /* 0x0000004a4b09723e */ /* 0x000fe400000010ff */
[----:B------:R-:W-:Y:S02]  /*a540*/  F2FP.BF16.F32.PACK_AB R10, R77, R76 ;  /* 0x0000004c4d0a723e */ /* 0x000fe400000010ff */
[----:B------:R-:W-:Y:S02]  /*a550*/  F2FP.BF16.F32.PACK_AB R11, R79, R78 ;  /* 0x0000004e4f0b723e */ /* 0x000fe400000010ff */
[----:B------:R-:W-:Y:S02]  /*a560*/  LOP3.LUT R20, R20, R15, RZ, 0x3c, !PT ;  /* 0x0000000f14147212 */ /* 0x000fe400078e3cff */
[----:B------:R-:W-:Y:S01]  /*a570*/  LOP3.LUT R23, R157, 0x380, RZ, 0xc0, !PT ;  /* 0x000003809d177812 */ /* 0x000fe200078ec0ff */
[----:B------:R0:W-:Y:S01]  /*a580*/  STSM.16.M88.4 [R22], R8 ;  /* 0x0000000816007844 */ /* 0x0001e20000000200 */
[----:B------:R-:W-:-:S02]  /*a590*/  SHF.R.U64 R158, R158, 0x3, RZ ;  /* 0x000000039e9e7819 */ /* 0x000fc400000012ff */
[----:B------:R-:W-:Y:S02]  /*a5a0*/  MOV R155, R12 ;  /* 0x0000000c009b7202 */ /* 0x000fe40000000f00 */
[----:B------:R-:W-:Y:S02]  /*a5b0*/  F2FP.BF16.F32.PACK_AB R12, R81, R80 ;  /* 0x00000050510c723e */ /* 0x000fe400000010ff */
[----:B------:R-:W-:Y:S02]  /*a5c0*/  F2FP.BF16.F32.PACK_AB R13, R83, R82 ;  /* 0x00000052530d723e */ /* 0x000fe400000010ff */
[----:B------:R-:W-:Y:S02]  /*a5d0*/  F2FP.BF16.F32.PACK_AB R14, R85, R84 ;  /* 0x00000054550e723e */ /* 0x000fe400000010ff */
[----:B------:R-:W-:Y:S02]  /*a5e0*/  F2FP.BF16.F32.PACK_AB R15, R87, R86 ;  /* 0x00000056570f723e */ /* 0x000fe400000010ff */
[----:B------:R-:W-:-:S02]  /*a5f0*/  MOV R4, R20 ;  /* 0x0000001400047202 */ /* 0x000fc40000000f00 */
[----:B------:R-:W-:Y:S02]  /*a600*/  F2FP.BF16.F32.PACK_AB R20, R89, R88 ;  /* 0x000000585914723e */ /* 0x000fe400000010ff */
[----:B0-----:R-:W-:Y:S02]  /*a610*/  SHF.R.U64 R8, R23, 0x3, RZ ;  /* 0x0000000317087819 */ /* 0x001fe400000012ff */
[----:B------:R-:W-:Y:S02]  /*a620*/  F2FP.BF16.F32.PACK_AB R21, R91, R90 ;  /* 0x0000005a5b15723e */ /* 0x000fe400000010ff */
[----:B------:R-:W-:Y:S02]  /*a630*/  F2FP.BF16.F32.PACK_AB R22, R93, R92 ;  /* 0x0000005c5d16723e */ /* 0x000fe400000010ff */
[----:B------:R-:W-:Y:S02]  /*a640*/  F2FP.BF16.F32.PACK_AB R23, R95, R94 ;  /* 0x0000005e5f17723e */ /* 0x000fe400000010ff */
[----:B------:R-:W-:Y:S01]  /*a650*/  LOP3.LUT R158, R158, R159, RZ, 0x3c, !PT ;  /* 0x0000009f9e9e7212 */ /* 0x000fe200078e3cff */
[----:B------:R-:W-:Y:S01]  /*a660*/  IMAD.X R159, RZ, RZ, R153, P3 ;  /* 0x000000ffff9f7224 */ /* 0x000fe200018e0699 */
[----:B------:R0:W-:Y:S04]  /*a670*/  STSM.16.M88.4 [R155], R12 ;  /* 0x0000000c9b007844 */ /* 0x0001e80000000200 */
[----:B------:R2:W-:Y:S01]  /*a680*/  STSM.16.M88.4 [R4], R20 ;  /* 0x0000001404007844 */ /* 0x0005e20000000200 */
[----:B------:R-:W-:-:S02]  /*a690*/  MOV R158, R158 ;  /* 0x0000009e009e7202 */ /* 0x000fc40000000f00 */
[----:B0-----:R-:W-:Y:S01]  /*a6a0*/  LOP3.LUT R12, R8, R157, RZ, 0x3c, !PT ;  /* 0x0000009d080c7212 */ /* 0x001fe200078e3cff */
[--C-:B------:R-:W-:Y:S02]  /*a6b0*/  IMAD.X R157, RZ, RZ, R153.reuse, P1 ;  /* 0x000000ffff9d7224 */ /* 0x100fe400008e0699 */
[----:B------:R-:W-:Y:S01]  /*a6c0*/  IMAD.X R13, RZ, RZ, R153, P2 ;  /* 0x000000ffff0d7224 */ /* 0x000fe200010e0699 */
[C---:B--2---:R-:W-:Y:S02]  /*a6d0*/  IADD3 R23, P1, R152.reuse, 0xc020, RZ ;  /* 0x0000c02098177810 */ /* 0x044fe40007f3e0ff */
[----:B------:R-:W-:Y:S02]  /*a6e0*/  IADD3 R159, P2, R152, 0xc000, RZ ;  /* 0x0000c000989f7810 */ /* 0x000fe40007f5e0ff */
[----:B------:R-:W-:Y:S02]  /*a6f0*/  LOP3.LUT R22, R23, 0x380, RZ, 0xc0, !PT ;  /* 0x0000038017167812 */ /* 0x000fe400078ec0ff */
[----:B------:R-:W-:-:S02]  /*a700*/  LOP3.LUT R14, R159, 0x380, RZ, 0xc0, !PT ;  /* 0x000003809f0e7812 */ /* 0x000fc400078ec0ff */
[----:B------:R-:W-:Y:S02]  /*a710*/  SHF.R.U64 R22, R22, 0x3, RZ ;  /* 0x0000000316167819 */ /* 0x000fe400000012ff */
[----:B------:R-:W-:Y:S02]  /*a720*/  SHF.R.U64 R20, R14, 0x3, RZ ;  /* 0x000000030e147819 */ /* 0x000fe400000012ff */
[----:B------:R-:W-:Y:S01]  /*a730*/  LOP3.LUT R22, R22, R23, RZ, 0x3c, !PT ;  /* 0x0000001716167212 */ /* 0x000fe200078e3cff */
[--C-:B------:R-:W-:Y:S01]  /*a740*/  IMAD.X R23, RZ, RZ, R153.reuse, P1 ;  /* 0x000000ffff177224 */ /* 0x100fe200008e0699 */
[----:B------:R-:W-:Y:S01]  /*a750*/  F2FP.BF16.F32.PACK_AB R8, R97, R96 ;  /* 0x000000606108723e */ /* 0x000fe200000010ff */
[----:B------:R-:W-:Y:S01]  /*a760*/  IMAD.X R21, RZ, RZ, R153, P2 ;  /* 0x000000ffff157224 */ /* 0x000fe200010e0699 */
[----:B------:R-:W-:Y:S02]  /*a770*/  F2FP.BF16.F32.PACK_AB R9, R99, R98 ;  /* 0x000000626309723e */ /* 0x000fe400000010ff */
[----:B------:R-:W-:-:S02]  /*a780*/  F2FP.BF16.F32.PACK_AB R10, R101, R100 ;  /* 0x00000064650a723e */ /* 0x000fc400000010ff */
[----:B------:R-:W-:Y:S02]  /*a790*/  F2FP.BF16.F32.PACK_AB R11, R103, R102 ;  /* 0x00000066670b723e */ /* 0x000fe400000010ff */
[----:B------:R-:W-:Y:S02]  /*a7a0*/  LOP3.LUT R20, R20, R159, RZ, 0x3c, !PT ;  /* 0x0000009f14147212 */ /* 0x000fe400078e3cff */
[----:B------:R-:W-:Y:S01]  /*a7b0*/  IADD3 R152, P1, R152, 0xc060, RZ ;  /* 0x0000c06098987810 */ /* 0x000fe20007f3e0ff */
[----:B------:R0:W-:Y:S01]  /*a7c0*/  STSM.16.M88.4 [R158], R8 ;  /* 0x000000089e007844 */ /* 0x0001e20000000200 */
[----:B------:R-:W-:Y:S02]  /*a7d0*/  MOV R155, R12 ;  /* 0x0000000c009b7202 */ /* 0x000fe40000000f00 */
[----:B------:R-:W-:Y:S02]  /*a7e0*/  F2FP.BF16.F32.PACK_AB R12, R105, R104 ;  /* 0x00000068690c723e */ /* 0x000fe400000010ff */
[----:B------:R-:W-:-:S02]  /*a7f0*/  F2FP.BF16.F32.PACK_AB R13, R107, R106 ;  /* 0x0000006a6b0d723e */ /* 0x000fc400000010ff */
[----:B------:R-:W-:Y:S02]  /*a800*/  F2FP.BF16.F32.PACK_AB R14, R109, R108 ;  /* 0x0000006c6d0e723e */ /* 0x000fe400000010ff */
[----:B------:R-:W-:Y:S02]  /*a810*/  F2FP.BF16.F32.PACK_AB R15, R111, R110 ;  /* 0x0000006e6f0f723e */ /* 0x000fe400000010ff */
[----:B------:R-:W-:Y:S02]  /*a820*/  MOV R22, R22 ;  /* 0x0000001600167202 */ /* 0x000fe40000000f00 */
[----:B------:R-:W-:Y:S02]  /*a830*/  MOV R156, R156 ;  /* 0x0000009c009c7202 */ /* 0x000fe40000000f00 */
[----:B------:R-:W-:Y:S02]  /*a840*/  MOV R4, R20 ;  /* 0x0000001400047202 */ /* 0x000fe40000000f00 */
[----:B0-----:R-:W-:Y:S01]  /*a850*/  F2FP.BF16.F32.PACK_AB R8, R113, R112 ;  /* 0x000000707108723e */ /* 0x001fe200000010ff */
[----:B------:R-:W0:Y:S01]  /*a860*/  LDC.64 R20, c[0x0][0xd00] ;  /* 0x00034000ff147b82 */ /* 0x000e220000000a00 */
[----:B------:R-:W-:-:S02]  /*a870*/  F2FP.BF16.F32.PACK_AB R9, R115, R114 ;  /* 0x000000727309723e */ /* 0x000fc400000010ff */
[----:B------:R-:W-:Y:S02]  /*a880*/  F2FP.BF16.F32.PACK_AB R10, R117, R116 ;  /* 0x00000074750a723e */ /* 0x000fe400000010ff */
[----:B------:R-:W-:Y:S02]  /*a890*/  F2FP.BF16.F32.PACK_AB R11, R119, R118 ;  /* 0x00000076770b723e */ /* 0x000fe400000010ff */
[----:B------:R-:W-:Y:S01]  /*a8a0*/  LOP3.LUT R23, R152, 0x380, RZ, 0xc0, !PT ;  /* 0x0000038098177812 */ /* 0x000fe200078ec0ff */
[----:B------:R2:W-:Y:S03]  /*a8b0*/  STSM.16.M88.4 [R155], R12 ;  /* 0x0000000c9b007844 */ /* 0x0005e60000000200 */
[----:B------:R-:W-:Y:S01]  /*a8c0*/  SHF.R.U64 R23, R23, 0x3, RZ ;  /* 0x0000000317177819 */ /* 0x000fe200000012ff */
[----:B------:R3:W-:Y:S03]  /*a8d0*/  STSM.16.M88.4 [R156], R8 ;  /* 0x000000089c007844 */ /* 0x0007e60000000200 */
[----:B------:R-:W-:-:S02]  /*a8e0*/  LOP3.LUT R152, R23, R152, RZ, 0x3c, !PT ;  /* 0x0000009817987212 */ /* 0x000fc400078e3cff */
[----:B--2---:R-:W-:Y:S01]  /*a8f0*/  F2FP.BF16.F32.PACK_AB R12, R121, R120 ;  /* 0x00000078790c723e */ /* 0x004fe200000010ff */
[--C-:B------:R-:W-:Y:S01]  /*a900*/  IMAD.X R155, RZ, RZ, R153.reuse, P0 ;  /* 0x000000ffff9b7224 */ /* 0x100fe200000e0699 */
[----:B------:R-:W-:Y:S02]  /*a910*/  F2FP.BF16.F32.PACK_AB R13, R123, R122 ;  /* 0x0000007a7b0d723e */ /* 0x000fe400000010ff */
[----:B------:R-:W-:Y:S02]  /*a920*/  F2FP.BF16.F32.PACK_AB R14, R125, R124 ;  /* 0x0000007c7d0e723e */ /* 0x000fe400000010ff */
[----:B------:R-:W-:Y:S01]  /*a930*/  F2FP.BF16.F32.PACK_AB R15, R127, R126 ;  /* 0x0000007e7f0f723e */ /* 0x000fe200000010ff */
[----:B------:R-:W-:Y:S01]  /*a940*/  IMAD.X R153, RZ, RZ, R153, P1 ;  /* 0x000000ffff997224 */ /* 0x000fe200008e0699 */
[----:B---3--:R-:W-:Y:S02]  /*a950*/  F2FP.BF16.F32.PACK_AB R8, R129, R128 ;  /* 0x000000808108723e */ /* 0x008fe400000010ff */
[----:B------:R-:W-:-:S02]  /*a960*/  F2FP.BF16.F32.PACK_AB R9, R131, R130 ;  /* 0x000000828309723e */ /* 0x000fc400000010ff */
[----:B------:R-:W-:Y:S02]  /*a970*/  F2FP.BF16.F32.PACK_AB R10, R133, R132 ;  /* 0x00000084850a723e */ /* 0x000fe400000010ff */
[----:B------:R-:W-:Y:S01]  /*a980*/  F2FP.BF16.F32.PACK_AB R11, R135, R134 ;  /* 0x00000086870b723e */ /* 0x000fe200000010ff */
[----:B------:R2:W-:Y:S01]  /*a990*/  STSM.16.M88.4 [R4], R12 ;  /* 0x0000000c04007844 */ /* 0x0005e20000000200 */
[----:B------:R-:W-:Y:S02]  /*a9a0*/  MOV R154, R154 ;  /* 0x0000009a009a7202 */ /* 0x000fe40000000f00 */
[----:B------:R-:W-:Y:S01]  /*a9b0*/  MOV R152, R152 ;  /* 0x0000009800987202 */ /* 0x000fe20000000f00 */
[----:B------:R3:W-:Y:S01]  /*a9c0*/  STSM.16.M88.4 [R22], R8 ;  /* 0x0000000816007844 */ /* 0x0007e20000000200 */
[----:B--2---:R-:W-:Y:S02]  /*a9d0*/  F2FP.BF16.F32.PACK_AB R12, R137, R136 ;  /* 0x00000088890c723e */ /* 0x004fe400000010ff */
[----:B------:R-:W-:-:S02]  /*a9e0*/  F2FP.BF16.F32.PACK_AB R13, R139, R138 ;  /* 0x0000008a8b0d723e */ /* 0x000fc400000010ff */
[----:B------:R-:W-:Y:S02]  /*a9f0*/  F2FP.BF16.F32.PACK_AB R14, R141, R140 ;  /* 0x0000008c8d0e723e */ /* 0x000fe400000010ff */
[----:B------:R-:W-:Y:S02]  /*aa00*/  F2FP.BF16.F32.PACK_AB R15, R143, R142 ;  /* 0x0000008e8f0f723e */ /* 0x000fe400000010ff */
[----:B---3--:R-:W-:Y:S02]  /*aa10*/  F2FP.BF16.F32.PACK_AB R8, R145, R144 ;  /* 0x000000909108723e */ /* 0x008fe400000010ff */
[----:B------:R-:W-:Y:S02]  /*aa20*/  F2FP.BF16.F32.PACK_AB R9, R147, R146 ;  /* 0x000000929309723e */ /* 0x000fe400000010ff */
[----:B------:R-:W-:Y:S02]  /*aa30*/  F2FP.BF16.F32.PACK_AB R10, R149, R148 ;  /* 0x00000094950a723e */ /* 0x000fe400000010ff */
[----:B------:R-:W-:Y:S01]  /*aa40*/  F2FP.BF16.F32.PACK_AB R11, R151, R150 ;  /* 0x00000096970b723e */ /* 0x000fe200000010ff */
[----:B------:R2:W-:Y:S04]  /*aa50*/  STSM.16.M88.4 [R154], R12 ;  /* 0x0000000c9a007844 */ /* 0x0005e80000000200 */
[----:B------:R3:W-:Y:S01]  /*aa60*/  STSM.16.M88.4 [R152], R8 ;  /* 0x0000000898007844 */ /* 0x0007e20000000200 */
[----:B0-----:R-:W-:Y:S01]  /*aa70*/  ISETP.NE.U32.AND P0, PT, R20, RZ, PT ;  /* 0x000000ff1400720c */ /* 0x001fe20003f05070 */
[----:B------:R-:W-:-:S03]  /*aa80*/  IMAD.SHL.U32 R23, R211, 0x4, RZ ;  /* 0x00000004d3177824 */ /* 0x000fc600078e00ff */
[----:B------:R-:W-:Y:S02]  /*aa90*/  ISETP.NE.AND.EX P0, PT, R21, RZ, PT, P0 ;  /* 0x000000ff1500720c */ /* 0x000fe40003f05300 */
[----:B------:R-:W-:Y:S01]  /*aaa0*/  SHF.L.U64.HI R156, R211, 0x2, R216 ;  /* 0x00000002d39c7819 */ /* 0x000fe200000102d8 */
[----:B------:R-:W-:Y:S01]  /*aab0*/  IMAD.MOV.U32 R4, RZ, RZ, RZ ;  /* 0x000000ffff047224 */ /* 0x000fe200078e00ff */
[----:B------:R-:W-:Y:S01]  /*aac0*/  BAR.SYNC.DEFER_BLOCKING 0x1, 0x100 ;  /* 0x0044000000007b1d */ /* 0x000fe20000010000 */
[----:B--2---:R-:W-:-:S07]  /*aad0*/  IADD3 R12, P1, R23, R20, RZ ;  /* 0x00000014170c7210 */ /* 0x004fce0007f3e0ff */
[----:B---3--:R-:W0:Y:S01]  /*aae0*/  LDC R10, c[0x0][0xbd4] ;  /* 0x0002f500ff0a7b82 */ /* 0x008e220000000800 */
[----:B------:R-:W-:Y:S02]  /*aaf0*/  IMAD.X R13, R156, 0x1, R21, P1 ;  /* 0x000000019c0d7824 */ /* 0x000fe400008e0615 */
[----:B------:R-:W-:-:S05]  /*ab00*/  IMAD.MOV.U32 R153, RZ, RZ, 0xab8 ;  /* 0x00000ab8ff997424 */ /* 0x000fca00078e00ff */
[----:B------:R-:W2:Y:S01]  /*ab10*/  LDC R152, c[0x0][0xce8] ;  /* 0x00033a00ff987b82 */ /* 0x000ea20000000800 */
[----:B------:R-:W3:Y:S01]  /*ab20*/  @P0 LDG.E R4, desc[UR38][R12.64] ;  /* 0x000000260c040981 */ /* 0x000ee2000c1e1900 */
[----:B------:R-:W-:-:S04]  /*ab30*/  ISETP.NE.U32.AND P1, PT, RZ, UR4, PT ;  /* 0x00000004ff007c0c */ /* 0x000fc8000bf25070 */
[----:B------:R-:W-:-:S13]  /*ab40*/  ISETP.NE.AND.EX P1, PT, RZ, UR5, PT, P1 ;  /* 0x00000005ff007c0c */ /* 0x000fda000bf25310 */
[----:B------:R-:W-:-:S04]  /*ab50*/  @P1 IADD3 R8, P2, R23, UR4, RZ ;  /* 0x0000000417081c10 */ /* 0x000fc8000ff5e0ff */
[----:B------:R-:W-:Y:S02]  /*ab60*/  @P1 IADD3.X R9, R156, UR5, RZ, P2, !PT ;  /* 0x000000059c091c10 */ /* 0x000fe400097fe4ff */
[----:B------:R-:W-:Y:S01]  /*ab70*/  ISETP.NE.AND P2, PT, R213, RZ, PT ;  /* 0x000000ffd500720c */ /* 0x000fe20003f45270 */
[----:B------:R-:W-:-:S03]  /*ab80*/  ULDC UR4, c[0x0][0xb88] ;  /* 0x0002e20000047ab9 */ /* 0x000fc60000000800 */
[----:B0-----:R-:W-:Y:S01]  /*ab90*/  SEL R10, R213, R10, P2 ;  /* 0x0000000ad50a7207 */ /* 0x001fe20001000000 */
[----:B------:R-:W-:-:S03]  /*aba0*/  IMAD.U32 R23, RZ, RZ, UR4 ;  /* 0x00000004ff177e24 */ /* 0x000fc6000f8e00ff */
[----:B------:R-:W-:-:S03]  /*abb0*/  ISETP.GT.AND P3, PT, R10, 0x1, PT ;  /* 0x000000010a00780c */ /* 0x000fc60003f64270 */
[----:B------:R0:W5:Y:S01]  /*abc0*/  @P1 LDG.E R23, desc[UR38][R8.64] ;  /* 0x0000002608171981 */ /* 0x000162000c1e1900 */
[----:B------:R-:W-:-:S04]  /*abd0*/  SEL R153, R153, 0xa78, P3 ;  /* 0x00000a7899997807 */ /* 0x000fc80001800000 */
[----:B------:R-:W1:Y:S08]  /*abe0*/  LDC.64 R10, c[0x0][R153+0x218] ;  /* 0x00008600990a7b82 */ /* 0x000e700000000a00 */
[----:B0-----:R-:W0:Y:S01]  /*abf0*/  LDC.64 R8, c[0x0][R153+0x220] ;  /* 0x0000880099087b82 */ /* 0x001e220000000a00 */
[----:B------:R-:W-:Y:S02]  /*ac00*/  ISETP.NE.U32.AND P2, PT, R20, RZ, PT ;  /* 0x000000ff1400720c */ /* 0x000fe40003f45070 */
[----:B--2---:R-:W-:-:S02]  /*ac10*/  ISETP.NE.AND P4, PT, R152, 0x1, PT ;  /* 0x000000019800780c */ /* 0x004fc40003f85270 */
[----:B------:R-:W-:-:S04]  /*ac20*/  ISETP.NE.AND.EX P2, PT, R21, RZ, PT, P2 ;  /* 0x000000ff1500720c */ /* 0x000fc80003f45320 */
[----:B------:R-:W-:Y:S02]  /*ac30*/  SEL R211, R211, RZ, !P2 ;  /* 0x000000ffd3d37207 */ /* 0x000fe40005000000 */
[----:B------:R-:W-:Y:S01]  /*ac40*/  SEL R15, R216, RZ, !P2 ;  /* 0x000000ffd80f7207 */ /* 0x000fe20005000000 */
[----:B-1----:R-:W-:-:S04]  /*ac50*/  IMAD R11, R11, R212, RZ ;  /* 0x000000d40b0b7224 */ /* 0x002fc800078e02ff */
[----:B------:R-:W1:Y:S01]  /*ac60*/  @P4 LDC R155, c[0x0][0xcec] ;  /* 0x00033b00ff9b4b82 */ /* 0x000e620000000800 */
[----:B0-----:R-:W-:-:S07]  /*ac70*/  IMAD R9, R9, R211, RZ ;  /* 0x000000d309097224 */ /* 0x001fce00078e02ff */
[----:B------:R-:W0:Y:S01]  /*ac80*/  @P4 LDC R157, c[0x0][0xcf0] ;  /* 0x00033c00ff9d4b82 */ /* 0x000e220000000800 */
[C---:B------:R-:W-:Y:S02]  /*ac90*/  IMAD R21, R8.reuse, R15, R9 ;  /* 0x0000000f08157224 */ /* 0x040fe400078e0209 */
[----:B------:R-:W-:-:S04]  /*aca0*/  IMAD.WIDE.U32 R14, R8, R211, RZ ;  /* 0x000000d3080e7225 */ /* 0x000fc800078e00ff */
[----:B------:R-:W-:-:S04]  /*acb0*/  IMAD.WIDE.U32 R8, R10, R212, RZ ;  /* 0x000000d40a087225 */ /* 0x000fc800078e00ff */
[----:B------:R-:W-:Y:S02]  /*acc0*/  IMAD.IADD R158, R15, 0x1, R21 ;  /* 0x000000010f9e7824 */ /* 0x000fe400078e0215 */
[----:B------:R-:W2:Y:S01]  /*acd0*/  LDC.64 R20, c[0x0][R153+0x228] ;  /* 0x00008a0099147b82 */ /* 0x000ea20000000a00 */
[----:B------:R-:W-:-:S07]  /*ace0*/  IMAD.IADD R156, R9, 0x1, R11 ;  /* 0x00000001099c7824 */ /* 0x000fce00078e020b */
[----:B------:R-:W1:Y:S01]  /*acf0*/  LDC.64 R10, c[0x0][0xca8] ;  /* 0x00032a00ff0a7b82 */ /* 0x000e620000000a00 */
[----:B------:R-:W-:Y:S01]  /*ad00*/  IMAD.IADD R22, R210, 0x1, R18 ;  /* 0x00000001d2167824 */ /* 0x000fe200078e0212 */
[----:B----4-:R-:W-:-:S05]  /*ad10*/  SEL R9, R160, RZ, P3 ;  /* 0x000000ffa0097207 */ /* 0x010fca0001800000 */
[-C--:B--2---:R-:W-:Y:S02]  /*ad20*/  IMAD R159, R21, R9.reuse, RZ ;  /* 0x00000009159f7224 */ /* 0x084fe400078e02ff */
[----:B------:R-:W-:Y:S01]  /*ad30*/  IMAD.WIDE.U32 R20, R20, R9, RZ ;  /* 0x0000000914147225 */ /* 0x000fe200078e00ff */
[----:B-1----:R-:W1:Y:S03]  /*ad40*/  @!P3 LDC R10, c[0x0][0xc50] ;  /* 0x00031400ff0abb82 */ /* 0x002e660000000800 */
[----:B------:R-:W-:-:S05]  /*ad50*/  IMAD.IADD R159, R21, 0x1, R159 ;  /* 0x00000001159f7824 */ /* 0x000fca00078e029f */
[----:B------:R-:W2:Y:S01]  /*ad60*/  @!P3 LDC R11, c[0x0][0xc54] ;  /* 0x00031500ff0bbb82 */ /* 0x000ea20000000800 */
[----:B---3--:R-:W-:-:S07]  /*ad70*/  IADD3 R154, P2, P5, R14, R8, R4 ;  /* 0x000000080e9a7210 */ /* 0x008fce0007d5e004 */
[----:B------:R3:W4:Y:S01]  /*ad80*/  LDC.64 R14, c[0x0][R153+0x210] ;  /* 0x00008400990e7b82 */ /* 0x0007220000000a00 */
[----:B------:R-:W-:-:S04]  /*ad90*/  @P4 IMAD.HI.U32 R8, R22, R155, RZ ;  /* 0x0000009b16084227 */ /* 0x000fc800078e00ff */
[----:B------:R-:W-:Y:S01]  /*ada0*/  IMAD.MOV.U32 R155, RZ, RZ, R22 ;  /* 0x000000ffff9b7224 */ /* 0x000fe200078e0016 */
[----:B0-----:R-:W-:Y:S02]  /*adb0*/  @P4 SHF.R.U32.HI R155, RZ, R157, R8 ;  /* 0x0000009dff9b4219 */ /* 0x001fe40000011608 */
[----:B------:R-:W-:-:S03]  /*adc0*/  SHF.R.S32.HI R9, RZ, 0x1f, R4 ;  /* 0x0000001fff097819 */ /* 0x000fc60000011404 */
[----:B------:R-:W-:Y:S01]  /*add0*/  IMAD.MOV R21, RZ, RZ, -R155 ;  /* 0x000000ffff157224 */ /* 0x000fe200078e0a9b */
[----:B------:R-:W-:Y:S02]  /*ade0*/  IADD3.X R157, R158, R156, R9, P2, P5 ;  /* 0x0000009c9e9d7210 */ /* 0x000fe400017ea409 */
[----:B------:R-:W-:Y:S02]  /*adf0*/  IADD3 R20, P2, P5, R155, R154, R20 ;  /* 0x0000009a9b147210 */ /* 0x000fe40007d5e014 */
[----:B------:R-:W-:Y:S01]  /*ae00*/  SHF.R.S32.HI R8, RZ, 0x1f, R155 ;  /* 0x0000001fff087819 */ /* 0x000fe2000001149b */
[----:B------:R-:W-:-:S03]  /*ae10*/  IMAD R155, R152, R21, R22 ;  /* 0x00000015989b7224 */ /* 0x000fc600078e0216 */
[----:B------:R-:W-:Y:S02]  /*ae20*/  IADD3.X R21, R8, R157, R159, P2, P5 ;  /* 0x0000009d08157210 */ /* 0x000fe400017ea49f */
[----:B---3--:R-:W-:Y:S01]  /*ae30*/  SHF.R.S32.HI R153, RZ, 0x1f, R155 ;  /* 0x0000001fff997819 */ /* 0x008fe2000001149b */
[-C--:B----4-:R-:W-:Y:S02]  /*ae40*/  IMAD R8, R15, R155.reuse, RZ ;  /* 0x0000009b0f087224 */ /* 0x090fe400078e02ff */
[----:B------:R-:W-:-:S04]  /*ae50*/  IMAD.WIDE.U32 R20, R14, R155, R20 ;  /* 0x0000009b0e147225 */ /* 0x000fc800078e0014 */
[----:B------:R-:W-:Y:S01]  /*ae60*/  IMAD R153, R14, R153, R8 ;  /* 0x000000990e997224 */ /* 0x000fe200078e0208 */
[----:B-1----:R-:W-:-:S03]  /*ae70*/  LEA R15, P2, R20, R10, 0x2 ;  /* 0x0000000a140f7211 */ /* 0x002fc600078410ff */
[----:B------:R-:W-:-:S05]  /*ae80*/  IMAD.IADD R8, R21, 0x1, R153 ;  /* 0x0000000115087824 */ /* 0x000fca00078e0299 */
[----:B--2---:R-:W-:Y:S01]  /*ae90*/  LEA.HI.X R21, R20, R11, R8, 0x2, P2 ;  /* 0x0000000b14157211 */ /* 0x004fe200010f1408 */
[----:B------:R-:W-:Y:S06]  /*aea0*/  @P1 BRA `(.L_x_5377) ;  /* 0x0000000000101947 */ /* 0x000fec0003800000 */
[----:B------:R-:W-:Y:S05]  /*aeb0*/  @!P0 BRA `(.L_x_5377) ;  /* 0x00000000000c8947 */ /* 0x000fea0003800000 */
[----:B------:R-:W2:Y:S04]  /*aec0*/  LDG.E R8, desc[UR38][R12.64] ;  /* 0x000000260c087981 */ /* 0x000ea8000c1e1900 */
[----:B-----5:R-:W2:Y:S02]  /*aed0*/  LDG.E R23, desc[UR38][R12.64+0x4] ;  /* 0x000004260c177981 */ /* 0x020ea4000c1e1900 */
[----:B--2---:R-:W-:-:S07]  /*aee0*/  IMAD.IADD R23, R23, 0x1, -R8 ;  /* 0x0000000117177824 */ /* 0x004fce00078e0a08 */
.L_x_5377:
[----:B------:R-:W2:Y:S01]  /*aef0*/  LDL R8, [R1+0x7c] ;  /* 0x00007c0001087983 */ /* 0x000ea20000100800 */
[----:B------:R-:W0:Y:S03]  /*af00*/  S2R R10, SR_TID.X ;  /* 0x00000000000a7919 */ /* 0x000e260000002100 */
[----:B------:R-:W-:Y:S04]  /*af10*/  SHFL.IDX PT, R11, R21, RZ, 0x1c1f ;  /* 0x001c1fff150b7589 */ /* 0x000fe800000e0000 */
[----:B------:R-:W-:Y:S04]  /*af20*/  SHFL.IDX PT, R12, R15, 0x1, 0x1c1f ;  /* 0x003c1f000f0c7f89 */ /* 0x000fe800000e0000 */
[----:B------:R-:W-:Y:S01]  /*af30*/  SHFL.IDX PT, R13, R21, 0x1, 0x1c1f ;  /* 0x003c1f00150d7f89 */ /* 0x000fe200000e0000 */
[----:B0-----:R-:W-:-:S05]  /*af40*/  VIADD R14, R10, 0xffffff80 ;  /* 0xffffff800a0e7836 */ /* 0x001fca0000000000 */
[----:B------:R-:W-:-:S04]  /*af50*/  SHF.R.S32.HI R20, RZ, 0x1f, R14 ;  /* 0x0000001fff147819 */ /* 0x000fc8000001140e */
[----:B------:R-:W-:-:S04]  /*af60*/  LEA.HI R20, R20, R14, RZ, 0x7 ;  /* 0x0000000e14147211 */ /* 0x000fc800078f38ff */
[----:B------:R-:W-:Y:S01]  /*af70*/  LOP3.LUT R20, R20, 0xffffff80, RZ, 0xc0, !PT ;  /* 0xffffff8014147812 */ /* 0x000fe200078ec0ff */
[----:B------:R-:W0:Y:S04]  /*af80*/  SHFL.IDX PT, R10, R15, RZ, 0x1c1f ;  /* 0x001c1fff0f0a7589 */ /* 0x000e2800000e0000 */
[----:B------:R-:W-:-:S05]  /*af90*/  IMAD.IADD R20, R14, 0x1, -R20 ;  /* 0x000000010e147824 */ /* 0x000fca00078e0a14 */
[----:B------:R-:W-:Y:S01]  /*afa0*/  LOP3.LUT P0, RZ, R20, 0x3, RZ, 0xc0, !PT ;  /* 0x0000000314ff7812 */ /* 0x000fe2000780c0ff */
[----:B--2---:R-:W-:Y:S02]  /*afb0*/  IMAD.IADD R14, R8, 0x1, R18 ;  /* 0x00000001080e7824 */ /* 0x004fe400078e0212 */
[----:B-----5:R-:W-:Y:S02]  /*afc0*/  IMAD R8, R23, R152, RZ ;  /* 0x0000009817087224 */ /* 0x020fe400078e02ff */
[----:B------:R-:W-:-:S03]  /*afd0*/  VIADD R20, R14, 0x8 ;  /* 0x000000080e147836 */ /* 0x000fc60000000000 */
[-C--:B------:R-:W-:Y:S02]  /*afe0*/  ISETP.GE.OR P1, PT, R14, R8.reuse, P0 ;  /* 0x000000080e00720c */ /* 0x080fe40000726670 */
[----:B------:R-:W-:-:S11]  /*aff0*/  ISETP.GE.OR P0, PT, R20, R8, P0 ;  /* 0x000000081400720c */ /* 0x000fd60000706670 */
[----:B0-----:R0:W-:Y:S04]  /*b000*/  @!P1 ST.E desc[UR38][R10.64], R3 ;  /* 0x000000030a009985 */ /* 0x0011e8000c101926 */
[----:B------:R0:W-:Y:S01]  /*b010*/  @!P0 ST.E desc[UR38][R12.64], R2 ;  /* 0x000000020c008985 */ /* 0x0001e2000c101926 */
[----:B------:R-:W-:Y:S05]  /*b020*/  @P3 BRA `(.L_x_5378) ;  /* 0x0000000c00f83947 */ /* 0x000fea0003800000 */
[----:B------:R-:W1:Y:S01]  /*b030*/  S2R R153, SR_TID.X ;  /* 0x0000000000997919 */ /* 0x000e620000002100 */
[----:B------:R-:W-:Y:S01]  /*b040*/  ULDC.64 UR4, c[0x0][0xba0] ;  /* 0x0002e80000047ab9 */ /* 0x000fe20000000a00 */
[----:B------:R-:W2:Y:S01]  /*b050*/  @P4 LDC R81, c[0x0][0xcf0] ;  /* 0x00033c00ff514b82 */ /* 0x000ea20000000800 */
[----:B-1----:R-:W-:-:S05]  /*b060*/  VIADD R153, R153, 0xffffff80 ;  /* 0xffffff8099997836 */ /* 0x002fca0000000000 */
[----:B0-----:R-:W-:-:S04]  /*b070*/  SHF.R.S32.HI R2, RZ, 0x1f, R153 ;  /* 0x0000001fff027819 */ /* 0x001fc80000011499 */
        /* <DEDUP_REMOVED lines=10> */
[----:B------:R-:W-:Y:S02]  /*b120*/  LOP3.LUT R24, R25, 0x380, RZ, 0xc0, !PT ;  /* 0x0000038019187812 */ /* 0x000fe400078ec0ff */
[----:B------:R-:W-:Y:S02]  /*b130*/  IADD3 R29, P1, R16, 0x3000, RZ ;  /* 0x00003000101d7810 */ /* 0x000fe40007f3e0ff */
[----:B------:R-:W-:-:S02]  /*b140*/  SHF.R.U64 R20, R20, 0x3, RZ ;  /* 0x0000000314147819 */ /* 0x000fc400000012ff */
[----:B------:R-:W-:Y:S02]  /*b150*/  SHF.R.U64 R24, R24, 0x3, RZ ;  /* 0x0000000318187819 */ /* 0x000fe400000012ff */
[----:B------:R-:W-:Y:S02]  /*b160*/  LOP3.LUT R28, R29, 0x380, RZ, 0xc0, !PT ;  /* 0x000003801d1c7812 */ /* 0x000fe400078ec0ff */
[----:B------:R-:W-:Y:S01]  /*b170*/  LOP3.LUT R20, R20, R21, RZ, 0x3c, !PT ;  /* 0x0000001514147212 */ /* 0x000fe200078e3cff */
[--C-:B------:R-:W-:Y:S01]  /*b180*/  IMAD.X R21, RZ, RZ, R17.reuse, P3 ;  /* 0x000000ffff157224 */ /* 0x100fe200018e0611 */
[----:B------:R-:W-:Y:S01]  /*b190*/  LOP3.LUT R24, R24, R25, RZ, 0x3c, !PT ;  /* 0x0000001918187212 */ /* 0x000fe200078e3cff */
[----:B------:R-:W-:Y:S01]  /*b1a0*/  IMAD.X R25, RZ, RZ, R17, P2 ;  /* 0x000000ffff197224 */ /* 0x000fe200010e0611 */
[C---:B------:R-:W-:Y:S02]  /*b1b0*/  IADD3 R33, P0, R16.reuse, 0x4000, RZ ;  /* 0x0000400010217810 */ /* 0x040fe40007f1e0ff */
        /* <DEDUP_REMOVED lines=8> */
[----:B------:R-:W-:Y:S02]  /*b240*/  LOP3.LUT R32, R33, 0x380, RZ, 0xc0, !PT ;  /* 0x0000038021207812 */ /* 0x000fe400078ec0ff */
[----:B------:R-:W-:Y:S02]  /*b250*/  LOP3.LUT R36, R37, 0x380, RZ, 0xc0, !PT ;  /* 0x0000038025247812 */ /* 0x000fe400078ec0ff */
[----:B------:R-:W-:Y:S02]  /*b260*/  LOP3.LUT R40, R41, 0x380, RZ, 0xc0, !PT ;  /* 0x0000038029287812 */ /* 0x000fe400078ec0ff */
[----:B------:R-:W-:-:S02]  /*b270*/  LOP3.LUT R44, R45, 0x380, RZ, 0xc0, !PT ;  /* 0x000003802d2c7812 */ /* 0x000fc400078ec0ff */
[----:B------:R-:W-:Y:S02]  /*b280*/  LOP3.LUT R48, R49, 0x380, RZ, 0xc0, !PT ;  /* 0x0000038031307812 */ /* 0x000fe400078ec0ff */
[----:B------:R-:W-:Y:S01]  /*b290*/  LOP3.LUT R28, R28, R29, RZ, 0x3c, !PT ;  /* 0x0000001d1c1c7212 */ /* 0x000fe200078e3cff */
[----:B------:R-:W-:Y:S01]  /*b2a0*/  IMAD.X R29, RZ, RZ, R17, P1 ;  /* 0x000000ffff1d7224 */ /* 0x000fe200008e0611 */
[----:B------:R-:W-:Y:S02]  /*b2b0*/  IADD3 R53, P1, R16, 0x9000, RZ ;  /* 0x0000900010357810 */ /* 0x000fe40007f3e0ff */
[----:B------:R-:W-:Y:S02]  /*b2c0*/  SHF.R.U64 R32, R32, 0x3, RZ ;  /* 0x0000000320207819 */ /* 0x000fe400000012ff */
[----:B------:R-:W-:Y:S02]  /*b2d0*/  SHF.R.U64 R36, R36, 0x3, RZ ;  /* 0x0000000324247819 */ /* 0x000fe400000012ff */
[----:B------:R-:W-:Y:S01]  /*b2e0*/  LOP3.LUT R13, R16, 0x380, RZ, 0xc0, !PT ;  /* 0x00000380100d7812 */ /* 0x000fe200078ec0ff */
[----:B------:R-:W-:Y:S01]  /*b2f0*/  IMAD R9, R4, UR5, R9 ;  /* 0x0000000504097c24 */ /* 0x000fe2000f8e0209 */
[----:B------:R-:W-:Y:S01]  /*b300*/  SHF.R.U64 R40, R40, 0x3, RZ ;  /* 0x0000000328287819 */ /* 0x000fe200000012ff */
[----:B------:R-:W5:Y:S01]  /*b310*/  LD.E.128 R28, desc[UR38][R28.64] ;  /* 0x000000261c1c7980 */ /* 0x000f62000c101d00 */
        /* <DEDUP_REMOVED lines=25> */
[----:B------:R-:W-:Y:S01]  /*b4b0*/  LOP3.LUT R64, R65, 0x380, RZ, 0xc0, !PT ;  /* 0x0000038041407812 */ /* 0x000fe200078ec0ff */
[----:B------:R-:W5:Y:S01]  /*b4c0*/  LD.E.128 R48, desc[UR38][R48.64] ;  /* 0x0000002630307980 */ /* 0x000f62000c101d00 */
[----:B------:R-:W-:Y:S02]  /*b4d0*/  LOP3.LUT R68, R69, 0x380, RZ, 0xc0, !PT ;  /* 0x0000038045447812 */ /* 0x000fe400078ec0ff */
[----:B------:R-:W-:Y:S02]  /*b4e0*/  LOP3.LUT R72, R73, 0x380, RZ, 0xc0, !PT ;  /* 0x0000038049487812 */ /* 0x000fe400078ec0ff */
[----:B------:R-:W-:Y:S02]  /*b4f0*/  SHF.R.U64 R13, R13, 0x3, RZ ;  /* 0x000000030d0d7819 */ /* 0x000fe400000012ff */
[----:B------:R-:W-:Y:S01]  /*b500*/  LOP3.LUT R52, R52, R53, RZ, 0x3c, !PT ;  /* 0x0000003534347212 */ /* 0x000fe200078e3cff */
[----:B------:R-:W-:Y:S01]  /*b510*/  IMAD.X R53, RZ, RZ, R17, P1 ;  /* 0x000000ffff357224 */ /* 0x000fe200008e0611 */
[----:B------:R-:W-:-:S02]  /*b520*/  IADD3 R11, P1, R16, 0xf000, RZ ;  /* 0x0000f000100b7810 */ /* 0x000fc40007f3e0ff */
[----:B------:R-:W-:Y:S02]  /*b530*/  SHF.R.U64 R56, R56, 0x3, RZ ;  /* 0x0000000338387819 */ /* 0x000fe400000012ff */
[----:B------:R-:W-:Y:S01]  /*b540*/  SHF.R.U64 R60, R60, 0x3, RZ ;  /* 0x000000033c3c7819 */ /* 0x000fe200000012ff */
[----:B------:R-:W-:Y:S01]  /*b550*/  IMAD.X R77, RZ, RZ, R17, P1 ;  /* 0x000000ffff4d7224 */ /* 0x000fe200008e0611 */
[----:B------:R-:W-:Y:S01]  /*b560*/  SHF.R.U64 R64, R64, 0x3, RZ ;  /* 0x0000000340407819 */ /* 0x000fe200000012ff */
[----:B------:R-:W5:Y:S01]  /*b570*/  LD.E.128 R52, desc[UR38][R52.64] ;  /* 0x0000002634347980 */ /* 0x000f62000c101d00 */
[----:B------:R-:W-:Y:S02]  /*b580*/  SHF.R.U64 R68, R68, 0x3, RZ ;  /* 0x0000000344447819 */ /* 0x000fe400000012ff */
[----:B------:R-:W-:Y:S02]  /*b590*/  SHF.R.U64 R72, R72, 0x3, RZ ;  /* 0x0000000348487819 */ /* 0x000fe400000012ff */
[----:B------:R-:W-:-:S02]  /*b5a0*/  LOP3.LUT R16, R13, R16, RZ, 0x3c, !PT ;  /* 0x000000100d107212 */ /* 0x000fc400078e3cff */
        /* <DEDUP_REMOVED lines=11> */
[----:B------:R-:W-:Y:S01]  /*b660*/  LOP3.LUT R10, R11, 0x380, RZ, 0xc0, !PT ;  /* 0x000003800b0a7812 */ /* 0x000fe200078ec0ff */
[----:B------:R-:W-:-:S02]  /*b670*/  IMAD.IADD R85, R3, 0x1, R18 ;  /* 0x0000000103557824 */ /* 0x000fc400078e0212 */
[----:B------:R-:W5:Y:S01]  /*b680*/  LD.E.128 R56, desc[UR38][R56.64] ;  /* 0x0000002638387980 */ /* 0x000f62000c101d00 */
[----:B------:R-:W-:-:S03]  /*b690*/  SHF.R.U64 R10, R10, 0x3, RZ ;  /* 0x000000030a0a7819 */ /* 0x000fc600000012ff */
[----:B------:R-:W5:Y:S01]  /*b6a0*/  LD.E.128 R60, desc[UR38][R60.64] ;  /* 0x000000263c3c7980 */ /* 0x000f62000c101d00 */
[----:B------:R-:W-:Y:S01]  /*b6b0*/  LOP3.LUT R76, R10, R11, RZ, 0x3c, !PT ;  /* 0x0000000b0a4c7212 */ /* 0x000fe200078e3cff */
[----:B0-----:R-:W0:Y:S01]  /*b6c0*/  @P4 LDC R17, c[0x0][0xcec] ;  /* 0x00033b00ff114b82 */ /* 0x001e220000000800 */
[----:B------:R-:W-:Y:S01]  /*b6d0*/  IMAD.WIDE.U32 R10, R4, UR4, RZ ;  /* 0x00000004040a7c25 */ /* 0x000fe2000f8e00ff */
[----:B------:R-:W-:Y:S01]  /*b6e0*/  ULDC.64 UR4, c[0x0][0xbe8] ;  /* 0x0002fa0000047ab9 */ /* 0x000fe20000000a00 */
[----:B------:R-:W5:Y:S02]  /*b6f0*/  LD.E.128 R64, desc[UR38][R64.64] ;  /* 0x0000002640407980 */ /* 0x000f64000c101d00 */
[----:B------:R-:W-:Y:S02]  /*b700*/  IMAD.IADD R11, R11, 0x1, R9 ;  /* 0x000000010b0b7824 */ /* 0x000fe400078e0209 */
[----:B------:R-:W-:Y:S01]  /*b710*/  IMAD R9, R80, 0x20, R3 ;  /* 0x0000002050097824 */ /* 0x000fe200078e0203 */
[----:B------:R-:W-:Y:S01]  /*b720*/  SHF.R.S32.HI R16, RZ, 0x1f, R211 ;  /* 0x0000001fff107819 */ /* 0x000fe200000114d3 */
[----:B------:R-:W-:Y:S01]  /*b730*/  IMAD.WIDE.U32 R10, R212, UR4, R10 ;  /* 0x00000004d40a7c25 */ /* 0x000fe2000f8e000a */
[----:B------:R-:W5:Y:S03]  /*b740*/  LD.E.128 R68, desc[UR38][R68.64] ;  /* 0x0000002644447980 */ /* 0x000f66000c101d00 */
[----:B------:R-:W-:Y:S01]  /*b750*/  IMAD.IADD R80, R18, 0x1, R9 ;  /* 0x0000000112507824 */ /* 0x000fe200078e0209 */
[----:B------:R-:W5:Y:S01]  /*b760*/  LD.E.128 R72, desc[UR38][R72.64] ;  /* 0x0000002648487980 */ /* 0x000f62000c101d00 */
[----:B------:R-:W-:Y:S01]  /*b770*/  IMAD R11, R212, UR5, R11 ;  /* 0x00000005d40b7c24 */ /* 0x000fe2000f8e020b */
[----:B------:R-:W-:Y:S01]  /*b780*/  ULDC.64 UR4, c[0x0][0xbf0] ;  /* 0x0002fc0000047ab9 */ /* 0x000fe20000000a00 */
[----:B------:R-:W-:Y:S01]  /*b790*/  IMAD.MOV.U32 R9, RZ, RZ, R80 ;  /* 0x000000ffff097224 */ /* 0x000fe200078e0050 */
[----:B------:R-:W5:Y:S01]  /*b7a0*/  LD.E.128 R76, desc[UR38][R76.64] ;  /* 0x000000264c4c7980 */ /* 0x000f62000c101d00 */
[----:B------:R-:W-:-:S02]  /*b7b0*/  IMAD R16, R16, UR4, RZ ;  /* 0x0000000410107c24 */ /* 0x000fc4000f8e02ff */
[----:B0-----:R-:W-:Y:S01]  /*b7c0*/  @P4 IMAD.HI.U32 R4, R80, R17, RZ ;  /* 0x0000001150044227 */ /* 0x001fe200078e00ff */
[----:B------:R-:W-:Y:S01]  /*b7d0*/  @!PT LDS RZ, [RZ] ;  /* 0x00000000fffff984 */ /* 0x000fe20000000800 */
[----:B------:R-:W-:Y:S01]  /*b7e0*/  @!PT LDS RZ, [RZ] ;  /* 0x00000000fffff984 */ /* 0x000fe20000000800 */
[----:B------:R-:W-:Y:S01]  /*b7f0*/  @!PT LDS RZ, [RZ] ;  /* 0x00000000fffff984 */ /* 0x000fe20000000800 */
[----:B------:R-:W-:Y:S01]  /*b800*/  @!PT LDS RZ, [RZ] ;  /* 0x00000000fffff984 */ /* 0x000fe20000000800 */
[----:B------:R0:W-:Y:S06]  /*b810*/  MEMBAR.ALL.CTA ;  /* 0x0000000000007992 */ /* 0x0001ec0000008000 */
[----:B0-----:R-:W0:Y:S01]  /*b820*/  FENCE.VIEW.ASYNC.S ;  /* 0x00000000000073c6 */ /* 0x001e220000000000 */
[----:B--2---:R-:W-:Y:S01]  /*b830*/  @P4 SHF.R.U32.HI R9, RZ, R81, R4 ;  /* 0x00000051ff094219 */ /* 0x004fe20000011604 */
[C---:B------:R-:W-:Y:S02]  /*b840*/  IMAD R17, R211.reuse, UR5, R16 ;  /* 0x00000005d3117c24 */ /* 0x040fe4000f8e0210 */
[----:B------:R-:W-:Y:S01]  /*b850*/  IMAD.WIDE.U32 R10, R211, UR4, R10 ;  /* 0x00000004d30a7c25 */ /* 0x000fe2000f8e000a */
[----:B------:R-:W-:Y:S01]  /*b860*/  SHF.R.S32.HI R4, RZ, 0x1f, R9 ;  /* 0x0000001fff047819 */ /* 0x000fe20000011409 */
[----:B------:R-:W-:-:S02]  /*b870*/  ULDC.64 UR4, c[0x0][0xbe0] ;  /* 0x0002f80000047ab9 */ /* 0x000fc40000000a00 */
[----:B------:R-:W-:Y:S02]  /*b880*/  IMAD.MOV R81, RZ, RZ, -R9 ;  /* 0x000000ffff517224 */ /* 0x000fe400078e0a09 */
[----:B------:R-:W-:Y:S02]  /*b890*/  IMAD.IADD R11, R11, 0x1, R17 ;  /* 0x000000010b0b7824 */ /* 0x000fe400078e0211 */
        /* <DEDUP_REMOVED lines=11> */
[----:B------:R-:W-:Y:S01]  /*b950*/  VIADD R9, R85, 0x40 ;  /* 0x0000004055097836 */ /* 0x000fe20000000000 */
[----:B------:R-:W-:Y:S01]  /*b960*/  LEA R4, P2, R10, UR4, 0x1 ;  /* 0x000000040a047c11 */ /* 0x000fe2000f8408ff */
[----:B------:R-:W-:-:S03]  /*b970*/  IMAD.IADD R11, R11, 0x1, R81 ;  /* 0x000000010b0b7824 */ /* 0x000fc600078e0251 */
[-C--:B------:R-:W-:Y:S02]  /*b980*/  ISETP.GE.AND P0, PT, R9, R8.reuse, PT ;  /* 0x000000080900720c */ /* 0x080fe40003f06270 */
[----:B------:R-:W-:Y:S02]  /*b990*/  LEA.HI.X R9, R10, UR5, R11, 0x1, P2 ;  /* 0x000000050a097c11 */ /* 0x000fe400090f0c0b */
[C---:B------:R-:W-:Y:S01]  /*b9a0*/  ISETP.GE.AND P2, PT, R85.reuse, R8, PT ;  /* 0x000000085500720c */ /* 0x040fe20003f46270 */
[----:B------:R-:W-:Y:S02]  /*b9b0*/  VIADD R0, R0, 0x32420 ;  /* 0x0003242000007836 */ /* 0x000fe40000000000 */
[----:B------:R-:W-:-:S03]  /*b9c0*/  VIADD R3, R85, 0x20 ;  /* 0x0000002055037836 */ /* 0x000fc60000000000 */
[----:B------:R-:W-:Y:S01]  /*b9d0*/  PRMT R0, RZ, 0x654, R0 ;  /* 0x00000654ff007816 */ /* 0x000fe20000000000 */
[C---:B------:R-:W-:Y:S01]  /*b9e0*/  VIADD R18, R2.reuse, 0x40 ;  /* 0x0000004002127836 */ /* 0x040fe20000000000 */
[----:B------:R-:W-:Y:S01]  /*b9f0*/  ISETP.GE.AND P1, PT, R3, R8, PT ;  /* 0x000000080300720c */ /* 0x000fe20003f26270 */
[C---:B------:R-:W-:Y:S01]  /*ba00*/  VIADD R86, R2.reuse, 0x80 ;  /* 0x0000008002567836 */ /* 0x040fe20000000000 */
[----:B0-----:R0:W-:Y:S01]  /*ba10*/  SYNCS.ARRIVE.TRANS64.RED.A1T0 RZ, [R0+URZ], RZ ;  /* 0x000000ff00ff79a7 */ /* 0x0011e2000810043f */
[----:B------:R-:W-:Y:S01]  /*ba20*/  VIADD R88, R2, 0xc0 ;  /* 0x000000c002587836 */ /* 0x000fe20000000000 */
[----:B------:R1:W2:Y:S01]  /*ba30*/  SHFL.IDX PT, R83, R4, RZ, 0x181f ;  /* 0x00181fff04537589 */ /* 0x0002a200000e0000 */
[----:B------:R-:W-:Y:S03]  /*ba40*/  BSSY B1, `(.L_x_5379) ;  /* 0x0000018000017945 */ /* 0x000fe60003800000 */
[----:B------:R1:W3:Y:S01]  /*ba50*/  SHFL.IDX PT, R3, R9, RZ, 0x181f ;  /* 0x00181fff09037589 */ /* 0x0002e200000e0000 */
[----:B------:R-:W-:-:S02]  /*ba60*/  SHF.R.S32.HI R84, RZ, 0x1f, R18 ;  /* 0x0000001fff547819 */ /* 0x000fc40000011412 */
[----:B0-----:R-:W-:Y:S02]  /*ba70*/  SHF.R.S32.HI R0, RZ, 0x1f, R2 ;  /* 0x0000001fff007819 */ /* 0x001fe40000011402 */
[----:B------:R-:W-:Y:S02]  /*ba80*/  SHF.R.S32.HI R87, RZ, 0x1f, R86 ;  /* 0x0000001fff577819 */ /* 0x000fe40000011456 */
[----:B------:R-:W-:Y:S01]  /*ba90*/  SHF.R.S32.HI R89, RZ, 0x1f, R88 ;  /* 0x0000001fff597819 */ /* 0x000fe20000011458 */
[----:B-1----:R-:W-:Y:S06]  /*baa0*/  @P2 BRA `(.L_x_5380) ;  /* 0x0000000000442947 */ /* 0x002fec0003800000 */
        /* <DEDUP_REMOVED lines=17> */
.L_x_5380:
[----:B------:R-:W-:Y:S05]  /*bbc0*/  BSYNC B1 ;  /* 0x0000000000017941 */ /* 0x000fea0003800000 */
.L_x_5379:
[----:B---3--:R1:W3:Y:S01]  /*bbd0*/  SHFL.IDX PT, R3, R9, 0x1, 0x181f ;  /* 0x00381f0009037f89 */ /* 0x0082e200000e0000 */
        /* <DEDUP_REMOVED lines=20> */
.L_x_5382:
[----:B------:R-:W-:Y:S05]  /*bd20*/  BSYNC B1 ;  /* 0x0000000000017941 */ /* 0x000fea0003800000 */
.L_x_5381:
[----:B---3--:R3:W1:Y:S01]  /*bd30*/  SHFL.IDX PT, R3, R9, 0x2, 0x181f ;  /* 0x00581f0009037f89 */ /* 0x00866200000e0000 */
[----:B------:R-:W-:Y:S03]  /*bd40*/  BSSY B1, `(.L_x_5383) ;  /* 0x0000014000017945 */ /* 0x000fe60003800000 */
[----:B0---4-:R3:W0:Y:S01]  /*bd50*/  SHFL.IDX PT, R17, R4, 0x2, 0x181f ;  /* 0x00581f0004117f89 */ /* 0x01162200000e0000 */
[----:B------:R-:W-:Y:S05]  /*bd60*/  @P0 BRA `(.L_x_5384) ;  /* 0x0000000000440947 */ /* 0x000fea0003800000 */
[----:B------:R-:W-:Y:S02]  /*bd70*/  ULDC UR4, c[0x0][0xbc8] ;  /* 0x0002f20000047ab9 */ /* 0x000fe40000000800 */
[----:B------:R-:W-:Y:S02]  /*bd80*/  ISETP.GE.AND P3, PT, R2, UR4, PT ;  /* 0x0000000402007c0c */ /* 0x000fe4000bf66270 */
[----:B------:R-:W-:Y:S02]  /*bd90*/  ISETP.GE.AND P2, PT, R18, UR4, PT ;  /* 0x0000000412007c0c */ /* 0x000fe4000bf46270 */
[----:B------:R-:W-:Y:S02]  /*bda0*/  ISETP.GE.AND P1, PT, R86, UR4, PT ;  /* 0x0000000456007c0c */ /* 0x000fe4000bf26270 */
[----:B------:R-:W-:-:S07]  /*bdb0*/  ISETP.GE.AND P0, PT, R88, UR4, PT ;  /* 0x0000000458007c0c */ /* 0x000fce000bf06270 */
[-C--:B0-----:R-:W-:Y:S02]  /*bdc0*/  @!P3 LEA R10, P6, R2, R17.reuse, 0x1 ;  /* 0x00000011020ab211 */ /* 0x081fe400078c08ff */
[-C--:B-----5:R-:W-:Y:S02]  /*bdd0*/  @!P2 LEA R12, P5, R18, R17.reuse, 0x1 ;  /* 0x00000011120ca211 */ /* 0x0a0fe400078a08ff */
[----:B------:R-:W-:Y:S02]  /*bde0*/  @!P1 LEA R14, P4, R86, R17, 0x1 ;  /* 0x00000011560e9211 */ /* 0x000fe400078808ff */
[----:B-1----:R-:W-:Y:S02]  /*bdf0*/  @!P3 LEA.HI.X R11, R2, R3, R0, 0x1, P6 ;  /* 0x00000003020bb211 */ /* 0x002fe400030f0c00 */
        /* <DEDUP_REMOVED lines=8> */
.L_x_5384:
[----:B------:R-:W-:Y:S05]  /*be80*/  BSYNC B1 ;  /* 0x0000000000017941 */ /* 0x000fea0003800000 */
.L_x_5383:
[----:B-1----:R-:W-:Y:S01]  /*be90*/  VIADD R3, R85, 0x60 ;  /* 0x0000006055037836 */ /* 0x002fe20000000000 */
[----:B----45:R1:W4:Y:S04]  /*bea0*/  SHFL.IDX PT, R15, R9, 0x3, 0x181f ;  /* 0x00781f00090f7f89 */ /* 0x03032800000e0000 */
[----:B------:R-:W-:Y:S01]  /*beb0*/  ISETP.GE.AND P0, PT, R3, R8, PT ;  /* 0x000000080300720c */ /* 0x000fe20003f06270 */
[----:B0-----:R1:W0:-:S12]  /*bec0*/  SHFL.IDX PT, R17, R4, 0x3, 0x181f ;  /* 0x00781f0004117f89 */ /* 0x00121800000e0000 */
[----:B-1----:R-:W-:Y:S05]  /*bed0*/  @P0 BRA `(.L_x_5385) ;  /* 0x00000024009c0947 */ /* 0x002fea0003800000 */
[----:B------:R-:W-:Y:S02]  /*bee0*/  ULDC UR4, c[0x0][0xbc8] ;  /* 0x0002f20000047ab9 */ /* 0x000fe40000000800 */
[----:B------:R-:W-:Y:S02]  /*bef0*/  ISETP.GE.AND P3, PT, R2, UR4, PT ;  /* 0x0000000402007c0c */ /* 0x000fe4000bf66270 */
[----:B------:R-:W-:Y:S02]  /*bf00*/  ISETP.GE.AND P4, PT, R18, UR4, PT ;  /* 0x0000000412007c0c */ /* 0x000fe4000bf86270 */
[----:B------:R-:W-:-:S09]  /*bf10*/  ISETP.GE.AND P5, PT, R86, UR4, PT ;  /* 0x0000000456007c0c */ /* 0x000fd2000bfa6270 */
[-C--:B0-----:R-:W-:Y:S02]  /*bf20*/  @!P3 LEA R8, P0, R2, R17.reuse, 0x1 ;  /* 0x000000110208b211 */ /* 0x081fe400078008ff */
[-C--:B------:R-:W-:Y:S02]  /*bf30*/  @!P4 LEA R10, P1, R18, R17.reuse, 0x1 ;  /* 0x00000011120ac211 */ /* 0x080fe400078208ff */
[----:B------:R-:W-:Y:S02]  /*bf40*/  @!P5 LEA R12, P2, R86, R17, 0x1 ;  /* 0x00000011560cd211 */ /* 0x000fe400078408ff */
[-C--:B---34-:R-:W-:Y:S02]  /*bf50*/  @!P3 LEA.HI.X R9, R2, R15.reuse, R0, 0x1, P0 ;  /* 0x0000000f0209b211 */ /* 0x098fe400000f0c00 */
        /* <DEDUP_REMOVED lines=11> */
.L_x_5378:
[----:B0-----:R-:W0:Y:S01]  /*c010*/  @P4 LDC R13, c[0x0][0xcec] ;  /* 0x00033b00ff0d4b82 */ /* 0x001e220000000800 */
[----:B------:R-:W-:Y:S01]  /*c020*/  ULDC.64 UR4, c[0x0][0xc08] ;  /* 0x0003020000047ab9 */ /* 0x000fe20000000a00 */
[----:B------:R-:W-:Y:S01]  /*c030*/  ULDC.64 UR6, c[0x0][0xc30] ;  /* 0x00030c0000067ab9 */ /* 0x000fe20000000a00 */
[----:B------:R-:W-:Y:S01]  /*c040*/  IMAD R9, R9, UR4, RZ ;  /* 0x0000000409097c24 */ /* 0x000fe2000f8e02ff */
[----:B------:R-:W-:Y:S01]  /*c050*/  ISETP.GE.AND P0, PT, R14, R8, PT ;  /* 0x000000080e00720c */ /* 0x000fe20003f06270 */
[C---:B------:R-:W-:Y:S01]  /*c060*/  IMAD.WIDE.U32 R2, R4.reuse, UR4, RZ ;  /* 0x0000000404027c25 */ /* 0x040fe2000f8e00ff */
[----:B------:R-:W-:Y:S01]  /*c070*/  BSSY B1, `(.L_x_5386) ;  /* 0x00000db000017945 */ /* 0x000fe20003800000 */
[----:B------:R-:W-:Y:S01]  /*c080*/  SHF.R.S32.HI R18, RZ, 0x1f, R219 ;  /* 0x0000001fff127819 */ /* 0x000fe200000114db */
[----:B------:R-:W1:Y:S01]  /*c090*/  @P4 LDC R10, c[0x0][0xcf0] ;  /* 0x00033c00ff0a4b82 */ /* 0x000e620000000800 */
[----:B------:R-:W-:Y:S01]  /*c0a0*/  IMAD R9, R4, UR5, R9 ;  /* 0x0000000504097c24 */ /* 0x000fe2000f8e0209 */
[----:B------:R-:W-:Y:S01]  /*c0b0*/  ULDC.64 UR4, c[0x0][0xc38] ;  /* 0x00030e0000047ab9 */ /* 0x000fe20000000a00 */
[----:B------:R-:W-:Y:S01]  /*c0c0*/  SHF.R.S32.HI R4, RZ, 0x1f, R211 ;  /* 0x0000001fff047819 */ /* 0x000fe200000114d3 */
[----:B------:R-:W-:Y:S01]  /*c0d0*/  VIADD R171, R204, 0x40 ;  /* 0x00000040ccab7836 */ /* 0x000fe20000000000 */
[----:B------:R-:W-:Y:S01]  /*c0e0*/  SHF.R.S32.HI R153, RZ, 0x1f, R221 ;  /* 0x0000001fff997819 */ /* 0x000fe200000114dd */
[----:B------:R-:W-:Y:S01]  /*c0f0*/  IMAD.IADD R3, R3, 0x1, R9 ;  /* 0x0000000103037824 */ /* 0x000fe200078e0209 */
[----:B------:R-:W-:Y:S01]  /*c100*/  SHF.R.S32.HI R154, RZ, 0x1f, R222 ;  /* 0x0000001fff9a7819 */ /* 0x000fe200000114de */
[----:B------:R-:W-:Y:S01]  /*c110*/  IMAD.MOV.U32 R9, RZ, RZ, R22 ;  /* 0x000000ffff097224 */ /* 0x000fe200078e0016 */
[----:B------:R-:W-:Y:S01]  /*c120*/  SHF.R.S32.HI R155, RZ, 0x1f, R223 ;  /* 0x0000001fff9b7819 */ /* 0x000fe200000114df */
[----:B------:R-:W-:Y:S01]  /*c130*/  IMAD.WIDE.U32 R2, R212, UR4, R2 ;  /* 0x00000004d4027c25 */ /* 0x000fe2000f8e0002 */
[----:B------:R-:W-:-:S02]  /*c140*/  SHF.R.S32.HI R156, RZ, 0x1f, R224 ;  /* 0x0000001fff9c7819 */ /* 0x000fc400000114e0 */
[----:B------:R-:W-:Y:S01]  /*c150*/  SHF.R.S32.HI R157, RZ, 0x1f, R225 ;  /* 0x0000001fff9d7819 */ /* 0x000fe200000114e1 */
[----:B------:R-:W-:Y:S01]  /*c160*/  IMAD R3, R212, UR5, R3 ;  /* 0x00000005d4037c24 */ /* 0x000fe2000f8e0203 */
[----:B------:R-:W-:Y:S01]  /*c170*/  ULDC.64 UR4, c[0x0][0xc40] ;  /* 0x0003100000047ab9 */ /* 0x000fe20000000a00 */
[----:B0-----:R-:W-:Y:S01]  /*c180*/  @P4 IMAD.HI.U32 R13, R22, R13, RZ ;  /* 0x0000000d160d4227 */ /* 0x001fe200078e00ff */
[----:B------:R-:W-:Y:S02]  /*c190*/  SHF.R.S32.HI R158, RZ, 0x1f, R226 ;  /* 0x0000001fff9e7819 */ /* 0x000fe400000114e2 */
[----:B------:R-:W-:Y:S01]  /*c1a0*/  SHF.R.S32.HI R159, RZ, 0x1f, R227 ;  /* 0x0000001fff9f7819 */ /* 0x000fe200000114e3 */
[----:B------:R-:W-:Y:S01]  /*c1b0*/  IMAD R4, R4, UR4, RZ ;  /* 0x0000000404047c24 */ /* 0x000fe2000f8e02ff */
[----:B------:R-:W-:Y:S01]  /*c1c0*/  SHF.R.S32.HI R161, RZ, 0x1f, R229 ;  /* 0x0000001fffa17819 */ /* 0x000fe200000114e5 */
[----:B------:R-:W-:Y:S01]  /*c1d0*/  IMAD.WIDE.U32 R2, R211, UR4, R2 ;  /* 0x00000004d3027c25 */ /* 0x000fe2000f8e0002 */
[----:B------:R-:W-:-:S02]  /*c1e0*/  SHF.R.S32.HI R162, RZ, 0x1f, R230 ;  /* 0x0000001fffa27819 */ /* 0x000fc400000114e6 */
[----:B-1----:R-:W-:Y:S01]  /*c1f0*/  @P4 SHF.R.U32.HI R9, RZ, R10, R13 ;  /* 0x0000000aff094219 */ /* 0x002fe2000001160d */
[----:B------:R-:W-:Y:S01]  /*c200*/  IMAD R11, R211, UR5, R4 ;  /* 0x00000005d30b7c24 */ /* 0x000fe2000f8e0204 */
[----:B------:R-:W-:Y:S01]  /*c210*/  ULDC.64 UR4, c[0x0][0xc48] ;  /* 0x0003120000047ab9 */ /* 0x000fe20000000a00 */
[----:B------:R-:W-:Y:S01]  /*c220*/  VIADD R173, R204, 0x38 ;  /* 0x00000038ccad7836 */ /* 0x000fe20000000000 */
        /* <DEDUP_REMOVED lines=26> */
[----:B------:R-:W-:-:S03]  /*c3d0*/  ULDC.64 UR4, c[0x0][0xc00] ;  /* 0x0003000000047ab9 */ /* 0x000fc60000000a00 */
[----:B------:R-:W-:Y:S01]  /*c3e0*/  VIADD R4, R0, 0x32420 ;  /* 0x0003242000047836 */ /* 0x000fe20000000000 */
[----:B------:R-:W-:Y:S01]  /*c3f0*/  LEA R0, P1, R2, UR4, 0x2 ;  /* 0x0000000402007c11 */ /* 0x000fe2000f8210ff */
[----:B------:R-:W-:Y:S02]  /*c400*/  IMAD.IADD R3, R3, 0x1, R9 ;  /* 0x0000000103037824 */ /* 0x000fe400078e0209 */
[C---:B------:R-:W-:Y:S01]  /*c410*/  VIADD R175, R204.reuse, 0x30 ;  /* 0x00000030ccaf7836 */ /* 0x040fe20000000000 */
[----:B------:R-:W-:Y:S01]  /*c420*/  PRMT R9, RZ, 0x654, R4 ;  /* 0x00000654ff097816 */ /* 0x000fe20000000004 */
[----:B------:R-:W-:Y:S01]  /*c430*/  VIADD R177, R204, 0x28 ;  /* 0x00000028ccb17836 */ /* 0x000fe20000000000 */
[----:B------:R-:W-:Y:S01]  /*c440*/  LEA.HI.X R4, R2, UR5, R3, 0x2, P1 ;  /* 0x0000000502047c11 */ /* 0x000fe200088f1403 */
[C---:B------:R-:W-:Y:S01]  /*c450*/  VIADD R179, R204.reuse, 0x20 ;  /* 0x00000020ccb37836 */ /* 0x040fe20000000000 */
[----:B------:R0:W-:Y:S01]  /*c460*/  SYNCS.ARRIVE.TRANS64.RED.A1T0 RZ, [R9+URZ], RZ ;  /* 0x000000ff09ff79a7 */ /* 0x0001e2000810043f */
[C---:B------:R-:W-:Y:S01]  /*c470*/  VIADD R181, R204.reuse, 0x18 ;  /* 0x00000018ccb57836 */ /* 0x040fe20000000000 */
[----:B------:R0:W1:Y:S01]  /*c480*/  SHFL.IDX PT, R2, R0, RZ, 0x1c1f ;  /* 0x001c1fff00027589 */ /* 0x00006200000e0000 */
[C---:B------:R-:W-:Y:S01]  /*c490*/  VIADD R183, R204.reuse, 0x10 ;  /* 0x00000010ccb77836 */ /* 0x040fe20000000000 */
[----:B------:R-:W-:Y:S01]  /*c4a0*/  SHF.R.S32.HI R175, RZ, 0x1f, R175 ;  /* 0x0000001fffaf7819 */ /* 0x000fe200000114af */
[C---:B------:R-:W-:Y:S01]  /*c4b0*/  VIADD R185, R204.reuse, 0x8 ;  /* 0x00000008ccb97836 */ /* 0x040fe20000000000 */
[----:B------:R0:W2:Y:S01]  /*c4c0*/  SHFL.IDX PT, R3, R4, RZ, 0x1c1f ;  /* 0x001c1fff04037589 */ /* 0x0000a200000e0000 */
        /* <DEDUP_REMOVED lines=10> */
[----:B------:R-:W-:-:S02]  /*c570*/  VIADD R180, R204, 0x18 ;  /* 0x00000018ccb47836 */ /* 0x000fc40000000000 */
[C---:B------:R-:W-:Y:S02]  /*c580*/  VIADD R182, R204.reuse, 0x10 ;  /* 0x00000010ccb67836 */ /* 0x040fe40000000000 */
[----:B------:R-:W-:Y:S01]  /*c590*/  VIADD R184, R204, 0x8 ;  /* 0x00000008ccb87836 */ /* 0x000fe20000000000 */
[----:B0-----:R-:W-:Y:S06]  /*c5a0*/  @P0 BRA `(.L_x_5387) ;  /* 0x00000008001c0947 */ /* 0x001fec0003800000 */
[----:B------:R-:W-:Y:S01]  /*c5b0*/  ULDC UR4, c[0x0][0xbc8] ;  /* 0x0002f20000047ab9 */ /* 0x000fe20000000800 */
[----:B------:R-:W-:Y:S01]  /*c5c0*/  VIADD R9, R204, 0xe8 ;  /* 0x000000e8cc097836 */ /* 0x000fe20000000000 */
[----:B------:R-:W-:Y:S02]  /*c5d0*/  ISETP.GE.AND P4, PT, R184, UR4, PT ;  /* 0x00000004b8007c0c */ /* 0x000fe4000bf86270 */
[----:B------:R-:W-:Y:S02]  /*c5e0*/  ISETP.GE.AND P3, PT, R182, UR4, PT ;  /* 0x00000004b6007c0c */ /* 0x000fe4000bf66270 */
[----:B------:R-:W-:Y:S02]  /*c5f0*/  ISETP.GE.AND P5, PT, R204, UR4, PT ;  /* 0x00000004cc007c0c */ /* 0x000fe4000bfa6270 */
[----:B------:R-:W-:Y:S02]  /*c600*/  ISETP.GE.AND P1, PT, R178, UR4, PT ;  /* 0x00000004b2007c0c */ /* 0x000fe4000bf26270 */
[----:B------:R-:W-:-:S02]  /*c610*/  ISETP.GE.AND P0, PT, R180, UR4, PT ;  /* 0x00000004b4007c0c */ /* 0x000fc4000bf06270 */
[----:B------:R-:W-:-:S03]  /*c620*/  SHF.R.S32.HI R21, RZ, 0x1f, R214 ;  /* 0x0000001fff157819 */ /* 0x000fc600000114d6 */
[-C--:B-1----:R-:W-:Y:S02]  /*c630*/  @!P4 LEA R10, P2, R184, R2.reuse, 0x2 ;  /* 0x00000002b80ac211 */ /* 0x082fe400078410ff */
[----:B------:R-:W-:Y:S02]  /*c640*/  @!P3 LEA R12, P6, R182, R2, 0x2 ;  /* 0x00000002b60cb211 */ /* 0x000fe400078c10ff */
[----:B--2---:R-:W-:Y:S01]  /*c650*/  @!P5 IMAD.WIDE R14, R204, 0x4, R2 ;  /* 0x00000004cc0ed825 */ /* 0x004fe200078e0202 */
[-C--:B------:R-:W-:Y:S02]  /*c660*/  @!P4 LEA.HI.X R11, R184, R3.reuse, R185, 0x2, P2 ;  /* 0x00000003b80bc211 */ /* 0x080fe400010f14b9 */
[----:B------:R-:W-:Y:S02]  /*c670*/  ISETP.GE.AND P2, PT, R176, UR4, PT ;  /* 0x00000004b0007c0c */ /* 0x000fe4000bf46270 */
[----:B------:R-:W-:Y:S01]  /*c680*/  @!P3 LEA.HI.X R13, R182, R3, R183, 0x2, P6 ;  /* 0x00000003b60db211 */ /* 0x000fe200030f14b7 */
[----:B------:R0:W-:Y:S04]  /*c690*/  @!P5 ST.E.64 desc[UR38][R14.64], R24 ;  /* 0x000000180e00d985 */ /* 0x0001e8000c101b26 */
[----:B------:R1:W-:Y:S01]  /*c6a0*/  @!P4 ST.E.64 desc[UR38][R10.64], R28 ;  /* 0x0000001c0a00c985 */ /* 0x0003e2000c101b26 */
[----:B------:R-:W-:-:S03]  /*c6b0*/  ISETP.GE.AND P4, PT, R172, UR4, PT ;  /* 0x00000004ac007c0c */ /* 0x000fc6000bf86270 */
[----:B------:R2:W-:Y:S01]  /*c6c0*/  @!P3 ST.E.64 desc[UR38][R12.64], R32 ;  /* 0x000000200c00b985 */ /* 0x0005e2000c101b26 */
[----:B------:R-:W-:Y:S01]  /*c6d0*/  ISETP.GE.AND P3, PT, R174, UR4, PT ;  /* 0x00000004ae007c0c */ /* 0x000fe2000bf66270 */
[----:B0-----:R-:W-:Y:S01]  /*c6e0*/  VIADD R25, R204, 0xf0 ;  /* 0x000000f0cc197836 */ /* 0x001fe20000000000 */
[-C--:B-1----:R-:W-:Y:S01]  /*c6f0*/  @!P0 LEA R10, P6, R180, R2.reuse, 0x2 ;  /* 0x00000002b40a8211 */ /* 0x082fe200078c10ff */
[----:B------:R-:W-:Y:S01]  /*c700*/  VIADD R29, R204, 0xf8 ;  /* 0x000000f8cc1d7836 */ /* 0x000fe20000000000 */
[-C--:B--2---:R-:W-:Y:S02]  /*c710*/  @!P1 LEA R12, P5, R178, R2.reuse, 0x2 ;  /* 0x00000002b20c9211 */ /* 0x084fe400078a10ff */
        /* <DEDUP_REMOVED lines=10> */
[-C--:B0-----:R-:W-:Y:S02]  /*c7c0*/  @!P3 LEA R10, P6, R174, R2.reuse, 0x2 ;  /* 0x00000002ae0ab211 */ /* 0x081fe400078c10ff */
[-C--:B-1----:R-:W-:Y:S02]  /*c7d0*/  @!P4 LEA R12, P2, R172, R2.reuse, 0x2 ;  /* 0x00000002ac0cc211 */ /* 0x082fe400078410ff */
        /* <DEDUP_REMOVED lines=27> */
[----:B------:R0:W-:Y:S01]  /*c990*/  @!P3 ST.E.64 desc[UR38][R10.64], R72 ;  /* 0x000000480a00b985 */ /* 0x0001e2000c101b26 */
[----:B--2---:R-:W-:-:S03]  /*c9a0*/  @!P5 LEA R14, P6, R232, R2, 0x2 ;  /* 0x00000002e80ed211 */ /* 0x004fc600078c10ff */
[----:B------:R1:W-:Y:S01]  /*c9b0*/  @!P4 ST.E.64 desc[UR38][R12.64], R76 ;  /* 0x0000004c0c00c985 */ /* 0x0003e2000c101b26 */
[----:B------:R-:W-:Y:S02]  /*c9c0*/  @!P5 LEA.HI.X R15, R232, R3, R164, 0x2, P6 ;  /* 0x00000003e80fd211 */ /* 0x000fe400030f14a4 */
        /* <DEDUP_REMOVED lines=11> */
[----:B------:R-:W-:-:S05]  /*ca80*/  @!P2 LEA.HI.X R15, R229, R3, R161, 0x2, P6 ;  /* 0x00000003e50fa211 */ /* 0x000fca00030f14a1 */
[----:B------:R2:W-:Y:S01]  /*ca90*/  @!P2 ST.E.64 desc[UR38][R14.64], R92 ;  /* 0x0000005c0e00a985 */ /* 0x0005e2000c101b26 */
[----:B------:R-:W-:Y:S02]  /*caa0*/  ISETP.GE.AND P2, PT, R225, UR4, PT ;  /* 0x00000004e1007c0c */ /* 0x000fe4000bf46270 */
[CC--:B0-----:R-:W-:Y:S02]  /*cab0*/  @!P5 LEA R10, P1, R228.reuse, R2.reuse, 0x2 ;  /* 0x00000002e40ad211 */ /* 0x0c1fe400078210ff */
[CC--:B-1----:R-:W-:Y:S02]  /*cac0*/  @!P4 LEA R12, P0, R227.reuse, R2.reuse, 0x2 ;  /* 0x00000002e30cc211 */ /* 0x0c2fe400078010ff */
[-C--:B------:R-:W-:Y:S02]  /*cad0*/  @!P5 LEA.HI.X R11, R228, R3.reuse, R160, 0x2, P1 ;  /* 0x00000003e40bd211 */ /* 0x080fe400008f14a0 */
[----:B------:R-:W-:Y:S02]  /*cae0*/  ISETP.GE.AND P1, PT, R224, UR4, PT ;  /* 0x00000004e0007c0c */ /* 0x000fe4000bf26270 */
[----:B--2---:R-:W-:Y:S01]  /*caf0*/  @!P3 LEA R14, P6, R226, R2, 0x2 ;  /* 0x00000002e20eb211 */ /* 0x004fe200078c10ff */
[----:B------:R0:W-:Y:S01]  /*cb00*/  @!P5 ST.E.64 desc[UR38][R10.64], R96 ;  /* 0x000000600a00d985 */ /* 0x0001e2000c101b26 */
[----:B------:R-:W-:-:S02]  /*cb10*/  @!P4 LEA.HI.X R13, R227, R3, R159, 0x2, P0 ;  /* 0x00000003e30dc211 */ /* 0x000fc400000f149f */
[----:B------:R-:W-:Y:S02]  /*cb20*/  @!P3 LEA.HI.X R15, R226, R3, R158, 0x2, P6 ;  /* 0x00000003e20fb211 */ /* 0x000fe400030f149e */
[----:B------:R-:W-:Y:S01]  /*cb30*/  ISETP.GE.AND P0, PT, R223, UR4, PT ;  /* 0x00000004df007c0c */ /* 0x000fe2000bf06270 */
[----:B------:R1:W-:Y:S01]  /*cb40*/  @!P4 ST.E.64 desc[UR38][R12.64], R100 ;  /* 0x000000640c00c985 */ /* 0x0003e2000c101b26 */
[----:B------:R-:W-:-:S03]  /*cb50*/  ISETP.GE.AND P4, PT, R221, UR4, PT ;  /* 0x00000004dd007c0c */ /* 0x000fc6000bf86270 */
[----:B------:R2:W-:Y:S01]  /*cb60*/  @!P3 ST.E.64 desc[UR38][R14.64], R104 ;  /* 0x000000680e00b985 */ /* 0x0005e2000c101b26 */
[----:B------:R-:W-:Y:S02]  /*cb70*/  ISETP.GE.AND P3, PT, R222, UR4, PT ;  /* 0x00000004de007c0c */ /* 0x000fe4000bf66270 */
[----:B0-----:R-:W-:-:S04]  /*cb80*/  @!P2 LEA R10, P6, R225, R2, 0x2 ;  /* 0x00000002e10aa211 */ /* 0x001fc800078c10ff */
[----:B------:R-:W-:Y:S02]  /*cb90*/  @!P2 LEA.HI.X R11, R225, R3, R157, 0x2, P6 ;  /* 0x00000003e10ba211 */ /* 0x000fe400030f149d */
[----:B-1----:R-:W-:-:S03]  /*cba0*/  @!P1 LEA R12, P5, R224, R2, 0x2 ;  /* 0x00000002e00c9211 */ /* 0x002fc600078a10ff */
[----:B------:R0:W-:Y:S01]  /*cbb0*/  @!P2 ST.E.64 desc[UR38][R10.64], R108 ;  /* 0x0000006c0a00a985 */ /* 0x0001e2000c101b26 */
[-C--:B------:R-:W-:Y:S02]  /*cbc0*/  @!P1 LEA.HI.X R13, R224, R3.reuse, R156, 0x2, P5 ;  /* 0x00000003e00d9211 */ /* 0x080fe400028f149c */
[-C--:B--2---:R-:W-:Y:S02]  /*cbd0*/  @!P0 LEA R14, P6, R223, R2.reuse, 0x2 ;  /* 0x00000002df0e8211 */ /* 0x084fe400078c10ff */
[-C--:B------:R-:W-:Y:S01]  /*cbe0*/  @!P4 LEA R22, P5, R221, R2.reuse, 0x2 ;  /* 0x00000002dd16c211 */ /* 0x080fe200078a10ff */
[----:B------:R1:W-:Y:S01]  /*cbf0*/  @!P1 ST.E.64 desc[UR38][R12.64], R112 ;  /* 0x000000700c009985 */ /* 0x0003e2000c101b26 */
[----:B------:R-:W-:Y:S02]  /*cc00*/  @!P3 LEA R16, P1, R222, R2, 0x2 ;  /* 0x00000002de10b211 */ /* 0x000fe400078210ff */
[----:B------:R-:W-:Y:S02]  /*cc10*/  @!P0 LEA.HI.X R15, R223, R3, R155, 0x2, P6 ;  /* 0x00000003df0f8211 */ /* 0x000fe400030f149b */
[----:B------:R-:W-:-:S02]  /*cc20*/  ISETP.GE.AND P2, PT, R220, UR4, PT ;  /* 0x00000004dc007c0c */ /* 0x000fc4000bf46270 */
[-C--:B------:R-:W-:Y:S01]  /*cc30*/  @!P3 LEA.HI.X R17, R222, R3.reuse, R154, 0x2, P1 ;  /* 0x00000003de11b211 */ /* 0x080fe200008f149a */
[----:B------:R2:W-:Y:S01]  /*cc40*/  @!P0 ST.E.64 desc[UR38][R14.64], R116 ;  /* 0x000000740e008985 */ /* 0x0005e2000c101b26 */
[----:B------:R-:W-:Y:S02]  /*cc50*/  ISETP.GE.AND P1, PT, R219, UR4, PT ;  /* 0x00000004db007c0c */ /* 0x000fe4000bf26270 */
[----:B------:R-:W-:Y:S01]  /*cc60*/  @!P4 LEA.HI.X R23, R221, R3, R153, 0x2, P5 ;  /* 0x00000003dd17c211 */ /* 0x000fe200028f1499 */
[----:B------:R3:W-:Y:S01]  /*cc70*/  @!P3 ST.E.64 desc[UR38][R16.64], R120 ;  /* 0x000000781000b985 */ /* 0x0007e2000c101b26 */
[----:B------:R-:W-:Y:S02]  /*cc80*/  ISETP.GE.AND P0, PT, R214, UR4, PT ;  /* 0x00000004d6007c0c */ /* 0x000fe4000bf06270 */
[----:B------:R-:W-:Y:S01]  /*cc90*/  ISETP.GE.AND P3, PT, R25, UR4, PT ;  /* 0x0000000419007c0c */ /* 0x000fe2000bf66270 */
[----:B------:R4:W-:Y:S01]  /*cca0*/  @!P4 ST.E.64 desc[UR38][R22.64], R124 ;  /* 0x0000007c1600c985 */ /* 0x0009e2000c101b26 */
[----:B------:R-:W-:-:S02]  /*ccb0*/  ISETP.GE.AND P4, PT, R9, UR4, PT ;  /* 0x0000000409007c0c */ /* 0x000fc4000bf86270 */
[----:B0-----:R-:W-:-:S03]  /*ccc0*/  @!P2 LEA R10, P5, R220, R2, 0x2 ;  /* 0x00000002dc0aa211 */ /* 0x001fc600078a10ff */
[CC--:B-1----:R-:W-:Y:S02]  /*ccd0*/  @!P1 LEA R12, P6, R219.reuse, R2.reuse, 0x2 ;  /* 0x00000002db0c9211 */ /* 0x0c2fe400078c10ff */
[-C--:B------:R-:W-:Y:S02]  /*cce0*/  @!P2 LEA.HI.X R11, R220, R3.reuse, R152, 0x2, P5 ;  /* 0x00000003dc0ba211 */ /* 0x080fe400028f1498 */
[C---:B--2---:R-:W-:Y:S02]  /*ccf0*/  @!P0 LEA R14, P5, R214.reuse, R2, 0x2 ;  /* 0x00000002d60e8211 */ /* 0x044fe400078a10ff */
[-C--:B------:R-:W-:Y:S01]  /*cd00*/  @!P1 LEA.HI.X R13, R219, R3.reuse, R18, 0x2, P6 ;  /* 0x00000003db0d9211 */ /* 0x080fe200030f1412 */
[----:B------:R0:W-:Y:S01]  /*cd10*/  @!P2 ST.E.64 desc[UR38][R10.64], R128 ;  /* 0x000000800a00a985 */ /* 0x0001e2000c101b26 */
[----:B------:R-:W-:Y:S02]  /*cd20*/  ISETP.GE.AND P6, PT, R29, UR4, PT ;  /* 0x000000041d007c0c */ /* 0x000fe4000bfc6270 */
[----:B------:R-:W-:Y:S01]  /*cd30*/  @!P0 LEA.HI.X R15, R214, R3, R21, 0x2, P5 ;  /* 0x00000003d60f8211 */ /* 0x000fe200028f1415 */
[----:B------:R0:W-:Y:S01]  /*cd40*/  @!P1 ST.E.64 desc[UR38][R12.64], R132 ;  /* 0x000000840c009985 */ /* 0x0001e2000c101b26 */
[----:B---3--:R-:W-:-:S02]  /*cd50*/  SHF.R.S32.HI R17, RZ, 0x1f, R9 ;  /* 0x0000001fff117819 */ /* 0x008fc40000011409 */
[CC--:B------:R-:W-:Y:S01]  /*cd60*/  @!P4 LEA R16, P5, R9.reuse, R2.reuse, 0x2 ;  /* 0x000000020910c211 */ /* 0x0c0fe200078a10ff */
[----:B------:R0:W-:Y:S03]  /*cd70*/  @!P0 ST.E.64 desc[UR38][R14.64], R136 ;  /* 0x000000880e008985 */ /* 0x0001e6000c101b26 */
[-C--:B------:R-:W-:Y:S02]  /*cd80*/  @!P4 LEA.HI.X R17, R9, R3.reuse, R17, 0x2, P5 ;  /* 0x000000030911c211 */ /* 0x080fe400028f1411 */
[----:B------:R-:W-:Y:S02]  /*cd90*/  SHF.R.S32.HI R9, RZ, 0x1f, R25 ;  /* 0x0000001fff097819 */ /* 0x000fe40000011419 */
[C---:B----4-:R-:W-:Y:S01]  /*cda0*/  @!P3 LEA R22, P5, R25.reuse, R2, 0x2 ;  /* 0x000000021916b211 */ /* 0x050fe200078a10ff */
[----:B------:R0:W-:Y:S03]  /*cdb0*/  @!P4 ST.E.64 desc[UR38][R16.64], R140 ;  /* 0x0000008c1000c985 */ /* 0x0001e6000c101b26 */
[----:B------:R-:W-:-:S02]  /*cdc0*/  @!P3 LEA.HI.X R23, R25, R3, R9, 0x2, P5 ;  /* 0x000000031917b211 */ /* 0x000fc400028f1409 */
[----:B------:R-:W-:Y:S02]  /*cdd0*/  SHF.R.S32.HI R9, RZ, 0x1f, R29 ;  /* 0x0000001fff097819 */ /* 0x000fe4000001141d */
[C---:B------:R-:W-:Y:S01]  /*cde0*/  @!P6 LEA R2, P5, R29.reuse, R2, 0x2 ;  /* 0x000000021d02e211 */ /* 0x040fe200078a10ff */
[----:B------:R0:W-:Y:S03]  /*cdf0*/  @!P3 ST.E.64 desc[UR38][R22.64], R144 ;  /* 0x000000901600b985 */ /* 0x0001e6000c101b26 */
[----:B------:R-:W-:-:S05]  /*ce00*/  @!P6 LEA.HI.X R3, R29, R3, R9, 0x2, P5 ;  /* 0x000000031d03e211 */ /* 0x000fca00028f1409 */
[----:B------:R0:W-:Y:S04]  /*ce10*/  @!P6 ST.E.64 desc[UR38][R2.64], R148 ;  /* 0x000000940200e985 */ /* 0x0001e8000c101b26 */
.L_x_5387:
[----:B------:R-:W-:Y:S05]  /*ce20*/  BSYNC B1 ;  /* 0x0000000000017941 */ /* 0x000fea0003800000 */
.L_x_5386:
[----:B------:R-:W-:Y:S01]  /*ce30*/  ISETP.GE.AND P0, PT, R20, R8, PT ;  /* 0x000000081400720c */ /* 0x000fe20003f06270 */
[----:B0-2---:R0:W2:Y:S04]  /*ce40*/  SHFL.IDX PT, R3, R4, 0x1, 0x1c1f ;  /* 0x003c1f0004037f89 */ /* 0x0050a800000e0000 */
        /* <DEDUP_REMOVED lines=14> */
[-C--:B------:R-:W-:Y:S01]  /*cf30*/  @!P2 LEA R12, P6, R182, R2.reuse, 0x2 ;  /* 0x00000002b60ca211 */ /* 0x080fe200078c10ff */
        /* <DEDUP_REMOVED lines=16> */
[-C--:B-1----:R-:W-:Y:S02]  /*d040*/  @!P4 LEA R10, P2, R174, R2.reuse, 0x2 ;  /* 0x00000002ae0ac211 */ /* 0x082fe400078410ff */
        /* <DEDUP_REMOVED lines=89> */
[-C--:B-1----:R-:W-:Y:S02]  /*d5e0*/  @!P5 LEA R10, P3, R214, R2.reuse, 0x2 ;  /* 0x00000002d60ad211 */ /* 0x082fe400078610ff */
[-C--:B------:R-:W-:Y:S01]  /*d5f0*/  @!P4 LEA.HI.X R9, R219, R3.reuse, R18, 0x2, P6 ;  /* 0x00000003db09c211 */ /* 0x080fe200030f1412 */
[----:B---3--:R-:W-:Y:S01]  /*d600*/  VIADD R21, R204, 0xf8 ;  /* 0x000000f8cc157836 */ /* 0x008fe20000000000 */
[----:B------:R-:W-:Y:S02]  /*d610*/  SHF.R.S32.HI R0, RZ, 0x1f, R23 ;  /* 0x0000001fff007819 */ /* 0x000fe40000011417 */
[C---:B------:R-:W-:Y:S01]  /*d620*/  @!P2 LEA R16, P6, R23.reuse, R2, 0x2 ;  /* 0x000000021710a211 */ /* 0x040fe200078c10ff */
[----:B------:R0:W-:Y:S01]  /*d630*/  @!P4 ST.E.64 desc[UR38][R8.64], R134 ;  /* 0x000000860800c985 */ /* 0x0001e2000c101b26 */
[-C--:B------:R-:W-:Y:S02]  /*d640*/  @!P5 LEA.HI.X R11, R214, R3.reuse, R25, 0x2, P3 ;  /* 0x00000003d60bd211 */ /* 0x080fe400018f1419 */
[----:B------:R-:W-:-:S02]  /*d650*/  @!P2 LEA.HI.X R17, R23, R3, R0, 0x2, P6 ;  /* 0x000000031711a211 */ /* 0x000fc400030f1400 */
[----:B------:R-:W-:Y:S01]  /*d660*/  ISETP.GE.AND P0, PT, R21, UR4, PT ;  /* 0x0000000415007c0c */ /* 0x000fe2000bf06270 */
[----:B------:R0:W-:Y:S04]  /*d670*/  @!P5 ST.E.64 desc[UR38][R10.64], R138 ;  /* 0x0000008a0a00d985 */ /* 0x0001e8000c101b26 */
[----:B------:R0:W-:Y:S04]  /*d680*/  @!P1 ST.E.64 desc[UR38][R14.64], R142 ;  /* 0x0000008e0e009985 */ /* 0x0001e8000c101b26 */
[----:B------:R0:W-:Y:S04]  /*d690*/  @!P2 ST.E.64 desc[UR38][R16.64], R146 ;  /* 0x000000921000a985 */ /* 0x0001e8000c101b26 */
[----:B------:R-:W-:Y:S05]  /*d6a0*/  @P0 BRA `(.L_x_5385) ;  /* 0x0000000c00a80947 */ /* 0x000fea0003800000 */
[----:B------:R-:W-:Y:S02]  /*d6b0*/  LEA R2, P0, R21, R2, 0x2 ;  /* 0x0000000215027211 */ /* 0x000fe400078010ff */
[----:B------:R-:W-:-:S04]  /*d6c0*/  SHF.R.S32.HI R0, RZ, 0x1f, R21 ;  /* 0x0000001fff007819 */ /* 0x000fc80000011415 */
[----:B------:R-:W-:-:S05]  /*d6d0*/  LEA.HI.X R3, R21, R3, R0, 0x2, P0 ;  /* 0x0000000315037211 */ /* 0x000fca00000f1400 */
[----:B------:R1:W-:Y:S01]  /*d6e0*/  ST.E.64 desc[UR38][R2.64], R150 ;  /* 0x0000009602007985 */ /* 0x0003e2000c101b26 */
[----:B------:R-:W-:Y:S05]  /*d6f0*/  BRA `(.L_x_5385) ;  /* 0x0000000c00947947 */ /* 0x000fea0003800000 */
.L_x_5376:
[----:B------:R-:W3:Y:S01]  /*d700*/  LDC.64 R8, c[0x0][0xd00] ;  /* 0x00034000ff087b82 */ /* 0x000ee20000000a00 */
[----:B------:R-:W-:Y:S01]  /*d710*/  ULDC.64 UR4, c[0x0][0xd08] ;  /* 0x0003420000047ab9 */ /* 0x000fe20000000a00 */
[----:B------:R-:W-:Y:S01]  /*d720*/  IMAD.MOV.U32 R17, RZ, RZ, RZ ;  /* 0x000000ffff117224 */ /* 0x000fe200078e00ff */
[----:B------:R-:W-:-:S04]  /*d730*/  ISETP.NE.U32.AND P0, PT, RZ, UR4, PT ;  /* 0x00000004ff007c0c */ /* 0x000fc8000bf05070 */
[----:B------:R-:W-:Y:S01]  /*d740*/  ISETP.NE.AND.EX P1, PT, RZ, UR5, PT, P0 ;  /* 0x00000005ff007c0c */ /* 0x000fe2000bf25300 */
[----:B------:R-:W4:Y:S01]  /*d750*/  LDC.64 R2, c[0x0][0xd00] ;  /* 0x00034000ff027b82 */ /* 0x000f220000000a00 */
[----:B---3--:R-:W-:-:S04]  /*d760*/  ISETP.NE.U32.AND P0, PT, R8, RZ, PT ;  /* 0x000000ff0800720c */ /* 0x008fc80003f05070 */
[----:B------:R-:W-:-:S07]  /*d770*/  ISETP.NE.AND.EX P0, PT, R9, RZ, PT, P0 ;  /* 0x000000ff0900720c */ /* 0x000fce0003f05300 */
[----:B------:R-:W3:Y:S01]  /*d780*/  @P1 LDC.64 R8, c[0x0][0xd08] ;  /* 0x00034200ff081b82 */ /* 0x000ee20000000a00 */
[----:B------:R-:W-:Y:S01]  /*d790*/  ULDC UR4, c[0x0][0xb88] ;  /* 0x0002e20000047ab9 */ /* 0x000fe20000000800 */
[----:B----4-:R-:W-:-:S04]  /*d7a0*/  IMAD.WIDE R10, R211, 0x4, R2 ;  /* 0x00000004d30a7825 */ /* 0x010fc800078e0202 */
[----:B-1----:R-:W-:Y:S01]  /*d7b0*/  IMAD.U32 R0, RZ, RZ, UR4 ;  /* 0x00000004ff007e24 */ /* 0x002fe2000f8e00ff */
[----:B------:R1:W5:Y:S01]  /*d7c0*/  @P0 LDG.E R17, desc[UR38][R10.64] ;  /* 0x000000260a110981 */ /* 0x000362000c1e1900 */
[----:B--2---:R-:W2:Y:S01]  /*d7d0*/  S2R R4, SR_TID.X ;  /* 0x0000000000047919 */ /* 0x004ea20000002100 */
[----:B---3--:R-:W-:-:S05]  /*d7e0*/  @P1 IMAD.WIDE R2, R211, 0x4, R8 ;  /* 0x00000004d3021825 */ /* 0x008fca00078e0208 */
[----:B------:R1:W5:Y:S01]  /*d7f0*/  @P1 LDG.E R0, desc[UR38][R2.64] ;  /* 0x0000002602001981 */ /* 0x000362000c1e1900 */
[----:B------:R-:W-:-:S13]  /*d800*/  ISETP.NE.AND P2, PT, R213, RZ, PT ;  /* 0x000000ffd500720c */ /* 0x000fda0003f45270 */
[----:B------:R-:W3:Y:S01]  /*d810*/  @!P2 LDC R213, c[0x0][0xbd4] ;  /* 0x0002f500ffd5ab82 */ /* 0x000ee20000000800 */
[----:B--2---:R-:W-:-:S05]  /*d820*/  VIADD R22, R4, 0xffffff80 ;  /* 0xffffff8004167836 */ /* 0x004fca0000000000 */
[----:B------:R-:W-:Y:S02]  /*d830*/  ISETP.GT.AND P3, PT, R22, 0x7f, PT ;  /* 0x0000007f1600780c */ /* 0x000fe40003f64270 */
[----:B---3--:R-:W-:Y:S01]  /*d840*/  ISETP.GT.AND P2, PT, R213, 0x1, PT ;  /* 0x00000001d500780c */ /* 0x008fe20003f44270 */
[----:B-1----:R-:W-:-:S12]  /*d850*/  @P1 BRA `(.L_x_5388) ;  /* 0x0000000000101947 */ /* 0x002fd80003800000 */
[----:B------:R-:W-:Y:S05]  /*d860*/  @!P0 BRA `(.L_x_5388) ;  /* 0x00000000000c8947 */ /* 0x000fea0003800000 */
[----:B------:R-:W2:Y:S04]  /*d870*/  LDG.E R3, desc[UR38][R10.64] ;  /* 0x000000260a037981 */ /* 0x000ea8000c1e1900 */
[----:B-----5:R-:W2:Y:S02]  /*d880*/  LDG.E R0, desc[UR38][R10.64+0x4] ;  /* 0x000004260a007981 */ /* 0x020ea4000c1e1900 */
[----:B--2---:R-:W-:-:S07]  /*d890*/  IMAD.IADD R0, R0, 0x1, -R3 ;  /* 0x0000000100007824 */ /* 0x004fce00078e0a03 */
.L_x_5388:
[----:B------:R-:W-:Y:S01]  /*d8a0*/  BSSY B1, `(.L_x_5389) ;  /* 0x0000036000017945 */ /* 0x000fe20003800000 */
[----:B------:R-:W-:Y:S02]  /*d8b0*/  SEL R211, R211, RZ, !P0 ;  /* 0x000000ffd3d37207 */ /* 0x000fe40004000000 */
[----:B------:R-:W-:Y:S02]  /*d8c0*/  SEL R216, R216, RZ, !P0 ;  /* 0x000000ffd8d87207 */ /* 0x000fe40004000000 */
[----:B-----5:R-:W-:Y:S01]  /*d8d0*/  SHF.R.S32.HI R20, RZ, 0x1f, R17 ;  /* 0x0000001fff147819 */ /* 0x020fe20000011411 */
[----:B------:R-:W-:Y:S06]  /*d8e0*/  @P3 BRA `(.L_x_5390) ;  /* 0x0000000000c43947 */ /* 0x000fec0003800000 */
[----:B------:R-:W1:Y:S01]  /*d8f0*/  LDC R31, c[0x0][0xce8] ;  /* 0x00033a00ff1f7b82 */ /* 0x000e620000000800 */
[----:B------:R-:W-:Y:S01]  /*d900*/  IADD3 R27, R18, -0x80, R4 ;  /* 0xffffff80121b7810 */ /* 0x000fe20007ffe004 */
[----:B-1----:R-:W-:-:S05]  /*d910*/  IMAD R2, R0, R31, RZ ;  /* 0x0000001f00027224 */ /* 0x002fca00078e02ff */
[----:B------:R-:W-:-:S13]  /*d920*/  ISETP.GE.AND P0, PT, R27, R2, PT ;  /* 0x000000021b00720c */ /* 0x000fda0003f06270 */
[----:B------:R-:W-:Y:S05]  /*d930*/  @P0 BRA `(.L_x_5390) ;  /* 0x0000000000b00947 */ /* 0x000fea0003800000 */
[----:B------:R-:W2:Y:S01]  /*d940*/  LDL.LU R24, [R1+0x20] ;  /* 0x0000200001187983 */ /* 0x000ea20000300800 */
[----:B------:R-:W-:Y:S01]  /*d950*/  ISETP.NE.AND P1, PT, R31, 0x1, PT ;  /* 0x000000011f00780c */ /* 0x000fe20003f25270 */
[----:B------:R-:W-:Y:S01]  /*d960*/  IMAD.MOV.U32 R16, RZ, RZ, 0xab8 ;  /* 0x00000ab8ff107424 */ /* 0x000fe200078e00ff */
[----:B------:R-:W-:Y:S01]  /*d970*/  ISETP.GT.AND P0, PT, R213, 0x1, PT ;  /* 0x00000001d500780c */ /* 0x000fe20003f04270 */
[----:B------:R-:W1:Y:S01]  /*d980*/  LDC.64 R28, c[0x0][0xca8] ;  /* 0x00032a00ff1c7b82 */ /* 0x000e620000000a00 */
[----:B------:R-:W-:Y:S02]  /*d990*/  IMAD.MOV.U32 R21, RZ, RZ, R27 ;  /* 0x000000ffff157224 */ /* 0x000fe400078e001b */
[----:B------:R-:W-:-:S05]  /*d9a0*/  SEL R16, R16, 0xa78, P0 ;  /* 0x00000a7810107807 */ /* 0x000fca0000000000 */
[----:B------:R-:W3:Y:S08]  /*d9b0*/  LDC.64 R8, c[0x0][R16+0x220] ;  /* 0x0000880010087b82 */ /* 0x000ef00000000a00 */
[----:B------:R-:W4:Y:S08]  /*d9c0*/  @P1 LDC R4, c[0x0][0xcec] ;  /* 0x00033b00ff041b82 */ /* 0x000f300000000800 */
[----:B------:R-:W5:Y:S08]  /*d9d0*/  LDC.64 R2, c[0x0][R16+0x218] ;  /* 0x0000860010027b82 */ /* 0x000f700000000a00 */
[----:B------:R-:W0:Y:S01]  /*d9e0*/  @P1 LDC R25, c[0x0][0xcf0] ;  /* 0x00033c00ff191b82 */ /* 0x000e220000000800 */
[----:B---3--:R-:W-:-:S02]  /*d9f0*/  IMAD R9, R9, R211, RZ ;  /* 0x000000d309097224 */ /* 0x008fc400078e02ff */
[----:B------:R-:W-:-:S05]  /*da00*/  IMAD.WIDE.U32 R14, R8, R211, RZ ;  /* 0x000000d3080e7225 */ /* 0x000fca00078e00ff */
[----:B------:R-:W3:Y:S01]  /*da10*/  LDC.64 R10, c[0x0][R16+0x228] ;  /* 0x00008a00100a7b82 */ /* 0x000ee20000000a00 */
[----:B----4-:R-:W-:-:S07]  /*da20*/  @P1 IMAD.HI.U32 R4, R27, R4, RZ ;  /* 0x000000041b041227 */ /* 0x010fce00078e00ff */
[----:B------:R-:W4:Y:S01]  /*da30*/  LDC.64 R12, c[0x0][R16+0x210] ;  /* 0x00008400100c7b82 */ /* 0x000f220000000a00 */
[-C--:B-----5:R-:W-:Y:S02]  /*da40*/  IMAD R23, R3, R212.reuse, RZ ;  /* 0x000000d403177224 */ /* 0x0a0fe400078e02ff */
[----:B------:R-:W-:-:S04]  /*da50*/  IMAD.WIDE.U32 R2, R2, R212, RZ ;  /* 0x000000d402027225 */ /* 0x000fc800078e00ff */
[----:B------:R-:W-:Y:S01]  /*da60*/  IMAD.IADD R23, R3, 0x1, R23 ;  /* 0x0000000103177824 */ /* 0x000fe200078e0217 */
[----:B0-----:R-:W-:Y:S01]  /*da70*/  @P1 SHF.R.U32.HI R21, RZ, R25, R4 ;  /* 0x00000019ff151219 */ /* 0x001fe20000011604 */
[----:B------:R-:W-:Y:S01]  /*da80*/  IMAD R25, R8, R216, R9 ;  /* 0x000000d808197224 */ /* 0x000fe200078e0209 */
[----:B-1----:R-:W0:Y:S01]  /*da90*/  @!P0 LDC R28, c[0x0][0xc50] ;  /* 0x00031400ff1c8b82 */ /* 0x002e220000000800 */
[----:B------:R-:W-:Y:S02]  /*daa0*/  IADD3 R4, P1, P3, R14, R2, R17 ;  /* 0x000000020e047210 */ /* 0x000fe40007b3e011 */
[----:B------:R-:W-:Y:S02]  /*dab0*/  IMAD.MOV R8, RZ, RZ, -R21 ;  /* 0x000000ffff087224 */ /* 0x000fe400078e0a15 */
[----:B------:R-:W-:-:S03]  /*dac0*/  IMAD.IADD R25, R15, 0x1, R25 ;  /* 0x000000010f197824 */ /* 0x000fc600078e0219 */
[----:B------:R-:W1:Y:S01]  /*dad0*/  @!P0 LDC R29, c[0x0][0xc54] ;  /* 0x00031500ff1d8b82 */ /* 0x000e620000000800 */
[----:B--2---:R-:W-:-:S05]  /*dae0*/  SEL R9, R24, RZ, P0 ;  /* 0x000000ff18097207 */ /* 0x004fca0000000000 */
[----:B---3--:R-:W-:-:S04]  /*daf0*/  IMAD.WIDE.U32 R2, R10, R9, RZ ;  /* 0x000000090a027225 */ /* 0x008fc800078e00ff */
[----:B------:R-:W-:Y:S02]  /*db00*/  IMAD R11, R11, R9, RZ ;  /* 0x000000090b0b7224 */ /* 0x000fe400078e02ff */
[----:B------:R-:W-:Y:S01]  /*db10*/  IMAD R9, R31, R8, R27 ;  /* 0x000000081f097224 */ /* 0x000fe200078e021b */
[----:B------:R-:W-:Y:S01]  /*db20*/  IADD3.X R8, R25, R23, R20, P1, P3 ;  /* 0x0000001719087210 */ /* 0x000fe20000fe6414 */
[----:B------:R-:W-:Y:S01]  /*db30*/  IMAD.IADD R11, R3, 0x1, R11 ;  /* 0x00000001030b7824 */ /* 0x000fe200078e020b */
[----:B------:R-:W-:Y:S01]  /*db40*/  IADD3 R2, P0, P1, R21, R4, R2 ;  /* 0x0000000415027210 */ /* 0x000fe2000791e002 */
[----:B----4-:R-:W-:Y:S01]  /*db50*/  IMAD R4, R13, R9, RZ ;  /* 0x000000090d047224 */ /* 0x010fe200078e02ff */
[----:B------:R-:W-:-:S04]  /*db60*/  SHF.R.S32.HI R21, RZ, 0x1f, R21 ;  /* 0x0000001fff157819 */ /* 0x000fc80000011415 */
        /* <DEDUP_REMOVED lines=9> */
.L_x_5390:
[----:B------:R-:W-:Y:S05]  /*dc00*/  BSYNC B1 ;  /* 0x0000000000017941 */ /* 0x000fea0003800000 */
.L_x_5389:
[----:B------:R-:W-:Y:S05]  /*dc10*/  @P2 BRA `(.L_x_5385) ;  /* 0x00000008004c2947 */ /* 0x000fea0003800000 */
[----:B------:R-:W2:Y:S01]  /*dc20*/  LDC R15, c[0x0][0xce8] ;  /* 0x00033a00ff0f7b82 */ /* 0x000ea20000000800 */
[----:B-1----:R-:W-:Y:S01]  /*dc30*/  SHF.R.S32.HI R3, RZ, 0x1f, R22 ;  /* 0x0000001fff037819 */ /* 0x002fe20000011416 */
        /* <DEDUP_REMOVED lines=14> */
[----:B------:R-:W-:Y:S02]  /*dd20*/  IMAD.IADD R13, R18, 0x1, R9 ;  /* 0x00000001120d7824 */ /* 0x000fe400078e0209 */
[----:B------:R-:W-:Y:S01]  /*dd30*/  IMAD R3, R212, UR5, R3 ;  /* 0x00000005d4037c24 */ /* 0x000fe2000f8e0203 */
[----:B------:R-:W-:Y:S01]  /*dd40*/  ULDC.64 UR4, c[0x0][0xbf0] ;  /* 0x0002fc0000047ab9 */ /* 0x000fe20000000a00 */
[----:B------:R-:W-:Y:S02]  /*dd50*/  IMAD.MOV.U32 R9, RZ, RZ, R13 ;  /* 0x000000ffff097224 */ /* 0x000fe400078e000d */
[----:B------:R-:W-:Y:S02]  /*dd60*/  IMAD R8, R216, UR4, RZ ;  /* 0x00000004d8087c24 */ /* 0x000fe4000f8e02ff */
[----:B------:R-:W-:Y:S02]  /*dd70*/  IMAD.WIDE.U32 R2, R211, UR4, R2 ;  /* 0x00000004d3027c25 */ /* 0x000fe4000f8e0002 */
[----:B------:R-:W1:Y:S02]  /*dd80*/  @P0 LDC R4, c[0x0][0xcec] ;  /* 0x00033b00ff040b82 */ /* 0x000e640000000800 */
[----:B------:R-:W-:-:S06]  /*dd90*/  IMAD.IADD R18, R17, 0x1, R18 ;  /* 0x0000000111127824 */ /* 0x000fcc00078e0212 */
[----:B------:R-:W2:Y:S01]  /*dda0*/  @P0 LDC R11, c[0x0][0xcf0] ;  /* 0x00033c00ff0b0b82 */ /* 0x000ea20000000800 */
[----:B-1----:R-:W-:-:S05]  /*ddb0*/  @P0 IMAD.HI.U32 R4, R13, R4, RZ ;  /* 0x000000040d040227 */ /* 0x002fca00078e00ff */
        /* <DEDUP_REMOVED lines=12> */
[----:B------:R-:W-:Y:S02]  /*de80*/  IMAD R15, R0, R15, RZ ;  /* 0x0000000f000f7224 */ /* 0x000fe400078e02ff */
[----:B------:R-:W-:Y:S02]  /*de90*/  IMAD.IADD R3, R3, 0x1, R13 ;  /* 0x0000000103037824 */ /* 0x000fe400078e020d */
        /* <DEDUP_REMOVED lines=15> */
[----:B------:R1:W2:Y:S01]  /*df90*/  SHFL.IDX PT, R2, R8, RZ, 0x181f ;  /* 0x00181fff08027589 */ /* 0x0002a200000e0000 */
[----:B------:R-:W-:Y:S01]  /*dfa0*/  VIADD R17, R9, 0x40 ;  /* 0x0000004009117836 */ /* 0x000fe20000000000 */
[----:B------:R-:W-:-:S02]  /*dfb0*/  SHF.R.S32.HI R12, RZ, 0x1f, R9 ;  /* 0x0000001fff0c7819 */ /* 0x000fc40000011409 */
[----:B------:R1:W3:Y:S01]  /*dfc0*/  SHFL.IDX PT, R0, R4, RZ, 0x181f ;  /* 0x00181fff04007589 */ /* 0x0002e200000e0000 */
        /* <DEDUP_REMOVED lines=21> */
.L_x_5392:
[----:B------:R-:W-:Y:S05]  /*e120*/  BSYNC B1 ;  /* 0x0000000000017941 */ /* 0x000fea0003800000 */
.L_x_5391:
        /* <DEDUP_REMOVED lines=21> */
.L_x_5394:
[----:B------:R-:W-:Y:S05]  /*e280*/  BSYNC B1 ;  /* 0x0000000000017941 */ /* 0x000fea0003800000 */
.L_x_5393:
        /* <DEDUP_REMOVED lines=21> */
.L_x_5396:
[----:B------:R-:W-:Y:S05]  /*e3e0*/  BSYNC B1 ;  /* 0x0000000000017941 */ /* 0x000fea0003800000 */
.L_x_5395:
[----:B0-----:R-:W-:Y:S01]  /*e3f0*/  VIADD R0, R18, 0x60 ;  /* 0x0000006012007836 */ /* 0x001fe20000000000 */
[----:B-1-3--:R-:W3:Y:S04]  /*e400*/  SHFL.IDX PT, R4, R4, 0x3, 0x181f ;  /* 0x00781f0004047f89 */ /* 0x00aee800000e0000 */
[----:B------:R-:W-:Y:S01]  /*e410*/  ISETP.GE.AND P0, PT, R0, R15, PT ;  /* 0x0000000f0000720c */ /* 0x000fe20003f06270 */
[----:B----4-:R4:W0:-:S12]  /*e420*/  SHFL.IDX PT, R2, R8, 0x3, 0x181f ;  /* 0x00781f0008027f89 */ /* 0x01081800000e0000 */
[----:B----4-:R-:W-:Y:S05]  /*e430*/  @P0 BRA `(.L_x_5385) ;  /* 0x0000000000440947 */ /* 0x010fea0003800000 */
[----:B------:R-:W-:Y:S02]  /*e440*/  ULDC UR4, c[0x0][0xbc8] ;  /* 0x0002f20000047ab9 */ /* 0x000fe40000000800 */
[----:B------:R-:W-:Y:S02]  /*e450*/  ISETP.GE.AND P3, PT, R9, UR4, PT ;  /* 0x0000000409007c0c */ /* 0x000fe4000bf66270 */
[----:B------:R-:W-:Y:S02]  /*e460*/  ISETP.GE.AND P2, PT, R17, UR4, PT ;  /* 0x0000000411007c0c */ /* 0x000fe4000bf46270 */
[----:B------:R-:W-:Y:S02]  /*e470*/  ISETP.GE.AND P1, PT, R13, UR4, PT ;  /* 0x000000040d007c0c */ /* 0x000fe4000bf26270 */
[----:B------:R-:W-:-:S07]  /*e480*/  ISETP.GE.AND P0, PT, R11, UR4, PT ;  /* 0x000000040b007c0c */ /* 0x000fce000bf06270 */
[----:B0-2---:R-:W-:-:S04]  /*e490*/  @!P3 LEA R8, P4, R9, R2, 0x1 ;  /* 0x000000020908b211 */ /* 0x005fc800078808ff */
[----:B---3--:R-:W-:Y:S02]  /*e4a0*/  @!P3 LEA.HI.X R9, R9, R4, R12, 0x1, P4 ;  /* 0x000000040909b211 */ /* 0x008fe400020f0c0c */
        /* <DEDUP_REMOVED lines=10> */
.L_x_5385:
[----:B------:R-:W-:Y:S05]  /*e550*/  BSYNC B0 ;  /* 0x0000000000007941 */ /* 0x000fea0003800000 */
.L_x_5375:
[----:B------:R-:W-:Y:S02]  /*e560*/  ULDC UR4, c[0x0][0xd3c] ;  /* 0x00034f0000047ab9 */ /* 0x000fe40000000800 */
[----:B------:R-:W-:-:S13]  /*e570*/  ISETP.GE.AND P0, PT, R7, UR4, PT ;  /* 0x0000000407007c0c */ /* 0x000fda000bf06270 */
[----:B------:R-:W-:Y:S05]  /*e580*/  @!P0 BRA `(.L_x_5397) ;  /* 0xffffff2800f48947 */ /* 0x000fea000383ffff */
[----:B------:R-:W-:Y:S05]  /*e590*/  EXIT ;  /* 0x000000000000794d */ /* 0x000fea0003800000 */
.L_x_5337:
[----:B------:R-:W-:-:S08]  /*e5a0*/  NOP ;  /* 0x0000000000007918 */ /* 0x000fd00000000000 */
[----:B--2---:R-:W0:-:S00]  /*e5b0*/  USETMAXREG.DEALLOC.CTAPOOL 0x18 ;  /* 0x00000018000079c8 */ /* 0x004e0000080e0500 */
        /* <DEDUP_REMOVED lines=16> */
.L_x_5398:
[----:B------:R-:W0:Y:S01]  /*e6c0*/  S2R R0, SR_TID.X ;  /* 0x0000000000007919 */ /* 0x000e220000002100 */
[----:B------:R-:W-:Y:S01]  /*e6d0*/  ULDC UR4, c[0x0][0xd3c] ;  /* 0x00034f0000047ab9 */ /* 0x000fe20000000800 */
[----:B------:R-:W-:Y:S01]  /*e6e0*/  IMAD.MOV.U32 R7, RZ, RZ, RZ ;  /* 0x000000ffff077224 */ /* 0x000fe200078e00ff */
[----:B------:R-:W1:Y:S01]  /*e6f0*/  S2UR UR6, SR_CTAID.X ;  /* 0x00000000000679c3 */ /* 0x000e620000002500 */
[----:B------:R-:W-:Y:S01]  /*e700*/  ULDC UR5, c[0x0][0xd38] ;  /* 0x00034e0000057ab9 */ /* 0x000fe20000000800 */
[----:B0-----:R-:W-:-:S04]  /*e710*/  LOP3.LUT R0, R0, 0x1f, RZ, 0xc0, !PT ;  /* 0x0000001f00007812 */ /* 0x001fc800078ec0ff */
[----:B------:R-:W-:-:S04]  /*e720*/  ISETP.NE.AND P0, PT, R0, 0x1f, PT ;  /* 0x0000001f0000780c */ /* 0x000fc80003f05270 */
[----:B------:R-:W-:-:S13]  /*e730*/  ISETP.GE.OR P1, PT, R0, UR4, !P0 ;  /* 0x0000000400007c0c */ /* 0x000fda000c726670 */
[----:B------:R-:W0:Y:S08]  /*e740*/  @!P1 LDC.64 R2, c[0x0][0xd80] ;  /* 0x00036000ff029b82 */ /* 0x000e300000000a00 */
        /* <DEDUP_REMOVED lines=35> */
.L_x_5402:
        /* <DEDUP_REMOVED lines=39> */
.L_x_5400:
        /* <DEDUP_REMOVED lines=12> */
.L_x_5403:
[----:B---34-:R-:W-:Y:S01]  /*ecb0*/  IMAD R3, R4, UR5, R8 ;  /* 0x0000000504037c24 */ /* 0x018fe2000f8e0208 */
[----:B-1----:R-:W-:Y:S01]  /*ecc0*/  ISETP.NE.AND P0, PT, R7, 0x1, PT ;  /* 0x000000010700780c */ /* 0x002fe20003f05270 */
[----:B------:R-:W-:-:S03]  /*ecd0*/  VIADD R13, R9, UR4 ;  /* 0x00000004090d7c36 */ /* 0x000fc60008000000 */
[----:B------:R1:W-:Y:S01]  /*ece0*/  STL [R1], R3 ;  /* 0x0000000301007387 */ /* 0x0003e20000100800 */
[----:B------:R-:W-:-:S03]  /*ecf0*/  IADD3 R4, -R3, UR6, RZ ;  /* 0x0000000603047c10 */ /* 0x000fc6000fffe1ff */
[----:B------:R1:W-:Y:S05]  /*ed00*/  STL [R1+0xc], R13 ;  /* 0x00000c0d01007387 */ /* 0x0003ea0000100800 */
[----:B------:R-:W-:Y:S05]  /*ed10*/  @!P0 BRA `(.L_x_5404) ;  /* 0x0000000000e08947 */ /* 0x000fea0003800000 */
[----:B0-2---:R-:W-:Y:S01]  /*ed20*/  IABS R6, R5 ;  /* 0x0000000500067213 */ /* 0x005fe20000000000 */
[----:B------:R-:W-:Y:S01]  /*ed30*/  IMAD.MOV.U32 R2, RZ, RZ, RZ ;  /* 0x000000ffff027224 */ /* 0x000fe200078e00ff */
[----:B------:R-:W-:Y:S02]  /*ed40*/  IABS R8, R7 ;  /* 0x0000000700087213 */ /* 0x000fe40000000000 */
[----:B------:R-:W0:Y:S08]  /*ed50*/  I2F.RP R9, R6 ;  /* 0x0000000600097306 */ /* 0x000e300000209400 */
[----:B------:R-:W-:Y:S08]  /*ed60*/  I2F.RP R12, R8 ;  /* 0x00000008000c7306 */ /* 0x000ff00000209400 */
[----:B0-----:R-:W1:Y:S02]  /*ed70*/  MUFU.RCP R9, R9 ;  /* 0x0000000900097308 */ /* 0x001e640000001000 */
[----:B-1----:R-:W-:-:S06]  /*ed80*/  VIADD R3, R9, 0xffffffe ;  /* 0x0ffffffe09037836 */ /* 0x002fcc0000000000 */
[----:B------:R-:W0:Y:S02]  /*ed90*/  F2I.FTZ.U32.TRUNC.NTZ R3, R3 ;  /* 0x0000000300037305 */ /* 0x000e24000021f000 */
[----:B0-----:R-:W-:-:S04]  /*eda0*/  IMAD.MOV R11, RZ, RZ, -R3 ;  /* 0x000000ffff0b7224 */ /* 0x001fc800078e0a03 */
[----:B------:R-:W-:-:S04]  /*edb0*/  IMAD R11, R11, R6, RZ ;  /* 0x000000060b0b7224 */ /* 0x000fc800078e02ff */
[----:B------:R-:W-:Y:S01]  /*edc0*/  IMAD.HI.U32 R10, R3, R11, R2 ;  /* 0x0000000b030a7227 */ /* 0x000fe200078e0002 */
[----:B------:R-:W-:Y:S01]  /*edd0*/  IABS R11, R4 ;  /* 0x00000004000b7213 */ /* 0x000fe20000000000 */
[----:B------:R-:W0:Y:S01]  /*ede0*/  MUFU.RCP R2, R12 ;  /* 0x0000000c00027308 */ /* 0x000e220000001000 */
[----:B------:R-:W-:-:S03]  /*edf0*/  IABS R3, R5 ;  /* 0x0000000500037213 */ /* 0x000fc60000000000 */
[----:B------:R-:W-:-:S04]  /*ee00*/  IMAD.HI.U32 R9, R10, R11, RZ ;  /* 0x0000000b0a097227 */ /* 0x000fc800078e00ff */
[----:B------:R-:W-:-:S04]  /*ee10*/  IMAD.MOV R14, RZ, RZ, -R3 ;  /* 0x000000ffff0e7224 */ /* 0x000fc800078e0a03 */
[----:B------:R-:W-:Y:S02]  /*ee20*/  IMAD R11, R9, R14, R11 ;  /* 0x0000000e090b7224 */ /* 0x000fe400078e020b */
[----:B0-----:R-:W-:-:S03]  /*ee30*/  VIADD R3, R2, 0xffffffe ;  /* 0x0ffffffe02037836 */ /* 0x001fc60000000000 */
[----:B------:R-:W-:Y:S01]  /*ee40*/  ISETP.GT.U32.AND P1, PT, R6, R11, PT ;  /* 0x0000000b0600720c */ /* 0x000fe20003f24070 */
[----:B------:R-:W-:Y:S02]  /*ee50*/  IMAD.MOV.U32 R2, RZ, RZ, RZ ;  /* 0x000000ffff027224 */ /* 0x000fe400078e00ff */
        /* <DEDUP_REMOVED lines=24> */
[----:B------:R-:W-:Y:S01]  /*efe0*/  ISETP.GE.U32.AND P0, PT, R3, R8, PT ;  /* 0x000000080300720c */ /* 0x000fe20003f06070 */
[----:B------:R-:W-:-:S04]  /*eff0*/  IMAD.MOV R3, RZ, RZ, -R9 ;  /* 0x000000ffff037224 */ /* 0x000fc800078e0a09 */
[----:B------:R-:W-:-:S08]  /*f000*/  IMAD R3, R5, R3, R4 ;  /* 0x0000000305037224 */ /* 0x000fd000078e0204 */
[----:B------:R-:W-:-:S04]  /*f010*/  @P0 VIADD R6, R6, 0x1 ;  /* 0x0000000106060836 */ /* 0x000fc80000000000 */
        /* <DEDUP_REMOVED lines=8> */
.L_x_5404:
        /* <DEDUP_REMOVED lines=15> */
[----:B------:R-:W-:Y:S02]  /*f190*/  IMAD.MOV R12, RZ, RZ, -R11 ;  /* 0x000000ffff0c7224 */ /* 0x000fe400078e0a0b */
[----:B------:R-:W-:Y:S01]  /*f1a0*/  IMAD.HI.U32 R11, R2, R3, RZ ;  /* 0x00000003020b7227 */ /* 0x000fe200078e00ff */
[----:B------:R-:W-:-:S03]  /*f1b0*/  LOP3.LUT R2, R4, R7, RZ, 0x3c, !PT ;  /* 0x0000000704027212 */ /* 0x000fc600078e3cff */
[----:B------:R-:W-:Y:S01]  /*f1c0*/  IMAD R3, R11, R12, R3 ;  /* 0x0000000c0b037224 */ /* 0x000fe200078e0203 */
[----:B------:R-:W-:-:S04]  /*f1d0*/  ISETP.GE.AND P2, PT, R2, RZ, PT ;  /* 0x000000ff0200720c */ /* 0x000fc80003f46270 */
        /* <DEDUP_REMOVED lines=11> */
[----:B------:R-:W-:-:S03]  /*f290*/  IMAD R7, R7, R11, R4 ;  /* 0x0000000b07077224 */ /* 0x000fc600078e0204 */
[----:B------:R-:W-:Y:S02]  /*f2a0*/  VIADDMNMX R6, R3, UR5, R6, PT ;  /* 0x0000000503067c46 */ /* 0x000fe4000b800106 */
[----:B------:R-:W-:Y:S02]  /*f2b0*/  IADD3 R8, R8, 0x1000000, R7 ;  /* 0x0100000008087810 */ /* 0x000fe40007ffe007 */
[----:B------:R-:W-:-:S04]  /*f2c0*/  IABS R9, R6 ;  /* 0x0000000600097213 */ /* 0x000fc80000000000 */
[----:B------:R-:W0:Y:S08]  /*f2d0*/  I2F.RP R10, R9 ;  /* 0x00000009000a7306 */ /* 0x000e300000209400 */
[----:B0-----:R-:W0:Y:S02]  /*f2e0*/  MUFU.RCP R10, R10 ;  /* 0x0000000a000a7308 */ /* 0x001e240000001000 */
[----:B0-----:R-:W-:Y:S01]  /*f2f0*/  VIADD R2, R10, 0xffffffe ;  /* 0x0ffffffe0a027836 */ /* 0x001fe20000000000 */
[----:B------:R-:W-:-:S05]  /*f300*/  IABS R10, R6 ;  /* 0x00000006000a7213 */ /* 0x000fca0000000000 */
[----:B------:R0:W1:Y:S02]  /*f310*/  F2I.FTZ.U32.TRUNC.NTZ R3, R2 ;  /* 0x0000000200037305 */ /* 0x000064000021f000 */
[----:B0-----:R-:W-:Y:S02]  /*f320*/  IMAD.MOV.U32 R2, RZ, RZ, RZ ;  /* 0x000000ffff027224 */ /* 0x001fe400078e00ff */
[----:B-1----:R-:W-:-:S04]  /*f330*/  IMAD.MOV R4, RZ, RZ, -R3 ;  /* 0x000000ffff047224 */ /* 0x002fc800078e0a03 */
[----:B------:R-:W-:Y:S01]  /*f340*/  IMAD R11, R4, R9, RZ ;  /* 0x00000009040b7224 */ /* 0x000fe200078e02ff */
[----:B------:R-:W-:-:S03]  /*f350*/  IABS R4, R7 ;  /* 0x0000000700047213 */ /* 0x000fc60000000000 */
[----:B------:R-:W-:-:S04]  /*f360*/  IMAD.HI.U32 R3, R3, R11, R2 ;  /* 0x0000000b03037227 */ /* 0x000fc800078e0002 */
        /* <DEDUP_REMOVED lines=16> */
.L_x_5405:
[----:B01----:R-:W-:-:S05]  /*f470*/  LOP3.LUT R2, RZ, R3, RZ, 0x33, !PT ;  /* 0x00000003ff027212 */ /* 0x003fca00078e33ff */
[----:B------:R-:W-:-:S05]  /*f480*/  IMAD.IADD R2, R5, 0x1, R2 ;  /* 0x0000000105027824 */ /* 0x000fca00078e0202 */
[----:B------:R1:W-:Y:S01]  /*f490*/  STL [R1+0x4], R2 ;  /* 0x0000040201007387 */ /* 0x0003e20000100800 */
[----:B------:R-:W-:Y:S05]  /*f4a0*/  BRA `(.L_x_5406) ;  /* 0x0000000000107947 */ /* 0x000fea0003800000 */
.L_x_5401:
[----:B------:R-:W-:Y:S01]  /*f4b0*/  IMAD.U32 R2, RZ, RZ, UR6 ;  /* 0x00000006ff027e24 */ /* 0x000fe2000f8e00ff */
[----:B------:R0:W-:Y:S04]  /*f4c0*/  STL [R1+0x4], RZ ;  /* 0x000004ff01007387 */ /* 0x0001e80000100800 */
[----:B------:R0:W-:Y:S04]  /*f4d0*/  STL [R1+0x8], RZ ;  /* 0x000008ff01007387 */ /* 0x0001e80000100800 */
[----:B------:R0:W-:Y:S02]  /*f4e0*/  STL [R1], R2 ;  /* 0x0000000201007387 */ /* 0x0001e40000100800 */
.L_x_5406:
        /* <DEDUP_REMOVED lines=10> */
.L_x_5399:
        /* <DEDUP_REMOVED lines=8> */
[----:B0-----:R-:W0:Y:S01]  /*f610*/  S2R R5, SR_TID.X ;  /* 0x0000000000057919 */ /* 0x001e220000002100 */
[----:B------:R-:W2:Y:S01]  /*f620*/  S2UR UR5, SR_CgaCtaId ;  /* 0x00000000000579c3 */ /* 0x000ea20000008800 */
[----:B------:R-:W-:Y:S01]  /*f630*/  UMOV UR4, 0x400 ;  /* 0x0000040000047882 */ /* 0x000fe20000000000 */
[----:B------:R-:W-:Y:S01]  /*f640*/  BSSY B8, `(.L_x_5407) ;  /* 0x0000675000087945 */ /* 0x000fe20003800000 */
[----:B------:R-:W-:Y:S01]  /*f650*/  ULDC UR40, c[0x0][0xc] ;  /* 0x0000030000287ab9 */ /* 0x000fe20000000800 */
[----:B------:R-:W-:Y:S01]  /*f660*/  ULDC.64 UR36, c[0x0][0x198] ;  /* 0x0000660000247ab9 */ /* 0x000fe20000000a00 */
[----:B--2---:R-:W-:-:S06]  /*f670*/  ULEA UR4, UR5, UR4, 0x18 ;  /* 0x0000000405047291 */ /* 0x004fcc000f8ec03f */
[----:B------:R-:W-:Y:S01]  /*f680*/  IMAD.U32 R18, RZ, RZ, UR4 ;  /* 0x00000004ff127e24 */ /* 0x000fe2000f8e00ff */
[C---:B0-----:R-:W-:Y:S01]  /*f690*/  LOP3.LUT R4, R5.reuse, 0x7f, RZ, 0xc0, !PT ;  /* 0x0000007f05047812 */ /* 0x041fe200078ec0ff */
[----:B---3--:R-:W-:-:S05]  /*f6a0*/  IMAD.SHL.U32 R0, R5, 0x8, RZ ;  /* 0x0000000805007824 */ /* 0x008fca00078e00ff */
[C---:B-1----:R-:W-:Y:S02]  /*f6b0*/  LOP3.LUT R2, R0.reuse, 0x1f8, RZ, 0xc0, !PT ;  /* 0x000001f800027812 */ /* 0x042fe400078ec0ff */
        /* <DEDUP_REMOVED lines=12> */
[----:B0-----:R-:W-:-:S03]  /*f780*/  LOP3.LUT R3, R0, 0x40, RZ, 0xfc, !PT ;  /* 0x0000004000037812 */ /* 0x001fc600078efcff */
[----:B------:R0:W-:Y:S01]  /*f790*/  STL [R1+0x10], RZ ;  /* 0x000010ff01007387 */ /* 0x0001e20000100800 */
[C---:B-1----:R-:W-:Y:S02]  /*f7a0*/  LOP3.LUT R2, R0.reuse, 0x80, RZ, 0xfc, !PT ;  /* 0x0000008000027812 */ /* 0x042fe400078efcff */
[----:B------:R-:W-:-:S07]  /*f7b0*/  LOP3.LUT R0, R0, 0xc0, RZ, 0xfc, !PT ;  /* 0x000000c000007812 */ /* 0x000fce00078efcff */
.L_x_5517:
[----:B--2---:R-:W2:Y:S01]  /*f7c0*/  LDL R0, [R1+0xc] ;  /* 0x00000c0001007983 */ /* 0x004ea20000100800 */
[----:B-1-3--:R-:W2:Y:S01]  /*f7d0*/  LDC.64 R2, c[0x0][0xd88] ;  /* 0x00036200ff027b82 */ /* 0x00aea20000000a00 */
[----:B------:R-:W-:Y:S05]  /*f7e0*/  YIELD ;  /* 0x0000000000007946 */ /* 0x000fea0003800000 */
[----:B------:R-:W-:Y:S01]  /*f7f0*/  ULDC.64 UR4, c[0x0][0xb20] ;  /* 0x0002c80000047ab9 */ /* 0x000fe20000000a00 */
[----:B0-----:R-:W-:Y:S01]  /*f800*/  IMAD.MOV.U32 R6, RZ, RZ, RZ ;  /* 0x000000ffff067224 */ /* 0x001fe200078e00ff */
        /* <DEDUP_REMOVED lines=22> */
[C---:B-1----:R-:W-:Y:S02]  /*f970*/  IADD3 R4, P4, R16.reuse, UR6, RZ ;  /* 0x0000000610047c10 */ /* 0x042fe4000ff9e0ff */
[----:B--2---:R-:W-:Y:S02]  /*f980*/  IADD3 R2, P3, R16, UR4, RZ ;  /* 0x0000000410027c10 */ /* 0x004fe4000ff7e0ff */
        /* <DEDUP_REMOVED lines=10> */
[----:B-1----:R-:W-:-:S04]  /*fa30*/  @P2 IADD3 R6, P3, R16, UR8, RZ ;  /* 0x0000000810062c10 */ /* 0x002fc8000ff7e0ff */
        /* <DEDUP_REMOVED lines=8> */
[----:B-1----:R-:W-:Y:S01]  /*fac0*/  IMAD.U32 R6, RZ, RZ, UR4 ;  /* 0x00000004ff067e24 */ /* 0x002fe2000f8e00ff */
[----:B--2---:R1:W-:Y:S01]  /*fad0*/  STL [R1+0x34], R9 ;  /* 0x0000340901007387 */ /* 0x0043e20000100800 */
[----:B------:R-:W-:Y:S05]  /*fae0*/  @P2 BRA `(.L_x_5408) ;  /* 0x0000000000142947 */ /* 0x000fea0003800000 */
[----:B------:R-:W-:Y:S05]  /*faf0*/  @!P1 BRA `(.L_x_5408) ;  /* 0x0000000000109947 */ /* 0x000fea0003800000 */
[----:B------:R-:W1:Y:S04]  /*fb00*/  LDG.E R7, desc[UR38][R2.64] ;  /* 0x0000002602077981 */ /* 0x000e68000c1e1900 */
[----:B------:R-:W1:Y:S02]  /*fb10*/  LDG.E R2, desc[UR38][R2.64+0x4] ;  /* 0x0000042602027981 */ /* 0x000e64000c1e1900 */
[----:B-1----:R-:W-:-:S05]  /*fb20*/  IMAD.IADD R9, R2, 0x1, -R7 ;  /* 0x0000000102097824 */ /* 0x002fca00078e0a07 */
[----:B------:R2:W-:Y:S02]  /*fb30*/  STL [R1+0x34], R9 ;  /* 0x0000340901007387 */ /* 0x0005e40000100800 */
.L_x_5408:
[----:B------:R-:W3:Y:S01]  /*fb40*/  LDL.LU R7, [R1+0x8] ;  /* 0x0000080001077983 */ /* 0x000ee20000300800 */
[----:B------:R-:W-:Y:S02]  /*fb50*/  ULDC.64 UR4, c[0x0][0xb18] ;  /* 0x0002c60000047ab9 */ /* 0x000fe40000000a00 */
[----:B------:R-:W-:-:S04]  /*fb60*/  ISETP.NE.U32.AND P1, PT, RZ, UR4, PT ;  /* 0x00000004ff007c0c */ /* 0x000fc8000bf25070 */
[----:B------:R-:W-:Y:S02]  /*fb70*/  ISETP.NE.AND.EX P1, PT, RZ, UR5, PT, P1 ;  /* 0x00000005ff007c0c */ /* 0x000fe4000bf25310 */
[C---:B---3--:R-:W-:Y:S02]  /*fb80*/  LOP3.LUT R3, R7.reuse, 0xff000000, RZ, 0xc0, !PT ;  /* 0xff00000007037812 */ /* 0x048fe400078ec0ff */
        /* <DEDUP_REMOVED lines=10> */
[----:B---3--:R-:W-:-:S05]  /*fc30*/  IADD3.X R7, R10, UR5, RZ, P0, !PT ;  /* 0x000000050a077c10 */ /* 0x008fca00087fe4ff */
[----:B------:R3:W5:Y:S01]  /*fc40*/  LDG.E R6, desc[UR38][R6.64] ;  /* 0x0000002606067981 */ /* 0x000762000c1e1900 */
[----:B------:R-:W-:Y:S05]  /*fc50*/  BRA `(.L_x_5410) ;  /* 0x0000000000107947 */ /* 0x000fea0003800000 */
.L_x_5409:
[----:B------:R-:W-:Y:S05]  /*fc60*/  @!P0 BRA `(.L_x_5410) ;  /* 0x00000000000c8947 */ /* 0x000fea0003800000 */
[----:B------:R-:W4:Y:S04]  /*fc70*/  LDG.E R6, desc[UR38][R4.64] ;  /* 0x0000002604067981 */ /* 0x000f28000c1e1900 */
[----:B------:R-:W4:Y:S02]  /*fc80*/  LDG.E R4, desc[UR38][R4.64+0x4] ;  /* 0x0000042604047981 */ /* 0x000f24000c1e1900 */
[----:B----4-:R-:W-:-:S07]  /*fc90*/  IMAD.IADD R6, R4, 0x1, -R6 ;  /* 0x0000000104067824 */ /* 0x010fce00078e0a06 */
.L_x_5410:
[----:B------:R-:W4:Y:S01]  /*fca0*/  LDL R5, [R1+0x4] ;  /* 0x0000040001057983 */ /* 0x000f220000100800 */
[----:B-----5:R-:W-:Y:S01]  /*fcb0*/  IMAD.IADD R6, R6, 0x1, -R0 ;  /* 0x0000000106067824 */ /* 0x020fe200078e0a00 */
[----:B------:R-:W-:Y:S01]  /*fcc0*/  BSSY B0, `(.L_x_5411) ;  /* 0x000003a000007945 */ /* 0x000fe20003800000 */
[----:B------:R-:W0:Y:S02]  /*fcd0*/  LDC R0, c[0x0][0x448] ;  /* 0x00011200ff007b82 */ /* 0x000e240000000800 */
[----:B0-----:R-:W-:-:S13]  /*fce0*/  ISETP.NE.AND P0, PT, R0, 0x1, PT ;  /* 0x000000010000780c */ /* 0x001fda0003f05270 */
[----:B---3--:R-:W0:Y:S08]  /*fcf0*/  @P0 LDC R2, c[0x0][0x44c] ;  /* 0x00011300ff020b82 */ /* 0x008e300000000800 */
[----:B------:R-:W3:Y:S01]  /*fd00*/  @P0 LDC R4, c[0x0][0x450] ;  /* 0x00011400ff040b82 */ /* 0x000ee20000000800 */
[----:B----4-:R-:W-:Y:S02]  /*fd10*/  IMAD.SHL.U32 R0, R5, 0x80, RZ ;  /* 0x0000008005007824 */ /* 0x010fe400078e00ff */
[----:B------:R-:W-:-:S02]  /*fd20*/  IMAD.MOV.U32 R5, RZ, RZ, RZ ;  /* 0x000000ffff057224 */ /* 0x000fc400078e00ff */
[----:B------:R-:W-:Y:S02]  /*fd30*/  VIADD R0, R0, 0x7f ;  /* 0x0000007f00007836 */ /* 0x000fe40000000000 */
[----:B------:R-:W-:Y:S02]  /*fd40*/  IMAD.MOV.U32 R10, RZ, RZ, R5 ;  /* 0x000000ffff0a7224 */ /* 0x000fe400078e0005 */
[----:B0-----:R-:W-:-:S05]  /*fd50*/  @P0 IMAD.HI.U32 R2, R0, R2, RZ ;  /* 0x0000000200020227 */ /* 0x001fca00078e00ff */
[----:B---3--:R-:W-:Y:S01]  /*fd60*/  @P0 SHF.R.U32.HI R0, RZ, R4, R2 ;  /* 0x00000004ff000219 */ /* 0x008fe20000011602 */
[C---:B------:R-:W-:Y:S01]  /*fd70*/  VIADD R4, R6.reuse, 0x5f ;  /* 0x0000005f06047836 */ /* 0x040fe20000000000 */
[----:B------:R-:W-:Y:S02]  /*fd80*/  IADD3 R2, R6, 0x60, -R9 ;  /* 0x0000006006027810 */ /* 0x000fe40007ffe809 */
[----:B-12---:R-:W-:-:S03]  /*fd90*/  LOP3.LUT R9, R3, 0xff, RZ, 0xc0, !PT ;  /* 0x000000ff03097812 */ /* 0x006fc600078ec0ff */
[----:B------:R-:W-:Y:S02]  /*fda0*/  IMAD.IADD R2, R2, 0x1, R0 ;  /* 0x0000000102027824 */ /* 0x000fe400078e0200 */
[----:B------:R-:W-:-:S04]  /*fdb0*/  IMAD.HI R0, R4, 0x2aaaaaab, RZ ;  /* 0x2aaaaaab04007827 */ /* 0x000fc800078e02ff */
[----:B------:R-:W-:Y:S01]  /*fdc0*/  IMAD.HI R2, R2, 0x2aaaaaab, RZ ;  /* 0x2aaaaaab02027827 */ /* 0x000fe200078e02ff */
[----:B------:R-:W-:-:S04]  /*fdd0*/  SHF.R.U32.HI R4, RZ, 0x1f, R0 ;  /* 0x0000001fff047819 */ /* 0x000fc80000011600 */
[----:B------:R-:W-:Y:S02]  /*fde0*/  LEA.HI.SX32 R4, R0, R4, 0x1c ;  /* 0x0000000400047211 */ /* 0x000fe400078fe2ff */
[----:B------:R-:W-:-:S04]  /*fdf0*/  SHF.R.U32.HI R0, RZ, 0x1f, R2 ;  /* 0x0000001fff007819 */ /* 0x000fc80000011602 */
[----:B------:R-:W-:-:S04]  /*fe00*/  LEA.HI.SX32 R0, R2, R0, 0x1c ;  /* 0x0000000002007211 */ /* 0x000fc800078fe2ff */
[----:B------:R-:W-:Y:S02]  /*fe10*/  VIMNMX R8, R4, R0, PT ;  /* 0x0000000004087248 */ /* 0x000fe40003fe0100 */
[----:B------:R-:W-:Y:S02]  /*fe20*/  SHF.R.U32.HI R0, RZ, 0x10, R3 ;  /* 0x00000010ff007819 */ /* 0x000fe40000011603 */
[----:B------:R-:W-:Y:S01]  /*fe30*/  ISETP.GE.AND P1, PT, R8, 0x1, PT ;  /* 0x000000010800780c */ /* 0x000fe20003f26270 */
[----:B------:R0:W-:Y:S01]  /*fe40*/  STL [R1+0x3c], R8 ;  /* 0x00003c0801007387 */ /* 0x0001e20000100800 */
[----:B------:R-:W-:-:S03]  /*fe50*/  ISETP.NE.AND P0, PT, R0, RZ, PT ;  /* 0x000000ff0000720c */ /* 0x000fc60003f05270 */
[----:B------:R0:W-:Y:S04]  /*fe60*/  STL [R1+0x44], R5 ;  /* 0x0000440501007387 */ /* 0x0001e80000100800 */
[----:B------:R0:W-:Y:S06]  /*fe70*/  STL [R1+0x74], R9 ;  /* 0x0000740901007387 */ /* 0x0001ec0000100800 */
[----:B------:R-:W1:Y:S01]  /*fe80*/  @!P0 LDC R0, c[0x0][0xae8] ;  /* 0x0002ba00ff008b82 */ /* 0x000e620000000800 */
        /* <DEDUP_REMOVED lines=29> */
.L_x_5412:
[----:B------:R-:W-:Y:S05]  /*10060*/  BSYNC B0 ;  /* 0x0000000000007941 */ /* 0x000fea0003800000 */
.L_x_5411:
        /* <DEDUP_REMOVED lines=12> */
[----:B------:R-:W1:Y:S01]  /*10130*/  S2R R3, SR_LANEID ;  /* 0x0000000000037919 */ /* 0x000e620000000000 */
[----:B------:R-:W-:Y:S02]  /*10140*/  VOTEU.ANY UR4, UPT, PT ;  /* 0x0000000000047886 */ /* 0x000fe400038e0100 */
[----:B------:R-:W1:Y:S08]  /*10150*/  FLO.U32 R0, UR4 ;  /* 0x0000000400007d00 */ /* 0x000e7000080e0000 */
[----:B0-----:R-:W0:Y:S01]  /*10160*/  POPC R5, UR4 ;  /* 0x0000000400057d09 */ /* 0x001e220008000000 */
[----:B-1----:R-:W-:-:S02]  /*10170*/  ISETP.EQ.U32.AND P0, PT, R0, R3, PT ;  /* 0x000000030000720c */ /* 0x002fc40003f02070 */
[----:B------:R-:W0:Y:S11]  /*10180*/  LDC.64 R2, c[0x0][0xd60] ;  /* 0x00035800ff027b82 */ /* 0x000e360000000a00 */
[----:B0-----:R-:W3:Y:S01]  /*10190*/  @P0 ATOMG.E.ADD.STRONG.GPU PT, R3, desc[UR38][R2.64], R5 ;  /* 0x00000005020309a8 */ /* 0x001ee200081ee1e6 */
[----:B------:R-:W0:Y:S02]  /*101a0*/  S2R R4, SR_LTMASK ;  /* 0x0000000000047919 */ /* 0x000e240000003900 */
[----:B0-----:R-:W-:-:S04]  /*101b0*/  LOP3.LUT R4, R4, UR4, RZ, 0xc0, !PT ;  /* 0x0000000404047c12 */ /* 0x001fc8000f8ec0ff */
[----:B------:R-:W0:Y:S01]  /*101c0*/  POPC R7, R4 ;  /* 0x0000000400077309 */ /* 0x000e220000000000 */
[----:B---3--:R-:W0:Y:S02]  /*101d0*/  SHFL.IDX PT, R0, R3, R0, 0x1f ;  /* 0x00001f0003007589 */ /* 0x008e2400000e0000 */
[----:B0-----:R-:W-:-:S05]  /*101e0*/  IADD3 R0, R0, UR40, R7 ;  /* 0x0000002800007c10 */ /* 0x001fca000fffe007 */
[----:B------:R0:W-:Y:S01]  /*101f0*/  STL [R1], R0 ;  /* 0x0000000001007387 */ /* 0x0001e20000100800 */
[----:B------:R-:W-:Y:S05]  /*10200*/  BRA `(.L_x_5415) ;  /* 0x0000004800647947 */ /* 0x000fea0003800000 */
.L_x_5414:
        /* <DEDUP_REMOVED lines=20> */
.L_x_5417:
[----:B------:R-:W-:Y:S05]  /*10350*/  BSYNC B6 ;  /* 0x0000000000067941 */ /* 0x000fea0003800000 */
.L_x_5416:
        /* <DEDUP_REMOVED lines=9> */
[----:B------:R-:W-:Y:S02]  /*103f0*/  IMAD.U32 R4, RZ, RZ, UR6 ;  /* 0x00000006ff047e24 */ /* 0x000fe4000f8e00ff */
[----:B0-----:R-:W-:Y:S02]  /*10400*/  IMAD.U32 R5, RZ, RZ, UR7 ;  /* 0x00000007ff057e24 */ /* 0x001fe4000f8e00ff */
[----:B------:R-:W-:Y:S02]  /*10410*/  IMAD.U32 R6, RZ, RZ, UR8 ;  /* 0x00000008ff067e24 */ /* 0x000fe4000f8e00ff */
[----:B------:R-:W-:-:S02]  /*10420*/  IMAD.U32 R7, RZ, RZ, UR9 ;  /* 0x00000009ff077e24 */ /* 0x000fc4000f8e00ff */
[----:B--2---:R-:W-:Y:S02]  /*10430*/  IMAD.U32 R10, RZ, RZ, UR4 ;  /* 0x00000004ff0a7e24 */ /* 0x004fe4000f8e00ff */
[----:B------:R-:W-:Y:S02]  /*10440*/  IMAD.U32 R11, RZ, RZ, UR5 ;  /* 0x00000005ff0b7e24 */ /* 0x000fe4000f8e00ff */
[----:B------:R-:W-:Y:S02]  /*10450*/  IMAD.MOV.U32 R8, RZ, RZ, 0x70 ;  /* 0x00000070ff087424 */ /* 0x000fe400078e00ff */
[----:B------:R-:W-:Y:S02]  /*10460*/  IMAD.MOV.U32 R12, RZ, RZ, 0x1 ;  /* 0x00000001ff0c7424 */ /* 0x000fe400078e00ff */
[----:B-1----:R-:W-:-:S07]  /*10470*/  IMAD.MOV.U32 R13, RZ, RZ, RZ ;  /* 0x000000ffff0d7224 */ /* 0x002fce00078e00ff */
[----:B------:R-:W-:-:S07]  /*10480*/  LEPC R20, `(.L_x_5420) ;  /* 0x000000001014794e */ /* 0x000fce0000000000 */
[----:B---3--:R-:W-:Y:S05]  /*10490*/  CALL.ABS.NOINC R2 ;  /* 0x0000000002007343 */ /* 0x008fea0003c00000 */
.L_x_5420:
        /* <DEDUP_REMOVED lines=16> */
.L_x_5419:
[----:B------:R-:W-:Y:S05]  /*105a0*/  BSYNC B6 ;  /* 0x0000000000067941 */ /* 0x000fea0003800000 */
.L_x_5418:
[----:B------:R-:W3:Y:S01]  /*105b0*/  LDL.LU R4, [R1+0x1c] ;  /* 0x00001c0001047983 */ /* 0x000ee20000300800 */
[----:B------:R-:W-:-:S03]  /*105c0*/  ULDC.64 UR4, c[0x0][0xaf0] ;  /* 0x0002bc0000047ab9 */ /* 0x000fc60000000a00 */
[----:B------:R-:W4:Y:S01]  /*105d0*/  LDL R7, [R1+0x8] ;  /* 0x0000080001077983 */ /* 0x000f220000100800 */
[----:B------:R-:W-:-:S03]  /*105e0*/  ISETP.NE.U32.AND P0, PT, RZ, UR4, PT ;  /* 0x00000004ff007c0c */ /* 0x000fc6000bf05070 */
[----:B------:R-:W5:Y:S01]  /*105f0*/  LDL R0, [R1+0x40] ;  /* 0x0000400001007983 */ /* 0x000f620000100800 */
[----:B------:R-:W-:-:S13]  /*10600*/  ISETP.NE.AND.EX P0, PT, RZ, UR5, PT, P0 ;  /* 0x00000005ff007c0c */ /* 0x000fda000bf05300 */
[----:B------:R-:W-:-:S04]  /*10610*/  @P0 IADD3 R2, P1, R16, UR4, RZ ;  /* 0x0000000410020c10 */ /* 0x000fc8000ff3e0ff */
[----:B---3--:R-:W-:Y:S01]  /*10620*/  @P0 IADD3.X R3, R4, UR5, RZ, P1, !PT ;  /* 0x0000000504030c10 */ /* 0x008fe20008ffe4ff */
[----:B------:R-:W-:-:S04]  /*10630*/  ULDC.64 UR4, c[0x0][0xb00] ;  /* 0x0002c00000047ab9 */ /* 0x000fc80000000a00 */
[----:B----4-:R1:W0:Y:S02]  /*10640*/  @P0 LDG.E R7, desc[UR38][R2.64] ;  /* 0x0000002602070981 */ /* 0x010224000c1e1900 */
        /* <DEDUP_REMOVED lines=14> */
.L_x_5534:
[----:B------:R3:W-:Y:S01]  /*10730*/  STL [R1+0x30], R0 ;  /* 0x0000300001007387 */ /* 0x0007e20000100800 */
[----:B-1----:R-:W-:Y:S02]  /*10740*/  ISETP.NE.AND P0, PT, R14, RZ, PT ;  /* 0x000000ff0e00720c */ /* 0x002fe40003f05270 */
[----:B------:R-:W-:Y:S02]  /*10750*/  PLOP3.LUT P1, PT, PT, PT, PT, 0x8, 0x0 ;  /* 0x000000000000781c */ /* 0x000fe40003f2e170 */
[----:B------:R-:W-:-:S11]  /*10760*/  LOP3.LUT R19, R19, 0xfffffffe, RZ, 0xc0, !PT ;  /* 0xfffffffe13137812 */ /* 0x000fd600078ec0ff */
[----:B------:R-:W-:Y:S01]  /*10770*/  @P1 LOP3.LUT R19, R19, 0x1, RZ, 0xfc, !PT ;  /* 0x0000000113131812 */ /* 0x000fe200078efcff */
[----:B---3--:R-:W-:Y:S06]  /*10780*/  @P0 BRA `(.L_x_5422) ;  /* 0x00000004000c0947 */ /* 0x008fec0003800000 */
[----:B------:R-:W-:-:S03]  /*10790*/  UMOV UR4, 0xffffffff ;  /* 0xffffffff00047882 */ /* 0x000fc60000000000 */
[----:B------:R-:W-:Y:S05]  /*107a0*/  BRA.DIV UR4, `(.L_x_5423) ;  /* 0x0000005e04547947 */ /* 0x000fea000b800000 */
[----:B------:R-:W-:-:S13]  /*107b0*/  ELECT P6, URZ, PT ;  /* 0x00000000003f782f */ /* 0x000fda00038c0000 */
.L_x_5537:
        /* <DEDUP_REMOVED lines=24> */
.L_x_5424:
[----:B------:R-:W3:Y:S04]  /*10940*/  LDL R0, [R1+0x10] ;  /* 0x0000100001007983 */ /* 0x000ee80000100800 */
[----:B-1----:R-:W4:Y:S01]  /*10950*/  LDL R2, [R1+0x18] ;  /* 0x0000180001027983 */ /* 0x002f220000100800 */
[----:B---3--:R-:W-:Y:S01]  /*10960*/  IMAD R0, R0, 0x8, R18 ;  /* 0x0000000800007824 */ /* 0x008fe200078e0212 */
[----:B----4-:R-:W-:-:S04]  /*10970*/  SHF.L.U32 R2, R2, 0x1f, RZ ;  /* 0x0000001f02027819 */ /* 0x010fc800000006ff */
[----:B------:R-:W1:Y:S02]  /*10980*/  SYNCS.PHASECHK.TRANS64.TRYWAIT P0, [R0+URZ+0x32440], R2 ;  /* 0x03244002000075a7 */ /* 0x000e64000800017f */
[----:B-1----:R-:W-:Y:S05]  /*10990*/  @!P0 BRA `(.L_x_5425) ;  /* 0x0000005800f88947 */ /* 0x002fea0003800000 */
.L_x_5538:
[----:B------:R-:W3:Y:S02]  /*109a0*/  S2R R3, SR_TID.X ;  /* 0x0000000000037919 */ /* 0x000ee40000002100 */
[----:B---3--:R-:W-:-:S04]  /*109b0*/  LOP3.LUT R3, R3, 0x7f, RZ, 0xc0, !PT ;  /* 0x0000007f03037812 */ /* 0x008fc800078ec0ff */
[----:B------:R-:W-:-:S13]  /*109c0*/  ISETP.NE.AND P0, PT, R3, RZ, PT ;  /* 0x000000ff0300720c */ /* 0x000fda0003f05270 */
        /* <DEDUP_REMOVED lines=8> */
.L_x_5426:
[----:B0-----:R-:W3:Y:S04]  /*10a50*/  LDL R4, [R1+0x10] ;  /* 0x0000100001047983 */ /* 0x001ee80000100800 */
[----:B------:R-:W4:Y:S04]  /*10a60*/  LDL R3, [R1+0x30] ;  /* 0x0000300001037983 */ /* 0x000f280000100800 */
[----:B-1----:R-:W2:Y:S01]  /*10a70*/  LDL R2, [R1+0x20] ;  /* 0x0000200001027983 */ /* 0x002ea20000100800 */
        /* <DEDUP_REMOVED lines=11> */
[----:B---3--:R-:W-:Y:S01]  /*10b30*/  IMAD R0, R4, 0x3000, R18 ;  /* 0x0000300004007824 */ /* 0x008fe200078e0212 */
[----:B----4-:R-:W-:-:S04]  /*10b40*/  R2UR UR11, R3 ;  /* 0x00000000030b72ca */ /* 0x010fc800000e0000 */
[----:B------:R-:W-:Y:S02]  /*10b50*/  R2UR UR8, R0 ;  /* 0x00000000000872ca */ /* 0x000fe400000e0000 */
[----:B--2---:R-:W-:-:S11]  /*10b60*/  R2UR UR4, R2 ;  /* 0x00000000020472ca */ /* 0x004fd600000e0000 */
[----:B------:R-:W-:Y:S02]  /*10b70*/  UIADD3 UR8, UR8, 0x1c400, URZ ;  /* 0x0001c40008087890 */ /* 0x000fe4000fffe03f */
[----:B------:R-:W-:-:S03]  /*10b80*/  UIMAD UR11, UR11, 0x60, UR4 ;  /* 0x000000600b0b78a4 */ /* 0x000fc6000f8e0204 */
[----:B------:R-:W-:-:S06]  /*10b90*/  UMOV UR4, 0x0 ;  /* 0x0000000000047882 */ /* 0x000fcc0000000000 */
[----:B------:R1:W-:Y:S02]  /*10ba0*/  UTMALDG.4D [UR8], [UR6], desc[UR4] ;  /* 0x00000408060075b4 */ /* 0x0003e40008019000 */
[----:B-1----:R-:W-:Y:S01]  /*10bb0*/  NOP ;  /* 0x0000000000007918 */ /* 0x002fe20000000000 */
.L_x_5422:
[----:B0-----:R-:W3:Y:S04]  /*10bc0*/  LDL.LU R4, [R1+0x28] ;  /* 0x0000280001047983 */ /* 0x001ee80000300800 */
[----:B------:R-:W4:Y:S04]  /*10bd0*/  LDL.LU R3, [R1+0x48] ;  /* 0x0000480001037983 */ /* 0x000f280000300800 */
[----:B------:R-:W5:Y:S01]  /*10be0*/  LDL R2, [R1+0x2c] ;  /* 0x00002c0001027983 */ /* 0x000f620000100800 */
        /* <DEDUP_REMOVED lines=10> */
[----:B------:R5:W-:Y:S02]  /*10c90*/  STL [R1+0x38], R0 ;  /* 0x0000380001007387 */ /* 0x000be40000100800 */
[----:B-----5:R-:W-:-:S05]  /*10ca0*/  SHF.R.S32.HI R0, RZ, 0x1f, R2 ;  /* 0x0000001fff007819 */ /* 0x020fca0000011402 */
        /* <DEDUP_REMOVED lines=19> */
.L_x_5428:
[----:B------:R-:W-:Y:S05]  /*10de0*/  BSYNC B6 ;  /* 0x0000000000067941 */ /* 0x000fea0003800000 */
.L_x_5427:
[----:B--2---:R-:W2:Y:S01]  /*10df0*/  LDL R10, [R1+0x4] ;  /* 0x00000400010a7983 */ /* 0x004ea20000100800 */
        /* <DEDUP_REMOVED lines=15> */
[----:B------:R-:W0:Y:S03]  /*10ef0*/  @P0 LDC R2, c[0x0][0x44c] ;  /* 0x00011300ff020b82 */ /* 0x000e260000000800 */
[----:B--2---:R-:W-:-:S04]  /*10f00*/  IMAD R5, R10, 0x80, R0 ;  /* 0x000000800a057824 */ /* 0x004fc800078e0200 */
        /* <DEDUP_REMOVED lines=30> */
[C---:B0-----:R-:W-:Y:S01]  /*110f0*/  IMAD.WIDE.U32 R4, R0.reuse, UR4, R2 ;  /* 0x0000000400047c25 */ /* 0x041fe2000f8e0002 */
        /* <DEDUP_REMOVED lines=14> */
[----:B------:R-:W0:Y:S03]  /*111e0*/  SHFL.IDX PT, R5, R3, RZ, 0x181f ;  /* 0x00181fff03057589 */ /* 0x000e2600000e0000 */
[----:B------:R-:W-:Y:S02]  /*111f0*/  IMAD R10, R10, 0x80, R6 ;  /* 0x000000800a0a7824 */ /* 0x000fe400078e0206 */
[----:B------:R-:W1:Y:S04]  /*11200*/  SHFL.IDX PT, R6, R3, 0x1, 0x181f ;  /* 0x00381f0003067f89 */ /* 0x000e6800000e0000 */
[----:B------:R-:W-:Y:S01]  /*11210*/  STL [R1+0x4], R10 ;  /* 0x0000040a01007387 */ /* 0x000fe20000100800 */
[----:B--2---:R-:W-:-:S05]  /*11220*/  IMAD R0, R11, R7, RZ ;  /* 0x000000070b007224 */ /* 0x004fca00078e02ff */
[C---:B------:R-:W-:Y:S01]  /*11230*/  ISETP.GE.AND P1, PT, R10.reuse, R0, PT ;  /* 0x000000000a00720c */ /* 0x040fe20003f26270 */
[----:B------:R-:W2:Y:S01]  /*11240*/  SHFL.IDX PT, R7, R2, 0x1, 0x181f ;  /* 0x00381f0002077f89 */ /* 0x000ea200000e0000 */
[----:B------:R-:W-:-:S11]  /*11250*/  VIADD R11, R10, 0x10 ;  /* 0x000000100a0b7836 */ /* 0x000fd60000000000 */
        /* <DEDUP_REMOVED lines=71> */
.L_x_5555:
        /* <DEDUP_REMOVED lines=12> */
.L_x_5430:
        /* <DEDUP_REMOVED lines=37> */
.L_x_5432:
[----:B------:R-:W-:Y:S05]  /*119e0*/  BSYNC B6 ;  /* 0x0000000000067941 */ /* 0x000fea0003800000 */
.L_x_5431:
        /* <DEDUP_REMOVED lines=10> */
[----:B--2---:R-:W-:-:S12]  /*11a90*/  IMAD.MOV.U32 R3, RZ, RZ, R5 ;  /* 0x000000ffff037224 */ /* 0x004fd800078e0005 */
        /* <DEDUP_REMOVED lines=12> */
[----:B0-----:R-:W-:-:S04]  /*11b60*/  @P0 SHF.R.U32.HI R0, RZ, R5, R4 ;  /* 0x00000005ff000219 */ /* 0x001fc80000011604 */
[--C-:B------:R-:W-:Y:S01]  /*11b70*/  SHF.R.S32.HI R4, RZ, 0x1f, R0.reuse ;  /* 0x0000001fff047819 */ /* 0x100fe20000011400 */
[----:B------:R-:W-:Y:S02]  /*11b80*/  IMAD.MOV R6, RZ, RZ, -R0 ;  /* 0x000000ffff067224 */ /* 0x000fe400078e0a00 */
[----:B------:R-:W-:-:S04]  /*11b90*/  IMAD.WIDE.U32 R2, R0, UR4, R2 ;  /* 0x0000000400027c25 */ /* 0x000fc8000f8e0002 */
[----:B------:R-:W-:Y:S02]  /*11ba0*/  IMAD R4, R4, UR4, RZ ;  /* 0x0000000404047c24 */ /* 0x000fe4000f8e02ff */
[----:B------:R-:W-:Y:S02]  /*11bb0*/  IMAD R6, R7, R6, R8 ;  /* 0x0000000607067224 */ /* 0x000fe400078e0208 */
[----:B------:R-:W-:Y:S01]  /*11bc0*/  IMAD R0, R0, UR5, R4 ;  /* 0x0000000500007c24 */ /* 0x000fe2000f8e0204 */
[----:B------:R-:W-:Y:S01]  /*11bd0*/  ULDC.64 UR4, c[0x0][0x3c8] ;  /* 0x0000f20000047ab9 */ /* 0x000fe20000000a00 */
[----:B-1----:R-:W-:Y:S02]  /*11be0*/  IMAD.SHL.U32 R8, R9, 0x8, RZ ;  /* 0x0000000809087824 */ /* 0x002fe400078e00ff */
        /* <DEDUP_REMOVED lines=99> */
.L_x_5573:
        /* <DEDUP_REMOVED lines=14> */
.L_x_5435:
[----:B------:R-:W-:Y:S05]  /*12300*/  BSYNC B0 ;  /* 0x0000000000007941 */ /* 0x000fea0003800000 */
.L_x_5434:
[----:B------:R-:W-:Y:S01]  /*12310*/  NOP ;  /* 0x0000000000007918 */ /* 0x000fe20000000000 */
[----:B------:R-:W-:-:S13]  /*12320*/  PLOP3.LUT P0, PT, PT, PT, PT, 0x80, 0x0 ;  /* 0x000000000000781c */ /* 0x000fda0003f0f070 */
.L_x_5436:
        /* <DEDUP_REMOVED lines=18> */
.L_x_5574:
[----:B------:R-:W-:Y:S05]  /*12450*/  BSYNC B0 ;  /* 0x0000000000007941 */ /* 0x000fea0003800000 */
.L_x_5437:
[----:B------:R-:W-:Y:S01]  /*12460*/  LOP3.LUT P0, RZ, R19, 0x1, RZ, 0xc0, !PT ;  /* 0x0000000113ff7812 */ /* 0x000fe2000780c0ff */
[----:B------:R-:W-:-:S12]  /*12470*/  BSSY B0, `(.L_x_5439) ;  /* 0x000005b000007945 */ /* 0x000fd80003800000 */
[----:B------:R-:W-:Y:S05]  /*12480*/  @!P0 BRA `(.L_x_5440) ;  /* 0x0000000400648947 */ /* 0x000fea0003800000 */
[----:B------:R-:W3:Y:S04]  /*12490*/  LDL R2, [R1+0x10] ;  /* 0x0000100001027983 */ /* 0x000ee80000100800 */
[----:B------:R-:W0:Y:S01]  /*124a0*/  LDL R4, [R1+0x18] ;  /* 0x0000180001047983 */ /* 0x000e220000100800 */
[----:B------:R-:W1:Y:S01]  /*124b0*/  S2R R3, SR_TID.X ;  /* 0x0000000000037919 */ /* 0x000e620000002100 */
[----:B------:R-:W-:Y:S01]  /*124c0*/  BSSY B1, `(.L_x_5441) ;  /* 0x0000007000017945 */ /* 0x000fe20003800000 */
[----:B-1----:R-:W-:-:S04]  /*124d0*/  LOP3.LUT R3, R3, 0x7f, RZ, 0xc0, !PT ;  /* 0x0000007f03037812 */ /* 0x002fc800078ec0ff */
[----:B------:R-:W-:Y:S01]  /*124e0*/  ISETP.NE.AND P1, PT, R3, RZ, PT ;  /* 0x000000ff0300720c */ /* 0x000fe20003f25270 */
[----:B---3--:R-:W-:Y:S01]  /*124f0*/  IMAD R2, R2, 0x8, R18 ;  /* 0x0000000802027824 */ /* 0x008fe200078e0212 */
[----:B0-----:R-:W-:-:S04]  /*12500*/  SHF.L.U32 R0, R4, 0x1f, RZ ;  /* 0x0000001f04007819 */ /* 0x001fc800000006ff */
[----:B------:R-:W0:Y:S02]  /*12510*/  SYNCS.PHASECHK.TRANS64.TRYWAIT P0, [R2+URZ+0x32460], R0 ;  /* 0x03246000020075a7 */ /* 0x000e24000800017f */
[----:B0-----:R-:W-:Y:S05]  /*12520*/  @!P0 BRA `(.L_x_5442) ;  /* 0x0000005800508947 */ /* 0x001fea0003800000 */
.L_x_5575:
[----:B------:R-:W-:Y:S05]  /*12530*/  BSYNC B1 ;  /* 0x0000000000017941 */ /* 0x000fea0003800000 */
.L_x_5441:
        /* <DEDUP_REMOVED lines=9> */
.L_x_5444:
[----:B------:R-:W-:Y:S05]  /*125d0*/  BSYNC B1 ;  /* 0x0000000000017941 */ /* 0x000fea0003800000 */
.L_x_5443:
[----:B0-----:R-:W3:Y:S04]  /*125e0*/  LDL R0, [R1+0x10] ;  /* 0x0000100001007983 */ /* 0x001ee80000100800 */
[----:B------:R-:W4:Y:S04]  /*125f0*/  LDL R4, [R1+0x20] ;  /* 0x0000200001047983 */ /* 0x000f280000100800 */
[----:B------:R-:W4:Y:S01]  /*12600*/  LDL.LU R3, [R1+0x30] ;  /* 0x0000300001037983 */ /* 0x000f220000300800 */
        /* <DEDUP_REMOVED lines=8> */
[----:B----4-:R-:W-:Y:S02]  /*12690*/  IMAD R3, R3, 0x60, R4 ;  /* 0x0000006003037824 */ /* 0x010fe400078e0204 */
[----:B------:R-:W-:-:S07]  /*126a0*/  VIADD R4, R0, 0x400 ;  /* 0x0000040000047836 */ /* 0x000fce0000000000 */
.L_x_5445:
        /* <DEDUP_REMOVED lines=15> */
.L_x_5446:
        /* <DEDUP_REMOVED lines=15> */
.L_x_5447:
        /* <DEDUP_REMOVED lines=15> */
.L_x_5448:
        /* <DEDUP_REMOVED lines=10> */
.L_x_5440:
[----:B------:R-:W-:Y:S05]  /*12a20*/  BSYNC B0 ;  /* 0x0000000000007941 */ /* 0x000fea0003800000 */
.L_x_5439:
        /* <DEDUP_REMOVED lines=55> */
.L_x_5455:
        /* <DEDUP_REMOVED lines=8> */
.L_x_5576:
[----:B------:R-:W-:Y:S05]  /*12e20*/  BSYNC B3 ;  /* 0x0000000000037941 */ /* 0x000fea0003800000 */
.L_x_5456:
        /* <DEDUP_REMOVED lines=9> */
.L_x_5459:
[----:B------:R-:W-:Y:S05]  /*12ec0*/  BSYNC B3 ;  /* 0x0000000000037941 */ /* 0x000fea0003800000 */
.L_x_5458:
        /* <DEDUP_REMOVED lines=13> */
.L_x_5460:
        /* <DEDUP_REMOVED lines=13> */
.L_x_5577:
[----:B------:R-:W-:Y:S05]  /*13070*/  BSYNC B3 ;  /* 0x0000000000037941 */ /* 0x000fea0003800000 */
.L_x_5461:
        /* <DEDUP_REMOVED lines=11> */
.L_x_5464:
[----:B------:R-:W-:Y:S05]  /*13130*/  BSYNC B3 ;  /* 0x0000000000037941 */ /* 0x000fea0003800000 */
.L_x_5463:
        /* <DEDUP_REMOVED lines=10> */
.L_x_5465:
        /* <DEDUP_REMOVED lines=15> */
.L_x_5466:
        /* <DEDUP_REMOVED lines=15> */
.L_x_5467:
        /* <DEDUP_REMOVED lines=15> */
.L_x_5468:
        /* <DEDUP_REMOVED lines=10> */
.L_x_5454:
[----:B------:R-:W-:Y:S05]  /*13550*/  BSYNC B1 ;  /* 0x0000000000017941 */ /* 0x000fea0003800000 */
.L_x_5453:
[----:B------:R-:W2:Y:S02]  /*13560*/  LDL.LU R5, [R1+0x40] ;  /* 0x0000400001057983 */ /* 0x000ea40000300800 */
[----:B--2---:R-:W-:-:S07]  /*13570*/  VIADD R0, R5, 0xfffffffd ;  /* 0xfffffffd05007836 */ /* 0x004fce0000000000 */
.L_x_5452:
[----:B------:R-:W-:Y:S05]  /*13580*/  BSYNC B2 ;  /* 0x0000000000027941 */ /* 0x000fea0003800000 */
.L_x_5451:
[----:B------:R-:W-:Y:S01]  /*13590*/  VIADD R8, R8, 0xfffffffe ;  /* 0xfffffffe08087836 */ /* 0x000fe20000000000 */
[----:B------:R-:W-:-:S04]  /*135a0*/  LOP3.LUT R4, RZ, R4, RZ, 0x33, !PT ;  /* 0x00000004ff047212 */ /* 0x000fc800078e33ff */
[----:B------:R-:W-:-:S13]  /*135b0*/  ISETP.NE.AND P0, PT, R8, R4, PT ;  /* 0x000000040800720c */ /* 0x000fda0003f05270 */
[----:B------:R-:W-:Y:S05]  /*135c0*/  @!P0 BRA `(.L_x_5450) ;  /* 0x0000001400008947 */ /* 0x000fea0003800000 */
.L_x_5501:
        /* <DEDUP_REMOVED lines=35> */
.L_x_5471:
        /* <DEDUP_REMOVED lines=8> */
.L_x_5578:
[----:B------:R-:W-:Y:S05]  /*13880*/  BSYNC B2 ;  /* 0x0000000000027941 */ /* 0x000fea0003800000 */
.L_x_5472:
        /* <DEDUP_REMOVED lines=9> */
.L_x_5475:
[----:B------:R-:W-:Y:S05]  /*13920*/  BSYNC B2 ;  /* 0x0000000000027941 */ /* 0x000fea0003800000 */
.L_x_5474:
        /* <DEDUP_REMOVED lines=12> */
.L_x_5476:
        /* <DEDUP_REMOVED lines=13> */
.L_x_5579:
[----:B------:R-:W-:Y:S05]  /*13ac0*/  BSYNC B2 ;  /* 0x0000000000027941 */ /* 0x000fea0003800000 */
.L_x_5477:
        /* <DEDUP_REMOVED lines=11> */
.L_x_5480:
[----:B------:R-:W-:Y:S05]  /*13b80*/  BSYNC B2 ;  /* 0x0000000000027941 */ /* 0x000fea0003800000 */
.L_x_5479:
        /* <DEDUP_REMOVED lines=9> */
.L_x_5481:
        /* <DEDUP_REMOVED lines=15> */
.L_x_5482:
        /* <DEDUP_REMOVED lines=15> */
.L_x_5483:
        /* <DEDUP_REMOVED lines=15> */
.L_x_5484:
        /* <DEDUP_REMOVED lines=10> */
.L_x_5470:
[----:B------:R-:W-:Y:S05]  /*13f90*/  BSYNC B1 ;  /* 0x0000000000017941 */ /* 0x000fea0003800000 */
.L_x_5469:
        /* <DEDUP_REMOVED lines=35> */
.L_x_5487:
        /* <DEDUP_REMOVED lines=8> */
.L_x_5580:
[----:B------:R-:W-:Y:S05]  /*14250*/  BSYNC B2 ;  /* 0x0000000000027941 */ /* 0x000fea0003800000 */
.L_x_5488:
        /* <DEDUP_REMOVED lines=9> */
.L_x_5491:
[----:B------:R-:W-:Y:S05]  /*142f0*/  BSYNC B2 ;  /* 0x0000000000027941 */ /* 0x000fea0003800000 */
.L_x_5490:
        /* <DEDUP_REMOVED lines=13> */
.L_x_5492:
        /* <DEDUP_REMOVED lines=13> */
.L_x_5581:
[----:B------:R-:W-:Y:S05]  /*144a0*/  BSYNC B2 ;  /* 0x0000000000027941 */ /* 0x000fea0003800000 */
.L_x_5493:
        /* <DEDUP_REMOVED lines=11> */
.L_x_5496:
[----:B------:R-:W-:Y:S05]  /*14560*/  BSYNC B2 ;  /* 0x0000000000027941 */ /* 0x000fea0003800000 */
.L_x_5495:
        /* <DEDUP_REMOVED lines=10> */
.L_x_5497:
        /* <DEDUP_REMOVED lines=15> */
.L_x_5498:
        /* <DEDUP_REMOVED lines=15> */
.L_x_5499:
        /* <DEDUP_REMOVED lines=15> */
.L_x_5500:
        /* <DEDUP_REMOVED lines=10> */
.L_x_5486:
[----:B------:R-:W-:Y:S05]  /*14980*/  BSYNC B1 ;  /* 0x0000000000017941 */ /* 0x000fea0003800000 */
.L_x_5485:
[----:B------:R-:W2:Y:S01]  /*14990*/  LDL R5, [R1+0x24] ;  /* 0x0000240001057983 */ /* 0x000ea20000100800 */
[----:B------:R-:W-:Y:S01]  /*149a0*/  VIADD R0, R0, 0xfffffffe ;  /* 0xfffffffe00007836 */ /* 0x000fe20000000000 */
[----:B--2---:R-:W-:-:S13]  /*149b0*/  ISETP.GT.AND P0, PT, R6, R5, PT ;  /* 0x000000050600720c */ /* 0x004fda0003f04270 */
[----:B------:R-:W-:Y:S05]  /*149c0*/  @P0 BRA `(.L_x_5501) ;  /* 0xffffffec00000947 */ /* 0x000fea000383ffff */
.L_x_5450:
[----:B------:R-:W-:Y:S05]  /*149d0*/  BSYNC B0 ;  /* 0x0000000000007941 */ /* 0x000fea0003800000 */
.L_x_5449:
[----:B------:R-:W3:Y:S04]  /*149e0*/  LDL.LU R4, [R1+0x10] ;  /* 0x0000100001047983 */ /* 0x000ee80000300800 */
[----:B------:R-:W4:Y:S01]  /*149f0*/  LDL.LU R3, [R1+0x18] ;  /* 0x0000180001037983 */ /* 0x000f220000300800 */
[----:B------:R-:W1:Y:S01]  /*14a00*/  S2R R2, SR_TID.X ;  /* 0x0000000000027919 */ /* 0x000e620000002100 */
[----:B------:R-:W-:Y:S01]  /*14a10*/  BSSY B0, `(.L_x_5502) ;  /* 0x0000016000007945 */ /* 0x000fe20003800000 */
[----:B-1----:R-:W-:-:S04]  /*14a20*/  LOP3.LUT R2, R2, 0x7f, RZ, 0xc0, !PT ;  /* 0x0000007f02027812 */ /* 0x002fc800078ec0ff */
[----:B------:R-:W-:Y:S01]  /*14a30*/  ISETP.NE.AND P1, PT, R2, RZ, PT ;  /* 0x000000ff0200720c */ /* 0x000fe20003f25270 */
[----:B---3--:R-:W-:-:S05]  /*14a40*/  VIADD R0, R4, 0x1 ;  /* 0x0000000104007836 */ /* 0x008fca0000000000 */
[----:B------:R-:W-:-:S04]  /*14a50*/  ISETP.NE.AND P0, PT, R0, 0x2, PT ;  /* 0x000000020000780c */ /* 0x000fc80003f05270 */
[----:B------:R-:W-:-:S04]  /*14a60*/  SEL R2, RZ, 0x1, P0 ;  /* 0x00000001ff027807 */ /* 0x000fc80000000000 */
[----:B----4-:R-:W-:-:S05]  /*14a70*/  LOP3.LUT R3, R3, R2, RZ, 0x3c, !PT ;  /* 0x0000000203037212 */ /* 0x010fca00078e3cff */
[----:B------:R1:W-:Y:S01]  /*14a80*/  STL [R1+0x18], R3 ;  /* 0x0000180301007387 */ /* 0x0003e20000100800 */
[----:B------:R-:W-:Y:S05]  /*14a90*/  @P1 BRA `(.L_x_5503) ;  /* 0x0000000000341947 */ /* 0x000fea0003800000 */
[----:B-1----:R-:W1:Y:S01]  /*14aa0*/  S2R R3, SR_LANEID ;  /* 0x0000000000037919 */ /* 0x002e620000000000 */
[----:B------:R-:W-:Y:S02]  /*14ab0*/  VOTEU.ANY UR4, UPT, PT ;  /* 0x0000000000047886 */ /* 0x000fe400038e0100 */
[----:B------:R-:W1:Y:S08]  /*14ac0*/  FLO.U32 R4, UR4 ;  /* 0x0000000400047d00 */ /* 0x000e7000080e0000 */
[----:B------:R-:W3:Y:S01]  /*14ad0*/  POPC R5, UR4 ;  /* 0x0000000400057d09 */ /* 0x000ee20008000000 */
[----:B-1----:R-:W-:-:S02]  /*14ae0*/  ISETP.EQ.U32.AND P1, PT, R4, R3, PT ;  /* 0x000000030400720c */ /* 0x002fc40003f22070 */
[----:B------:R-:W3:Y:S11]  /*14af0*/  LDC.64 R2, c[0x0][0xd60] ;  /* 0x00035800ff027b82 */ /* 0x000ef60000000a00 */
[----:B---3--:R-:W3:Y:S01]  /*14b00*/  @P1 ATOMG.E.ADD.STRONG.GPU PT, R3, desc[UR38][R2.64], R5 ;  /* 0x00000005020319a8 */ /* 0x008ee200081ee1e6 */
[----:B--2---:R-:W1:Y:S02]  /*14b10*/  S2R R6, SR_LTMASK ;  /* 0x0000000000067919 */ /* 0x004e640000003900 */
[----:B-1----:R-:W-:-:S04]  /*14b20*/  LOP3.LUT R6, R6, UR4, RZ, 0xc0, !PT ;  /* 0x0000000406067c12 */ /* 0x002fc8000f8ec0ff */
[----:B------:R-:W1:Y:S01]  /*14b30*/  POPC R7, R6 ;  /* 0x0000000600077309 */ /* 0x000e620000000000 */
[----:B---3--:R-:W1:Y:S02]  /*14b40*/  SHFL.IDX PT, R4, R3, R4, 0x1f ;  /* 0x00001f0403047589 */ /* 0x008e6400000e0000 */
[----:B-1----:R-:W-:-:S05]  /*14b50*/  IADD3 R2, R4, UR40, R7 ;  /* 0x0000002804027c10 */ /* 0x002fca000fffe007 */
[----:B------:R3:W-:Y:S02]  /*14b60*/  STL [R1], R2 ;  /* 0x0000000201007387 */ /* 0x0007e40000100800 */
.L_x_5503:
[----:B------:R-:W-:Y:S05]  /*14b70*/  BSYNC B0 ;  /* 0x0000000000007941 */ /* 0x000fea0003800000 */
.L_x_5502:
[----:B------:R-:W-:-:S05]  /*14b80*/  SEL R0, R0, RZ, P0 ;  /* 0x000000ff00007207 */ /* 0x000fca0000000000 */
[----:B------:R4:W-:Y:S02]  /*14b90*/  STL [R1+0x10], R0 ;  /* 0x0000100001007387 */ /* 0x0009e40000100800 */
.L_x_5415:
[----:B------:R-:W-:Y:S05]  /*14ba0*/  BSYNC B7 ;  /* 0x0000000000077941 */ /* 0x000fea0003800000 */
.L_x_5413:
        /* <DEDUP_REMOVED lines=8> */
[----:B0-2---:R-:W0:Y:S04]  /*14c30*/  LDS.128 R4, [R18+0x324d0] ;  /* 0x0324d00012047984 */ /* 0x005e280000000c00 */
[----:B0-----:R2:W-:Y:S04]  /*14c40*/  STL.64 [R1], R4 ;  /* 0x0000000401007387 */ /* 0x0015e80000100a00 */
[----:B------:R2:W-:Y:S01]  /*14c50*/  STL.64 [R1+0x8], R6 ;  /* 0x0000080601007387 */ /* 0x0005e20000100a00 */
[----:B------:R-:W-:Y:S06]  /*14c60*/  BAR.ARV 0x4, 0x180 ;  /* 0x0106000000007b1d */ /* 0x000fec0000002000 */
[----:B------:R-:W-:Y:S05]  /*14c70*/  BRA `(.L_x_5505) ;  /* 0x0000001000347947 */ /* 0x000fea0003800000 */
.L_x_5504:
[----:B0---4-:R-:W0:Y:S01]  /*14c80*/  S2R R0, SR_TID.X ;  /* 0x0000000000007919 */ /* 0x011e220000002100 */
[----:B------:R-:W-:Y:S01]  /*14c90*/  UMOV UR4, 0xffffffff ;  /* 0xffffffff00047882 */ /* 0x000fe20000000000 */
[----:B0-----:R-:W-:-:S04]  /*14ca0*/  LOP3.LUT R16, R0, 0x1f, RZ, 0xc0, !PT ;  /* 0x0000001f00107812 */ /* 0x001fc800078ec0ff */
[----:B------:R-:W-:Y:S01]  /*14cb0*/  ISETP.NE.AND P0, PT, R16, 0x1f, PT ;  /* 0x0000001f1000780c */ /* 0x000fe20003f05270 */
[----:B------:R-:W-:-:S12]  /*14cc0*/  BRA.DIV UR4, `(.L_x_5506) ;  /* 0x0000003204f47947 */ /* 0x000fd8000b800000 */
[----:B-1----:R-:W4:Y:S01]  /*14cd0*/  LDL.LU R3, [R1] ;  /* 0x0000000001037983 */ /* 0x002f220000300800 */
[----:B------:R-:W-:-:S03]  /*14ce0*/  ULDC UR4, c[0x0][0xd3c] ;  /* 0x00034f0000047ab9 */ /* 0x000fc60000000800 */
[----:B------:R-:W5:Y:S01]  /*14cf0*/  LDL R4, [R1+0xc] ;  /* 0x00000c0001047983 */ /* 0x000f620000100800 */
[----:B----4-:R-:W-:Y:S02]  /*14d00*/  IMAD.MOV.U32 R7, RZ, RZ, R3 ;  /* 0x000000ffff077224 */ /* 0x010fe400078e0003 */
[----:B-----5:R-:W-:-:S05]  /*14d10*/  IMAD.IADD R0, R4, 0x1, R16 ;  /* 0x0000000104007824 */ /* 0x020fca00078e0210 */
[----:B------:R-:W-:-:S13]  /*14d20*/  ISETP.GE.OR P1, PT, R0, UR4, !P0 ;  /* 0x0000000400007c0c */ /* 0x000fda000c726670 */
[----:B---3--:R-:W0:Y:S08]  /*14d30*/  @!P1 LDC.64 R2, c[0x0][0xd80] ;  /* 0x00036000ff029b82 */ /* 0x008e300000000a00 */
[----:B------:R-:W1:Y:S01]  /*14d40*/  @!P1 LDC.64 R4, c[0x0][0xd78] ;  /* 0x00035e00ff049b82 */ /* 0x000e620000000a00 */
[----:B0-----:R-:W-:-:S05]  /*14d50*/  @!P1 IMAD.WIDE R2, R0, 0x4, R2 ;  /* 0x0000000400029825 */ /* 0x001fca00078e0202 */
[----:B--2---:R1:W2:Y:S02]  /*14d60*/  @!P1 LDG.E R6, desc[UR38][R2.64] ;  /* 0x0000002602069981 */ /* 0x0042a4000c1e1900 */
[----:B-1----:R-:W-:-:S06]  /*14d70*/  @!P1 IMAD.WIDE R2, R0, 0x4, R4 ;  /* 0x0000000400029825 */ /* 0x002fcc00078e0204 */
        /* <DEDUP_REMOVED lines=30> */
.L_x_5591:
[----:B------:R-:W-:Y:S02]  /*14f60*/  ULDC UR4, c[0x0][0xd38] ;  /* 0x00034e0000047ab9 */ /* 0x000fe40000000800 */
[----:B------:R-:W-:-:S04]  /*14f70*/  IMAD.U32 R7, RZ, RZ, UR4 ;  /* 0x00000004ff077e24 */ /* 0x000fc8000f8e00ff */
[----:B-1----:R-:W-:-:S04]  /*14f80*/  IMAD R10, R10, R7, RZ ;  /* 0x000000070a0a7224 */ /* 0x002fc800078e02ff */
[----:B------:R-:W-:-:S05]  /*14f90*/  IMAD.IADD R4, R9, 0x1, R10 ;  /* 0x0000000109047824 */ /* 0x000fca00078e020a */
[----:B------:R-:W-:-:S13]  /*14fa0*/  ISETP.GT.AND P6, PT, R4, R0, PT ;  /* 0x000000000400720c */ /* 0x000fda0003fc4270 */
[----:B------:R-:W-:Y:S05]  /*14fb0*/  @P6 BRA `(.L_x_5507) ;  /* 0x0000000000ac6947 */ /* 0x000fea0003800000 */
.L_x_5510:
        /* <DEDUP_REMOVED lines=37> */
.L_x_5599:
[----:B------:R-:W-:Y:S02]  /*15210*/  ULDC UR4, c[0x0][0xd38] ;  /* 0x00034e0000047ab9 */ /* 0x000fe40000000800 */
[----:B------:R-:W-:-:S04]  /*15220*/  IMAD.U32 R7, RZ, RZ, UR4 ;  /* 0x00000004ff077e24 */ /* 0x000fc8000f8e00ff */
[----:B-1----:R-:W-:-:S04]  /*15230*/  IMAD R10, R10, R7, RZ ;  /* 0x000000070a0a7224 */ /* 0x002fc800078e02ff */
[----:B------:R-:W-:-:S05]  /*15240*/  IMAD.IADD R4, R10, 0x1, R4 ;  /* 0x000000010a047824 */ /* 0x000fca00078e0204 */
[----:B------:R-:W-:-:S13]  /*15250*/  ISETP.GT.AND P6, PT, R4, R0, PT ;  /* 0x000000000400720c */ /* 0x000fda0003fc4270 */
[----:B------:R-:W-:Y:S05]  /*15260*/  @!P6 BRA `(.L_x_5510) ;  /* 0xfffffffc0054e947 */ /* 0x000fea000383ffff */
.L_x_5507:
        /* <DEDUP_REMOVED lines=12> */
.L_x_5604:
[----:B------:R-:W-:-:S13]  /*15330*/  ISETP.NE.AND P0, PT, R3, RZ, PT ;  /* 0x000000ff0300720c */ /* 0x000fda0003f05270 */
[----:B------:R-:W-:Y:S05]  /*15340*/  @!P0 BRA `(.L_x_5512) ;  /* 0x0000000000148947 */ /* 0x000fea0003800000 */
[----:B------:R-:W-:Y:S01]  /*15350*/  UMOV UR4, 0xffffffff ;  /* 0xffffffff00047882 */ /* 0x000fe20000000000 */
[----:B---3--:R-:W-:Y:S02]  /*15360*/  VIADD R9, R9, 0xffffffff ;  /* 0xffffffff09097836 */ /* 0x008fe40000000000 */
[----:B------:R-:W-:Y:S05]  /*15370*/  BRA.DIV UR4, `(.L_x_5513) ;  /* 0x0000003604e87947 */ /* 0x000fea000b800000 */
[----:B0-----:R0:W2:Y:S02]  /*15380*/  SHFL.IDX PT, R2, R2, R9, 0x1f ;  /* 0x00001f0902027589 */ /* 0x0010a400000e0000 */
.L_x_5607:
[----:B--2---:R-:W-:-:S07]  /*15390*/  IMAD.MOV.U32 R8, RZ, RZ, R2 ;  /* 0x000000ffff087224 */ /* 0x004fce00078e0002 */
.L_x_5512:
[----:B0-----:R-:W-:Y:S01]  /*153a0*/  IMAD R2, R8, R7, R10 ;  /* 0x0000000708027224 */ /* 0x001fe200078e020a */
[----:B------:R-:W-:-:S03]  /*153b0*/  ISETP.NE.AND P0, PT, R6, 0x1, PT ;  /* 0x000000010600780c */ /* 0x000fc60003f05270 */
[----:B------:R-:W-:Y:S01]  /*153c0*/  IMAD.IADD R0, R0, 0x1, -R2 ;  /* 0x0000000100007824 */ /* 0x000fe200078e0a02 */
[----:B------:R0:W-:Y:S09]  /*153d0*/  STL [R1], R2 ;  /* 0x0000000201007387 */ /* 0x0001f20000100800 */
        /* <DEDUP_REMOVED lines=58> */
.L_x_5514:
        /* <DEDUP_REMOVED lines=56> */
[----:B------:R-:W-:-:S06]  /*15b00*/  @P0 VIADD R2, R2, 0x1 ;  /* 0x0000000102020836 */ /* 0x000fcc0000000000 */
[----:B------:R-:W-:Y:S01]  /*15b10*/  @!P2 IMAD.MOV R2, RZ, RZ, -R2 ;  /* 0x000000ffff02a224 */ /* 0x000fe200078e0a02 */
[----:B------:R-:W-:Y:S01]  /*15b20*/  @!P1 LOP3.LUT R2, RZ, R6, RZ, 0x33, !PT ;  /* 0x00000006ff029212 */ /* 0x000fe200078e33ff */
[----:B------:R-:W-:-:S04]  /*15b30*/  IMAD.MOV R6, RZ, RZ, -R6 ;  /* 0x000000ffff067224 */ /* 0x000fc800078e0a06 */
[----:B------:R-:W-:Y:S02]  /*15b40*/  IMAD R3, R2, R6, R0 ;  /* 0x0000000602037224 */ /* 0x000fe400078e0200 */
[----:B------:R-:W-:-:S03]  /*15b50*/  IMAD.MOV.U32 R0, RZ, RZ, R2 ;  /* 0x000000ffff007224 */ /* 0x000fc600078e0002 */
[----:B------:R1:W-:Y:S04]  /*15b60*/  STL [R1+0x8], R3 ;  /* 0x0000080301007387 */ /* 0x0003e80000100800 */
.L_x_5515:
[----:B-1----:R-:W-:-:S05]  /*15b70*/  LOP3.LUT R3, RZ, R0, RZ, 0x33, !PT ;  /* 0x00000000ff037212 */ /* 0x002fca00078e33ff */
[----:B------:R-:W-:-:S05]  /*15b80*/  IMAD.IADD R0, R4, 0x1, R3 ;  /* 0x0000000104007824 */ /* 0x000fca00078e0203 */
[----:B------:R2:W-:Y:S01]  /*15b90*/  STL [R1+0x4], R0 ;  /* 0x0000040001007387 */ /* 0x0005e20000100800 */
[----:B------:R-:W-:Y:S05]  /*15ba0*/  BRA `(.L_x_5516) ;  /* 0x0000000000287947 */ /* 0x000fea0003800000 */
.L_x_5508:
        /* <DEDUP_REMOVED lines=10> */
.L_x_5516:
[----:B01----:R-:W3:Y:S04]  /*15c50*/  LDL R2, [R1+0xc] ;  /* 0x00000c0001027983 */ /* 0x003ee80000100800 */
[----:B------:R-:W4:Y:S04]  /*15c60*/  LDL R3, [R1+0x8] ;  /* 0x0000080001037983 */ /* 0x000f280000100800 */
[----:B------:R-:W5:Y:S04]  /*15c70*/  LDL R4, [R1] ;  /* 0x0000000001047983 */ /* 0x000f680000100800 */
[----:B------:R-:W5:Y:S01]  /*15c80*/  LDL R5, [R1+0x4] ;  /* 0x0000040001057983 */ /* 0x000f620000100800 */
[----:B--2---:R-:W0:Y:S01]  /*15c90*/  S2R R0, SR_TID.X ;  /* 0x0000000000007919 */ /* 0x004e220000002100 */
[----:B------:R-:W-:Y:S05]  /*15ca0*/  WARPSYNC.ALL ;  /* 0x0000000000007948 */ /* 0x000fea0003800000 */
[----:B0-----:R-:W-:Y:S01]  /*15cb0*/  LOP3.LUT R0, R0, 0x1f, RZ, 0xc0, !PT ;  /* 0x0000001f00007812 */ /* 0x001fe200078ec0ff */
[----:B------:R-:W-:Y:S03]  /*15cc0*/  BAR.SYNC.DEFER_BLOCKING 0x4, 0x180 ;  /* 0x0106000000007b1d */ /* 0x000fe60000010000 */
[----:B------:R-:W-:-:S13]  /*15cd0*/  ISETP.NE.AND P0, PT, R0, RZ, PT ;  /* 0x000000ff0000720c */ /* 0x000fda0003f05270 */
[----:B------:R-:W0:Y:S01]  /*15ce0*/  @!P0 S2R R0, SR_CgaCtaId ;  /* 0x0000000000008919 */ /* 0x000e220000008800 */
[----:B---3--:R-:W-:Y:S01]  /*15cf0*/  IMAD.MOV.U32 R7, RZ, RZ, R2 ;  /* 0x000000ffff077224 */ /* 0x008fe200078e0002 */
[----:B------:R-:W-:Y:S01]  /*15d00*/  @!P0 MOV R2, 0x400 ;  /* 0x0000040000028802 */ /* 0x000fe20000000f00 */
[----:B----4-:R-:W-:-:S03]  /*15d10*/  IMAD.MOV.U32 R6, RZ, RZ, R3 ;  /* 0x000000ffff067224 */ /* 0x010fc600078e0003 */
[----:B0-----:R-:W-:-:S05]  /*15d20*/  @!P0 LEA R18, R0, R2, 0x18 ;  /* 0x0000000200128211 */ /* 0x001fca00078ec0ff */
[----:B-----5:R0:W-:Y:S01]  /*15d30*/  @!P0 STS.128 [R18+0x324d0], R4 ;  /* 0x0324d00412008388 */ /* 0x0201e20000000c00 */
[----:B------:R-:W-:Y:S06]  /*15d40*/  BAR.ARV 0x5, 0x180 ;  /* 0x0146000000007b1d */ /* 0x000fec0000002000 */
.L_x_5505:
[----:B----4-:R-:W4:Y:S01]  /*15d50*/  LDL R0, [R1+0xc] ;  /* 0x00000c0001007983 */ /* 0x010f220000100800 */
[----:B------:R-:W-:Y:S02]  /*15d60*/  ULDC UR4, c[0x0][0xd3c] ;  /* 0x00034f0000047ab9 */ /* 0x000fe40000000800 */
[----:B----4-:R-:W-:-:S13]  /*15d70*/  ISETP.GE.AND P0, PT, R0, UR4, PT ;  /* 0x0000000400007c0c */ /* 0x010fda000bf06270 */
[----:B------:R-:W-:Y:S05]  /*15d80*/  @!P0 BRA `(.L_x_5517) ;  /* 0xffffff98008c8947 */ /* 0x000fea000383ffff */
[----:B------:R-:W-:Y:S05]  /*15d90*/  BSYNC B8 ;  /* 0x0000000000087941 */ /* 0x000fea0003800000 */
.L_x_5407:
[----:B---3--:R-:W3:Y:S01]  /*15da0*/  LDL.LU R0, [R1+0x70] ;  /* 0x0000700001007983 */ /* 0x008ee20000300800 */
[----:B------:R-:W-:Y:S01]  /*15db0*/  BSSY B0, `(.L_x_5518) ;  /* 0x000000b000007945 */ /* 0x000fe20003800000 */
[----:B0-2---:R-:W0:Y:S01]  /*15dc0*/  S2R R5, SR_CgaCtaId ;  /* 0x0000000000057919 */ /* 0x005e220000008800 */
[----:B---3--:R-:W-:-:S05]  /*15dd0*/  VIADD R0, R0, 0x1 ;  /* 0x0000000100007836 */ /* 0x008fca0000000000 */
        /* <DEDUP_REMOVED lines=8> */
.L_x_5608:
[----:B------:R-:W-:Y:S05]  /*15e60*/  BSYNC B0 ;  /* 0x0000000000007941 */ /* 0x000fea0003800000 */
.L_x_5518:
[----:B------:R-:W-:-:S03]  /*15e70*/  UMOV UR4, 0xffffffff ;  /* 0xffffffff00047882 */ /* 0x000fc60000000000 */
[----:B------:R-:W-:Y:S05]  /*15e80*/  BRA.DIV UR4, `(.L_x_5520) ;  /* 0x0000002e04647947 */ /* 0x000fea000b800000 */
[----:B------:R-:W1:Y:S02]  /*15e90*/  S2R R2, SR_TID.X ;  /* 0x0000000000027919 */ /* 0x000e640000002100 */
[----:B-1----:R-:W-:-:S04]  /*15ea0*/  SHF.R.U32.HI R2, RZ, 0x5, R2 ;  /* 0x00000005ff027819 */ /* 0x002fc80000011602 */
[----:B------:R-:W-:-:S05]  /*15eb0*/  LOP3.LUT R2, R2, 0x3, RZ, 0xc0, !PT ;  /* 0x0000000302027812 */ /* 0x000fca00078ec0ff */
[----:B------:R1:W2:Y:S02]  /*15ec0*/  SHFL.IDX PT, R14, R2, RZ, 0x1f ;  /* 0x00001fff020e7589 */ /* 0x0002a400000e0000 */
.L_x_5611:
[----:B--2---:R-:W-:Y:S01]  /*15ed0*/  ISETP.NE.AND P0, PT, R14, RZ, PT ;  /* 0x000000ff0e00720c */ /* 0x004fe20003f05270 */
[----:B------:R-:W-:-:S12]  /*15ee0*/  BSSY B0, `(.L_x_5521) ;  /* 0x0000027000007945 */ /* 0x000fd80003800000 */
[----:B------:R-:W-:Y:S05]  /*15ef0*/  @P0 BRA `(.L_x_5522) ;  /* 0x0000000000940947 */ /* 0x000fea0003800000 */
[----:B------:R-:W-:-:S03]  /*15f00*/  UMOV UR4, 0xffffffff ;  /* 0xffffffff00047882 */ /* 0x000fc60000000000 */
[----:B------:R-:W-:Y:S05]  /*15f10*/  BRA.DIV UR4, `(.L_x_5523) ;  /* 0x0000002e04747947 */ /* 0x000fea000b800000 */
[----:B------:R-:W-:-:S13]  /*15f20*/  ELECT P6, URZ, PT ;  /* 0x00000000003f782f */ /* 0x000fda00038c0000 */
.L_x_5614:
[----:B------:R-:W-:Y:S05]  /*15f30*/  @!P6 BRA `(.L_x_5522) ;  /* 0x000000000084e947 */ /* 0x000fea0003800000 */
[----:B-1----:R-:W2:Y:S02]  /*15f40*/  LDL.LU R2, [R1+0x78] ;  /* 0x0000780001027983 */ /* 0x002ea40000300800 */
[----:B--2---:R-:W-:-:S04]  /*15f50*/  LOP3.LUT R2, R2, 0x2, RZ, 0xfc, !PT ;  /* 0x0000000202027812 */ /* 0x004fc800078efcff */
[----:B------:R-:W-:-:S13]  /*15f60*/  ISETP.NE.AND P2, PT, R2, 0x3, PT ;  /* 0x000000030200780c */ /* 0x000fda0003f45270 */
[----:B------:R-:W-:Y:S05]  /*15f70*/  @!P2 BRA `(.L_x_5524) ;  /* 0x000000000004a947 */ /* 0x000fea0003800000 */
[----:B------:R-:W-:Y:S01]  /*15f80*/  BPT.TRAP 0x1 ;  /* 0x000000040000795c */ /* 0x000fe20000300000 */
.L_x_5524:
        /* <DEDUP_REMOVED lines=14> */
.L_x_5615:
[----:B------:R-:W1:Y:S02]  /*16070*/  SYNCS.PHASECHK.TRANS64.TRYWAIT P0, [R7+URZ], R2 ;  /* 0x00000002070075a7 */ /* 0x000e64000800017f */
[----:B-1----:R-:W-:Y:S05]  /*16080*/  @!P0 BRA `(.L_x_5526) ;  /* 0x0000002c004c8947 */ /* 0x002fea0003800000 */
.L_x_5616:
[----:B------:R-:W-:Y:S05]  /*16090*/  @!P2 BRA `(.L_x_5527) ;  /* 0x000000000004a947 */ /* 0x000fea0003800000 */
[----:B------:R-:W-:Y:S01]  /*160a0*/  BPT.TRAP 0x1 ;  /* 0x000000040000795c */ /* 0x000fe20000300000 */
.L_x_5527:
[----:B------:R-:W2:Y:S01]  /*160b0*/  LDL.LU R4, [R1+0x10] ;  /* 0x0000100001047983 */ /* 0x000ea20000300800 */
[----:B------:R-:W-:-:S04]  /*160c0*/  VIADD R0, R0, 0x32460 ;  /* 0x0003246000007836 */ /* 0x000fc80000000000 */
[----:B--2---:R-:W-:-:S04]  /*160d0*/  IMAD R4, R4, 0x8, R0 ;  /* 0x0000000804047824 */ /* 0x004fc800078e0200 */
[----:B------:R-:W2:Y:S02]  /*160e0*/  SYNCS.PHASECHK.TRANS64.TRYWAIT P0, [R4+URZ], R5 ;  /* 0x00000005040075a7 */ /* 0x000ea4000800017f */
[----:B--2---:R-:W-:Y:S05]  /*160f0*/  @!P0 BRA `(.L_x_5528) ;  /* 0x0000002c00448947 */ /* 0x004fea0003800000 */
.L_x_5617:
[----:B------:R-:W-:-:S07]  /*16100*/  IMAD R3, R3, 0x8, R0 ;  /* 0x0000000803037824 */ /* 0x000fce00078e0200 */
.L_x_5529:
[----:B---3--:R3:W4:Y:S02]  /*16110*/  SYNCS.PHASECHK.TRANS64.TRYWAIT P0, [R3+URZ], R2 ;  /* 0x00000002030075a7 */ /* 0x008724000800017f */
[----:B----4-:R-:W-:Y:S05]  /*16120*/  @!P0 NANOSLEEP.SYNCS 0x989680 ;  /* 0x009896800000895d */ /* 0x010fea0003900000 */
[----:B------:R-:W4:Y:S02]  /*16130*/  @!P0 SYNCS.PHASECHK.TRANS64 P0, [R3+URZ], R2 ;  /* 0x00000002030085a7 */ /* 0x000f24000800007f */
[----:B----4-:R-:W-:Y:S05]  /*16140*/  @!P0 BRA `(.L_x_5529) ;  /* 0xfffffffc00f08947 */ /* 0x010fea000383ffff */
.L_x_5522:
[----:B------:R-:W-:Y:S05]  /*16150*/  BSYNC B0 ;  /* 0x0000000000007941 */ /* 0x000fea0003800000 */
.L_x_5521:
[----:B------:R-:W-:Y:S05]  /*16160*/  EXIT ;  /* 0x000000000000794d */ /* 0x000fea0003800000 */
.L_x_5345:
[----:B0-----:R0:W1:Y:S02]  /*16170*/  SYNCS.PHASECHK.TRANS64.TRYWAIT P0, [R5+URZ+0x32400], R2 ;  /* 0x03240002050075a7 */ /* 0x001064000800017f */
[----:B-1----:R-:W-:Y:S05]  /*16180*/  @!P0 NANOSLEEP.SYNCS 0x989680 ;  /* 0x009896800000895d */ /* 0x002fea0003900000 */
[----:B------:R-:W1:Y:S02]  /*16190*/  @!P0 SYNCS.PHASECHK.TRANS64 P0, [R5+URZ+0x32400], R2 ;  /* 0x03240002050085a7 */ /* 0x000e64000800007f */
[----:B-1----:R-:W-:Y:S05]  /*161a0*/  @!P0 BRA `(.L_x_5345) ;  /* 0xfffffffc00f08947 */ /* 0x002fea000383ffff */
[----:B------:R-:W-:Y:S05]  /*161b0*/  BRA `(.L_x_5530) ;  /* 0xfffffebc00a47947 */ /* 0x000fea000383ffff */
.L_x_5349:
[----:B---3--:R3:W4:Y:S02]  /*161c0*/  SYNCS.PHASECHK.TRANS64.TRYWAIT P1, [R0+URZ+0x32430], R3 ;  /* 0x03243003000075a7 */ /* 0x008724000802017f */
[----:B----4-:R-:W-:Y:S05]  /*161d0*/  @!P1 NANOSLEEP.SYNCS 0x989680 ;  /* 0x009896800000995d */ /* 0x010fea0003900000 */
[----:B------:R-:W4:Y:S02]  /*161e0*/  @!P1 SYNCS.PHASECHK.TRANS64 P1, [R0+URZ+0x32430], R3 ;  /* 0x03243003000095a7 */ /* 0x000f24000802007f */
[----:B----4-:R-:W-:Y:S05]  /*161f0*/  @!P1 BRA `(.L_x_5349) ;  /* 0xfffffffc00f09947 */ /* 0x010fea000383ffff */
[----:B------:R-:W-:Y:S05]  /*16200*/  BRA `(.L_x_5348) ;  /* 0xfffffebc00cc7947 */ /* 0x000fea000383ffff */
.L_x_5350:
[----:B----4-:R4:W0:Y:S02]  /*16210*/  SYNCS.PHASECHK.TRANS64.TRYWAIT P1, [R5+URZ+0x32410], R2 ;  /* 0x03241002050075a7 */ /* 0x010824000802017f */
[----:B0-----:R-:W-:Y:S05]  /*16220*/  @!P1 NANOSLEEP.SYNCS 0x989680 ;  /* 0x009896800000995d */ /* 0x001fea0003900000 */
[----:B------:R-:W0:Y:S02]  /*16230*/  @!P1 SYNCS.PHASECHK.TRANS64 P1, [R5+URZ+0x32410], R2 ;  /* 0x03241002050095a7 */ /* 0x000e24000802007f */
[----:B0-----:R-:W-:Y:S05]  /*16240*/  @!P1 BRA `(.L_x_5350) ;  /* 0xfffffffc00f09947 */ /* 0x001fea000383ffff */
[----:B------:R-:W-:Y:S05]  /*16250*/  BRA `(.L_x_5531) ;  /* 0xfffffec000787947 */ /* 0x000fea000383ffff */
.L_x_5354:
[----:B------:R0:W0:Y:S02]  /*16260*/  SYNCS.PHASECHK.TRANS64.TRYWAIT P1, [R0+URZ+0x32450], R3 ;  /* 0x03245003000075a7 */ /* 0x000024000802017f */
[----:B0-----:R-:W-:Y:S05]  /*16270*/  @!P1 NANOSLEEP.SYNCS 0x989680 ;  /* 0x009896800000995d */ /* 0x001fea0003900000 */
[----:B------:R-:W0:Y:S02]  /*16280*/  @!P1 SYNCS.PHASECHK.TRANS64 P1, [R0+URZ+0x32450], R3 ;  /* 0x03245003000095a7 */ /* 0x000e24000802007f */
[----:B0-----:R-:W-:Y:S05]  /*16290*/  @!P1 BRA `(.L_x_5354) ;  /* 0xfffffffc00f09947 */ /* 0x001fea000383ffff */
[----:B------:R-:W-:Y:S05]  /*162a0*/  BRA `(.L_x_5353) ;  /* 0xfffffec000847947 */ /* 0x000fea000383ffff */
.L_x_5359:
[----:B-1----:R-:W-:-:S04]  /*162b0*/  IMAD.U32 R152, RZ, RZ, UR4 ;  /* 0x00000004ff987e24 */ /* 0x002fc8000f8e00ff */
[----:B------:R1:W2:Y:S03]  /*162c0*/  SYNCS.PHASECHK.TRANS64.TRYWAIT P2, [R152+URZ+0x32430], R13 ;  /* 0x0324300d980075a7 */ /* 0x0002a6000804017f */
[----:B--2---:R-:W-:Y:S05]  /*162d0*/  @!P2 NANOSLEEP.SYNCS 0x989680 ;  /* 0x009896800000a95d */ /* 0x004fea0003900000 */
[----:B------:R-:W2:Y:S02]  /*162e0*/  @!P2 SYNCS.PHASECHK.TRANS64 P2, [R152+URZ+0x32430], R13 ;  /* 0x0324300d9800a5a7 */ /* 0x000ea4000804007f */
[----:B--2---:R-:W-:Y:S05]  /*162f0*/  @!P2 BRA `(.L_x_5359) ;  /* 0xfffffffc00eca947 */ /* 0x004fea000383ffff */
[----:B------:R-:W-:Y:S05]  /*16300*/  BRA `(.L_x_5358) ;  /* 0xfffffee400247947 */ /* 0x000fea000383ffff */
.L_x_5363:
[----:B--2---:R-:W-:-:S04]  /*16310*/  IMAD.U32 R203, RZ, RZ, UR4 ;  /* 0x00000004ffcb7e24 */ /* 0x004fc8000f8e00ff */
[----:B------:R2:W3:Y:S03]  /*16320*/  SYNCS.PHASECHK.TRANS64.TRYWAIT P2, [R203+URZ+0x32450], R13 ;  /* 0x0324500dcb0075a7 */ /* 0x0004e6000804017f */
[----:B---3--:R-:W-:Y:S05]  /*16330*/  @!P2 NANOSLEEP.SYNCS 0x989680 ;  /* 0x009896800000a95d */ /* 0x008fea0003900000 */
[----:B------:R-:W3:Y:S02]  /*16340*/  @!P2 SYNCS.PHASECHK.TRANS64 P2, [R203+URZ+0x32450], R13 ;  /* 0x0324500dcb00a5a7 */ /* 0x000ee4000804007f */
[----:B---3--:R-:W-:Y:S05]  /*16350*/  @!P2 BRA `(.L_x_5363) ;  /* 0xfffffffc00eca947 */ /* 0x008fea000383ffff */
[----:B------:R-:W-:Y:S05]  /*16360*/  BRA `(.L_x_5362) ;  /* 0xfffffee400a07947 */ /* 0x000fea000383ffff */
.L_x_5369:
[----:B-1----:R-:W-:-:S04]  /*16370*/  IMAD.U32 R152, RZ, RZ, UR4 ;  /* 0x00000004ff987e24 */ /* 0x002fc8000f8e00ff */
[----:B------:R1:W2:Y:S03]  /*16380*/  SYNCS.PHASECHK.TRANS64.TRYWAIT P2, [R152+URZ+0x32430], R13 ;  /* 0x0324300d980075a7 */ /* 0x0002a6000804017f */
[----:B--2---:R-:W-:Y:S05]  /*16390*/  @!P2 NANOSLEEP.SYNCS 0x989680 ;  /* 0x009896800000a95d */ /* 0x004fea0003900000 */
[----:B------:R-:W2:Y:S02]  /*163a0*/  @!P2 SYNCS.PHASECHK.TRANS64 P2, [R152+URZ+0x32430], R13 ;  /* 0x0324300d9800a5a7 */ /* 0x000ea4000804007f */
[----:B--2---:R-:W-:Y:S05]  /*163b0*/  @!P2 BRA `(.L_x_5369) ;  /* 0xfffffffc00eca947 */ /* 0x004fea000383ffff */
[----:B------:R-:W-:Y:S05]  /*163c0*/  BRA `(.L_x_5368) ;  /* 0xffffff0c00b07947 */ /* 0x000fea000383ffff */
.L_x_5373:
[----:B--2---:R-:W-:-:S04]  /*163d0*/  IMAD.U32 R200, RZ, RZ, UR4 ;  /* 0x00000004ffc87e24 */ /* 0x004fc8000f8e00ff */
[----:B------:R2:W3:Y:S03]  /*163e0*/  SYNCS.PHASECHK.TRANS64.TRYWAIT P2, [R200+URZ+0x32450], R13 ;  /* 0x0324500dc80075a7 */ /* 0x0004e6000804017f */
[----:B---3--:R-:W-:Y:S05]  /*163f0*/  @!P2 NANOSLEEP.SYNCS 0x989680 ;  /* 0x009896800000a95d */ /* 0x008fea0003900000 */
[----:B------:R-:W3:Y:S02]  /*16400*/  @!P2 SYNCS.PHASECHK.TRANS64 P2, [R200+URZ+0x32450], R13 ;  /* 0x0324500dc800a5a7 */ /* 0x000ee4000804007f */
[----:B---3--:R-:W-:Y:S05]  /*16410*/  @!P2 BRA `(.L_x_5373) ;  /* 0xfffffffc00eca947 */ /* 0x008fea000383ffff */
[----:B------:R-:W-:Y:S05]  /*16420*/  BRA `(.L_x_5372) ;  /* 0xffffff10002c7947 */ /* 0x000fea000383ffff */
.L_x_5421:
        /* <DEDUP_REMOVED lines=11> */
.L_x_5533:
[----:B------:R-:W-:Y:S05]  /*164e0*/  BSYNC B0 ;  /* 0x0000000000007941 */ /* 0x000fea0003800000 */
.L_x_5532:
[----:B------:R-:W-:Y:S05]  /*164f0*/  BRA `(.L_x_5534) ;  /* 0xffffffa0008c7947 */ /* 0x000fea000383ffff */
.L_x_5423:
[----:B------:R-:W-:Y:S01]  /*16500*/  BSSY B0, `(.L_x_5535) ;  /* 0x0000006000007945 */ /* 0x000fe20003800000 */
[----:B------:R-:W-:-:S07]  /*16510*/  IMAD.MOV.U32 R15, RZ, RZ, -0x1 ;  /* 0xffffffffff0f7424 */ /* 0x000fce00078e00ff */
[----:B0-2---:R-:W-:Y:S05]  /*16520*/  WARPSYNC.COLLECTIVE R15, `(.L_x_5536) ;  /* 0x000000000f0c7348 */ /* 0x005fea0003c00000 */
[----:B------:R-:W-:Y:S02]  /*16530*/  ELECT P6, UR62, PT ;  /* 0x00000000003e782f */ /* 0x000fe400038c0000 */
[----:B------:R-:W-:Y:S01]  /*16540*/  MOV R14, UR62 ;  /* 0x0000003e000e7c02 */ /* 0x000fe20008000f00 */
[----:B0-2---:R-:W-:Y:S10]  /*16550*/  ENDCOLLECTIVE ;  /* 0x000000000000791b */ /* 0x005ff40003800000 */
.L_x_5536:
[----:B------:R-:W-:Y:S05]  /*16560*/  BSYNC B0 ;  /* 0x0000000000007941 */ /* 0x000fea0003800000 */
.L_x_5535:
[----:B------:R-:W-:Y:S05]  /*16570*/  BRA `(.L_x_5537) ;  /* 0xffffffa000907947 */ /* 0x000fea000383ffff */
.L_x_5425:
[----:B-1----:R1:W3:Y:S02]  /*16580*/  SYNCS.PHASECHK.TRANS64.TRYWAIT P0, [R0+URZ+0x32440], R2 ;  /* 0x03244002000075a7 */ /* 0x0022e4000800017f */
[----:B---3--:R-:W-:Y:S05]  /*16590*/  @!P0 NANOSLEEP.SYNCS 0x989680 ;  /* 0x009896800000895d */ /* 0x008fea0003900000 */
[----:B------:R-:W3:Y:S02]  /*165a0*/  @!P0 SYNCS.PHASECHK.TRANS64 P0, [R0+URZ+0x32440], R2 ;  /* 0x03244002000085a7 */ /* 0x000ee4000800007f */
[----:B---3--:R-:W-:Y:S05]  /*165b0*/  @!P0 BRA `(.L_x_5425) ;  /* 0xfffffffc00f08947 */ /* 0x008fea000383ffff */
[----:B------:R-:W-:Y:S05]  /*165c0*/  BRA `(.L_x_5538) ;  /* 0xffffffa000f47947 */ /* 0x000fea000383ffff */
.L_x_5429:
        /* <DEDUP_REMOVED lines=9> */
.L_x_5539:
[----:B------:R-:W-:Y:S02]  /*16660*/  IMAD.MOV.U32 R13, RZ, RZ, R3 ;  /* 0x000000ffff0d7224 */ /* 0x000fe400078e0003 */
[----:B------:R-:W-:Y:S01]  /*16670*/  IMAD.MOV.U32 R4, RZ, RZ, R14 ;  /* 0x000000ffff047224 */ /* 0x000fe200078e000e */
[----:B------:R-:W-:-:S07]  /*16680*/  LOP3.LUT R6, R6, 0x7f, RZ, 0xc0, !PT ;  /* 0x0000007f06067812 */ /* 0x000fce00078ec0ff */
[----:B------:R-:W-:Y:S05]  /*16690*/  WARPSYNC.COLLECTIVE R15, `(.L_x_5540) ;  /* 0x000000000f087348 */ /* 0x000fea0003c00000 */
[----:B------:R0:W1:Y:S02]  /*166a0*/  SHFL.IDX P6, R14, R13, R12, R11 ;  /* 0x0000000c0d0e7389 */ /* 0x00006400000c000b */
[----:B01----:R-:W-:Y:S01]  /*166b0*/  ENDCOLLECTIVE ;  /* 0x000000000000791b */ /* 0x003fe20003800000 */
.L_x_5540:
[----:B------:R-:W-:-:S05]  /*166c0*/  SHF.R.U32.HI R6, RZ, 0x3, R6 ;  /* 0x00000003ff067819 */ /* 0x000fca0000011606 */
[----:B------:R-:W-:-:S05]  /*166d0*/  IMAD R10, R10, 0x80, R6 ;  /* 0x000000800a0a7824 */ /* 0x000fca00078e0206 */
[----:B------:R0:W-:Y:S01]  /*166e0*/  STL [R1+0x4], R10 ;  /* 0x0000040a01007387 */ /* 0x0001e20000100800 */
[----:B------:R-:W-:Y:S02]  /*166f0*/  IMAD.MOV.U32 R13, RZ, RZ, R2 ;  /* 0x000000ffff0d7224 */ /* 0x000fe400078e0002 */
[----:B------:R-:W-:Y:S02]  /*16700*/  IMAD.MOV.U32 R12, RZ, RZ, 0x1 ;  /* 0x00000001ff0c7424 */ /* 0x000fe400078e00ff */
[----:B------:R-:W-:-:S07]  /*16710*/  IMAD.MOV.U32 R5, RZ, RZ, R14 ;  /* 0x000000ffff057224 */ /* 0x000fce00078e000e */
[----:B0-----:R-:W-:Y:S05]  /*16720*/  WARPSYNC.COLLECTIVE R15, `(.L_x_5541) ;  /* 0x000000000f087348 */ /* 0x001fea0003c00000 */
[----:B------:R1:W2:Y:S02]  /*16730*/  SHFL.IDX P6, R14, R13, R12, R11 ;  /* 0x0000000c0d0e7389 */ /* 0x0002a400000c000b */
[----:B012---:R-:W-:Y:S01]  /*16740*/  ENDCOLLECTIVE ;  /* 0x000000000000791b */ /* 0x007fe20003800000 */
.L_x_5541:
[----:B------:R-:W-:Y:S02]  /*16750*/  IMAD.MOV.U32 R13, RZ, RZ, R3 ;  /* 0x000000ffff0d7224 */ /* 0x000fe400078e0003 */
[----:B------:R-:W-:Y:S02]  /*16760*/  IMAD R0, R0, R7, RZ ;  /* 0x0000000700007224 */ /* 0x000fe400078e02ff */
[----:B------:R-:W-:-:S07]  /*16770*/  IMAD.MOV.U32 R7, RZ, RZ, R14 ;  /* 0x000000ffff077224 */ /* 0x000fce00078e000e */
[----:B------:R-:W-:Y:S05]  /*16780*/  WARPSYNC.COLLECTIVE R15, `(.L_x_5542) ;  /* 0x000000000f087348 */ /* 0x000fea0003c00000 */
[----:B------:R0:W1:Y:S02]  /*16790*/  SHFL.IDX P6, R14, R13, R12, R11 ;  /* 0x0000000c0d0e7389 */ /* 0x00006400000c000b */
[----:B01----:R-:W-:Y:S01]  /*167a0*/  ENDCOLLECTIVE ;  /* 0x000000000000791b */ /* 0x003fe20003800000 */
.L_x_5542:
        /* <DEDUP_REMOVED lines=10> */
.L_x_5543:
        /* <DEDUP_REMOVED lines=15> */
.L_x_5544:
        /* <DEDUP_REMOVED lines=19> */
.L_x_5545:
        /* <DEDUP_REMOVED lines=10> */
.L_x_5546:
        /* <DEDUP_REMOVED lines=13> */
.L_x_5547:
        /* <DEDUP_REMOVED lines=10> */
.L_x_5548:
        /* <DEDUP_REMOVED lines=13> */
.L_x_5549:
        /* <DEDUP_REMOVED lines=10> */
.L_x_5550:
        /* <DEDUP_REMOVED lines=13> */
.L_x_5551:
        /* <DEDUP_REMOVED lines=10> */
.L_x_5552:
        /* <DEDUP_REMOVED lines=11> */
.L_x_5553:
        /* <DEDUP_REMOVED lines=14> */
.L_x_5554:
[----:B------:R-:W-:Y:S01]  /*170f0*/  IMAD.MOV.U32 R3, RZ, RZ, R14 ;  /* 0x000000ffff037224 */ /* 0x000fe200078e000e */
[----:B------:R-:W-:Y:S06]  /*17100*/  BRA `(.L_x_5555) ;  /* 0xffffffa400707947 */ /* 0x000fec000383ffff */
.L_x_5433:
[----:B------:R-:W2:Y:S04]  /*17110*/  LDL.LU R3, [R1+0x34] ;  /* 0x0000340001037983 */ /* 0x000ea80000300800 */
[----:B------:R-:W3:Y:S04]  /*17120*/  LDL.LU R15, [R1+0x4] ;  /* 0x00000400010f7983 */ /* 0x000ee80000300800 */
[----:B------:R-:W4:Y:S04]  /*17130*/  LDL.LU R14, [R1+0x50] ;  /* 0x00005000010e7983 */ /* 0x000f280000300800 */
[----:B------:R-:W5:Y:S04]  /*17140*/  LDL.LU R13, [R1+0x54] ;  /* 0x00005400010d7983 */ /* 0x000f680000300800 */
[----:B------:R-:W5:Y:S04]  /*17150*/  LDL.LU R12, [R1+0x5c] ;  /* 0x00005c00010c7983 */ /* 0x000f680000300800 */
[----:B------:R-:W5:Y:S04]  /*17160*/  LDL.LU R11, [R1+0x60] ;  /* 0x00006000010b7983 */ /* 0x000f680000300800 */
[----:B------:R-:W5:Y:S04]  /*17170*/  LDL.LU R10, [R1+0x64] ;  /* 0x00006400010a7983 */ /* 0x000f680000300800 */
[----:B------:R-:W5:Y:S01]  /*17180*/  LDL.LU R9, [R1+0x68] ;  /* 0x0000680001097983 */ /* 0x000f620000300800 */
[----:B------:R-:W-:Y:S01]  /*17190*/  LOP3.LUT R19, R19, 0xffffffef, RZ, 0xc0, !PT ;  /* 0xffffffef13137812 */ /* 0x000fe200078ec0ff */
[----:B------:R-:W-:Y:S01]  /*171a0*/  BSSY B0, `(.L_x_5556) ;  /* 0x0000019000007945 */ /* 0x000fe20003800000 */
[----:B--2---:R-:W-:-:S05]  /*171b0*/  IMAD R3, R3, R7, RZ ;  /* 0x0000000703037224 */ /* 0x004fca00078e02ff */
[-C--:B---3--:R-:W-:Y:S01]  /*171c0*/  ISETP.GE.AND P4, PT, R15, R3.reuse, PT ;  /* 0x000000030f00720c */ /* 0x088fe20003f86270 */
[----:B------:R-:W-:Y:S01]  /*171d0*/  IMAD.MOV.U32 R15, RZ, RZ, -0x1 ;  /* 0xffffffffff0f7424 */ /* 0x000fe200078e00ff */
[-C--:B----4-:R-:W-:Y:S02]  /*171e0*/  ISETP.GE.AND P5, PT, R14, R3.reuse, PT ;  /* 0x000000030e00720c */ /* 0x090fe40003fa6270 */
[----:B-----5:R-:W-:Y:S01]  /*171f0*/  ISETP.GE.AND P6, PT, R13, R3, PT ;  /* 0x000000030d00720c */ /* 0x020fe20003fc6270 */
[----:B------:R-:W-:-:S08]  /*17200*/  IMAD.MOV.U32 R13, RZ, RZ, R0 ;  /* 0x000000ffff0d7224 */ /* 0x000fd000078e0000 */
        /* <DEDUP_REMOVED lines=14> */
[----:B------:R-:W-:-:S07]  /*172f0*/  @P6 LOP3.LUT R19, R19, 0x20, RZ, 0xfc, !PT ;  /* 0x0000002013136812 */ /* 0x000fce00078efcff */
[----:B------:R-:W-:Y:S05]  /*17300*/  WARPSYNC.COLLECTIVE R15, `(.L_x_5557) ;  /* 0x000000000f087348 */ /* 0x000fea0003c00000 */
[----:B------:R0:W1:Y:S02]  /*17310*/  SHFL.IDX P6, R14, R13, R12, R11 ;  /* 0x0000000c0d0e7389 */ /* 0x00006400000c000b */
[----:B01----:R-:W-:Y:S01]  /*17320*/  ENDCOLLECTIVE ;  /* 0x000000000000791b */ /* 0x003fe20003800000 */
.L_x_5557:
[----:B------:R-:W-:Y:S05]  /*17330*/  BSYNC B0 ;  /* 0x0000000000007941 */ /* 0x000fea0003800000 */
.L_x_5556:
[----:B------:R0:W5:Y:S01]  /*17340*/  LDL R7, [R1+0x14] ;  /* 0x0000140001077983 */ /* 0x0001620000100800 */
[----:B------:R-:W-:Y:S01]  /*17350*/  IMAD.MOV.U32 R13, RZ, RZ, R2 ;  /* 0x000000ffff0d7224 */ /* 0x000fe200078e0002 */
[----:B------:R-:W-:Y:S01]  /*17360*/  LOP3.LUT R19, R19, 0xfffffeff, RZ, 0xc0, !PT ;  /* 0xfffffeff13137812 */ /* 0x000fe200078ec0ff */
[----:B------:R-:W-:Y:S02]  /*17370*/  IMAD.MOV.U32 R12, RZ, RZ, RZ ;  /* 0x000000ffff0c7224 */ /* 0x000fe400078e00ff */
[----:B------:R-:W-:Y:S01]  /*17380*/  IMAD.MOV.U32 R11, RZ, RZ, 0x181f ;  /* 0x0000181fff0b7424 */ /* 0x000fe200078e00ff */
[----:B------:R-:W-:Y:S01]  /*17390*/  @P5 LOP3.LUT R19, R19, 0x100, RZ, 0xfc, !PT ;  /* 0x0000010013135812 */ /* 0x000fe200078efcff */
[----:B------:R-:W-:Y:S02]  /*173a0*/  IMAD.MOV.U32 R15, RZ, RZ, -0x1 ;  /* 0xffffffffff0f7424 */ /* 0x000fe400078e00ff */
[----:B------:R-:W-:Y:S01]  /*173b0*/  IMAD.MOV.U32 R4, RZ, RZ, R14 ;  /* 0x000000ffff047224 */ /* 0x000fe200078e000e */
[----:B0-----:R-:W-:-:S13]  /*173c0*/  LOP3.LUT P5, RZ, R19, 0x10, RZ, 0xc0, !PT ;  /* 0x0000001013ff7812 */ /* 0x001fda00078ac0ff */
[----:B-----5:R-:W-:Y:S05]  /*173d0*/  WARPSYNC.COLLECTIVE R15, `(.L_x_5558) ;  /* 0x000000000f087348 */ /* 0x020fea0003c00000 */
[----:B------:R0:W1:Y:S02]  /*173e0*/  SHFL.IDX P6, R14, R13, R12, R11 ;  /* 0x0000000c0d0e7389 */ /* 0x00006400000c000b */
[----:B01---5:R-:W-:Y:S01]  /*173f0*/  ENDCOLLECTIVE ;  /* 0x000000000000791b */ /* 0x023fe20003800000 */
.L_x_5558:
[----:B------:R-:W-:-:S04]  /*17400*/  LOP3.LUT R19, R19, 0xffffff7f, RZ, 0xc0, !PT ;  /* 0xffffff7f13137812 */ /* 0x000fc800078ec0ff */
[----:B------:R-:W-:-:S04]  /*17410*/  @P4 LOP3.LUT R19, R19, 0x80, RZ, 0xfc, !PT ;  /* 0x0000008013134812 */ /* 0x000fc800078efcff */
[----:B------:R-:W-:Y:S01]  /*17420*/  LOP3.LUT P4, RZ, R19, 0x8, RZ, 0xc0, !PT ;  /* 0x0000000813ff7812 */ /* 0x000fe2000788c0ff */
        /* <DEDUP_REMOVED lines=9> */
.L_x_5559:
[----:B------:R-:W-:-:S04]  /*174c0*/  @!P5 LOP3.LUT R4, R5, R4, RZ, 0x3c, !PT ;  /* 0x000000040504d212 */ /* 0x000fc800078e3cff */
[----:B------:R-:W-:Y:S01]  /*174d0*/  @!P5 LOP3.LUT R5, R5, R4, RZ, 0x3c, !PT ;  /* 0x000000040505d212 */ /* 0x000fe200078e3cff */
[----:B------:R-:W-:Y:S02]  /*174e0*/  IMAD.MOV.U32 R13, RZ, RZ, R2 ;  /* 0x000000ffff0d7224 */ /* 0x000fe400078e0002 */
[----:B------:R-:W-:-:S07]  /*174f0*/  IMAD.MOV.U32 R6, RZ, RZ, R14 ;  /* 0x000000ffff067224 */ /* 0x000fce00078e000e */
[----:B------:R-:W-:Y:S05]  /*17500*/  WARPSYNC.COLLECTIVE R15, `(.L_x_5560) ;  /* 0x000000000f087348 */ /* 0x000fea0003c00000 */
[----:B------:R0:W1:Y:S02]  /*17510*/  SHFL.IDX P6, R14, R13, R12, R11 ;  /* 0x0000000c0d0e7389 */ /* 0x00006400000c000b */
[----:B01----:R-:W-:Y:S01]  /*17520*/  ENDCOLLECTIVE ;  /* 0x000000000000791b */ /* 0x003fe20003800000 */
.L_x_5560:
[----:B------:R-:W-:Y:S02]  /*17530*/  IMAD.MOV.U32 R13, RZ, RZ, R0 ;  /* 0x000000ffff0d7224 */ /* 0x000fe400078e0000 */
[----:B------:R-:W-:Y:S01]  /*17540*/  IMAD.MOV.U32 R12, RZ, RZ, 0x2 ;  /* 0x00000002ff0c7424 */ /* 0x000fe200078e00ff */
        /* <DEDUP_REMOVED lines=8> */
[----:B0-----:R-:W-:-:S05]  /*175d0*/  IMAD.MOV.U32 R4, RZ, RZ, R14 ;  /* 0x000000ffff047224 */ /* 0x001fca00078e000e */
[----:B------:R-:W-:-:S05]  /*175e0*/  @!P4 LEA R4, P6, R8, R4, 0x1 ;  /* 0x000000040804c211 */ /* 0x000fca00078c08ff */
[----:B------:R-:W-:-:S05]  /*175f0*/  @!P4 IMAD.X R5, RZ, RZ, R6, P6 ;  /* 0x000000ffff05c224 */ /* 0x000fca00030e0606 */
[----:B------:R0:W-:Y:S03]  /*17600*/  @!P4 LDGSTS.E.BYPASS.LTC128B.128 [R7+0x22c00], desc[UR38][R4.64], !P3 ;  /* 0x22c000000407cfae */ /* 0x0001e6000d901d66 */
[----:B0-----:R-:W-:Y:S05]  /*17610*/  WARPSYNC.COLLECTIVE R15, `(.L_x_5561) ;  /* 0x000000000f087348 */ /* 0x001fea0003c00000 */
[----:B------:R1:W2:Y:S02]  /*17620*/  SHFL.IDX P6, R14, R13, R12, R11 ;  /* 0x0000000c0d0e7389 */ /* 0x0002a400000c000b */
[----:B012---:R-:W-:Y:S01]  /*17630*/  ENDCOLLECTIVE ;  /* 0x000000000000791b */ /* 0x007fe20003800000 */
.L_x_5561:
        /* <DEDUP_REMOVED lines=12> */
.L_x_5562:
        /* <DEDUP_REMOVED lines=12> */
.L_x_5563:
        /* <DEDUP_REMOVED lines=12> */
.L_x_5564:
        /* <DEDUP_REMOVED lines=12> */
.L_x_5565:
        /* <DEDUP_REMOVED lines=12> */
.L_x_5566:
        /* <DEDUP_REMOVED lines=12> */
.L_x_5567:
        /* <DEDUP_REMOVED lines=11> */
.L_x_5568:
        /* <DEDUP_REMOVED lines=16> */
.L_x_5569:
[----:B------:R-:W-:Y:S02]  /*17c70*/  IMAD.MOV.U32 R13, RZ, RZ, R2 ;  /* 0x000000ffff0d7224 */ /* 0x000fe400078e0002 */
[----:B------:R-:W-:-:S07]  /*17c80*/  IMAD.MOV.U32 R6, RZ, RZ, R14 ;  /* 0x000000ffff067224 */ /* 0x000fce00078e000e */
[----:B------:R-:W-:Y:S05]  /*17c90*/  WARPSYNC.COLLECTIVE R15, `(.L_x_5570) ;  /* 0x000000000f087348 */ /* 0x000fea0003c00000 */
[----:B------:R0:W1:Y:S02]  /*17ca0*/  SHFL.IDX P6, R14, R13, R12, R11 ;  /* 0x0000000c0d0e7389 */ /* 0x00006400000c000b */
[----:B01----:R-:W-:Y:S01]  /*17cb0*/  ENDCOLLECTIVE ;  /* 0x000000000000791b */ /* 0x003fe20003800000 */
.L_x_5570:
[----:B------:R-:W-:Y:S02]  /*17cc0*/  IMAD.MOV.U32 R13, RZ, RZ, R0 ;  /* 0x000000ffff0d7224 */ /* 0x000fe400078e0000 */
[----:B------:R-:W-:Y:S02]  /*17cd0*/  IMAD.MOV.U32 R12, RZ, RZ, 0x7 ;  /* 0x00000007ff0c7424 */ /* 0x000fe400078e00ff */
[----:B------:R-:W-:-:S07]  /*17ce0*/  IMAD.MOV.U32 R4, RZ, RZ, R14 ;  /* 0x000000ffff047224 */ /* 0x000fce00078e000e */
[----:B------:R-:W-:Y:S05]  /*17cf0*/  WARPSYNC.COLLECTIVE R15, `(.L_x_5571) ;  /* 0x000000000f087348 */ /* 0x000fea0003c00000 */
[----:B------:R0:W1:Y:S02]  /*17d00*/  SHFL.IDX P6, R14, R13, R12, R11 ;  /* 0x0000000c0d0e7389 */ /* 0x00006400000c000b */
[----:B01----:R-:W-:Y:S01]  /*17d10*/  ENDCOLLECTIVE ;  /* 0x000000000000791b */ /* 0x003fe20003800000 */
.L_x_5571:
        /* <DEDUP_REMOVED lines=14> */
.L_x_5572:
[----:B------:R-:W-:Y:S01]  /*17e00*/  IMAD.MOV.U32 R2, RZ, RZ, R14 ;  /* 0x000000ffff027224 */ /* 0x000fe200078e000e */
[----:B------:R-:W-:Y:S06]  /*17e10*/  BRA `(.L_x_5573) ;  /* 0xffffffa400007947 */ /* 0x000fec000383ffff */
.L_x_5438:
[----:B0-----:R0:W1:Y:S02]  /*17e20*/  SYNCS.PHASECHK.TRANS64.TRYWAIT P0, [R18+URZ+0x32420], R0 ;  /* 0x03242000120075a7 */ /* 0x001064000800017f */
[----:B-1----:R-:W-:Y:S05]  /*17e30*/  @!P0 NANOSLEEP.SYNCS 0x989680 ;  /* 0x009896800000895d */ /* 0x002fea0003900000 */
[----:B------:R-:W1:Y:S02]  /*17e40*/  @!P0 SYNCS.PHASECHK.TRANS64 P0, [R18+URZ+0x32420], R0 ;  /* 0x03242000120085a7 */ /* 0x000e64000800007f */
[----:B-1----:R-:W-:Y:S05]  /*17e50*/  @!P0 BRA `(.L_x_5438) ;  /* 0xfffffffc00f08947 */ /* 0x002fea000383ffff */
[----:B------:R-:W-:Y:S05]  /*17e60*/  BRA `(.L_x_5574) ;  /* 0xffffffa400787947 */ /* 0x000fea000383ffff */
.L_x_5442:
[----:B0-----:R0:W1:Y:S02]  /*17e70*/  SYNCS.PHASECHK.TRANS64.TRYWAIT P0, [R2+URZ+0x32460], R0 ;  /* 0x03246000020075a7 */ /* 0x001064000800017f */
[----:B-1----:R-:W-:Y:S05]  /*17e80*/  @!P0 NANOSLEEP.SYNCS 0x989680 ;  /* 0x009896800000895d */ /* 0x002fea0003900000 */
[----:B------:R-:W1:Y:S02]  /*17e90*/  @!P0 SYNCS.PHASECHK.TRANS64 P0, [R2+URZ+0x32460], R0 ;  /* 0x03246000020085a7 */ /* 0x000e64000800007f */
[----:B-1----:R-:W-:Y:S05]  /*17ea0*/  @!P0 BRA `(.L_x_5442) ;  /* 0xfffffffc00f08947 */ /* 0x002fea000383ffff */
[----:B------:R-:W-:Y:S05]  /*17eb0*/  BRA `(.L_x_5575) ;  /* 0xffffffa4009c7947 */ /* 0x000fea000383ffff */
.L_x_5457:
[----:B-1----:R1:W2:Y:S02]  /*17ec0*/  SYNCS.PHASECHK.TRANS64.TRYWAIT P0, [R2+URZ+0x32440], R6 ;  /* 0x03244006020075a7 */ /* 0x0022a4000800017f */
[----:B--2---:R-:W-:Y:S05]  /*17ed0*/  @!P0 NANOSLEEP.SYNCS 0x989680 ;  /* 0x009896800000895d */ /* 0x004fea0003900000 */
[----:B------:R-:W2:Y:S02]  /*17ee0*/  @!P0 SYNCS.PHASECHK.TRANS64 P0, [R2+URZ+0x32440], R6 ;  /* 0x03244006020085a7 */ /* 0x000ea4000800007f */
[----:B--2---:R-:W-:Y:S05]  /*17ef0*/  @!P0 BRA `(.L_x_5457) ;  /* 0xfffffffc00f08947 */ /* 0x004fea000383ffff */
[----:B------:R-:W-:Y:S05]  /*17f00*/  BRA `(.L_x_5576) ;  /* 0xffffffac00c47947 */ /* 0x000fea000383ffff */
.L_x_5462:
[----:B0-----:R0:W2:Y:S02]  /*17f10*/  SYNCS.PHASECHK.TRANS64.TRYWAIT P0, [R2+URZ+0x32460], R6 ;  /* 0x03246006020075a7 */ /* 0x0010a4000800017f */
[----:B--2---:R-:W-:Y:S05]  /*17f20*/  @!P0 NANOSLEEP.SYNCS 0x989680 ;  /* 0x009896800000895d */ /* 0x004fea0003900000 */
[----:B------:R-:W2:Y:S02]  /*17f30*/  @!P0 SYNCS.PHASECHK.TRANS64 P0, [R2+URZ+0x32460], R6 ;  /* 0x03246006020085a7 */ /* 0x000ea4000800007f */
[----:B--2---:R-:W-:Y:S05]  /*17f40*/  @!P0 BRA `(.L_x_5462) ;  /* 0xfffffffc00f08947 */ /* 0x004fea000383ffff */
[----:B------:R-:W-:Y:S05]  /*17f50*/  BRA `(.L_x_5577) ;  /* 0xffffffb000447947 */ /* 0x000fea000383ffff */
.L_x_5473:
[----:B-1----:R1:W2:Y:S02]  /*17f60*/  SYNCS.PHASECHK.TRANS64.TRYWAIT P0, [R2+URZ+0x32440], R3 ;  /* 0x03244003020075a7 */ /* 0x0022a4000800017f */
[----:B--2---:R-:W-:Y:S05]  /*17f70*/  @!P0 NANOSLEEP.SYNCS 0x989680 ;  /* 0x009896800000895d */ /* 0x004fea0003900000 */
[----:B------:R-:W2:Y:S02]  /*17f80*/  @!P0 SYNCS.PHASECHK.TRANS64 P0, [R2+URZ+0x32440], R3 ;  /* 0x03244003020085a7 */ /* 0x000ea4000800007f */
[----:B--2---:R-:W-:Y:S05]  /*17f90*/  @!P0 BRA `(.L_x_5473) ;  /* 0xfffffffc00f08947 */ /* 0x004fea000383ffff */
[----:B------:R-:W-:Y:S05]  /*17fa0*/  BRA `(.L_x_5578) ;  /* 0xffffffb800347947 */ /* 0x000fea000383ffff */
.L_x_5478:
[----:B0-----:R0:W2:Y:S02]  /*17fb0*/  SYNCS.PHASECHK.TRANS64.TRYWAIT P0, [R2+URZ+0x32460], R3 ;  /* 0x03246003020075a7 */ /* 0x0010a4000800017f */
[----:B--2---:R-:W-:Y:S05]  /*17fc0*/  @!P0 NANOSLEEP.SYNCS 0x989680 ;  /* 0x009896800000895d */ /* 0x004fea0003900000 */
[----:B------:R-:W2:Y:S02]  /*17fd0*/  @!P0 SYNCS.PHASECHK.TRANS64 P0, [R2+URZ+0x32460], R3 ;  /* 0x03246003020085a7 */ /* 0x000ea4000800007f */
[----:B--2---:R-:W-:Y:S05]  /*17fe0*/  @!P0 BRA `(.L_x_5478) ;  /* 0xfffffffc00f08947 */ /* 0x004fea000383ffff */
[----:B------:R-:W-:Y:S05]  /*17ff0*/  BRA `(.L_x_5579) ;  /* 0xffffffb800b07947 */ /* 0x000fea000383ffff */
.L_x_5489:
[----:B-1----:R1:W2:Y:S02]  /*18000*/  SYNCS.PHASECHK.TRANS64.TRYWAIT P0, [R3+URZ+0x32440], R2 ;  /* 0x03244002030075a7 */ /* 0x0022a4000800017f */
[----:B--2---:R-:W-:Y:S05]  /*18010*/  @!P0 NANOSLEEP.SYNCS 0x989680 ;  /* 0x009896800000895d */ /* 0x004fea0003900000 */
[----:B------:R-:W2:Y:S02]  /*18020*/  @!P0 SYNCS.PHASECHK.TRANS64 P0, [R3+URZ+0x32440], R2 ;  /* 0x03244002030085a7 */ /* 0x000ea4000800007f */
[----:B--2---:R-:W-:Y:S05]  /*18030*/  @!P0 BRA `(.L_x_5489) ;  /* 0xfffffffc00f08947 */ /* 0x004fea000383ffff */
[----:B------:R-:W-:Y:S05]  /*18040*/  BRA `(.L_x_5580) ;  /* 0xffffffc000807947 */ /* 0x000fea000383ffff */
.L_x_5494:
[----:B--2---:R2:W3:Y:S02]  /*18050*/  SYNCS.PHASECHK.TRANS64.TRYWAIT P0, [R3+URZ+0x32460], R2 ;  /* 0x03246002030075a7 */ /* 0x0044e4000800017f */
[----:B---3--:R-:W-:Y:S05]  /*18060*/  @!P0 NANOSLEEP.SYNCS 0x989680 ;  /* 0x009896800000895d */ /* 0x008fea0003900000 */
[----:B------:R-:W3:Y:S02]  /*18070*/  @!P0 SYNCS.PHASECHK.TRANS64 P0, [R3+URZ+0x32460], R2 ;  /* 0x03246002030085a7 */ /* 0x000ee4000800007f */
[----:B---3--:R-:W-:Y:S05]  /*18080*/  @!P0 BRA `(.L_x_5494) ;  /* 0xfffffffc00f08947 */ /* 0x008fea000383ffff */
[----:B------:R-:W-:Y:S05]  /*18090*/  BRA `(.L_x_5581) ;  /* 0xffffffc400007947 */ /* 0x000fea000383ffff */
.L_x_5506:
[----:B-1----:R-:W4:Y:S01]  /*180a0*/  LDL R3, [R1] ;  /* 0x0000000001037983 */ /* 0x002f220000100800 */
[----:B------:R-:W-:Y:S01]  /*180b0*/  BSSY B0, `(.L_x_5582) ;  /* 0x0000008000007945 */ /* 0x000fe20003800000 */
[----:B------:R-:W-:Y:S02]  /*180c0*/  IMAD.MOV.U32 R12, RZ, RZ, RZ ;  /* 0x000000ffff0c7224 */ /* 0x000fe400078e00ff */
[----:B------:R-:W-:Y:S02]  /*180d0*/  IMAD.MOV.U32 R11, RZ, RZ, 0x1f ;  /* 0x0000001fff0b7424 */ /* 0x000fe400078e00ff */
[----:B------:R-:W-:Y:S02]  /*180e0*/  IMAD.MOV.U32 R15, RZ, RZ, -0x1 ;  /* 0xffffffffff0f7424 */ /* 0x000fe400078e00ff */
[----:B----4-:R-:W-:-:S07]  /*180f0*/  IMAD.MOV.U32 R13, RZ, RZ, R3 ;  /* 0x000000ffff0d7224 */ /* 0x010fce00078e0003 */
[----:B--23--:R-:W-:Y:S05]  /*18100*/  WARPSYNC.COLLECTIVE R15, `(.L_x_5583) ;  /* 0x000000000f087348 */ /* 0x00cfea0003c00000 */
[----:B------:R0:W1:Y:S02]  /*18110*/  SHFL.IDX P6, R14, R13, R12, R11 ;  /* 0x0000000c0d0e7389 */ /* 0x00006400000c000b */
[----:B0123--:R-:W-:Y:S01]  /*18120*/  ENDCOLLECTIVE ;  /* 0x000000000000791b */ /* 0x00ffe20003800000 */
.L_x_5583:
[----:B------:R-:W-:Y:S05]  /*18130*/  BSYNC B0 ;  /* 0x0000000000007941 */ /* 0x000fea0003800000 */
.L_x_5582:
        /* <DEDUP_REMOVED lines=9> */
.L_x_5584:
        /* <DEDUP_REMOVED lines=26> */
.L_x_5585:
        /* <DEDUP_REMOVED lines=8> */
.L_x_5586:
        /* <DEDUP_REMOVED lines=8> */
.L_x_5587:
        /* <DEDUP_REMOVED lines=8> */
.L_x_5588:
        /* <DEDUP_REMOVED lines=8> */
.L_x_5589:
        /* <DEDUP_REMOVED lines=9> */
.L_x_5590:
[----:B------:R-:W-:Y:S01]  /*18600*/  IMAD.MOV.U32 R10, RZ, RZ, R14 ;  /* 0x000000ffff0a7224 */ /* 0x000fe200078e000e */
[----:B------:R-:W-:Y:S06]  /*18610*/  BRA `(.L_x_5591) ;  /* 0xffffffc800507947 */ /* 0x000fec000383ffff */
.L_x_5509:
        /* <DEDUP_REMOVED lines=8> */
.L_x_5593:
[----:B------:R-:W-:Y:S05]  /*186a0*/  BSYNC B0 ;  /* 0x0000000000007941 */ /* 0x000fea0003800000 */
.L_x_5592:
        /* <DEDUP_REMOVED lines=10> */
.L_x_5594:
        /* <DEDUP_REMOVED lines=8> */
.L_x_5595:
        /* <DEDUP_REMOVED lines=8> */
.L_x_5596:
        /* <DEDUP_REMOVED lines=8> */
.L_x_5597:
        /* <DEDUP_REMOVED lines=9> */
.L_x_5598:
[----:B------:R-:W-:Y:S01]  /*18960*/  IMAD.MOV.U32 R10, RZ, RZ, R14 ;  /* 0x000000ffff0a7224 */ /* 0x000fe200078e000e */
[----:B------:R-:W-:Y:S06]  /*18970*/  BRA `(.L_x_5599) ;  /* 0xffffffc800247947 */ /* 0x000fec000383ffff */
.L_x_5511:
[----:B------:R-:W-:Y:S01]  /*18980*/  BSSY B0, `(.L_x_5600) ;  /* 0x0000006000007945 */ /* 0x000fe20003800000 */
[----:B------:R-:W-:Y:S01]  /*18990*/  PLOP3.LUT P6, PT, P6, PT, PT, 0x8, 0x0 ;  /* 0x000000000000781c */ /* 0x000fe200037ce170 */
[----:B------:R-:W-:-:S12]  /*189a0*/  IMAD.MOV.U32 R15, RZ, RZ, -0x1 ;  /* 0xffffffffff0f7424 */ /* 0x000fd800078e00ff */
[----:B0-----:R-:W-:Y:S05]  /*189b0*/  WARPSYNC.COLLECTIVE R15, `(.L_x_5601) ;  /* 0x000000000f087348 */ /* 0x001fea0003c00000 */
[----:B------:R-:W-:Y:S01]  /*189c0*/  VOTE.ANY R14, PT, P6 ;  /* 0x00000000000e7806 */ /* 0x000fe200030e0100 */
[----:B0-----:R-:W-:Y:S06]  /*189d0*/  ENDCOLLECTIVE ;  /* 0x000000000000791b */ /* 0x001fec0003800000 */
.L_x_5601:
[----:B------:R-:W-:Y:S05]  /*189e0*/  BSYNC B0 ;  /* 0x0000000000007941 */ /* 0x000fea0003800000 */
.L_x_5600:
        /* <DEDUP_REMOVED lines=10> */
.L_x_5602:
[----:B------:R-:W-:Y:S02]  /*18a90*/  IMAD.MOV.U32 R13, RZ, RZ, R6 ;  /* 0x000000ffff0d7224 */ /* 0x000fe400078e0006 */
[----:B------:R-:W-:-:S07]  /*18aa0*/  IMAD.MOV.U32 R4, RZ, RZ, R14 ;  /* 0x000000ffff047224 */ /* 0x000fce00078e000e */
[----:B------:R-:W-:Y:S05]  /*18ab0*/  WARPSYNC.COLLECTIVE R15, `(.L_x_5603) ;  /* 0x000000000f087348 */ /* 0x000fea0003c00000 */
[----:B------:R0:W1:Y:S02]  /*18ac0*/  SHFL.IDX P6, R14, R13, R12, R11 ;  /* 0x0000000c0d0e7389 */ /* 0x00006400000c000b */
[----:B01----:R-:W-:Y:S01]  /*18ad0*/  ENDCOLLECTIVE ;  /* 0x000000000000791b */ /* 0x003fe20003800000 */
.L_x_5603:
[----:B------:R-:W-:Y:S02]  /*18ae0*/  IMAD.MOV.U32 R6, RZ, RZ, R14 ;  /* 0x000000ffff067224 */ /* 0x000fe400078e000e */
[----:B------:R-:W-:-:S05]  /*18af0*/  IMAD.IADD R5, R9, 0x1, R16 ;  /* 0x0000000109057824 */ /* 0x000fca00078e0210 */
[----:B------:R1:W-:Y:S01]  /*18b00*/  STL [R1+0xc], R5 ;  /* 0x00000c0501007387 */ /* 0x0003e20000100800 */
[----:B------:R-:W-:Y:S05]  /*18b10*/  BRA `(.L_x_5604) ;  /* 0xffffffc800047947 */ /* 0x000fea000383ffff */
.L_x_5513:
        /* <DEDUP_REMOVED lines=8> */
.L_x_5606:
[----:B------:R-:W-:Y:S05]  /*18ba0*/  BSYNC B0 ;  /* 0x0000000000007941 */ /* 0x000fea0003800000 */
.L_x_5605:
[----:B------:R-:W-:Y:S01]  /*18bb0*/  IMAD.MOV.U32 R2, RZ, RZ, R14 ;  /* 0x000000ffff027224 */ /* 0x000fe200078e000e */
[----:B------:R-:W-:Y:S06]  /*18bc0*/  BRA `(.L_x_5607) ;  /* 0xffffffc400f07947 */ /* 0x000fec000383ffff */
.L_x_5519:
[----:B0-----:R0:W1:Y:S02]  /*18bd0*/  SYNCS.PHASECHK.TRANS64.TRYWAIT P0, [R0+URZ+0x32420], R3 ;  /* 0x03242003000075a7 */ /* 0x001064000800017f */
[----:B-1----:R-:W-:Y:S05]  /*18be0*/  @!P0 NANOSLEEP.SYNCS 0x989680 ;  /* 0x009896800000895d */ /* 0x002fea0003900000 */
[----:B------:R-:W1:Y:S02]  /*18bf0*/  @!P0 SYNCS.PHASECHK.TRANS64 P0, [R0+URZ+0x32420], R3 ;  /* 0x03242003000085a7 */ /* 0x000e64000800007f */
[----:B-1----:R-:W-:Y:S05]  /*18c00*/  @!P0 BRA `(.L_x_5519) ;  /* 0xfffffffc00f08947 */ /* 0x002fea000383ffff */
[----:B------:R-:W-:Y:S05]  /*18c10*/  BRA `(.L_x_5608) ;  /* 0xffffffd000907947 */ /* 0x000fea000383ffff */
.L_x_5520:
        /* <DEDUP_REMOVED lines=11> */
.L_x_5610:
[----:B------:R-:W-:Y:S05]  /*18cd0*/  BSYNC B0 ;  /* 0x0000000000007941 */ /* 0x000fea0003800000 */
.L_x_5609:
[----:B------:R-:W-:Y:S05]  /*18ce0*/  BRA `(.L_x_5611) ;  /* 0xffffffd000787947 */ /* 0x000fea000383ffff */
.L_x_5523:
[----:B------:R-:W-:Y:S01]  /*18cf0*/  BSSY B1, `(.L_x_5612) ;  /* 0x0000006000017945 */ /* 0x000fe20003800000 */
[----:B------:R-:W-:-:S07]  /*18d00*/  IMAD.MOV.U32 R15, RZ, RZ, -0x1 ;  /* 0xffffffffff0f7424 */ /* 0x000fce00078e00ff */
[----:B01----:R-:W-:Y:S05]  /*18d10*/  WARPSYNC.COLLECTIVE R15, `(.L_x_5613) ;  /* 0x000000000f0c7348 */ /* 0x003fea0003c00000 */
[----:B------:R-:W-:Y:S02]  /*18d20*/  ELECT P6, UR62, PT ;  /* 0x00000000003e782f */ /* 0x000fe400038c0000 */
[----:B------:R-:W-:Y:S01]  /*18d30*/  MOV R14, UR62 ;  /* 0x0000003e000e7c02 */ /* 0x000fe20008000f00 */
[----:B01----:R-:W-:Y:S10]  /*18d40*/  ENDCOLLECTIVE ;  /* 0x000000000000791b */ /* 0x003ff40003800000 */
.L_x_5613:
[----:B------:R-:W-:Y:S05]  /*18d50*/  BSYNC B1 ;  /* 0x0000000000017941 */ /* 0x000fea0003800000 */
.L_x_5612:
[----:B------:R-:W-:Y:S05]  /*18d60*/  BRA `(.L_x_5614) ;  /* 0xffffffd000707947 */ /* 0x000fea000383ffff */
.L_x_5525:
[----:B0-----:R0:W1:Y:S02]  /*18d70*/  SYNCS.PHASECHK.TRANS64.TRYWAIT P0, [R6+URZ], R5 ;  /* 0x00000005060075a7 */ /* 0x001064000800017f */
[----:B-1----:R-:W-:Y:S05]  /*18d80*/  @!P0 NANOSLEEP.SYNCS 0x989680 ;  /* 0x009896800000895d */ /* 0x002fea0003900000 */
[----:B------:R-:W1:Y:S02]  /*18d90*/  @!P0 SYNCS.PHASECHK.TRANS64 P0, [R6+URZ], R5 ;  /* 0x00000005060085a7 */ /* 0x000e64000800007f */
[----:B-1----:R-:W-:Y:S05]  /*18da0*/  @!P0 BRA `(.L_x_5525) ;  /* 0xfffffffc00f08947 */ /* 0x002fea000383ffff */
[----:B------:R-:W-:Y:S05]  /*18db0*/  BRA `(.L_x_5615) ;  /* 0xffffffd000ac7947 */ /* 0x000fea000383ffff */
.L_x_5526:
[----:B-1----:R1:W2:Y:S02]  /*18dc0*/  SYNCS.PHASECHK.TRANS64.TRYWAIT P0, [R7+URZ], R2 ;  /* 0x00000002070075a7 */ /* 0x0022a4000800017f */
[----:B--2---:R-:W-:Y:S05]  /*18dd0*/  @!P0 NANOSLEEP.SYNCS 0x989680 ;  /* 0x009896800000895d */ /* 0x004fea0003900000 */
[----:B------:R-:W2:Y:S02]  /*18de0*/  @!P0 SYNCS.PHASECHK.TRANS64 P0, [R7+URZ], R2 ;  /* 0x00000002070085a7 */ /* 0x000ea4000800007f */
[----:B--2---:R-:W-:Y:S05]  /*18df0*/  @!P0 BRA `(.L_x_5526) ;  /* 0xfffffffc00f08947 */ /* 0x004fea000383ffff */
[----:B------:R-:W-:Y:S05]  /*18e00*/  BRA `(.L_x_5616) ;  /* 0xffffffd000a07947 */ /* 0x000fea000383ffff */
.L_x_5528:
[----:B--2---:R2:W3:Y:S02]  /*18e10*/  SYNCS.PHASECHK.TRANS64.TRYWAIT P0, [R4+URZ], R5 ;  /* 0x00000005040075a7 */ /* 0x0044e4000800017f */
[----:B---3--:R-:W-:Y:S05]  /*18e20*/  @!P0 NANOSLEEP.SYNCS 0x989680 ;  /* 0x009896800000895d */ /* 0x008fea0003900000 */
[----:B------:R-:W3:Y:S02]  /*18e30*/  @!P0 SYNCS.PHASECHK.TRANS64 P0, [R4+URZ], R5 ;  /* 0x00000005040085a7 */ /* 0x000ee4000800007f */
[----:B---3--:R-:W-:Y:S05]  /*18e40*/  @!P0 BRA `(.L_x_5528) ;  /* 0xfffffffc00f08947 */ /* 0x008fea000383ffff */
[----:B------:R-:W-:Y:S05]  /*18e50*/  BRA `(.L_x_5617) ;  /* 0xffffffd000a87947 */ /* 0x000fea000383ffff */
.L_x_5618:
        /* <DEDUP_REMOVED lines=10> */
.L_x_6147:


//--------------------- .text._ZN7cutlass13device_kernelIN5flash11enable_sm90INS1_16FlashAttnFwdSm90INS1_25CollectiveMainloopFwdSm90ILi2EN4cute5tupleIJNS5_1CILi1EEES8_S8_EEENS6_IJNS7_ILi128EEENS7_ILi96EEENS7_ILi64EEEEEELi256ENS_10bfloat16_tEfNS_4arch4Sm90ELb1ELb0ELb0ELb1ELb0ELb1ELb1ELb1ELb0ELb1ELb1ELb0EEENS1_21CollectiveEpilogueFwdINS6_IJSA_NS7_ILi256EEESB_EEES9_SE_SG_Li256ELb1ELb1ELb1ELb0EEENS1_36VarlenDynamicPersistentTileSchedulerILi128ELi96ELi256ELi128ELb1ELb1ELb1ELb1ELb1ELb1EEEEEEEEEvNT_6ParamsE --------------------------
	.section	.text._ZN7cutlass13device_kernelIN5flash11enable_sm90INS1_16FlashAttnFwdSm90INS1_25CollectiveMainloopFwdSm90ILi2EN4cute5tupleIJNS5_1CILi1EEES8_S8_EEENS6_IJNS7_ILi128EEENS7_ILi96EEENS7_ILi64EEEEEELi256ENS_10bfloat16_tEfNS_4arch4Sm90ELb1ELb0ELb0ELb1ELb0ELb1ELb1ELb1ELb0ELb1ELb1ELb0EEENS1_21CollectiveEpilogueFwdINS6_IJSA_NS7_ILi256EEESB_EEES9_SE_SG_Li256ELb1ELb1ELb1ELb0EEENS1_36VarlenDynamicPersistentTileSchedulerILi128ELi96ELi256ELi128ELb1ELb1ELb1ELb1ELb1ELb1EEEEEEEEEvNT_6ParamsE,"ax",@progbits
	.align	128
.text._ZN7cutlass13device_kernelIN5flash11enable_sm90INS1_16FlashAttnFwdSm90INS1_25CollectiveMainloopFwdSm90ILi2EN4cute5tupleIJNS5_1CILi1EEES8_S8_EEENS6_IJNS7_ILi128EEENS7_ILi96EEENS7_ILi64EEEEEELi256ENS_10bfloat16_tEfNS_4arch4Sm90ELb1ELb0ELb0ELb1ELb0ELb1ELb1ELb1ELb0ELb1ELb1ELb0EEENS1_21CollectiveEpilogueFwdINS6_IJSA_NS7_ILi256EEESB_EEES9_SE_SG_Li256ELb1ELb1ELb1ELb0EEENS1_36VarlenDynamicPersistentTileSchedulerILi128ELi96ELi256ELi128ELb1ELb1ELb1ELb1ELb1ELb1EEEEEEEEEvNT_6ParamsE:
        .type           _ZN7cutlass13device_kernelIN5flash11enable_sm90INS1_16FlashAttnFwdSm90INS1_25CollectiveMainloopFwdSm90ILi2EN4cute5tupleIJNS5_1CILi1EEES8_S8_EEENS6_IJNS7_ILi128EEENS7_ILi96EEENS7_ILi64EEEEEELi256ENS_10bfloat16_tEfNS_4arch4Sm90ELb1ELb0ELb0ELb1ELb0ELb1ELb1ELb1ELb0ELb1ELb1ELb0EEENS1_21CollectiveEpilogueFwdINS6_IJSA_NS7_ILi256EEESB_EEES9_SE_SG_Li256ELb1ELb1ELb1ELb0EEENS1_36VarlenDynamicPersistentTileSchedulerILi128ELi96ELi256ELi128ELb1ELb1ELb1ELb1ELb1ELb1EEEEEEEEEvNT_6ParamsE,@function
        .size           _ZN7cutlass13device_kernelIN5flash11enable_sm90INS1_16FlashAttnFwdSm90INS1_25CollectiveMainloopFwdSm90ILi2EN4cute5tupleIJNS5_1CILi1EEES8_S8_EEENS6_IJNS7_ILi128EEENS7_ILi96EEENS7_ILi64EEEEEELi256ENS_10bfloat16_tEfNS_4arch4Sm90ELb1ELb0ELb0ELb1ELb0ELb1ELb1ELb1ELb0ELb1ELb1ELb0EEENS1_21CollectiveEpilogueFwdINS6_IJSA_NS7_ILi256EEESB_EEES9_SE_SG_Li256ELb1ELb1ELb1ELb0EEENS1_36VarlenDynamicPersistentTileSchedulerILi128ELi96ELi256ELi128ELb1ELb1ELb1ELb1ELb1ELb1EEEEEEEEEvNT_6ParamsE,(.L_x_6148 - _ZN7cutlass13device_kernelIN5flash11enable_sm90INS1_16FlashAttnFwdSm90INS1_25CollectiveMainloopFwdSm90ILi2EN4cute5tupleIJNS5_1CILi1EEES8_S8_EEENS6_IJNS7_ILi128EEENS7_ILi96EEENS7_ILi64EEEEEELi256ENS_10bfloat16_tEfNS_4arch4Sm90ELb1ELb0ELb0ELb1ELb0ELb1ELb1ELb1ELb0ELb1ELb1ELb0EEENS1_21CollectiveEpilogueFwdINS6_IJSA_NS7_ILi256EEESB_EEES9_SE_SG_Li256ELb1ELb1ELb1ELb0EEENS1_36VarlenDynamicPersistentTileSchedulerILi128ELi96ELi256ELi128ELb1ELb1ELb1ELb1ELb1ELb1EEEEEEEEEvNT_6ParamsE)
        .other          _ZN7cutlass13device_kernelIN5flash11enable_sm90INS1_16FlashAttnFwdSm90INS1_25CollectiveMainloopFwdSm90ILi2EN4cute5tupleIJNS5_1CILi1EEES8_S8_EEENS6_IJNS7_ILi128EEENS7_ILi96EEENS7_ILi64EEEEEELi256ENS_10bfloat16_tEfNS_4arch4Sm90ELb1ELb0ELb0ELb1ELb0ELb1ELb1ELb1ELb0ELb1ELb1ELb0EEENS1_21CollectiveEpilogueFwdINS6_IJSA_NS7_ILi256EEESB_EEES9_SE_SG_Li256ELb1ELb1ELb1ELb0EEENS1_36VarlenDynamicPersistentTileSchedulerILi128ELi96ELi256ELi128ELb1ELb1ELb1ELb1ELb1ELb1EEEEEEEEEvNT_6ParamsE,@"STO_CUDA_ENTRY STV_DEFAULT"
_ZN7cutlass13device_kernelIN5flash11enable_sm90INS1_16FlashAttnFwdSm90INS1_25CollectiveMainloopFwdSm90ILi2EN4cute5tupleIJNS5_1CILi1EEES8_S8_EEENS6_IJNS7_ILi128EEENS7_ILi96EEENS7_ILi64EEEEEELi256ENS_10bfloat16_tEfNS_4arch4Sm90ELb1ELb0ELb0ELb1ELb0ELb1ELb1ELb1ELb0ELb1ELb1ELb0EEENS1_21CollectiveEpilogueFwdINS6_IJSA_NS7_ILi256EEESB_EEES9_SE_SG_Li256ELb1ELb1ELb1ELb0EEENS1_36VarlenDynamicPersistentTileSchedulerILi128ELi96ELi256ELi128ELb1ELb1ELb1ELb1ELb1ELb1EEEEEEEEEvNT_6ParamsE:
        /* <DEDUP_REMOVED lines=24> */
.L_x_5620:
[----:B------:R-:W-:Y:S05]  /*0180*/  BSYNC B0 ;  /* 0x0000000000007941 */ /* 0x000fea0003800000 */
.L_x_5619:
        /* <DEDUP_REMOVED lines=43> */
.L_x_5621:
        /* <DEDUP_REMOVED lines=22> */
.L_x_5622:
        /* <DEDUP_REMOVED lines=18> */
.L_x_5623:
        /* <DEDUP_REMOVED lines=22> */
.L_x_5624:
        /* <DEDUP_REMOVED lines=22> */
.L_x_5625:
[----:B------:R-:W-:Y:S01]  /*0980*/  PLOP3.LUT P0, PT, PT, PT, UP0, 0x80, 0x0 ;  /* 0x000000000000781c */ /* 0x000fe20003f0f008 */
[----:B------:R-:W-:Y:S01]  /*0990*/  UMOV UR36, 0x1 ;  /* 0x0000000100247882 */ /* 0x000fe20000000000 */
[----:B------:R-:W-:Y:S01]  /*09a0*/  NOP ;  /* 0x0000000000007918 */ /* 0x000fe20000000000 */
[----:B------:R-:W-:Y:S01]  /*09b0*/  USEL UR36, UR36, 0x2, !UP0 ;  /* 0x0000000224247887 */ /* 0x000fe2000c000000 */
[----:B------:R-:W-:Y:S01]  /*09c0*/  BSSY B9, `(.L_x_5626) ;  /* 0x0002177000097945 */ /* 0x000fe20003800000 */
[----:B------:R-:W-:Y:S01]  /*09d0*/  ULDC.64 UR40, c[0x0][0x208] ;  /* 0x0000820000287ab9 */ /* 0x000fe20000000a00 */
[----:B0123--:R-:W-:Y:S07]  /*09e0*/  BAR.SYNC.DEFER_BLOCKING 0x0 ;  /* 0x0000000000007b1d */ /* 0x00ffee0000010000 */
[----:B------:R-:W-:Y:S05]  /*09f0*/  @!P0 BRA `(.L_x_5627) ;  /* 0x0000018000ac8947 */ /* 0x000fea0003800000 */
.L_x_5628:
[----:B------:R-:W-:-:S08]  /*0a00*/  NOP ;  /* 0x0000000000007918 */ /* 0x000fd00000000000 */
[----:B------:R-:W0:Y:S02]  /*0a10*/  USETMAXREG.TRY_ALLOC.CTAPOOL UP0, 0xf0 ;  /* 0x000000f0000079c8 */ /* 0x000e240008000600 */
[----:B0-----:R-:W-:-:S13]  /*0a20*/  PLOP3.LUT P0, PT, PT, PT, UP0, 0x80, 0x0 ;  /* 0x000000000000781c */ /* 0x001fda0003f0f008 */
[----:B------:R-:W-:Y:S05]  /*0a30*/  @!P0 BRA `(.L_x_5628) ;  /* 0xfffffffc00f08947 */ /* 0x000fea000383ffff */
[----:B------:R-:W2:Y:S01]  /*0a40*/  LDL.LU R0, [R1+0x10] ;  /* 0x0000100001007983 */ /* 0x000ea20000300800 */
[----:B------:R-:W-:Y:S01]  /*0a50*/  SHF.R.U32.HI R2, RZ, 0x7, R6 ;  /* 0x00000007ff027819 */ /* 0x000fe20000011606 */
[----:B------:R-:W0:Y:S01]  /*0a60*/  S2UR UR5, SR_CgaCtaId ;  /* 0x00000000000579c3 */ /* 0x000e220000008800 */
[----:B------:R-:W-:-:S07]  /*0a70*/  UMOV UR4, 0x400 ;  /* 0x0000040000047882 */ /* 0x000fce0000000000 */
[----:B------:R-:W-:Y:S06]  /*0a80*/  BAR.ARV 0x8, 0x180 ;  /* 0x0206000000007b1d */ /* 0x000fec0000002000 */
[----:B------:R-:W-:-:S13]  /*0a90*/  ISETP.NE.AND P0, PT, R2, 0x1, PT ;  /* 0x000000010200780c */ /* 0x000fda0003f05270 */
[----:B------:R-:W-:Y:S06]  /*0aa0*/  @!P0 BAR.ARV 0x9, 0x100 ;  /* 0x0244000000008b1d */ /* 0x000fec0000002000 */
[----:B0-----:R-:W-:Y:S02]  /*0ab0*/  ULEA UR4, UR5, UR4, 0x18 ;  /* 0x0000000405047291 */ /* 0x001fe4000f8ec03f */
[----:B------:R-:W-:Y:S04]  /*0ac0*/  BAR.SYNC.DEFER_BLOCKING 0x5, 0x180 ;  /* 0x0146000000007b1d */ /* 0x000fe80000010000 */
[----:B------:R-:W-:-:S02]  /*0ad0*/  IMAD.U32 R19, RZ, RZ, UR4 ;  /* 0x00000004ff137e24 */ /* 0x000fc4000f8e00ff */
[----:B------:R-:W-:-:S03]  /*0ae0*/  ULDC UR4, c[0x0][0xd3c] ;  /* 0x00034f0000047ab9 */ /* 0x000fc60000000800 */
[----:B------:R-:W0:Y:S01]  /*0af0*/  LDS.128 R12, [R19+0x324d0] ;  /* 0x0324d000130c7984 */ /* 0x000e220000000c00 */
[----:B------:R-:W-:Y:S06]  /*0b00*/  BAR.ARV 0x4, 0x180 ;  /* 0x0106000000007b1d */ /* 0x000fec0000002000 */
[----:B--2---:R-:W-:-:S04]  /*0b10*/  LOP3.LUT R0, R0, 0xffffffef, RZ, 0xc0, !PT ;  /* 0xffffffef00007812 */ /* 0x004fc800078ec0ff */
[----:B------:R-:W-:Y:S02]  /*0b20*/  @P0 LOP3.LUT R0, R0, 0x10, RZ, 0xfc, !PT ;  /* 0x0000001000000812 */ /* 0x000fe400078efcff */
[----:B0-----:R-:W-:-:S03]  /*0b30*/  ISETP.GE.AND P0, PT, R15, UR4, PT ;  /* 0x000000040f007c0c */ /* 0x001fc6000bf06270 */
[----:B------:R0:W-:Y:S10]  /*0b40*/  STL [R1+0x10], R0 ;  /* 0x0000100001007387 */ /* 0x0001f40000100800 */
[----:B0-----:R-:W-:Y:S05]  /*0b50*/  @P0 BRA `(.L_x_5629) ;  /* 0x0000021400740947 */ /* 0x001fea0003800000 */
[----:B------:R-:W-:Y:S01]  /*0b60*/  VIADD R6, R6, 0xffffff80 ;  /* 0xffffff8006067836 */ /* 0x000fe20000000000 */
[----:B------:R-:W-:Y:S01]  /*0b70*/  ULOP3.LUT UR37, UR36, 0x1, URZ, 0xfc, !UPT ;  /* 0x0000000124257892 */ /* 0x000fe2000f8efc3f */
[----:B------:R-:W-:Y:S02]  /*0b80*/  IMAD.MOV.U32 R18, RZ, RZ, RZ ;  /* 0x000000ffff127224 */ /* 0x000fe400078e00ff */
[----:B------:R-:W-:Y:S01]  /*0b90*/  IMAD.MOV.U32 R202, RZ, RZ, RZ ;  /* 0x000000ffffca7224 */ /* 0x000fe200078e00ff */
[----:B------:R-:W-:Y:S01]  /*0ba0*/  SHF.R.S32.HI R3, RZ, 0x1f, R6 ;  /* 0x0000001fff037819 */ /* 0x000fe20000011406 */
[----:B------:R-:W-:-:S03]  /*0bb0*/  IMAD.MOV.U32 R23, RZ, RZ, RZ ;  /* 0x000000ffff177224 */ /* 0x000fc600078e00ff */
        /* <DEDUP_REMOVED lines=14> */
[----:B------:R-:W-:Y:S02]  /*0ca0*/  SHF.R.S32.HI R8, RZ, 0x1f, R10 ;  /* 0x0000001fff087819 */ /* 0x000fe4000001140a */
[----:B------:R-:W-:Y:S02]  /*0cb0*/  LEA.HI R9, R9, R21, RZ, 0x5 ;  /* 0x0000001509097211 */ /* 0x000fe400078f28ff */
[----:B------:R-:W-:Y:S02]  /*0cc0*/  LEA.HI R8, R8, R11, RZ, 0x3 ;  /* 0x0000000b08087211 */ /* 0x000fe400078f18ff */
[----:B------:R-:W-:Y:S02]  /*0cd0*/  LOP3.LUT R4, R4, 0x1ffffffe, RZ, 0xc0, !PT ;  /* 0x1ffffffe04047812 */ /* 0x000fe400078ec0ff */
[----:B------:R-:W-:Y:S01]  /*0ce0*/  LOP3.LUT R12, R8, 0xfffffff8, RZ, 0xc0, !PT ;  /* 0xfffffff8080c7812 */ /* 0x000fe200078ec0ff */
[----:B------:R-:W-:Y:S01]  /*0cf0*/  IMAD.IADD R8, R5, 0x1, -R0 ;  /* 0x0000000105087824 */ /* 0x000fe200078e0a00 */
[-C--:B------:R-:W-:Y:S01]  /*0d00*/  LEA.HI R0, R3, R6.reuse, RZ, 0x5 ;  /* 0x0000000603007211 */ /* 0x080fe200078f28ff */
[----:B------:R-:W-:Y:S01]  /*0d10*/  IMAD.IADD R4, R7, 0x1, -R4 ;  /* 0x0000000107047824 */ /* 0x000fe200078e0a04 */
[----:B------:R-:W-:Y:S01]  /*0d20*/  LEA.HI R3, R3, R6, RZ, 0x3 ;  /* 0x0000000603037211 */ /* 0x000fe200078f18ff */
[----:B------:R-:W-:Y:S01]  /*0d30*/  IMAD.IADD R12, R11, 0x1, -R12 ;  /* 0x000000010b0c7824 */ /* 0x000fe200078e0a0c */
[----:B------:R-:W-:-:S02]  /*0d40*/  SHF.R.S32.HI R9, RZ, 0x5, R9 ;  /* 0x00000005ff097819 */ /* 0x000fc40000011409 */
[----:B------:R-:W-:Y:S02]  /*0d50*/  LOP3.LUT R7, R3, 0xfffffff8, RZ, 0xc0, !PT ;  /* 0xfffffff803077812 */ /* 0x000fe400078ec0ff */
[----:B------:R-:W-:Y:S01]  /*0d60*/  LOP3.LUT R3, R22, 0xfffffffc, RZ, 0xc0, !PT ;  /* 0xfffffffc16037812 */ /* 0x000fe200078ec0ff */
[----:B------:R-:W-:Y:S01]  /*0d70*/  IMAD R9, R9, 0x10, R12 ;  /* 0x0000001009097824 */ /* 0x000fe200078e020c */
[----:B------:R-:W-:Y:S01]  /*0d80*/  SHF.R.S32.HI R22, RZ, 0x2, R22 ;  /* 0x00000002ff167819 */ /* 0x000fe20000011416 */
[----:B------:R-:W-:Y:S01]  /*0d90*/  IMAD.IADD R214, R6, 0x1, -R7 ;  /* 0x0000000106d67824 */ /* 0x000fe200078e0a07 */
[----:B------:R-:W-:Y:S01]  /*0da0*/  LOP3.LUT R5, R2, 0x3fffff0, RZ, 0xc0, !PT ;  /* 0x03fffff002057812 */ /* 0x000fe200078ec0ff */
[----:B------:R-:W-:Y:S01]  /*0db0*/  IMAD R20, R8, 0x40, R9 ;  /* 0x0000004008147824 */ /* 0x000fe200078e0209 */
[----:B------:R-:W-:Y:S01]  /*0dc0*/  SHF.R.S32.HI R16, RZ, 0x5, R0 ;  /* 0x00000005ff107819 */ /* 0x000fe20000011400 */
[----:B------:R-:W-:Y:S01]  /*0dd0*/  VIADD R9, R22, 0x40 ;  /* 0x0000004016097836 */ /* 0x000fe20000000000 */
[----:B------:R-:W-:Y:S01]  /*0de0*/  LOP3.LUT R10, R10, 0x7ffffffc, RZ, 0xc0, !PT ;  /* 0x7ffffffc0a0a7812 */ /* 0x000fe200078ec0ff */
[----:B------:R-:W-:-:S02]  /*0df0*/  IMAD.IADD R5, R6, 0x1, -R5 ;  /* 0x0000000106057824 */ /* 0x000fc400078e0a05 */
[----:B------:R-:W-:Y:S01]  /*0e00*/  IMAD.IADD R3, R6, 0x1, -R3 ;  /* 0x0000000106037824 */ /* 0x000fe200078e0a03 */
[----:B------:R-:W-:Y:S01]  /*0e10*/  SHF.R.S32.HI R8, RZ, 0x1f, R9 ;  /* 0x0000001fff087819 */ /* 0x000fe20000011409 */
[----:B------:R-:W-:Y:S01]  /*0e20*/  IMAD R5, R16, 0x10, R5 ;  /* 0x0000001010057824 */ /* 0x000fe200078e0205 */
[----:B------:R0:W-:Y:S01]  /*0e30*/  STL [R1+0x34], R16 ;  /* 0x0000341001007387 */ /* 0x0001e20000100800 */
[----:B------:R-:W-:Y:S01]  /*0e40*/  IMAD.SHL.U32 R214, R214, 0x8, RZ ;  /* 0x00000008d6d67824 */ /* 0x000fe200078e00ff */
[----:B------:R-:W-:Y:S01]  /*0e50*/  LEA.HI R0, R3, R3, RZ, 0x1 ;  /* 0x0000000303007211 */ /* 0x000fe200078f08ff */
[----:B------:R-:W-:Y:S01]  /*0e60*/  IMAD R11, R5, 0x8, R4 ;  /* 0x00000008050b7824 */ /* 0x000fe200078e0204 */
[----:B------:R-:W-:Y:S01]  /*0e70*/  LEA.HI R8, R8, R9, RZ, 0x3 ;  /* 0x0000000908087211 */ /* 0x000fe200078f18ff */
[----:B------:R-:W-:Y:S01]  /*0e80*/  IMAD.SHL.U32 R200, R3, 0x4, RZ ;  /* 0x0000000403c87824 */ /* 0x000fe200078e00ff */
[----:B------:R-:W-:Y:S01]  /*0e90*/  SHF.R.S32.HI R4, RZ, 0x1f, R22 ;  /* 0x0000001fff047819 */ /* 0x000fe20000011416 */
[----:B------:R-:W-:Y:S01]  /*0ea0*/  IMAD.SHL.U32 R4, R9, 0x40, RZ ;  /* 0x0000004009047824 */ /* 0x000fe200078e00ff */
[----:B------:R-:W-:Y:S01]  /*0eb0*/  LOP3.LUT R0, R0, 0x1ffffffe, RZ, 0xc0, !PT ;  /* 0x1ffffffe00007812 */ /* 0x000fe200078ec0ff */
[----:B------:R-:W-:Y:S01]  /*0ec0*/  IMAD.SHL.U32 R8, R8, 0x40, RZ ;  /* 0x0000004008087824 */ /* 0x000fe200078e00ff */
[----:B------:R-:W-:Y:S01]  /*0ed0*/  STL [R1+0x170], R20 ;  /* 0x0001701401007387 */ /* 0x000fe20000100800 */
[----:B0-----:R-:W-:-:S02]  /*0ee0*/  IMAD.SHL.U32 R16, R3, 0x8, RZ ;  /* 0x0000000803107824 */ /* 0x001fc400078e00ff */
[----:B------:R-:W-:Y:S01]  /*0ef0*/  IMAD.IADD R0, R3, 0x1, -R0 ;  /* 0x0000000103007824 */ /* 0x000fe200078e0a00 */
[----:B------:R-:W-:Y:S01]  /*0f00*/  LOP3.LUT R3, R4, 0x1c0, RZ, 0xc0, !PT ;  /* 0x000001c004037812 */ /* 0x000fe200078ec0ff */
[----:B------:R-:W-:Y:S01]  /*0f10*/  STL [R1+0x60], RZ ;  /* 0x000060ff01007387 */ /* 0x000fe20000100800 */
[----:B------:R-:W-:Y:S01]  /*0f20*/  SHF.R.S32.HI R4, RZ, 0x1f, R214 ;  /* 0x0000001fff047819 */ /* 0x000fe200000114d6 */
[----:B------:R-:W-:Y:S01]  /*0f30*/  IMAD.IADD R10, R21, 0x1, -R10 ;  /* 0x00000001150a7824 */ /* 0x000fe200078e0a0a */
[----:B------:R-:W-:Y:S01]  /*0f40*/  LOP3.LUT R4, R8, 0xfffffe00, RZ, 0xc0, !PT ;  /* 0xfffffe0008047812 */ /* 0x000fe200078ec0ff */
[----:B------:R-:W-:Y:S01]  /*0f50*/  VIADD R8, R214, 0x80 ;  /* 0x00000080d6087836 */ /* 0x000fe20000000000 */
[----:B------:R-:W-:Y:S01]  /*0f60*/  SHF.R.U32.HI R9, RZ, 0x3, R3 ;  /* 0x00000003ff097819 */ /* 0x000fe20000011603 */
[----:B------:R-:W-:Y:S01]  /*0f70*/  IMAD.SHL.U32 R45, R10, 0x2, RZ ;  /* 0x000000020a2d7824 */ /* 0x000fe200078e00ff */
[----:B------:R-:W-:Y:S01]  /*0f80*/  LOP3.LUT R3, R3, 0x38, R16, 0xf8, !PT ;  /* 0x0000003803037812 */ /* 0x000fe200078ef810 */
[----:B------:R0:W-:Y:S01]  /*0f90*/  STL [R1+0x38], R4 ;  /* 0x0000380401007387 */ /* 0x0001e20000100800 */
[----:B------:R-:W-:-:S02]  /*0fa0*/  VIADD R12, R214, 0x40 ;  /* 0x00000040d60c7836 */ /* 0x000fc40000000000 */
[C---:B------:R-:W-:Y:S01]  /*0fb0*/  VIADD R44, R45.reuse, 0x8 ;  /* 0x000000082d2c7836 */ /* 0x040fe20000000000 */
[----:B------:R-:W-:Y:S01]  /*0fc0*/  STL [R1+0x2c], R45 ;  /* 0x00002c2d01007387 */ /* 0x000fe20000100800 */
[C---:B------:R-:W-:Y:S01]  /*0fd0*/  VIADD R43, R45.reuse, 0x10 ;  /* 0x000000102d2b7836 */ /* 0x040fe20000000000 */
[----:B------:R-:W-:Y:S01]  /*0fe0*/  SHF.R.S32.HI R12, RZ, 0x1f, R12 ;  /* 0x0000001fff0c7819 */ /* 0x000fe2000001140c */
[C---:B------:R-:W-:Y:S02]  /*0ff0*/  VIADD R42, R45.reuse, 0x18 ;  /* 0x000000182d2a7836 */ /* 0x040fe40000000000 */
[C---:B------:R-:W-:Y:S01]  /*1000*/  VIADD R41, R45.reuse, 0x20 ;  /* 0x000000202d297836 */ /* 0x040fe20000000000 */
[----:B0-----:R-:W-:Y:S01]  /*1010*/  LOP3.LUT R4, R4, R3, R9, 0xf6, !PT ;  /* 0x0000000304047212 */ /* 0x001fe200078ef609 */
[----:B------:R-:W-:Y:S01]  /*1020*/  VIADD R40, R45, 0x28 ;  /* 0x000000282d287836 */ /* 0x000fe20000000000 */
[----:B------:R-:W-:Y:S01]  /*1030*/  SHF.R.S32.HI R9, RZ, 0x1f, R8 ;  /* 0x0000001fff097819 */ /* 0x000fe20000011408 */
[----:B------:R-:W-:-:S02]  /*1040*/  IMAD.SHL.U32 R8, R11, 0x8, RZ ;  /* 0x000000080b087824 */ /* 0x000fc400078e00ff */
[----:B------:R-:W-:Y:S01]  /*1050*/  IMAD R3, R4, 0x2, R19 ;  /* 0x0000000204037824 */ /* 0x000fe200078e0213 */
[----:B------:R-:W-:Y:S01]  /*1060*/  SHF.R.S32.HI R4, RZ, 0x1f, R44 ;  /* 0x0000001fff047819 */ /* 0x000fe2000001142c */
[C---:B------:R-:W-:Y:S01]  /*1070*/  VIADD R39, R45.reuse, 0x30 ;  /* 0x000000302d277836 */ /* 0x040fe20000000000 */
[----:B------:R-:W-:Y:S01]  /*1080*/  STL [R1+0x174], R8 ;  /* 0x0001740801007387 */ /* 0x000fe20000100800 */
[C---:B------:R-:W-:Y:S02]  /*1090*/  VIADD R38, R45.reuse, 0x38 ;  /* 0x000000382d267836 */ /* 0x040fe40000000000 */
[C---:B------:R-:W-:Y:S01]  /*10a0*/  VIADD R37, R45.reuse, 0x40 ;  /* 0x000000402d257836 */ /* 0x040fe20000000000 */
[----:B------:R-:W-:Y:S01]  /*10b0*/  STL [R1+0x16c], R3 ;  /* 0x00016c0301007387 */ /* 0x000fe20000100800 */
[C---:B------:R-:W-:Y:S02]  /*10c0*/  VIADD R36, R45.reuse, 0x48 ;  /* 0x000000482d247836 */ /* 0x040fe40000000000 */
[C---:B------:R-:W-:Y:S01]  /*10d0*/  VIADD R35, R45.reuse, 0x50 ;  /* 0x000000502d237836 */ /* 0x040fe20000000000 */
[----:B------:R-:W-:Y:S01]  /*10e0*/  STL [R1+0xe4], R44 ;  /* 0x0000e42c01007387 */ /* 0x000fe20000100800 */
[----:B------:R-:W-:-:S02]  /*10f0*/  VIADD R34, R45, 0x58 ;  /* 0x000000582d227836 */ /* 0x000fc40000000000 */
[C---:B------:R-:W-:Y:S01]  /*1100*/  VIADD R33, R45.reuse, 0x60 ;  /* 0x000000602d217836 */ /* 0x040fe20000000000 */
[----:B------:R0:W-:Y:S01]  /*1110*/  STL [R1+0xe0], R43 ;  /* 0x0000e02b01007387 */ /* 0x0001e20000100800 */
[C---:B------:R-:W-:Y:S02]  /*1120*/  VIADD R32, R45.reuse, 0x68 ;  /* 0x000000682d207836 */ /* 0x040fe40000000000 */
[C---:B------:R-:W-:Y:S01]  /*1130*/  VIADD R31, R45.reuse, 0x70 ;  /* 0x000000702d1f7836 */ /* 0x040fe20000000000 */
[----:B------:R-:W-:Y:S01]  /*1140*/  STL [R1+0xdc], R42 ;  /* 0x0000dc2a01007387 */ /* 0x000fe20000100800 */
[C---:B------:R-:W-:Y:S02]  /*1150*/  VIADD R30, R45.reuse, 0x78 ;  /* 0x000000782d1e7836 */ /* 0x040fe40000000000 */
[C---:B------:R-:W-:Y:S01]  /*1160*/  VIADD R29, R45.reuse, 0x80 ;  /* 0x000000802d1d7836 */ /* 0x040fe20000000000 */
[----:B------:R1:W-:Y:S01]  /*1170*/  STL [R1+0xd8], R41 ;  /* 0x0000d82901007387 */ /* 0x0003e20000100800 */
[C---:B------:R-:W-:Y:S01]  /*1180*/  VIADD R28, R45.reuse, 0x88 ;  /* 0x000000882d1c7836 */ /* 0x040fe20000000000 */
[----:B0-----:R-:W-:Y:S01]  /*1190*/  SHF.R.S32.HI R43, RZ, 0x1f, R43 ;  /* 0x0000001fff2b7819 */ /* 0x001fe2000001142b */
[C---:B------:R-:W-:Y:S01]  /*11a0*/  VIADD R27, R45.reuse, 0x90 ;  /* 0x000000902d1b7836 */ /* 0x040fe20000000000 */
[----:B------:R0:W-:Y:S01]  /*11b0*/  STL [R1+0xd4], R40 ;  /* 0x0000d42801007387 */ /* 0x0001e20000100800 */
[----:B------:R-:W-:-:S02]  /*11c0*/  VIADD R26, R45, 0x98 ;  /* 0x000000982d1a7836 */ /* 0x000fc40000000000 */
[C---:B------:R-:W-:Y:S01]  /*11d0*/  VIADD R25, R45.reuse, 0xa0 ;  /* 0x000000a02d197836 */ /* 0x040fe20000000000 */
[----:B------:R-:W-:Y:S01]  /*11e0*/  STL [R1+0xd0], R39 ;  /* 0x0000d02701007387 */ /* 0x000fe20000100800 */
[C---:B------:R-:W-:Y:S01]  /*11f0*/  VIADD R24, R45.reuse, 0xa8 ;  /* 0x000000a82d187836 */ /* 0x040fe20000000000 */
[----:B-1----:R-:W-:Y:S01]  /*1200*/  SHF.R.S32.HI R41, RZ, 0x1f, R41 ;  /* 0x0000001fff297819 */ /* 0x002fe20000011429 */
[----:B------:R-:W-:Y:S01]  /*1210*/  IMAD.MOV.U32 R7, RZ, RZ, R15 ;  /* 0x000000ffff077224 */ /* 0x000fe200078e000f */
[----:B------:R1:W-:Y:S01]  /*1220*/  STL [R1+0xcc], R38 ;  /* 0x0000cc2601007387 */ /* 0x0003e20000100800 */
[C---:B------:R-:W-:Y:S01]  /*1230*/  VIADD R21, R45.reuse, 0xb0 ;  /* 0x000000b02d157836 */ /* 0x040fe20000000000 */
[----:B0-----:R-:W-:Y:S01]  /*1240*/  SHF.R.S32.HI R40, RZ, 0x1f, R40 ;  /* 0x0000001fff287819 */ /* 0x001fe20000011428 */
[----:B------:R-:W-:Y:S01]  /*1250*/  IMAD.MOV.U32 R6, RZ, RZ, R14 ;  /* 0x000000ffff067224 */ /* 0x000fe200078e000e */
[----:B------:R0:W-:Y:S01]  /*1260*/  STL [R1+0xc8], R37 ;  /* 0x0000c82501007387 */ /* 0x0001e20000100800 */
[----:B------:R-:W-:-:S02]  /*1270*/  VIADD R15, R45, 0xb8 ;  /* 0x000000b82d0f7836 */ /* 0x000fc40000000000 */
[----:B------:R-:W-:Y:S01]  /*1280*/  IMAD.MOV.U32 R5, RZ, RZ, R13 ;  /* 0x000000ffff057224 */ /* 0x000fe200078e000d */
[----:B------:R-:W-:Y:S01]  /*1290*/  STL [R1+0xc4], R36 ;  /* 0x0000c42401007387 */ /* 0x000fe20000100800 */
[C---:B------:R-:W-:Y:S01]  /*12a0*/  VIADD R14, R45.reuse, 0xc0 ;  /* 0x000000c02d0e7836 */ /* 0x040fe20000000000 */
[----:B-1----:R-:W-:Y:S01]  /*12b0*/  SHF.R.S32.HI R38, RZ, 0x1f, R38 ;  /* 0x0000001fff267819 */ /* 0x002fe20000011426 */
        /* <DEDUP_REMOVED lines=11> */
[----:B------:R-:W-:Y:S01]  /*1370*/  VIADD R3, R45, 0xf8 ;  /* 0x000000f82d037836 */ /* 0x000fe20000000000 */
[----:B------:R1:W-:Y:S01]  /*1380*/  STL [R1+0xb4], R32 ;  /* 0x0000b42001007387 */ /* 0x0003e20000100800 */
[----:B------:R-:W-:Y:S01]  /*1390*/  IMAD R0, R0, 0x8, R20 ;  /* 0x0000000800007824 */ /* 0x000fe200078e0214 */
[----:B0-----:R-:W-:Y:S01]  /*13a0*/  SHF.R.S32.HI R34, RZ, 0x1f, R34 ;  /* 0x0000001fff227819 */ /* 0x001fe20000011422 */
[----:B------:R-:W-:Y:S01]  /*13b0*/  IMAD.MOV.U32 R2, RZ, RZ, RZ ;  /* 0x000000ffff027224 */ /* 0x000fe200078e00ff */
[----:B------:R0:W-:Y:S01]  /*13c0*/  STL [R1+0xb0], R31 ;  /* 0x0000b01f01007387 */ /* 0x0001e20000100800 */
[----:B------:R-:W-:-:S03]  /*13d0*/  VIADD R203, R200, 0x10 ;  /* 0x00000010c8cb7836 */ /* 0x000fc60000000000 */
[----:B------:R-:W-:Y:S01]  /*13e0*/  STL [R1+0xac], R30 ;  /* 0x0000ac1e01007387 */ /* 0x000fe20000100800 */
[----:B-1----:R-:W-:-:S03]  /*13f0*/  SHF.R.S32.HI R32, RZ, 0x1f, R32 ;  /* 0x0000001fff207819 */ /* 0x002fc60000011420 */
[----:B------:R1:W-:Y:S01]  /*1400*/  STL [R1+0xa8], R29 ;  /* 0x0000a81d01007387 */ /* 0x0003e20000100800 */
[----:B0-----:R-:W-:-:S03]  /*1410*/  SHF.R.S32.HI R31, RZ, 0x1f, R31 ;  /* 0x0000001fff1f7819 */ /* 0x001fc6000001141f */
[----:B------:R0:W-:Y:S04]  /*1420*/  STL [R1+0xa4], R28 ;  /* 0x0000a41c01007387 */ /* 0x0001e80000100800 */
        /* <DEDUP_REMOVED lines=20> */
[----:B------:R2:W-:Y:S01]  /*1570*/  STL [R1+0x168], R4 ;  /* 0x0001680401007387 */ /* 0x0005e20000100800 */
[----:B-1----:R-:W-:-:S03]  /*1580*/  SHF.R.S32.HI R10, RZ, 0x1f, R10 ;  /* 0x0000001fff0a7819 */ /* 0x002fc6000001140a */
[----:B------:R-:W-:Y:S01]  /*1590*/  STL [R1+0x70], R8 ;  /* 0x0000700801007387 */ /* 0x000fe20000100800 */
[----:B0-----:R-:W-:-:S03]  /*15a0*/  SHF.R.S32.HI R9, RZ, 0x1f, R9 ;  /* 0x0000001fff097819 */ /* 0x001fc60000011409 */
[----:B------:R-:W-:Y:S01]  /*15b0*/  STL [R1+0x164], R43 ;  /* 0x0001642b01007387 */ /* 0x000fe20000100800 */
[----:B--2---:R-:W-:-:S03]  /*15c0*/  SHF.R.S32.HI R4, RZ, 0x1f, R42 ;  /* 0x0000001fff047819 */ /* 0x004fc6000001142a */
[----:B------:R0:W-:Y:S04]  /*15d0*/  STL [R1+0x6c], R3 ;  /* 0x00006c0301007387 */ /* 0x0001e80000100800 */
[----:B------:R1:W-:Y:S04]  /*15e0*/  STL [R1+0x160], R4 ;  /* 0x0001600401007387 */ /* 0x0003e80000100800 */
[----:B------:R-:W-:Y:S01]  /*15f0*/  STL [R1+0x15c], R41 ;  /* 0x00015c2901007387 */ /* 0x000fe20000100800 */
[----:B0-----:R-:W-:-:S03]  /*1600*/  SHF.R.S32.HI R3, RZ, 0x1f, R3 ;  /* 0x0000001fff037819 */ /* 0x001fc60000011403 */
[----:B------:R-:W-:Y:S01]  /*1610*/  STL [R1+0x158], R40 ;  /* 0x0001582801007387 */ /* 0x000fe20000100800 */
[----:B-1----:R-:W-:-:S05]  /*1620*/  SHF.R.S32.HI R4, RZ, 0x1f, R39 ;  /* 0x0000001fff047819 */ /* 0x002fca0000011427 */
[----:B------:R0:W-:Y:S04]  /*1630*/  STL [R1+0x154], R4 ;  /* 0x0001540401007387 */ /* 0x0001e80000100800 */
[----:B------:R-:W-:Y:S04]  /*1640*/  STL [R1+0x150], R38 ;  /* 0x0001502601007387 */ /* 0x000fe80000100800 */
[----:B------:R-:W-:Y:S01]  /*1650*/  STL [R1+0x14c], R37 ;  /* 0x00014c2501007387 */ /* 0x000fe20000100800 */
[----:B0-----:R-:W-:-:S05]  /*1660*/  SHF.R.S32.HI R4, RZ, 0x1f, R36 ;  /* 0x0000001fff047819 */ /* 0x001fca0000011424 */
        /* <DEDUP_REMOVED lines=25> */
[----:B------:R1:W-:Y:S04]  /*1800*/  STL [R1+0xfc], R10 ;  /* 0x0000fc0a01007387 */ /* 0x0003e80000100800 */
[----:B------:R1:W-:Y:S01]  /*1810*/  STL [R1+0xf8], R9 ;  /* 0x0000f80901007387 */ /* 0x0003e20000100800 */
[----:B0-----:R-:W-:-:S05]  /*1820*/  SHF.R.S32.HI R4, RZ, 0x1f, R8 ;  /* 0x0000001fff047819 */ /* 0x001fca0000011408 */
[----:B------:R1:W-:Y:S04]  /*1830*/  STL [R1+0xf4], R4 ;  /* 0x0000f40401007387 */ /* 0x0003e80000100800 */
[----:B------:R1:W-:Y:S04]  /*1840*/  STL [R1+0x3c], R0 ;  /* 0x00003c0001007387 */ /* 0x0003e80000100800 */
[----:B------:R1:W-:Y:S02]  /*1850*/  STL [R1+0xf0], R3 ;  /* 0x0000f00301007387 */ /* 0x0003e40000100800 */
.L_x_5791:
[----:B0123--:R-:W0:Y:S02]  /*1860*/  LDC.64 R8, c[0x0][0xd88] ;  /* 0x00036200ff087b82 */ /* 0x00fe240000000a00 */
[----:B0-----:R-:W-:-:S05]  /*1870*/  IMAD.WIDE R8, R7, 0x4, R8 ;  /* 0x0000000407087825 */ /* 0x001fca00078e0208 */
[----:B------:R-:W2:Y:S01]  /*1880*/  LDG.E R33, desc[UR40][R8.64] ;  /* 0x0000002808217981 */ /* 0x000ea2000c1e1900 */
[----:B------:R-:W-:Y:S05]  /*1890*/  YIELD ;  /* 0x0000000000007946 */ /* 0x000fea0003800000 */
[----:B------:R-:W-:Y:S01]  /*18a0*/  ULDC.64 UR4, c[0x0][0xb20] ;  /* 0x0002c80000047ab9 */ /* 0x000fe20000000a00 */
[----:B------:R-:W-:Y:S01]  /*18b0*/  ULDC.64 UR8, c[0x0][0xb10] ;  /* 0x0002c40000087ab9 */ /* 0x000fe20000000a00 */
[----:B------:R-:W-:Y:S01]  /*18c0*/  ISETP.NE.U32.AND P1, PT, RZ, UR4, PT ;  /* 0x00000004ff007c0c */ /* 0x000fe2000bf25070 */
[----:B------:R-:W-:Y:S01]  /*18d0*/  IMAD.MOV.U32 R15, RZ, RZ, RZ ;  /* 0x000000ffff0f7224 */ /* 0x000fe200078e00ff */
[----:B------:R-:W-:Y:S01]  /*18e0*/  ULDC.64 UR6, c[0x0][0xb00] ;  /* 0x0002c00000067ab9 */ /* 0x000fe20000000a00 */
[----:B------:R-:W-:Y:S01]  /*18f0*/  IMAD.MOV.U32 R31, RZ, RZ, RZ ;  /* 0x000000ffff1f7224 */ /* 0x000fe200078e00ff */
[----:B------:R-:W-:-:S02]  /*1900*/  ISETP.NE.AND.EX P1, PT, RZ, UR5, PT, P1 ;  /* 0x00000005ff007c0c */ /* 0x000fc4000bf25310 */
[----:B------:R-:W-:-:S04]  /*1910*/  ISETP.NE.U32.AND P0, PT, RZ, UR6, PT ;  /* 0x00000006ff007c0c */ /* 0x000fc8000bf05070 */
[----:B------:R-:W-:Y:S02]  /*1920*/  ISETP.NE.AND.EX P0, PT, RZ, UR7, PT, P0 ;  /* 0x00000007ff007c0c */ /* 0x000fe4000bf05300 */
[----:B--2---:R-:W-:Y:S01]  /*1930*/  SHF.R.S32.HI R0, RZ, 0x1f, R33 ;  /* 0x0000001fff007819 */ /* 0x004fe20000011421 */
[----:B------:R-:W-:-:S04]  /*1940*/  IMAD.SHL.U32 R35, R33, 0x4, RZ ;  /* 0x0000000421237824 */ /* 0x000fc800078e00ff */
[C---:B------:R-:W-:Y:S01]  /*1950*/  @P1 LEA R10, P2, R33.reuse, UR4, 0x2 ;  /* 0x00000004210a1c11 */ /* 0x040fe2000f8410ff */
[----:B------:R-:W-:Y:S01]  /*1960*/  STL [R1+0x50], R33 ;  /* 0x0000502101007387 */ /* 0x000fe20000100800 */
[C-C-:B------:R-:W-:Y:S02]  /*1970*/  SHF.L.U64.HI R34, R33.reuse, 0x2, R0.reuse ;  /* 0x0000000221227819 */ /* 0x140fe40000010200 */
[----:B------:R-:W-:Y:S01]  /*1980*/  @P1 LEA.HI.X R11, R33, UR5, R0, 0x2, P2 ;  /* 0x00000005210b1c11 */ /* 0x000fe200090f1400 */
[----:B------:R-:W-:Y:S01]  /*1990*/  ULDC UR4, c[0x0][0x288] ;  /* 0x0000a20000047ab9 */ /* 0x000fe20000000800 */
[----:B------:R-:W-:Y:S01]  /*19a0*/  ISETP.NE.U32.AND P2, PT, RZ, UR8, PT ;  /* 0x00000008ff007c0c */ /* 0x000fe2000bf45070 */
[----:B------:R0:W-:Y:S01]  /*19b0*/  STL [R1+0xe8], R0 ;  /* 0x0000e80001007387 */ /* 0x0001e20000100800 */
[----:B------:R-:W-:Y:S02]  /*19c0*/  IADD3 R12, P3, R35, UR6, RZ ;  /* 0x00000006230c7c10 */ /* 0x000fe4000ff7e0ff */
[----:B------:R-:W-:Y:S01]  /*19d0*/  ISETP.NE.AND.EX P2, PT, RZ, UR9, PT, P2 ;  /* 0x00000009ff007c0c */ /* 0x000fe2000bf45320 */
[----:B------:R1:W5:Y:S01]  /*19e0*/  @P1 LDG.E R15, desc[UR40][R10.64] ;  /* 0x000000280a0f1981 */ /* 0x000362000c1e1900 */
[----:B------:R-:W-:-:S03]  /*19f0*/  IADD3.X R13, R34, UR7, RZ, P3, !PT ;  /* 0x00000007220d7c10 */ /* 0x000fc60009ffe4ff */
[----:B------:R1:W-:Y:S01]  /*1a00*/  STL [R1+0x54], R35 ;  /* 0x0000542301007387 */ /* 0x0003e20000100800 */
[----:B0-----:R-:W-:Y:S01]  /*1a10*/  IMAD.U32 R0, RZ, RZ, UR4 ;  /* 0x00000004ff007e24 */ /* 0x001fe2000f8e00ff */
[----:B------:R-:W-:Y:S02]  /*1a20*/  ULDC.64 UR4, c[0x0][0x418] ;  /* 0x0001060000047ab9 */ /* 0x000fe40000000a00 */
[----:B------:R1:W5:Y:S04]  /*1a30*/  @P0 LDG.E R31, desc[UR40][R12.64] ;  /* 0x000000280c1f0981 */ /* 0x000368000c1e1900 */
[----:B------:R-:W-:Y:S01]  /*1a40*/  @P2 IADD3 R8, P1, R35, UR8, RZ ;  /* 0x0000000823082c10 */ /* 0x000fe2000ff3e0ff */
[----:B------:R1:W-:Y:S03]  /*1a50*/  STL [R1+0x58], R34 ;  /* 0x0000582201007387 */ /* 0x0003e60000100800 */
[----:B------:R-:W-:-:S05]  /*1a60*/  @P2 IADD3.X R9, R34, UR9, RZ, P1, !PT ;  /* 0x0000000922092c10 */ /* 0x000fca0008ffe4ff */
[----:B------:R-:W2:Y:S01]  /*1a70*/  @P2 LDG.E R0, desc[UR40][R8.64] ;  /* 0x0000002808002981 */ /* 0x000ea2000c1e1900 */
        /* <DEDUP_REMOVED lines=9> */
[----:B--2---:R1:W-:Y:S01]  /*1b10*/  STL [R1+0x18], R0 ;  /* 0x0000180001007387 */ /* 0x0043e20000100800 */
[----:B----4-:R-:W-:Y:S01]  /*1b20*/  IMAD.MOV.U32 R14, RZ, RZ, R0 ;  /* 0x000000ffff0e7224 */ /* 0x010fe200078e0000 */
[----:B------:R-:W-:Y:S06]  /*1b30*/  @P2 BRA `(.L_x_5630) ;  /* 0x0000000000282947 */ /* 0x000fec0003800000 */
[----:B------:R-:W-:Y:S02]  /*1b40*/  ULDC.64 UR4, c[0x0][0xaf8] ;  /* 0x0002be0000047ab9 */ /* 0x000fe40000000a00 */
[----:B------:R-:W-:-:S04]  /*1b50*/  ISETP.NE.U32.AND P1, PT, RZ, UR4, PT ;  /* 0x00000004ff007c0c */ /* 0x000fc8000bf25070 */
[----:B------:R-:W-:-:S13]  /*1b60*/  ISETP.NE.AND.EX P1, PT, RZ, UR5, PT, P1 ;  /* 0x00000005ff007c0c */ /* 0x000fda000bf25310 */
[----:B------:R-:W-:Y:S05]  /*1b70*/  @!P1 BRA `(.L_x_5630) ;  /* 0x0000000000189947 */ /* 0x000fea0003800000 */
[----:B------:R-:W0:Y:S02]  /*1b80*/  LDC.64 R8, c[0x0][0xaf8] ;  /* 0x0002be00ff087b82 */ /* 0x000e240000000a00 */
[----:B0-----:R-:W-:-:S05]  /*1b90*/  IMAD.WIDE R8, R33, 0x4, R8 ;  /* 0x0000000421087825 */ /* 0x001fca00078e0208 */
[----:B-1----:R-:W2:Y:S04]  /*1ba0*/  LDG.E R0, desc[UR40][R8.64] ;  /* 0x0000002808007981 */ /* 0x002ea8000c1e1900 */
[----:B------:R-:W2:Y:S02]  /*1bb0*/  LDG.E R3, desc[UR40][R8.64+0x4] ;  /* 0x0000042808037981 */ /* 0x000ea4000c1e1900 */
[----:B--2---:R-:W-:-:S05]  /*1bc0*/  IMAD.IADD R14, R3, 0x1, -R0 ;  /* 0x00000001030e7824 */ /* 0x004fca00078e0a00 */
[----:B------:R0:W-:Y:S02]  /*1bd0*/  STL [R1+0x18], R14 ;  /* 0x0000180e01007387 */ /* 0x0001e40000100800 */
.L_x_5630:
[C---:B------:R-:W-:Y:S01]  /*1be0*/  LOP3.LUT R32, R6.reuse, 0xffff, RZ, 0xc0, !PT ;  /* 0x0000ffff06207812 */ /* 0x040fe200078ec0ff */
[----:B------:R-:W-:Y:S01]  /*1bf0*/  ULDC.64 UR4, c[0x0][0xb18] ;  /* 0x0002c60000047ab9 */ /* 0x000fe20000000a00 */
[C---:B------:R-:W-:Y:S02]  /*1c00*/  LOP3.LUT R3, R6.reuse, 0xff000000, RZ, 0xc0, !PT ;  /* 0xff00000006037812 */ /* 0x040fe400078ec0ff */
[----:B------:R-:W-:Y:S01]  /*1c10*/  ISETP.NE.U32.AND P1, PT, RZ, UR4, PT ;  /* 0x00000004ff007c0c */ /* 0x000fe2000bf25070 */
[----:B------:R2:W-:Y:S01]  /*1c20*/  STL [R1+0x48], R32 ;  /* 0x0000482001007387 */ /* 0x0005e20000100800 */
[----:B-1----:R-:W-:Y:S02]  /*1c30*/  LOP3.LUT R0, R6, 0xff0000, RZ, 0xc0, !PT ;  /* 0x00ff000006007812 */ /* 0x002fe400078ec0ff */
[----:B------:R-:W-:Y:S02]  /*1c40*/  ISETP.NE.AND.EX P1, PT, RZ, UR5, PT, P1 ;  /* 0x00000005ff007c0c */ /* 0x000fe4000bf25310 */
[----:B------:R-:W-:-:S04]  /*1c50*/  SHF.R.U32.HI R3, RZ, 0x8, R3 ;  /* 0x00000008ff037819 */ /* 0x000fc80000011603 */
[----:B------:R-:W-:-:S07]  /*1c60*/  LEA.HI R10, R0, R3, RZ, 0x10 ;  /* 0x00000003000a7211 */ /* 0x000fce00078f80ff */
[----:B--2---:R-:W-:Y:S05]  /*1c70*/  @!P1 BRA `(.L_x_5631) ;  /* 0x0000000000109947 */ /* 0x004fea0003800000 */
[----:B------:R-:W-:-:S04]  /*1c80*/  IADD3 R6, P0, R35, UR4, RZ ;  /* 0x0000000423067c10 */ /* 0x000fc8000ff1e0ff */
[----:B------:R-:W-:-:S05]  /*1c90*/  IADD3.X R7, R34, UR5, RZ, P0, !PT ;  /* 0x0000000522077c10 */ /* 0x000fca00087fe4ff */
[----:B------:R1:W5:Y:S01]  /*1ca0*/  LDG.E R30, desc[UR40][R6.64] ;  /* 0x00000028061e7981 */ /* 0x000362000c1e1900 */
[----:B------:R-:W-:Y:S05]  /*1cb0*/  BRA `(.L_x_5632) ;  /* 0x0000000000107947 */ /* 0x000fea0003800000 */
.L_x_5631:
[----:B------:R-:W-:Y:S05]  /*1cc0*/  @!P0 BRA `(.L_x_5632) ;  /* 0x00000000000c8947 */ /* 0x000fea0003800000 */
[----:B------:R-:W2:Y:S04]  /*1cd0*/  LDG.E R3, desc[UR40][R12.64] ;  /* 0x000000280c037981 */ /* 0x000ea8000c1e1900 */
[----:B------:R-:W2:Y:S02]  /*1ce0*/  LDG.E R30, desc[UR40][R12.64+0x4] ;  /* 0x000004280c1e7981 */ /* 0x000ea4000c1e1900 */
[----:B--2---:R-:W-:-:S07]  /*1cf0*/  IMAD.IADD R30, R30, 0x1, -R3 ;  /* 0x000000011e1e7824 */ /* 0x004fce00078e0a03 */
.L_x_5632:
[----:B------:R-:W-:Y:S01]  /*1d00*/  ULDC.64 UR4, c[0x0][0xb08] ;  /* 0x0002c20000047ab9 */ /* 0x000fe20000000a00 */
[----:B------:R-:W2:Y:S01]  /*1d10*/  LDC R4, c[0x0][0x448] ;  /* 0x00011200ff047b82 */ /* 0x000ea20000000800 */
[----:B------:R-:W-:-:S04]  /*1d20*/  ISETP.NE.U32.AND P0, PT, RZ, UR4, PT ;  /* 0x00000004ff007c0c */ /* 0x000fc8000bf05070 */
[----:B------:R-:W-:Y:S01]  /*1d30*/  ISETP.NE.AND.EX P0, PT, RZ, UR5, PT, P0 ;  /* 0x00000005ff007c0c */ /* 0x000fe2000bf05300 */
[----:B------:R-:W-:-:S12]  /*1d40*/  ULDC.64 UR4, c[0x0][0xb28] ;  /* 0x0002ca0000047ab9 */ /* 0x000fd80000000a00 */
[----:B-1----:R-:W1:Y:S02]  /*1d50*/  @P0 LDC.64 R6, c[0x0][0xb08] ;  /* 0x0002c200ff060b82 */ /* 0x002e640000000a00 */
[----:B-1----:R-:W-:-:S05]  /*1d60*/  @P0 IMAD.WIDE R6, R33, 0x4, R6 ;  /* 0x0000000421060825 */ /* 0x002fca00078e0206 */
[----:B------:R-:W3:Y:S04]  /*1d70*/  @P0 LDG.E R0, desc[UR40][R6.64] ;  /* 0x0000002806000981 */ /* 0x000ee8000c1e1900 */
[----:B------:R1:W3:Y:S01]  /*1d80*/  @P0 LDG.E R3, desc[UR40][R6.64+0x4] ;  /* 0x0000042806030981 */ /* 0x0002e2000c1e1900 */
[----:B------:R-:W-:Y:S01]  /*1d90*/  ISETP.NE.U32.AND P1, PT, RZ, UR4, PT ;  /* 0x00000004ff007c0c */ /* 0x000fe2000bf25070 */
[----:B-----5:R-:W-:-:S03]  /*1da0*/  IMAD.MOV.U32 R152, RZ, RZ, R30 ;  /* 0x000000ffff987224 */ /* 0x020fc600078e001e */
[----:B------:R-:W-:-:S13]  /*1db0*/  ISETP.NE.AND.EX P1, PT, RZ, UR5, PT, P1 ;  /* 0x00000005ff007c0c */ /* 0x000fda000bf25310 */
[----:B------:R-:W-:-:S04]  /*1dc0*/  @P1 IADD3 R8, P2, R35, UR4, RZ ;  /* 0x0000000423081c10 */ /* 0x000fc8000ff5e0ff */
[----:B------:R-:W-:-:S05]  /*1dd0*/  @P1 IADD3.X R9, R34, UR5, RZ, P2, !PT ;  /* 0x0000000522091c10 */ /* 0x000fca00097fe4ff */
[----:B------:R4:W5:Y:S01]  /*1de0*/  @P1 LDG.E R152, desc[UR40][R8.64] ;  /* 0x0000002808981981 */ /* 0x000962000c1e1900 */
[----:B--2---:R-:W-:Y:S01]  /*1df0*/  ISETP.NE.AND P1, PT, R4, 0x1, PT ;  /* 0x000000010400780c */ /* 0x004fe20003f25270 */
[----:B------:R-:W-:Y:S01]  /*1e00*/  IMAD.SHL.U32 R5, R5, 0x80, RZ ;  /* 0x0000008005057824 */ /* 0x000fe200078e00ff */
[----:B------:R-:W-:Y:S01]  /*1e10*/  LOP3.LUT R12, R10, 0xff, RZ, 0xc0, !PT ;  /* 0x000000ff0a0c7812 */ /* 0x000fe200078ec0ff */
[----:B------:R-:W-:Y:S01]  /*1e20*/  IMAD.IADD R15, R30, 0x1, -R15 ;  /* 0x000000011e0f7824 */ /* 0x000fe200078e0a0f */
[----:B------:R-:W-:Y:S01]  /*1e30*/  BSSY B0, `(.L_x_5633) ;  /* 0x0000037000007945 */ /* 0x000fe20003800000 */
[----:B------:R-:W-:Y:S01]  /*1e40*/  VIADD R4, R5, 0x7f ;  /* 0x0000007f05047836 */ /* 0x000fe20000000000 */
[----:B------:R2:W-:Y:S07]  /*1e50*/  STL [R1+0x1c], R5 ;  /* 0x00001c0501007387 */ /* 0x0005ee0000100800 */
[----:B------:R-:W0:Y:S08]  /*1e60*/  @P1 LDC R11, c[0x0][0x44c] ;  /* 0x00011300ff0b1b82 */ /* 0x000e300000000800 */
[----:B-1----:R-:W1:Y:S01]  /*1e70*/  @P1 LDC R7, c[0x0][0x450] ;  /* 0x00011400ff071b82 */ /* 0x002e620000000800 */
[----:B---3--:R-:W-:-:S02]  /*1e80*/  @P0 IMAD.IADD R24, R3, 0x1, -R0 ;  /* 0x0000000103180824 */ /* 0x008fc400078e0a00 */
[----:B0-----:R-:W-:-:S04]  /*1e90*/  @P1 IMAD.HI.U32 R0, R4, R11, RZ ;  /* 0x0000000b04001227 */ /* 0x001fc800078e00ff */
[----:B--2---:R-:W-:Y:S01]  /*1ea0*/  IMAD.IADD R5, R15, 0x1, R24 ;  /* 0x000000010f057824 */ /* 0x004fe200078e0218 */
[----:B-1----:R-:W-:-:S03]  /*1eb0*/  @P1 SHF.R.U32.HI R4, RZ, R7, R0 ;  /* 0x00000007ff041219 */ /* 0x002fc60000011600 */
[C---:B------:R-:W-:Y:S01]  /*1ec0*/  VIADD R0, R5.reuse, 0x5f ;  /* 0x0000005f05007836 */ /* 0x040fe20000000000 */
[----:B------:R-:W-:Y:S01]  /*1ed0*/  IADD3 R60, R5, 0x60, -R14 ;  /* 0x00000060053c7810 */ /* 0x000fe20007ffe80e */
[----:B------:R0:W-:Y:S02]  /*1ee0*/  STL [R1+0x24], R5 ;  /* 0x0000240501007387 */ /* 0x0001e40000100800 */
[----:B------:R-:W-:Y:S02]  /*1ef0*/  IMAD.HI R0, R0, 0x2aaaaaab, RZ ;  /* 0x2aaaaaab00007827 */ /* 0x000fe400078e02ff */
[----:B------:R1:W-:Y:S02]  /*1f00*/  STL [R1+0x64], R12 ;  /* 0x0000640c01007387 */ /* 0x0003e40000100800 */
[----:B------:R-:W-:Y:S01]  /*1f10*/  IMAD.IADD R4, R60, 0x1, R4 ;  /* 0x000000013c047824 */ /* 0x000fe200078e0204 */
[----:B------:R-:W-:-:S03]  /*1f20*/  SHF.R.U32.HI R29, RZ, 0x1f, R0 ;  /* 0x0000001fff1d7819 */ /* 0x000fc60000011600 */
[----:B------:R-:W-:Y:S01]  /*1f30*/  IMAD.HI R4, R4, 0x2aaaaaab, RZ ;  /* 0x2aaaaaab04047827 */ /* 0x000fe200078e02ff */
[----:B0-----:R-:W-:Y:S02]  /*1f40*/  SHF.R.U32.HI R5, RZ, 0x10, R10 ;  /* 0x00000010ff057819 */ /* 0x001fe4000001160a */
[----:B------:R-:W-:Y:S01]  /*1f50*/  LEA.HI.SX32 R29, R0, R29, 0x1c ;  /* 0x0000001d001d7211 */ /* 0x000fe200078fe2ff */
[----:B------:R-:W-:Y:S01]  /*1f60*/  IMAD.MOV.U32 R0, RZ, RZ, RZ ;  /* 0x000000ffff007224 */ /* 0x000fe200078e00ff */
[----:B------:R-:W-:Y:S01]  /*1f70*/  SHF.R.U32.HI R3, RZ, 0x1f, R4 ;  /* 0x0000001fff037819 */ /* 0x000fe20000011604 */
[----:B------:R1:W-:Y:S03]  /*1f80*/  STL [R1+0x4c], R5 ;  /* 0x00004c0501007387 */ /* 0x0003e60000100800 */
[----:B------:R-:W-:-:S04]  /*1f90*/  LEA.HI.SX32 R4, R4, R3, 0x1c ;  /* 0x0000000304047211 */ /* 0x000fc800078fe2ff */
[----:B----4-:R-:W-:-:S04]  /*1fa0*/  VIMNMX R9, R29, R4, PT ;  /* 0x000000041d097248 */ /* 0x010fc80003fe0100 */
[----:B------:R-:W-:-:S13]  /*1fb0*/  ISETP.GE.AND P0, PT, R9, 0x1, PT ;  /* 0x000000010900780c */ /* 0x000fda0003f06270 */
[----:B-1----:R-:W-:Y:S05]  /*1fc0*/  @!P0 BRA `(.L_x_5634) ;  /* 0x0000000000748947 */ /* 0x002fea0003800000 */
        /* <DEDUP_REMOVED lines=29> */
.L_x_5634:
[----:B------:R-:W-:Y:S05]  /*21a0*/  BSYNC B0 ;  /* 0x0000000000007941 */ /* 0x000fea0003800000 */
.L_x_5633:
        /* <DEDUP_REMOVED lines=37> */
.L_x_5637:
[----:B------:R-:W-:Y:S05]  /*2400*/  BSYNC B6 ;  /* 0x0000000000067941 */ /* 0x000fea0003800000 */
.L_x_5636:
        /* <DEDUP_REMOVED lines=20> */
.L_x_5639:
[----:B------:R-:W-:Y:S05]  /*2550*/  BSYNC B6 ;  /* 0x0000000000067941 */ /* 0x000fea0003800000 */
.L_x_5638:
[----:B------:R-:W-:Y:S01]  /*2560*/  ULDC.64 UR4, c[0x0][0xaf0] ;  /* 0x0002bc0000047ab9 */ /* 0x000fe20000000a00 */
[----:B------:R-:W-:Y:S01]  /*2570*/  IMAD.MOV.U32 R0, RZ, RZ, R33 ;  /* 0x000000ffff007224 */ /* 0x000fe200078e0021 */
[----:B------:R-:W-:Y:S01]  /*2580*/  ISETP.NE.U32.AND P0, PT, RZ, UR4, PT ;  /* 0x00000004ff007c0c */ /* 0x000fe2000bf05070 */
[----:B------:R-:W0:Y:S01]  /*2590*/  LDC.64 R8, c[0x0][0x300] ;  /* 0x0000c000ff087b82 */ /* 0x000e220000000a00 */
[----:B------:R-:W1:Y:S02]  /*25a0*/  S2R R42, SR_TID.X ;  /* 0x00000000002a7919 */ /* 0x000e640000002100 */
[----:B------:R-:W-:Y:S01]  /*25b0*/  ISETP.NE.AND.EX P0, PT, RZ, UR5, PT, P0 ;  /* 0x00000005ff007c0c */ /* 0x000fe2000bf05300 */
[----:B------:R-:W-:Y:S01]  /*25c0*/  IMAD.IADD R59, R31, 0x1, R30 ;  /* 0x000000011f3b7824 */ /* 0x000fe200078e021e */
[----:B------:R-:W2:Y:S01]  /*25d0*/  S2R R11, SR_TID.X ;  /* 0x00000000000b7919 */ /* 0x000ea20000002100 */
[----:B------:R-:W-:Y:S02]  /*25e0*/  SHF.R.S32.HI R17, RZ, 0x1f, R16 ;  /* 0x0000001fff117819 */ /* 0x000fe40000011410 */
[----:B------:R-:W-:Y:S01]  /*25f0*/  SHF.R.S32.HI R40, RZ, 0x1f, R22 ;  /* 0x0000001fff287819 */ /* 0x000fe20000011416 */
[C---:B------:R-:W-:Y:S01]  /*2600*/  VIADD R64, R16.reuse, 0x60 ;  /* 0x0000006010407836 */ /* 0x040fe20000000000 */
[----:B------:R-:W3:Y:S01]  /*2610*/  LDC.64 R14, c[0x0][0x3f8] ;  /* 0x0000fe00ff0e7b82 */ /* 0x000ee20000000a00 */
[C---:B------:R-:W-:Y:S01]  /*2620*/  VIADD R12, R16.reuse, 0xe0 ;  /* 0x000000e0100c7836 */ /* 0x040fe20000000000 */
[----:B------:R-:W4:Y:S04]  /*2630*/  LDL R38, [R1+0x38] ;  /* 0x0000380001267983 */ /* 0x000f280000100800 */
[----:B------:R-:W-:Y:S01]  /*2640*/  @P0 IADD3 R6, P1, R35, UR4, RZ ;  /* 0x0000000423060c10 */ /* 0x000fe2000ff3e0ff */
[----:B------:R-:W-:Y:S01]  /*2650*/  VIADD R65, R16, 0x80 ;  /* 0x0000008010417836 */ /* 0x000fe20000000000 */
[----:B------:R-:W3:Y:S02]  /*2660*/  LDC.64 R56, c[0x0][0x408] ;  /* 0x00010200ff387b82 */ /* 0x000ee40000000a00 */
[----:B------:R-:W-:Y:S01]  /*2670*/  @P0 IADD3.X R7, R34, UR5, RZ, P1, !PT ;  /* 0x0000000522070c10 */ /* 0x000fe20008ffe4ff */
[----:B------:R-:W-:-:S04]  /*2680*/  ULDC.64 UR4, c[0x0][0xb00] ;  /* 0x0002c00000047ab9 */ /* 0x000fc80000000a00 */
[----:B------:R2:W4:Y:S01]  /*2690*/  @P0 LDG.E R0, desc[UR40][R6.64] ;  /* 0x0000002806000981 */ /* 0x000522000c1e1900 */
[----:B------:R-:W-:Y:S01]  /*26a0*/  SHF.R.S32.HI R33, RZ, 0x1f, R59 ;  /* 0x0000001fff217819 */ /* 0x000fe2000001143b */
[-C--:B0-----:R-:W-:Y:S01]  /*26b0*/  IMAD.WIDE.U32 R4, R59, R8.reuse, RZ ;  /* 0x000000083b047225 */ /* 0x081fe200078e00ff */
[----:B------:R-:W-:Y:S01]  /*26c0*/  ISETP.NE.U32.AND P0, PT, RZ, UR4, PT ;  /* 0x00000004ff007c0c */ /* 0x000fe2000bf05070 */
[----:B------:R-:W0:Y:S02]  /*26d0*/  LDC R75, c[0x0][0x3f4] ;  /* 0x0000fd00ff4b7b82 */ /* 0x000e240000000800 */
[----:B------:R-:W-:Y:S01]  /*26e0*/  IMAD R10, R33, R8, RZ ;  /* 0x00000008210a7224 */ /* 0x000fe200078e02ff */
[----:B------:R-:W-:Y:S01]  /*26f0*/  ISETP.NE.AND.EX P0, PT, RZ, UR5, PT, P0 ;  /* 0x00000005ff007c0c */ /* 0x000fe2000bf05300 */
[----:B------:R-:W-:Y:S01]  /*2700*/  ULDC.64 UR4, c[0x0][0x308] ;  /* 0x0000c20000047ab9 */ /* 0x000fe20000000a00 */
[----:B-1----:R-:W-:Y:S01]  /*2710*/  SHF.R.U32.HI R42, RZ, 0x7, R42 ;  /* 0x00000007ff2a7819 */ /* 0x002fe2000001162a */
[----:B------:R-:W-:-:S02]  /*2720*/  IMAD R3, R59, R9, R10 ;  /* 0x000000093b037224 */ /* 0x000fc400078e020a */
[----:B------:R-:W-:Y:S01]  /*2730*/  IMAD.WIDE.U32 R62, R22, R8, R16 ;  /* 0x00000008163e7225 */ /* 0x000fe200078e0010 */
[----:B------:R-:W-:-:S03]  /*2740*/  ISETP.NE.AND P6, PT, R42, 0x1, PT ;  /* 0x000000012a00780c */ /* 0x000fc60003fc5270 */
[----:B------:R-:W-:Y:S02]  /*2750*/  IMAD.IADD R5, R5, 0x1, R3 ;  /* 0x0000000105057824 */ /* 0x000fe400078e0203 */
[----:B--2---:R-:W-:Y:S02]  /*2760*/  VIADD R11, R11, 0xffffff80 ;  /* 0xffffff800b0b7836 */ /* 0x004fe40000000000 */
[----:B------:R-:W-:-:S03]  /*2770*/  IMAD.WIDE.U32 R4, R32, UR4, R4 ;  /* 0x0000000420047c25 */ /* 0x000fc6000f8e0004 */
[----:B------:R-:W-:Y:S01]  /*2780*/  SHF.R.S32.HI R6, RZ, 0x1f, R11 ;  /* 0x0000001fff067819 */ /* 0x000fe2000001140b */
[----:B------:R-:W-:Y:S01]  /*2790*/  IMAD R5, R32, UR5, R5 ;  /* 0x0000000520057c24 */ /* 0x000fe2000f8e0205 */
[----:B------:R-:W-:Y:S01]  /*27a0*/  ULDC.64 UR4, c[0x0][0x310] ;  /* 0x0000c40000047ab9 */ /* 0x000fe20000000a00 */
[----:B------:R-:W-:Y:S01]  /*27b0*/  VIADD R66, R16, 0xa0 ;  /* 0x000000a010427836 */ /* 0x000fe20000000000 */
[----:B------:R-:W-:Y:S01]  /*27c0*/  LEA.HI R36, R6, R11, RZ, 0x2 ;  /* 0x0000000b06247211 */ /* 0x000fe200078f10ff */
[----:B------:R-:W-:Y:S01]  /*27d0*/  VIADD R11, R16, 0xc0 ;  /* 0x000000c0100b7836 */ /* 0x000fe20000000000 */
[----:B------:R-:W-:Y:S01]  /*27e0*/  SHF.R.S32.HI R201, RZ, 0x1f, R200 ;  /* 0x0000001fffc97819 */ /* 0x000fe200000114c8 */
[----:B---3--:R-:W-:-:S04]  /*27f0*/  IMAD R30, R40, R56, RZ ;  /* 0x00000038281e7224 */ /* 0x008fc800078e02ff */
[C---:B------:R-:W-:Y:S02]  /*2800*/  IMAD R39, R22.reuse, R57, R30 ;  /* 0x0000003916277224 */ /* 0x040fe400078e021e */
[----:B------:R-:W-:-:S04]  /*2810*/  IMAD.WIDE.U32 R30, R22, R56, R16 ;  /* 0x00000038161e7225 */ /* 0x000fc800078e0010 */
[----:B------:R-:W-:Y:S01]  /*2820*/  IMAD.IADD R31, R39, 0x1, R31 ;  /* 0x00000001271f7824 */ /* 0x000fe200078e021f */
[----:B----4-:R-:W-:Y:S02]  /*2830*/  SHF.R.S32.HI R3, RZ, 0x1f, R0 ;  /* 0x0000001fff037819 */ /* 0x010fe40000011400 */
        /* <DEDUP_REMOVED lines=12> */
[----:B------:R-:W-:Y:S01]  /*2900*/  ISETP.GE.AND P0, PT, R16, UR4, PT ;  /* 0x0000000410007c0c */ /* 0x000fe2000bf06270 */
[----:B------:R-:W-:Y:S01]  /*2910*/  ULDC.64 UR6, c[0x0][0x330] ;  /* 0x0000cc0000067ab9 */ /* 0x000fe20000000a00 */
[----:B------:R-:W-:-:S02]  /*2920*/  ISETP.GE.AND P1, PT, R0, UR4, PT ;  /* 0x0000000400007c0c */ /* 0x000fc4000bf26270 */
[----:B------:R-:W-:Y:S01]  /*2930*/  IADD3.X R62, R61, R63, R10, P2, !PT ;  /* 0x0000003f3d3e7210 */ /* 0x000fe200017fe40a */
[----:B------:R-:W-:Y:S01]  /*2940*/  VIADD R63, R16, 0x40 ;  /* 0x00000040103f7836 */ /* 0x000fe20000000000 */
[----:B------:R-:W-:Y:S02]  /*2950*/  SEL R7, RZ, 0xffffffff, P1 ;  /* 0xffffffffff077807 */ /* 0x000fe40000800000 */
[----:B------:R-:W-:Y:S02]  /*2960*/  SEL R6, RZ, 0x1, P0 ;  /* 0x00000001ff067807 */ /* 0x000fe40000000000 */
[----:B------:R-:W-:Y:S01]  /*2970*/  ISETP.GE.AND P0, PT, R63, UR4, PT ;  /* 0x000000043f007c0c */ /* 0x000fe2000bf06270 */
[----:B------:R-:W-:Y:S01]  /*2980*/  IMAD.SHL.U32 R7, R7, 0x2, RZ ;  /* 0x0000000207077824 */ /* 0x000fe200078e00ff */
        /* <DEDUP_REMOVED lines=11> */
[----:B------:R-:W-:-:S02]  /*2a40*/  LOP3.LUT R10, R12, R10, R11, 0xfe, !PT ;  /* 0x0000000a0c0a7212 */ /* 0x000fc400078efe0b */
[----:B------:R-:W-:Y:S02]  /*2a50*/  SEL R11, RZ, 0x10, P0 ;  /* 0x00000010ff0b7807 */ /* 0x000fe40000000000 */
[----:B------:R-:W-:-:S04]  /*2a60*/  SEL R12, RZ, 0x20, P1 ;  /* 0x00000020ff0c7807 */ /* 0x000fc80000800000 */
[----:B------:R-:W-:Y:S02]  /*2a70*/  LOP3.LUT R11, R12, R10, R11, 0xfe, !PT ;  /* 0x0000000a0c0b7212 */ /* 0x000fe400078efe0b */
[----:B------:R-:W-:Y:S01]  /*2a80*/  SEL R10, RZ, 0x40, P2 ;  /* 0x00000040ff0a7807 */ /* 0x000fe20001000000 */
[----:B------:R-:W-:-:S03]  /*2a90*/  IMAD R13, R13, UR4, RZ ;  /* 0x000000040d0d7c24 */ /* 0x000fc6000f8e02ff */
[----:B------:R-:W-:Y:S01]  /*2aa0*/  LOP3.LUT R95, R11, R10, RZ, 0xfc, !PT ;  /* 0x0000000a0b5f7212 */ /* 0x000fe200078efcff */
[-C--:B------:R-:W-:Y:S02]  /*2ab0*/  IMAD R10, R40, R14.reuse, RZ ;  /* 0x0000000e280a7224 */ /* 0x080fe400078e02ff */
[----:B------:R-:W-:Y:S02]  /*2ac0*/  IMAD R93, R21, UR5, R13 ;  /* 0x00000005155d7c24 */ /* 0x000fe4000f8e020d */
[C---:B------:R-:W-:Y:S02]  /*2ad0*/  IMAD R37, R22.reuse, R15, R10 ;  /* 0x0000000f16257224 */ /* 0x040fe400078e020a */
[----:B------:R-:W-:-:S04]  /*2ae0*/  IMAD.WIDE.U32 R10, R22, R14, R200 ;  /* 0x0000000e160a7225 */ /* 0x000fc800078e00c8 */
[----:B------:R-:W-:-:S04]  /*2af0*/  IMAD.WIDE.U32 R12, R22, R14, R16 ;  /* 0x0000000e160c7225 */ /* 0x000fc800078e0010 */
[----:B------:R-:W-:Y:S02]  /*2b00*/  IMAD.IADD R11, R11, 0x1, R37 ;  /* 0x000000010b0b7824 */ /* 0x000fe400078e0225 */
[----:B------:R-:W-:Y:S01]  /*2b10*/  IMAD.IADD R13, R37, 0x1, R13 ;  /* 0x00000001250d7824 */ /* 0x000fe200078e020d */
[----:B-----5:R-:W-:Y:S01]  /*2b20*/  SHF.R.S32.HI R37, RZ, 0x1f, R152 ;  /* 0x0000001fff257819 */ /* 0x020fe20000011498 */
[----:B------:R-:W-:Y:S01]  /*2b30*/  IMAD.WIDE.U32 R6, R21, UR4, R6 ;  /* 0x0000000415067c25 */ /* 0x000fe2000f8e0006 */
[----:B0-----:R-:W-:Y:S01]  /*2b40*/  ISETP.GE.AND P0, PT, R16, R75, PT ;  /* 0x0000004b1000720c */ /* 0x001fe20003f06270 */
[----:B------:R-:W-:Y:S02]  /*2b50*/  ULDC UR4, c[0x0][0x2f4] ;  /* 0x0000bd0000047ab9 */ /* 0x000fe40000000800 */
[----:B------:R-:W-:-:S04]  /*2b60*/  IMAD.WIDE.U32 R20, R22, R56, R200 ;  /* 0x0000003816147225 */ /* 0x000fc800078e00c8 */
[----:B------:R-:W-:Y:S02]  /*2b70*/  IMAD R34, R37, R14, RZ ;  /* 0x0000000e25227224 */ /* 0x000fe400078e02ff */
[----:B------:R-:W-:Y:S02]  /*2b80*/  IMAD.IADD R21, R21, 0x1, R39 ;  /* 0x0000000115157824 */ /* 0x000fe400078e0227 */
[----:B------:R-:W-:Y:S02]  /*2b90*/  IMAD R39, R152, R15, R34 ;  /* 0x0000000f98277224 */ /* 0x000fe400078e0222 */
[----:B------:R-:W2:Y:S01]  /*2ba0*/  LDL R34, [R1+0x34] ;  /* 0x0000340001227983 */ /* 0x000ea20000100800 */
[----:B------:R-:W-:Y:S02]  /*2bb0*/  IADD3 R58, P1, R22, R59, RZ ;  /* 0x0000003b163a7210 */ /* 0x000fe40007f3e0ff */
[----:B------:R-:W-:-:S03]  /*2bc0*/  SEL R35, R75, RZ, P0 ;  /* 0x000000ff4b237207 */ /* 0x000fc60000000000 */
[----:B------:R-:W-:Y:S02]  /*2bd0*/  IMAD.X R59, R40, 0x1, R33, P1 ;  /* 0x00000001283b7824 */ /* 0x000fe400008e0621 */
[----:B------:R-:W-:Y:S02]  /*2be0*/  IMAD.IADD R35, R16, 0x1, R35 ;  /* 0x0000000110237824 */ /* 0x000fe400078e0223 */
[----:B------:R-:W-:Y:S01]  /*2bf0*/  VIADD R40, R22, 0x40 ;  /* 0x0000004016287836 */ /* 0x000fe20000000000 */
[----:B------:R-:W-:Y:S02]  /*2c00*/  SHF.R.S32.HI R43, RZ, 0x1f, R36 ;  /* 0x0000001fff2b7819 */ /* 0x000fe40000011424 */
[----:B------:R-:W-:Y:S01]  /*2c10*/  SHF.R.S32.HI R32, RZ, 0x1f, R35 ;  /* 0x0000001fff207819 */ /* 0x000fe20000011423 */
[----:B------:R-:W-:Y:S01]  /*2c20*/  IMAD.SHL.U32 R40, R40, 0x40, RZ ;  /* 0x0000004028287824 */ /* 0x000fe200078e00ff */
[----:B------:R-:W-:Y:S02]  /*2c30*/  LEA.HI R43, R43, R22, RZ, 0x3 ;  /* 0x000000162b2b7211 */ /* 0x000fe400078f18ff */
[----:B------:R-:W-:-:S02]  /*2c40*/  LEA.HI R32, R32, R35, RZ, 0x3 ;  /* 0x0000002320207211 */ /* 0x000fc400078f18ff */
[----:B------:R-:W-:Y:S02]  /*2c50*/  LOP3.LUT R40, R40, 0x1c0, RZ, 0xc0, !PT ;  /* 0x000001c028287812 */ /* 0x000fe400078ec0ff */
[----:B------:R-:W-:Y:S02]  /*2c60*/  LOP3.LUT R43, R43, 0xfffffff8, RZ, 0xc0, !PT ;  /* 0xfffffff82b2b7812 */ /* 0x000fe400078ec0ff */
[----:B------:R-:W-:Y:S01]  /*2c70*/  LOP3.LUT R33, R40, 0x38, R32, 0xf8, !PT ;  /* 0x0000003828217812 */ /* 0x000fe200078ef820 */
[C---:B------:R-:W-:Y:S02]  /*2c80*/  VIADD R40, R22.reuse, 0x40 ;  /* 0x0000004016287836 */ /* 0x040fe40000000000 */
[----:B------:R-:W-:Y:S02]  /*2c90*/  IMAD.IADD R43, R22, 0x1, -R43 ;  /* 0x00000001162b7824 */ /* 0x000fe400078e0a2b */
[----:B------:R-:W-:Y:S02]  /*2ca0*/  IMAD.SHL.U32 R40, R40, 0x40, RZ ;  /* 0x0000004028287824 */ /* 0x000fe400078e00ff */
[----:B------:R-:W-:Y:S01]  /*2cb0*/  IMAD.SHL.U32 R83, R43, 0x40, RZ ;  /* 0x000000402b537824 */ /* 0x000fe200078e00ff */
[----:B------:R-:W-:Y:S01]  /*2cc0*/  SHF.L.U64.HI R67, R8, 0x6, R9 ;  /* 0x0000000608437819 */ /* 0x000fe20000010209 */
[----:B------:R-:W-:Y:S01]  /*2cd0*/  IMAD R35, R9, 0x60, RZ ;  /* 0x0000006009237824 */ /* 0x000fe200078e02ff */
[----:B------:R-:W-:Y:S01]  /*2ce0*/  LOP3.LUT R40, R40, 0x1c0, RZ, 0xc0, !PT ;  /* 0x000001c028287812 */ /* 0x000fe200078ec0ff */
[C---:B------:R-:W-:Y:S01]  /*2cf0*/  IMAD.SHL.U32 R68, R8.reuse, 0x40, RZ ;  /* 0x0000004008447824 */ /* 0x040fe200078e00ff */
[----:B------:R-:W-:Y:S01]  /*2d00*/  LOP3.LUT R83, R83, 0x1c0, RZ, 0xc0, !PT ;  /* 0x000001c053537812 */ /* 0x000fe200078ec0ff */
[----:B------:R-:W-:Y:S01]  /*2d10*/  IMAD.WIDE.U32 R8, R8, 0x60, RZ ;  /* 0x0000006008087825 */ /* 0x000fe200078e00ff */
[----:B------:R-:W-:-:S02]  /*2d20*/  SHF.R.U32.HI R40, RZ, 0x3, R40 ;  /* 0x00000003ff287819 */ /* 0x000fc40000011628 */
[----:B------:R-:W-:Y:S01]  /*2d30*/  SHF.R.U32.HI R86, RZ, 0x3, R83 ;  /* 0x00000003ff567819 */ /* 0x000fe20000011653 */
[----:B------:R-:W-:Y:S01]  /*2d40*/  IMAD.IADD R76, R9, 0x1, R35 ;  /* 0x00000001094c7824 */ /* 0x000fe200078e0223 */
[----:B------:R-:W-:Y:S01]  /*2d50*/  LOP3.LUT R35, R83, 0x18, R16, 0xf8, !PT ;  /* 0x0000001853237812 */ /* 0x000fe200078ef810 */
[----:B------:R-:W-:Y:S01]  /*2d60*/  IMAD.MOV.U32 R89, RZ, RZ, 0x20 ;  /* 0x00000020ff597424 */ /* 0x000fe200078e00ff */
[----:B------:R-:W-:Y:S01]  /*2d70*/  LOP3.LUT R88, R33, R40, RZ, 0x3c, !PT ;  /* 0x0000002821587212 */ /* 0x000fe200078e3cff */
[----:B------:R-:W-:Y:S01]  /*2d80*/  IMAD R37, R37, R56, RZ ;  /* 0x0000003825257224 */ /* 0x000fe200078e02ff */
[----:B------:R-:W-:Y:S02]  /*2d90*/  LOP3.LUT P1, RZ, R43, 0x4, RZ, 0xc0, !PT ;  /* 0x000000042bff7812 */ /* 0x000fe4000782c0ff */
[----:B------:R-:W-:Y:S02]  /*2da0*/  LOP3.LUT R33, R83, 0x38, R32, 0xf8, !PT ;  /* 0x0000003853217812 */ /* 0x000fe400078ef820 */
[----:B------:R-:W-:Y:S01]  /*2db0*/  LOP3.LUT R35, R35, R86, RZ, 0x3c, !PT ;  /* 0x0000005623237212 */ /* 0x000fe200078e3cff */
[----:B------:R-:W-:Y:S01]  /*2dc0*/  IMAD R77, R15, 0x60, RZ ;  /* 0x000000600f4d7824 */ /* 0x000fe200078e02ff */
[C---:B------:R-:W-:Y:S01]  /*2dd0*/  SHF.L.U64.HI R69, R14.reuse, 0x6, R15 ;  /* 0x000000060e457819 */ /* 0x040fe2000001020f */
[----:B------:R-:W-:Y:S01]  /*2de0*/  IMAD.SHL.U32 R70, R14, 0x40, RZ ;  /* 0x000000400e467824 */ /* 0x000fe200078e00ff */
[----:B------:R-:W-:Y:S01]  /*2df0*/  SHF.L.U64.HI R71, R56, 0x6, R57 ;  /* 0x0000000638477819 */ /* 0x000fe20000010239 */
[----:B------:R-:W-:Y:S01]  /*2e00*/  IMAD.WIDE.U32 R10, R152, R14, R10 ;  /* 0x0000000e980a7225 */ /* 0x000fe200078e000a */
[----:B------:R-:W-:-:S02]  /*2e10*/  SEL R89, R89, 0xffffffe0, !P1 ;  /* 0xffffffe059597807 */ /* 0x000fc40004800000 */
[----:B------:R-:W-:Y:S01]  /*2e20*/  LOP3.LUT R33, R33, R86, RZ, 0x3c, !PT ;  /* 0x0000005621217212 */ /* 0x000fe200078e3cff */
[----:B------:R-:W-:Y:S01]  /*2e30*/  IMAD.WIDE.U32 R12, R152, R14, R12 ;  /* 0x0000000e980c7225 */ /* 0x000fe200078e000c */
[----:B------:R-:W-:Y:S02]  /*2e40*/  SEL R94, RZ, 0xffffff80, P3 ;  /* 0xffffff80ff5e7807 */ /* 0x000fe40001800000 */
[----:B------:R-:W-:Y:S01]  /*2e50*/  LOP3.LUT R85, R32, 0xfffffff8, RZ, 0xc0, !PT ;  /* 0xfffffff820557812 */ /* 0x000fe200078ec0ff */
[----:B------:R-:W-:Y:S02]  /*2e60*/  IMAD R37, R152, R57, R37 ;  /* 0x0000003998257224 */ /* 0x000fe400078e0225 */
[----:B------:R-:W-:Y:S02]  /*2e70*/  IMAD R41, R57, 0x60, RZ ;  /* 0x0000006039297824 */ /* 0x000fe400078e02ff */
[----:B------:R-:W-:Y:S02]  /*2e80*/  IMAD.SHL.U32 R72, R56, 0x40, RZ ;  /* 0x0000004038487824 */ /* 0x000fe400078e00ff */
[----:B------:R-:W-:-:S04]  /*2e90*/  IMAD.WIDE.U32 R20, R152, R56, R20 ;  /* 0x0000003898147225 */ /* 0x000fc800078e0014 */
[----:B------:R-:W-:Y:S02]  /*2ea0*/  VIADD R44, R22, 0x40 ;  /* 0x00000040162c7836 */ /* 0x000fe40000000000 */
[----:B------:R-:W-:Y:S01]  /*2eb0*/  IMAD.WIDE.U32 R30, R152, R56, R30 ;  /* 0x00000038981e7225 */ /* 0x000fe200078e001e */
[----:B------:R-:W-:-:S03]  /*2ec0*/  LOP3.LUT R94, R95, 0x80, R94, 0xc8, !PT ;  /* 0x000000805f5e7812 */ /* 0x000fc600078ec85e */
[----:B------:R-:W-:-:S04]  /*2ed0*/  IMAD.WIDE.U32 R14, R14, 0x60, RZ ;  /* 0x000000600e0e7825 */ /* 0x000fc800078e00ff */
[----:B------:R-:W-:Y:S01]  /*2ee0*/  IMAD.WIDE.U32 R56, R56, 0x60, RZ ;  /* 0x0000006038387825 */ /* 0x000fe200078e00ff */
[----:B------:R-:W-:Y:S02]  /*2ef0*/  SHF.R.S32.HI R73, RZ, 0x1f, R44 ;  /* 0x0000001fff497819 */ /* 0x000fe4000001142c */
[----:B------:R-:W-:Y:S01]  /*2f00*/  SHF.R.S32.HI R84, RZ, 0x3, R32 ;  /* 0x00000003ff547819 */ /* 0x000fe20000011420 */
[----:B------:R-:W-:Y:S01]  /*2f10*/  VIADD R74, R42, 0x8 ;  /* 0x000000082a4a7836 */ /* 0x000fe20000000000 */
[----:B------:R-:W-:Y:S01]  /*2f20*/  SHF.R.S32.HI R87, RZ, 0x1f, R85 ;  /* 0x0000001fff577819 */ /* 0x000fe20000011455 */
[----:B------:R-:W-:Y:S01]  /*2f30*/  IMAD.SHL.U32 R75, R75, 0x2, RZ ;  /* 0x000000024b4b7824 */ /* 0x000fe200078e00ff */
[----:B------:R-:W-:Y:S01]  /*2f40*/  ISETP.GE.AND P1, PT, R16, UR4, PT ;  /* 0x0000000410007c0c */ /* 0x000fe2000bf26270 */
[----:B------:R-:W-:Y:S01]  /*2f50*/  IMAD.IADD R77, R15, 0x1, R77 ;  /* 0x000000010f4d7824 */ /* 0x000fe200078e024d */
[----:B------:R-:W-:Y:S01]  /*2f60*/  ISETP.GE.AND P2, PT, R0, UR4, PT ;  /* 0x0000000400007c0c */ /* 0x000fe2000bf46270 */
[----:B------:R-:W-:Y:S01]  /*2f70*/  IMAD.IADD R78, R57, 0x1, R41 ;  /* 0x00000001394e7824 */ /* 0x000fe200078e0229 */
[----:B------:R-:W-:Y:S01]  /*2f80*/  LOP3.LUT R95, R95, 0x40, RZ, 0xc0, !PT ;  /* 0x000000405f5f7812 */ /* 0x000fe200078ec0ff */
[----:B------:R-:W-:-:S02]  /*2f90*/  IMAD.IADD R79, R11, 0x1, R39 ;  /* 0x000000010b4f7824 */ /* 0x000fc400078e0227 */
[----:B------:R-:W-:Y:S02]  /*2fa0*/  IMAD.IADD R80, R39, 0x1, R13 ;  /* 0x0000000127507824 */ /* 0x000fe400078e020d */
[----:B------:R-:W-:Y:S02]  /*2fb0*/  IMAD.IADD R81, R21, 0x1, R37 ;  /* 0x0000000115517824 */ /* 0x000fe400078e0225 */
[----:B------:R-:W-:Y:S02]  /*2fc0*/  IMAD.IADD R82, R37, 0x1, R31 ;  /* 0x0000000125527824 */ /* 0x000fe400078e021f */
[----:B------:R-:W-:Y:S02]  /*2fd0*/  IMAD.IADD R88, R38, 0x1, R88 ;  /* 0x0000000126587824 */ /* 0x000fe400078e0258 */
[----:B------:R-:W-:Y:S01]  /*2fe0*/  IMAD.IADD R93, R7, 0x1, R93 ;  /* 0x00000001075d7824 */ /* 0x000fe200078e025d */
[----:B------:R-:W-:Y:S01]  /*2ff0*/  @!P6 BAR.SYNC.DEFER_BLOCKING 0x9, 0x100 ;  /* 0x024400000000eb1d */ /* 0x000fe20000010000 */
[----:B--2---:R-:W-:-:S02]  /*3000*/  IMAD R90, R34, 0x200, R35 ;  /* 0x00000200225a7824 */ /* 0x004fc400078e0223 */
[----:B------:R-:W-:Y:S02]  /*3010*/  IMAD R91, R34, 0x200, R33 ;  /* 0x00000200225b7824 */ /* 0x000fe400078e0221 */
[----:B------:R-:W-:-:S07]  /*3020*/  IMAD.IADD R92, R89, 0x1, R90 ;  /* 0x00000001595c7824 */ /* 0x000fce00078e025a */
.L_x_5687:
        /* <DEDUP_REMOVED lines=26> */
[----:B---3--:R-:W-:Y:S05]  /*31d0*/  @!P3 BRA `(.L_x_5641) ;  /* 0x0000002800b4b947 */ /* 0x008fea0003800000 */
        /* <DEDUP_REMOVED lines=41> */
.L_x_5644:
[----:B------:R-:W-:Y:S05]  /*3470*/  BSYNC B1 ;  /* 0x0000000000017941 */ /* 0x000fea0003800000 */
.L_x_5643:
[----:B0-----:R-:W-:Y:S01]  /*3480*/  VIADD R36, R22, 0x40 ;  /* 0x0000004016247836 */ /* 0x001fe20000000000 */
[----:B------:R-:W-:Y:S01]  /*3490*/  BSSY B1, `(.L_x_5645) ;  /* 0x000001c000017945 */ /* 0x000fe20003800000 */
[----:B------:R-:W-:Y:S01]  /*34a0*/  CS2R R44, SRZ ;  /* 0x00000000002c7805 */ /* 0x000fe2000001ff00 */
[----:B-----5:R-:W-:Y:S01]  /*34b0*/  IMAD.MOV.U32 R98, RZ, RZ, R50 ;  /* 0x000000ffff627224 */ /* 0x020fe200078e0032 */
[----:B------:R-:W-:Y:S02]  /*34c0*/  CS2R R46, SRZ ;  /* 0x00000000002e7805 */ /* 0x000fe4000001ff00 */
[----:B------:R-:W-:Y:S02]  /*34d0*/  ISETP.GE.AND P5, PT, R36, R106, PT ;  /* 0x0000006a2400720c */ /* 0x000fe40003fa6270 */
[----:B------:R-:W-:Y:S01]  /*34e0*/  CS2R R36, SRZ ;  /* 0x0000000000247805 */ /* 0x000fe2000001ff00 */
[----:B------:R-:W-:-:S10]  /*34f0*/  IMAD.MOV.U32 R99, RZ, RZ, R51 ;  /* 0x000000ffff637224 */ /* 0x000fd400078e0033 */
        /* <DEDUP_REMOVED lines=21> */
.L_x_5646:
[----:B------:R-:W-:Y:S05]  /*3650*/  BSYNC B1 ;  /* 0x0000000000017941 */ /* 0x000fea0003800000 */
.L_x_5645:
        /* <DEDUP_REMOVED lines=25> */
[----:B------:R-:W-:Y:S02]  /*37f0*/  IMAD.MOV.U32 R34, RZ, RZ, R46 ;  /* 0x000000ffff227224 */ /* 0x000fe400078e002e */
[----:B------:R-:W-:-:S03]  /*3800*/  IMAD.MOV.U32 R35, RZ, RZ, R47 ;  /* 0x000000ffff237224 */ /* 0x000fc600078e002f */
[----:B------:R-:W-:Y:S02]  /*3810*/  PRMT R100, R32, 0x5410, R34 ;  /* 0x0000541020647816 */ /* 0x000fe40000000022 */
[----:B------:R-:W-:Y:S01]  /*3820*/  PRMT R101, R33, 0x5410, R35 ;  /* 0x0000541021657816 */ /* 0x000fe20000000023 */
[----:B------:R-:W-:Y:S06]  /*3830*/  @!P3 BRA `(.L_x_5647) ;  /* 0x000000000004b947 */ /* 0x000fec0003800000 */
[----:B------:R-:W-:Y:S01]  /*3840*/  BPT.TRAP 0x1 ;  /* 0x000000040000795c */ /* 0x000fe20000300000 */
.L_x_5647:
[----:B------:R-:W-:Y:S01]  /*3850*/  IMAD R96, R18, 0x8, R19 ;  /* 0x0000000812607824 */ /* 0x000fe200078e0213 */
[----:B------:R-:W-:Y:S01]  /*3860*/  SHF.L.U32 R107, R202, 0x1f, RZ ;  /* 0x0000001fca6b7819 */ /* 0x000fe200000006ff */
[----:B------:R-:W-:Y:S03]  /*3870*/  BSSY B1, `(.L_x_5648) ;  /* 0x0000003000017945 */ /* 0x000fe60003800000 */
[----:B------:R-:W0:Y:S02]  /*3880*/  SYNCS.PHASECHK.TRANS64.TRYWAIT P6, [R96+URZ+0x32490], R107 ;  /* 0x0324906b600075a7 */ /* 0x000e2400080c017f */
[----:B0-----:R-:W-:Y:S05]  /*3890*/  @!P6 BRA `(.L_x_5649) ;  /* 0x000001e8002ce947 */ /* 0x001fea0003800000 */
.L_x_5962:
[----:B------:R-:W-:Y:S05]  /*38a0*/  BSYNC B1 ;  /* 0x0000000000017941 */ /* 0x000fea0003800000 */
.L_x_5648:
        /* <DEDUP_REMOVED lines=52> */
.L_x_5655:
[----:B------:R-:W-:Y:S05]  /*3bf0*/  BSYNC B3 ;  /* 0x0000000000037941 */ /* 0x000fea0003800000 */
.L_x_5654:
[----:B--2---:R1:W-:Y:S02]  /*3c00*/  STG.E.128 desc[UR40][R42.64], R32 ;  /* 0x000000202a007986 */ /* 0x0043e4000c101d28 */
.L_x_5653:
[----:B------:R-:W-:Y:S05]  /*3c10*/  BSYNC B2 ;  /* 0x0000000000027941 */ /* 0x000fea0003800000 */
.L_x_5652:
        /* <DEDUP_REMOVED lines=50> */
.L_x_5657:
[----:B------:R-:W-:Y:S05]  /*3f40*/  BSYNC B2 ;  /* 0x0000000000027941 */ /* 0x000fea0003800000 */
.L_x_5656:
[----:B--2---:R2:W-:Y:S02]  /*3f50*/  STG.E.128 desc[UR40][R42.64+0x40], R32 ;  /* 0x000040202a007986 */ /* 0x0045e4000c101d28 */
.L_x_5651:
[----:B------:R-:W-:Y:S05]  /*3f60*/  BSYNC B1 ;  /* 0x0000000000017941 */ /* 0x000fea0003800000 */
.L_x_5650:
        /* <DEDUP_REMOVED lines=53> */
.L_x_5662:
[----:B------:R-:W-:Y:S05]  /*42c0*/  BSYNC B2 ;  /* 0x0000000000027941 */ /* 0x000fea0003800000 */
.L_x_5661:
[----:B--2---:R3:W-:Y:S02]  /*42d0*/  STG.E.128 desc[UR40][R40.64], R32 ;  /* 0x0000002028007986 */ /* 0x0047e4000c101d28 */
.L_x_5660:
[----:B------:R-:W-:Y:S05]  /*42e0*/  BSYNC B1 ;  /* 0x0000000000017941 */ /* 0x000fea0003800000 */
.L_x_5659:
        /* <DEDUP_REMOVED lines=51> */
.L_x_5664:
[----:B------:R-:W-:Y:S05]  /*4620*/  BSYNC B1 ;  /* 0x0000000000017941 */ /* 0x000fea0003800000 */
.L_x_5663:
[----:B--2---:R4:W-:Y:S01]  /*4630*/  STG.E.128 desc[UR40][R40.64+0x40], R32 ;  /* 0x0000402028007986 */ /* 0x0049e2000c101d28 */
[----:B------:R-:W-:Y:S05]  /*4640*/  BRA `(.L_x_5658) ;  /* 0x0000001800047947 */ /* 0x000fea0003800000 */
.L_x_5642:
[----:B------:R-:W-:-:S05]  /*4650*/  VIADD R36, R22, 0x40 ;  /* 0x0000004016247836 */ /* 0x000fca0000000000 */
        /* <DEDUP_REMOVED lines=73> */
.L_x_5665:
        /* <DEDUP_REMOVED lines=9> */
.L_x_5963:
[----:B------:R-:W-:Y:S05]  /*4b80*/  BSYNC B1 ;  /* 0x0000000000017941 */ /* 0x000fea0003800000 */
.L_x_5666:
[----:B------:R-:W-:Y:S01]  /*4b90*/  ISETP.GE.OR P5, PT, R22, R106, P1 ;  /* 0x0000006a1600720c */ /* 0x000fe20000fa6670 */
[----:B------:R-:W-:-:S12]  /*4ba0*/  BSSY B1, `(.L_x_5668) ;  /* 0x0000084000017945 */ /* 0x000fd80003800000 */
[----:B------:R-:W-:Y:S05]  /*4bb0*/  @P5 BRA `(.L_x_5669) ;  /* 0x0000000800085947 */ /* 0x000fea0003800000 */
[----:B------:R-:W3:Y:S01]  /*4bc0*/  LDL R50, [R1+0x34] ;  /* 0x0000340001327983 */ /* 0x000ee20000100800 */
[----:B------:R-:W-:Y:S01]  /*4bd0*/  SHF.R.S32.HI R48, RZ, 0x1f, R22 ;  /* 0x0000001fff307819 */ /* 0x000fe20000011416 */
[----:B--2---:R-:W-:-:S04]  /*4be0*/  IMAD.WIDE.U32 R104, R22, R102, R100 ;  /* 0x0000006616687225 */ /* 0x004fc800078e0064 */
[----:B------:R-:W-:-:S04]  /*4bf0*/  IMAD R48, R48, R102, RZ ;  /* 0x0000006630307224 */ /* 0x000fc800078e02ff */
[----:B------:R-:W-:Y:S01]  /*4c00*/  IMAD R49, R22, R103, R48 ;  /* 0x0000006716317224 */ /* 0x000fe200078e0230 */
[----:B------:R-:W-:-:S03]  /*4c10*/  SEL R48, R75, R110, !P0 ;  /* 0x0000006e4b307207 */ /* 0x000fc60004000000 */
[----:B------:R-:W-:Y:S01]  /*4c20*/  IMAD.IADD R114, R49, 0x1, R105 ;  /* 0x0000000131727824 */ /* 0x000fe200078e0269 */
[----:B------:R-:W-:-:S04]  /*4c30*/  SHF.R.S32.HI R49, RZ, 0x1f, R48 ;  /* 0x0000001fff317819 */ /* 0x000fc80000011430 */
[----:B------:R-:W-:-:S04]  /*4c40*/  LEA.HI R49, R49, R48, RZ, 0x4 ;  /* 0x0000003031317211 */ /* 0x000fc800078f20ff */
[----:B------:R-:W-:-:S05]  /*4c50*/  LEA.HI.SX32 R49, R49, R84, 0x1c ;  /* 0x0000005431317211 */ /* 0x000fca00078fe2ff */
[----:B------:R-:W-:-:S05]  /*4c60*/  IMAD.SHL.U32 R111, R49, 0x8, RZ ;  /* 0x00000008316f7824 */ /* 0x000fca00078e00ff */
[----:B------:R-:W-:-:S04]  /*4c70*/  LOP3.LUT R49, R83, 0x38, R111, 0xf8, !PT ;  /* 0x0000003853317812 */ /* 0x000fc800078ef86f */
[----:B------:R-:W-:Y:S01]  /*4c80*/  LOP3.LUT R49, R49, R86, RZ, 0x3c, !PT ;  /* 0x0000005631317212 */ /* 0x000fe200078e3cff */
[----:B------:R-:W-:-:S04]  /*4c90*/  IMAD R48, R18, 0x1800, R91 ;  /* 0x0000180012307824 */ /* 0x000fc800078e025b */
[----:B------:R-:W-:Y:S01]  /*4ca0*/  IMAD R48, R48, 0x2, R19 ;  /* 0x0000000230307824 */ /* 0x000fe200078e0213 */
[----:B------:R-:W-:Y:S01]  /*4cb0*/  IADD3 R109, P5, P6, R4, R104, R85 ;  /* 0x00000068046d7210 */ /* 0x000fe20007ebe055 */
[----:B------:R-:W-:Y:S03]  /*4cc0*/  BSSY B2, `(.L_x_5670) ;  /* 0x0000065000027945 */ /* 0x000fe60003800000 */
[----:B------:R-:W-:Y:S01]  /*4cd0*/  IADD3.X R112, R61, R114, R87, P5, P6 ;  /* 0x000000723d707210 */ /* 0x000fe20002fec457 */
[----:B---3--:R-:W-:-:S04]  /*4ce0*/  IMAD R49, R50, 0x200, R49 ;  /* 0x0000020032317824 */ /* 0x008fc800078e0231 */
        /* <DEDUP_REMOVED lines=8> */
[----:B------:R-:W-:Y:S02]  /*4d70*/  PRMT R117, R118, 0x5410, R117 ;  /* 0x0000541076757816 */ /* 0x000fe40000000075 */
[----:B------:R-:W-:Y:S01]  /*4d80*/  PRMT R113, R116, 0x5410, R113 ;  /* 0x0000541074717816 */ /* 0x000fe20000000071 */
[----:B-1----:R-:W-:Y:S01]  /*4d90*/  IMAD.U32 R116, R49, 0x10000, RZ ;  /* 0x0001000031747824 */ /* 0x002fe200078e00ff */
[C---:B------:R-:W-:Y:S01]  /*4da0*/  LOP3.LUT R130, R117.reuse, 0xffff0000, RZ, 0xc0, !PT ;  /* 0xffff000075827812 */ /* 0x040fe200078ec0ff */
[----:B------:R-:W-:Y:S01]  /*4db0*/  IMAD.U32 R119, R117, 0x10000, RZ ;  /* 0x0001000075777824 */ /* 0x000fe200078e00ff */
[----:B------:R-:W-:Y:S01]  /*4dc0*/  LOP3.LUT R53, R53, 0xffff0000, RZ, 0xc0, !PT ;  /* 0xffff000035357812 */ /* 0x000fe200078ec0ff */
[----:B------:R-:W-:Y:S01]  /*4dd0*/  IMAD.U32 R118, R113, 0x10000, RZ ;  /* 0x0001000071767824 */ /* 0x000fe200078e00ff */
[----:B------:R-:W-:Y:S01]  /*4de0*/  LOP3.LUT R49, R49, 0xffff0000, RZ, 0xc0, !PT ;  /* 0xffff000031317812 */ /* 0x000fe200078ec0ff */
[CC--:B------:R-:W-:Y:S01]  /*4df0*/  FMUL.FTZ R129, R115.reuse, R119.reuse ;  /* 0x0000007773817220 */ /* 0x0c0fe20000410000 */
[----:B------:R-:W-:Y:S01]  /*4e00*/  SHF.R.U32.HI R117, RZ, 0x10, R35 ;  /* 0x00000010ff757819 */ /* 0x000fe20000011623 */
[----:B------:R-:W-:Y:S01]  /*4e10*/  FMUL.FTZ R120, R115, R118 ;  /* 0x0000007673787220 */ /* 0x000fe20000410000 */
[----:B------:R-:W-:Y:S01]  /*4e20*/  FMUL.FTZ R132, R53, R130 ;  /* 0x0000008235847220 */ /* 0x000fe20000410000 */
[C---:B------:R-:W-:Y:S01]  /*4e30*/  FFMA.FTZ R118, R116.reuse, R118, -R129 ;  /* 0x0000007674767223 */ /* 0x040fe20000010881 */
[----:B------:R-:W-:Y:S01]  /*4e40*/  PRMT R117, R131, 0x5410, R117 ;  /* 0x0000541083757816 */ /* 0x000fe20000000075 */
[----:B------:R-:W-:Y:S01]  /*4e50*/  FFMA.FTZ R116, R116, R119, R120 ;  /* 0x0000007774747223 */ /* 0x000fe20000010078 */
[----:B------:R-:W-:Y:S01]  /*4e60*/  LOP3.LUT R120, R113, 0xffff0000, RZ, 0xc0, !PT ;  /* 0xffff000071787812 */ /* 0x000fe200078ec0ff */
[----:B------:R-:W-:Y:S01]  /*4e70*/  IMAD.U32 R115, R55, 0x10000, RZ ;  /* 0x0001000037737824 */ /* 0x000fe200078e00ff */
[----:B------:R-:W-:-:S02]  /*4e80*/  SHF.R.U32.HI R119, RZ, 0x10, R39 ;  /* 0x00000010ff777819 */ /* 0x000fc40000011627 */
[----:B------:R-:W-:Y:S01]  /*4e90*/  SHF.R.U64 R32, R32, 0x10, R33 ;  /* 0x0000001020207819 */ /* 0x000fe20000001221 */
[-C--:B------:R-:W-:Y:S01]  /*4ea0*/  FMUL.FTZ R113, R53, R120.reuse ;  /* 0x0000007835717220 */ /* 0x080fe20000410000 */
[----:B------:R-:W-:Y:S01]  /*4eb0*/  PRMT R119, R134, 0x5410, R119 ;  /* 0x0000541086777816 */ /* 0x000fe20000000077 */
[----:B------:R-:W-:Y:S01]  /*4ec0*/  FFMA.FTZ R53, R49, R120, -R132 ;  /* 0x0000007831357223 */ /* 0x000fe20000010884 */
[----:B------:R-:W-:Y:S02]  /*4ed0*/  IMAD.U32 R120, R117, 0x10000, RZ ;  /* 0x0001000075787824 */ /* 0x000fe400078e00ff */
[----:B------:R-:W-:Y:S01]  /*4ee0*/  FFMA.FTZ R49, R49, R130, R113 ;  /* 0x0000008231317223 */ /* 0x000fe20000010071 */
[----:B------:R-:W-:Y:S01]  /*4ef0*/  IMAD.U32 R113, R51, 0x10000, RZ ;  /* 0x0001000033717824 */ /* 0x000fe200078e00ff */
[----:B------:R-:W-:Y:S01]  /*4f00*/  SHF.R.U64 R37, R36, 0x10, R37 ;  /* 0x0000001024257819 */ /* 0x000fe20000001225 */
[----:B------:R-:W-:Y:S02]  /*4f10*/  IMAD.U32 R130, R119, 0x10000, RZ ;  /* 0x0001000077827824 */ /* 0x000fe400078e00ff */
[----:B------:R-:W-:Y:S01]  /*4f20*/  FMUL.FTZ R129, R115, R120 ;  /* 0x0000007873817220 */ /* 0x000fe20000410000 */
[----:B------:R-:W-:Y:S01]  /*4f30*/  LOP3.LUT R119, R119, 0xffff0000, RZ, 0xc0, !PT ;  /* 0xffff000077777812 */ /* 0x000fe200078ec0ff */
[----:B------:R-:W-:-:S02]  /*4f40*/  IMAD.U32 R36, R52, 0x10000, RZ ;  /* 0x0001000034247824 */ /* 0x000fc400078e00ff */
[----:B------:R-:W-:Y:S01]  /*4f50*/  FMUL.FTZ R132, R115, R130 ;  /* 0x0000008273847220 */ /* 0x000fe20000410000 */
[----:B------:R-:W-:Y:S01]  /*4f60*/  PRMT R37, R135, 0x5410, R37 ;  /* 0x0000541087257816 */ /* 0x000fe20000000025 */
[----:B------:R-:W-:Y:S01]  /*4f70*/  IMAD.U32 R33, R48, 0x10000, RZ ;  /* 0x0001000030217824 */ /* 0x000fe200078e00ff */
[----:B------:R-:W-:Y:S01]  /*4f80*/  LOP3.LUT R51, R51, 0xffff0000, RZ, 0xc0, !PT ;  /* 0xffff000033337812 */ /* 0x000fe200078ec0ff */
[----:B------:R-:W-:Y:S01]  /*4f90*/  FFMA.FTZ R115, R113, R120, -R132 ;  /* 0x0000007871737223 */ /* 0x000fe20000010884 */
[----:B------:R-:W-:Y:S01]  /*4fa0*/  LOP3.LUT R120, R55, 0xffff0000, RZ, 0xc0, !PT ;  /* 0xffff000037787812 */ /* 0x000fe200078ec0ff */
[----:B------:R-:W-:Y:S01]  /*4fb0*/  FFMA.FTZ R113, R113, R130, R129 ;  /* 0x0000008271717223 */ /* 0x000fe20000010081 */
[----:B------:R-:W-:Y:S02]  /*4fc0*/  PRMT R55, R122, 0x5432, R32 ;  /* 0x000054327a377816 */ /* 0x000fe40000000020 */
[----:B------:R-:W-:Y:S01]  /*4fd0*/  LOP3.LUT R32, R117, 0xffff0000, RZ, 0xc0, !PT ;  /* 0xffff000075207812 */ /* 0x000fe200078ec0ff */
[----:B------:R-:W-:Y:S01]  /*4fe0*/  FMUL.FTZ R130, R120, R119 ;  /* 0x0000007778827220 */ /* 0x000fe20000410000 */
[----:B------:R-:W-:Y:S01]  /*4ff0*/  IMAD.U32 R117, R37, 0x10000, RZ ;  /* 0x0001000025757824 */ /* 0x000fe200078e00ff */
[----:B------:R-:W-:-:S02]  /*5000*/  LOP3.LUT R52, R52, 0xffff0000, RZ, 0xc0, !PT ;  /* 0xffff000034347812 */ /* 0x000fc400078ec0ff */
[-C--:B------:R-:W-:Y:S01]  /*5010*/  FMUL.FTZ R120, R120, R32.reuse ;  /* 0x0000002078787220 */ /* 0x080fe20000410000 */
[----:B------:R-:W-:Y:S01]  /*5020*/  FFMA.FTZ R32, R51, R32, -R130 ;  /* 0x0000002033207223 */ /* 0x000fe20000010882 */
[----:B------:R-:W-:Y:S01]  /*5030*/  LOP3.LUT R37, R37, 0xffff0000, RZ, 0xc0, !PT ;  /* 0xffff000025257812 */ /* 0x000fe200078ec0ff */
[----:B------:R-:W-:Y:S01]  /*5040*/  FMUL.FTZ R130, R36, R117 ;  /* 0x0000007524827220 */ /* 0x000fe20000410000 */
[----:B------:R-:W-:Y:S01]  /*5050*/  FFMA.FTZ R120, R51, R119, R120 ;  /* 0x0000007733787223 */ /* 0x000fe20000010078 */
[----:B------:R-:W-:Y:S01]  /*5060*/  IMAD.U32 R51, R55, 0x10000, RZ ;  /* 0x0001000037337824 */ /* 0x000fe200078e00ff */
[----:B------:R-:W-:Y:S01]  /*5070*/  SHF.R.U64 R39, R38, 0x10, R39 ;  /* 0x0000001026277819 */ /* 0x000fe20000001227 */
[----:B------:R-:W-:Y:S01]  /*5080*/  IMAD.U32 R38, R54, 0x10000, RZ ;  /* 0x0001000036267824 */ /* 0x000fe200078e00ff */
[----:B------:R-:W-:Y:S01]  /*5090*/  SHF.R.U64 R34, R34, 0x10, R35 ;  /* 0x0000001022227819 */ /* 0x000fe20000001223 */
[-C--:B------:R-:W-:Y:S01]  /*50a0*/  FMUL.FTZ R132, R36, R51.reuse ;  /* 0x0000003324847220 */ /* 0x080fe20000410000 */
[----:B------:R-:W-:Y:S01]  /*50b0*/  LOP3.LUT R48, R48, 0xffff0000, RZ, 0xc0, !PT ;  /* 0xffff000030307812 */ /* 0x000fe200078ec0ff */
[----:B------:R-:W-:Y:S01]  /*50c0*/  FFMA.FTZ R36, R33, R51, -R130 ;  /* 0x0000003321247223 */ /* 0x000fe20000010882 */
[----:B------:R-:W-:Y:S01]  /*50d0*/  LOP3.LUT R55, R55, 0xffff0000, RZ, 0xc0, !PT ;  /* 0xffff000037377812 */ /* 0x000fe200078ec0ff */
[C---:B------:R-:W-:Y:S01]  /*50e0*/  FMUL.FTZ R51, R52.reuse, R37 ;  /* 0x0000002534337220 */ /* 0x040fe20000410000 */
[----:B------:R-:W-:Y:S01]  /*50f0*/  PRMT R39, R133, 0x5410, R39 ;  /* 0x0000541085277816 */ /* 0x000fe20000000027 */
[----:B------:R-:W-:Y:S01]  /*5100*/  FFMA.FTZ R33, R33, R117, R132 ;  /* 0x0000007521217223 */ /* 0x000fe20000010084 */
[----:B------:R-:W-:Y:S01]  /*5110*/  PRMT R34, R121, 0x5432, R34 ;  /* 0x0000543279227816 */ /* 0x000fe20000000022 */
[-C--:B------:R-:W-:Y:S01]  /*5120*/  FMUL.FTZ R119, R52, R55.reuse ;  /* 0x0000003734777220 */ /* 0x080fe20000410000 */
[----:B------:R-:W-:Y:S01]  /*5130*/  FFMA.FTZ R51, R48, R55, -R51 ;  /* 0x0000003730337223 */ /* 0x000fe20000010833 */
[----:B------:R-:W-:Y:S01]  /*5140*/  LOP3.LUT R54, R54, 0xffff0000, RZ, 0xc0, !PT ;  /* 0xffff000036367812 */ /* 0x000fe200078ec0ff */
[C---:B------:R-:W-:Y:S01]  /*5150*/  IMAD.U32 R55, R39.reuse, 0x10000, RZ ;  /* 0x0001000027377824 */ /* 0x040fe200078e00ff */
[----:B------:R-:W-:Y:S01]  /*5160*/  LOP3.LUT R117, R39, 0xffff0000, RZ, 0xc0, !PT ;  /* 0xffff000027757812 */ /* 0x000fe200078ec0ff */
[C---:B------:R-:W-:Y:S01]  /*5170*/  IMAD.U32 R52, R34.reuse, 0x10000, RZ ;  /* 0x0001000022347824 */ /* 0x040fe200078e00ff */
[----:B------:R-:W-:Y:S01]  /*5180*/  LOP3.LUT R39, R34, 0xffff0000, RZ, 0xc0, !PT ;  /* 0xffff000022277812 */ /* 0x000fe200078ec0ff */
[----:B------:R-:W-:-:S02]  /*5190*/  IMAD.U32 R35, R50, 0x10000, RZ ;  /* 0x0001000032237824 */ /* 0x000fc400078e00ff */
[----:B------:R-:W-:Y:S01]  /*51a0*/  FFMA.FTZ R48, R48, R37, R119 ;  /* 0x0000002530307223 */ /* 0x000fe20000010077 */
[----:B------:R-:W-:Y:S01]  /*51b0*/  FMUL.FTZ R34, R38, R55 ;  /* 0x0000003726227220 */ /* 0x000fe20000410000 */
[----:B------:R-:W-:Y:S01]  /*51c0*/  LOP3.LUT R50, R50, 0xffff0000, RZ, 0xc0, !PT ;  /* 0xffff000032327812 */ /* 0x000fe200078ec0ff */
[----:B------:R-:W-:Y:S01]  /*51d0*/  FMUL.FTZ R37, R54, R117 ;  /* 0x0000007536257220 */ /* 0x000fe20000410000 */
[-C--:B------:R-:W-:Y:S01]  /*51e0*/  FMUL.FTZ R38, R38, R52.reuse ;  /* 0x0000003426267220 */ /* 0x080fe20000410000 */
[----:B------:R-:W-:Y:S01]  /*51f0*/  FMUL.FTZ R54, R54, R39 ;  /* 0x0000002736367220 */ /* 0x000fe20000410000 */
[----:B------:R-:W-:Y:S01]  /*5200*/  FFMA.FTZ R34, R35, R52, -R34 ;  /* 0x0000003423227223 */ /* 0x000fe20000010822 */
[----:B------:R-:W-:Y:S01]  /*5210*/  F2FP.BF16.F32.PACK_AB R53, R53, R118 ;  /* 0x000000763535723e */ /* 0x000fe200000010ff */
[----:B------:R-:W-:Y:S01]  /*5220*/  FFMA.FTZ R38, R35, R55, R38 ;  /* 0x0000003723267223 */ /* 0x000fe20000010026 */
[----:B------:R-:W-:Y:S01]  /*5230*/  F2FP.BF16.F32.PACK_AB R52, R51, R36 ;  /* 0x000000243334723e */ /* 0x000fe200000010ff */
[C---:B------:R-:W-:Y:S01]  /*5240*/  FFMA.FTZ R37, R50.reuse, R39, -R37 ;  /* 0x0000002732257223 */ /* 0x040fe20000010825 */
[----:B------:R-:W-:Y:S01]  /*5250*/  FFMA.FTZ R117, R50, R117, R54 ;  /* 0x0000007532757223 */ /* 0x000fe20000010036 */
[----:B------:R-:W-:-:S02]  /*5260*/  F2FP.BF16.F32.PACK_AB R32, R32, R115 ;  /* 0x000000732020723e */ /* 0x000fc400000010ff */
        /* <DEDUP_REMOVED lines=10> */
.L_x_5671:
[----:B------:R-:W-:Y:S05]  /*5310*/  BSYNC B2 ;  /* 0x0000000000027941 */ /* 0x000fea0003800000 */
.L_x_5670:
        /* <DEDUP_REMOVED lines=12> */
.L_x_5669:
[----:B------:R-:W-:Y:S05]  /*53e0*/  BSYNC B1 ;  /* 0x0000000000017941 */ /* 0x000fea0003800000 */
.L_x_5668:
[----:B-1----:R-:W-:Y:S02]  /*53f0*/  VIADD R33, R22, 0x40 ;  /* 0x0000004016217836 */ /* 0x002fe40000000000 */
[-C--:B--2---:R-:W-:Y:S02]  /*5400*/  IMAD R32, R73, R102.reuse, RZ ;  /* 0x0000006649207224 */ /* 0x084fe400078e02ff */
[C---:B------:R-:W-:Y:S01]  /*5410*/  IMAD.WIDE.U32 R100, R33.reuse, R102, R100 ;  /* 0x0000006621647225 */ /* 0x040fe200078e0064 */
[----:B------:R-:W-:-:S03]  /*5420*/  ISETP.GE.OR P5, PT, R33, R106, P1 ;  /* 0x0000006a2100720c */ /* 0x000fc60000fa6670 */
[----:B------:R-:W-:-:S10]  /*5430*/  IMAD R103, R33, R103, R32 ;  /* 0x0000006721677224 */ /* 0x000fd400078e0220 */
[----:B------:R-:W-:Y:S05]  /*5440*/  @P5 BRA `(.L_x_5658) ;  /* 0x0000000800845947 */ /* 0x000fea0003800000 */
[----:B------:R-:W2:Y:S01]  /*5450*/  LDL R34, [R1+0x38] ;  /* 0x0000380001227983 */ /* 0x000ea20000100800 */
[----:B------:R-:W-:Y:S01]  /*5460*/  IMAD.IADD R50, R101, 0x1, R103 ;  /* 0x0000000165327824 */ /* 0x000fe200078e0267 */
[----:B------:R-:W-:Y:S01]  /*5470*/  IADD3 R32, P5, P6, R4, R100, R85 ;  /* 0x0000006404207210 */ /* 0x000fe20007ebe055 */
[C---:B------:R-:W-:Y:S01]  /*5480*/  VIADD R35, R22.reuse, 0x40 ;  /* 0x0000004016237836 */ /* 0x040fe20000000000 */
[----:B------:R-:W-:Y:S01]  /*5490*/  SEL R110, R75, R110, !P0 ;  /* 0x0000006e4b6e7207 */ /* 0x000fe20004000000 */
[----:B------:R-:W-:Y:S01]  /*54a0*/  VIADD R36, R22, 0x40 ;  /* 0x0000004016247836 */ /* 0x000fe20000000000 */
[----:B------:R-:W-:Y:S01]  /*54b0*/  IADD3.X R33, R61, R50, R87, P5, P6 ;  /* 0x000000323d217210 */ /* 0x000fe20002fec457 */
[----:B------:R-:W-:Y:S01]  /*54c0*/  IMAD.SHL.U32 R35, R35, 0x40, RZ ;  /* 0x0000004023237824 */ /* 0x000fe200078e00ff */
[----:B------:R-:W-:Y:S01]  /*54d0*/  LEA R48, P5, R32, R98, 0x1 ;  /* 0x0000006220307211 */ /* 0x000fe200078a08ff */
[----:B------:R-:W-:Y:S01]  /*54e0*/  IMAD.SHL.U32 R36, R36, 0x40, RZ ;  /* 0x0000004024247824 */ /* 0x000fe200078e00ff */
[----:B------:R-:W-:Y:S02]  /*54f0*/  BSSY B1, `(.L_x_5672) ;  /* 0x0000071000017945 */ /* 0x000fe40003800000 */
[----:B------:R-:W-:-:S02]  /*5500*/  LEA.HI.X R49, R32, R99, R33, 0x1, P5 ;  /* 0x0000006320317211 */ /* 0x000fc400028f0c21 */
[----:B------:R-:W-:Y:S02]  /*5510*/  SHF.R.S32.HI R33, RZ, 0x1f, R110 ;  /* 0x0000001fff217819 */ /* 0x000fe4000001146e */
[----:B------:R-:W-:Y:S02]  /*5520*/  LOP3.LUT R35, R35, 0x1c0, RZ, 0xc0, !PT ;  /* 0x000001c023237812 */ /* 0x000fe400078ec0ff */
[----:B------:R-:W-:Y:S02]  /*5530*/  LEA.HI R33, R33, R110, RZ, 0x4 ;  /* 0x0000006e21217211 */ /* 0x000fe400078f20ff */
[----:B------:R-:W-:Y:S02]  /*5540*/  LOP3.LUT R36, R36, 0x1c0, RZ, 0xc0, !PT ;  /* 0x000001c024247812 */ /* 0x000fe400078ec0ff */
[----:B------:R-:W-:Y:S02]  /*5550*/  LEA.HI.SX32 R33, R33, R84, 0x1c ;  /* 0x0000005421217211 */ /* 0x000fe400078fe2ff */
[----:B------:R-:W-:-:S03]  /*5560*/  SHF.R.U32.HI R35, RZ, 0x3, R35 ;  /* 0x00000003ff237819 */ /* 0x000fc60000011623 */
[----:B------:R-:W-:-:S05]  /*5570*/  IMAD.SHL.U32 R51, R33, 0x8, RZ ;  /* 0x0000000821337824 */ /* 0x000fca00078e00ff */
[----:B------:R-:W-:-:S04]  /*5580*/  LOP3.LUT R32, R36, 0x38, R51, 0xf8, !PT ;  /* 0x0000003824207812 */ /* 0x000fc800078ef833 */
[----:B------:R-:W-:-:S05]  /*5590*/  LOP3.LUT R32, R32, R35, RZ, 0x3c, !PT ;  /* 0x0000002320207212 */ /* 0x000fca00078e3cff */
[----:B--2---:R-:W-:Y:S02]  /*55a0*/  IMAD.IADD R33, R34, 0x1, R32 ;  /* 0x0000000122217824 */ /* 0x004fe400078e0220 */
        /* <DEDUP_REMOVED lines=101> */
.L_x_5673:
[----:B------:R-:W-:Y:S05]  /*5c00*/  BSYNC B1 ;  /* 0x0000000000017941 */ /* 0x000fea0003800000 */
.L_x_5672:
        /* <DEDUP_REMOVED lines=10> */
.L_x_5641:
[----:B------:R-:W-:-:S06]  /*5cb0*/  UISETP.NE.AND UP0, UPT, UR37, 0x3, UPT ;  /* 0x000000032500788c */ /* 0x000fcc000bf05270 */
[----:B------:R-:W-:-:S13]  /*5cc0*/  PLOP3.LUT P3, PT, PT, PT, UP0, 0x80, 0x0 ;  /* 0x000000000000781c */ /* 0x000fda0003f6f008 */
[----:B------:R-:W-:Y:S05]  /*5cd0*/  @!P3 BRA `(.L_x_5674) ;  /* 0x000000000004b947 */ /* 0x000fea0003800000 */
[----:B------:R-:W-:Y:S01]  /*5ce0*/  BPT.TRAP 0x1 ;  /* 0x000000040000795c */ /* 0x000fe20000300000 */
.L_x_5674:
[----:B------:R-:W-:Y:S01]  /*5cf0*/  IMAD R96, R18, 0x8, R19 ;  /* 0x0000000812607824 */ /* 0x000fe200078e0213 */
[----:B------:R-:W-:Y:S01]  /*5d00*/  SHF.L.U32 R107, R202, 0x1f, RZ ;  /* 0x0000001fca6b7819 */ /* 0x000fe200000006ff */
[----:B------:R-:W-:Y:S01]  /*5d10*/  IMAD R106, R27, -0x60, R24 ;  /* 0xffffffa01b6a7824 */ /* 0x000fe200078e0218 */
[----:B------:R-:W-:Y:S02]  /*5d20*/  BSSY B1, `(.L_x_5675) ;  /* 0x0000004000017945 */ /* 0x000fe40003800000 */
[----:B------:R-:W0:Y:S02]  /*5d30*/  SYNCS.PHASECHK.TRANS64.TRYWAIT P4, [R96+URZ+0x32490], R107 ;  /* 0x0324906b600075a7 */ /* 0x000e24000808017f */
[----:B------:R-:W-:Y:S01]  /*5d40*/  VIMNMX R106, R106, 0x60, PT ;  /* 0x000000606a6a7848 */ /* 0x000fe20003fe0100 */
[----:B0-----:R-:W-:Y:S06]  /*5d50*/  @!P4 BRA `(.L_x_5676) ;  /* 0x000001c40024c947 */ /* 0x001fec0003800000 */
.L_x_5964:
[----:B------:R-:W-:Y:S05]  /*5d60*/  BSYNC B1 ;  /* 0x0000000000017941 */ /* 0x000fea0003800000 */
.L_x_5675:
[CC--:B------:R-:W-:Y:S01]  /*5d70*/  ISETP.GE.AND P5, PT, R22.reuse, R106.reuse, PT ;  /* 0x0000006a1600720c */ /* 0x0c0fe20003fa6270 */
[----:B------:R-:W-:Y:S01]  /*5d80*/  VIADD R32, R22, 0x40 ;  /* 0x0000004016207836 */ /* 0x000fe20000000000 */
[----:B------:R-:W-:Y:S04]  /*5d90*/  BSSY B1, `(.L_x_5677) ;  /* 0x0000007000017945 */ /* 0x000fe80003800000 */
[----:B------:R-:W-:-:S07]  /*5da0*/  ISETP.GE.AND P4, PT, R32, R106, PT ;  /* 0x0000006a2000720c */ /* 0x000fce0003f86270 */
[----:B------:R-:W-:Y:S06]  /*5db0*/  @P5 BRA `(.L_x_5678) ;  /* 0x0000000000105947 */ /* 0x000fec0003800000 */
[----:B------:R-:W1:Y:S04]  /*5dc0*/  @!P1 LDS.128 R32, [R104] ;  /* 0x0000000068209984 */ /* 0x000e680000000c00 */
[----:B------:R-:W2:Y:S04]  /*5dd0*/  @!P2 LDS.128 R36, [R103] ;  /* 0x000000006724a984 */ /* 0x000ea80000000c00 */
[----:B-1----:R1:W-:Y:S04]  /*5de0*/  @!P1 STG.E.128 desc[UR40][R42.64], R32 ;  /* 0x000000202a009986 */ /* 0x0023e8000c101d28 */
[----:B--2---:R1:W-:Y:S02]  /*5df0*/  @!P2 STG.E.128 desc[UR40][R42.64+0x40], R36 ;  /* 0x000040242a00a986 */ /* 0x0043e4000c101d28 */
.L_x_5678:
[----:B------:R-:W-:Y:S05]  /*5e00*/  BSYNC B1 ;  /* 0x0000000000017941 */ /* 0x000fea0003800000 */
.L_x_5677:
[----:B------:R-:W-:Y:S05]  /*5e10*/  @P4 BRA `(.L_x_5658) ;  /* 0x0000000000104947 */ /* 0x000fea0003800000 */
[----:B-1----:R-:W1:Y:S04]  /*5e20*/  @!P1 LDS.128 R32, [R104+0x2000] ;  /* 0x0020000068209984 */ /* 0x002e680000000c00 */
[----:B------:R-:W2:Y:S04]  /*5e30*/  @!P2 LDS.128 R36, [R103+0x2000] ;  /* 0x002000006724a984 */ /* 0x000ea80000000c00 */
[----:B-1----:R1:W-:Y:S04]  /*5e40*/  @!P1 STG.E.128 desc[UR40][R40.64], R32 ;  /* 0x0000002028009986 */ /* 0x0023e8000c101d28 */
[----:B--2---:R1:W-:Y:S02]  /*5e50*/  @!P2 STG.E.128 desc[UR40][R40.64+0x40], R36 ;  /* 0x000040242800a986 */ /* 0x0043e4000c101d28 */
.L_x_5658:
[----:B------:R-:W-:Y:S05]  /*5e60*/  BSYNC B0 ;  /* 0x0000000000007941 */ /* 0x000fea0003800000 */
.L_x_5640:
        /* <DEDUP_REMOVED lines=17> */
.L_x_5680:
[----:B------:R-:W-:Y:S05]  /*5f80*/  BSYNC B0 ;  /* 0x0000000000007941 */ /* 0x000fea0003800000 */
.L_x_5679:
[----:B------:R-:W2:Y:S01]  /*5f90*/  SYNCS.PHASECHK.TRANS64.TRYWAIT P3, [R96+URZ+0x324b0], R107 ;  /* 0x0324b06b600075a7 */ /* 0x000ea2000806017f */
[----:B------:R-:W-:Y:S01]  /*5fa0*/  ULDC UR38, c[0x0][0x320] ;  /* 0x0000c80000267ab9 */ /* 0x000fe20000000800 */
[----:B------:R-:W-:Y:S01]  /*5fb0*/  ULDC.64 UR46, c[0x0][0x328] ;  /* 0x0000ca00002e7ab9 */ /* 0x000fe20000000a00 */
[----:B------:R-:W-:Y:S01]  /*5fc0*/  ULDC.64 UR44, c[0x0][0x318] ;  /* 0x0000c600002c7ab9 */ /* 0x000fe20000000a00 */
[----:B------:R-:W-:Y:S01]  /*5fd0*/  BSSY B0, `(.L_x_5681) ;  /* 0x0000003000007945 */ /* 0x000fe20003800000 */
[----:B-1----:R-:W-:-:S03]  /*5fe0*/  IMAD R32, R18, 0x6000, R90 ;  /* 0x0000600012207824 */ /* 0x002fc600078e025a */
[----:B--2---:R-:W-:Y:S05]  /*5ff0*/  @!P3 BRA `(.L_x_5682) ;  /* 0x000001c00090b947 */ /* 0x004fea0003800000 */
.L_x_5965:
[----:B------:R-:W-:Y:S05]  /*6000*/  BSYNC B0 ;  /* 0x0000000000007941 */ /* 0x000fea0003800000 */
.L_x_5681:
        /* <DEDUP_REMOVED lines=39> */
.L_x_5684:
[----:B------:R-:W-:Y:S05]  /*6280*/  BSYNC B0 ;  /* 0x0000000000007941 */ /* 0x000fea0003800000 */
.L_x_5683:
[----:B--2---:R-:W-:Y:S01]  /*6290*/  VIADD R32, R22, 0x40 ;  /* 0x0000004016207836 */ /* 0x004fe20000000000 */
[----:B------:R-:W-:Y:S04]  /*62a0*/  BSSY B0, `(.L_x_5685) ;  /* 0x0000025000007945 */ /* 0x000fe80003800000 */
[----:B------:R-:W-:-:S13]  /*62b0*/  ISETP.GE.AND P3, PT, R32, R106, PT ;  /* 0x0000006a2000720c */ /* 0x000fda0003f66270 */
[----:B------:R-:W-:Y:S05]  /*62c0*/  @P3 BRA `(.L_x_5686) ;  /* 0x0000000000883947 */ /* 0x000fea0003800000 */
[----:B------:R-:W-:Y:S01]  /*62d0*/  IADD3 R35, P3, R36, 0x40, RZ ;  /* 0x0000004024237810 */ /* 0x000fe20007f7e0ff */
        /* <DEDUP_REMOVED lines=33> */
.L_x_5686:
[----:B------:R-:W-:Y:S05]  /*64f0*/  BSYNC B0 ;  /* 0x0000000000007941 */ /* 0x000fea0003800000 */
.L_x_5685:
[----:B------:R-:W-:Y:S01]  /*6500*/  @!PT LDS RZ, [RZ] ;  /* 0x00000000fffff984 */ /* 0x000fe20000000800 */
[----:B------:R-:W-:Y:S01]  /*6510*/  @!PT LDS RZ, [RZ] ;  /* 0x00000000fffff984 */ /* 0x000fe20000000800 */
[----:B------:R-:W-:Y:S01]  /*6520*/  @!PT LDS RZ, [RZ] ;  /* 0x00000000fffff984 */ /* 0x000fe20000000800 */
[----:B------:R-:W-:Y:S01]  /*6530*/  @!PT LDS RZ, [RZ] ;  /* 0x00000000fffff984 */ /* 0x000fe20000000800 */
[----:B------:R3:W-:Y:S06]  /*6540*/  MEMBAR.ALL.CTA ;  /* 0x0000000000007992 */ /* 0x0007ec0000008000 */
[----:B---3--:R-:W3:Y:S02]  /*6550*/  FENCE.VIEW.ASYNC.S ;  /* 0x00000000000073c6 */ /* 0x008ee40000000000 */
[----:B---3--:R3:W-:Y:S01]  /*6560*/  BAR.SYNC.DEFER_BLOCKING R74, 0x80 ;  /* 0x0002004a0000751d */ /* 0x0087e20000010000 */
[----:B------:R-:W-:Y:S01]  /*6570*/  ISETP.NE.AND P5, PT, R97, RZ, PT ;  /* 0x000000ff6100720c */ /* 0x000fe20003fa5270 */
[----:B------:R-:W-:-:S02]  /*6580*/  VIADD R18, R18, 0x1 ;  /* 0x0000000112127836 */ /* 0x000fc40000000000 */
[----:B01----:R-:W-:-:S03]  /*6590*/  @!P4 VIADD R96, R96, 0x324c0 ;  /* 0x000324c06060c836 */ /* 0x003fc60000000000 */
[C---:B------:R-:W-:Y:S02]  /*65a0*/  ISETP.NE.AND P3, PT, R18.reuse, 0x2, PT ;  /* 0x000000021200780c */ /* 0x040fe40003f65270 */
[----:B------:R-:W-:Y:S02]  /*65b0*/  @!P4 PRMT R96, RZ, 0x654, R96 ;  /* 0x00000654ff60c816 */ /* 0x000fe40000000060 */
[----:B--2---:R-:W-:Y:S02]  /*65c0*/  SEL R33, RZ, 0x1, P3 ;  /* 0x00000001ff217807 */ /* 0x004fe40001800000 */
        /* <DEDUP_REMOVED lines=9> */
.L_x_5635:
[----:B------:R-:W2:Y:S01]  /*6660*/  LDL R3, [R1+0x1c] ;  /* 0x00001c0001037983 */ /* 0x000ea20000100800 */
[----:B------:R-:W0:Y:S01]  /*6670*/  LDC R0, c[0x0][0x448] ;  /* 0x00011200ff007b82 */ /* 0x000e220000000800 */
[----:B------:R-:W-:Y:S01]  /*6680*/  IMAD.MOV.U32 R215, RZ, RZ, RZ ;  /* 0x000000ffffd77224 */ /* 0x000fe200078e00ff */
[----:B0-----:R-:W-:-:S13]  /*6690*/  ISETP.NE.AND P1, PT, R0, 0x1, PT ;  /* 0x000000010000780c */ /* 0x001fda0003f25270 */
[----:B------:R-:W0:Y:S08]  /*66a0*/  @P1 LDC R0, c[0x0][0x44c] ;  /* 0x00011300ff001b82 */ /* 0x000e300000000800 */
[----:B------:R-:W1:Y:S01]  /*66b0*/  @P1 LDC R5, c[0x0][0x450] ;  /* 0x00011400ff051b82 */ /* 0x000e620000000800 */
[----:B--2---:R-:W-:-:S04]  /*66c0*/  VIADD R3, R3, 0x7f ;  /* 0x0000007f03037836 */ /* 0x004fc80000000000 */
        /* <DEDUP_REMOVED lines=12> */
.L_x_5688:
[----:B------:R-:W-:Y:S04]  /*6790*/  BSSY B0, `(.L_x_5689) ;  /* 0x0000020000007945 */ /* 0x000fe80003800000 */
[----:B------:R-:W-:Y:S05]  /*67a0*/  @!P1 BRA `(.L_x_5690) ;  /* 0x0000000000789947 */ /* 0x000fea0003800000 */
[----:B------:R-:W2:Y:S01]  /*67b0*/  LDL R0, [R1+0x4c] ;  /* 0x00004c0001007983 */ /* 0x000ea20000100800 */
[----:B------:R-:W-:Y:S01]  /*67c0*/  ULDC UR4, c[0x0][0xae8] ;  /* 0x0002ba0000047ab9 */ /* 0x000fe20000000800 */
[----:B--2---:R-:W-:-:S04]  /*67d0*/  ISETP.NE.AND P0, PT, R0, RZ, PT ;  /* 0x000000ff0000720c */ /* 0x004fc80003f05270 */
        /* <DEDUP_REMOVED lines=27> */
.L_x_5690:
[----:B------:R-:W-:Y:S05]  /*6990*/  BSYNC B0 ;  /* 0x0000000000007941 */ /* 0x000fea0003800000 */
.L_x_5689:
[----:B------:R-:W2:Y:S01]  /*69a0*/  LDL R0, [R1+0x64] ;  /* 0x0000640001007983 */ /* 0x000ea20000100800 */
[----:B------:R-:W-:Y:S01]  /*69b0*/  PLOP3.LUT P0, PT, PT, PT, PT, 0x80, 0x0 ;  /* 0x000000000000781c */ /* 0x000fe20003f0f070 */
[----:B------:R-:W-:Y:S01]  /*69c0*/  IMAD.MOV.U32 R3, RZ, RZ, RZ ;  /* 0x000000ffff037224 */ /* 0x000fe200078e00ff */
[----:B------:R-:W-:Y:S01]  /*69d0*/  CS2R R150, SRZ ;  /* 0x0000000000967805 */ /* 0x000fe2000001ff00 */
[----:B------:R-:W-:Y:S01]  /*69e0*/  IMAD.MOV.U32 R154, RZ, RZ, RZ ;  /* 0x000000ffff9a7224 */ /* 0x000fe200078e00ff */
        /* <DEDUP_REMOVED lines=26> */
[----:B---3--:R-:W-:Y:S02]  /*6b90*/  CS2R R96, SRZ ;  /* 0x0000000000607805 */ /* 0x008fe4000001ff00 */
        /* <DEDUP_REMOVED lines=36> */
[----:B--2---:R-:W-:-:S05]  /*6de0*/  IMAD R0, R0, R215, RZ ;  /* 0x000000d700007224 */ /* 0x004fca00078e02ff */
[----:B------:R0:W-:Y:S01]  /*6df0*/  STL [R1+0x30], R0 ;  /* 0x0000300001007387 */ /* 0x0001e20000100800 */
[----:B------:R-:W-:-:S04]  /*6e00*/  VIADDMNMX R215, R0, R215, R10, PT ;  /* 0x000000d700d77246 */ /* 0x000fc8000380010a */
[----:B------:R-:W-:-:S13]  /*6e10*/  ISETP.GT.AND P1, PT, R215, R0, PT ;  /* 0x00000000d700720c */ /* 0x000fda0003f24270 */
[----:B0-----:R-:W-:Y:S05]  /*6e20*/  @!P1 BRA `(.L_x_5691) ;  /* 0x000000c000249947 */ /* 0x001fea0003800000 */
        /* <DEDUP_REMOVED lines=8> */
.L_x_5968:
[----:B-1----:R-:W-:Y:S01]  /*6eb0*/  LEA.HI R0, R14, R14, RZ, 0x1 ;  /* 0x0000000e0e007211 */ /* 0x002fe200078f08ff */
[----:B------:R-:W-:Y:S01]  /*6ec0*/  VIADD R24, R19, 0x18400 ;  /* 0x0001840013187836 */ /* 0x000fe20000000000 */
[----:B------:R-:W-:Y:S01]  /*6ed0*/  BSSY B6, `(.L_x_5693) ;  /* 0x000001d000067945 */ /* 0x000fe20003800000 */
[----:B------:R-:W-:Y:S01]  /*6ee0*/  IMAD.MOV.U32 R213, RZ, RZ, 0x40000040 ;  /* 0x40000040ffd57424 */ /* 0x000fe200078e00ff */
[----:B------:R-:W-:Y:S02]  /*6ef0*/  LOP3.LUT R3, R0, 0x7fffe, RZ, 0xc0, !PT ;  /* 0x0007fffe00037812 */ /* 0x000fe400078ec0ff */
[----:B------:R-:W-:-:S03]  /*6f00*/  LOP3.LUT P0, RZ, R24, 0x1bf, RZ, 0xc0, !PT ;  /* 0x000001bf18ff7812 */ /* 0x000fc6000780c0ff */
[----:B------:R-:W-:-:S04]  /*6f10*/  IMAD.IADD R3, R14, 0x1, -R3 ;  /* 0x000000010e037824 */ /* 0x000fc800078e0a03 */
[----:B------:R-:W-:-:S05]  /*6f20*/  IMAD R3, R3, 0x2000, R24 ;  /* 0x0000200003037824 */ /* 0x000fca00078e0218 */
[----:B------:R-:W-:Y:S01]  /*6f30*/  SHF.R.U32.HI R0, RZ, 0x4, R3 ;  /* 0x00000004ff007819 */ /* 0x000fe20000011603 */
[----:B------:R-:W-:-:S03]  /*6f40*/  VIADD R3, R3, 0xa000 ;  /* 0x0000a00003037836 */ /* 0x000fc60000000000 */
[----:B------:R-:W-:Y:S02]  /*6f50*/  LOP3.LUT R0, R0, 0x3fff, RZ, 0xc0, !PT ;  /* 0x00003fff00007812 */ /* 0x000fe400078ec0ff */
[----:B------:R-:W-:Y:S02]  /*6f60*/  SHF.R.U32.HI R3, RZ, 0x4, R3 ;  /* 0x00000004ff037819 */ /* 0x000fe40000011603 */
[----:B------:R-:W-:Y:S02]  /*6f70*/  LOP3.LUT R212, R0, 0x10000, RZ, 0xfc, !PT ;  /* 0x0001000000d47812 */ /* 0x000fe400078efcff */
        /* <DEDUP_REMOVED lines=18> */
.L_x_5694:
[----:B------:R-:W-:Y:S05]  /*70a0*/  BSYNC B6 ;  /* 0x0000000000067941 */ /* 0x000fea0003800000 */
.L_x_5693:
[----:B------:R-:W-:Y:S02]  /*70b0*/  ULDC UR4, c[0x0][0x3f4] ;  /* 0x0000fd0000047ab9 */ /* 0x000fe40000000800 */
[----:B------:R-:W-:-:S13]  /*70c0*/  ISETP.LT.AND P0, PT, RZ, UR4, PT ;  /* 0x00000004ff007c0c */ /* 0x000fda000bf01270 */
[----:B------:R-:W-:Y:S05]  /*70d0*/  @P0 BRA `(.L_x_5695) ;  /* 0x0000000000400947 */ /* 0x000fea0003800000 */
[----:B------:R-:W2:Y:S02]  /*70e0*/  LDL R20, [R1+0x60] ;  /* 0x0000600001147983 */ /* 0x000ea40000100800 */
[----:B--2---:R-:W-:-:S04]  /*70f0*/  LEA.HI R0, R20, R20, RZ, 0x1 ;  /* 0x0000001414007211 */ /* 0x004fc800078f08ff */
        /* <DEDUP_REMOVED lines=8> */
.L_x_5698:
[----:B--2---:R2:W3:Y:S02]  /*7180*/  SYNCS.PHASECHK.TRANS64.TRYWAIT P0, [R19+URZ+0x32400], R4 ;  /* 0x03240004130075a7 */ /* 0x0044e4000800017f */
[----:B---3--:R-:W-:Y:S05]  /*7190*/  @!P0 NANOSLEEP.SYNCS 0x989680 ;  /* 0x009896800000895d */ /* 0x008fea0003900000 */
[----:B------:R-:W3:Y:S02]  /*71a0*/  @!P0 SYNCS.PHASECHK.TRANS64 P0, [R19+URZ+0x32400], R4 ;  /* 0x03240004130085a7 */ /* 0x000ee4000800007f */
[----:B---3--:R-:W-:Y:S05]  /*71b0*/  @!P0 BRA `(.L_x_5698) ;  /* 0xfffffffc00f08947 */ /* 0x008fea000383ffff */
.L_x_5697:
[----:B------:R-:W-:Y:S05]  /*71c0*/  BSYNC B0 ;  /* 0x0000000000007941 */ /* 0x000fea0003800000 */
.L_x_5696:
[----:B------:R-:W-:Y:S05]  /*71d0*/  BRA `(.L_x_5699) ;  /* 0x0000002c00d07947 */ /* 0x000fea0003800000 */
.L_x_5695:
        /* <DEDUP_REMOVED lines=30> */
.L_x_5701:
[----:B------:R-:W-:Y:S05]  /*73c0*/  BSYNC B6 ;  /* 0x0000000000067941 */ /* 0x000fea0003800000 */
.L_x_5700:
[----:B------:R-:W2:Y:S01]  /*73d0*/  LDL R35, [R1+0x1c] ;  /* 0x00001c0001237983 */ /* 0x000ea20000100800 */
[----:B------:R-:W-:Y:S01]  /*73e0*/  LEA.HI R31, R31, R26, RZ, 0x2 ;  /* 0x0000001a1f1f7211 */ /* 0x000fe200078f10ff */
[----:B------:R-:W-:Y:S01]  /*73f0*/  ULDC.U8 UR4, c[0x0][0x410] ;  /* 0x0001040000047ab9 */ /* 0x000fe20000000000 */
[----:B------:R-:W-:Y:S01]  /*7400*/  BSSY B0, `(.L_x_5702) ;  /* 0x00002c9000007945 */ /* 0x000fe20003800000 */
[----:B------:R-:W-:Y:S02]  /*7410*/  ISETP.NE.AND P0, PT, RZ, UR4, PT ;  /* 0x00000004ff007c0c */ /* 0x000fe4000bf05270 */
[----:B------:R-:W-:Y:S02]  /*7420*/  SHF.R.S32.HI R3, RZ, 0x1f, R31 ;  /* 0x0000001fff037819 */ /* 0x000fe4000001141f */
[----:B------:R-:W-:Y:S02]  /*7430*/  LOP3.LUT R31, R31, 0xfffffffc, RZ, 0xc0, !PT ;  /* 0xfffffffc1f1f7812 */ /* 0x000fe400078ec0ff */
[----:B------:R-:W-:-:S03]  /*7440*/  LEA.HI R3, R3, R22, RZ, 0x3 ;  /* 0x0000001603037211 */ /* 0x000fc600078f18ff */
[----:B------:R-:W-:Y:S01]  /*7450*/  IMAD.IADD R26, R26, 0x1, -R31 ;  /* 0x000000011a1a7824 */ /* 0x000fe200078e0a1f */
[----:B------:R-:W-:-:S05]  /*7460*/  LOP3.LUT R3, R3, 0xfffffff8, RZ, 0xc0, !PT ;  /* 0xfffffff803037812 */ /* 0x000fca00078ec0ff */
[C---:B------:R-:W-:Y:S02]  /*7470*/  IMAD.IADD R37, R22.reuse, 0x1, -R3 ;  /* 0x0000000116257824 */ /* 0x040fe400078e0a03 */
[----:B--2---:R-:W-:Y:S01]  /*7480*/  IMAD.IADD R41, R22, 0x1, R35 ;  /* 0x0000000116297824 */ /* 0x004fe200078e0223 */
        /* <DEDUP_REMOVED lines=36> */
.L_x_5974:
[----:B------:R-:W5:Y:S01]  /*76d0*/  LDL R8, [R1+0x18] ;  /* 0x0000180001087983 */ /* 0x000f620000100800 */
[----:B------:R-:W-:Y:S01]  /*76e0*/  BSSY B1, `(.L_x_5705) ;  /* 0x000001e000017945 */ /* 0x000fe20003800000 */
[----:B------:R-:W-:Y:S02]  /*76f0*/  CS2R R26, SRZ ;  /* 0x00000000001a7805 */ /* 0x000fe4000001ff00 */
[----:B------:R-:W-:Y:S02]  /*7700*/  CS2R R24, SRZ ;  /* 0x0000000000187805 */ /* 0x000fe4000001ff00 */
[----:B------:R-:W-:Y:S02]  /*7710*/  CS2R R28, SRZ ;  /* 0x00000000001c7805 */ /* 0x000fe4000001ff00 */
[----:B------:R-:W-:Y:S01]  /*7720*/  CS2R R20, SRZ ;  /* 0x0000000000147805 */ /* 0x000fe2000001ff00 */
[----:B-----5:R-:W-:-:S05]  /*7730*/  IMAD R36, R8, R36, RZ ;  /* 0x0000002408247224 */ /* 0x020fca00078e02ff */
[----:B------:R-:W-:-:S13]  /*7740*/  ISETP.GE.AND P0, PT, R41, R36, PT ;  /* 0x000000242900720c */ /* 0x000fda0003f06270 */
        /* <DEDUP_REMOVED lines=8> */
[C---:B------:R-:W-:Y:S02]  /*77d0*/  @!P2 IMAD.WIDE R32, R200.reuse, 0x2, R8 ;  /* 0x00000002c820a825 */ /* 0x040fe400078e0208 */
        /* <DEDUP_REMOVED lines=14> */
.L_x_5706:
[----:B------:R-:W-:Y:S05]  /*78c0*/  BSYNC B1 ;  /* 0x0000000000017941 */ /* 0x000fea0003800000 */
.L_x_5705:
        /* <DEDUP_REMOVED lines=16> */
[----:B-1----:R-:W1:Y:S04]  /*79d0*/  SHFL.IDX PT, R4, R4, 0x1, 0x1c1f ;  /* 0x003c1f0004047f89 */ /* 0x002e6800000e0000 */
[----:B------:R-:W3:Y:S04]  /*79e0*/  SHFL.IDX PT, R7, R7, 0x1, 0x1c1f ;  /* 0x003c1f0007077f89 */ /* 0x000ee800000e0000 */
[----:B0-----:R-:W4:Y:S02]  /*79f0*/  SHFL.IDX PT, R30, R30, 0x1, 0x1c1f ;  /* 0x003c1f001e1e7f89 */ /* 0x001f2400000e0000 */
.L_x_5980:
[----:B------:R-:W5:Y:S01]  /*7a00*/  LDL R5, [R1+0x60] ;  /* 0x0000600001057983 */ /* 0x000f620000100800 */
[----:B------:R-:W-:Y:S01]  /*7a10*/  VIADD R41, R41, 0x40 ;  /* 0x0000004029297836 */ /* 0x000fe20000000000 */
[----:B------:R-:W-:Y:S01]  /*7a20*/  BSSY B1, `(.L_x_5708) ;  /* 0x0000020000017945 */ /* 0x000fe20003800000 */
[----:B------:R-:W-:Y:S02]  /*7a30*/  CS2R R10, SRZ ;  /* 0x00000000000a7805 */ /* 0x000fe4000001ff00 */
[----:B------:R-:W-:Y:S02]  /*7a40*/  CS2R R14, SRZ ;  /* 0x00000000000e7805 */ /* 0x000fe4000001ff00 */
[----:B------:R-:W-:Y:S02]  /*7a50*/  CS2R R12, SRZ ;  /* 0x00000000000c7805 */ /* 0x000fe4000001ff00 */
[----:B------:R-:W-:Y:S02]  /*7a60*/  ISETP.GE.AND P0, PT, R41, R36, PT ;  /* 0x000000242900720c */ /* 0x000fe40003f06270 */
[----:B-----5:R-:W-:-:S04]  /*7a70*/  LEA.HI R0, R5, R5, RZ, 0x1 ;  /* 0x0000000505007211 */ /* 0x020fc800078f08ff */
[----:B------:R-:W-:-:S05]  /*7a80*/  LOP3.LUT R0, R0, 0xfffffffe, RZ, 0xc0, !PT ;  /* 0xfffffffe00007812 */ /* 0x000fca00078ec0ff */
[----:B------:R-:W-:-:S05]  /*7a90*/  IMAD.IADD R0, R5, 0x1, -R0 ;  /* 0x0000000105007824 */ /* 0x000fca00078e0a00 */
[----:B------:R-:W-:Y:S01]  /*7aa0*/  SHF.L.U32 R34, R0, 0x1f, RZ ;  /* 0x0000001f00227819 */ /* 0x000fe200000006ff */
[----:B------:R-:W-:Y:S06]  /*7ab0*/  @P0 BRA `(.L_x_5709) ;  /* 0x0000000000580947 */ /* 0x000fec0003800000 */
[----:B------:R-:W-:Y:S01]  /*7ac0*/  ULDC UR4, c[0x0][0x3f4] ;  /* 0x0000fd0000047ab9 */ /* 0x000fe20000000800 */
[----:B--2---:R-:W-:Y:S01]  /*7ad0*/  IMAD.MOV.U32 R5, RZ, RZ, R3 ;  /* 0x000000ffff057224 */ /* 0x004fe200078e0003 */
[----:B------:R-:W-:Y:S02]  /*7ae0*/  ISETP.GE.AND P2, PT, R200, UR4, PT ;  /* 0x00000004c8007c0c */ /* 0x000fe4000bf46270 */
[----:B------:R-:W-:Y:S02]  /*7af0*/  CS2R R14, SRZ ;  /* 0x00000000000e7805 */ /* 0x000fe4000001ff00 */
[----:B------:R-:W-:Y:S01]  /*7b00*/  ISETP.GE.AND P3, PT, R203, UR4, PT ;  /* 0x00000004cb007c0c */ /* 0x000fe2000bf66270 */
[----:B----4-:R-:W-:Y:S02]  /*7b10*/  IMAD.MOV.U32 R10, RZ, RZ, R30 ;  /* 0x000000ffff0a7224 */ /* 0x010fe400078e001e */
[----:B---3--:R-:W-:-:S06]  /*7b20*/  IMAD.MOV.U32 R11, RZ, RZ, R7 ;  /* 0x000000ffff0b7224 */ /* 0x008fcc00078e0007 */
[----:B-1----:R-:W-:-:S04]  /*7b30*/  @!P2 IMAD.WIDE R32, R200, 0x2, R4 ;  /* 0x00000002c820a825 */ /* 0x002fc800078e0204 */
[C---:B------:R-:W-:Y:S01]  /*7b40*/  @!P3 SHF.L.U64.HI R38, R203.reuse, 0x1, R38 ;  /* 0x00000001cb26b819 */ /* 0x040fe20000010226 */
[----:B------:R-:W-:Y:S01]  /*7b50*/  @!P3 IMAD.SHL.U32 R5, R203, 0x2, RZ ;  /* 0x00000002cb05b824 */ /* 0x000fe200078e00ff */
[----:B------:R-:W-:Y:S02]  /*7b60*/  CS2R R8, SRZ ;  /* 0x0000000000087805 */ /* 0x000fe4000001ff00 */
[----:B------:R-:W-:Y:S01]  /*7b70*/  CS2R R12, SRZ ;  /* 0x00000000000c7805 */ /* 0x000fe2000001ff00 */
[----:B------:R0:W5:Y:S01]  /*7b80*/  @!P2 LD.E.64 R14, desc[UR40][R32.64] ;  /* 0x00000028200ea980 */ /* 0x000162000c101b00 */
[-C--:B------:R-:W-:Y:S02]  /*7b90*/  @!P3 IADD3 R4, P0, R4, R5.reuse, RZ ;  /* 0x000000050404b210 */ /* 0x080fe40007f1e0ff */
[----:B------:R-:W-:Y:S01]  /*7ba0*/  @!P3 IADD3 R6, P1, R30, R5, RZ ;  /* 0x000000051e06b210 */ /* 0x000fe20007f3e0ff */
[----:B------:R-:W-:Y:S01]  /*7bb0*/  @!P2 IMAD.WIDE R30, R200, 0x2, R10 ;  /* 0x00000002c81ea825 */ /* 0x000fe200078e020a */
[----:B------:R-:W-:-:S03]  /*7bc0*/  CS2R R10, SRZ ;  /* 0x00000000000a7805 */ /* 0x000fc6000001ff00 */
[--C-:B------:R-:W-:Y:S01]  /*7bd0*/  @!P3 IMAD.X R5, R3, 0x1, R38.reuse, P0 ;  /* 0x000000010305b824 */ /* 0x100fe200000e0626 */
[----:B------:R0:W5:Y:S01]  /*7be0*/  @!P2 LD.E.64 R8, desc[UR40][R30.64] ;  /* 0x000000281e08a980 */ /* 0x000162000c101b00 */
[----:B------:R-:W-:-:S03]  /*7bf0*/  @!P3 IMAD.X R7, R7, 0x1, R38, P1 ;  /* 0x000000010707b824 */ /* 0x000fc600008e0626 */
[----:B------:R0:W5:Y:S04]  /*7c00*/  @!P3 LD.E.64 R12, desc[UR40][R4.64] ;  /* 0x00000028040cb980 */ /* 0x000168000c101b00 */
[----:B------:R0:W5:Y:S02]  /*7c10*/  @!P3 LD.E.64 R10, desc[UR40][R6.64] ;  /* 0x00000028060ab980 */ /* 0x000164000c101b00 */
.L_x_5709:
[----:B------:R-:W-:Y:S05]  /*7c20*/  BSYNC B1 ;  /* 0x0000000000017941 */ /* 0x000fea0003800000 */
.L_x_5708:
[----:B0---4-:R-:W4:Y:S01]  /*7c30*/  LDL R30, [R1+0x34] ;  /* 0x00003400011e7983 */ /* 0x011f220000100800 */
[----:B------:R-:W0:Y:S01]  /*7c40*/  SYNCS.PHASECHK.TRANS64.TRYWAIT P0, [R19+URZ+0x32400], R34 ;  /* 0x03240022130075a7 */ /* 0x000e22000800017f */
[----:B--2---:R-:W-:Y:S01]  /*7c50*/  IMAD.SHL.U32 R3, R37, 0x40, RZ ;  /* 0x0000004025037824 */ /* 0x004fe200078e00ff */
[----:B------:R-:W-:Y:S01]  /*7c60*/  VIADDMNMX R31, R36, -R35, 0x80, PT ;  /* 0x00000080241f7446 */ /* 0x000fe20003800923 */
[----:B-----5:R-:W-:Y:S01]  /*7c70*/  IMAD.MOV.U32 R5, RZ, RZ, R8 ;  /* 0x000000ffff057224 */ /* 0x020fe200078e0008 */
[----:B------:R-:W-:Y:S01]  /*7c80*/  BSSY B1, `(.L_x_5710) ;  /* 0x0000019000017945 */ /* 0x000fe20003800000 */
[----:B---3--:R-:W-:Y:S01]  /*7c90*/  IMAD.MOV.U32 R7, RZ, RZ, R14 ;  /* 0x000000ffff077224 */ /* 0x008fe200078e000e */
[----:B------:R-:W-:Y:S01]  /*7ca0*/  LOP3.LUT R3, R3, 0x1c0, RZ, 0xc0, !PT ;  /* 0x000001c003037812 */ /* 0x000fe200078ec0ff */
[----:B------:R-:W-:Y:S01]  /*7cb0*/  IMAD.MOV.U32 R6, RZ, RZ, R11 ;  /* 0x000000ffff067224 */ /* 0x000fe200078e000b */
[----:B------:R-:W-:Y:S01]  /*7cc0*/  PRMT R44, R5, 0x7610, R44 ;  /* 0x00007610052c7816 */ /* 0x000fe2000000002c */
[----:B------:R-:W-:Y:S01]  /*7cd0*/  IMAD.MOV.U32 R5, RZ, RZ, R10 ;  /* 0x000000ffff057224 */ /* 0x000fe200078e000a */
[----:B-1----:R-:W-:-:S02]  /*7ce0*/  LOP3.LUT R4, R3, 0x18, R16, 0xf8, !PT ;  /* 0x0000001803047812 */ /* 0x002fc400078ef810 */
[----:B------:R-:W-:Y:S02]  /*7cf0*/  SHF.R.U32.HI R3, RZ, 0x3, R3 ;  /* 0x00000003ff037819 */ /* 0x000fe40000011603 */
[----:B------:R-:W-:Y:S02]  /*7d00*/  PRMT R46, R46, 0x5410, R7 ;  /* 0x000054102e2e7816 */ /* 0x000fe40000000007 */
[----:B------:R-:W-:Y:S01]  /*7d10*/  LOP3.LUT R3, R4, R3, RZ, 0x3c, !PT ;  /* 0x0000000304037212 */ /* 0x000fe200078e3cff */
[----:B------:R-:W-:Y:S01]  /*7d20*/  IMAD.MOV.U32 R4, RZ, RZ, R9 ;  /* 0x000000ffff047224 */ /* 0x000fe200078e0009 */
[----:B------:R-:W-:Y:S01]  /*7d30*/  PRMT R45, R5, 0x5410, R6 ;  /* 0x00005410052d7816 */ /* 0x000fe20000000006 */
[----:B------:R-:W-:Y:S01]  /*7d40*/  IMAD.MOV.U32 R5, RZ, RZ, R13 ;  /* 0x000000ffff057224 */ /* 0x000fe200078e000d */
[----:B------:R-:W-:Y:S02]  /*7d50*/  LOP3.LUT P2, RZ, R37, 0x4, RZ, 0xc0, !PT ;  /* 0x0000000425ff7812 */ /* 0x000fe4000784c0ff */
[----:B------:R-:W-:Y:S01]  /*7d60*/  PRMT R44, R44, 0x5410, R4 ;  /* 0x000054102c2c7816 */ /* 0x000fe20000000004 */
[----:B------:R-:W-:Y:S01]  /*7d70*/  IMAD.MOV.U32 R4, RZ, RZ, R12 ;  /* 0x000000ffff047224 */ /* 0x000fe200078e000c */
[----:B------:R-:W-:-:S04]  /*7d80*/  ISETP.GE.AND P1, PT, R22, R31, PT ;  /* 0x0000001f1600720c */ /* 0x000fc80003f26270 */
[----:B------:R-:W-:Y:S01]  /*7d90*/  PRMT R47, R47, 0x5410, R4 ;  /* 0x000054102f2f7816 */ /* 0x000fe20000000004 */
[----:B----4-:R-:W-:Y:S02]  /*7da0*/  IMAD R30, R30, 0x200, R3 ;  /* 0x000002001e1e7824 */ /* 0x010fe400078e0203 */
[----:B------:R-:W-:Y:S02]  /*7db0*/  IMAD.MOV.U32 R3, RZ, RZ, R15 ;  /* 0x000000ffff037224 */ /* 0x000fe400078e000f */
[----:B------:R-:W-:-:S03]  /*7dc0*/  IMAD R30, R30, 0x2, R19 ;  /* 0x000000021e1e7824 */ /* 0x000fc600078e0213 */
[----:B------:R-:W-:Y:S01]  /*7dd0*/  PRMT R46, R3, 0x7610, R46 ;  /* 0x00007610032e7816 */ /* 0x000fe2000000002e */
[C---:B------:R-:W-:Y:S02]  /*7de0*/  VIADD R4, R30.reuse, 0x18400 ;  /* 0x000184001e047836 */ /* 0x040fe40000000000 */
[----:B------:R-:W-:Y:S01]  /*7df0*/  VIADD R3, R30, 0x18440 ;  /* 0x000184401e037836 */ /* 0x000fe20000000000 */
[----:B0-----:R-:W-:Y:S06]  /*7e00*/  @!P0 BRA `(.L_x_5711) ;  /* 0x000001a800288947 */ /* 0x001fec0003800000 */
.L_x_5981:
[----:B------:R-:W-:Y:S05]  /*7e10*/  BSYNC B1 ;  /* 0x0000000000017941 */ /* 0x000fea0003800000 */
.L_x_5710:
        /* <DEDUP_REMOVED lines=17> */
[----:B0-----:R-:W-:Y:S01]  /*7f30*/  IMAD.U32 R34, R33, 0x10000, RZ ;  /* 0x0001000021227824 */ /* 0x001fe200078e00ff */
        /* <DEDUP_REMOVED lines=37> */
.L_x_5715:
[----:B------:R-:W-:Y:S05]  /*8190*/  BSYNC B2 ;  /* 0x0000000000027941 */ /* 0x000fea0003800000 */
.L_x_5714:
        /* <DEDUP_REMOVED lines=47> */
.L_x_5713:
[----:B------:R-:W-:Y:S05]  /*8490*/  BSYNC B1 ;  /* 0x0000000000017941 */ /* 0x000fea0003800000 */
.L_x_5712:
[----:B-12---:R-:W-:-:S05]  /*84a0*/  VIADD R4, R22, 0x40 ;  /* 0x0000004016047836 */ /* 0x006fca0000000000 */
[----:B------:R-:W-:-:S13]  /*84b0*/  ISETP.GE.AND P0, PT, R4, R31, PT ;  /* 0x0000001f0400720c */ /* 0x000fda0003f06270 */
        /* <DEDUP_REMOVED lines=52> */
.L_x_5718:
[----:B------:R-:W-:Y:S05]  /*8800*/  BSYNC B1 ;  /* 0x0000000000017941 */ /* 0x000fea0003800000 */
.L_x_5717:
        /* <DEDUP_REMOVED lines=48> */
.L_x_5703:
        /* <DEDUP_REMOVED lines=30> */
[----:B------:R-:W2:Y:S01]  /*8cf0*/  LDL R0, [R1+0x18] ;  /* 0x0000180001007983 */ /* 0x000ea20000100800 */
[----:B------:R-:W1:Y:S03]  /*8d00*/  LDC R39, c[0x0][0x3f4] ;  /* 0x0000fd00ff277b82 */ /* 0x000e660000000800 */
[----:B------:R-:W3:Y:S04]  /*8d10*/  SHFL.IDX PT, R3, R24, RZ, 0x1c1f ;  /* 0x001c1fff18037589 */ /* 0x000ee800000e0000 */
[----:B------:R-:W-:Y:S04]  /*8d20*/  SHFL.IDX PT, R14, R27, RZ, 0x1c1f ;  /* 0x001c1fff1b0e7589 */ /* 0x000fe800000e0000 */
[----:B------:R-:W-:Y:S01]  /*8d30*/  SHFL.IDX PT, R4, R25, RZ, 0x1c1f ;  /* 0x001c1fff19047589 */ /* 0x000fe200000e0000 */
[----:B-1----:R-:W-:Y:S01]  /*8d40*/  ISETP.GE.AND P0, PT, R16, R39, PT ;  /* 0x000000271000720c */ /* 0x002fe20003f06270 */
[----:B--2---:R-:W-:-:S02]  /*8d50*/  IMAD R34, R0, R34, RZ ;  /* 0x0000002200227224 */ /* 0x004fc400078e02ff */
[----:B------:R-:W1:Y:S03]  /*8d60*/  SHFL.IDX PT, R0, R26, RZ, 0x1c1f ;  /* 0x001c1fff1a007589 */ /* 0x000e6600000e0000 */
[----:B------:R-:W-:-:S13]  /*8d70*/  ISETP.GE.OR P1, PT, R41, R34, P0 ;  /* 0x000000222900720c */ /* 0x000fda0000726670 */
[C---:B------:R-:W-:Y:S01]  /*8d80*/  @!P1 IMAD.SHL.U32 R5, R16.reuse, 0x2, RZ ;  /* 0x0000000210059824 */ /* 0x040fe200078e00ff */
[----:B------:R-:W-:-:S04]  /*8d90*/  @!P1 SHF.L.U64.HI R21, R16, 0x1, R43 ;  /* 0x0000000110159819 */ /* 0x000fc8000001022b */
[----:B---3--:R-:W-:-:S05]  /*8da0*/  @!P1 IADD3 R6, P2, R3, R5, RZ ;  /* 0x0000000503069210 */ /* 0x008fca0007f5e0ff */
[----:B-1----:R-:W-:-:S05]  /*8db0*/  @!P1 IMAD.X R7, R0, 0x1, R21, P2 ;  /* 0x0000000100079824 */ /* 0x002fca00010e0615 */
[----:B------:R-:W2:Y:S01]  /*8dc0*/  @!P1 LD.E.128 R8, desc[UR40][R6.64] ;  /* 0x0000002806089980 */ /* 0x000ea2000c101d00 */
[----:B------:R-:W-:-:S05]  /*8dd0*/  @!P1 IADD3 R14, P2, R14, R5, RZ ;  /* 0x000000050e0e9210 */ /* 0x000fca0007f5e0ff */
[----:B------:R-:W-:Y:S02]  /*8de0*/  @!P1 IMAD.X R5, R4, 0x1, R21, P2 ;  /* 0x0000000104059824 */ /* 0x000fe400010e0615 */
[----:B------:R-:W-:-:S06]  /*8df0*/  @!P1 IMAD.MOV.U32 R4, RZ, RZ, R14 ;  /* 0x000000ffff049224 */ /* 0x000fcc00078e000e */
[----:B------:R-:W3:Y:S01]  /*8e00*/  @!P1 LD.E.128 R4, desc[UR40][R4.64] ;  /* 0x0000002804049980 */ /* 0x000ee2000c101d00 */
[----:B------:R-:W-:Y:S02]  /*8e10*/  CS2R R20, SRZ ;  /* 0x0000000000147805 */ /* 0x000fe4000001ff00 */
[----:B------:R-:W-:Y:S02]  /*8e20*/  CS2R R28, SRZ ;  /* 0x00000000001c7805 */ /* 0x000fe4000001ff00 */
[----:B------:R-:W-:Y:S01]  /*8e30*/  CS2R R30, SRZ ;  /* 0x00000000001e7805 */ /* 0x000fe2000001ff00 */
[----:B------:R-:W1:Y:S01]  /*8e40*/  SHFL.IDX PT, R24, R24, 0x1, 0x1c1f ;  /* 0x003c1f0018187f89 */ /* 0x000e6200000e0000 */
[----:B------:R-:W-:-:S03]  /*8e50*/  CS2R R32, SRZ ;  /* 0x0000000000207805 */ /* 0x000fc6000001ff00 */
[----:B------:R4:W0:Y:S04]  /*8e60*/  SHFL.IDX PT, R14, R27, 0x1, 0x1c1f ;  /* 0x003c1f001b0e7f89 */ /* 0x00082800000e0000 */
[----:B------:R-:W0:Y:S01]  /*8e70*/  SHFL.IDX PT, R25, R25, 0x1, 0x1c1f ;  /* 0x003c1f0019197f89 */ /* 0x000e2200000e0000 */
[----:B--2---:R-:W-:Y:S02]  /*8e80*/  @!P1 IMAD.MOV.U32 R21, RZ, RZ, R9 ;  /* 0x000000ffff159224 */ /* 0x004fe400078e0009 */
[----:B------:R-:W-:Y:S02]  /*8e90*/  @!P1 IMAD.MOV.U32 R20, RZ, RZ, R8 ;  /* 0x000000ffff149224 */ /* 0x000fe400078e0008 */
[----:B------:R-:W-:Y:S02]  /*8ea0*/  IMAD.MOV.U32 R3, RZ, RZ, R21 ;  /* 0x000000ffff037224 */ /* 0x000fe400078e0015 */
[----:B------:R-:W-:-:S02]  /*8eb0*/  IMAD.MOV.U32 R0, RZ, RZ, R20 ;  /* 0x000000ffff007224 */ /* 0x000fc400078e0014 */
[----:B------:R-:W-:Y:S01]  /*8ec0*/  @!P1 IMAD.MOV.U32 R28, RZ, RZ, R10 ;  /* 0x000000ffff1c9224 */ /* 0x000fe200078e000a */
[----:B------:R-:W-:Y:S01]  /*8ed0*/  PRMT R49, R3, 0x7610, R49 ;  /* 0x0000761003317816 */ /* 0x000fe20000000031 */
[----:B------:R-:W-:Y:S01]  /*8ee0*/  @!P1 IMAD.MOV.U32 R29, RZ, RZ, R11 ;  /* 0x000000ffff1d9224 */ /* 0x000fe200078e000b */
[----:B------:R4:W2:Y:S01]  /*8ef0*/  SHFL.IDX PT, R3, R26, 0x1, 0x1c1f ;  /* 0x003c1f001a037f89 */ /* 0x0008a200000e0000 */
[----:B------:R-:W-:Y:S01]  /*8f00*/  PRMT R36, R36, 0x5410, R0 ;  /* 0x0000541024247816 */ /* 0x000fe20000000000 */
[----:B------:R-:W-:Y:S02]  /*8f10*/  IMAD.MOV.U32 R0, RZ, RZ, R28 ;  /* 0x000000ffff007224 */ /* 0x000fe400078e001c */
[----:B---3--:R-:W-:Y:S02]  /*8f20*/  @!P1 IMAD.MOV.U32 R30, RZ, RZ, R4 ;  /* 0x000000ffff1e9224 */ /* 0x008fe400078e0004 */
[----:B------:R-:W-:Y:S01]  /*8f30*/  @!P1 IMAD.MOV.U32 R31, RZ, RZ, R5 ;  /* 0x000000ffff1f9224 */ /* 0x000fe200078e0005 */
[----:B------:R-:W-:Y:S01]  /*8f40*/  PRMT R35, R0, 0x7610, R35 ;  /* 0x0000761000237816 */ /* 0x000fe20000000023 */
[----:B------:R-:W-:-:S02]  /*8f50*/  @!P1 IMAD.MOV.U32 R32, RZ, RZ, R6 ;  /* 0x000000ffff209224 */ /* 0x000fc400078e0006 */
[----:B------:R-:W-:Y:S02]  /*8f60*/  @!P1 IMAD.MOV.U32 R33, RZ, RZ, R7 ;  /* 0x000000ffff219224 */ /* 0x000fe400078e0007 */
[----:B------:R-:W-:Y:S02]  /*8f70*/  IMAD.MOV.U32 R0, RZ, RZ, R30 ;  /* 0x000000ffff007224 */ /* 0x000fe400078e001e */
[----:B------:R-:W-:Y:S02]  /*8f80*/  IMAD.MOV.U32 R4, RZ, RZ, R31 ;  /* 0x000000ffff047224 */ /* 0x000fe400078e001f */
[----:B------:R-:W-:Y:S02]  /*8f90*/  IMAD.MOV.U32 R5, RZ, RZ, R32 ;  /* 0x000000ffff057224 */ /* 0x000fe400078e0020 */
[----:B------:R-:W-:Y:S01]  /*8fa0*/  IMAD.MOV.U32 R8, RZ, RZ, R29 ;  /* 0x000000ffff087224 */ /* 0x000fe200078e001d */
[----:B------:R-:W-:Y:S01]  /*8fb0*/  PRMT R35, R35, 0x5410, R4 ;  /* 0x0000541023237816 */ /* 0x000fe20000000004 */
[----:B------:R-:W-:Y:S01]  /*8fc0*/  IMAD.MOV.U32 R6, RZ, RZ, R33 ;  /* 0x000000ffff067224 */ /* 0x000fe200078e0021 */
[----:B------:R-:W-:-:S02]  /*8fd0*/  PRMT R45, R0, 0x5410, R5 ;  /* 0x00005410002d7816 */ /* 0x000fc40000000005 */
[----:B------:R-:W-:Y:S02]  /*8fe0*/  CS2R R4, SRZ ;  /* 0x0000000000047805 */ /* 0x000fe4000001ff00 */
[----:B------:R-:W-:Y:S02]  /*8ff0*/  PRMT R36, R8, 0x7610, R36 ;  /* 0x0000761008247816 */ /* 0x000fe40000000024 */
[----:B012-4-:R-:W-:-:S07]  /*9000*/  PRMT R48, R6, 0x7610, R48 ;  /* 0x0000761006307816 */ /* 0x017fce0000000030 */
.L_x_5991:
        /* <DEDUP_REMOVED lines=24> */
.L_x_5721:
[----:B------:R-:W-:Y:S05]  /*9190*/  BSYNC B1 ;  /* 0x0000000000017941 */ /* 0x000fea0003800000 */
.L_x_5720:
[----:B------:R-:W2:Y:S01]  /*91a0*/  LDL R3, [R1+0x1c] ;  /* 0x00001c0001037983 */ /* 0x000ea20000100800 */
[----:B------:R-:W0:Y:S01]  /*91b0*/  SYNCS.PHASECHK.TRANS64.TRYWAIT P1, [R19+URZ+0x32400], R12 ;  /* 0x0324000c130075a7 */ /* 0x000e22000802017f */
[----:B------:R-:W-:Y:S01]  /*91c0*/  VIADD R15, R22, 0x40 ;  /* 0x00000040160f7836 */ /* 0x000fe20000000000 */
[----:B------:R-:W-:Y:S01]  /*91d0*/  BSSY B1, `(.L_x_5722) ;  /* 0x0000013000017945 */ /* 0x000fe20003800000 */
[----:B-----5:R-:W-:Y:S02]  /*91e0*/  IMAD.MOV.U32 R13, RZ, RZ, R4 ;  /* 0x000000ffff0d7224 */ /* 0x020fe400078e0004 */
[----:B------:R-:W-:-:S03]  /*91f0*/  IMAD.MOV.U32 R14, RZ, RZ, R5 ;  /* 0x000000ffff0e7224 */ /* 0x000fc600078e0005 */
[----:B------:R-:W-:Y:S01]  /*9200*/  PRMT R55, R13, 0x7610, R55 ;  /* 0x000076100d377816 */ /* 0x000fe20000000037 */
[----:B------:R-:W-:Y:S01]  /*9210*/  IMAD.MOV.U32 R13, RZ, RZ, R7 ;  /* 0x000000ffff0d7224 */ /* 0x000fe200078e0007 */
[----:B------:R-:W-:Y:S01]  /*9220*/  PRMT R56, R14, 0x7610, R56 ;  /* 0x000076100e387816 */ /* 0x000fe20000000038 */
[----:B------:R-:W-:-:S03]  /*9230*/  IMAD.MOV.U32 R14, RZ, RZ, R8 ;  /* 0x000000ffff0e7224 */ /* 0x000fc600078e0008 */
[----:B------:R-:W-:Y:S02]  /*9240*/  PRMT R55, R55, 0x5410, R13 ;  /* 0x0000541037377816 */ /* 0x000fe4000000000d */
[----:B------:R-:W-:Y:S02]  /*9250*/  PRMT R56, R56, 0x5410, R14 ;  /* 0x0000541038387816 */ /* 0x000fe4000000000e */
[----:B--2---:R-:W-:Y:S01]  /*9260*/  VIADDMNMX R3, R34, -R3, 0x80, PT ;  /* 0x0000008022037446 */ /* 0x004fe20003800903 */
[----:B------:R-:W-:-:S03]  /*9270*/  IMAD.MOV.U32 R34, RZ, RZ, R11 ;  /* 0x000000ffff227224 */ /* 0x000fc600078e000b */
[-C--:B------:R-:W-:Y:S02]  /*9280*/  ISETP.GE.OR P2, PT, R22, R3.reuse, P0 ;  /* 0x000000031600720c */ /* 0x080fe40000746670 */
[----:B------:R-:W-:Y:S01]  /*9290*/  ISETP.GE.OR P0, PT, R15, R3, P0 ;  /* 0x000000030f00720c */ /* 0x000fe20000706670 */
[----:B------:R-:W-:Y:S02]  /*92a0*/  IMAD.MOV.U32 R3, RZ, RZ, R6 ;  /* 0x000000ffff037224 */ /* 0x000fe400078e0006 */
[----:B------:R-:W-:-:S03]  /*92b0*/  IMAD.MOV.U32 R15, RZ, RZ, R9 ;  /* 0x000000ffff0f7224 */ /* 0x000fc600078e0009 */
[----:B------:R-:W-:Y:S01]  /*92c0*/  PRMT R57, R3, 0x7610, R57 ;  /* 0x0000761003397816 */ /* 0x000fe20000000039 */
[----:B------:R-:W-:Y:S01]  /*92d0*/  IMAD.MOV.U32 R3, RZ, RZ, R10 ;  /* 0x000000ffff037224 */ /* 0x000fe200078e000a */
[----:B------:R-:W-:Y:S01]  /*92e0*/  PRMT R58, R15, 0x7610, R58 ;  /* 0x000076100f3a7816 */ /* 0x000fe2000000003a */
[----:B0-----:R-:W-:Y:S06]  /*92f0*/  @!P1 BRA `(.L_x_5723) ;  /* 0x00000198006c9947 */ /* 0x001fec0003800000 */
.L_x_5992:
[----:B------:R-:W-:Y:S05]  /*9300*/  BSYNC B1 ;  /* 0x0000000000017941 */ /* 0x000fea0003800000 */
.L_x_5722:
[----:B------:R-:W-:Y:S04]  /*9310*/  BSSY B1, `(.L_x_5724) ;  /* 0x000006b000017945 */ /* 0x000fe80003800000 */
[----:B------:R-:W-:Y:S05]  /*9320*/  @P2 BRA `(.L_x_5725) ;  /* 0x0000000400a42947 */ /* 0x000fea0003800000 */
[----:B------:R-:W2:Y:S01]  /*9330*/  LDL R15, [R1+0x34] ;  /* 0x00003400010f7983 */ /* 0x000ea20000100800 */
[----:B------:R-:W-:Y:S01]  /*9340*/  IMAD.SHL.U32 R37, R37, 0x40, RZ ;  /* 0x0000004025257824 */ /* 0x000fe200078e00ff */
[----:B------:R-:W-:Y:S01]  /*9350*/  SHF.R.U64 R43, R30, 0x10, R31 ;  /* 0x000000101e2b7819 */ /* 0x000fe2000000121f */
[----:B------:R-:W-:Y:S01]  /*9360*/  IMAD.IADD R13, R16, 0x1, R39 ;  /* 0x00000001100d7824 */ /* 0x000fe200078e0227 */
[----:B------:R-:W-:Y:S02]  /*9370*/  SHF.R.U64 R40, R20, 0x10, R21 ;  /* 0x0000001014287819 */ /* 0x000fe40000001215 */
[----:B------:R-:W-:Y:S02]  /*9380*/  LOP3.LUT R37, R37, 0x1c0, RZ, 0xc0, !PT ;  /* 0x000001c025257812 */ /* 0x000fe400078ec0ff */
[----:B------:R-:W-:Y:S02]  /*9390*/  SHF.R.U64 R46, R32, 0x10, R33 ;  /* 0x00000010202e7819 */ /* 0x000fe40000001221 */
[----:B------:R-:W-:-:S02]  /*93a0*/  SHF.R.U32.HI R14, RZ, 0x3, R37 ;  /* 0x00000003ff0e7819 */ /* 0x000fc40000011625 */
[C---:B------:R-:W-:Y:S02]  /*93b0*/  LOP3.LUT R13, R37.reuse, 0x38, R13, 0xf8, !PT ;  /* 0x00000038250d7812 */ /* 0x040fe400078ef80d */
[----:B0-----:R-:W-:Y:S02]  /*93c0*/  LOP3.LUT R12, R37, 0x38, R16, 0xf8, !PT ;  /* 0x00000038250c7812 */ /* 0x001fe400078ef810 */
[-C--:B------:R-:W-:Y:S02]  /*93d0*/  LOP3.LUT R13, R13, R14.reuse, RZ, 0x3c, !PT ;  /* 0x0000000e0d0d7212 */ /* 0x080fe400078e3cff */
[----:B------:R-:W-:Y:S02]  /*93e0*/  LOP3.LUT R12, R12, R14, RZ, 0x3c, !PT ;  /* 0x0000000e0c0c7212 */ /* 0x000fe400078e3cff */
[----:B------:R-:W-:Y:S02]  /*93f0*/  PRMT R43, R45, 0x5410, R43 ;  /* 0x000054102d2b7816 */ /* 0x000fe4000000002b */
[----:B------:R-:W-:-:S02]  /*9400*/  SHF.R.U64 R42, R28, 0x10, R29 ;  /* 0x000000101c2a7819 */ /* 0x000fc4000000121d */
[----:B------:R-:W-:Y:S02]  /*9410*/  SHF.R.U32.HI R44, RZ, 0x10, R31 ;  /* 0x00000010ff2c7819 */ /* 0x000fe4000001161f */
[----:B------:R-:W-:Y:S02]  /*9420*/  PRMT R40, R36, 0x5432, R40 ;  /* 0x0000543224287816 */ /* 0x000fe40000000028 */
[----:B------:R-:W-:Y:S02]  /*9430*/  SHF.R.U32.HI R41, RZ, 0x10, R21 ;  /* 0x00000010ff297819 */ /* 0x000fe40000011615 */
[----:B------:R-:W-:Y:S01]  /*9440*/  PRMT R46, R45, 0x5432, R46 ;  /* 0x000054322d2e7816 */ /* 0x000fe2000000002e */
[----:B------:R-:W-:Y:S01]  /*9450*/  IMAD.U32 R45, R43, 0x10000, RZ ;  /* 0x000100002b2d7824 */ /* 0x000fe200078e00ff */
[C---:B------:R-:W-:Y:S02]  /*9460*/  PRMT R42, R35.reuse, 0x5410, R42 ;  /* 0x00005410232a7816 */ /* 0x040fe4000000002a */
[----:B------:R-:W-:Y:S01]  /*9470*/  PRMT R44, R35, 0x5432, R44 ;  /* 0x00005432232c7816 */ /* 0x000fe2000000002c */
[----:B------:R-:W-:Y:S01]  /*9480*/  IMAD.U32 R35, R40, 0x10000, RZ ;  /* 0x0001000028237824 */ /* 0x000fe200078e00ff */
[----:B------:R-:W-:-:S02]  /*9490*/  PRMT R41, R49, 0x5410, R41 ;  /* 0x0000541031297816 */ /* 0x000fc40000000029 */
[----:B------:R-:W-:Y:S02]  /*94a0*/  SHF.R.U32.HI R29, RZ, 0x10, R29 ;  /* 0x00000010ff1d7819 */ /* 0x000fe4000001161d */
[----:B------:R-:W-:Y:S02]  /*94b0*/  SHF.R.U32.HI R47, RZ, 0x10, R33 ;  /* 0x00000010ff2f7819 */ /* 0x000fe40000011621 */
[----:B------:R-:W-:Y:S02]  /*94c0*/  LOP3.LUT R43, R43, 0xffff0000, RZ, 0xc0, !PT ;  /* 0xffff00002b2b7812 */ /* 0x000fe400078ec0ff */
[----:B------:R-:W-:Y:S02]  /*94d0*/  PRMT R36, R36, 0x5410, R29 ;  /* 0x0000541024247816 */ /* 0x000fe4000000001d */
[----:B------:R-:W-:Y:S01]  /*94e0*/  PRMT R47, R48, 0x5410, R47 ;  /* 0x00005410302f7816 */ /* 0x000fe2000000002f */
[C---:B--2---:R-:W-:Y:S02]  /*94f0*/  IMAD R38, R15.reuse, 0x200, R13 ;  /* 0x000002000f267824 */ /* 0x044fe400078e020d */
[----:B------:R-:W-:-:S02]  /*9500*/  IMAD R12, R15, 0x200, R12 ;  /* 0x000002000f0c7824 */ /* 0x000fc400078e020c */
        /* <DEDUP_REMOVED lines=8> */
[----:B-1----:R-:W-:Y:S02]  /*9590*/  IMAD.U32 R20, R12, 0x10000, RZ ;  /* 0x000100000c147824 */ /* 0x002fe400078e00ff */
[C---:B------:R-:W-:Y:S01]  /*95a0*/  FMUL.FTZ R49, R30.reuse, R45 ;  /* 0x0000002d1e317220 */ /* 0x040fe20000410000 */
[-C--:B------:R-:W-:Y:S01]  /*95b0*/  FMUL.FTZ R51, R30, R35.reuse ;  /* 0x000000231e337220 */ /* 0x080fe20000410000 */
[----:B------:R-:W-:Y:S01]  /*95c0*/  IMAD.U32 R30, R44, 0x10000, RZ ;  /* 0x000100002c1e7824 */ /* 0x000fe200078e00ff */
[----:B------:R-:W-:Y:S01]  /*95d0*/  LOP3.LUT R12, R12, 0xffff0000, RZ, 0xc0, !PT ;  /* 0xffff00000c0c7812 */ /* 0x000fe200078ec0ff */
[----:B------:R-:W-:Y:S01]  /*95e0*/  FFMA.FTZ R49, R20, R35, -R49 ;  /* 0x0000002314317223 */ /* 0x000fe20000010831 */
[----:B------:R-:W-:Y:S01]  /*95f0*/  LOP3.LUT R35, R40, 0xffff0000, RZ, 0xc0, !PT ;  /* 0xffff000028237812 */ /* 0x000fe200078ec0ff */
[----:B------:R-:W-:Y:S01]  /*9600*/  FFMA.FTZ R51, R20, R45, R51 ;  /* 0x0000002d14337223 */ /* 0x000fe20000010033 */
[----:B------:R-:W-:-:S02]  /*9610*/  IMAD.U32 R21, R13, 0x10000, RZ ;  /* 0x000100000d157824 */ /* 0x000fc400078e00ff */
[----:B------:R-:W-:Y:S01]  /*9620*/  FMUL.FTZ R50, R31, R30 ;  /* 0x0000001e1f327220 */ /* 0x000fe20000410000 */
[----:B------:R-:W-:Y:S02]  /*9630*/  IMAD.U32 R20, R41, 0x10000, RZ ;  /* 0x0001000029147824 */ /* 0x000fe400078e00ff */
[C---:B------:R-:W-:Y:S01]  /*9640*/  FMUL.FTZ R53, R24.reuse, R43 ;  /* 0x0000002b18357220 */ /* 0x040fe20000410000 */
[-C--:B------:R-:W-:Y:S01]  /*9650*/  FMUL.FTZ R45, R24, R35.reuse ;  /* 0x00000023182d7220 */ /* 0x080fe20000410000 */
[----:B------:R-:W-:Y:S02]  /*9660*/  IMAD.U32 R33, R27, 0x10000, RZ ;  /* 0x000100001b217824 */ /* 0x000fe400078e00ff */
[-C--:B------:R-:W-:Y:S01]  /*9670*/  FMUL.FTZ R31, R31, R20.reuse ;  /* 0x000000141f1f7220 */ /* 0x080fe20000410000 */
[----:B------:R-:W-:Y:S01]  /*9680*/  FFMA.FTZ R50, R21, R20, -R50 ;  /* 0x0000001415327223 */ /* 0x000fe20000010832 */
[----:B------:R-:W-:Y:S02]  /*9690*/  IMAD.U32 R24, R47, 0x10000, RZ ;  /* 0x000100002f187824 */ /* 0x000fe400078e00ff */
[----:B------:R-:W-:Y:S01]  /*96a0*/  FFMA.FTZ R40, R12, R35, -R53 ;  /* 0x000000230c287223 */ /* 0x000fe20000010835 */
[----:B------:R-:W-:-:S02]  /*96b0*/  IMAD.U32 R20, R36, 0x10000, RZ ;  /* 0x0001000024147824 */ /* 0x000fc400078e00ff */
[----:B------:R-:W-:Y:S01]  /*96c0*/  FFMA.FTZ R48, R12, R43, R45 ;  /* 0x0000002b0c307223 */ /* 0x000fe2000001002d */
[----:B------:R-:W-:Y:S02]  /*96d0*/  IMAD.U32 R29, R15, 0x10000, RZ ;  /* 0x000100000f1d7824 */ /* 0x000fe400078e00ff */
        /* <DEDUP_REMOVED lines=9> */
[----:B------:R-:W-:Y:S01]  /*9770*/  LOP3.LUT R13, R13, 0xffff0000, RZ, 0xc0, !PT ;  /* 0xffff00000d0d7812 */ /* 0x000fe200078ec0ff */
        /* <DEDUP_REMOVED lines=19> */
[----:B------:R-:W-:Y:S01]  /*98b0*/  FMUL.FTZ R24, R27, R12 ;  /* 0x0000000c1b187220 */ /* 0x000fe20000410000 */
[----:B------:R-:W-:Y:S01]  /*98c0*/  LOP3.LUT R15, R15, 0xffff0000, RZ, 0xc0, !PT ;  /* 0xffff00000f0f7812 */ /* 0x000fe200078ec0ff */
        /* <DEDUP_REMOVED lines=15> */
.L_x_5725:
[----:B------:R-:W-:Y:S05]  /*99c0*/  BSYNC B1 ;  /* 0x0000000000017941 */ /* 0x000fea0003800000 */
.L_x_5724:
[----:B------:R-:W-:Y:S01]  /*99d0*/  PRMT R21, R3, 0x5410, R34 ;  /* 0x0000541003157816 */ /* 0x000fe20000000022 */
[----:B------:R-:W-:Y:S06]  /*99e0*/  @P0 BRA `(.L_x_5716) ;  /* 0x0000000400a80947 */ /* 0x000fec0003800000 */
[----:B01----:R-:W2:Y:S01]  /*99f0*/  LDL R12, [R1+0x38] ;  /* 0x00003800010c7983 */ /* 0x003ea20000100800 */
[C---:B------:R-:W-:Y:S02]  /*9a00*/  VIADD R13, R22.reuse, 0x40 ;  /* 0x00000040160d7836 */ /* 0x040fe40000000000 */
[----:B------:R-:W-:Y:S01]  /*9a10*/  VIADD R14, R22, 0x40 ;  /* 0x00000040160e7836 */ /* 0x000fe20000000000 */
[----:B------:R-:W3:Y:S01]  /*9a20*/  LDL R41, [R1+0x16c] ;  /* 0x00016c0001297983 */ /* 0x000ee20000100800 */
[----:B------:R-:W-:Y:S02]  /*9a30*/  IMAD.SHL.U32 R13, R13, 0x40, RZ ;  /* 0x000000400d0d7824 */ /* 0x000fe400078e00ff */
[----:B------:R-:W-:Y:S02]  /*9a40*/  IMAD.SHL.U32 R14, R14, 0x40, RZ ;  /* 0x000000400e0e7824 */ /* 0x000fe400078e00ff */
[----:B------:R-:W-:Y:S01]  /*9a50*/  IMAD.IADD R3, R16, 0x1, R39 ;  /* 0x0000000110037824 */ /* 0x000fe200078e0227 */
[----:B------:R-:W-:-:S02]  /*9a60*/  LOP3.LUT R13, R13, 0x1c0, RZ, 0xc0, !PT ;  /* 0x000001c00d0d7812 */ /* 0x000fc400078ec0ff */
[----:B------:R-:W-:Y:S02]  /*9a70*/  LOP3.LUT R14, R14, 0x1c0, RZ, 0xc0, !PT ;  /* 0x000001c00e0e7812 */ /* 0x000fe400078ec0ff */
[----:B------:R-:W-:Y:S02]  /*9a80*/  SHF.R.U32.HI R13, RZ, 0x3, R13 ;  /* 0x00000003ff0d7819 */ /* 0x000fe4000001160d */
[----:B------:R-:W-:-:S04]  /*9a90*/  LOP3.LUT R3, R14, 0x38, R3, 0xf8, !PT ;  /* 0x000000380e037812 */ /* 0x000fc800078ef803 */
[----:B------:R-:W-:Y:S02]  /*9aa0*/  LOP3.LUT R3, R3, R13, RZ, 0x3c, !PT ;  /* 0x0000000d03037212 */ /* 0x000fe400078e3cff */
        /* <DEDUP_REMOVED lines=10> */
[----:B------:R-:W-:Y:S02]  /*9b50*/  PRMT R35, R56, 0x5410, R35 ;  /* 0x0000541038237816 */ /* 0x000fe40000000023 */
[--C-:B------:R-:W-:Y:S02]  /*9b60*/  SHF.R.U64 R31, R10, 0x10, R11.reuse ;  /* 0x000000100a1f7819 */ /* 0x100fe4000000120b */
[----:B------:R-:W-:Y:S02]  /*9b70*/  SHF.R.U32.HI R32, RZ, 0x10, R11 ;  /* 0x00000010ff207819 */ /* 0x000fe4000001160b */
[----:B------:R-:W-:Y:S01]  /*9b80*/  PRMT R38, R55, 0x5432, R38 ;  /* 0x0000543237267816 */ /* 0x000fe20000000026 */
[----:B------:R-:W-:Y:S01]  /*9b90*/  IMAD.U32 R36, R35, 0x10000, RZ ;  /* 0x0001000023247824 */ /* 0x000fe200078e00ff */
[----:B------:R-:W-:-:S02]  /*9ba0*/  PRMT R31, R21, 0x5410, R31 ;  /* 0x00005410151f7816 */ /* 0x000fc4000000001f */
[----:B------:R-:W-:Y:S02]  /*9bb0*/  PRMT R32, R21, 0x5432, R32 ;  /* 0x0000543215207816 */ /* 0x000fe40000000020 */
[----:B------:R-:W-:Y:S02]  /*9bc0*/  LOP3.LUT R33, R33, 0xffff0000, RZ, 0xc0, !PT ;  /* 0xffff000021217812 */ /* 0x000fe400078ec0ff */
[----:B------:R-:W-:-:S04]  /*9bd0*/  SHF.R.U64 R37, R6, 0x10, R7 ;  /* 0x0000001006257819 */ /* 0x000fc80000001207 */
[----:B------:R-:W-:Y:S02]  /*9be0*/  PRMT R37, R57, 0x5410, R37 ;  /* 0x0000541039257816 */ /* 0x000fe40000000025 */
[----:B------:R-:W-:Y:S01]  /*9bf0*/  LOP3.LUT R35, R35, 0xffff0000, RZ, 0xc0, !PT ;  /* 0xffff000023237812 */ /* 0x000fe200078ec0ff */
[----:B--2---:R-:W-:-:S04]  /*9c00*/  IMAD.IADD R20, R12, 0x1, R3 ;  /* 0x000000010c147824 */ /* 0x004fc800078e0203 */
[----:B------:R-:W-:Y:S01]  /*9c10*/  IMAD R20, R20, 0x2, R19 ;  /* 0x0000000214147824 */ /* 0x000fe200078e0213 */
[----:B---3--:R-:W0:Y:S04]  /*9c20*/  LDS.128 R12, [R41+0x18400] ;  /* 0x01840000290c7984 */ /* 0x008e280000000c00 */
[----:B------:R-:W1:Y:S01]  /*9c30*/  LDS.128 R24, [R20+0x18400] ;  /* 0x0184000014187984 */ /* 0x000e620000000c00 */
[----:B0-----:R-:W-:Y:S02]  /*9c40*/  IMAD.U32 R3, R12, 0x10000, RZ ;  /* 0x000100000c037824 */ /* 0x001fe400078e00ff */
[----:B-1----:R-:W-:-:S04]  /*9c50*/  IMAD.U32 R9, R24, 0x10000, RZ ;  /* 0x0001000018097824 */ /* 0x002fc800078e00ff */
[C---:B------:R-:W-:Y:S01]  /*9c60*/  FMUL.FTZ R40, R9.reuse, R34 ;  /* 0x0000002209287220 */ /* 0x040fe20000410000 */
[-C--:B------:R-:W-:Y:S01]  /*9c70*/  FMUL.FTZ R42, R9, R30.reuse ;  /* 0x0000001e092a7220 */ /* 0x080fe20000410000 */
[----:B------:R-:W-:Y:S02]  /*9c80*/  IMAD.U32 R11, R25, 0x10000, RZ ;  /* 0x00010000190b7824 */ /* 0x000fe400078e00ff */
[----:B------:R-:W-:Y:S01]  /*9c90*/  FFMA.FTZ R40, R3, R30, -R40 ;  /* 0x0000001e03287223 */ /* 0x000fe20000010828 */
[----:B------:R-:W-:Y:S02]  /*9ca0*/  IMAD.U32 R30, R29, 0x10000, RZ ;  /* 0x000100001d1e7824 */ /* 0x000fe400078e00ff */
[----:B------:R-:W-:Y:S02]  /*9cb0*/  IMAD.U32 R21, R27, 0x10000, RZ ;  /* 0x000100001b157824 */ /* 0x000fe400078e00ff */
[----:B------:R-:W-:Y:S02]  /*9cc0*/  IMAD.U32 R9, R38, 0x10000, RZ ;  /* 0x0001000026097824 */ /* 0x000fe400078e00ff */
[----:B------:R-:W-:Y:S01]  /*9cd0*/  FFMA.FTZ R42, R3, R34, R42 ;  /* 0x00000022032a7223 */ /* 0x000fe2000001002a */
[----:B------:R-:W-:-:S02]  /*9ce0*/  IMAD.U32 R5, R13, 0x10000, RZ ;  /* 0x000100000d057824 */ /* 0x000fc400078e00ff */
[C---:B------:R-:W-:Y:S01]  /*9cf0*/  FMUL.FTZ R44, R11.reuse, R36 ;  /* 0x000000240b2c7220 */ /* 0x040fe20000410000 */
[-C--:B------:R-:W-:Y:S01]  /*9d00*/  FMUL.FTZ R34, R11, R30.reuse ;  /* 0x0000001e0b227220 */ /* 0x080fe20000410000 */
[----:B------:R-:W-:Y:S02]  /*9d10*/  IMAD.U32 R8, R15, 0x10000, RZ ;  /* 0x000100000f087824 */ /* 0x000fe400078e00ff */
[----:B------:R-:W-:Y:S01]  /*9d20*/  FMUL.FTZ R11, R21, R9 ;  /* 0x00000009150b7220 */ /* 0x000fe20000410000 */
[----:B------:R-:W-:Y:S01]  /*9d30*/  IMAD.U32 R3, R32, 0x10000, RZ ;  /* 0x0001000020037824 */ /* 0x000fe200078e00ff */
[----:B------:R-:W-:Y:S01]  /*9d40*/  LOP3.LUT R10, R24, 0xffff0000, RZ, 0xc0, !PT ;  /* 0xffff0000180a7812 */ /* 0x000fe200078ec0ff */
[----:B------:R-:W-:Y:S01]  /*9d50*/  FFMA.FTZ R44, R5, R30, -R44 ;  /* 0x0000001e052c7223 */ /* 0x000fe2000001082c */
[----:B------:R-:W-:Y:S01]  /*9d60*/  LOP3.LUT R24, R25, 0xffff0000, RZ, 0xc0, !PT ;  /* 0xffff000019187812 */ /* 0x000fe200078ec0ff */
[-C--:B------:R-:W-:Y:S01]  /*9d70*/  FMUL.FTZ R30, R21, R3.reuse ;  /* 0x00000003151e7220 */ /* 0x080fe20000410000 */
[----:B------:R-:W-:Y:S01]  /*9d80*/  FFMA.FTZ R25, R8, R3, -R11 ;  /* 0x0000000308197223 */ /* 0x000fe2000001080b */
[----:B------:R-:W-:Y:S01]  /*9d90*/  LOP3.LUT R4, R12, 0xffff0000, RZ, 0xc0, !PT ;  /* 0xffff00000c047812 */ /* 0x000fe200078ec0ff */
[----:B------:R-:W-:Y:S01]  /*9da0*/  FFMA.FTZ R34, R5, R36, R34 ;  /* 0x0000002405227223 */ /* 0x000fe20000010022 */
[----:B------:R-:W-:Y:S01]  /*9db0*/  LOP3.LUT R3, R28, 0xffff0000, RZ, 0xc0, !PT ;  /* 0xffff00001c037812 */ /* 0x000fe200078ec0ff */
[----:B------:R-:W-:Y:S01]  /*9dc0*/  FMUL.FTZ R5, R10, R33 ;  /* 0x000000210a057220 */ /* 0x000fe20000410000 */
[----:B------:R-:W-:Y:S01]  /*9dd0*/  FFMA.FTZ R30, R8, R9, R30 ;  /* 0x00000009081e7223 */ /* 0x000fe2000001001e */
[----:B------:R-:W-:Y:S01]  /*9de0*/  LOP3.LUT R12, R13, 0xffff0000, RZ, 0xc0, !PT ;  /* 0xffff00000d0c7812 */ /* 0x000fe200078ec0ff */
[----:B------:R-:W-:-:S02]  /*9df0*/  IMAD.U32 R13, R26, 0x10000, RZ ;  /* 0x000100001a0d7824 */ /* 0x000fc400078e00ff */
[-C--:B------:R-:W-:Y:S01]  /*9e00*/  FMUL.FTZ R9, R10, R3.reuse ;  /* 0x000000030a097220 */ /* 0x080fe20000410000 */
[C---:B------:R-:W-:Y:S01]  /*9e10*/  FFMA.FTZ R11, R4.reuse, R3, -R5 ;  /* 0x00000003040b7223 */ /* 0x040fe20000010805 */
[----:B------:R-:W-:Y:S02]  /*9e20*/  IMAD.U32 R5, R37, 0x10000, RZ ;  /* 0x0001000025057824 */ /* 0x000fe400078e00ff */
[----:B------:R-:W-:Y:S01]  /*9e30*/  FFMA.FTZ R33, R4, R33, R9 ;  /* 0x0000002104217223 */ /* 0x000fe20000010009 */
[C---:B------:R-:W-:Y:S02]  /*9e40*/  IMAD.U32 R6, R14.reuse, 0x10000, RZ ;  /* 0x000100000e067824 */ /* 0x040fe400078e00ff */
[----:B------:R-:W-:Y:S01]  /*9e50*/  FMUL.FTZ R9, R13, R5 ;  /* 0x000000050d097220 */ /* 0x000fe20000410000 */
[----:B------:R-:W-:Y:S01]  /*9e60*/  IMAD.U32 R3, R31, 0x10000, RZ ;  /* 0x000100001f037824 */ /* 0x000fe200078e00ff */
[----:B------:R-:W-:Y:S02]  /*9e70*/  LOP3.LUT R7, R14, 0xffff0000, RZ, 0xc0, !PT ;  /* 0xffff00000e077812 */ /* 0x000fe400078ec0ff */
[----:B------:R-:W-:Y:S01]  /*9e80*/  LOP3.LUT R14, R15, 0xffff0000, RZ, 0xc0, !PT ;  /* 0xffff00000f0e7812 */ /* 0x000fe200078ec0ff */
[-C--:B------:R-:W-:Y:S01]  /*9e90*/  FFMA.FTZ R10, R6, R3.reuse, -R9 ;  /* 0x00000003060a7223 */ /* 0x080fe20000010809 */
[----:B------:R-:W-:Y:S01]  /*9ea0*/  LOP3.LUT R15, R26, 0xffff0000, RZ, 0xc0, !PT ;  /* 0xffff00001a0f7812 */ /* 0x000fe200078ec0ff */
[----:B------:R-:W-:Y:S01]  /*9eb0*/  FMUL.FTZ R13, R13, R3 ;  /* 0x000000030d0d7220 */ /* 0x000fe20000410000 */
[----:B------:R-:W-:-:S02]  /*9ec0*/  LOP3.LUT R29, R29, 0xffff0000, RZ, 0xc0, !PT ;  /* 0xffff00001d1d7812 */ /* 0x000fc400078ec0ff */
[----:B------:R-:W-:Y:S02]  /*9ed0*/  LOP3.LUT R26, R27, 0xffff0000, RZ, 0xc0, !PT ;  /* 0xffff00001b1a7812 */ /* 0x000fe400078ec0ff */
[----:B------:R-:W-:Y:S02]  /*9ee0*/  LOP3.LUT R8, R37, 0xffff0000, RZ, 0xc0, !PT ;  /* 0xffff000025087812 */ /* 0x000fe400078ec0ff */
[----:B------:R-:W-:Y:S02]  /*9ef0*/  LOP3.LUT R9, R38, 0xffff0000, RZ, 0xc0, !PT ;  /* 0xffff000026097812 */ /* 0x000fe400078ec0ff */
[----:B------:R-:W-:Y:S02]  /*9f00*/  LOP3.LUT R4, R31, 0xffff0000, RZ, 0xc0, !PT ;  /* 0xffff00001f047812 */ /* 0x000fe400078ec0ff */
[----:B------:R-:W-:Y:S01]  /*9f10*/  LOP3.LUT R3, R32, 0xffff0000, RZ, 0xc0, !PT ;  /* 0xffff000020037812 */ /* 0x000fe200078ec0ff */
[C---:B------:R-:W-:Y:S01]  /*9f20*/  FMUL.FTZ R21, R24.reuse, R35 ;  /* 0x0000002318157220 */ /* 0x040fe20000410000 */
[----:B------:R-:W-:Y:S01]  /*9f30*/  FMUL.FTZ R24, R24, R29 ;  /* 0x0000001d18187220 */ /* 0x000fe20000410000 */
[----:B------:R-:W-:Y:S01]  /*9f40*/  FFMA.FTZ R13, R6, R5, R13 ;  /* 0x00000005060d7223 */ /* 0x000fe2000001000d */
[C---:B------:R-:W-:Y:S01]  /*9f50*/  FMUL.FTZ R6, R15.reuse, R8 ;  /* 0x000000080f067220 */ /* 0x040fe20000410000 */
[C---:B------:R-:W-:Y:S01]  /*9f60*/  FMUL.FTZ R27, R26.reuse, R9 ;  /* 0x000000091a1b7220 */ /* 0x040fe20000410000 */
[-C--:B------:R-:W-:Y:S01]  /*9f70*/  FMUL.FTZ R5, R15, R4.reuse ;  /* 0x000000040f057220 */ /* 0x080fe20000410000 */
[----:B------:R-:W-:Y:S01]  /*9f80*/  FMUL.FTZ R26, R26, R3 ;  /* 0x000000031a1a7220 */ /* 0x000fe20000410000 */
[C---:B------:R-:W-:Y:S01]  /*9f90*/  FFMA.FTZ R35, R12.reuse, R35, R24 ;  /* 0x000000230c237223 */ /* 0x040fe20000010018 */
[----:B------:R-:W-:Y:S01]  /*9fa0*/  FFMA.FTZ R21, R12, R29, -R21 ;  /* 0x0000001d0c157223 */ /* 0x000fe20000010815 */
        /* <DEDUP_REMOVED lines=14> */
.L_x_5716:
[----:B------:R-:W-:Y:S05]  /*a090*/  BSYNC B0 ;  /* 0x0000000000007941 */ /* 0x000fea0003800000 */
.L_x_5702:
        /* <DEDUP_REMOVED lines=8> */
.L_x_5699:
[----:B---3--:R-:W3:Y:S01]  /*a120*/  S2R R3, SR_TID.X ;  /* 0x0000000000037919 */ /* 0x008ee20000002100 */
[----:B-12---:R-:W-:Y:S01]  /*a130*/  IMAD.U32 R4, RZ, RZ, UR37 ;  /* 0x00000025ff047e24 */ /* 0x006fe2000f8e00ff */
[----:B------:R-:W-:Y:S05]  /*a140*/  WARPSYNC.ALL ;  /* 0x0000000000007948 */ /* 0x000fea0003800000 */
[----:B------:R-:W-:Y:S02]  /*a150*/  ISETP.NE.AND P0, PT, R4, 0x3, PT ;  /* 0x000000030400780c */ /* 0x000fe40003f05270 */
[----:B---3--:R-:W-:-:S05]  /*a160*/  SHF.R.U32.HI R3, RZ, 0x7, R3 ;  /* 0x00000007ff037819 */ /* 0x008fca0000011603 */
[----:B------:R-:W-:-:S05]  /*a170*/  VIADD R3, R3, 0x8 ;  /* 0x0000000803037836 */ /* 0x000fca0000000000 */
[----:B------:R1:W-:Y:S06]  /*a180*/  BAR.SYNC.DEFER_BLOCKING R3, 0x100 ;  /* 0x000400030000751d */ /* 0x0003ec0000010000 */
[----:B------:R-:W-:Y:S05]  /*a190*/  @!P0 BRA `(.L_x_5726) ;  /* 0x0000000000048947 */ /* 0x000fea0003800000 */
[----:B------:R-:W-:Y:S01]  /*a1a0*/  BPT.TRAP 0x1 ;  /* 0x000000040000795c */ /* 0x000fe20000300000 */
.L_x_5726:
[----:B------:R-:W-:Y:S01]  /*a1b0*/  IMAD R173, R2, 0x8, R19 ;  /* 0x0000000802ad7824 */ /* 0x000fe200078e0213 */
[----:B------:R-:W-:-:S04]  /*a1c0*/  SHF.L.U32 R8, R23, 0x1f, RZ ;  /* 0x0000001f17087819 */ /* 0x000fc800000006ff */
[----:B------:R2:W3:Y:S01]  /*a1d0*/  SYNCS.PHASECHK.TRANS64.TRYWAIT P1, [R173+URZ+0x32430], R8 ;  /* 0x03243008ad0075a7 */ /* 0x0004e2000802017f */
[----:B------:R-:W-:Y:S05]  /*a1e0*/  @!P0 BRA `(.L_x_5727) ;  /* 0x0000000000048947 */ /* 0x000fea0003800000 */
[----:B------:R-:W-:Y:S01]  /*a1f0*/  BPT.TRAP 0x1 ;  /* 0x000000040000795c */ /* 0x000fe20000300000 */
.L_x_5727:
[----:B------:R-:W-:-:S05]  /*a200*/  VIADD R4, R19, 0x1c400 ;  /* 0x0001c40013047836 */ /* 0x000fca0000000000 */
[----:B------:R-:W-:-:S04]  /*a210*/  SHF.R.U32.HI R4, RZ, 0x4, R4 ;  /* 0x00000004ff047819 */ /* 0x000fc80000011604 */
[----:B------:R-:W-:-:S04]  /*a220*/  LOP3.LUT R4, R4, 0x3fff, RZ, 0xc0, !PT ;  /* 0x00003fff04047812 */ /* 0x000fc800078ec0ff */
[----:B------:R-:W-:-:S05]  /*a230*/  LOP3.LUT R4, R4, 0x10000, RZ, 0xfc, !PT ;  /* 0x0001000004047812 */ /* 0x000fca00078efcff */
[----:B------:R4:W-:Y:S01]  /*a240*/  STL [R1+0x14], R4 ;  /* 0x0000140401007387 */ /* 0x0009e20000100800 */
[----:B---3--:R-:W-:Y:S05]  /*a250*/  @P1 BRA `(.L_x_5728) ;  /* 0x0000000000081947 */ /* 0x008fea0003800000 */
[----:B------:R-:W3:Y:S02]  /*a260*/  SYNCS.PHASECHK.TRANS64.TRYWAIT P1, [R173+URZ+0x32430], R8 ;  /* 0x03243008ad0075a7 */ /* 0x000ee4000802017f */
[----:B---3--:R-:W-:Y:S05]  /*a270*/  @!P1 BRA `(.L_x_5729) ;  /* 0x0000018800a09947 */ /* 0x008fea0003800000 */
.L_x_5728:
[----:B----4-:R-:W4:Y:S01]  /*a280*/  LDL R4, [R1+0x14] ;  /* 0x0000140001047983 */ /* 0x010f220000100800 */
[----:B------:R-:W-:Y:S01]  /*a290*/  IMAD.MOV.U32 R5, RZ, RZ, 0x40000040 ;  /* 0x40000040ff057424 */ /* 0x000fe200078e00ff */
[----:B------:R-:W-:Y:S05]  /*a2a0*/  WARPSYNC.ALL ;  /* 0x0000000000007948 */ /* 0x000fea0003800000 */
[C---:B------:R-:W-:Y:S01]  /*a2b0*/  R2UR UR4, R212.reuse ;  /* 0x00000000d40472ca */ /* 0x040fe200000e0000 */
[----:B0-----:R-:W-:Y:S01]  /*a2c0*/  WARPGROUP.ARRIVE ;  /* 0x00000000000079c5 */ /* 0x001fe20000000000 */
[----:B------:R-:W-:Y:S01]  /*a2d0*/  R2UR UR5, R213 ;  /* 0x00000000d50572ca */ /* 0x000fe200000e0000 */
[----:B------:R-:W-:Y:S01]  /*a2e0*/  VIADD R12, R212, 0x2 ;  /* 0x00000002d40c7836 */ /* 0x000fe20000000000 */
[----:B------:R-:W-:Y:S01]  /*a2f0*/  R2UR UR7, R5 ;  /* 0x00000000050772ca */ /* 0x000fe200000e0000 */
[----:B------:R-:W-:Y:S01]  /*a300*/  IMAD.MOV.U32 R13, RZ, RZ, 0x40000040 ;  /* 0x40000040ff0d7424 */ /* 0x000fe200078e00ff */
[----:B------:R-:W-:Y:S01]  /*a310*/  SHF.L.U32 R0, R0, 0x1f, RZ ;  /* 0x0000001f00007819 */ /* 0x000fe200000006ff */
[----:B------:R-:W-:Y:S01]  /*a320*/  IMAD.MOV.U32 R7, RZ, RZ, 0x40000040 ;  /* 0x40000040ff077424 */ /* 0x000fe200078e00ff */
[----:B------:R-:W-:Y:S01]  /*a330*/  BSSY B0, `(.L_x_5730) ;  /* 0x0000027000007945 */ /* 0x000fe20003800000 */
[----:B------:R-:W-:Y:S01]  /*a340*/  VIADD R10, R212, 0x4 ;  /* 0x00000004d40a7836 */ /* 0x000fe20000000000 */
[----:B------:R0:W-:Y:S01]  /*a350*/  STL.64 [R1+0x8], R12 ;  /* 0x0000080c01007387 */ /* 0x0001e20000100a00 */
[----:B------:R-:W-:-:S02]  /*a360*/  IMAD.MOV.U32 R11, RZ, RZ, 0x40000040 ;  /* 0x40000040ff0b7424 */ /* 0x000fc400078e00ff */
[----:B------:R-:W-:Y:S02]  /*a370*/  VIADD R236, R212, 0x6 ;  /* 0x00000006d4ec7836 */ /* 0x000fe40000000000 */
[----:B------:R-:W-:Y:S01]  /*a380*/  IMAD.MOV.U32 R237, RZ, RZ, 0x40000040 ;  /* 0x40000040ffed7424 */ /* 0x000fe200078e00ff */
[----:B------:R0:W-:Y:S01]  /*a390*/  STL.64 [R1], R10 ;  /* 0x0000000a01007387 */ /* 0x0001e20000100a00 */
[----:B------:R-:W-:Y:S02]  /*a3a0*/  IMAD.MOV.U32 R5, RZ, RZ, 0x40000040 ;  /* 0x40000040ff057424 */ /* 0x000fe400078e00ff */
[----:B----4-:R-:W-:-:S04]  /*a3b0*/  IMAD R4, R2, 0x300, R4 ;  /* 0x0000030002047824 */ /* 0x010fc800078e0204 */
[C---:B------:R-:W-:Y:S01]  /*a3c0*/  VIADD R6, R4.reuse, 0x2 ;  /* 0x0000000204067836 */ /* 0x040fe20000000000 */
[----:B------:R-:W-:-:S13]  /*a3d0*/  R2UR UR6, R4 ;  /* 0x00000000040672ca */ /* 0x000fda00000e0000 */
[----:B------:R-:W-:Y:S01]  /*a3e0*/  HGMMA.64x96x16.F32.BF16 R24, gdesc[UR4], RZ, !UPT, gsb0 ;  /* 0x01600000041879f0 */ /* 0x000fe2000c0018ff */
[----:B------:R-:W-:Y:S02]  /*a3f0*/  R2UR UR4, R12 ;  /* 0x000000000c0472ca */ /* 0x000fe400000e0000 */
[----:B------:R-:W-:Y:S02]  /*a400*/  R2UR UR5, R13 ;  /* 0x000000000d0572ca */ /* 0x000fe400000e0000 */
[----:B------:R-:W-:Y:S01]  /*a410*/  R2UR UR6, R6 ;  /* 0x00000000060672ca */ /* 0x000fe200000e0000 */
[C---:B------:R-:W-:Y:S01]  /*a420*/  VIADD R6, R4.reuse, 0x4 ;  /* 0x0000000404067836 */ /* 0x040fe20000000000 */
[----:B------:R-:W-:Y:S01]  /*a430*/  R2UR UR7, R7 ;  /* 0x00000000070772ca */ /* 0x000fe200000e0000 */
[----:B------:R-:W-:Y:S02]  /*a440*/  IMAD.MOV.U32 R7, RZ, RZ, 0x40000040 ;  /* 0x40000040ff077424 */ /* 0x000fe400078e00ff */
        /* <DEDUP_REMOVED lines=14> */
[----:B------:R-:W-:Y:S01]  /*a530*/  R2UR UR7, R5 ;  /* 0x00000000050772ca */ /* 0x000fe200000e0000 */
[----:B------:R-:W-:Y:S02]  /*a540*/  WARPGROUP.DEPBAR.LE gsb0, 0x0 ;  /* 0x00008000000079c5 */ /* 0x000fe40000010000 */
[----:B------:R-:W-:-:S10]  /*a550*/  WARPGROUP.ARRIVE ;  /* 0x00000000000079c5 */ /* 0x000fd40000000000 */
[----:B------:R-:W-:Y:S03]  /*a560*/  HGMMA.64x96x16.F32.BF16 R24, gdesc[UR4], R24, gsb0 ;  /* 0x01600000041879f0 */ /* 0x000fe60008001818 */
[----:B------:R-:W-:Y:S02]  /*a570*/  WARPGROUP.DEPBAR.LE gsb0, 0x0 ;  /* 0x00008000000079c5 */ /* 0x000fe40000010000 */
[----:B------:R-:W4:Y:S02]  /*a580*/  SYNCS.PHASECHK.TRANS64.TRYWAIT P1, [R19+URZ+0x32410], R0 ;  /* 0x03241000130075a7 */ /* 0x000f24000802017f */
[----:B0---4-:R-:W-:Y:S05]  /*a590*/  @!P1 BRA `(.L_x_5731) ;  /* 0x0000018400ec9947 */ /* 0x011fea0003800000 */
.L_x_5993:
[----:B------:R-:W-:Y:S05]  /*a5a0*/  BSYNC B0 ;  /* 0x0000000000007941 */ /* 0x000fea0003800000 */
.L_x_5730:
[----:B------:R-:W-:Y:S05]  /*a5b0*/  @!P0 BRA `(.L_x_5732) ;  /* 0x0000000000048947 */ /* 0x000fea0003800000 */
[----:B------:R-:W-:Y:S01]  /*a5c0*/  BPT.TRAP 0x1 ;  /* 0x000000040000795c */ /* 0x000fe20000300000 */
.L_x_5732:
[----:B------:R4:W0:Y:S01]  /*a5d0*/  SYNCS.PHASECHK.TRANS64.TRYWAIT P2, [R173+URZ+0x32450], R8 ;  /* 0x03245008ad0075a7 */ /* 0x000822000804017f */
[----:B------:R-:W-:Y:S05]  /*a5e0*/  @!P0 BRA `(.L_x_5733) ;  /* 0x0000000000048947 */ /* 0x000fea0003800000 */
[----:B------:R-:W-:Y:S01]  /*a5f0*/  BPT.TRAP 0x1 ;  /* 0x000000040000795c */ /* 0x000fe20000300000 */
.L_x_5733:
[----:B0-----:R-:W0:Y:S01]  /*a600*/  S2R R0, SR_TID.X ;  /* 0x0000000000007919 */ /* 0x001e220000002100 */
[----:B------:R-:W-:Y:S01]  /*a610*/  BSSY B0, `(.L_x_5734) ;  /* 0x0000006000007945 */ /* 0x000fe20003800000 */
[----:B0-----:R-:W-:-:S04]  /*a620*/  LOP3.LUT R0, R0, 0x7f, RZ, 0xc0, !PT ;  /* 0x0000007f00007812 */ /* 0x001fc800078ec0ff */
[----:B------:R-:W-:Y:S01]  /*a630*/  ISETP.NE.AND P1, PT, R0, RZ, PT ;  /* 0x000000ff0000720c */ /* 0x000fe20003f25270 */
[----:B------:R-:W-:-:S12]  /*a640*/  @P2 BRA `(.L_x_5735) ;  /* 0x0000000000082947 */ /* 0x000fd80003800000 */
[----:B------:R-:W0:Y:S02]  /*a650*/  SYNCS.PHASECHK.TRANS64.TRYWAIT P2, [R173+URZ+0x32450], R8 ;  /* 0x03245008ad0075a7 */ /* 0x000e24000804017f */
[----:B0-----:R-:W-:Y:S05]  /*a660*/  @!P2 BRA `(.L_x_5736) ;  /* 0x0000018400cca947 */ /* 0x001fea0003800000 */
.L_x_5735:
[----:B------:R-:W-:Y:S05]  /*a670*/  BSYNC B0 ;  /* 0x0000000000007941 */ /* 0x000fea0003800000 */
.L_x_5734:
[----:B------:R-:W-:Y:S05]  /*a680*/  WARPSYNC.ALL ;  /* 0x0000000000007948 */ /* 0x000fea0003800000 */
[----:B------:R-:W-:Y:S01]  /*a690*/  R2UR UR42, R19 ;  /* 0x00000000132a72ca */ /* 0x000fe200000e0000 */
[----:B------:R-:W-:Y:S01]  /*a6a0*/  IMAD.MOV.U32 R7, RZ, RZ, 0xc00 ;  /* 0x00000c00ff077424 */ /* 0x000fe200078e00ff */
[----:B------:R-:W-:Y:S01]  /*a6b0*/  LOP3.LUT R4, R72, 0x10000, RZ, 0xfc, !PT ;  /* 0x0001000048047812 */ /* 0x000fe200078efcff */
[----:B------:R-:W-:Y:S01]  /*a6c0*/  IMAD.MOV.U32 R5, RZ, RZ, 0x40000040 ;  /* 0x40000040ff057424 */ /* 0x000fe200078e00ff */
[----:B------:R-:W-:Y:S01]  /*a6d0*/  WARPGROUP.ARRIVE ;  /* 0x00000000000079c5 */ /* 0x000fe20000000000 */
[----:B------:R-:W-:Y:S01]  /*a6e0*/  IMAD.MOV.U32 R235, RZ, RZ, 0x40000040 ;  /* 0x40000040ffeb7424 */ /* 0x000fe200078e00ff */
[----:B------:R-:W2:Y:S01]  /*a6f0*/  LDL.LU R73, [R1+0x10] ;  /* 0x0000100001497983 */ /* 0x000ea20000300800 */
[----:B------:R-:W-:Y:S01]  /*a700*/  IMAD.MOV.U32 R9, RZ, RZ, 0x40000040 ;  /* 0x40000040ff097424 */ /* 0x000fe200078e00ff */
[----:B------:R-:W0:Y:S01]  /*a710*/  LDC R74, c[0x0][0x448] ;  /* 0x00011200ff4a7b82 */ /* 0x000e220000000800 */
[----:B------:R-:W-:Y:S01]  /*a720*/  IMAD.MOV.U32 R233, RZ, RZ, 0x40000040 ;  /* 0x40000040ffe97424 */ /* 0x000fe200078e00ff */
[----:B------:R-:W-:Y:S01]  /*a730*/  ULDC UR43, c[0x0][0xa80] ;  /* 0x0002a000002b7ab9 */ /* 0x000fe20000000800 */
[----:B------:R-:W-:-:S02]  /*a740*/  IMAD.MOV.U32 R231, RZ, RZ, 0x40000040 ;  /* 0x40000040ffe77424 */ /* 0x000fc400078e00ff */
[----:B------:R-:W-:Y:S01]  /*a750*/  IMAD.MOV.U32 R229, RZ, RZ, 0x40000040 ;  /* 0x40000040ffe57424 */ /* 0x000fe200078e00ff */
[----:B------:R-:W-:Y:S01]  /*a760*/  UIADD3 UR42, UR42, 0x400, URZ ;  /* 0x000004002a2a7890 */ /* 0x000fe2000fffe03f */
[C---:B------:R-:W-:Y:S01]  /*a770*/  R2UR UR4, R4.reuse ;  /* 0x00000000040472ca */ /* 0x040fe200000e0000 */
[C---:B------:R-:W-:Y:S01]  /*a780*/  VIADD R234, R4.reuse, 0x2 ;  /* 0x0000000204ea7836 */ /* 0x040fe20000000000 */
[----:B------:R-:W-:Y:S01]  /*a790*/  R2UR UR5, R5 ;  /* 0x00000000050572ca */ /* 0x000fe200000e0000 */
[----:B------:R-:W-:Y:S01]  /*a7a0*/  USHF.R.U32.HI UR42, URZ, 0x4, UR42 ;  /* 0x000000043f2a7899 */ /* 0x000fe2000801162a */
[C---:B------:R-:W-:Y:S01]  /*a7b0*/  VIADD R232, R4.reuse, 0x4 ;  /* 0x0000000404e87836 */ /* 0x040fe20000000000 */
[----:B------:R-:W2:Y:S01]  /*a7c0*/  LDL R0, [R1+0x3c] ;  /* 0x00003c0001007983 */ /* 0x000ea20000100800 */
[----:B------:R-:W-:Y:S01]  /*a7d0*/  IMAD.MOV.U32 R227, RZ, RZ, 0x40000040 ;  /* 0x40000040ffe37424 */ /* 0x000fe200078e00ff */
[----:B------:R-:W-:Y:S01]  /*a7e0*/  ULOP3.LUT UR42, UR42, 0x3fff, URZ, 0xc0, !UPT ;  /* 0x00003fff2a2a7892 */ /* 0x000fe2000f8ec03f */
[C---:B------:R-:W-:Y:S01]  /*a7f0*/  VIADD R230, R4.reuse, 0x6 ;  /* 0x0000000604e67836 */ /* 0x040fe20000000000 */
[----:B------:R-:W2:Y:S01]  /*a800*/  LDL R78, [R1+0x1c] ;  /* 0x00001c00014e7983 */ /* 0x000ea20000100800 */
[----:B------:R-:W-:Y:S01]  /*a810*/  IMAD.MOV.U32 R225, RZ, RZ, 0x40000040 ;  /* 0x40000040ffe17424 */ /* 0x000fe200078e00ff */
[----:B------:R-:W-:Y:S01]  /*a820*/  ULOP3.LUT UR39, UR42, 0x10000, URZ, 0xfc, !UPT ;  /* 0x000100002a277892 */ /* 0x000fe2000f8efc3f */
[----:B------:R-:W-:Y:S01]  /*a830*/  VIADD R228, R4, 0x400 ;  /* 0x0000040004e47836 */ /* 0x000fe20000000000 */
[----:B------:R-:W2:Y:S01]  /*a840*/  LDL R176, [R1+0x24] ;  /* 0x0000240001b07983 */ /* 0x000ea20000100800 */
[----:B------:R-:W-:Y:S01]  /*a850*/  IMAD.MOV.U32 R223, RZ, RZ, 0x40000040 ;  /* 0x40000040ffdf7424 */ /* 0x000fe200078e00ff */
[----:B------:R-:W-:Y:S01]  /*a860*/  ULDC UR48, c[0x0][0xa80] ;  /* 0x0002a00000307ab9 */ /* 0x000fe20000000800 */
[----:B------:R-:W-:Y:S01]  /*a870*/  IMAD.MOV.U32 R219, RZ, RZ, 0x40000040 ;  /* 0x40000040ffdb7424 */ /* 0x000fe200078e00ff */
[----:B------:R-:W2:Y:S01]  /*a880*/  LDL R75, [R1+0x2c] ;  /* 0x00002c00014b7983 */ /* 0x000ea20000100800 */
[----:B------:R-:W-:Y:S01]  /*a890*/  IMAD R6, R2, R7, UR39 ;  /* 0x0000002702067e24 */ /* 0x000fe2000f8e0207 */
[----:B------:R-:W-:Y:S01]  /*a8a0*/  ULDC UR49, c[0x0][0xa80] ;  /* 0x0002a00000317ab9 */ /* 0x000fe20000000800 */
[----:B------:R-:W-:Y:S01]  /*a8b0*/  IMAD.MOV.U32 R7, RZ, RZ, 0x40000040 ;  /* 0x40000040ff077424 */ /* 0x000fe200078e00ff */
[----:B------:R-:W2:Y:S02]  /*a8c0*/  LDL R177, [R1+0x18] ;  /* 0x0000180001b17983 */ /* 0x000ea40000100800 */
[----:B------:R-:W-:-:S02]  /*a8d0*/  R2UR UR6, R6 ;  /* 0x00000000060672ca */ /* 0x000fc400000e0000 */
[----:B------:R-:W-:-:S13]  /*a8e0*/  R2UR UR7, R7 ;  /* 0x00000000070772ca */ /* 0x000fda00000e0000 */
[----:B------:R-:W-:Y:S01]  /*a8f0*/  HGMMA.64x96x16.F32.BF16 R24, gdesc[UR4], R24, gsb0 ;  /* 0x01600000041879f0 */ /* 0x000fe20008001818 */
[----:B--234-:R-:W-:Y:S01]  /*a900*/  VIADD R8, R6, 0x2 ;  /* 0x0000000206087836 */ /* 0x01cfe20000000000 */
[----:B------:R-:W-:Y:S02]  /*a910*/  R2UR UR4, R234 ;  /* 0x00000000ea0472ca */ /* 0x000fe400000e0000 */
[----:B------:R-:W-:Y:S02]  /*a920*/  R2UR UR5, R235 ;  /* 0x00000000eb0572ca */ /* 0x000fe400000e0000 */
        /* <DEDUP_REMOVED lines=30> */
[----:B------:R-:W-:-:S02]  /*ab10*/  VIADD R8, R6, 0x302 ;  /* 0x0000030206087836 */ /* 0x000fc40000000000 */
[----:B------:R-:W-:Y:S01]  /*ab20*/  IMAD.MOV.U32 R9, RZ, RZ, 0x40000040 ;  /* 0x40000040ff097424 */ /* 0x000fe200078e00ff */
[----:B------:R-:W-:Y:S02]  /*ab30*/  WARPGROUP.DEPBAR.LE gsb0, 0x0 ;  /* 0x00008000000079c5 */ /* 0x000fe40000010000 */
[----:B------:R-:W-:-:S06]  /*ab40*/  WARPGROUP.ARRIVE ;  /* 0x00000000000079c5 */ /* 0x000fcc0000000000 */
        /* <DEDUP_REMOVED lines=37> */
[----:B------:R-:W-:Y:S02]  /*ada0*/  IMAD.MOV.U32 R211, RZ, RZ, 0x40000040 ;  /* 0x40000040ffd37424 */ /* 0x000fe400078e00ff */
        /* <DEDUP_REMOVED lines=73> */
[----:B------:R-:W-:Y:S02]  /*b240*/  R2UR UR7, R7 ;  /* 0x00000000070772ca */ /* 0x000fe400000e0000 */
[----:B0-----:R-:W-:Y:S02]  /*b250*/  ISETP.NE.AND P5, PT, R74, 0x1, PT ;  /* 0x000000014a00780c */ /* 0x001fe40003fa5270 */
[----:B------:R-:W-:-:S11]  /*b260*/  LOP3.LUT R73, R73, 0xfffffff7, RZ, 0xc0, !PT ;  /* 0xfffffff749497812 */ /* 0x000fd600078ec0ff */
[----:B------:R-:W-:Y:S01]  /*b270*/  @P5 LOP3.LUT R73, R73, 0x8, RZ, 0xfc, !PT ;  /* 0x0000000849495812 */ /* 0x000fe200078efcff */
[----:B------:R-:W0:Y:S04]  /*b280*/  @P5 LDC R7, c[0x0][0x44c] ;  /* 0x00011300ff075b82 */ /* 0x000e280000000800 */
[----:B------:R2:W-:Y:S01]  /*b290*/  STL [R1+0x10], R73 ;  /* 0x0000104901007387 */ /* 0x0005e20000100800 */
[----:B------:R-:W-:Y:S01]  /*b2a0*/  IMAD.IADD R6, R0, 0x1, R78 ;  /* 0x0000000100067824 */ /* 0x000fe200078e024e */
[----:B------:R-:W-:Y:S02]  /*b2b0*/  WARPGROUP.DEPBAR.LE gsb0, 0x0 ;  /* 0x00008000000079c5 */ /* 0x000fe40000010000 */
[----:B------:R-:W-:Y:S01]  /*b2c0*/  WARPGROUP.ARRIVE ;  /* 0x00000000000079c5 */ /* 0x000fe20000000000 */
[----:B--2---:R-:W2:Y:S01]  /*b2d0*/  @P5 LDC R73, c[0x0][0x450] ;  /* 0x00011400ff495b82 */ /* 0x004ea20000000800 */
[----:B------:R-:W-:-:S04]  /*b2e0*/  IMAD R74, R215, -0x60, R176 ;  /* 0xffffffa0d74a7824 */ /* 0x000fc800078e02b0 */
[----:B------:R-:W3:Y:S01]  /*b2f0*/  S2R R80, SR_TID.X ;  /* 0x0000000000507919 */ /* 0x000ee20000002100 */
[----:B------:R-:W-:Y:S01]  /*b300*/  HGMMA.64x96x16.F32.BF16 R24, gdesc[UR4], R24, gsb0 ;  /* 0x01600000041879f0 */ /* 0x000fe20008001818 */
[----:B0-----:R-:W-:Y:S01]  /*b310*/  @P5 IMAD.HI.U32 R0, R6, R7, RZ ;  /* 0x0000000706005227 */ /* 0x001fe200078e00ff */
[----:B------:R-:W-:Y:S01]  /*b320*/  ULOP3.LUT UR42, UR42, 0x3000000, URZ, 0xfc, !UPT ;  /* 0x030000002a2a7892 */ /* 0x000fe2000f8efc3f */
[----:B------:R-:W4:Y:S03]  /*b330*/  LDL R175, [R1+0x30] ;  /* 0x0000300001af7983 */ /* 0x000f260000100800 */
[----:B--2---:R-:W-:-:S05]  /*b340*/  @P5 SHF.R.U32.HI R6, RZ, R73, R0 ;  /* 0x00000049ff065219 */ /* 0x004fca0000011600 */
[----:B------:R-:W0:Y:S01]  /*b350*/  SHFL.IDX PT, R0, R6, RZ, 0x1c1f ;  /* 0x001c1fff06007589 */ /* 0x000e2200000e0000 */
[C-C-:B------:R-:W-:Y:S02]  /*b360*/  IADD3 R83, -R75.reuse, 0x61, R74.reuse ;  /* 0x000000614b537810 */ /* 0x140fe40007ffe14a */
[----:B------:R-:W-:-:S03]  /*b370*/  IADD3 R74, -R75, 0x60, R74 ;  /* 0x000000604b4a7810 */ /* 0x000fc60007ffe14a */
[----:B------:R-:W-:-:S05]  /*b380*/  IMAD.IADD R83, R83, 0x1, -R177 ;  /* 0x0000000153537824 */ /* 0x000fca00078e0ab1 */
[----:B0-----:R-:W-:-:S04]  /*b390*/  VIADDMNMX R0, R0, R83, R74, PT ;  /* 0x0000005300007246 */ /* 0x001fc8000380014a */
[C---:B------:R-:W-:Y:S02]  /*b3a0*/  ISETP.GT.AND P3, PT, R0.reuse, RZ, PT ;  /* 0x000000ff0000720c */ /* 0x040fe40003f64270 */
[C---:B------:R-:W-:Y:S02]  /*b3b0*/  ISETP.GT.AND P4, PT, R0.reuse, 0x1, PT ;  /* 0x000000010000780c */ /* 0x040fe40003f84270 */
[----:B------:R-:W-:Y:S01]  /*b3c0*/  ISETP.GT.AND P2, PT, R0, 0x8, PT ;  /* 0x000000080000780c */ /* 0x000fe20003f44270 */
[----:B------:R-:W-:Y:S02]  /*b3d0*/  WARPGROUP.DEPBAR.LE gsb0, 0x0 ;  /* 0x00008000000079c5 */ /* 0x000fe40000010000 */
[----:B------:R-:W-:Y:S02]  /*b3e0*/  FSEL R81, R24, -INF , P3 ;  /* 0xff80000018517808 */ /* 0x000fe40001800000 */
        /* <DEDUP_REMOVED lines=64> */
[----:B------:R-:W-:Y:S02]  /*b7f0*/  FSEL R69, R69, -INF , P3 ;  /* 0xff80000045457808 */ /* 0x000fe40001800000 */
[----:B------:R-:W-:-:S04]  /*b800*/  FMNMX.FTZ R0, R68, R25, !PT ;  /* 0x0000001944007209 */ /* 0x000fc80007810000 */
[----:B------:R-:W-:-:S05]  /*b810*/  FMNMX.FTZ R24, R69, R0, !PT ;  /* 0x0000000045187209 */ /* 0x000fca0007810000 */
[----:B------:R-:W0:Y:S04]  /*b820*/  SHFL.BFLY PT, R25, R24, 0x2, 0x1f ;  /* 0x0c401f0018197f89 */ /* 0x000e2800000e0000 */
[----:B------:R-:W2:Y:S01]  /*b830*/  SHFL.IDX PT, R6, R6, 0x1, 0x1c1f ;  /* 0x003c1f0006067f89 */ /* 0x000ea200000e0000 */
[----:B0-----:R-:W-:-:S05]  /*b840*/  FMNMX.FTZ R25, R24, R25, !PT ;  /* 0x0000001918197209 */ /* 0x001fca0007810000 */
[----:B------:R-:W0:Y:S01]  /*b850*/  SHFL.BFLY PT, R0, R25, 0x1, 0x1f ;  /* 0x0c201f0019007f89 */ /* 0x000e2200000e0000 */
[----:B--2---:R-:W-:-:S04]  /*b860*/  VIADDMNMX R74, R6, R83, R74, PT ;  /* 0x00000053064a7246 */ /* 0x004fc8000380014a */
[C---:B------:R-:W-:Y:S02]  /*b870*/  ISETP.GT.AND P3, PT, R74.reuse, RZ, PT ;  /* 0x000000ff4a00720c */ /* 0x040fe40003f64270 */
[C---:B------:R-:W-:Y:S02]  /*b880*/  ISETP.GT.AND P4, PT, R74.reuse, 0x1, PT ;  /* 0x000000014a00780c */ /* 0x040fe40003f84270 */
[----:B------:R-:W-:Y:S02]  /*b890*/  ISETP.GT.AND P2, PT, R74, 0x8, PT ;  /* 0x000000084a00780c */ /* 0x000fe40003f44270 */
[----:B------:R-:W-:Y:S02]  /*b8a0*/  FSEL R26, R26, -INF , P3 ;  /* 0xff8000001a1a7808 */ /* 0x000fe40001800000 */
[----:B------:R-:W-:Y:S02]  /*b8b0*/  FSEL R27, R27, -INF , P4 ;  /* 0xff8000001b1b7808 */ /* 0x000fe40002000000 */
[----:B------:R-:W-:-:S02]  /*b8c0*/  ISETP.GT.AND P3, PT, R74, 0x9, PT ;  /* 0x000000094a00780c */ /* 0x000fc40003f64270 */
[----:B------:R-:W-:Y:S02]  /*b8d0*/  FSEL R30, R30, -INF , P2 ;  /* 0xff8000001e1e7808 */ /* 0x000fe40001000000 */
[----:B------:R-:W-:Y:S02]  /*b8e0*/  ISETP.GT.AND P2, PT, R74, 0x10, PT ;  /* 0x000000104a00780c */ /* 0x000fe40003f44270 */
[----:B0-----:R-:W-:Y:S02]  /*b8f0*/  FMNMX.FTZ R0, R25, R0, !PT ;  /* 0x0000000019007209 */ /* 0x001fe40007810000 */
[----:B------:R-:W-:Y:S02]  /*b900*/  FMNMX.FTZ R25, R26, R27, !PT ;  /* 0x0000001b1a197209 */ /* 0x000fe40007810000 */
        /* <DEDUP_REMOVED lines=13> */
[----:B------:R-:W-:Y:S01]  /*b9e0*/  FMNMX.FTZ R28, R38, R33, !PT ;  /* 0x00000021261c7209 */ /* 0x000fe20007810000 */
[----:B------:R-:W-:Y:S01]  /*b9f0*/  FMUL.FTZ R6, R0, UR43 ;  /* 0x0000002b00067c20 */ /* 0x000fe20008410000 */
[----:B------:R-:W-:-:S02]  /*ba00*/  ISETP.GT.AND P3, PT, R74, 0x21, PT ;  /* 0x000000214a00780c */ /* 0x000fc40003f64270 */
[----:B------:R-:W-:Y:S02]  /*ba10*/  FSEL R42, R42, -INF , P2 ;  /* 0xff8000002a2a7808 */ /* 0x000fe40001000000 */
[----:B------:R-:W-:Y:S02]  /*ba20*/  FMNMX.FTZ R33, R39, R28, !PT ;  /* 0x0000001c27217209 */ /* 0x000fe40007810000 */
[----:B------:R-:W-:Y:S02]  /*ba30*/  FSETP.NEU.FTZ.AND P4, PT, R0, -INF , PT ;  /* 0xff8000000000780b */ /* 0x000fe40003f9d000 */
[----:B------:R-:W-:Y:S02]  /*ba40*/  ISETP.GT.AND P2, PT, R74, 0x28, PT ;  /* 0x000000284a00780c */ /* 0x000fe40003f44270 */
[----:B------:R-:W-:Y:S02]  /*ba50*/  FSEL R28, R43, -INF , P3 ;  /* 0xff8000002b1c7808 */ /* 0x000fe40001800000 */
[----:B------:R-:W-:-:S02]  /*ba60*/  FMNMX.FTZ R33, R42, R33, !PT ;  /* 0x000000212a217209 */ /* 0x000fc40007810000 */
[----:B------:R-:W-:Y:S02]  /*ba70*/  FSEL R6, R6, RZ, P4 ;  /* 0x000000ff06067208 */ /* 0x000fe40002000000 */
[----:B------:R-:W-:Y:S02]  /*ba80*/  ISETP.GT.AND P3, PT, R74, 0x29, PT ;  /* 0x000000294a00780c */ /* 0x000fe40003f64270 */
[----:B------:R-:W-:Y:S02]  /*ba90*/  FSEL R46, R46, -INF , P2 ;  /* 0xff8000002e2e7808 */ /* 0x000fe40001000000 */
[----:B------:R-:W-:Y:S01]  /*baa0*/  FMNMX.FTZ R35, R28, R33, !PT ;  /* 0x000000211c237209 */ /* 0x000fe20007810000 */
[----:B------:R-:W-:Y:S01]  /*bab0*/  FFMA.FTZ R36, R29, UR43, -R6 ;  /* 0x0000002b1d247c23 */ /* 0x000fe20008010806 */
        /* <DEDUP_REMOVED lines=12> */
[----:B------:R0:W-:Y:S01]  /*bb80*/  MUFU.EX2 R33, R36 ;  /* 0x0000002400217308 */ /* 0x0001e20000000800 */
[----:B------:R-:W-:Y:S02]  /*bb90*/  ISETP.GT.AND P2, PT, R74, 0x40, PT ;  /* 0x000000404a00780c */ /* 0x000fe40003f44270 */
[----:B------:R-:W-:-:S02]  /*bba0*/  FMNMX.FTZ R43, R54, R43, !PT ;  /* 0x0000002b362b7209 */ /* 0x000fc40007810000 */
[----:B------:R-:W-:Y:S02]  /*bbb0*/  FSEL R58, R58, -INF , P2 ;  /* 0xff8000003a3a7808 */ /* 0x000fe40001000000 */
[----:B0-----:R-:W-:Y:S02]  /*bbc0*/  FSEL R36, R55, -INF , P3 ;  /* 0xff80000037247808 */ /* 0x001fe40001800000 */
[----:B------:R-:W-:Y:S02]  /*bbd0*/  ISETP.GT.AND P3, PT, R74, 0x41, PT ;  /* 0x000000414a00780c */ /* 0x000fe40003f64270 */
        /* <DEDUP_REMOVED lines=9> */
[----:B------:R-:W-:Y:S01]  /*bc70*/  FMNMX.FTZ R76, R62, R43, !PT ;  /* 0x0000002b3e4c7209 */ /* 0x000fe20007810000 */
[--C-:B------:R-:W-:Y:S01]  /*bc80*/  FFMA.FTZ R154, R7, UR43, -R6.reuse ;  /* 0x0000002b079a7c23 */ /* 0x100fe20008010806 */
        /* <DEDUP_REMOVED lines=10> */
[----:B------:R-:W-:Y:S02]  /*bd30*/  FSEL R71, R71, -INF , P3 ;  /* 0xff80000047477808 */ /* 0x000fe40001800000 */
[----:B------:R-:W-:-:S04]  /*bd40*/  FMNMX.FTZ R40, R70, R7, !PT ;  /* 0x0000000746287209 */ /* 0x000fc80007810000 */
[----:B------:R-:W-:-:S05]  /*bd50*/  FMNMX.FTZ R40, R71, R40, !PT ;  /* 0x0000002847287209 */ /* 0x000fca0007810000 */
[----:B------:R-:W0:Y:S01]  /*bd60*/  SHFL.BFLY PT, R7, R40, 0x2, 0x1f ;  /* 0x0c401f0028077f89 */ /* 0x000e2200000e0000 */
[----:B------:R-:W-:Y:S01]  /*bd70*/  FFMA.FTZ R47, R41, UR43, -R6 ;  /* 0x0000002b292f7c23 */ /* 0x000fe20008010806 */
[----:B0-----:R-:W-:-:S05]  /*bd80*/  FMNMX.FTZ R41, R40, R7, !PT ;  /* 0x0000000728297209 */ /* 0x001fca0007810000 */
[----:B------:R-:W0:Y:S01]  /*bd90*/  SHFL.BFLY PT, R40, R41, 0x1, 0x1f ;  /* 0x0c201f0029287f89 */ /* 0x000e2200000e0000 */
[--C-:B------:R-:W-:Y:S01]  /*bda0*/  FFMA.FTZ R43, R53, UR43, -R6.reuse ;  /* 0x0000002b352b7c23 */ /* 0x100fe20008010806 */
[--C-:B------:R-:W-:Y:S01]  /*bdb0*/  FFMA.FTZ R204, R81, UR43, -R6.reuse ;  /* 0x0000002b51cc7c23 */ /* 0x100fe20008010806 */
[----:B------:R-:W-:Y:S01]  /*bdc0*/  FFMA.FTZ R31, R79, UR43, -R6 ;  /* 0x0000002b4f1f7c23 */ /* 0x000fe20008010806 */
[----:B0-----:R-:W-:-:S04]  /*bdd0*/  FMNMX.FTZ R7, R41, R40, !PT ;  /* 0x0000002829077209 */ /* 0x001fc80007810000 */
[C---:B------:R-:W-:Y:S01]  /*bde0*/  FSETP.NEU.FTZ.AND P2, PT, R7.reuse, -INF , PT ;  /* 0xff8000000700780b */ /* 0x040fe20003f5d000 */
[----:B------:R-:W-:-:S05]  /*bdf0*/  FMUL.FTZ R53, R7, UR43 ;  /* 0x0000002b07357c20 */ /* 0x000fca0008410000 */
[----:B------:R-:W-:-:S05]  /*be00*/  FSEL R53, R53, RZ, P2 ;  /* 0x000000ff35357208 */ /* 0x000fca0001000000 */
[--C-:B------:R-:W-:Y:S02]  /*be10*/  FFMA.FTZ R40, R25, UR43, -R53.reuse ;  /* 0x0000002b19287c23 */ /* 0x100fe40008010835 */
[----:B------:R-:W0:Y:S01]  /*be20*/  @P5 LDC R25, c[0x0][0x44c] ;  /* 0x00011300ff195b82 */ /* 0x000e220000000800 */
[----:B------:R-:W-:Y:S01]  /*be30*/  FFMA.FTZ R205, R26, UR43, -R53 ;  /* 0x0000002b1acd7c23 */ /* 0x000fe20008010835 */
[--C-:B------:R-:W-:Y:S01]  /*be40*/  FFMA.FTZ R59, R45, UR43, -R6.reuse ;  /* 0x0000002b2d3b7c23 */ /* 0x100fe20008010806 */
[--C-:B------:R-:W-:Y:S01]  /*be50*/  FFMA.FTZ R55, R49, UR43, -R6.reuse ;  /* 0x0000002b31377c23 */ /* 0x100fe20008010806 */
[--C-:B------:R-:W-:Y:S01]  /*be60*/  FFMA.FTZ R206, R77, UR43, -R6.reuse ;  /* 0x0000002b4dce7c23 */ /* 0x100fe20008010806 */
[----:B-----5:R-:W-:-:S03]  /*be70*/  FFMA.FTZ R152, R75, UR43, -R6 ;  /* 0x0000002b4b987c23 */ /* 0x020fc60008010806 */
[----:B------:R-:W2:Y:S01]  /*be80*/  @P5 LDC R26, c[0x0][0x450] ;  /* 0x00011400ff1a5b82 */ /* 0x000ea20000000800 */
        /* <DEDUP_REMOVED lines=13> */
[--C-:B------:R-:W-:Y:S01]  /*bf60*/  FFMA.FTZ R6, R27, UR43, -R53.reuse ;  /* 0x0000002b1b067c23 */ /* 0x100fe20008010835 */
[----:B------:R-:W-:Y:S01]  /*bf70*/  MUFU.EX2 R204, R204 ;  /* 0x000000cc00cc7308 */ /* 0x000fe20000000800 */
[--C-:B------:R-:W-:Y:S01]  /*bf80*/  FFMA.FTZ R207, R30, UR43, -R53.reuse ;  /* 0x0000002b1ecf7c23 */ /* 0x100fe20008010835 */
[----:B------:R-:W-:Y:S01]  /*bf90*/  FFMA.FTZ R30, R24, UR43, -R53 ;  /* 0x0000002b181e7c23 */ /* 0x000fe20008010835 */
[----:B---3--:R-:W-:-:S05]  /*bfa0*/  SHF.R.U32.HI R80, RZ, 0x7, R80 ;  /* 0x00000007ff507819 */ /* 0x008fca0000011650 */
[----:B------:R-:W1:Y:S01]  /*bfb0*/  MUFU.EX2 R31, R31 ;  /* 0x0000001f001f7308 */ /* 0x000e620000000800 */
[----:B------:R-:W-:Y:S01]  /*bfc0*/  @!P1 VIADD R24, R173, 0x32440 ;  /* 0x00032440ad189836 */ /* 0x000fe20000000000 */
[----:B------:R-:W-:-:S06]  /*bfd0*/  IADD3 R172, -R80, 0xb, RZ ;  /* 0x0000000b50ac7810 */ /* 0x000fcc0007ffe1ff */
[----:B------:R-:W-:Y:S01]  /*bfe0*/  MUFU.EX2 R206, R206 ;  /* 0x000000ce00ce7308 */ /* 0x000fe20000000800 */
[----:B------:R-:W-:-:S07]  /*bff0*/  FFMA.FTZ R153, R34, UR43, -R53 ;  /* 0x0000002b22997c23 */ /* 0x000fce0008010835 */
[----:B------:R-:W-:Y:S01]  /*c000*/  MUFU.EX2 R205, R205 ;  /* 0x000000cd00cd7308 */ /* 0x000fe20000000800 */
[----:B------:R-:W-:Y:S01]  /*c010*/  @!P1 PRMT R24, RZ, 0x654, R24 ;  /* 0x00000654ff189816 */ /* 0x000fe20000000018 */
[----:B0-----:R-:W-:Y:S01]  /*c020*/  @P5 IMAD.HI.U32 R25, R78, R25, RZ ;  /* 0x000000194e195227 */ /* 0x001fe200078e00ff */
[----:B------:R0:W-:Y:S06]  /*c030*/  BAR.ARV R172, 0x100 ;  /* 0x000400ac0000751d */ /* 0x0001ec0000002000 */
[----:B------:R-:W3:Y:S01]  /*c040*/  MUFU.EX2 R6, R6 ;  /* 0x0000000600067308 */ /* 0x000ee20000000800 */
[----:B------:R4:W-:Y:S01]  /*c050*/  @!P1 SYNCS.ARRIVE.TRANS64.RED.A1T0 RZ, [R24+URZ], RZ ;  /* 0x000000ff18ff99a7 */ /* 0x0009e2000810043f */
[----:B------:R1:W-:Y:S06]  /*c060*/  BAR.SYNC.DEFER_BLOCKING R3, 0x100 ;  /* 0x000400030000751d */ /* 0x0003ec0000010000 */
[----:B------:R-:W0:Y:S01]  /*c070*/  MUFU.EX2 R207, R207 ;  /* 0x000000cf00cf7308 */ /* 0x000e220000000800 */
[----:B------:R-:W-:-:S02]  /*c080*/  IMAD.MOV.U32 R27, RZ, RZ, 0xc00 ;  /* 0x00000c00ff1b7424 */ /* 0x000fc400078e00ff */
[----:B-1----:R-:W-:Y:S01]  /*c090*/  FADD.FTZ R3, R204, R31 ;  /* 0x0000001fcc037221 */ /* 0x002fe20000010000 */
[----:B------:R-:W-:-:S04]  /*c0a0*/  IMAD.MOV.U32 R174, RZ, RZ, R78 ;  /* 0x000000ffffae7224 */ /* 0x000fc800078e004e */
[----:B------:R-:W-:Y:S01]  /*c0b0*/  MUFU.EX2 R152, R152 ;  /* 0x0000009800987308 */ /* 0x000fe20000000800 */
[----:B------:R-:W-:Y:S01]  /*c0c0*/  FFMA.FTZ R155, R38, UR43, -R53 ;  /* 0x0000002b269b7c23 */ /* 0x000fe20008010835 */
[----:B--2---:R-:W-:-:S06]  /*c0d0*/  @P5 SHF.R.U32.HI R174, RZ, R26, R25 ;  /* 0x0000001affae5219 */ /* 0x004fcc0000011619 */
[----:B------:R-:W1:Y:S01]  /*c0e0*/  MUFU.EX2 R30, R30 ;  /* 0x0000001e001e7308 */ /* 0x000e620000000800 */
[----:B------:R-:W-:Y:S02]  /*c0f0*/  IMAD.MOV.U32 R25, RZ, RZ, 0x40000040 ;  /* 0x40000040ff197424 */ /* 0x000fe400078e00ff */
[----:B------:R-:W-:Y:S01]  /*c100*/  FFMA.FTZ R159, R46, UR43, -R53 ;  /* 0x0000002b2e9f7c23 */ /* 0x000fe20008010835 */
[----:B----4-:R-:W-:-:S04]  /*c110*/  IMAD R24, R2, R27, UR42 ;  /* 0x0000002a02187e24 */ /* 0x010fc8000f8e021b */
[----:B------:R-:W-:Y:S01]  /*c120*/  MUFU.EX2 R35, R73 ;  /* 0x0000004900237308 */ /* 0x000fe20000000800 */
[----:B---3--:R-:W-:Y:S01]  /*c130*/  FADD.FTZ R44, R205, R6 ;  /* 0x00000006cd2c7221 */ /* 0x008fe20000010000 */
[----:B------:R-:W-:-:S06]  /*c140*/  FADD.FTZ R46, R206, R3 ;  /* 0x00000003ce2e7221 */ /* 0x000fcc0000010000 */
[----:B------:R-:W2:Y:S01]  /*c150*/  MUFU.EX2 R153, R153 ;  /* 0x0000009900997308 */ /* 0x000ea20000000800 */
[--C-:B------:R-:W-:Y:S01]  /*c160*/  FFMA.FTZ R34, R39, UR43, -R53.reuse ;  /* 0x0000002b27227c23 */ /* 0x100fe20008010835 */
[----:B------:R-:W-:Y:S01]  /*c170*/  FFMA.FTZ R38, R28, UR43, -R53 ;  /* 0x0000002b1c267c23 */ /* 0x000fe20008010835 */
[----:B------:R-:W-:-:S05]  /*c180*/  R2UR UR7, R25 ;  /* 0x00000000190772ca */ /* 0x000fca00000e0000 */
[----:B------:R-:W-:Y:S01]  /*c190*/  MUFU.EX2 R154, R154 ;  /* 0x0000009a009a7308 */ /* 0x000fe20000000800 */
[----:B------:R-:W-:Y:S02]  /*c1a0*/  VIADD R28, R24, 0x80 ;  /* 0x00000080181c7836 */ /* 0x000fe40000000000 */
[----:B0-----:R-:W-:Y:S01]  /*c1b0*/  FADD.FTZ R3, R207, R44 ;  /* 0x0000002ccf037221 */ /* 0x001fe20000010000 */
[----:B------:R-:W-:-:S04]  /*c1c0*/  FADD.FTZ R25, R33, R46 ;  /* 0x0000002e21197221 */ /* 0x000fc80000010000 */
[----:B------:R-:W0:Y:S01]  /*c1d0*/  MUFU.EX2 R40, R40 ;  /* 0x0000002800287308 */ /* 0x000e220000000800 */
[----:B------:R-:W-:Y:S01]  /*c1e0*/  FFMA.FTZ R157, R42, UR43, -R53 ;  /* 0x0000002b2a9d7c23 */ /* 0x000fe20008010835 */
[----:B-1----:R-:W-:Y:S01]  /*c1f0*/  FADD.FTZ R44, R30, R3 ;  /* 0x000000031e2c7221 */ /* 0x002fe20000010000 */
[----:B------:R-:W-:-:S05]  /*c200*/  FADD.FTZ R46, R152, R25 ;  /* 0x00000019982e7221 */ /* 0x000fca0000010000 */
[----:B------:R-:W-:Y:S01]  /*c210*/  MUFU.EX2 R37, R37 ;  /* 0x0000002500257308 */ /* 0x000fe20000000800 */
[----:B------:R-:W-:-:S07]  /*c220*/  R2UR UR10, R28 ;  /* 0x000000001c0a72ca */ /* 0x000fce00000e0000 */
[----:B------:R-:W1:Y:S01]  /*c230*/  MUFU.EX2 R155, R155 ;  /* 0x0000009b009b7308 */ /* 0x000e620000000800 */
[C---:B------:R-:W-:Y:S02]  /*c240*/  VIADD R28, R24.reuse, 0x180 ;  /* 0x00000180181c7836 */ /* 0x040fe40000000000 */
[----:B--2---:R-:W-:Y:S01]  /*c250*/  FADD.FTZ R3, R153, R44 ;  /* 0x0000002c99037221 */ /* 0x004fe20000010000 */
[----:B------:R-:W-:-:S04]  /*c260*/  VIADD R26, R24, 0x100 ;  /* 0x00000100181a7836 */ /* 0x000fc80000000000 */
[----:B------:R-:W-:Y:S01]  /*c270*/  MUFU.EX2 R156, R156 ;  /* 0x0000009c009c7308 */ /* 0x000fe20000000800 */
[----:B------:R-:W-:-:S07]  /*c280*/  FADD.FTZ R25, R35, R46 ;  /* 0x0000002e23197221 */ /* 0x000fce0000010000 */
[----:B------:R-:W2:Y:S01]  /*c290*/  MUFU.EX2 R34, R34 ;  /* 0x0000002200227308 */ /* 0x000ea20000000800 */
[----:B------:R-:W-:Y:S01]  /*c2a0*/  R2UR UR18, R28 ;  /* 0x000000001c1272ca */ /* 0x000fe200000e0000 */
[----:B0-----:R-:W-:Y:S01]  /*c2b0*/  FADD.FTZ R44, R40, R3 ;  /* 0x00000003282c7221 */ /* 0x001fe20000010000 */
[----:B------:R-:W-:-:S05]  /*c2c0*/  FADD.FTZ R28, R154, R25 ;  /* 0x000000199a1c7221 */ /* 0x000fca0000010000 */
[----:B------:R-:W0:Y:S01]  /*c2d0*/  MUFU.EX2 R157, R157 ;  /* 0x0000009d009d7308 */ /* 0x000e220000000800 */
[----:B------:R-:W-:Y:S01]  /*c2e0*/  FFMA.FTZ R42, R29, UR43, -R53 ;  /* 0x0000002b1d2a7c23 */ /* 0x000fe20008010835 */
[----:B------:R-:W-:Y:S01]  /*c2f0*/  R2UR UR14, R26 ;  /* 0x000000001a0e72ca */ /* 0x000fe200000e0000 */
[----:B------:R-:W-:-:S05]  /*c300*/  VIADD R26, R24, 0x200 ;  /* 0x00000200181a7836 */ /* 0x000fca0000000000 */
[----:B------:R-:W3:Y:S01]  /*c310*/  MUFU.EX2 R47, R47 ;  /* 0x0000002f002f7308 */ /* 0x000ee20000000800 */
[----:B-1----:R-:W-:Y:S01]  /*c320*/  FADD.FTZ R3, R155, R44 ;  /* 0x0000002c9b037221 */ /* 0x002fe20000010000 */
[----:B------:R-:W-:-:S06]  /*c330*/  FADD.FTZ R25, R37, R28 ;  /* 0x0000001c25197221 */ /* 0x000fcc0000010000 */
[----:B------:R-:W1:Y:S01]  /*c340*/  MUFU.EX2 R38, R38 ;  /* 0x0000002600267308 */ /* 0x000e620000000800 */
[----:B------:R-:W-:Y:S01]  /*c350*/  FFMA.FTZ R161, R50, UR43, -R53 ;  /* 0x0000002b32a17c23 */ /* 0x000fe20008010835 */
[----:B------:R-:W-:-:S06]  /*c360*/  R2UR UR22, R26 ;  /* 0x000000001a1672ca */ /* 0x000fcc00000e0000 */
[----:B------:R-:W4:Y:S01]  /*c370*/  MUFU.EX2 R158, R158 ;  /* 0x0000009e009e7308 */ /* 0x000f220000000800 */
[----:B--2---:R-:W-:Y:S01]  /*c380*/  FADD.FTZ R28, R34, R3 ;  /* 0x00000003221c7221 */ /* 0x004fe20000010000 */
[----:B------:R-:W-:-:S06]  /*c390*/  FADD.FTZ R26, R156, R25 ;  /* 0x000000199c1a7221 */ /* 0x000fcc0000010000 */
[----:B------:R-:W2:Y:S01]  /*c3a0*/  MUFU.EX2 R159, R159 ;  /* 0x0000009f009f7308 */ /* 0x000ea20000000800 */
[----:B------:R-:W-:Y:S01]  /*c3b0*/  FFMA.FTZ R32, R32, UR43, -R53 ;  /* 0x0000002b20207c23 */ /* 0x000fe20008010835 */
[----:B------:R-:W-:Y:S01]  /*c3c0*/  R2UR UR6, R24 ;  /* 0x00000000180672ca */ /* 0x000fe200000e0000 */
[----:B------:R-:W-:-:S05]  /*c3d0*/  IMAD.MOV.U32 R25, RZ, RZ, 0x40000040 ;  /* 0x40000040ff197424 */ /* 0x000fca00078e00ff */
[----:B------:R-:W2:Y:S01]  /*c3e0*/  MUFU.EX2 R59, R59 ;  /* 0x0000003b003b7308 */ /* 0x000ea20000000800 */
[----:B------:R-:W-:Y:S02]  /*c3f0*/  VIADD R24, R24, 0x280 ;  /* 0x0000028018187836 */ /* 0x000fe40000000000 */
[----:B0-----:R-:W-:-:S05]  /*c400*/  FADD.FTZ R3, R157, R28 ;  /* 0x0000001c9d037221 */ /* 0x001fca0000010000 */
[----:B------:R-:W0:Y:S01]  /*c410*/  MUFU.EX2 R42, R42 ;  /* 0x0000002a002a7308 */ /* 0x000e220000000800 */
[----:B------:R-:W-:Y:S01]  /*c420*/  FFMA.FTZ R163, R54, UR43, -R53 ;  /* 0x0000002b36a37c23 */ /* 0x000fe20008010835 */
[----:B------:R-:W-:Y:S01]  /*c430*/  R2UR UR27, R25 ;  /* 0x00000000191b72ca */ /* 0x000fe200000e0000 */
[----:B---3--:R-:W-:-:S05]  /*c440*/  FADD.FTZ R25, R47, R26 ;  /* 0x0000001a2f197221 */ /* 0x008fca0000010000 */
[----:B------:R-:W3:Y:S01]  /*c450*/  MUFU.EX2 R160, R160 ;  /* 0x000000a000a07308 */ /* 0x000ee20000000800 */
[----:B------:R-:W-:Y:S01]  /*c460*/  R2UR UR26, R24 ;  /* 0x00000000181a72ca */ /* 0x000fe200000e0000 */
[----:B-1----:R-:W-:-:S06]  /*c470*/  FADD.FTZ R24, R38, R3 ;  /* 0x0000000326187221 */ /* 0x002fcc0000010000 */
[----:B------:R-:W1:Y:S01]  /*c480*/  MUFU.EX2 R161, R161 ;  /* 0x000000a100a17308 */ /* 0x000e620000000800 */
[----:B------:R-:W-:Y:S01]  /*c490*/  FFMA.FTZ R36, R36, UR43, -R53 ;  /* 0x0000002b24247c23 */ /* 0x000fe20008010835 */
[----:B----4-:R-:W-:-:S06]  /*c4a0*/  FADD.FTZ R26, R158, R25 ;  /* 0x000000199e1a7221 */ /* 0x010fcc0000010000 */
[----:B------:R-:W4:Y:S01]  /*c4b0*/  MUFU.EX2 R55, R55 ;  /* 0x0000003700377308 */ /* 0x000f220000000800 */
[----:B--2---:R-:W-:Y:S01]  /*c4c0*/  FADD.FTZ R3, R159, R24 ;  /* 0x000000189f037221 */ /* 0x004fe20000010000 */
[----:B------:R-:W-:-:S06]  /*c4d0*/  FFMA.FTZ R165, R58, UR43, -R53 ;  /* 0x0000002b3aa57c23 */ /* 0x000fcc0008010835 */
[----:B------:R-:W2:Y:S01]  /*c4e0*/  MUFU.EX2 R32, R32 ;  /* 0x0000002000207308 */ /* 0x000ea20000000800 */
[----:B------:R-:W-:Y:S01]  /*c4f0*/  FADD.FTZ R25, R59, R26 ;  /* 0x0000001a3b197221 */ /* 0x000fe20000010000 */
[----:B0-----:R-:W-:-:S06]  /*c500*/  FADD.FTZ R24, R42, R3 ;  /* 0x000000032a187221 */ /* 0x001fcc0000010000 */
[----:B------:R-:W0:Y:S01]  /*c510*/  MUFU.EX2 R163, R163 ;  /* 0x000000a300a37308 */ /* 0x000e220000000800 */
[----:B------:R-:W-:Y:S01]  /*c520*/  FFMA.FTZ R72, R72, UR43, -R53 ;  /* 0x0000002b48487c23 */ /* 0x000fe20008010835 */
[----:B------:R-:W-:-:S06]  /*c530*/  F2FP.BF16.F32.PACK_AB R205, R6, R205 ;  /* 0x000000cd06cd723e */ /* 0x000fcc00000010ff */
[----:B------:R-:W0:Y:S01]  /*c540*/  MUFU.EX2 R162, R162 ;  /* 0x000000a200a27308 */ /* 0x000e220000000800 */
[----:B---3--:R-:W-:Y:S01]  /*c550*/  FADD.FTZ R6, R160, R25 ;  /* 0x00000019a0067221 */ /* 0x008fe20000010000 */
[----:B-1----:R-:W-:-:S06]  /*c560*/  FADD.FTZ R3, R161, R24 ;  /* 0x00000018a1037221 */ /* 0x002fcc0000010000 */
[----:B------:R-:W1:Y:S01]  /*c570*/  MUFU.EX2 R36, R36 ;  /* 0x0000002400247308 */ /* 0x000e620000000800 */
[----:B------:R-:W-:-:S07]  /*c580*/  FFMA.FTZ R62, R62, UR43, -R53 ;  /* 0x0000002b3e3e7c23 */ /* 0x000fce0008010835 */
[----:B------:R-:W3:Y:S01]  /*c590*/  MUFU.EX2 R43, R43 ;  /* 0x0000002b002b7308 */ /* 0x000ee20000000800 */
[----:B----4-:R-:W-:Y:S01]  /*c5a0*/  FADD.FTZ R25, R55, R6 ;  /* 0x0000000637197221 */ /* 0x010fe20000010000 */
[----:B--2---:R-:W-:-:S06]  /*c5b0*/  FADD.FTZ R6, R32, R3 ;  /* 0x0000000320067221 */ /* 0x004fcc0000010000 */
[----:B------:R-:W2:Y:S01]  /*c5c0*/  MUFU.EX2 R165, R165 ;  /* 0x000000a500a57308 */ /* 0x000ea20000000800 */
[----:B------:R-:W-:-:S07]  /*c5d0*/  FFMA.FTZ R63, R63, UR43, -R53 ;  /* 0x0000002b3f3f7c23 */ /* 0x000fce0008010835 */
[----:B------:R-:W4:Y:S01]  /*c5e0*/  MUFU.EX2 R164, R164 ;  /* 0x000000a400a47308 */ /* 0x000f220000000800 */
[----:B0-----:R-:W-:Y:S01]  /*c5f0*/  FADD.FTZ R3, R163, R6 ;  /* 0x00000006a3037221 */ /* 0x001fe20000010000 */
[----:B------:R-:W-:-:S06]  /*c600*/  FFMA.FTZ R66, R66, UR43, -R53 ;  /* 0x0000002b42427c23 */ /* 0x000fcc0008010835 */
[----:B------:R-:W0:Y:S01]  /*c610*/  MUFU.EX2 R72, R72 ;  /* 0x0000004800487308 */ /* 0x000e220000000800 */
[----:B------:R-:W-:-:S07]  /*c620*/  FADD.FTZ R24, R162, R25 ;  /* 0x00000019a2187221 */ /* 0x000fce0000010000 */
[----:B------:R-:W0:Y:S01]  /*c630*/  MUFU.EX2 R49, R49 ;  /* 0x0000003100317308 */ /* 0x000e220000000800 */
[----:B-1----:R-:W-:Y:S01]  /*c640*/  FADD.FTZ R6, R36, R3 ;  /* 0x0000000324067221 */ /* 0x002fe20000010000 */
[----:B------:R-:W-:-:S06]  /*c650*/  FFMA.FTZ R67, R67, UR43, -R53 ;  /* 0x0000002b43437c23 */ /* 0x000fcc0008010835 */
[----:B------:R-:W1:Y:S01]  /*c660*/  MUFU.EX2 R62, R62 ;  /* 0x0000003e003e7308 */ /* 0x000e620000000800 */
[----:B---3--:R-:W-:-:S07]  /*c670*/  FADD.FTZ R25, R43, R24 ;  /* 0x000000182b197221 */ /* 0x008fce0000010000 */
[----:B------:R-:W3:Y:S01]  /*c680*/  MUFU.EX2 R166, R166 ;  /* 0x000000a600a67308 */ /* 0x000ee20000000800 */
[----:B--2---:R-:W-:Y:S01]  /*c690*/  FADD.FTZ R3, R165, R6 ;  /* 0x00000006a5037221 */ /* 0x004fe20000010000 */
[----:B------:R-:W-:-:S06]  /*c6a0*/  FFMA.FTZ R70, R70, UR43, -R53 ;  /* 0x0000002b46467c23 */ /* 0x000fcc0008010835 */
[----:B------:R-:W2:Y:S01]  /*c6b0*/  MUFU.EX2 R63, R63 ;  /* 0x0000003f003f7308 */ /* 0x000ea20000000800 */
[----:B----4-:R-:W-:-:S07]  /*c6c0*/  FADD.FTZ R24, R164, R25 ;  /* 0x00000019a4187221 */ /* 0x010fce0000010000 */
[----:B------:R-:W4:Y:S01]  /*c6d0*/  MUFU.EX2 R51, R51 ;  /* 0x0000003300337308 */ /* 0x000f220000000800 */
[----:B0-----:R-:W-:Y:S01]  /*c6e0*/  FADD.FTZ R3, R72, R3 ;  /* 0x0000000348037221 */ /* 0x001fe20000010000 */
[----:B------:R-:W-:-:S06]  /*c6f0*/  FADD.FTZ R25, R49, R24 ;  /* 0x0000001831197221 */ /* 0x000fcc0000010000 */
[----:B------:R-:W0:Y:S01]  /*c700*/  MUFU.EX2 R66, R66 ;  /* 0x0000004200427308 */ /* 0x000e220000000800 */
[----:B------:R-:W-:-:S07]  /*c710*/  FFMA.FTZ R53, R71, UR43, -R53 ;  /* 0x0000002b47357c23 */ /* 0x000fce0008010835 */
[----:B------:R-:W0:Y:S01]  /*c720*/  MUFU.EX2 R168, R168 ;  /* 0x000000a800a87308 */ /* 0x000e220000000800 */
        /* <DEDUP_REMOVED lines=9> */
[----:B------:R-:W-:-:S06]  /*c7c0*/  FADD.FTZ R6, R168, R3 ;  /* 0x00000003a8067221 */ /* 0x000fcc0000010000 */
[----:B------:R-:W0:Y:S01]  /*c7d0*/  MUFU.EX2 R41, R41 ;  /* 0x0000002900297308 */ /* 0x000e220000000800 */
[----:B------:R-:W-:-:S07]  /*c7e0*/  IMAD.MOV.U32 R29, RZ, RZ, 0x40000040 ;  /* 0x40000040ff1d7424 */ /* 0x000fce00078e00ff */
[----:B------:R-:W0:Y:S01]  /*c7f0*/  MUFU.EX2 R53, R53 ;  /* 0x0000003500357308 */ /* 0x000e220000000800 */
[----:B------:R-:W-:Y:S02]  /*c800*/  IMAD.MOV.U32 R27, RZ, RZ, 0x40000040 ;  /* 0x40000040ff1b7424 */ /* 0x000fe400078e00ff */
[----:B-1----:R-:W-:Y:S01]  /*c810*/  FADD.FTZ R25, R67, R24 ;  /* 0x0000001843197221 */ /* 0x002fe20000010000 */
[----:B---3--:R-:W-:Y:S01]  /*c820*/  FADD.FTZ R3, R45, R6 ;  /* 0x000000062d037221 */ /* 0x008fe20000010000 */
[----:B------:R-:W-:Y:S01]  /*c830*/  R2UR UR11, R29 ;  /* 0x000000001d0b72ca */ /* 0x000fe200000e0000 */
[----:B------:R-:W-:Y:S01]  /*c840*/  IMAD.MOV.U32 R29, RZ, RZ, 0x40000040 ;  /* 0x40000040ff1d7424 */ /* 0x000fe200078e00ff */
[----:B------:R-:W-:Y:S01]  /*c850*/  R2UR UR15, R27 ;  /* 0x000000001b0f72ca */ /* 0x000fe200000e0000 */
[----:B------:R-:W-:Y:S02]  /*c860*/  IMAD.MOV.U32 R27, RZ, RZ, 0x40000040 ;  /* 0x40000040ff1b7424 */ /* 0x000fe400078e00ff */
[----:B--2---:R-:W-:Y:S01]  /*c870*/  FADD.FTZ R24, R70, R25 ;  /* 0x0000001946187221 */ /* 0x004fe20000010000 */
[----:B----4-:R-:W-:Y:S01]  /*c880*/  FADD.FTZ R6, R170, R3 ;  /* 0x00000003aa067221 */ /* 0x010fe20000010000 */
[----:B------:R-:W-:-:S02]  /*c890*/  F2FP.BF16.F32.PACK_AB R204, R31, R204 ;  /* 0x000000cc1fcc723e */ /* 0x000fc400000010ff */
[----:B------:R-:W-:Y:S02]  /*c8a0*/  F2FP.BF16.F32.PACK_AB R206, R33, R206 ;  /* 0x000000ce21ce723e */ /* 0x000fe400000010ff */
[----:B------:R-:W-:Y:S01]  /*c8b0*/  F2FP.BF16.F32.PACK_AB R207, R30, R207 ;  /* 0x000000cf1ecf723e */ /* 0x000fe200000010ff */
[----:B0-----:R-:W-:Y:S01]  /*c8c0*/  FADD.FTZ R6, R41, R6 ;  /* 0x0000000629067221 */ /* 0x001fe20000010000 */
[----:B------:R-:W-:Y:S01]  /*c8d0*/  R2UR UR19, R29 ;  /* 0x000000001d1372ca */ /* 0x000fe200000e0000 */
[----:B------:R-:W-:Y:S01]  /*c8e0*/  FADD.FTZ R3, R53, R24 ;  /* 0x0000001835037221 */ /* 0x000fe20000010000 */
[----:B------:R-:W-:Y:S02]  /*c8f0*/  R2UR UR23, R27 ;  /* 0x000000001b1772ca */ /* 0x000fe400000e0000 */
        /* <DEDUP_REMOVED lines=20> */
[----:B------:R-:W-:-:S06]  /*ca40*/  WARPGROUP.ARRIVE ;  /* 0x00000000000079c5 */ /* 0x000fcc0000000000 */
        /* <DEDUP_REMOVED lines=16> */
[----:B------:R-:W-:Y:S01]  /*cb50*/  HGMMA.64x256x16.F32.BF16 R24, R164, gdesc[UR20].tnspB, R24, gsb0 ;  /* 0x43e00014a4187df0 */ /* 0x000fe20008001818 */
[----:B------:R-:W-:-:S05]  /*cb60*/  IADD3 R152, R174, R176, -R177 ;  /* 0x000000b0ae987210 */ /* 0x000fca0007ffe8b1 */
[----:B------:R-:W-:-:S05]  /*cb70*/  IMAD.HI R152, R152, 0x2aaaaaab, RZ ;  /* 0x2aaaaaab98987827 */ /* 0x000fca00078e02ff */
[----:B------:R-:W-:-:S04]  /*cb80*/  SHF.R.U32.HI R153, RZ, 0x1f, R152 ;  /* 0x0000001fff997819 */ /* 0x000fc80000011698 */
[----:B------:R-:W-:-:S04]  /*cb90*/  LEA.HI.SX32 R153, R152, R153, 0x1c ;  /* 0x0000009998997211 */ /* 0x000fc800078fe2ff */
[----:B------:R-:W-:Y:S01]  /*cba0*/  VIMNMX R154, R175, R153, !PT ;  /* 0x00000099af9a7248 */ /* 0x000fe20007fe0100 */
[----:B------:R-:W-:-:S04]  /*cbb0*/  VIADD R215, R215, 0xfffffffe ;  /* 0xfffffffed7d77836 */ /* 0x000fc80000000000 */
[----:B------:R0:W-:Y:S01]  /*cbc0*/  STL [R1+0x20], R154 ;  /* 0x0000209a01007387 */ /* 0x0001e20000100800 */
[----:B------:R-:W-:Y:S01]  /*cbd0*/  ISETP.GE.AND P2, PT, R215, R154, PT ;  /* 0x0000009ad700720c */ /* 0x000fe20003f46270 */
[----:B------:R-:W-:-:S05]  /*cbe0*/  @!P1 VIADD R173, R173, 0x32460 ;  /* 0x00032460adad9836 */ /* 0x000fca0000000000 */
[----:B------:R-:W-:Y:S01]  /*cbf0*/  @!P1 PRMT R173, RZ, 0x654, R173 ;  /* 0x00000654ffad9816 */ /* 0x000fe200000000ad */
[----:B------:R-:W-:Y:S02]  /*cc00*/  WARPGROUP.DEPBAR.LE gsb0, 0x0 ;  /* 0x00008000000079c5 */ /* 0x000fe40000010000 */
[----:B------:R-:W-:-:S06]  /*cc10*/  WARPGROUP.ARRIVE ;  /* 0x00000000000079c5 */ /* 0x000fcc0000000000 */
[----:B------:R-:W-:Y:S03]  /*cc20*/  HGMMA.64x256x16.F32.BF16 R24, R168, gdesc[UR24].tnspB, R24, gsb0 ;  /* 0x43e00018a8187df0 */ /* 0x000fe60008001818 */
[----:B------:R-:W-:Y:S02]  /*cc30*/  WARPGROUP.DEPBAR.LE gsb0, 0x0 ;  /* 0x00008000000079c5 */ /* 0x000fe40000010000 */
[----:B------:R0:W-:Y:S01]  /*cc40*/  @!P1 SYNCS.ARRIVE.TRANS64.RED.A1T0 RZ, [R173+URZ], RZ ;  /* 0x000000ffadff99a7 */ /* 0x0001e2000810043f */
[----:B------:R-:W-:Y:S05]  /*cc50*/  @!P2 BRA `(.L_x_5737) ;  /* 0x000000300004a947 */ /* 0x000fea0003800000 */
[----:B------:R-:W-:Y:S02]  /*cc60*/  IMAD.MOV.U32 R206, RZ, RZ, R7 ;  /* 0x000000ffffce7224 */ /* 0x000fe400078e0007 */
[----:B------:R-:W-:Y:S02]  /*cc70*/  IMAD.MOV.U32 R207, RZ, RZ, R0 ;  /* 0x000000ffffcf7224 */ /* 0x000fe400078e0000 */
[----:B------:R-:W-:-:S07]  /*cc80*/  IMAD.MOV.U32 R204, RZ, RZ, R215 ;  /* 0x000000ffffcc7224 */ /* 0x000fce00078e00d7 */
.L_x_5747:
[----:B------:R-:W-:Y:S01]  /*cc90*/  VIADD R2, R2, 0x1 ;  /* 0x0000000102027836 */ /* 0x000fe20000000000 */
[----:B------:R-:W-:Y:S05]  /*cca0*/  YIELD ;  /* 0x0000000000007946 */ /* 0x000fea0003800000 */
[----:B------:R-:W-:-:S04]  /*ccb0*/  ISETP.NE.AND P2, PT, R2, 0x2, PT ;  /* 0x000000020200780c */ /* 0x000fc80003f45270 */
[----:B------:R-:W-:Y:S02]  /*ccc0*/  SEL R0, RZ, 0x1, P2 ;  /* 0x00000001ff007807 */ /* 0x000fe40001000000 */
[----:B------:R-:W-:Y:S02]  /*ccd0*/  SEL R2, R2, RZ, P2 ;  /* 0x000000ff02027207 */ /* 0x000fe40001000000 */
[----:B------:R-:W-:Y:S01]  /*cce0*/  LOP3.LUT R23, R23, R0, RZ, 0x3c, !PT ;  /* 0x0000000017177212 */ /* 0x000fe200078e3cff */
[----:B-1---5:R-:W-:Y:S06]  /*ccf0*/  @!P0 BRA `(.L_x_5738) ;  /* 0x0000000000048947 */ /* 0x022fec0003800000 */
[----:B------:R-:W-:Y:S01]  /*cd00*/  BPT.TRAP 0x1 ;  /* 0x000000040000795c */ /* 0x000fe20000300000 */
.L_x_5738:
[----:B------:R-:W-:Y:S01]  /*cd10*/  IMAD R205, R2, 0x8, R19 ;  /* 0x0000000802cd7824 */ /* 0x000fe200078e0213 */
[----:B------:R-:W-:-:S04]  /*cd20*/  SHF.L.U32 R0, R23, 0x1f, RZ ;  /* 0x0000001f17007819 */ /* 0x000fc800000006ff */
[----:B------:R1:W2:Y:S01]  /*cd30*/  SYNCS.PHASECHK.TRANS64.TRYWAIT P2, [R205+URZ+0x32430], R0 ;  /* 0x03243000cd0075a7 */ /* 0x0002a2000804017f */
[----:B------:R-:W-:Y:S05]  /*cd40*/  @!P0 BRA `(.L_x_5739) ;  /* 0x0000000000048947 */ /* 0x000fea0003800000 */
[----:B------:R-:W-:Y:S01]  /*cd50*/  BPT.TRAP 0x1 ;  /* 0x000000040000795c */ /* 0x000fe20000300000 */
.L_x_5739:
[----:B------:R-:W3:Y:S01]  /*cd60*/  LDL R7, [R1+0x14] ;  /* 0x0000140001077983 */ /* 0x000ee20000100800 */
[----:B------:R-:W-:Y:S02]  /*cd70*/  IMAD.MOV.U32 R157, RZ, RZ, 0x40000040 ;  /* 0x40000040ff9d7424 */ /* 0x000fe400078e00ff */
[----:B---3--:R-:W-:Y:S01]  /*cd80*/  IMAD R156, R2, 0x300, R7 ;  /* 0x00000300029c7824 */ /* 0x008fe200078e0207 */
[----:B--2---:R-:W-:Y:S06]  /*cd90*/  @P2 BRA `(.L_x_5740) ;  /* 0x0000000000082947 */ /* 0x004fec0003800000 */
[----:B------:R-:W2:Y:S02]  /*cda0*/  SYNCS.PHASECHK.TRANS64.TRYWAIT P2, [R205+URZ+0x32430], R0 ;  /* 0x03243000cd0075a7 */ /* 0x000ea4000804017f */
[----:B--2---:R-:W-:Y:S05]  /*cdb0*/  @!P2 BRA `(.L_x_5741) ;  /* 0x00000160000ca947 */ /* 0x004fea0003800000 */
.L_x_5740:
[----:B------:R-:W3:Y:S04]  /*cdc0*/  LDL.64 R220, [R1+0x8] ;  /* 0x0000080001dc7983 */ /* 0x000ee80000100a00 */
[----:B------:R-:W4:Y:S01]  /*cdd0*/  LDL.64 R216, [R1] ;  /* 0x0000000001d87983 */ /* 0x000f220000100a00 */
[----:B------:R-:W-:Y:S05]  /*cde0*/  WARPSYNC.ALL ;  /* 0x0000000000007948 */ /* 0x000fea0003800000 */
[C---:B------:R-:W-:Y:S01]  /*cdf0*/  R2UR UR6, R156.reuse ;  /* 0x000000009c0672ca */ /* 0x040fe200000e0000 */
[C---:B0-----:R-:W-:Y:S01]  /*ce00*/  VIADD R154, R156.reuse, 0x2 ;  /* 0x000000029c9a7836 */ /* 0x041fe20000000000 */
        /* <DEDUP_REMOVED lines=16> */
[----:B------:R-:W-:-:S03]  /*cf10*/  R2UR UR17, R237 ;  /* 0x00000000ed1172ca */ /* 0x000fc600000e0000 */
[----:B------:R-:W-:Y:S03]  /*cf20*/  HGMMA.64x96x16.F32.BF16 R152, gdesc[UR4], RZ, !UPT, gsb0 ;  /* 0x01600000049879f0 */ /* 0x000fe6000c0018ff */
[----:B------:R-:W-:Y:S02]  /*cf30*/  WARPGROUP.DEPBAR.LE gsb0, 0x0 ;  /* 0x00008000000079c5 */ /* 0x000fe40000010000 */
[----:B------:R-:W-:Y:S01]  /*cf40*/  WARPGROUP.ARRIVE ;  /* 0x00000000000079c5 */ /* 0x000fe20000000000 */
[----:B---3--:R-:W-:Y:S02]  /*cf50*/  R2UR UR8, R220 ;  /* 0x00000000dc0872ca */ /* 0x008fe400000e0000 */
[----:B------:R-:W-:Y:S02]  /*cf60*/  R2UR UR9, R221 ;  /* 0x00000000dd0972ca */ /* 0x000fe400000e0000 */
[----:B----4-:R-:W-:-:S02]  /*cf70*/  R2UR UR12, R216 ;  /* 0x00000000d80c72ca */ /* 0x010fc400000e0000 */
[----:B------:R-:W-:-:S09]  /*cf80*/  R2UR UR13, R217 ;  /* 0x00000000d90d72ca */ /* 0x000fd200000e0000 */
        /* <DEDUP_REMOVED lines=10> */
.L_x_5742:
[----:B------:R0:W3:Y:S01]  /*d030*/  SYNCS.PHASECHK.TRANS64.TRYWAIT P2, [R205+URZ+0x32450], R0 ;  /* 0x03245000cd0075a7 */ /* 0x0000e2000804017f */
[----:B------:R-:W-:Y:S05]  /*d040*/  @!P0 BRA `(.L_x_5743) ;  /* 0x0000000000048947 */ /* 0x000fea0003800000 */
[----:B------:R-:W-:Y:S01]  /*d050*/  BPT.TRAP 0x1 ;  /* 0x000000040000795c */ /* 0x000fe20000300000 */
.L_x_5743:
[----:B------:R-:W-:Y:S04]  /*d060*/  BSSY B0, `(.L_x_5744) ;  /* 0x0000004000007945 */ /* 0x000fe80003800000 */
[----:B---3--:R-:W-:Y:S05]  /*d070*/  @P2 BRA `(.L_x_5745) ;  /* 0x0000000000082947 */ /* 0x008fea0003800000 */
[----:B------:R-:W3:Y:S02]  /*d080*/  SYNCS.PHASECHK.TRANS64.TRYWAIT P2, [R205+URZ+0x32450], R0 ;  /* 0x03245000cd0075a7 */ /* 0x000ee4000804017f */
[----:B---3--:R-:W-:Y:S05]  /*d090*/  @!P2 BRA `(.L_x_5746) ;  /* 0x0000015c0068a947 */ /* 0x008fea0003800000 */
.L_x_5745:
[----:B------:R-:W-:Y:S05]  /*d0a0*/  BSYNC B0 ;  /* 0x0000000000007941 */ /* 0x000fea0003800000 */
.L_x_5744:
[----:B------:R-:W-:Y:S05]  /*d0b0*/  WARPSYNC.ALL ;  /* 0x0000000000007948 */ /* 0x000fea0003800000 */
[----:B------:R-:W0:Y:S04]  /*d0c0*/  LDL R220, [R1+0x1c] ;  /* 0x00001c0001dc7983 */ /* 0x000e280000100800 */
[----:B------:R-:W0:Y:S01]  /*d0d0*/  LDL R216, [R1+0x3c] ;  /* 0x00003c0001d87983 */ /* 0x000e220000100800 */
[----:B------:R-:W-:Y:S01]  /*d0e0*/  IMAD.MOV.U32 R217, RZ, RZ, 0x40000040 ;  /* 0x40000040ffd97424 */ /* 0x000fe200078e00ff */
[----:B------:R-:W-:Y:S01]  /*d0f0*/  R2UR UR4, R4 ;  /* 0x00000000040472ca */ /* 0x000fe200000e0000 */
[----:B------:R-:W4:Y:S01]  /*d100*/  LDC R7, c[0x0][0x448] ;  /* 0x00011200ff077b82 */ /* 0x000f220000000800 */
[----:B------:R-:W-:Y:S01]  /*d110*/  R2UR UR5, R5 ;  /* 0x00000000050572ca */ /* 0x000fe200000e0000 */
[----:B------:R-:W-:Y:S01]  /*d120*/  WARPGROUP.ARRIVE ;  /* 0x00000000000079c5 */ /* 0x000fe20000000000 */
[----:B------:R-:W-:Y:S01]  /*d130*/  R2UR UR7, R217 ;  /* 0x00000000d90772ca */ /* 0x000fe200000e0000 */
[----:B------:R-:W-:Y:S01]  /*d140*/  IMAD.MOV.U32 R221, RZ, RZ, 0x40000040 ;  /* 0x40000040ffdd7424 */ /* 0x000fe200078e00ff */
[----:B------:R1:W-:Y:S04]  /*d150*/  STL [R1+0x178], R16 ;  /* 0x0001781001007387 */ /* 0x0003e80000100800 */
[----:B-1----:R-:W4:Y:S01]  /*d160*/  LDL.LU R16, [R1+0x10] ;  /* 0x0000100001107983 */ /* 0x002f220000300800 */
[----:B0-23--:R-:W-:Y:S01]  /*d170*/  IMAD.IADD R0, R216, 0x1, R220 ;  /* 0x00000001d8007824 */ /* 0x00dfe200078e02dc */
[----:B----4-:R-:W-:Y:S01]  /*d180*/  ISETP.NE.AND P2, PT, R7, 0x1, PT ;  /* 0x000000010700780c */ /* 0x010fe20003f45270 */
[----:B------:R-:W-:-:S04]  /*d190*/  IMAD.MOV.U32 R216, RZ, RZ, 0xc00 ;  /* 0x00000c00ffd87424 */ /* 0x000fc800078e00ff */
[----:B------:R-:W-:-:S04]  /*d1a0*/  IMAD R216, R2, R216, UR39 ;  /* 0x0000002702d87e24 */ /* 0x000fc8000f8e02d8 */
[C---:B------:R-:W-:Y:S01]  /*d1b0*/  VIADD R220, R216.reuse, 0x2 ;  /* 0x00000002d8dc7836 */ /* 0x040fe20000000000 */
[----:B------:R-:W-:Y:S01]  /*d1c0*/  R2UR UR6, R216 ;  /* 0x00000000d80672ca */ /* 0x000fe200000e0000 */
[----:B------:R-:W-:Y:S02]  /*d1d0*/  IMAD.MOV.U32 R217, RZ, RZ, 0x40000040 ;  /* 0x40000040ffd97424 */ /* 0x000fe400078e00ff */
[----:B------:R-:W0:Y:S01]  /*d1e0*/  @P2 LDC R215, c[0x0][0x44c] ;  /* 0x00011300ffd72b82 */ /* 0x000e220000000800 */
[----:B------:R-:W-:-:S04]  /*d1f0*/  LOP3.LUT R16, R16, 0xfffffeff, RZ, 0xc0, !PT ;  /* 0xfffffeff10107812 */ /* 0x000fc800078ec0ff */
[----:B------:R-:W-:-:S03]  /*d200*/  @P1 LOP3.LUT R16, R16, 0x100, RZ, 0xfc, !PT ;  /* 0x0000010010101812 */ /* 0x000fc600078efcff */
[----:B------:R-:W1:Y:S02]  /*d210*/  @P2 LDC R7, c[0x0][0x450] ;  /* 0x00011400ff072b82 */ /* 0x000e640000000800 */
[----:B------:R-:W-:Y:S01]  /*d220*/  HGMMA.64x96x16.F32.BF16 R152, gdesc[UR4], R152, gsb0 ;  /* 0x01600000049879f0 */ /* 0x000fe20008001898 */
[----:B------:R-:W-:Y:S01]  /*d230*/  R2UR UR6, R220 ;  /* 0x00000000dc0672ca */ /* 0x000fe200000e0000 */
[----:B------:R-:W-:Y:S01]  /*d240*/  VIADD R220, R216, 0x4 ;  /* 0x00000004d8dc7836 */ /* 0x000fe20000000000 */
[----:B------:R-:W-:Y:S01]  /*d250*/  R2UR UR7, R221 ;  /* 0x00000000dd0772ca */ /* 0x000fe200000e0000 */
[----:B------:R-:W-:Y:S01]  /*d260*/  IMAD.MOV.U32 R221, RZ, RZ, 0x40000040 ;  /* 0x40000040ffdd7424 */ /* 0x000fe200078e00ff */
[----:B------:R-:W-:Y:S02]  /*d270*/  R2UR UR4, R234 ;  /* 0x00000000ea0472ca */ /* 0x000fe400000e0000 */
[----:B------:R-:W-:Y:S02]  /*d280*/  R2UR UR5, R235 ;  /* 0x00000000eb0572ca */ /* 0x000fe400000e0000 */
[----:B------:R-:W-:-:S04]  /*d290*/  LOP3.LUT R16, R16, 0xffffff7f, RZ, 0xc0, !PT ;  /* 0xffffff7f10107812 */ /* 0x000fc800078ec0ff */
[----:B------:R-:W-:Y:S01]  /*d2a0*/  @P0 LOP3.LUT R16, R16, 0x80, RZ, 0xfc, !PT ;  /* 0x0000008010100812 */ /* 0x000fe200078efcff */
[----:B0-----:R-:W-:-:S04]  /*d2b0*/  @P2 IMAD.HI.U32 R215, R0, R215, RZ ;  /* 0x000000d700d72227 */ /* 0x001fc800078e00ff */
[----:B------:R-:W-:Y:S01]  /*d2c0*/  STL [R1+0x10], R16 ;  /* 0x0000101001007387 */ /* 0x000fe20000100800 */
[----:B-1----:R-:W-:Y:S01]  /*d2d0*/  @P2 SHF.R.U32.HI R0, RZ, R7, R215 ;  /* 0x00000007ff002219 */ /* 0x002fe200000116d7 */
        /* <DEDUP_REMOVED lines=113> */
[----:B------:R-:W2:Y:S01]  /*d9f0*/  LDL R220, [R1+0x24] ;  /* 0x0000240001dc7983 */ /* 0x000ea20000100800 */
[----:B------:R-:W-:Y:S02]  /*da00*/  R2UR UR4, R10 ;  /* 0x000000000a0472ca */ /* 0x000fe400000e0000 */
[----:B------:R-:W-:Y:S01]  /*da10*/  R2UR UR5, R11 ;  /* 0x000000000b0572ca */ /* 0x000fe200000e0000 */
[----:B------:R-:W2:Y:S01]  /*da20*/  LDL R221, [R1+0x18] ;  /* 0x0000180001dd7983 */ /* 0x000ea20000100800 */
[----:B------:R-:W-:Y:S02]  /*da30*/  WARPGROUP.DEPBAR.LE gsb0, 0x0 ;  /* 0x00008000000079c5 */ /* 0x000fe40000010000 */
[----:B------:R-:W-:-:S09]  /*da40*/  WARPGROUP.ARRIVE ;  /* 0x00000000000079c5 */ /* 0x000fd20000000000 */
[----:B------:R-:W-:Y:S01]  /*da50*/  HGMMA.64x96x16.F32.BF16 R152, gdesc[UR4], R152, gsb0 ;  /* 0x01600000049879f0 */ /* 0x000fe20008001898 */
[----:B------:R-:W-:Y:S02]  /*da60*/  R2UR UR7, R217 ;  /* 0x00000000d90772ca */ /* 0x000fe400000e0000 */
[----:B------:R-:W3:Y:S01]  /*da70*/  LDL R217, [R1+0x2c] ;  /* 0x00002c0001d97983 */ /* 0x000ee20000100800 */
[----:B------:R-:W-:Y:S01]  /*da80*/  VIADD R216, R216, 0x906 ;  /* 0x00000906d8d87836 */ /* 0x000fe20000000000 */
[----:B------:R-:W-:Y:S02]  /*da90*/  R2UR UR4, R8 ;  /* 0x00000000080472ca */ /* 0x000fe400000e0000 */
[----:B------:R-:W-:Y:S02]  /*daa0*/  R2UR UR5, R9 ;  /* 0x00000000090572ca */ /* 0x000fe400000e0000 */
[----:B------:R-:W-:Y:S01]  /*dab0*/  R2UR UR6, R216 ;  /* 0x00000000d80672ca */ /* 0x000fe200000e0000 */
[----:B------:R-:W0:Y:S04]  /*dac0*/  SHFL.IDX PT, R215, R0, RZ, 0x1c1f ;  /* 0x001c1fff00d77589 */ /* 0x000e2800000e0000 */
[----:B------:R1:W-:Y:S02]  /*dad0*/  SHFL.IDX PT, R7, R0, 0x1, 0x1c1f ;  /* 0x003c1f0000077f89 */ /* 0x0003e400000e0000 */
[----:B-1----:R-:W-:Y:S01]  /*dae0*/  IMAD R0, R204, -0x60, RZ ;  /* 0xffffffa0cc007824 */ /* 0x002fe200078e02ff */
[----:B------:R-:W-:-:S02]  /*daf0*/  WARPGROUP.DEPBAR.LE gsb0, 0x0 ;  /* 0x00008000000079c5 */ /* 0x000fc40000010000 */
[----:B------:R-:W-:-:S06]  /*db00*/  WARPGROUP.ARRIVE ;  /* 0x00000000000079c5 */ /* 0x000fcc0000000000 */
[----:B------:R-:W-:Y:S03]  /*db10*/  HGMMA.64x96x16.F32.BF16 R152, gdesc[UR4], R152, gsb0 ;  /* 0x01600000049879f0 */ /* 0x000fe60008001898 */
[----:B------:R-:W-:Y:S02]  /*db20*/  WARPGROUP.DEPBAR.LE gsb0, 0x0 ;  /* 0x00008000000079c5 */ /* 0x000fe40000010000 */
[----:B---3--:R-:W-:-:S04]  /*db30*/  IADD3 R0, -R217, 0x1, R0 ;  /* 0x00000001d9007810 */ /* 0x008fc80007ffe100 */
[----:B--2---:R-:W-:-:S05]  /*db40*/  IADD3 R216, -R221, R0, R220 ;  /* 0x00000000ddd87210 */ /* 0x004fca0007ffe1dc */
[----:B0-----:R-:W-:-:S05]  /*db50*/  IMAD.IADD R0, R216, 0x1, R215 ;  /* 0x00000001d8007824 */ /* 0x001fca00078e02d7 */
[C---:B------:R-:W-:Y:S02]  /*db60*/  ISETP.GT.AND P4, PT, R0.reuse, 0x1, PT ;  /* 0x000000010000780c */ /* 0x040fe40003f84270 */
[C---:B------:R-:W-:Y:S02]  /*db70*/  ISETP.GT.AND P2, PT, R0.reuse, RZ, PT ;  /* 0x000000ff0000720c */ /* 0x040fe40003f44270 */
[----:B------:R-:W-:Y:S02]  /*db80*/  ISETP.GT.AND P3, PT, R0, 0x8, PT ;  /* 0x000000080000780c */ /* 0x000fe40003f64270 */
[----:B------:R-:W-:Y:S02]  /*db90*/  FSEL R215, R153, -INF , P4 ;  /* 0xff80000099d77808 */ /* 0x000fe40002000000 */
[----:B------:R-:W-:Y:S02]  /*dba0*/  FSEL R152, R152, -INF , P2 ;  /* 0xff80000098987808 */ /* 0x000fe40001000000 */
[----:B------:R-:W-:-:S02]  /*dbb0*/  FSEL R153, R156, -INF , P3 ;  /* 0xff8000009c997808 */ /* 0x000fc40001800000 */
[C---:B------:R-:W-:Y:S02]  /*dbc0*/  ISETP.GT.AND P2, PT, R0.reuse, 0x9, PT ;  /* 0x000000090000780c */ /* 0x040fe40003f44270 */
[C---:B------:R-:W-:Y:S02]  /*dbd0*/  ISETP.GT.AND P4, PT, R0.reuse, 0x10, PT ;  /* 0x000000100000780c */ /* 0x040fe40003f84270 */
        /* <DEDUP_REMOVED lines=57> */
[----:B------:R-:W-:Y:S02]  /*df70*/  FSEL R193, R193, -INF , P2 ;  /* 0xff800000c1c17808 */ /* 0x000fe40001000000 */
[----:B------:R-:W-:Y:S02]  /*df80*/  FMNMX.FTZ R0, R192, R0, !PT ;  /* 0x00000000c0007209 */ /* 0x000fe40007810000 */
[----:B------:R-:W-:Y:S02]  /*df90*/  FSEL R196, R196, -INF , P4 ;  /* 0xff800000c4c47808 */ /* 0x000fe40002000000 */
[----:B------:R-:W-:Y:S02]  /*dfa0*/  FMNMX.FTZ R0, R193, R0, !PT ;  /* 0x00000000c1007209 */ /* 0x000fe40007810000 */
[----:B------:R-:W-:-:S02]  /*dfb0*/  FSEL R197, R197, -INF , P3 ;  /* 0xff800000c5c57808 */ /* 0x000fc40001800000 */
[----:B------:R-:W-:-:S04]  /*dfc0*/  FMNMX.FTZ R0, R196, R0, !PT ;  /* 0x00000000c4007209 */ /* 0x000fc80007810000 */
[----:B------:R-:W-:-:S05]  /*dfd0*/  FMNMX.FTZ R0, R197, R0, !PT ;  /* 0x00000000c5007209 */ /* 0x000fca0007810000 */
[----:B------:R-:W0:Y:S02]  /*dfe0*/  SHFL.BFLY PT, R172, R0, 0x2, 0x1f ;  /* 0x0c401f0000ac7f89 */ /* 0x000e2400000e0000 */
[----:B0-----:R-:W-:-:S05]  /*dff0*/  FMNMX.FTZ R0, R0, R172, !PT ;  /* 0x000000ac00007209 */ /* 0x001fca0007810000 */
[----:B------:R-:W0:Y:S01]  /*e000*/  SHFL.BFLY PT, R172, R0, 0x1, 0x1f ;  /* 0x0c201f0000ac7f89 */ /* 0x000e2200000e0000 */
[----:B------:R-:W-:-:S05]  /*e010*/  IMAD.IADD R7, R216, 0x1, R7 ;  /* 0x00000001d8077824 */ /* 0x000fca00078e0207 */
[C---:B------:R-:W-:Y:S02]  /*e020*/  ISETP.GT.AND P3, PT, R7.reuse, RZ, PT ;  /* 0x000000ff0700720c */ /* 0x040fe40003f64270 */
[----:B------:R-:W-:Y:S02]  /*e030*/  ISETP.GT.AND P4, PT, R7, 0x1, PT ;  /* 0x000000010700780c */ /* 0x000fe40003f84270 */
[----:B0-----:R-:W-:-:S04]  /*e040*/  FMNMX.FTZ R0, R0, R172, !PT ;  /* 0x000000ac00007209 */ /* 0x001fc80007810000 */
[----:B------:R-:W-:-:S04]  /*e050*/  FSETP.NEU.FTZ.AND P2, PT, R0, -INF , PT ;  /* 0xff8000000000780b */ /* 0x000fc80003f5d000 */
[----:B------:R-:W-:-:S05]  /*e060*/  FSEL R220, R0, RZ, P2 ;  /* 0x000000ff00dc7208 */ /* 0x000fca0001000000 */
[----:B------:R-:W-:Y:S01]  /*e070*/  FADD.FTZ R220, -R220, R207 ;  /* 0x000000cfdcdc7221 */ /* 0x000fe20000010100 */
[----:B------:R-:W-:Y:S02]  /*e080*/  FSEL R207, R154, -INF , P3 ;  /* 0xff8000009acf7808 */ /* 0x000fe40001800000 */
[----:B------:R-:W-:Y:S02]  /*e090*/  ISETP.GT.AND P3, PT, R7, 0x8, PT ;  /* 0x000000080700780c */ /* 0x000fe40003f64270 */
[----:B------:R-:W-:Y:S02]  /*e0a0*/  FSEL R216, R155, -INF , P4 ;  /* 0xff8000009bd87808 */ /* 0x000fe40002000000 */
[----:B------:R-:W-:Y:S02]  /*e0b0*/  FSEL R155, R158, -INF , P3 ;  /* 0xff8000009e9b7808 */ /* 0x000fe40001800000 */
[C---:B------:R-:W-:Y:S02]  /*e0c0*/  ISETP.GT.AND P4, PT, R7.reuse, 0x9, PT ;  /* 0x000000090700780c */ /* 0x040fe40003f84270 */
[----:B------:R-:W-:-:S02]  /*e0d0*/  ISETP.GT.AND P3, PT, R7, 0x10, PT ;  /* 0x000000100700780c */ /* 0x000fc40003f64270 */
[----:B------:R-:W-:Y:S02]  /*e0e0*/  FSEL R172, R159, -INF , P4 ;  /* 0xff8000009fac7808 */ /* 0x000fe40002000000 */
[----:B------:R-:W-:Y:S02]  /*e0f0*/  FSEL R162, R162, -INF , P3 ;  /* 0xff800000a2a27808 */ /* 0x000fe40001800000 */
        /* <DEDUP_REMOVED lines=8> */
[C---:B------:R-:W-:Y:S02]  /*e180*/  ISETP.GT.AND P4, PT, R7.reuse, 0x21, PT ;  /* 0x000000210700780c */ /* 0x040fe40003f84270 */
[----:B------:R-:W-:Y:S01]  /*e190*/  ISETP.GT.AND P3, PT, R7, 0x28, PT ;  /* 0x000000280700780c */ /* 0x000fe20003f64270 */
[----:B------:R-:W-:Y:S01]  /*e1a0*/  UMOV UR43, UR49 ;  /* 0x00000031002b7c82 */ /* 0x000fe20008000000 */
[----:B------:R-:W-:-:S02]  /*e1b0*/  FSEL R171, R171, -INF , P4 ;  /* 0xff800000abab7808 */ /* 0x000fc40002000000 */
[----:B------:R-:W-:Y:S02]  /*e1c0*/  FSEL R174, R174, -INF , P3 ;  /* 0xff800000aeae7808 */ /* 0x000fe40001800000 */
[C---:B------:R-:W-:Y:S02]  /*e1d0*/  ISETP.GT.AND P4, PT, R7.reuse, 0x29, PT ;  /* 0x000000290700780c */ /* 0x040fe40003f84270 */
[----:B------:R-:W-:Y:S01]  /*e1e0*/  ISETP.GT.AND P3, PT, R7, 0x30, PT ;  /* 0x000000300700780c */ /* 0x000fe20003f64270 */
[----:B------:R-:W-:Y:S01]  /*e1f0*/  FMUL.FTZ R167, R0, UR43 ;  /* 0x0000002b00a77c20 */ /* 0x000fe20008410000 */
[----:B------:R-:W-:Y:S02]  /*e200*/  FSEL R175, R175, -INF , P4 ;  /* 0xff800000afaf7808 */ /* 0x000fe40002000000 */
[----:B------:R-:W-:Y:S02]  /*e210*/  FSEL R178, R178, -INF , P3 ;  /* 0xff800000b2b27808 */ /* 0x000fe40001800000 */
[----:B------:R-:W-:-:S02]  /*e220*/  ISETP.GT.AND P4, PT, R7, 0x31, PT ;  /* 0x000000310700780c */ /* 0x000fc40003f84270 */
[----:B------:R-:W-:Y:S02]  /*e230*/  ISETP.GT.AND P3, PT, R7, 0x38, PT ;  /* 0x000000380700780c */ /* 0x000fe40003f64270 */
[----:B------:R-:W-:Y:S02]  /*e240*/  FSEL R167, R167, RZ, P2 ;  /* 0x000000ffa7a77208 */ /* 0x000fe40001000000 */
[----:B------:R-:W-:Y:S02]  /*e250*/  FSEL R179, R179, -INF , P4 ;  /* 0xff800000b3b37808 */ /* 0x000fe40002000000 */
[----:B------:R-:W-:Y:S02]  /*e260*/  FSEL R182, R182, -INF , P3 ;  /* 0xff800000b6b67808 */ /* 0x000fe40001800000 */
[C---:B------:R-:W-:Y:S02]  /*e270*/  ISETP.GT.AND P4, PT, R7.reuse, 0x39, PT ;  /* 0x000000390700780c */ /* 0x040fe40003f84270 */
[----:B------:R-:W-:Y:S01]  /*e280*/  ISETP.GT.AND P3, PT, R7, 0x40, PT ;  /* 0x000000400700780c */ /* 0x000fe20003f64270 */
[----:B------:R-:W-:Y:S01]  /*e290*/  FFMA.FTZ R152, R152, UR43, -R167 ;  /* 0x0000002b98987c23 */ /* 0x000fe200080108a7 */
[----:B------:R-:W-:Y:S01]  /*e2a0*/  FMUL.FTZ R220, R220, UR43 ;  /* 0x0000002bdcdc7c20 */ /* 0x000fe20008410000 */
[----:B------:R-:W-:-:S02]  /*e2b0*/  FSEL R183, R183, -INF , P4 ;  /* 0xff800000b7b77808 */ /* 0x000fc40002000000 */
[----:B------:R-:W-:Y:S02]  /*e2c0*/  FSEL R186, R186, -INF , P3 ;  /* 0xff800000baba7808 */ /* 0x000fe40001800000 */
[C---:B------:R-:W-:Y:S02]  /*e2d0*/  ISETP.GT.AND P1, PT, R7.reuse, 0x41, PT ;  /* 0x000000410700780c */ /* 0x040fe40003f24270 */
[C---:B------:R-:W-:Y:S02]  /*e2e0*/  ISETP.GT.AND P0, PT, R7.reuse, 0x48, PT ;  /* 0x000000480700780c */ /* 0x040fe40003f04270 */
[C---:B------:R-:W-:Y:S02]  /*e2f0*/  ISETP.GT.AND P3, PT, R7.reuse, 0x50, PT ;  /* 0x000000500700780c */ /* 0x040fe40003f64270 */
[C---:B------:R-:W-:Y:S02]  /*e300*/  ISETP.GT.AND P4, PT, R7.reuse, 0x51, PT ;  /* 0x000000510700780c */ /* 0x040fe40003f84270 */
[----:B------:R-:W-:-:S02]  /*e310*/  ISETP.GT.AND P5, PT, R7, 0x58, PT ;  /* 0x000000580700780c */ /* 0x000fc40003fa4270 */
[C---:B------:R-:W-:Y:S02]  /*e320*/  ISETP.GT.AND P6, PT, R7.reuse, 0x59, PT ;  /* 0x000000590700780c */ /* 0x040fe40003fc4270 */
[----:B------:R-:W-:Y:S01]  /*e330*/  ISETP.GT.AND P2, PT, R7, 0x49, PT ;  /* 0x000000490700780c */ /* 0x000fe20003f44270 */
[----:B------:R-:W-:Y:S01]  /*e340*/  FFMA.FTZ R7, R215, UR43, -R167 ;  /* 0x0000002bd7077c23 */ /* 0x000fe200080108a7 */
[----:B------:R-:W-:Y:S08]  /*e350*/  MUFU.EX2 R152, R152 ;  /* 0x0000009800987308 */ /* 0x000ff00000000800 */
[----:B------:R-:W0:Y:S08]  /*e360*/  MUFU.EX2 R220, R220 ;  /* 0x000000dc00dc7308 */ /* 0x000e300000000800 */
[----:B------:R-:W1:Y:S01]  /*e370*/  MUFU.EX2 R7, R7 ;  /* 0x0000000700077308 */ /* 0x000e620000000800 */
[----:B0-----:R-:W-:-:S04]  /*e380*/  FFMA.FTZ R6, R220, R6, R152 ;  /* 0x00000006dc067223 */ /* 0x001fc80000010098 */
[C---:B-1----:R-:W-:Y:S01]  /*e390*/  FADD.FTZ R6, R7.reuse, R6 ;  /* 0x0000000607067221 */ /* 0x042fe20000010000 */
[----:B------:R-:W-:Y:S02]  /*e3a0*/  F2FP.BF16.F32.PACK_AB R152, R7, R152 ;  /* 0x000000980798723e */ /* 0x000fe400000010ff */
        /* <DEDUP_REMOVED lines=29> */
[----:B------:R-:W-:-:S04]  /*e580*/  FMNMX.FTZ R7, R198, R7, !PT ;  /* 0x00000007c6077209 */ /* 0x000fc80007810000 */
[----:B------:R-:W-:-:S05]  /*e590*/  FMNMX.FTZ R7, R199, R7, !PT ;  /* 0x00000007c7077209 */ /* 0x000fca0007810000 */
[----:B------:R-:W0:Y:S02]  /*e5a0*/  SHFL.BFLY PT, R154, R7, 0x2, 0x1f ;  /* 0x0c401f00079a7f89 */ /* 0x000e2400000e0000 */
[----:B0-----:R-:W-:-:S05]  /*e5b0*/  FMNMX.FTZ R7, R7, R154, !PT ;  /* 0x0000009a07077209 */ /* 0x001fca0007810000 */
[----:B------:R-:W0:Y:S01]  /*e5c0*/  SHFL.BFLY PT, R158, R7, 0x1, 0x1f ;  /* 0x0c201f00079e7f89 */ /* 0x000e2200000e0000 */
[--C-:B------:R-:W-:Y:S01]  /*e5d0*/  FFMA.FTZ R154, R153, UR43, -R167.reuse ;  /* 0x0000002b999a7c23 */ /* 0x100fe200080108a7 */
[----:B------:R-:W-:-:S05]  /*e5e0*/  FFMA.FTZ R153, R157, UR43, -R167 ;  /* 0x0000002b9d997c23 */ /* 0x000fca00080108a7 */
[----:B------:R-:W1:Y:S08]  /*e5f0*/  MUFU.EX2 R154, R154 ;  /* 0x0000009a009a7308 */ /* 0x000e700000000800 */
[----:B------:R-:W2:Y:S01]  /*e600*/  MUFU.EX2 R153, R153 ;  /* 0x0000009900997308 */ /* 0x000ea20000000800 */
[----:B0-----:R-:W-:Y:S01]  /*e610*/  FMNMX.FTZ R7, R7, R158, !PT ;  /* 0x0000009e07077209 */ /* 0x001fe20007810000 */
[----:B-1----:R-:W-:-:S03]  /*e620*/  FADD.FTZ R6, R154, R6 ;  /* 0x000000069a067221 */ /* 0x002fc60000010000 */
[----:B------:R-:W-:-:S04]  /*e630*/  FSETP.NEU.FTZ.AND P2, PT, R7, -INF , PT ;  /* 0xff8000000700780b */ /* 0x000fc80003f5d000 */
[----:B------:R-:W-:Y:S01]  /*e640*/  FSEL R158, R7, RZ, P2 ;  /* 0x000000ff079e7208 */ /* 0x000fe20001000000 */
[----:B--2---:R-:W-:Y:S01]  /*e650*/  FADD.FTZ R157, R153, R6 ;  /* 0x00000006999d7221 */ /* 0x004fe20000010000 */
[----:B------:R-:W-:-:S03]  /*e660*/  FMUL.FTZ R6, R7, UR43 ;  /* 0x0000002b07067c20 */ /* 0x000fc60008410000 */
[----:B------:R-:W-:Y:S02]  /*e670*/  FADD.FTZ R158, -R158, R206 ;  /* 0x000000ce9e9e7221 */ /* 0x000fe40000010100 */
[----:B------:R-:W-:Y:S02]  /*e680*/  FSEL R6, R6, RZ, P2 ;  /* 0x000000ff06067208 */ /* 0x000fe40001000000 */
[----:B------:R-:W-:-:S04]  /*e690*/  FMUL.FTZ R158, R158, UR43 ;  /* 0x0000002b9e9e7c20 */ /* 0x000fc80008410000 */
[----:B------:R0:W-:Y:S02]  /*e6a0*/  MUFU.EX2 R221, R158 ;  /* 0x0000009e00dd7308 */ /* 0x0001e40000000800 */
[--C-:B0-----:R-:W-:Y:S02]  /*e6b0*/  FFMA.FTZ R158, R216, UR43, -R6.reuse ;  /* 0x0000002bd89e7c23 */ /* 0x101fe40008010806 */
[----:B------:R-:W0:Y:S01]  /*e6c0*/  S2R R216, SR_TID.X ;  /* 0x0000000000d87919 */ /* 0x000e220000002100 */
[----:B------:R-:W-:Y:S01]  /*e6d0*/  F2FP.BF16.F32.PACK_AB R154, R153, R154 ;  /* 0x0000009a999a723e */ /* 0x000fe200000010ff */
[----:B------:R-:W-:Y:S01]  /*e6e0*/  FFMA.FTZ R153, R207, UR43, -R6 ;  /* 0x0000002bcf997c23 */ /* 0x000fe20008010806 */
[----:B------:R-:W-:-:S05]  /*e6f0*/  LOP3.LUT P1, RZ, R16, 0x100, RZ, 0xc0, !PT ;  /* 0x0000010010ff7812 */ /* 0x000fca000782c0ff */
[----:B------:R-:W1:Y:S01]  /*e700*/  MUFU.EX2 R153, R153 ;  /* 0x0000009900997308 */ /* 0x000e620000000800 */
[----:B------:R-:W-:-:S07]  /*e710*/  FFMA.FTZ R207, R172, UR43, -R6 ;  /* 0x0000002baccf7c23 */ /* 0x000fce0008010806 */
[----:B------:R-:W2:Y:S01]  /*e720*/  MUFU.EX2 R158, R158 ;  /* 0x0000009e009e7308 */ /* 0x000ea20000000800 */
[----:B-1----:R-:W-:Y:S01]  /*e730*/  FFMA.FTZ R206, R221, R3, R153 ;  /* 0x00000003ddce7223 */ /* 0x002fe20000010099 */
[----:B------:R-:W-:Y:S01]  /*e740*/  @!P1 VIADD R3, R205, 0x32440 ;  /* 0x00032440cd039836 */ /* 0x000fe20000000000 */
[----:B0-----:R-:W-:-:S04]  /*e750*/  SHF.R.U32.HI R216, RZ, 0x7, R216 ;  /* 0x00000007ffd87819 */ /* 0x001fc800000116d8 */
[----:B------:R-:W-:Y:S02]  /*e760*/  @!P1 PRMT R3, RZ, 0x654, R3 ;  /* 0x00000654ff039816 */ /* 0x000fe40000000003 */
[----:B------:R-:W-:Y:S01]  /*e770*/  IADD3 R172, -R216, 0xb, RZ ;  /* 0x0000000bd8ac7810 */ /* 0x000fe20007ffe1ff */
[----:B------:R-:W-:-:S04]  /*e780*/  FFMA.FTZ R215, R155, UR43, -R6 ;  /* 0x0000002b9bd77c23 */ /* 0x000fc80008010806 */
[----:B------:R1:W-:Y:S06]  /*e790*/  BAR.ARV R172, 0x100 ;  /* 0x000400ac0000751d */ /* 0x0003ec0000002000 */
[----:B------:R0:W-:Y:S02]  /*e7a0*/  @!P1 SYNCS.ARRIVE.TRANS64.RED.A1T0 RZ, [R3+URZ], RZ ;  /* 0x000000ff03ff99a7 */ /* 0x0001e4000810043f */
[----:B0-----:R-:W-:Y:S01]  /*e7b0*/  VIADD R3, R216, 0x8 ;  /* 0x00000008d8037836 */ /* 0x001fe20000000000 */
[----:B------:R-:W-:Y:S04]  /*e7c0*/  MUFU.EX2 R215, R215 ;  /* 0x000000d700d77308 */ /* 0x000fe80000000800 */
[----:B------:R0:W-:Y:S01]  /*e7d0*/  BAR.SYNC.DEFER_BLOCKING R3, 0x100 ;  /* 0x000400030000751d */ /* 0x0001e20000010000 */
[C---:B--2---:R-:W-:Y:S01]  /*e7e0*/  FADD.FTZ R206, R158.reuse, R206 ;  /* 0x000000ce9ece7221 */ /* 0x044fe20000010000 */
[----:B------:R-:W-:-:S04]  /*e7f0*/  F2FP.BF16.F32.PACK_AB R153, R158, R153 ;  /* 0x000000999e99723e */ /* 0x000fc800000010ff */
[----:B------:R-:W2:Y:S01]  /*e800*/  MUFU.EX2 R207, R207 ;  /* 0x000000cf00cf7308 */ /* 0x000ea20000000800 */
[----:B------:R-:W-:Y:S02]  /*e810*/  IMAD.MOV.U32 R158, RZ, RZ, 0xc00 ;  /* 0x00000c00ff9e7424 */ /* 0x000fe400078e00ff */
[----:B------:R-:W-:Y:S02]  /*e820*/  IMAD.MOV.U32 R159, RZ, RZ, 0x40000040 ;  /* 0x40000040ff9f7424 */ /* 0x000fe400078e00ff */
[----:B------:R-:W-:Y:S02]  /*e830*/  IMAD R158, R2, R158, UR42 ;  /* 0x0000002a029e7e24 */ /* 0x000fe4000f8e029e */
[-C--:B------:R-:W-:Y:S01]  /*e840*/  FMUL.FTZ R24, R24, R220.reuse ;  /* 0x000000dc18187220 */ /* 0x080fe20000410000 */
[-C--:B------:R-:W-:Y:S01]  /*e850*/  FMUL.FTZ R25, R25, R220.reuse ;  /* 0x000000dc19197220 */ /* 0x080fe20000410000 */
[----:B------:R-:W-:Y:S01]  /*e860*/  R2UR UR7, R159 ;  /* 0x000000009f0772ca */ /* 0x000fe200000e0000 */
        /* <DEDUP_REMOVED lines=127> */
[----:B--2---:R-:W-:-:S05]  /*f060*/  F2FP.BF16.F32.PACK_AB R155, R207, R215 ;  /* 0x000000d7cf9b723e */ /* 0x004fca00000010ff */
[----:B------:R-:W-:-:S06]  /*f070*/  WARPGROUP.ARRIVE ;  /* 0x00000000000079c5 */ /* 0x000fcc0000000000 */
[----:B------:R-:W-:Y:S01]  /*f080*/  HGMMA.64x256x16.F32.BF16 R24, R152, gdesc[UR4].tnspB, R24, gsb0 ;  /* 0x43e0000498187df0 */ /* 0x000fe20008001818 */
[----:B0-----:R-:W-:Y:S01]  /*f090*/  FFMA.FTZ R3, R165, UR43, -R167 ;  /* 0x0000002ba5037c23 */ /* 0x001fe200080108a7 */
[----:B------:R-:W-:-:S05]  /*f0a0*/  FFMA.FTZ R159, R217, UR43, -R6 ;  /* 0x0000002bd99f7c23 */ /* 0x000fca0008010806 */
[----:B------:R-:W-:Y:S08]  /*f0b0*/  MUFU.EX2 R3, R3 ;  /* 0x0000000300037308 */ /* 0x000ff00000000800 */
[----:B------:R-:W-:Y:S01]  /*f0c0*/  MUFU.EX2 R159, R159 ;  /* 0x0000009f009f7308 */ /* 0x000fe20000000800 */
[----:B------:R-:W-:-:S04]  /*f0d0*/  FADD.FTZ R206, R215, R206 ;  /* 0x000000ced7ce7221 */ /* 0x000fc80000010000 */
[----:B------:R-:W-:Y:S01]  /*f0e0*/  FADD.FTZ R207, R207, R206 ;  /* 0x000000cecfcf7221 */ /* 0x000fe20000010000 */
[--C-:B------:R-:W-:Y:S01]  /*f0f0*/  FFMA.FTZ R168, R168, UR43, -R167.reuse ;  /* 0x0000002ba8a87c23 */ /* 0x100fe200080108a7 */
[----:B------:R-:W-:Y:S01]  /*f100*/  FFMA.FTZ R156, R156, UR43, -R167 ;  /* 0x0000002b9c9c7c23 */ /* 0x000fe200080108a7 */
[----:B------:R-:W-:-:S04]  /*f110*/  FFMA.FTZ R165, R174, UR43, -R6 ;  /* 0x0000002baea57c23 */ /* 0x000fc80008010806 */
[----:B------:R-:W-:Y:S08]  /*f120*/  MUFU.EX2 R168, R168 ;  /* 0x000000a800a87308 */ /* 0x000ff00000000800 */
[----:B------:R-:W-:Y:S08]  /*f130*/  MUFU.EX2 R156, R156 ;  /* 0x0000009c009c7308 */ /* 0x000ff00000000800 */
[----:B------:R-:W-:Y:S01]  /*f140*/  MUFU.EX2 R165, R165 ;  /* 0x000000a500a57308 */ /* 0x000fe20000000800 */
[----:B------:R-:W-:-:S02]  /*f150*/  WARPGROUP.DEPBAR.LE gsb0, 0x0 ;  /* 0x00008000000079c5 */ /* 0x000fc40000010000 */
[--C-:B------:R-:W-:Y:S01]  /*f160*/  FFMA.FTZ R154, R160, UR43, -R167.reuse ;  /* 0x0000002ba09a7c23 */ /* 0x100fe200080108a7 */
[--C-:B------:R-:W-:Y:S01]  /*f170*/  FFMA.FTZ R155, R162, UR43, -R6.reuse ;  /* 0x0000002ba29b7c23 */ /* 0x100fe20008010806 */
[--C-:B------:R-:W-:Y:S01]  /*f180*/  FFMA.FTZ R160, R161, UR43, -R167.reuse ;  /* 0x0000002ba1a07c23 */ /* 0x100fe200080108a7 */
[--C-:B------:R-:W-:Y:S01]  /*f190*/  FFMA.FTZ R162, R163, UR43, -R6.reuse ;  /* 0x0000002ba3a27c23 */ /* 0x100fe20008010806 */
[----:B------:R-:W-:Y:S01]  /*f1a0*/  FFMA.FTZ R161, R164, UR43, -R167 ;  /* 0x0000002ba4a17c23 */ /* 0x000fe200080108a7 */
[----:B------:R-:W-:Y:S01]  /*f1b0*/  FFMA.FTZ R163, R166, UR43, -R6 ;  /* 0x0000002ba6a37c23 */ /* 0x000fe20008010806 */
[----:B------:R-:W0:Y:S08]  /*f1c0*/  MUFU.EX2 R154, R154 ;  /* 0x0000009a009a7308 */ /* 0x000e300000000800 */
[----:B------:R-:W-:Y:S08]  /*f1d0*/  MUFU.EX2 R160, R160 ;  /* 0x000000a000a07308 */ /* 0x000ff00000000800 */
[----:B------:R-:W2:Y:S08]  /*f1e0*/  MUFU.EX2 R155, R155 ;  /* 0x0000009b009b7308 */ /* 0x000eb00000000800 */
[----:B------:R-:W3:Y:S08]  /*f1f0*/  MUFU.EX2 R162, R162 ;  /* 0x000000a200a27308 */ /* 0x000ef00000000800 */
[----:B------:R-:W4:Y:S08]  /*f200*/  MUFU.EX2 R161, R161 ;  /* 0x000000a100a17308 */ /* 0x000f300000000800 */
[----:B------:R-:W1:Y:S01]  /*f210*/  MUFU.EX2 R163, R163 ;  /* 0x000000a300a37308 */ /* 0x000e620000000800 */
[----:B------:R-:W-:-:S02]  /*f220*/  VIADD R152, R158, 0x80 ;  /* 0x000000809e987836 */ /* 0x000fc40000000000 */
[----:B------:R-:W-:Y:S02]  /*f230*/  IMAD.MOV.U32 R153, RZ, RZ, 0x40000040 ;  /* 0x40000040ff997424 */ /* 0x000fe400078e00ff */
[----:B0-----:R-:W-:Y:S01]  /*f240*/  FADD.FTZ R206, R154, R157 ;  /* 0x0000009d9ace7221 */ /* 0x001fe20000010000 */
[----:B------:R-:W-:Y:S02]  /*f250*/  R2UR UR6, R152 ;  /* 0x00000000980672ca */ /* 0x000fe400000e0000 */
[----:B------:R-:W-:Y:S01]  /*f260*/  R2UR UR7, R153 ;  /* 0x00000000990772ca */ /* 0x000fe200000e0000 */
[----:B--2---:R-:W-:Y:S01]  /*f270*/  FADD.FTZ R207, R155, R207 ;  /* 0x000000cf9bcf7221 */ /* 0x004fe20000010000 */
[----:B------:R-:W-:Y:S02]  /*f280*/  F2FP.BF16.F32.PACK_AB R152, R160, R154 ;  /* 0x0000009aa098723e */ /* 0x000fe400000010ff */
[----:B---3--:R-:W-:Y:S02]  /*f290*/  F2FP.BF16.F32.PACK_AB R153, R162, R155 ;  /* 0x0000009ba299723e */ /* 0x008fe400000010ff */
[----:B----4-:R-:W-:-:S02]  /*f2a0*/  F2FP.BF16.F32.PACK_AB R154, R3, R161 ;  /* 0x000000a1039a723e */ /* 0x010fc400000010ff */
[----:B-1----:R-:W-:-:S04]  /*f2b0*/  F2FP.BF16.F32.PACK_AB R155, R159, R163 ;  /* 0x000000a39f9b723e */ /* 0x002fc800000010ff */
[----:B------:R-:W-:-:S06]  /*f2c0*/  WARPGROUP.ARRIVE ;  /* 0x00000000000079c5 */ /* 0x000fcc0000000000 */
[----:B------:R-:W-:Y:S01]  /*f2d0*/  HGMMA.64x256x16.F32.BF16 R24, R152, gdesc[UR4].tnspB, R24, gsb0 ;  /* 0x43e0000498187df0 */ /* 0x000fe20008001818 */
[--C-:B------:R-:W-:Y:S01]  /*f2e0*/  FFMA.FTZ R164, R169, UR43, -R167.reuse ;  /* 0x0000002ba9a47c23 */ /* 0x100fe200080108a7 */
[--C-:B------:R-:W-:Y:S01]  /*f2f0*/  FFMA.FTZ R169, R170, UR43, -R6.reuse ;  /* 0x0000002baaa97c23 */ /* 0x100fe20008010806 */
[----:B------:R-:W-:Y:S01]  /*f300*/  FFMA.FTZ R157, R173, UR43, -R167 ;  /* 0x0000002bad9d7c23 */ /* 0x000fe200080108a7 */
[--C-:B------:R-:W-:Y:S01]  /*f310*/  FFMA.FTZ R170, R171, UR43, -R6.reuse ;  /* 0x0000002babaa7c23 */ /* 0x100fe20008010806 */
[----:B------:R-:W-:Y:S02]  /*f320*/  FFMA.FTZ R166, R175, UR43, -R6 ;  /* 0x0000002bafa67c23 */ /* 0x000fe40008010806 */
[----:B------:R-:W0:Y:S08]  /*f330*/  MUFU.EX2 R164, R164 ;  /* 0x000000a400a47308 */ /* 0x000e300000000800 */
[----:B------:R-:W-:Y:S08]  /*f340*/  MUFU.EX2 R157, R157 ;  /* 0x0000009d009d7308 */ /* 0x000ff00000000800 */
[----:B------:R-:W-:Y:S08]  /*f350*/  MUFU.EX2 R169, R169 ;  /* 0x000000a900a97308 */ /* 0x000ff00000000800 */
[----:B------:R-:W1:Y:S08]  /*f360*/  MUFU.EX2 R170, R170 ;  /* 0x000000aa00aa7308 */ /* 0x000e700000000800 */
[----:B------:R-:W2:Y:S01]  /*f370*/  MUFU.EX2 R166, R166 ;  /* 0x000000a600a67308 */ /* 0x000ea20000000800 */
[----:B------:R-:W-:Y:S01]  /*f380*/  FADD.FTZ R173, R160, R206 ;  /* 0x000000cea0ad7221 */ /* 0x000fe20000010000 */
[----:B------:R-:W-:Y:S01]  /*f390*/  FADD.FTZ R206, R162, R207 ;  /* 0x000000cfa2ce7221 */ /* 0x000fe20000010000 */
[--C-:B------:R-:W-:Y:S01]  /*f3a0*/  FFMA.FTZ R160, R177, UR43, -R167.reuse ;  /* 0x0000002bb1a07c23 */ /* 0x100fe200080108a7 */
[----:B------:R-:W-:Y:S01]  /*f3b0*/  FFMA.FTZ R162, R181, UR43, -R167 ;  /* 0x0000002bb5a27c23 */ /* 0x000fe200080108a7 */
[----:B------:R-:W-:Y:S01]  /*f3c0*/  FADD.FTZ R173, R161, R173 ;  /* 0x000000ada1ad7221 */ /* 0x000fe20000010000 */
[----:B------:R-:W-:Y:S01]  /*f3d0*/  FADD.FTZ R206, R163, R206 ;  /* 0x000000cea3ce7221 */ /* 0x000fe20000010000 */
[--C-:B------:R-:W-:Y:S01]  /*f3e0*/  FFMA.FTZ R163, R176, UR43, -R167.reuse ;  /* 0x0000002bb0a37c23 */ /* 0x100fe200080108a7 */
[----:B------:R-:W-:Y:S01]  /*f3f0*/  FFMA.FTZ R161, R180, UR43, -R167 ;  /* 0x0000002bb4a17c23 */ /* 0x000fe200080108a7 */
[--C-:B------:R-:W-:Y:S01]  /*f400*/  FFMA.FTZ R171, R178, UR43, -R6.reuse ;  /* 0x0000002bb2ab7c23 */ /* 0x100fe20008010806 */
[--C-:B------:R-:W-:Y:S01]  /*f410*/  FFMA.FTZ R174, R179, UR43, -R6.reuse ;  /* 0x0000002bb3ae7c23 */ /* 0x100fe20008010806 */
[--C-:B------:R-:W-:Y:S01]  /*f420*/  FFMA.FTZ R175, R182, UR43, -R6.reuse ;  /* 0x0000002bb6af7c23 */ /* 0x100fe20008010806 */
[----:B------:R-:W-:Y:S01]  /*f430*/  FFMA.FTZ R176, R183, UR43, -R6 ;  /* 0x0000002bb7b07c23 */ /* 0x000fe20008010806 */
[----:B------:R-:W-:Y:S08]  /*f440*/  MUFU.EX2 R163, R163 ;  /* 0x000000a300a37308 */ /* 0x000ff00000000800 */
[----:B------:R-:W3:Y:S08]  /*f450*/  MUFU.EX2 R160, R160 ;  /* 0x000000a000a07308 */ /* 0x000ef00000000800 */
[----:B------:R-:W-:Y:S08]  /*f460*/  MUFU.EX2 R161, R161 ;  /* 0x000000a100a17308 */ /* 0x000ff00000000800 */
[----:B------:R-:W-:Y:S08]  /*f470*/  MUFU.EX2 R162, R162 ;  /* 0x000000a200a27308 */ /* 0x000ff00000000800 */
[----:B------:R-:W-:Y:S08]  /*f480*/  MUFU.EX2 R171, R171 ;  /* 0x000000ab00ab7308 */ /* 0x000ff00000000800 */
[----:B------:R-:W4:Y:S01]  /*f490*/  MUFU.EX2 R174, R174 ;  /* 0x000000ae00ae7308 */ /* 0x000f220000000800 */
[----:B------:R-:W-:-:S02]  /*f4a0*/  WARPGROUP.DEPBAR.LE gsb0, 0x0 ;  /* 0x00008000000079c5 */ /* 0x000fc40000010000 */
[----:B------:R-:W-:Y:S02]  /*f4b0*/  VIADD R152, R158, 0x100 ;  /* 0x000001009e987836 */ /* 0x000fe40000000000 */
[----:B------:R-:W-:-:S03]  /*f4c0*/  IMAD.MOV.U32 R153, RZ, RZ, 0x40000040 ;  /* 0x40000040ff997424 */ /* 0x000fc600078e00ff */
[----:B------:R-:W-:Y:S02]  /*f4d0*/  R2UR UR6, R152 ;  /* 0x00000000980672ca */ /* 0x000fe400000e0000 */
[----:B------:R-:W-:Y:S02]  /*f4e0*/  R2UR UR7, R153 ;  /* 0x00000000990772ca */ /* 0x000fe400000e0000 */
[----:B0-----:R-:W-:Y:S02]  /*f4f0*/  F2FP.BF16.F32.PACK_AB R152, R164, R168 ;  /* 0x000000a8a498723e */ /* 0x001fe400000010ff */
[----:B-1----:R-:W-:Y:S02]  /*f500*/  F2FP.BF16.F32.PACK_AB R153, R170, R169 ;  /* 0x000000a9aa99723e */ /* 0x002fe400000010ff */
[----:B------:R-:W-:Y:S02]  /*f510*/  F2FP.BF16.F32.PACK_AB R154, R157, R156 ;  /* 0x0000009c9d9a723e */ /* 0x000fe400000010ff */
[----:B--2---:R-:W-:-:S04]  /*f520*/  F2FP.BF16.F32.PACK_AB R155, R166, R165 ;  /* 0x000000a5a69b723e */ /* 0x004fc800000010ff */
[----:B------:R-:W-:-:S06]  /*f530*/  WARPGROUP.ARRIVE ;  /* 0x00000000000079c5 */ /* 0x000fcc0000000000 */
[----:B------:R-:W-:Y:S01]  /*f540*/  HGMMA.64x256x16.F32.BF16 R24, R152, gdesc[UR4].tnspB, R24, gsb0 ;  /* 0x43e0000498187df0 */ /* 0x000fe20008001818 */
[----:B------:R-:W-:Y:S08]  /*f550*/  MUFU.EX2 R175, R175 ;  /* 0x000000af00af7308 */ /* 0x000ff00000000800 */
[----:B------:R-:W0:Y:S01]  /*f560*/  MUFU.EX2 R176, R176 ;  /* 0x000000b000b07308 */ /* 0x000e220000000800 */
[----:B------:R-:W-:Y:S01]  /*f570*/  FADD.FTZ R173, R3, R173 ;  /* 0x000000ad03ad7221 */ /* 0x000fe20000010000 */
[----:B------:R-:W-:Y:S01]  /*f580*/  FADD.FTZ R206, R159, R206 ;  /* 0x000000ce9fce7221 */ /* 0x000fe20000010000 */
[--C-:B------:R-:W-:Y:S01]  /*f590*/  FFMA.FTZ R184, R184, UR43, -R167.reuse ;  /* 0x0000002bb8b87c23 */ /* 0x100fe200080108a7 */
[----:B------:R-:W-:Y:S01]  /*f5a0*/  FFMA.FTZ R185, R185, UR43, -R167 ;  /* 0x0000002bb9b97c23 */ /* 0x000fe200080108a7 */
        /* <DEDUP_REMOVED lines=8> */
[----:B------:R-:W1:Y:S08]  /*f630*/  MUFU.EX2 R185, R185 ;  /* 0x000000b900b97308 */ /* 0x000e700000000800 */
[----:B------:R-:W-:Y:S08]  /*f640*/  MUFU.EX2 R188, R188 ;  /* 0x000000bc00bc7308 */ /* 0x000ff00000000800 */
[----:B------:R-:W-:Y:S08]  /*f650*/  MUFU.EX2 R189, R189 ;  /* 0x000000bd00bd7308 */ /* 0x000ff00000000800 */
[----:B------:R-:W-:Y:S08]  /*f660*/  MUFU.EX2 R3, R3 ;  /* 0x0000000300037308 */ /* 0x000ff00000000800 */
[----:B------:R-:W2:Y:S08]  /*f670*/  MUFU.EX2 R168, R168 ;  /* 0x000000a800a87308 */ /* 0x000eb00000000800 */
[----:B------:R-:W-:Y:S08]  /*f680*/  MUFU.EX2 R173, R173 ;  /* 0x000000ad00ad7308 */ /* 0x000ff00000000800 */
[----:B------:R-:W2:Y:S01]  /*f690*/  MUFU.EX2 R177, R177 ;  /* 0x000000b100b17308 */ /* 0x000ea20000000800 */
[----:B------:R-:W-:-:S02]  /*f6a0*/  WARPGROUP.DEPBAR.LE gsb0, 0x0 ;  /* 0x00008000000079c5 */ /* 0x000fc40000010000 */
[----:B------:R-:W-:Y:S02]  /*f6b0*/  VIADD R152, R158, 0x180 ;  /* 0x000001809e987836 */ /* 0x000fe40000000000 */
[----:B------:R-:W-:-:S03]  /*f6c0*/  IMAD.MOV.U32 R153, RZ, RZ, 0x40000040 ;  /* 0x40000040ff997424 */ /* 0x000fc600078e00ff */
[----:B------:R-:W-:Y:S02]  /*f6d0*/  R2UR UR6, R152 ;  /* 0x00000000980672ca */ /* 0x000fe400000e0000 */
[----:B------:R-:W-:Y:S02]  /*f6e0*/  R2UR UR7, R153 ;  /* 0x00000000990772ca */ /* 0x000fe400000e0000 */
[----:B---3--:R-:W-:Y:S02]  /*f6f0*/  F2FP.BF16.F32.PACK_AB R152, R160, R163 ;  /* 0x000000a3a098723e */ /* 0x008fe400000010ff */
[----:B----4-:R-:W-:Y:S02]  /*f700*/  F2FP.BF16.F32.PACK_AB R153, R174, R171 ;  /* 0x000000abae99723e */ /* 0x010fe400000010ff */
[----:B------:R-:W-:Y:S02]  /*f710*/  F2FP.BF16.F32.PACK_AB R154, R162, R161 ;  /* 0x000000a1a29a723e */ /* 0x000fe400000010ff */
[----:B0-----:R-:W-:-:S04]  /*f720*/  F2FP.BF16.F32.PACK_AB R155, R176, R175 ;  /* 0x000000afb09b723e */ /* 0x001fc800000010ff */
[----:B------:R-:W-:-:S06]  /*f730*/  WARPGROUP.ARRIVE ;  /* 0x00000000000079c5 */ /* 0x000fcc0000000000 */
[----:B------:R-:W-:Y:S01]  /*f740*/  HGMMA.64x256x16.F32.BF16 R24, R152, gdesc[UR4].tnspB, R24, gsb0 ;  /* 0x43e0000498187df0 */ /* 0x000fe20008001818 */
[----:B------:R-:W-:Y:S02]  /*f750*/  LOP3.LUT P0, RZ, R16, 0x80, RZ, 0xc0, !PT ;  /* 0x0000008010ff7812 */ /* 0x000fe4000780c0ff */
[----:B------:R3:W5:Y:S04]  /*f760*/  LDL.LU R16, [R1+0x178] ;  /* 0x0001780001107983 */ /* 0x0007680000300800 */
[----:B------:R-:W4:Y:S01]  /*f770*/  LDL R216, [R1+0x20] ;  /* 0x0000200001d87983 */ /* 0x000f220000100800 */
[--C-:B------:R-:W-:Y:S01]  /*f780*/  FFMA.FTZ R192, R192, UR43, -R167.reuse ;  /* 0x0000002bc0c07c23 */ /* 0x100fe200080108a7 */
[--C-:B------:R-:W-:Y:S01]  /*f790*/  FFMA.FTZ R193, R193, UR43, -R167.reuse ;  /* 0x0000002bc1c17c23 */ /* 0x100fe200080108a7 */
[--C-:B------:R-:W-:Y:S01]  /*f7a0*/  FFMA.FTZ R196, R196, UR43, -R167.reuse ;  /* 0x0000002bc4c47c23 */ /* 0x100fe200080108a7 */
[----:B------:R-:W-:Y:S01]  /*f7b0*/  FFMA.FTZ R167, R197, UR43, -R167 ;  /* 0x0000002bc5a77c23 */ /* 0x000fe200080108a7 */
[--C-:B------:R-:W-:Y:S01]  /*f7c0*/  FFMA.FTZ R194, R194, UR43, -R6.reuse ;  /* 0x0000002bc2c27c23 */ /* 0x100fe20008010806 */
[--C-:B------:R-:W-:Y:S01]  /*f7d0*/  FFMA.FTZ R195, R195, UR43, -R6.reuse ;  /* 0x0000002bc3c37c23 */ /* 0x100fe20008010806 */
[--C-:B------:R-:W-:Y:S01]  /*f7e0*/  FFMA.FTZ R198, R198, UR43, -R6.reuse ;  /* 0x0000002bc6c67c23 */ /* 0x100fe20008010806 */
[----:B------:R-:W-:Y:S01]  /*f7f0*/  FFMA.FTZ R6, R199, UR43, -R6 ;  /* 0x0000002bc7067c23 */ /* 0x000fe20008010806 */
[----:B------:R-:W-:Y:S01]  /*f800*/  FADD.FTZ R206, R169, R206 ;  /* 0x000000cea9ce7221 */ /* 0x000fe20000010000 */
[----:B------:R-:W0:Y:S08]  /*f810*/  MUFU.EX2 R192, R192 ;  /* 0x000000c000c07308 */ /* 0x000e300000000800 */
[----:B------:R-:W-:Y:S08]  /*f820*/  MUFU.EX2 R193, R193 ;  /* 0x000000c100c17308 */ /* 0x000ff00000000800 */
[----:B------:R-:W-:Y:S08]  /*f830*/  MUFU.EX2 R196, R196 ;  /* 0x000000c400c47308 */ /* 0x000ff00000000800 */
[----:B------:R-:W-:Y:S08]  /*f840*/  MUFU.EX2 R167, R167 ;  /* 0x000000a700a77308 */ /* 0x000ff00000000800 */
[----:B------:R-:W3:Y:S08]  /*f850*/  MUFU.EX2 R194, R194 ;  /* 0x000000c200c27308 */ /* 0x000ef00000000800 */
[----:B------:R-:W3:Y:S08]  /*f860*/  MUFU.EX2 R195, R195 ;  /* 0x000000c300c37308 */ /* 0x000ef00000000800 */
[----:B------:R-:W3:Y:S08]  /*f870*/  MUFU.EX2 R198, R198 ;  /* 0x000000c600c67308 */ /* 0x000ef00000000800 */
[----:B------:R3:W3:Y:S01]  /*f880*/  MUFU.EX2 R169, R6 ;  /* 0x0000000600a97308 */ /* 0x0006e20000000800 */
[----:B------:R-:W-:Y:S01]  /*f890*/  FADD.FTZ R164, R164, R159 ;  /* 0x0000009fa4a47221 */ /* 0x000fe20000010000 */
[----:B------:R-:W-:Y:S01]  /*f8a0*/  IMAD.MOV.U32 R159, RZ, RZ, 0x40000040 ;  /* 0x40000040ff9f7424 */ /* 0x000fe200078e00ff */
[----:B------:R-:W-:-:S02]  /*f8b0*/  WARPGROUP.DEPBAR.LE gsb0, 0x0 ;  /* 0x00008000000079c5 */ /* 0x000fc40000010000 */
[----:B------:R-:W-:Y:S02]  /*f8c0*/  VIADD R152, R158, 0x200 ;  /* 0x000002009e987836 */ /* 0x000fe40000000000 */
[----:B------:R-:W-:-:S03]  /*f8d0*/  IMAD.MOV.U32 R153, RZ, RZ, 0x40000040 ;  /* 0x40000040ff997424 */ /* 0x000fc600078e00ff */
[----:B------:R-:W-:Y:S02]  /*f8e0*/  R2UR UR6, R152 ;  /* 0x00000000980672ca */ /* 0x000fe400000e0000 */
[----:B------:R-:W-:Y:S02]  /*f8f0*/  R2UR UR7, R153 ;  /* 0x00000000990772ca */ /* 0x000fe400000e0000 */
[----:B-1----:R-:W-:Y:S02]  /*f900*/  F2FP.BF16.F32.PACK_AB R152, R185, R184 ;  /* 0x000000b8b998723e */ /* 0x002fe400000010ff */
[----:B--2---:R-:W-:Y:S02]  /*f910*/  F2FP.BF16.F32.PACK_AB R153, R168, R3 ;  /* 0x00000003a899723e */ /* 0x004fe400000010ff */
[----:B------:R-:W-:Y:S02]  /*f920*/  F2FP.BF16.F32.PACK_AB R154, R189, R188 ;  /* 0x000000bcbd9a723e */ /* 0x000fe400000010ff */
[----:B------:R-:W-:-:S04]  /*f930*/  F2FP.BF16.F32.PACK_AB R155, R177, R173 ;  /* 0x000000adb19b723e */ /* 0x000fc800000010ff */
[----:B------:R-:W-:-:S06]  /*f940*/  WARPGROUP.ARRIVE ;  /* 0x00000000000079c5 */ /* 0x000fcc0000000000 */
[----:B------:R-:W-:Y:S01]  /*f950*/  HGMMA.64x256x16.F32.BF16 R24, R152, gdesc[UR4].tnspB, R24, gsb0 ;  /* 0x43e0000498187df0 */ /* 0x000fe20008001818 */
[----:B------:R-:W-:Y:S01]  /*f960*/  VIADD R158, R158, 0x280 ;  /* 0x000002809e9e7836 */ /* 0x000fe20000000000 */
[----:B------:R-:W-:-:S04]  /*f970*/  R2UR UR7, R159 ;  /* 0x000000009f0772ca */ /* 0x000fc800000e0000 */
[----:B------:R-:W-:Y:S01]  /*f980*/  R2UR UR6, R158 ;  /* 0x000000009e0672ca */ /* 0x000fe200000e0000 */
        /* <DEDUP_REMOVED lines=20> */
[----:B----4-:R-:W-:Y:S02]  /*fad0*/  ISETP.GT.AND P2, PT, R204, R216, PT ;  /* 0x000000d8cc00720c */ /* 0x010fe40003f44270 */
[----:B------:R-:W-:Y:S01]  /*fae0*/  FADD.FTZ R166, R177, R166 ;  /* 0x000000a6b1a67221 */ /* 0x000fe20000010000 */
[----:B------:R-:W-:Y:S02]  /*faf0*/  @!P1 VIADD R205, R205, 0x32460 ;  /* 0x00032460cdcd9836 */ /* 0x000fe40000000000 */
[----:B0-----:R-:W-:Y:S01]  /*fb00*/  FADD.FTZ R163, R192, R163 ;  /* 0x000000a3c0a37221 */ /* 0x001fe20000010000 */
[----:B---3--:R-:W-:-:S03]  /*fb10*/  FADD.FTZ R166, R194, R166 ;  /* 0x000000a6c2a67221 */ /* 0x008fc60000010000 */
[----:B------:R-:W-:Y:S01]  /*fb20*/  FADD.FTZ R163, R193, R163 ;  /* 0x000000a3c1a37221 */ /* 0x000fe20000010000 */
[----:B------:R-:W-:Y:S01]  /*fb30*/  @!P1 PRMT R205, RZ, 0x654, R205 ;  /* 0x00000654ffcd9816 */ /* 0x000fe200000000cd */
[----:B------:R-:W-:Y:S02]  /*fb40*/  FADD.FTZ R166, R195, R166 ;  /* 0x000000a6c3a67221 */ /* 0x000fe40000010000 */
[----:B------:R-:W-:Y:S02]  /*fb50*/  FADD.FTZ R163, R196, R163 ;  /* 0x000000a3c4a37221 */ /* 0x000fe40000010000 */
[----:B------:R-:W-:Y:S01]  /*fb60*/  FADD.FTZ R166, R198, R166 ;  /* 0x000000a6c6a67221 */ /* 0x000fe20000010000 */
[----:B------:R-:W-:Y:S02]  /*fb70*/  VIADD R204, R204, 0xffffffff ;  /* 0xffffffffcccc7836 */ /* 0x000fe40000000000 */
[----:B------:R-:W-:Y:S01]  /*fb80*/  FADD.FTZ R6, R167, R163 ;  /* 0x000000a3a7067221 */ /* 0x000fe20000010000 */
[----:B------:R-:W-:-:S02]  /*fb90*/  IMAD.MOV.U32 R206, RZ, RZ, R7 ;  /* 0x000000ffffce7224 */ /* 0x000fc400078e0007 */
[----:B------:R-:W-:Y:S01]  /*fba0*/  FADD.FTZ R3, R169, R166 ;  /* 0x000000a6a9037221 */ /* 0x000fe20000010000 */
[----:B------:R-:W-:Y:S01]  /*fbb0*/  IMAD.MOV.U32 R207, RZ, RZ, R0 ;  /* 0x000000ffffcf7224 */ /* 0x000fe200078e0000 */
[----:B------:R-:W-:Y:S02]  /*fbc0*/  WARPGROUP.DEPBAR.LE gsb0, 0x0 ;  /* 0x00008000000079c5 */ /* 0x000fe40000010000 */
[----:B------:R-:W-:Y:S02]  /*fbd0*/  F2FP.BF16.F32.PACK_AB R152, R193, R192 ;  /* 0x000000c0c198723e */ /* 0x000fe400000010ff */
[----:B------:R-:W-:Y:S02]  /*fbe0*/  F2FP.BF16.F32.PACK_AB R153, R195, R194 ;  /* 0x000000c2c399723e */ /* 0x000fe400000010ff */
[----:B------:R-:W-:Y:S02]  /*fbf0*/  F2FP.BF16.F32.PACK_AB R154, R167, R196 ;  /* 0x000000c4a79a723e */ /* 0x000fe400000010ff */
[----:B------:R-:W-:-:S04]  /*fc00*/  F2FP.BF16.F32.PACK_AB R155, R169, R198 ;  /* 0x000000c6a99b723e */ /* 0x000fc800000010ff */
[----:B------:R-:W-:-:S06]  /*fc10*/  WARPGROUP.ARRIVE ;  /* 0x00000000000079c5 */ /* 0x000fcc0000000000 */
[----:B------:R-:W-:Y:S03]  /*fc20*/  HGMMA.64x256x16.F32.BF16 R24, R152, gdesc[UR4].tnspB, R24, gsb0 ;  /* 0x43e0000498187df0 */ /* 0x000fe60008001818 */
[----:B------:R-:W-:Y:S02]  /*fc30*/  WARPGROUP.DEPBAR.LE gsb0, 0x0 ;  /* 0x00008000000079c5 */ /* 0x000fe40000010000 */
[----:B------:R1:W-:Y:S01]  /*fc40*/  @!P1 SYNCS.ARRIVE.TRANS64.RED.A1T0 RZ, [R205+URZ], RZ ;  /* 0x000000ffcdff99a7 */ /* 0x0003e2000810043f */
[----:B------:R-:W-:Y:S05]  /*fc50*/  @P2 BRA `(.L_x_5747) ;  /* 0xffffffd0000c2947 */ /* 0x000fea000383ffff */
[----:B------:R-:W-:-:S07]  /*fc60*/  IMAD.MOV.U32 R215, RZ, RZ, R204 ;  /* 0x000000ffffd77224 */ /* 0x000fce00078e00cc */
.L_x_5737:
[----:B------:R-:W2:Y:S02]  /*fc70*/  LDL R152, [R1+0x30] ;  /* 0x0000300001987983 */ /* 0x000ea40000100800 */
[----:B--2---:R-:W-:-:S13]  /*fc80*/  ISETP.GE.AND P2, PT, R215, R152, PT ;  /* 0x00000098d700720c */ /* 0x004fda0003f46270 */
[----:B------:R-:W-:Y:S05]  /*fc90*/  @!P2 BRA `(.L_x_5748) ;  /* 0x0000002400f0a947 */ /* 0x000fea0003800000 */
[----:B-1----:R-:W-:Y:S02]  /*fca0*/  IMAD.MOV.U32 R205, RZ, RZ, R7 ;  /* 0x000000ffffcd7224 */ /* 0x002fe400078e0007 */
[----:B------:R-:W-:-:S07]  /*fcb0*/  IMAD.MOV.U32 R204, RZ, RZ, R0 ;  /* 0x000000ffffcc7224 */ /* 0x000fce00078e0000 */
.L_x_5758:
[----:B------:R-:W-:Y:S01]  /*fcc0*/  VIADD R2, R2, 0x1 ;  /* 0x0000000102027836 */ /* 0x000fe20000000000 */
[----:B------:R-:W-:Y:S05]  /*fcd0*/  YIELD ;  /* 0x0000000000007946 */ /* 0x000fea0003800000 */
[----:B------:R-:W-:-:S04]  /*fce0*/  ISETP.NE.AND P2, PT, R2, 0x2, PT ;  /* 0x000000020200780c */ /* 0x000fc80003f45270 */
[----:B------:R-:W-:Y:S02]  /*fcf0*/  SEL R0, RZ, 0x1, P2 ;  /* 0x00000001ff007807 */ /* 0x000fe40001000000 */
[----:B------:R-:W-:Y:S02]  /*fd00*/  SEL R2, R2, RZ, P2 ;  /* 0x000000ff02027207 */ /* 0x000fe40001000000 */
[----:B------:R-:W-:Y:S01]  /*fd10*/  LOP3.LUT R23, R23, R0, RZ, 0x3c, !PT ;  /* 0x0000000017177212 */ /* 0x000fe200078e3cff */
[----:B--2---:R-:W-:Y:S06]  /*fd20*/  @!P0 BRA `(.L_x_5749) ;  /* 0x0000000000048947 */ /* 0x004fec0003800000 */
[----:B------:R-:W-:Y:S01]  /*fd30*/  BPT.TRAP 0x1 ;  /* 0x000000040000795c */ /* 0x000fe20000300000 */
.L_x_5749:
[----:B------:R-:W-:Y:S01]  /*fd40*/  IMAD R216, R2, 0x8, R19 ;  /* 0x0000000802d87824 */ /* 0x000fe200078e0213 */
[----:B------:R-:W-:-:S04]  /*fd50*/  SHF.L.U32 R0, R23, 0x1f, RZ ;  /* 0x0000001f17007819 */ /* 0x000fc800000006ff */
[----:B------:R1:W2:Y:S01]  /*fd60*/  SYNCS.PHASECHK.TRANS64.TRYWAIT P2, [R216+URZ+0x32430], R0 ;  /* 0x03243000d80075a7 */ /* 0x0002a2000804017f */
[----:B------:R-:W-:Y:S05]  /*fd70*/  @!P0 BRA `(.L_x_5750) ;  /* 0x0000000000048947 */ /* 0x000fea0003800000 */
[----:B------:R-:W-:Y:S01]  /*fd80*/  BPT.TRAP 0x1 ;  /* 0x000000040000795c */ /* 0x000fe20000300000 */
.L_x_5750:
[----:B------:R-:W3:Y:S01]  /*fd90*/  LDL R7, [R1+0x14] ;  /* 0x0000140001077983 */ /* 0x000ee20000100800 */
[----:B------:R-:W-:Y:S02]  /*fda0*/  IMAD.MOV.U32 R157, RZ, RZ, 0x40000040 ;  /* 0x40000040ff9d7424 */ /* 0x000fe400078e00ff */
[----:B---3--:R-:W-:Y:S01]  /*fdb0*/  IMAD R156, R2, 0x300, R7 ;  /* 0x00000300029c7824 */ /* 0x008fe200078e0207 */
[----:B--2---:R-:W-:Y:S06]  /*fdc0*/  @P2 BRA `(.L_x_5751) ;  /* 0x0000000000082947 */ /* 0x004fec0003800000 */
[----:B------:R-:W2:Y:S02]  /*fdd0*/  SYNCS.PHASECHK.TRANS64.TRYWAIT P2, [R216+URZ+0x32430], R0 ;  /* 0x03243000d80075a7 */ /* 0x000ea4000804017f */
[----:B--2---:R-:W-:Y:S05]  /*fde0*/  @!P2 BRA `(.L_x_5752) ;  /* 0x000001300028a947 */ /* 0x004fea0003800000 */
.L_x_5751:
        /* <DEDUP_REMOVED lines=39> */
.L_x_5753:
[----:B------:R0:W3:Y:S01]  /*10060*/  SYNCS.PHASECHK.TRANS64.TRYWAIT P2, [R216+URZ+0x32450], R0 ;  /* 0x03245000d80075a7 */ /* 0x0000e2000804017f */
[----:B------:R-:W-:Y:S05]  /*10070*/  @!P0 BRA `(.L_x_5754) ;  /* 0x0000000000048947 */ /* 0x000fea0003800000 */
[----:B------:R-:W-:Y:S01]  /*10080*/  BPT.TRAP 0x1 ;  /* 0x000000040000795c */ /* 0x000fe20000300000 */
.L_x_5754:
[----:B------:R-:W-:Y:S04]  /*10090*/  BSSY B0, `(.L_x_5755) ;  /* 0x0000004000007945 */ /* 0x000fe80003800000 */
[----:B---3--:R-:W-:Y:S05]  /*100a0*/  @P2 BRA `(.L_x_5756) ;  /* 0x0000000000082947 */ /* 0x008fea0003800000 */
[----:B------:R-:W3:Y:S02]  /*100b0*/  SYNCS.PHASECHK.TRANS64.TRYWAIT P2, [R216+URZ+0x32450], R0 ;  /* 0x03245000d80075a7 */ /* 0x000ee4000804017f */
[----:B---3--:R-:W-:Y:S05]  /*100c0*/  @!P2 BRA `(.L_x_5757) ;  /* 0x0000012c0084a947 */ /* 0x008fea0003800000 */
.L_x_5756:
[----:B------:R-:W-:Y:S05]  /*100d0*/  BSYNC B0 ;  /* 0x0000000000007941 */ /* 0x000fea0003800000 */
.L_x_5755:
[----:B------:R-:W-:Y:S05]  /*100e0*/  WARPSYNC.ALL ;  /* 0x0000000000007948 */ /* 0x000fea0003800000 */
[----:B------:R-:W-:Y:S01]  /*100f0*/  IMAD.MOV.U32 R206, RZ, RZ, 0xc00 ;  /* 0x00000c00ffce7424 */ /* 0x000fe200078e00ff */
[----:B------:R-:W-:Y:S01]  /*10100*/  R2UR UR4, R4 ;  /* 0x00000000040472ca */ /* 0x000fe200000e0000 */
[----:B------:R-:W-:Y:S01]  /*10110*/  IMAD.MOV.U32 R207, RZ, RZ, 0x40000040 ;  /* 0x40000040ffcf7424 */ /* 0x000fe200078e00ff */
[----:B------:R-:W-:Y:S01]  /*10120*/  R2UR UR5, R5 ;  /* 0x00000000050572ca */ /* 0x000fe200000e0000 */
[----:B------:R-:W-:Y:S01]  /*10130*/  IMAD R206, R2, R206, UR39 ;  /* 0x0000002702ce7e24 */ /* 0x000fe2000f8e02ce */
[----:B------:R-:W-:Y:S01]  /*10140*/  WARPGROUP.ARRIVE ;  /* 0x00000000000079c5 */ /* 0x000fe20000000000 */
[----:B------:R-:W-:Y:S01]  /*10150*/  IMAD.MOV.U32 R221, RZ, RZ, 0x40000040 ;  /* 0x40000040ffdd7424 */ /* 0x000fe200078e00ff */
[----:B------:R-:W-:Y:S01]  /*10160*/  R2UR UR7, R207 ;  /* 0x00000000cf0772ca */ /* 0x000fe200000e0000 */
[C---:B------:R-:W-:Y:S01]  /*10170*/  VIADD R220, R206.reuse, 0x2 ;  /* 0x00000002cedc7836 */ /* 0x040fe20000000000 */
[----:B------:R-:W-:Y:S01]  /*10180*/  R2UR UR6, R206 ;  /* 0x00000000ce0672ca */ /* 0x000fe200000e0000 */
[----:B------:R-:W-:Y:S01]  /*10190*/  IMAD.MOV.U32 R207, RZ, RZ, 0x40000040 ;  /* 0x40000040ffcf7424 */ /* 0x000fe200078e00ff */
[----:B------:R-:W-:-:S11]  /*101a0*/  UMOV UR43, UR48 ;  /* 0x00000030002b7c82 */ /* 0x000fd60008000000 */
        /* <DEDUP_REMOVED lines=113> */
[----:B------:R-:W-:Y:S01]  /*108c0*/  R2UR UR4, R12 ;  /* 0x000000000c0472ca */ /* 0x000fe200000e0000 */
[----:B------:R-:W-:Y:S01]  /*108d0*/  VIADD R206, R206, 0x906 ;  /* 0x00000906cece7836 */ /* 0x000fe20000000000 */
[----:B------:R-:W-:Y:S01]  /*108e0*/  R2UR UR5, R13 ;  /* 0x000000000d0572ca */ /* 0x000fe200000e0000 */
[----:B------:R-:W-:Y:S02]  /*108f0*/  WARPGROUP.DEPBAR.LE gsb0, 0x0 ;  /* 0x00008000000079c5 */ /* 0x000fe40000010000 */
[----:B------:R-:W-:-:S10]  /*10900*/  WARPGROUP.ARRIVE ;  /* 0x00000000000079c5 */ /* 0x000fd40000000000 */
[----:B------:R-:W-:Y:S01]  /*10910*/  HGMMA.64x96x16.F32.BF16 R152, gdesc[UR4], R152, gsb0 ;  /* 0x01600000049879f0 */ /* 0x000fe20008001898 */
[----:B------:R-:W-:Y:S02]  /*10920*/  R2UR UR6, R220 ;  /* 0x00000000dc0672ca */ /* 0x000fe400000e0000 */
[----:B------:R-:W-:Y:S01]  /*10930*/  R2UR UR7, R221 ;  /* 0x00000000dd0772ca */ /* 0x000fe200000e0000 */
[----:B------:R-:W4:Y:S01]  /*10940*/  LDL R220, [R1+0x30] ;  /* 0x0000300001dc7983 */ /* 0x000f220000100800 */
[----:B------:R-:W-:Y:S02]  /*10950*/  R2UR UR4, R10 ;  /* 0x000000000a0472ca */ /* 0x000fe400000e0000 */
[----:B------:R-:W-:Y:S01]  /*10960*/  R2UR UR5, R11 ;  /* 0x000000000b0572ca */ /* 0x000fe200000e0000 */
[----:B------:R-:W0:Y:S02]  /*10970*/  S2R R221, SR_TID.X ;  /* 0x0000000000dd7919 */ /* 0x000e240000002100 */
[----:B0-----:R-:W-:Y:S01]  /*10980*/  SHF.R.U32.HI R221, RZ, 0x7, R221 ;  /* 0x00000007ffdd7819 */ /* 0x001fe200000116dd */
        /* <DEDUP_REMOVED lines=11> */
[----:B-123--:R-:W-:-:S04]  /*10a40*/  FMNMX.FTZ R0, R152, R204, !PT ;  /* 0x000000cc98007209 */ /* 0x00efc80007810000 */
        /* <DEDUP_REMOVED lines=55> */
[----:B------:R-:W-:Y:S01]  /*10dc0*/  MUFU.EX2 R204, R204 ;  /* 0x000000cc00cc7308 */ /* 0x000fe20000000800 */
[----:B------:R-:W-:Y:S01]  /*10dd0*/  IMAD.MOV.U32 R181, RZ, RZ, 0x40000040 ;  /* 0x40000040ffb57424 */ /* 0x000fe200078e00ff */
[----:B------:R-:W-:-:S04]  /*10de0*/  FMNMX.FTZ R7, R155, R7, !PT ;  /* 0x000000079b077209 */ /* 0x000fc80007810000 */
[----:B------:R-:W-:Y:S02]  /*10df0*/  FMNMX.FTZ R7, R158, R7, !PT ;  /* 0x000000079e077209 */ /* 0x000fe40007810000 */
[----:B------:R-:W0:Y:S01]  /*10e00*/  MUFU.EX2 R172, R172 ;  /* 0x000000ac00ac7308 */ /* 0x000e220000000800 */
[----:B------:R-:W-:Y:S02]  /*10e10*/  R2UR UR7, R181 ;  /* 0x00000000b50772ca */ /* 0x000fe400000e0000 */
[----:B------:R-:W-:-:S04]  /*10e20*/  FMNMX.FTZ R7, R159, R7, !PT ;  /* 0x000000079f077209 */ /* 0x000fc80007810000 */
[----:B------:R-:W-:Y:S01]  /*10e30*/  FMNMX.FTZ R7, R162, R7, !PT ;  /* 0x00000007a2077209 */ /* 0x000fe20007810000 */
[----:B------:R-:W1:Y:S03]  /*10e40*/  MUFU.EX2 R206, R206 ;  /* 0x000000ce00ce7308 */ /* 0x000e660000000800 */
[----:B------:R-:W-:-:S04]  /*10e50*/  FMNMX.FTZ R7, R163, R7, !PT ;  /* 0x00000007a3077209 */ /* 0x000fc80007810000 */
[----:B------:R-:W-:Y:S01]  /*10e60*/  FMNMX.FTZ R7, R166, R7, !PT ;  /* 0x00000007a6077209 */ /* 0x000fe20007810000 */
[----:B------:R-:W2:Y:S01]  /*10e70*/  MUFU.EX2 R153, R153 ;  /* 0x0000009900997308 */ /* 0x000ea20000000800 */
[----:B0-----:R-:W-:Y:S01]  /*10e80*/  FFMA.FTZ R6, R172, R6, R204 ;  /* 0x00000006ac067223 */ /* 0x001fe200000100cc */
[-C--:B------:R-:W-:Y:S01]  /*10e90*/  FMUL.FTZ R24, R24, R172.reuse ;  /* 0x000000ac18187220 */ /* 0x080fe20000410000 */
[----:B------:R-:W-:Y:S01]  /*10ea0*/  FMNMX.FTZ R7, R167, R7, !PT ;  /* 0x00000007a7077209 */ /* 0x000fe20007810000 */
[-C--:B------:R-:W-:Y:S01]  /*10eb0*/  FMUL.FTZ R25, R25, R172.reuse ;  /* 0x000000ac19197220 */ /* 0x080fe20000410000 */
[-C--:B------:R-:W-:Y:S01]  /*10ec0*/  FMUL.FTZ R28, R28, R172.reuse ;  /* 0x000000ac1c1c7220 */ /* 0x080fe20000410000 */
[-C--:B------:R-:W-:Y:S01]  /*10ed0*/  FMUL.FTZ R29, R29, R172.reuse ;  /* 0x000000ac1d1d7220 */ /* 0x080fe20000410000 */
[----:B------:R-:W-:Y:S01]  /*10ee0*/  FMNMX.FTZ R7, R170, R7, !PT ;  /* 0x00000007aa077209 */ /* 0x000fe20007810000 */
[----:B------:R-:W-:Y:S01]  /*10ef0*/  FMUL.FTZ R32, R32, R172 ;  /* 0x000000ac20207220 */ /* 0x000fe20000410000 */
[C---:B-1----:R-:W-:Y:S01]  /*10f00*/  FADD.FTZ R6, R206.reuse, R6 ;  /* 0x00000006ce067221 */ /* 0x042fe20000010000 */
[----:B------:R-:W-:Y:S01]  /*10f10*/  F2FP.BF16.F32.PACK_AB R204, R206, R204 ;  /* 0x000000cccecc723e */ /* 0x000fe200000010ff */
[-C--:B------:R-:W-:Y:S01]  /*10f20*/  FMUL.FTZ R33, R33, R172.reuse ;  /* 0x000000ac21217220 */ /* 0x080fe20000410000 */
[----:B------:R-:W-:Y:S01]  /*10f30*/  FMNMX.FTZ R7, R171, R7, !PT ;  /* 0x00000007ab077209 */ /* 0x000fe20007810000 */
[----:B------:R0:W1:Y:S01]  /*10f40*/  MUFU.EX2 R206, R157 ;  /* 0x0000009d00ce7308 */ /* 0x0000620000000800 */
        /* <DEDUP_REMOVED lines=59> */
[----:B------:R-:W3:Y:S01]  /*11300*/  SHFL.BFLY PT, R180, R7, 0x2, 0x1f ;  /* 0x0c401f0007b47f89 */ /* 0x000ee200000e0000 */
        /* <DEDUP_REMOVED lines=14> */
[----:B---3--:R-:W-:-:S05]  /*113f0*/  FMNMX.FTZ R7, R7, R180, !PT ;  /* 0x000000b407077209 */ /* 0x008fca0007810000 */
[----:B------:R-:W3:Y:S02]  /*11400*/  SHFL.BFLY PT, R180, R7, 0x1, 0x1f ;  /* 0x0c201f0007b47f89 */ /* 0x000ee400000e0000 */
[----:B---3--:R-:W-:Y:S01]  /*11410*/  FMNMX.FTZ R7, R7, R180, !PT ;  /* 0x000000b407077209 */ /* 0x008fe20007810000 */
[----:B--2---:R-:W-:-:S04]  /*11420*/  FADD.FTZ R180, R153, R6 ;  /* 0x0000000699b47221 */ /* 0x004fc80000010000 */
[----:B0-----:R-:W-:-:S04]  /*11430*/  FADD.FTZ R157, -R7, R205 ;  /* 0x000000cd079d7221 */ /* 0x001fc80000010100 */
[----:B------:R-:W-:Y:S01]  /*11440*/  FMUL.FTZ R6, R157, UR43 ;  /* 0x0000002b9d067c20 */ /* 0x000fe20008410000 */
[C---:B-1----:R-:W-:Y:S01]  /*11450*/  FADD.FTZ R157, R206.reuse, R180 ;  /* 0x000000b4ce9d7221 */ /* 0x042fe20000010000 */
[----:B------:R-:W-:Y:S01]  /*11460*/  F2FP.BF16.F32.PACK_AB R206, R206, R153 ;  /* 0x00000099cece723e */ /* 0x000fe200000010ff */
[----:B------:R-:W-:Y:S01]  /*11470*/  IMAD.MOV.U32 R180, RZ, RZ, 0xc00 ;  /* 0x00000c00ffb47424 */ /* 0x000fe200078e00ff */
[----:B------:R0:W1:Y:S03]  /*11480*/  MUFU.EX2 R153, R6 ;  /* 0x0000000600997308 */ /* 0x0000660000000800 */
[----:B------:R-:W-:-:S05]  /*11490*/  IMAD R180, R2, R180, UR42 ;  /* 0x0000002a02b47e24 */ /* 0x000fca000f8e02b4 */
[----:B------:R-:W-:Y:S01]  /*114a0*/  R2UR UR6, R180 ;  /* 0x00000000b40672ca */ /* 0x000fe200000e0000 */
[----:B0-----:R-:W-:-:S04]  /*114b0*/  FMUL.FTZ R6, R7, UR43 ;  /* 0x0000002b07067c20 */ /* 0x001fc80008410000 */
[--C-:B------:R-:W-:Y:S01]  /*114c0*/  FFMA.FTZ R205, R154, UR43, -R6.reuse ;  /* 0x0000002b9acd7c23 */ /* 0x100fe20008010806 */
[--C-:B------:R-:W-:Y:S01]  /*114d0*/  FFMA.FTZ R154, R155, UR43, -R6.reuse ;  /* 0x0000002b9b9a7c23 */ /* 0x100fe20008010806 */
[--C-:B------:R-:W-:Y:S01]  /*114e0*/  FFMA.FTZ R158, R158, UR43, -R6.reuse ;  /* 0x0000002b9e9e7c23 */ /* 0x100fe20008010806 */
[----:B------:R-:W-:Y:S01]  /*114f0*/  FFMA.FTZ R159, R159, UR43, -R6 ;  /* 0x0000002b9f9f7c23 */ /* 0x000fe20008010806 */
[-C--:B-1----:R-:W-:Y:S01]  /*11500*/  FMUL.FTZ R26, R26, R153.reuse ;  /* 0x000000991a1a7220 */ /* 0x082fe20000410000 */
        /* <DEDUP_REMOVED lines=18> */
[----:B0-----:R-:W-:Y:S01]  /*11630*/  FFMA.FTZ R3, R153, R3, R205 ;  /* 0x0000000399037223 */ /* 0x001fe200000100cd */
[-C--:B------:R-:W-:Y:S01]  /*11640*/  FMUL.FTZ R59, R59, R153.reuse ;  /* 0x000000993b3b7220 */ /* 0x080fe20000410000 */
[-C--:B------:R-:W-:Y:S01]  /*11650*/  FMUL.FTZ R62, R62, R153.reuse ;  /* 0x000000993e3e7220 */ /* 0x080fe20000410000 */
[-C--:B------:R-:W-:Y:S01]  /*11660*/  FMUL.FTZ R63, R63, R153.reuse ;  /* 0x000000993f3f7220 */ /* 0x080fe20000410000 */
[-C--:B------:R-:W-:Y:S01]  /*11670*/  FMUL.FTZ R66, R66, R153.reuse ;  /* 0x0000009942427220 */ /* 0x080fe20000410000 */
[-C--:B------:R-:W-:Y:S01]  /*11680*/  FMUL.FTZ R67, R67, R153.reuse ;  /* 0x0000009943437220 */ /* 0x080fe20000410000 */
[-C--:B------:R-:W-:Y:S01]  /*11690*/  FMUL.FTZ R70, R70, R153.reuse ;  /* 0x0000009946467220 */ /* 0x080fe20000410000 */
[----:B------:R-:W-:Y:S01]  /*116a0*/  FMUL.FTZ R71, R71, R153 ;  /* 0x0000009947477220 */ /* 0x000fe20000410000 */
[C---:B-1----:R-:W-:Y:S01]  /*116b0*/  FADD.FTZ R3, R154.reuse, R3 ;  /* 0x000000039a037221 */ /* 0x042fe20000010000 */
[----:B------:R-:W-:Y:S01]  /*116c0*/  F2FP.BF16.F32.PACK_AB R205, R154, R205 ;  /* 0x000000cd9acd723e */ /* 0x000fe200000010ff */
[----:B------:R-:W-:-:S02]  /*116d0*/  @!P1 VIADD R154, R216, 0x32440 ;  /* 0x00032440d89a9836 */ /* 0x000fc40000000000 */
        /* <DEDUP_REMOVED lines=40> */
[----:B------:R-:W-:Y:S01]  /*11960*/  @!P1 PRMT R154, RZ, 0x654, R154 ;  /* 0x00000654ff9a9816 */ /* 0x000fe2000000009a */
[----:B------:R-:W-:Y:S01]  /*11970*/  VIADD R153, R221, 0x8 ;  /* 0x00000008dd997836 */ /* 0x000fe20000000000 */
[----:B------:R2:W-:Y:S06]  /*11980*/  BAR.ARV R172, 0x100 ;  /* 0x000400ac0000751d */ /* 0x0005ec0000002000 */
[----:B------:R0:W-:Y:S01]  /*11990*/  @!P1 SYNCS.ARRIVE.TRANS64.RED.A1T0 RZ, [R154+URZ], RZ ;  /* 0x000000ff9aff99a7 */ /* 0x0001e2000810043f */
[----:B------:R-:W-:Y:S01]  /*119a0*/  MUFU.EX2 R158, R158 ;  /* 0x0000009e009e7308 */ /* 0x000fe20000000800 */
[----:B------:R1:W-:Y:S07]  /*119b0*/  BAR.SYNC.DEFER_BLOCKING R153, 0x100 ;  /* 0x000400990000751d */ /* 0x0003ee0000010000 */
[----:B------:R-:W3:Y:S02]  /*119c0*/  MUFU.EX2 R159, R159 ;  /* 0x0000009f009f7308 */ /* 0x000ee40000000800 */
[----:B---3--:R-:W-:-:S04]  /*119d0*/  F2FP.BF16.F32.PACK_AB R207, R159, R158 ;  /* 0x0000009e9fcf723e */ /* 0x008fc800000010ff */
[----:B------:R-:W-:-:S06]  /*119e0*/  WARPGROUP.ARRIVE ;  /* 0x00000000000079c5 */ /* 0x000fcc0000000000 */
[----:B------:R-:W-:Y:S01]  /*119f0*/  HGMMA.64x256x16.F32.BF16 R24, R204, gdesc[UR4].tnspB, R24, gsb0 ;  /* 0x43e00004cc187df0 */ /* 0x000fe20008001818 */
[----:B0-----:R0:W3:Y:S01]  /*11a00*/  MUFU.EX2 R154, R160 ;  /* 0x000000a0009a7308 */ /* 0x0010e20000000800 */
[--C-:B------:R-:W-:Y:S01]  /*11a10*/  FFMA.FTZ R155, R162, UR43, -R6.reuse ;  /* 0x0000002ba29b7c23 */ /* 0x100fe20008010806 */
[----:B0-----:R-:W-:-:S06]  /*11a20*/  FFMA.FTZ R160, R166, UR43, -R6 ;  /* 0x0000002ba6a07c23 */ /* 0x001fcc0008010806 */
[----:B------:R-:W0:Y:S08]  /*11a30*/  MUFU.EX2 R155, R155 ;  /* 0x0000009b009b7308 */ /* 0x000e300000000800 */
[----:B------:R4:W-:Y:S08]  /*11a40*/  MUFU.EX2 R181, R152 ;  /* 0x0000009800b57308 */ /* 0x0009f00000000800 */
[----:B------:R-:W-:Y:S01]  /*11a50*/  MUFU.EX2 R160, R160 ;  /* 0x000000a000a07308 */ /* 0x000fe20000000800 */
[----:B------:R-:W-:Y:S01]  /*11a60*/  FADD.FTZ R158, R158, R3 ;  /* 0x000000039e9e7221 */ /* 0x000fe20000010000 */
[----:B----4-:R-:W-:-:S02]  /*11a70*/  VIADD R152, R180, 0x80 ;  /* 0x00000080b4987836 */ /* 0x010fc40000000000 */
[----:B-1----:R-:W-:Y:S02]  /*11a80*/  IMAD.MOV.U32 R153, RZ, RZ, 0x40000040 ;  /* 0x40000040ff997424 */ /* 0x002fe400078e00ff */
[----:B------:R-:W-:Y:S01]  /*11a90*/  FADD.FTZ R158, R159, R158 ;  /* 0x0000009e9f9e7221 */ /* 0x000fe20000010000 */
[----:B------:R-:W-:Y:S02]  /*11aa0*/  R2UR UR6, R152 ;  /* 0x00000000980672ca */ /* 0x000fe400000e0000 */
[----:B------:R-:W-:Y:S01]  /*11ab0*/  R2UR UR7, R153 ;  /* 0x00000000990772ca */ /* 0x000fe200000e0000 */
[----:B---3--:R-:W-:Y:S01]  /*11ac0*/  FADD.FTZ R157, R154, R157 ;  /* 0x0000009d9a9d7221 */ /* 0x008fe20000010000 */
[----:B0-----:R-:W-:Y:S01]  /*11ad0*/  FADD.FTZ R158, R155, R158 ;  /* 0x0000009e9b9e7221 */ /* 0x001fe20000010000 */
[----:B------:R-:W-:Y:S01]  /*11ae0*/  FFMA.FTZ R162, R170, UR43, -R6 ;  /* 0x0000002baaa27c23 */ /* 0x000fe20008010806 */
[----:B------:R-:W-:Y:S08]  /*11af0*/  MUFU.EX2 R168, R168 ;  /* 0x000000a800a87308 */ /* 0x000ff00000000800 */
[----:B------:R-:W-:Y:S08]  /*11b00*/  MUFU.EX2 R169, R169 ;  /* 0x000000a900a97308 */ /* 0x000ff00000000800 */
[----:B------:R-:W-:Y:S08]  /*11b10*/  MUFU.EX2 R3, R156 ;  /* 0x0000009c00037308 */ /* 0x000ff00000000800 */
[----:B------:R-:W-:Y:S01]  /*11b20*/  MUFU.EX2 R173, R173 ;  /* 0x000000ad00ad7308 */ /* 0x000fe20000000800 */
[----:B------:R-:W-:-:S07]  /*11b30*/  WARPGROUP.DEPBAR.LE gsb0, 0x0 ;  /* 0x00008000000079c5 */ /* 0x000fce0000010000 */
[----:B------:R0:W1:Y:S02]  /*11b40*/  MUFU.EX2 R204, R161 ;  /* 0x000000a100cc7308 */ /* 0x0000640000000800 */
[--C-:B0-----:R-:W-:Y:S01]  /*11b50*/  FFMA.FTZ R161, R163, UR43, -R6.reuse ;  /* 0x0000002ba3a17c23 */ /* 0x101fe20008010806 */
[----:B------:R-:W-:-:S05]  /*11b60*/  FFMA.FTZ R163, R167, UR43, -R6 ;  /* 0x0000002ba7a37c23 */ /* 0x000fca0008010806 */
[----:B------:R-:W0:Y:S08]  /*11b70*/  MUFU.EX2 R205, R165 ;  /* 0x000000a500cd7308 */ /* 0x000e300000000800 */
[----:B------:R-:W3:Y:S08]  /*11b80*/  MUFU.EX2 R161, R161 ;  /* 0x000000a100a17308 */ /* 0x000ef00000000800 */
[----:B------:R-:W4:Y:S01]  /*11b90*/  MUFU.EX2 R163, R163 ;  /* 0x000000a300a37308 */ /* 0x000f220000000800 */
[----:B-1----:R-:W-:-:S02]  /*11ba0*/  F2FP.BF16.F32.PACK_AB R152, R204, R154 ;  /* 0x0000009acc98723e */ /* 0x002fc400000010ff */
[----:B0-----:R-:W-:Y:S02]  /*11bb0*/  F2FP.BF16.F32.PACK_AB R154, R205, R181 ;  /* 0x000000b5cd9a723e */ /* 0x001fe400000010ff */
[----:B---3--:R-:W-:Y:S02]  /*11bc0*/  F2FP.BF16.F32.PACK_AB R153, R161, R155 ;  /* 0x0000009ba199723e */ /* 0x008fe400000010ff */
[----:B----4-:R-:W-:-:S04]  /*11bd0*/  F2FP.BF16.F32.PACK_AB R155, R163, R160 ;  /* 0x000000a0a39b723e */ /* 0x010fc800000010ff */
[----:B------:R-:W-:-:S06]  /*11be0*/  WARPGROUP.ARRIVE ;  /* 0x00000000000079c5 */ /* 0x000fcc0000000000 */
[----:B------:R-:W-:Y:S01]  /*11bf0*/  HGMMA.64x256x16.F32.BF16 R24, R152, gdesc[UR4].tnspB, R24, gsb0 ;  /* 0x43e0000498187df0 */ /* 0x000fe20008001818 */
[----:B------:R-:W-:Y:S01]  /*11c00*/  FFMA.FTZ R165, R171, UR43, -R6 ;  /* 0x0000002baba57c23 */ /* 0x000fe20008010806 */
[----:B------:R-:W-:Y:S08]  /*11c10*/  MUFU.EX2 R162, R162 ;  /* 0x000000a200a27308 */ /* 0x000ff00000000800 */
[----:B------:R-:W0:Y:S01]  /*11c20*/  MUFU.EX2 R165, R165 ;  /* 0x000000a500a57308 */ /* 0x000e220000000800 */
[----:B------:R-:W-:Y:S01]  /*11c30*/  FADD.FTZ R157, R204, R157 ;  /* 0x0000009dcc9d7221 */ /* 0x000fe20000010000 */
[----:B------:R-:W-:Y:S01]  /*11c40*/  FADD.FTZ R158, R161, R158 ;  /* 0x0000009ea19e7221 */ /* 0x000fe20000010000 */
[----:B------:R-:W-:-:S02]  /*11c50*/  F2FP.BF16.F32.PACK_AB R156, R169, R168 ;  /* 0x000000a8a99c723e */ /* 0x000fc400000010ff */
[----:B------:R-:W-:Y:S01]  /*11c60*/  FADD.FTZ R181, R181, R157 ;  /* 0x0000009db5b57221 */ /* 0x000fe20000010000 */
[----:B------:R-:W-:Y:S01]  /*11c70*/  FADD.FTZ R160, R160, R158 ;  /* 0x0000009ea0a07221 */ /* 0x000fe20000010000 */
[----:B------:R-:W-:Y:S02]  /*11c80*/  F2FP.BF16.F32.PACK_AB R158, R173, R3 ;  /* 0x00000003ad9e723e */ /* 0x000fe400000010ff */
[----:B0-----:R-:W-:Y:S01]  /*11c90*/  F2FP.BF16.F32.PACK_AB R157, R165, R162 ;  /* 0x000000a2a59d723e */ /* 0x001fe200000010ff */
[----:B------:R-:W-:Y:S01]  /*11ca0*/  FFMA.FTZ R170, R178, UR43, -R6 ;  /* 0x0000002bb2aa7c23 */ /* 0x000fe20008010806 */
[----:B------:R-:W-:Y:S08]  /*11cb0*/  MUFU.EX2 R176, R176 ;  /* 0x000000b000b07308 */ /* 0x000ff00000000800 */
[----:B------:R-:W-:Y:S08]  /*11cc0*/  MUFU.EX2 R177, R177 ;  /* 0x000000b100b17308 */ /* 0x000ff00000000800 */
[----:B------:R-:W-:Y:S08]  /*11cd0*/  MUFU.EX2 R217, R217 ;  /* 0x000000d900d97308 */ /* 0x000ff00000000800 */
[----:B------:R-:W-:Y:S01]  /*11ce0*/  MUFU.EX2 R170, R170 ;  /* 0x000000aa00aa7308 */ /* 0x000fe20000000800 */
[----:B------:R-:W-:Y:S01]  /*11cf0*/  FADD.FTZ R160, R163, R160 ;  /* 0x000000a0a3a07221 */ /* 0x000fe20000010000 */
[----:B------:R-:W-:-:S02]  /*11d00*/  WARPGROUP.DEPBAR.LE gsb0, 0x0 ;  /* 0x00008000000079c5 */ /* 0x000fc40000010000 */
[--C-:B------:R-:W-:Y:S01]  /*11d10*/  FFMA.FTZ R154, R174, UR43, -R6.reuse ;  /* 0x0000002bae9a7c23 */ /* 0x100fe20008010806 */
[----:B------:R-:W-:-:S05]  /*11d20*/  FFMA.FTZ R155, R175, UR43, -R6 ;  /* 0x0000002baf9b7c23 */ /* 0x000fca0008010806 */
[----:B------:R-:W-:Y:S08]  /*11d30*/  MUFU.EX2 R154, R154 ;  /* 0x0000009a009a7308 */ /* 0x000ff00000000800 */
[----:B------:R-:W0:Y:S01]  /*11d40*/  MUFU.EX2 R155, R155 ;  /* 0x0000009b009b7308 */ /* 0x000e220000000800 */
[----:B------:R-:W-:Y:S02]  /*11d50*/  VIADD R152, R180, 0x100 ;  /* 0x00000100b4987836 */ /* 0x000fe40000000000 */
[----:B------:R-:W-:-:S03]  /*11d60*/  IMAD.MOV.U32 R153, RZ, RZ, 0x40000040 ;  /* 0x40000040ff997424 */ /* 0x000fc600078e00ff */
[----:B------:R-:W-:Y:S02]  /*11d70*/  R2UR UR6, R152 ;  /* 0x00000000980672ca */ /* 0x000fe400000e0000 */
[----:B------:R-:W-:Y:S02]  /*11d80*/  R2UR UR7, R153 ;  /* 0x00000000990772ca */ /* 0x000fe400000e0000 */
[----:B0-----:R-:W-:-:S04]  /*11d90*/  F2FP.BF16.F32.PACK_AB R159, R155, R154 ;  /* 0x0000009a9b9f723e */ /* 0x001fc800000010ff */
[----:B------:R-:W-:-:S07]  /*11da0*/  WARPGROUP.ARRIVE ;  /* 0x00000000000079c5 */ /* 0x000fce0000000000 */
[----:B------:R-:W-:Y:S01]  /*11db0*/  HGMMA.64x256x16.F32.BF16 R24, R156, gdesc[UR4].tnspB, R24, gsb0 ;  /* 0x43e000049c187df0 */ /* 0x000fe20008001818 */
[----:B------:R-:W-:Y:S02]  /*11dc0*/  VIADD R152, R180, 0x180 ;  /* 0x00000180b4987836 */ /* 0x000fe40000000000 */
[----:B------:R-:W-:-:S03]  /*11dd0*/  IMAD.MOV.U32 R153, RZ, RZ, 0x40000040 ;  /* 0x40000040ff997424 */ /* 0x000fc600078e00ff */
[----:B------:R-:W-:Y:S02]  /*11de0*/  R2UR UR6, R152 ;  /* 0x00000000980672ca */ /* 0x000fe400000e0000 */
[----:B------:R-:W-:Y:S01]  /*11df0*/  R2UR UR7, R153 ;  /* 0x00000000990772ca */ /* 0x000fe200000e0000 */
[----:B------:R-:W-:Y:S08]  /*11e00*/  MUFU.EX2 R184, R184 ;  /* 0x000000b800b87308 */ /* 0x000ff00000000800 */
[----:B------:R-:W-:Y:S08]  /*11e10*/  MUFU.EX2 R185, R185 ;  /* 0x000000b900b97308 */ /* 0x000ff00000000800 */
[----:B------:R-:W-:Y:S08]  /*11e20*/  MUFU.EX2 R188, R188 ;  /* 0x000000bc00bc7308 */ /* 0x000ff00000000800 */
[----:B------:R-:W0:Y:S01]  /*11e30*/  MUFU.EX2 R189, R189 ;  /* 0x000000bd00bd7308 */ /* 0x000e220000000800 */
[----:B------:R-:W-:-:S02]  /*11e40*/  VIADD R152, R180, 0x200 ;  /* 0x00000200b4987836 */ /* 0x000fc40000000000 */
[----:B------:R-:W-:Y:S01]  /*11e50*/  IMAD.MOV.U32 R153, RZ, RZ, 0x40000040 ;  /* 0x40000040ff997424 */ /* 0x000fe200078e00ff */
[----:B0-----:R-:W-:Y:S01]  /*11e60*/  F2FP.BF16.F32.PACK_AB R166, R189, R188 ;  /* 0x000000bcbda6723e */ /* 0x001fe200000010ff */
[----:B------:R-:W-:Y:S02]  /*11e70*/  WARPGROUP.DEPBAR.LE gsb0, 0x0 ;  /* 0x00008000000079c5 */ /* 0x000fe40000010000 */
[--C-:B------:R-:W-:Y:S01]  /*11e80*/  FFMA.FTZ R157, R179, UR43, -R6.reuse ;  /* 0x0000002bb39d7c23 */ /* 0x100fe20008010806 */
[--C-:B------:R-:W-:Y:S01]  /*11e90*/  FFMA.FTZ R158, R182, UR43, -R6.reuse ;  /* 0x0000002bb69e7c23 */ /* 0x100fe20008010806 */
[----:B------:R-:W-:Y:S01]  /*11ea0*/  FFMA.FTZ R159, R183, UR43, -R6 ;  /* 0x0000002bb79f7c23 */ /* 0x000fe20008010806 */
[----:B------:R0:W-:Y:S08]  /*11eb0*/  MUFU.EX2 R156, R164 ;  /* 0x000000a4009c7308 */ /* 0x0001f00000000800 */
[----:B------:R-:W1:Y:S08]  /*11ec0*/  MUFU.EX2 R157, R157 ;  /* 0x0000009d009d7308 */ /* 0x000e700000000800 */
[----:B------:R-:W-:Y:S08]  /*11ed0*/  MUFU.EX2 R158, R158 ;  /* 0x0000009e009e7308 */ /* 0x000ff00000000800 */
[----:B------:R-:W3:Y:S01]  /*11ee0*/  MUFU.EX2 R159, R159 ;  /* 0x0000009f009f7308 */ /* 0x000ee20000000800 */
[----:B0-----:R-:W-:Y:S01]  /*11ef0*/  FADD.FTZ R164, R162, R160 ;  /* 0x000000a0a2a47221 */ /* 0x001fe20000010000 */
[----:B------:R-:W-:-:S02]  /*11f00*/  F2FP.BF16.F32.PACK_AB R160, R177, R176 ;  /* 0x000000b0b1a0723e */ /* 0x000fc400000010ff */
[----:B-1----:R-:W-:Y:S02]  /*11f10*/  F2FP.BF16.F32.PACK_AB R161, R157, R170 ;  /* 0x000000aa9da1723e */ /* 0x002fe400000010ff */
[----:B------:R-:W-:Y:S02]  /*11f20*/  F2FP.BF16.F32.PACK_AB R162, R217, R156 ;  /* 0x0000009cd9a2723e */ /* 0x000fe400000010ff */
[----:B---3--:R-:W-:-:S04]  /*11f30*/  F2FP.BF16.F32.PACK_AB R163, R159, R158 ;  /* 0x0000009e9fa3723e */ /* 0x008fc800000010ff */
[----:B------:R-:W-:-:S06]  /*11f40*/  WARPGROUP.ARRIVE ;  /* 0x00000000000079c5 */ /* 0x000fcc0000000000 */
[----:B------:R-:W-:Y:S01]  /*11f50*/  HGMMA.64x256x16.F32.BF16 R24, R160, gdesc[UR4].tnspB, R24, gsb0 ;  /* 0x43e00004a0187df0 */ /* 0x000fe20008001818 */
[----:B------:R-:W-:Y:S02]  /*11f60*/  R2UR UR6, R152 ;  /* 0x00000000980672ca */ /* 0x000fe400000e0000 */
[----:B------:R-:W-:Y:S01]  /*11f70*/  R2UR UR7, R153 ;  /* 0x00000000990772ca */ /* 0x000fe200000e0000 */
[----:B------:R-:W-:Y:S01]  /*11f80*/  FADD.FTZ R152, R165, R164 ;  /* 0x000000a4a5987221 */ /* 0x000fe20000010000 */
[----:B------:R-:W-:Y:S01]  /*11f90*/  F2FP.BF16.F32.PACK_AB R164, R185, R184 ;  /* 0x000000b8b9a4723e */ /* 0x000fe200000010ff */
[----:B------:R-:W-:Y:S01]  /*11fa0*/  FADD.FTZ R181, R205, R181 ;  /* 0x000000b5cdb57221 */ /* 0x000fe20000010000 */
[----:B------:R-:W-:-:S03]  /*11fb0*/  FFMA.FTZ R194, R194, UR43, -R6 ;  /* 0x0000002bc2c27c23 */ /* 0x000fc60008010806 */
[----:B------:R-:W-:Y:S01]  /*11fc0*/  FADD.FTZ R168, R168, R181 ;  /* 0x000000b5a8a87221 */ /* 0x000fe20000010000 */
[--C-:B------:R-:W-:Y:S01]  /*11fd0*/  FFMA.FTZ R195, R195, UR43, -R6.reuse ;  /* 0x0000002bc3c37c23 */ /* 0x100fe20008010806 */
[----:B------:R-:W-:Y:S02]  /*11fe0*/  FFMA.FTZ R198, R198, UR43, -R6 ;  /* 0x0000002bc6c67c23 */ /* 0x000fe40008010806 */
[----:B------:R-:W-:Y:S01]  /*11ff0*/  FADD.FTZ R168, R169, R168 ;  /* 0x000000a8a9a87221 */ /* 0x000fe20000010000 */
[----:B------:R-:W-:Y:S03]  /*12000*/  MUFU.EX2 R192, R192 ;  /* 0x000000c000c07308 */ /* 0x000fe60000000800 */
[----:B------:R-:W-:-:S05]  /*12010*/  FADD.FTZ R168, R3, R168 ;  /* 0x000000a803a87221 */ /* 0x000fca0000010000 */
[----:B------:R-:W0:Y:S08]  /*12020*/  MUFU.EX2 R193, R193 ;  /* 0x000000c100c17308 */ /* 0x000e300000000800 */
[----:B------:R-:W-:Y:S08]  /*12030*/  MUFU.EX2 R196, R196 ;  /* 0x000000c400c47308 */ /* 0x000ff00000000800 */
[----:B------:R-:W-:Y:S08]  /*12040*/  MUFU.EX2 R197, R197 ;  /* 0x000000c500c57308 */ /* 0x000ff00000000800 */
[----:B------:R-:W-:Y:S08]  /*12050*/  MUFU.EX2 R194, R194 ;  /* 0x000000c200c27308 */ /* 0x000ff00000000800 */
[----:B------:R-:W1:Y:S08]  /*12060*/  MUFU.EX2 R195, R195 ;  /* 0x000000c300c37308 */ /* 0x000e700000000800 */
[----:B------:R-:W-:Y:S01]  /*12070*/  MUFU.EX2 R198, R198 ;  /* 0x000000c600c67308 */ /* 0x000fe20000000800 */
[----:B------:R-:W-:Y:S01]  /*12080*/  FADD.FTZ R152, R154, R152 ;  /* 0x000000989a987221 */ /* 0x000fe20000010000 */
[----:B------:R-:W-:-:S02]  /*12090*/  VIADD R180, R180, 0x280 ;  /* 0x00000280b4b47836 */ /* 0x000fc40000000000 */
[----:B------:R-:W-:Y:S02]  /*120a0*/  IMAD.MOV.U32 R181, RZ, RZ, 0x40000040 ;  /* 0x40000040ffb57424 */ /* 0x000fe400078e00ff */
[----:B------:R-:W-:-:S04]  /*120b0*/  FADD.FTZ R168, R173, R168 ;  /* 0x000000a8ada87221 */ /* 0x000fc80000010000 */
[----:B------:R-:W-:Y:S01]  /*120c0*/  FADD.FTZ R176, R176, R168 ;  /* 0x000000a8b0b07221 */ /* 0x000fe20000010000 */
[----:B0-----:R-:W-:Y:S02]  /*120d0*/  F2FP.BF16.F32.PACK_AB R168, R193, R192 ;  /* 0x000000c0c1a8723e */ /* 0x001fe400000010ff */
[----:B-1----:R-:W-:Y:S01]  /*120e0*/  F2FP.BF16.F32.PACK_AB R169, R195, R194 ;  /* 0x000000c2c3a9723e */ /* 0x002fe200000010ff */
[----:B------:R-:W-:Y:S02]  /*120f0*/  WARPGROUP.DEPBAR.LE gsb0, 0x0 ;  /* 0x00008000000079c5 */ /* 0x000fe40000010000 */
[--C-:B------:R-:W-:Y:S01]  /*12100*/  FFMA.FTZ R160, R186, UR43, -R6.reuse ;  /* 0x0000002bbaa07c23 */ /* 0x100fe20008010806 */
[--C-:B------:R-:W-:Y:S01]  /*12110*/  FFMA.FTZ R161, R187, UR43, -R6.reuse ;  /* 0x0000002bbba17c23 */ /* 0x100fe20008010806 */
[--C-:B------:R-:W-:Y:S01]  /*12120*/  FFMA.FTZ R162, R190, UR43, -R6.reuse ;  /* 0x0000002bbea27c23 */ /* 0x100fe20008010806 */
[----:B------:R-:W-:-:S03]  /*12130*/  FFMA.FTZ R163, R191, UR43, -R6 ;  /* 0x0000002bbfa37c23 */ /* 0x000fc60008010806 */
[----:B------:R-:W-:Y:S08]  /*12140*/  MUFU.EX2 R160, R160 ;  /* 0x000000a000a07308 */ /* 0x000ff00000000800 */
[----:B------:R-:W0:Y:S08]  /*12150*/  MUFU.EX2 R161, R161 ;  /* 0x000000a100a17308 */ /* 0x000e300000000800 */
[----:B------:R-:W-:Y:S08]  /*12160*/  MUFU.EX2 R162, R162 ;  /* 0x000000a200a27308 */ /* 0x000ff00000000800 */
[----:B------:R-:W1:Y:S01]  /*12170*/  MUFU.EX2 R163, R163 ;  /* 0x000000a300a37308 */ /* 0x000e620000000800 */
[----:B0-----:R-:W-:-:S02]  /*12180*/  F2FP.BF16.F32.PACK_AB R165, R161, R160 ;  /* 0x000000a0a1a5723e */ /* 0x001fc400000010ff */
[----:B-1----:R-:W-:-:S04]  /*12190*/  F2FP.BF16.F32.PACK_AB R167, R163, R162 ;  /* 0x000000a2a3a7723e */ /* 0x002fc800000010ff */
[----:B------:R-:W-:-:S06]  /*121a0*/  WARPGROUP.ARRIVE ;  /* 0x00000000000079c5 */ /* 0x000fcc0000000000 */
[----:B------:R-:W-:Y:S01]  /*121b0*/  HGMMA.64x256x16.F32.BF16 R24, R164, gdesc[UR4].tnspB, R24, gsb0 ;  /* 0x43e00004a4187df0 */ /* 0x000fe20008001818 */
[----:B------:R-:W-:-:S04]  /*121c0*/  FFMA.FTZ R6, R199, UR43, -R6 ;  /* 0x0000002bc7067c23 */ /* 0x000fc80008010806 */
[----:B------:R0:W1:Y:S01]  /*121d0*/  MUFU.EX2 R3, R6 ;  /* 0x0000000600037308 */ /* 0x0000620000000800 */
[----:B------:R-:W-:Y:S02]  /*121e0*/  R2UR UR6, R180 ;  /* 0x00000000b40672ca */ /* 0x000fe400000e0000 */
[----:B------:R-:W-:Y:S01]  /*121f0*/  R2UR UR7, R181 ;  /* 0x00000000b50772ca */ /* 0x000fe200000e0000 */
[----:B0-----:R-:W-:-:S04]  /*12200*/  FADD.FTZ R6, R155, R152 ;  /* 0x000000989b067221 */ /* 0x001fc80000010000 */
[----:B------:R-:W-:Y:S01]  /*12210*/  FADD.FTZ R6, R170, R6 ;  /* 0x00000006aa067221 */ /* 0x000fe20000010000 */
[----:B------:R-:W-:Y:S02]  /*12220*/  F2FP.BF16.F32.PACK_AB R170, R197, R196 ;  /* 0x000000c4c5aa723e */ /* 0x000fe400000010ff */
[----:B-1----:R-:W-:Y:S01]  /*12230*/  F2FP.BF16.F32.PACK_AB R171, R3, R198 ;  /* 0x000000c603ab723e */ /* 0x002fe200000010ff */
        /* <DEDUP_REMOVED lines=12> */
[----:B------:R-:W-:Y:S02]  /*12300*/  ISETP.GT.AND P2, PT, R215, R220, PT ;  /* 0x000000dcd700720c */ /* 0x000fe40003f44270 */
[----:B------:R-:W-:Y:S01]  /*12310*/  FADD.FTZ R176, R189, R176 ;  /* 0x000000b0bdb07221 */ /* 0x000fe20000010000 */
[----:B------:R-:W-:Y:S01]  /*12320*/  FADD.FTZ R6, R163, R6 ;  /* 0x00000006a3067221 */ /* 0x000fe20000010000 */
[----:B------:R-:W-:Y:S02]  /*12330*/  @!P1 VIADD R216, R216, 0x32460 ;  /* 0x00032460d8d89836 */ /* 0x000fe40000000000 */
[----:B------:R-:W-:Y:S01]  /*12340*/  FADD.FTZ R176, R192, R176 ;  /* 0x000000b0c0b07221 */ /* 0x000fe20000010000 */
[----:B------:R-:W-:Y:S02]  /*12350*/  FADD.FTZ R6, R194, R6 ;  /* 0x00000006c2067221 */ /* 0x000fe40000010000 */
[----:B------:R-:W-:Y:S01]  /*12360*/  @!P1 PRMT R216, RZ, 0x654, R216 ;  /* 0x00000654ffd89816 */ /* 0x000fe200000000d8 */
[----:B------:R-:W-:Y:S01]  /*12370*/  FADD.FTZ R176, R193, R176 ;  /* 0x000000b0c1b07221 */ /* 0x000fe20000010000 */
[----:B------:R-:W-:-:S03]  /*12380*/  FADD.FTZ R6, R195, R6 ;  /* 0x00000006c3067221 */ /* 0x000fc60000010000 */
[----:B------:R-:W-:Y:S01]  /*12390*/  FADD.FTZ R176, R196, R176 ;  /* 0x000000b0c4b07221 */ /* 0x000fe20000010000 */
[----:B------:R-:W-:Y:S01]  /*123a0*/  FADD.FTZ R198, R198, R6 ;  /* 0x00000006c6c67221 */ /* 0x000fe20000010000 */
[----:B------:R-:W-:Y:S02]  /*123b0*/  VIADD R215, R215, 0xffffffff ;  /* 0xffffffffd7d77836 */ /* 0x000fe40000000000 */
[----:B------:R-:W-:Y:S01]  /*123c0*/  FADD.FTZ R6, R197, R176 ;  /* 0x000000b0c5067221 */ /* 0x000fe20000010000 */
[----:B------:R-:W-:Y:S01]  /*123d0*/  FADD.FTZ R3, R3, R198 ;  /* 0x000000c603037221 */ /* 0x000fe20000010000 */
[----:B------:R-:W-:Y:S02]  /*123e0*/  IMAD.MOV.U32 R205, RZ, RZ, R7 ;  /* 0x000000ffffcd7224 */ /* 0x000fe400078e0007 */
[----:B------:R-:W-:Y:S01]  /*123f0*/  IMAD.MOV.U32 R204, RZ, RZ, R0 ;  /* 0x000000ffffcc7224 */ /* 0x000fe200078e0000 */
[----:B------:R-:W-:Y:S02]  /*12400*/  WARPGROUP.DEPBAR.LE gsb0, 0x0 ;  /* 0x00008000000079c5 */ /* 0x000fe40000010000 */
[----:B------:R-:W-:-:S06]  /*12410*/  WARPGROUP.ARRIVE ;  /* 0x00000000000079c5 */ /* 0x000fcc0000000000 */
[----:B------:R-:W-:Y:S03]  /*12420*/  HGMMA.64x256x16.F32.BF16 R24, R168, gdesc[UR4].tnspB, R24, gsb0 ;  /* 0x43e00004a8187df0 */ /* 0x000fe60008001818 */
[----:B------:R-:W-:Y:S02]  /*12430*/  WARPGROUP.DEPBAR.LE gsb0, 0x0 ;  /* 0x00008000000079c5 */ /* 0x000fe40000010000 */
[----:B------:R2:W-:Y:S01]  /*12440*/  @!P1 SYNCS.ARRIVE.TRANS64.RED.A1T0 RZ, [R216+URZ], RZ ;  /* 0x000000ffd8ff99a7 */ /* 0x0005e2000810043f */
[----:B------:R-:W-:Y:S05]  /*12450*/  @P2 BRA `(.L_x_5758) ;  /* 0xffffffd800182947 */ /* 0x000fea000383ffff */
.L_x_5748:
[----:B------:R-:W3:Y:S01]  /*12460*/  LDL.LU R152, [R1+0x60] ;  /* 0x0000600001987983 */ /* 0x000ee20000300800 */
[----:B------:R-:W-:Y:S05]  /*12470*/  WARPSYNC.ALL ;  /* 0x0000000000007948 */ /* 0x000fea0003800000 */
[----:B------:R-:W4:Y:S01]  /*12480*/  SHFL.BFLY PT, R5, R6, 0x2, 0x1f ;  /* 0x0c401f0006057f89 */ /* 0x000f2200000e0000 */
[----:B0-----:R-:W-:Y:S02]  /*12490*/  IMAD.MOV.U32 R154, RZ, RZ, -0x800000 ;  /* 0xff800000ff9a7424 */ /* 0x001fe400078e00ff */
[----:B------:R-:W-:Y:S01]  /*124a0*/  VIADD R2, R2, 0x1 ;  /* 0x0000000102027836 */ /* 0x000fe20000000000 */
[----:B------:R0:W-:Y:S08]  /*124b0*/  BAR.ARV R172, 0x100 ;  /* 0x000400ac0000751d */ /* 0x0001f00000002000 */
[----:B------:R-:W-:Y:S06]  /*124c0*/  BAR.ARV 0x8, 0x180 ;  /* 0x0206000000007b1d */ /* 0x000fec0000002000 */
[----:B------:R-:W-:-:S04]  /*124d0*/  ISETP.NE.AND P1, PT, R2, 0x2, PT ;  /* 0x000000020200780c */ /* 0x000fc80003f25270 */
[----:B------:R-:W-:Y:S01]  /*124e0*/  SEL R2, R2, RZ, P1 ;  /* 0x000000ff02027207 */ /* 0x000fe20000800000 */
[----:B----4-:R-:W-:Y:S01]  /*124f0*/  FADD.FTZ R9, R5, R6 ;  /* 0x0000000605097221 */ /* 0x010fe20000010000 */
[----:B------:R-:W-:Y:S02]  /*12500*/  IMAD.U32 R5, RZ, RZ, UR43 ;  /* 0x0000002bff057e24 */ /* 0x000fe4000f8e00ff */
[----:B------:R-:W-:Y:S02]  /*12510*/  IMAD.U32 R6, RZ, RZ, UR43 ;  /* 0x0000002bff067e24 */ /* 0x000fe4000f8e00ff */
[----:B------:R-:W4:Y:S02]  /*12520*/  SHFL.BFLY PT, R4, R9, 0x1, 0x1f ;  /* 0x0c201f0009047f89 */ /* 0x000f2400000e0000 */
[----:B----4-:R-:W-:Y:S01]  /*12530*/  FADD.FTZ R10, R9, R4 ;  /* 0x00000004090a7221 */ /* 0x010fe20000010000 */
[----:B------:R-:W-:-:S04]  /*12540*/  IMAD.MOV.U32 R4, RZ, RZ, RZ ;  /* 0x000000ffff047224 */ /* 0x000fc800078e00ff */
[----:B------:R-:W-:-:S13]  /*12550*/  FSETP.NE.FTZ.AND P0, PT, R10, RZ, PT ;  /* 0x000000ff0a00720b */ /* 0x000fda0003f15000 */
[----:B------:R-:W4:Y:S01]  /*12560*/  @P0 MUFU.LG2 R8, R10 ;  /* 0x0000000a00080308 */ /* 0x000f220000000c00 */
[----:B------:R-:W-:-:S07]  /*12570*/  @P0 FMUL.FTZ R5, R5, 0.69314718246459960938 ;  /* 0x3f31721805050820 */ /* 0x000fce0000410000 */
[----:B------:R-:W1:Y:S01]  /*12580*/  @P0 MUFU.RCP R4, R10 ;  /* 0x0000000a00040308 */ /* 0x000e620000001000 */
[----:B----4-:R-:W-:-:S04]  /*12590*/  @P0 FMUL.FTZ R8, R8, 0.69314718246459960938 ;  /* 0x3f31721808080820 */ /* 0x010fc80000410000 */
[----:B------:R-:W-:Y:S02]  /*125a0*/  @P0 FFMA.FTZ R154, R5, R0, R8 ;  /* 0x00000000059a0223 */ /* 0x000fe40000010008 */
[----:B------:R-:W4:Y:S01]  /*125b0*/  SHFL.BFLY PT, R0, R3, 0x2, 0x1f ;  /* 0x0c401f0003007f89 */ /* 0x000f2200000e0000 */
        /* <DEDUP_REMOVED lines=22> */
[----:B----4-:R-:W-:Y:S01]  /*12720*/  FADD.FTZ R8, R0, R3 ;  /* 0x0000000300087221 */ /* 0x010fe20000010000 */
[----:B------:R-:W-:-:S02]  /*12730*/  IMAD.MOV.U32 R0, RZ, RZ, RZ ;  /* 0x000000ffff007224 */ /* 0x000fc400078e00ff */
[-C--:B------:R-:W-:Y:S01]  /*12740*/  FMUL.FTZ R68, R68, R4.reuse ;  /* 0x0000000444447220 */ /* 0x080fe20000410000 */
[----:B------:R-:W-:Y:S02]  /*12750*/  IMAD.MOV.U32 R3, RZ, RZ, -0x800000 ;  /* 0xff800000ff037424 */ /* 0x000fe400078e00ff */
        /* <DEDUP_REMOVED lines=43> */
[----:B------:R-:W1:Y:S01]  /*12a10*/  @P0 MUFU.LG2 R5, R9 ;  /* 0x0000000900050308 */ /* 0x000e620000000c00 */
[----:B------:R-:W-:Y:S01]  /*12a20*/  @P0 FMUL.FTZ R6, R6, 0.69314718246459960938 ;  /* 0x3f31721806060820 */ /* 0x000fe20000410000 */
[----:B------:R-:W-:-:S06]  /*12a30*/  FMUL.FTZ R149, R149, R4 ;  /* 0x0000000495957220 */ /* 0x000fcc0000410000 */
[----:B------:R-:W4:Y:S01]  /*12a40*/  @P0 MUFU.RCP R0, R9 ;  /* 0x0000000900000308 */ /* 0x000f220000001000 */
[----:B-1----:R-:W-:-:S04]  /*12a50*/  @P0 FMUL.FTZ R5, R5, 0.69314718246459960938 ;  /* 0x3f31721805050820 */ /* 0x002fc80000410000 */
[----:B------:R-:W-:Y:S01]  /*12a60*/  @P0 FFMA.FTZ R3, R6, R7, R5 ;  /* 0x0000000706030223 */ /* 0x000fe20000010005 */
[----:B------:R-:W-:Y:S01]  /*12a70*/  PLOP3.LUT P0, PT, PT, PT, PT, 0x8, 0x0 ;  /* 0x000000000000781c */ /* 0x000fe20003f0e170 */
[-C--:B----4-:R-:W-:Y:S01]  /*12a80*/  FMUL.FTZ R26, R26, R0.reuse ;  /* 0x000000001a1a7220 */ /* 0x090fe20000410000 */
        /* <DEDUP_REMOVED lines=63> */
[----:B------:R-:W-:-:S04]  /*12e80*/  SEL R0, RZ, 0x1, P1 ;  /* 0x00000001ff007807 */ /* 0x000fc80000800000 */
[----:B------:R-:W-:Y:S01]  /*12e90*/  LOP3.LUT R23, R23, R0, RZ, 0x3c, !PT ;  /* 0x0000000017177212 */ /* 0x000fe200078e3cff */
[----:B---3--:R-:W-:-:S05]  /*12ea0*/  VIADD R152, R152, 0x1 ;  /* 0x0000000198987836 */ /* 0x008fca0000000000 */
[----:B------:R0:W-:Y:S02]  /*12eb0*/  STL [R1+0x60], R152 ;  /* 0x0000609801007387 */ /* 0x0001e40000100800 */
.L_x_5691:
[----:B------:R-:W-:Y:S05]  /*12ec0*/  WARPSYNC.ALL ;  /* 0x0000000000007948 */ /* 0x000fea0003800000 */
[----:B------:R-:W1:Y:S08]  /*12ed0*/  S2UR UR5, SR_CgaCtaId ;  /* 0x00000000000579c3 */ /* 0x000e700000008800 */
[----:B------:R-:W-:Y:S06]  /*12ee0*/  BAR.SYNC.DEFER_BLOCKING 0x5, 0x180 ;  /* 0x0146000000007b1d */ /* 0x000fec0000010000 */
[----:B------:R-:W-:Y:S01]  /*12ef0*/  UMOV UR4, 0x400 ;  /* 0x0000040000047882 */ /* 0x000fe20000000000 */
[----:B------:R-:W-:Y:S01]  /*12f00*/  BSSY B0, `(.L_x_5759) ;  /* 0x00005d6000007945 */ /* 0x000fe20003800000 */
[----:B-1----:R-:W-:-:S06]  /*12f10*/  ULEA UR4, UR5, UR4, 0x18 ;  /* 0x0000000405047291 */ /* 0x002fcc000f8ec03f */
[----:B------:R-:W-:-:S05]  /*12f20*/  IMAD.U32 R19, RZ, RZ, UR4 ;  /* 0x00000004ff137e24 */ /* 0x000fca000f8e00ff */
[----:B------:R1:W3:Y:S01]  /*12f30*/  LDS.128 R4, [R19+0x324d0] ;  /* 0x0324d00013047984 */ /* 0x0002e20000000c00 */
[----:B------:R-:W-:Y:S06]  /*12f40*/  BAR.ARV 0x4, 0x180 ;  /* 0x0106000000007b1d */ /* 0x000fec0000002000 */
[----:B------:R-:W-:Y:S05]  /*12f50*/  @P0 BRA `(.L_x_5760) ;  /* 0x0000004c00080947 */ /* 0x000fea0003800000 */
[----:B------:R-:W0:Y:S01]  /*12f60*/  LDL R8, [R1+0x174] ;  /* 0x0001740001087983 */ /* 0x000e220000100800 */
[----:B------:R-:W-:-:S03]  /*12f70*/  ULDC UR4, c[0x0][0xbd4] ;  /* 0x0002f50000047ab9 */ /* 0x000fc60000000800 */
[----:B------:R-:W4:Y:S01]  /*12f80*/  LDL.LU R10, [R1+0x4c] ;  /* 0x00004c00010a7983 */ /* 0x000f220000300800 */
[----:B------:R-:W2:Y:S01]  /*12f90*/  S2R R0, SR_SWINHI ;  /* 0x0000000000007919 */ /* 0x000ea20000002f00 */
[----:B------:R-:W-:Y:S02]  /*12fa0*/  F2FP.BF16.F32.PACK_AB R11, R31, R30 ;  /* 0x0000001e1f0b723e */ /* 0x000fe400000010ff */
[----:B------:R-:W-:Y:S01]  /*12fb0*/  F2FP.BF16.F32.PACK_AB R12, R33, R32 ;  /* 0x00000020210c723e */ /* 0x000fe200000010ff */
[----:B------:R-:W3:Y:S01]  /*12fc0*/  LDL.LU R156, [R1+0x54] ;  /* 0x00005400019c7983 */ /* 0x000ee20000300800 */
[----:B------:R-:W-:Y:S02]  /*12fd0*/  F2FP.BF16.F32.PACK_AB R13, R35, R34 ;  /* 0x00000022230d723e */ /* 0x000fe400000010ff */
[----:B------:R-:W-:Y:S01]  /*12fe0*/  F2FP.BF16.F32.PACK_AB R14, R37, R36 ;  /* 0x00000024250e723e */ /* 0x000fe200000010ff */
[----:B------:R-:W3:Y:S01]  /*12ff0*/  LDL.LU R155, [R1+0x58] ;  /* 0x00005800019b7983 */ /* 0x000ee20000300800 */
[----:B------:R-:W-:-:S02]  /*13000*/  MOV R20, R19 ;  /* 0x0000001300147202 */ /* 0x000fc40000000f00 */
[----:B--2---:R-:W-:Y:S02]  /*13010*/  MOV R21, R0 ;  /* 0x0000000000157202 */ /* 0x004fe40000000f00 */
[----:B------:R-:W-:Y:S01]  /*13020*/  F2FP.BF16.F32.PACK_AB R15, R39, R38 ;  /* 0x00000026270f723e */ /* 0x000fe200000010ff */
[----:B0----5:R-:W-:Y:S01]  /*13030*/  IMAD.WIDE R152, R8, 0x2, R20 ;  /* 0x0000000208987825 */ /* 0x021fe200078e0214 */
[----:B----4-:R-:W-:-:S03]  /*13040*/  ISETP.NE.AND P0, PT, R10, RZ, PT ;  /* 0x000000ff0a00720c */ /* 0x010fc60003f05270 */
[----:B------:R-:W-:Y:S01]  /*13050*/  IMAD.MOV.U32 R9, RZ, RZ, R153 ;  /* 0x000000ffff097224 */ /* 0x000fe200078e0099 */
[----:B------:R-:W-:-:S04]  /*13060*/  LOP3.LUT R0, R152, 0x380, RZ, 0xc0, !PT ;  /* 0x0000038098007812 */ /* 0x000fc800078ec0ff */
[----:B------:R-:W-:-:S04]  /*13070*/  SHF.R.U64 R0, R0, 0x3, RZ ;  /* 0x0000000300007819 */ /* 0x000fc800000012ff */
[----:B------:R-:W-:Y:S02]  /*13080*/  LOP3.LUT R8, R0, R152, RZ, 0x3c, !PT ;  /* 0x0000009800087212 */ /* 0x000fe400078e3cff */
[----:B------:R-:W-:Y:S01]  /*13090*/  SEL R0, R10, UR4, P0 ;  /* 0x000000040a007c07 */ /* 0x000fe20008000000 */
[----:B------:R-:W-:Y:S05]  /*130a0*/  WARPSYNC.ALL ;  /* 0x0000000000007948 */ /* 0x000fea0003800000 */
[----:B---3--:R-:W-:Y:S01]  /*130b0*/  MOV R4, R8 ;  /* 0x0000000800047202 */ /* 0x008fe20000000f00 */
[----:B------:R-:W-:Y:S01]  /*130c0*/  ULDC.64 UR4, c[0x0][0xd00] ;  /* 0x0003400000047ab9 */ /* 0x000fe20000000a00 */
[----:B------:R-:W-:Y:S01]  /*130d0*/  F2FP.BF16.F32.PACK_AB R8, R25, R24 ;  /* 0x000000181908723e */ /* 0x000fe200000010ff */
[----:B------:R-:W-:Y:S01]  /*130e0*/  ULDC.64 UR6, c[0x0][0xd08] ;  /* 0x0003420000067ab9 */ /* 0x000fe20000000a00 */
[----:B------:R-:W-:-:S02]  /*130f0*/  F2FP.BF16.F32.PACK_AB R9, R27, R26 ;  /* 0x0000001a1b09723e */ /* 0x000fc400000010ff */
[----:B------:R-:W-:Y:S01]  /*13100*/  F2FP.BF16.F32.PACK_AB R10, R29, R28 ;  /* 0x0000001c1d0a723e */ /* 0x000fe200000010ff */
[----:B------:R-:W-:Y:S06]  /*13110*/  BAR.SYNC.DEFER_BLOCKING 0x1, 0x100 ;  /* 0x0044000000007b1d */ /* 0x000fec0000010000 */
[----:B------:R0:W-:Y:S02]  /*13120*/  STSM.16.M88.4 [R4], R8 ;  /* 0x0000000804007844 */ /* 0x0001e40000000200 */
[----:B0-----:R-:W-:-:S04]  /*13130*/  IADD3 R8, P0, R152, 0x20, RZ ;  /* 0x0000002098087810 */ /* 0x001fc80007f1e0ff */
[----:B------:R-:W-:Y:S01]  /*13140*/  LOP3.LUT R4, R8, 0x380, RZ, 0xc0, !PT ;  /* 0x0000038008047812 */ /* 0x000fe200078ec0ff */
[----:B------:R-:W-:-:S03]  /*13150*/  IMAD.X R9, RZ, RZ, R153, P0 ;  /* 0x000000ffff097224 */ /* 0x000fc600000e0699 */
[----:B------:R-:W-:-:S04]  /*13160*/  SHF.R.U64 R4, R4, 0x3, RZ ;  /* 0x0000000304047819 */ /* 0x000fc800000012ff */
[----:B------:R-:W-:-:S04]  /*13170*/  LOP3.LUT R8, R4, R8, RZ, 0x3c, !PT ;  /* 0x0000000804087212 */ /* 0x000fc800078e3cff */
[----:B------:R-:W-:-:S05]  /*13180*/  MOV R8, R8 ;  /* 0x0000000800087202 */ /* 0x000fca0000000f00 */
[----:B------:R0:W-:Y:S02]  /*13190*/  STSM.16.M88.4 [R8], R12 ;  /* 0x0000000c08007844 */ /* 0x0001e40000000200 */
[----:B0-----:R-:W-:-:S04]  /*131a0*/  IADD3 R8, P0, R152, 0x40, RZ ;  /* 0x0000004098087810 */ /* 0x001fc80007f1e0ff */
[----:B------:R-:W-:Y:S01]  /*131b0*/  LOP3.LUT R4, R8, 0x380, RZ, 0xc0, !PT ;  /* 0x0000038008047812 */ /* 0x000fe200078ec0ff */
[----:B------:R-:W-:-:S03]  /*131c0*/  IMAD.X R9, RZ, RZ, R153, P0 ;  /* 0x000000ffff097224 */ /* 0x000fc600000e0699 */
[----:B------:R-:W-:-:S04]  /*131d0*/  SHF.R.U64 R4, R4, 0x3, RZ ;  /* 0x0000000304047819 */ /* 0x000fc800000012ff */
[----:B------:R-:W-:Y:S02]  /*131e0*/  LOP3.LUT R8, R4, R8, RZ, 0x3c, !PT ;  /* 0x0000000804087212 */ /* 0x000fe400078e3cff */
[----:B------:R-:W-:Y:S02]  /*131f0*/  F2FP.BF16.F32.PACK_AB R10, R45, R44 ;  /* 0x0000002c2d0a723e */ /* 0x000fe400000010ff */
[----:B------:R-:W-:Y:S02]  /*13200*/  MOV R4, R8 ;  /* 0x0000000800047202 */ /* 0x000fe40000000f00 */
[----:B------:R-:W-:Y:S02]  /*13210*/  F2FP.BF16.F32.PACK_AB R8, R41, R40 ;  /* 0x000000282908723e */ /* 0x000fe400000010ff */
[----:B------:R-:W-:Y:S02]  /*13220*/  F2FP.BF16.F32.PACK_AB R9, R43, R42 ;  /* 0x0000002a2b09723e */ /* 0x000fe400000010ff */
[----:B------:R-:W-:-:S05]  /*13230*/  F2FP.BF16.F32.PACK_AB R11, R47, R46 ;  /* 0x0000002e2f0b723e */ /* 0x000fca00000010ff */
        /* <DEDUP_REMOVED lines=143> */
[----:B------:R0:W-:Y:S01]  /*13b30*/  STSM.16.M88.4 [R152], R12 ;  /* 0x0000000c98007844 */ /* 0x0001e20000000200 */
[----:B------:R-:W-:Y:S01]  /*13b40*/  BAR.SYNC.DEFER_BLOCKING 0x1, 0x100 ;  /* 0x0044000000007b1d */ /* 0x000fe20000010000 */
[----:B------:R-:W-:-:S04]  /*13b50*/  ISETP.NE.U32.AND P1, PT, RZ, UR4, PT ;  /* 0x00000004ff007c0c */ /* 0x000fc8000bf25070 */
[----:B------:R-:W-:Y:S02]  /*13b60*/  ISETP.NE.AND.EX P1, PT, RZ, UR5, PT, P1 ;  /* 0x00000005ff007c0c */ /* 0x000fe4000bf25310 */
[----:B------:R-:W-:Y:S01]  /*13b70*/  IADD3 R8, P0, R156, UR4, RZ ;  /* 0x000000049c087c10 */ /* 0x000fe2000ff1e0ff */
[----:B------:R-:W-:-:S03]  /*13b80*/  IMAD.MOV.U32 R4, RZ, RZ, RZ ;  /* 0x000000ffff047224 */ /* 0x000fc600078e00ff */
[----:B------:R-:W-:-:S07]  /*13b90*/  IADD3.X R9, R155, UR5, RZ, P0, !PT ;  /* 0x000000059b097c10 */ /* 0x000fce00087fe4ff */
[----:B------:R-:W5:Y:S01]  /*13ba0*/  @P1 LDG.E R4, desc[UR40][R8.64] ;  /* 0x0000002808041981 */ /* 0x000f62000c1e1900 */
[----:B------:R-:W-:-:S04]  /*13bb0*/  ISETP.NE.U32.AND P0, PT, RZ, UR6, PT ;  /* 0x00000006ff007c0c */ /* 0x000fc8000bf05070 */
[----:B------:R-:W-:-:S13]  /*13bc0*/  ISETP.NE.AND.EX P0, PT, RZ, UR7, PT, P0 ;  /* 0x00000007ff007c0c */ /* 0x000fda000bf05300 */
[----:B------:R-:W-:Y:S01]  /*13bd0*/  @P0 IADD3 R10, P2, R156, UR6, RZ ;  /* 0x000000069c0a0c10 */ /* 0x000fe2000ff5e0ff */
[----:B------:R-:W-:-:S03]  /*13be0*/  ULDC UR6, c[0x0][0xb88] ;  /* 0x0002e20000067ab9 */ /* 0x000fc60000000800 */
[----:B------:R-:W-:Y:S02]  /*13bf0*/  @P0 IADD3.X R11, R155, UR7, RZ, P2, !PT ;  /* 0x000000079b0b0c10 */ /* 0x000fe400097fe4ff */
[----:B------:R-:W-:Y:S01]  /*13c00*/  ISETP.GT.AND P2, PT, R0, 0x1, PT ;  /* 0x000000010000780c */ /* 0x000fe20003f44270 */
[----:B------:R-:W-:Y:S02]  /*13c10*/  IMAD.MOV.U32 R0, RZ, RZ, 0xab8 ;  /* 0x00000ab8ff007424 */ /* 0x000fe400078e00ff */
[----:B0-----:R-:W-:-:S03]  /*13c20*/  IMAD.U32 R152, RZ, RZ, UR6 ;  /* 0x00000006ff987e24 */ /* 0x001fc6000f8e00ff */
[----:B------:R-:W-:-:S03]  /*13c30*/  SEL R0, R0, 0xa78, P2 ;  /* 0x00000a7800007807 */ /* 0x000fc60001000000 */
[----:B------:R0:W5:Y:S01]  /*13c40*/  @P0 LDG.E R152, desc[UR40][R10.64] ;  /* 0x000000280a980981 */ /* 0x000162000c1e1900 */
[----:B------:R2:W3:Y:S08]  /*13c50*/  LDC.64 R12, c[0x0][R0+0x220] ;  /* 0x00008800000c7b82 */ /* 0x0004f00000000a00 */
[----:B0-----:R2:W0:Y:S01]  /*13c60*/  LDC.64 R10, c[0x0][R0+0x218] ;  /* 0x00008600000a7b82 */ /* 0x0014220000000a00 */
[----:B------:R-:W-:Y:S05]  /*13c70*/  @P0 BRA `(.L_x_5761) ;  /* 0x0000000000100947 */ /* 0x000fea0003800000 */
[----:B------:R-:W-:Y:S05]  /*13c80*/  @!P1 BRA `(.L_x_5761) ;  /* 0x00000000000c9947 */ /* 0x000fea0003800000 */
[----:B-----5:R-:W4:Y:S04]  /*13c90*/  LDG.E R152, desc[UR40][R8.64] ;  /* 0x0000002808987981 */ /* 0x020f28000c1e1900 */
[----:B------:R-:W4:Y:S02]  /*13ca0*/  LDG.E R8, desc[UR40][R8.64+0x4] ;  /* 0x0000042808087981 */ /* 0x000f24000c1e1900 */
[----:B----4-:R-:W-:-:S07]  /*13cb0*/  IMAD.IADD R152, R8, 0x1, -R152 ;  /* 0x0000000108987824 */ /* 0x010fce00078e0a98 */
.L_x_5761:
[----:B------:R-:W4:Y:S01]  /*13cc0*/  LDL.LU R9, [R1+0x50] ;  /* 0x0000500001097983 */ /* 0x000f220000300800 */
[----:B------:R-:W1:Y:S03]  /*13cd0*/  LDC R157, c[0x0][0xce8] ;  /* 0x00033a00ff9d7b82 */ /* 0x000e660000000800 */
[----:B------:R-:W2:Y:S04]  /*13ce0*/  LDL.LU R8, [R1+0xe8] ;  /* 0x0000e80001087983 */ /* 0x000ea80000300800 */
[----:B------:R-:W0:Y:S04]  /*13cf0*/  LDL R159, [R1+0x48] ;  /* 0x00004800019f7983 */ /* 0x000e280000100800 */
[----:B------:R-:W3:Y:S04]  /*13d00*/  LDL R158, [R1+0x64] ;  /* 0x00006400019e7983 */ /* 0x000ee80000100800 */
[----:B------:R-:W3:Y:S04]  /*13d10*/  LDL R163, [R1+0x3c] ;  /* 0x00003c0001a37983 */ /* 0x000ee80000100800 */
[----:B------:R-:W3:Y:S04]  /*13d20*/  LDL R160, [R1+0x1c] ;  /* 0x00001c0001a07983 */ /* 0x000ee80000100800 */
[----:B------:R-:W3:Y:S04]  /*13d30*/  LDL R162, [R1+0x170] ;  /* 0x0001700001a27983 */ /* 0x000ee80000100800 */
[----:B------:R-:W3:Y:S01]  /*13d40*/  LDL R161, [R1+0xec] ;  /* 0x0000ec0001a17983 */ /* 0x000ee20000100800 */
[----:B------:R-:W0:Y:S01]  /*13d50*/  LDC.64 R14, c[0x0][R0+0x228] ;  /* 0x00008a00000e7b82 */ /* 0x000e220000000a00 */
[----:B------:R-:W-:-:S04]  /*13d60*/  ISETP.NE.U32.AND P0, PT, RZ, UR4, PT ;  /* 0x00000004ff007c0c */ /* 0x000fc8000bf05070 */
[----:B------:R-:W-:Y:S02]  /*13d70*/  ISETP.NE.AND.EX P0, PT, RZ, UR5, PT, P0 ;  /* 0x00000005ff007c0c */ /* 0x000fe4000bf05300 */
[----:B-1----:R-:W-:Y:S02]  /*13d80*/  ISETP.NE.AND P1, PT, R157, 0x1, PT ;  /* 0x000000019d00780c */ /* 0x002fe40003f25270 */
[----:B----4-:R-:W-:Y:S02]  /*13d90*/  SEL R9, R9, RZ, !P0 ;  /* 0x000000ff09097207 */ /* 0x010fe40004000000 */
[----:B--2---:R-:W-:-:S03]  /*13da0*/  SEL R155, R8, RZ, !P0 ;  /* 0x000000ff089b7207 */ /* 0x004fc60004000000 */
[----:B---3--:R-:W-:-:S04]  /*13db0*/  IMAD R8, R13, R9, RZ ;  /* 0x000000090d087224 */ /* 0x008fc800078e02ff */
[----:B------:R-:W-:Y:S02]  /*13dc0*/  IMAD R155, R12, R155, R8 ;  /* 0x0000009b0c9b7224 */ /* 0x000fe400078e0208 */
[-C--:B0-----:R-:W-:Y:S02]  /*13dd0*/  IMAD R8, R11, R159.reuse, RZ ;  /* 0x0000009f0b087224 */ /* 0x081fe400078e02ff */
[----:B------:R-:W-:-:S04]  /*13de0*/  IMAD.WIDE.U32 R10, R10, R159, RZ ;  /* 0x0000009f0a0a7225 */ /* 0x000fc800078e00ff */
[----:B------:R-:W-:-:S04]  /*13df0*/  IMAD.WIDE.U32 R12, R12, R9, RZ ;  /* 0x000000090c0c7225 */ /* 0x000fc800078e00ff */
[----:B------:R-:W-:Y:S02]  /*13e00*/  IMAD.IADD R156, R11, 0x1, R8 ;  /* 0x000000010b9c7824 */ /* 0x000fe400078e0208 */
[----:B------:R-:W0:Y:S01]  /*13e10*/  @P1 LDC R11, c[0x0][0xcec] ;  /* 0x00033b00ff0b1b82 */ /* 0x000e220000000800 */
[----:B-----5:R-:W-:-:S07]  /*13e20*/  IADD3 R153, P0, P3, R12, R10, R4 ;  /* 0x0000000a0c997210 */ /* 0x020fce0007b1e004 */
[----:B------:R-:W1:Y:S01]  /*13e30*/  @P1 LDC R10, c[0x0][0xcf0] ;  /* 0x00033c00ff0a1b82 */ /* 0x000e620000000800 */
[----:B------:R-:W-:Y:S01]  /*13e40*/  SEL R12, R158, RZ, P2 ;  /* 0x000000ff9e0c7207 */ /* 0x000fe20001000000 */
[----:B------:R-:W-:Y:S01]  /*13e50*/  IMAD.IADD R155, R13, 0x1, R155 ;  /* 0x000000010d9b7824 */ /* 0x000fe200078e029b */
[----:B------:R-:W-:-:S03]  /*13e60*/  SHF.R.S32.HI R8, RZ, 0x1f, R4 ;  /* 0x0000001fff087819 */ /* 0x000fc60000011404 */
[-C--:B------:R-:W-:Y:S02]  /*13e70*/  IMAD R15, R15, R12.reuse, RZ ;  /* 0x0000000c0f0f7224 */ /* 0x080fe400078e02ff */
[----:B------:R-:W-:Y:S01]  /*13e80*/  IMAD.WIDE.U32 R12, R14, R12, RZ ;  /* 0x0000000c0e0c7225 */ /* 0x000fe200078e00ff */
[----:B------:R-:W-:-:S03]  /*13e90*/  IADD3.X R14, R155, R156, R8, P0, P3 ;  /* 0x0000009c9b0e7210 */ /* 0x000fc600007e6408 */
[----:B------:R-:W-:-:S04]  /*13ea0*/  IMAD.IADD R155, R163, 0x1, R160 ;  /* 0x00000001a39b7824 */ /* 0x000fc800078e02a0 */
[----:B0-----:R-:W-:-:S04]  /*13eb0*/  @P1 IMAD.HI.U32 R11, R155, R11, RZ ;  /* 0x0000000b9b0b1227 */ /* 0x001fc800078e00ff */
[----:B------:R-:W-:Y:S01]  /*13ec0*/  IMAD.MOV.U32 R156, RZ, RZ, R155 ;  /* 0x000000ffff9c7224 */ /* 0x000fe200078e009b */
[----:B-1----:R-:W-:Y:S02]  /*13ed0*/  @P1 SHF.R.U32.HI R156, RZ, R10, R11 ;  /* 0x0000000aff9c1219 */ /* 0x002fe4000001160b */
[----:B------:R0:W1:Y:S01]  /*13ee0*/  LDC.64 R10, c[0x0][R0+0x210] ;  /* 0x00008400000a7b82 */ /* 0x0000620000000a00 */
[----:B------:R-:W-:Y:S01]  /*13ef0*/  IMAD.IADD R15, R13, 0x1, R15 ;  /* 0x000000010d0f7824 */ /* 0x000fe200078e020f */
[----:B------:R-:W-:Y:S02]  /*13f00*/  IADD3 R12, P0, P3, R156, R153, R12 ;  /* 0x000000999c0c7210 */ /* 0x000fe40007b1e00c */
[----:B0-----:R-:W-:-:S04]  /*13f10*/  SHF.R.S32.HI R0, RZ, 0x1f, R156 ;  /* 0x0000001fff007819 */ /* 0x001fc8000001149c */
[----:B------:R-:W-:Y:S02]  /*13f20*/  IADD3.X R13, R0, R14, R15, P0, P3 ;  /* 0x0000000e000d7210 */ /* 0x000fe400007e640f */
[----:B------:R-:W0:Y:S01]  /*13f30*/  LDC.64 R14, c[0x0][0xca8] ;  /* 0x00032a00ff0e7b82 */ /* 0x000e220000000a00 */
[----:B------:R-:W-:-:S04]  /*13f40*/  IMAD.MOV R153, RZ, RZ, -R156 ;  /* 0x000000ffff997224 */ /* 0x000fc800078e0a9c */
[----:B------:R-:W-:-:S05]  /*13f50*/  IMAD R153, R157, R153, R155 ;  /* 0x000000999d997224 */ /* 0x000fca00078e029b */
[----:B------:R-:W-:Y:S01]  /*13f60*/  SHF.R.S32.HI R0, RZ, 0x1f, R153 ;  /* 0x0000001fff007819 */ /* 0x000fe20000011499 */
[----:B0-----:R-:W0:Y:S08]  /*13f70*/  @!P2 LDC R14, c[0x0][0xc50] ;  /* 0x00031400ff0eab82 */ /* 0x001e300000000800 */
        /* <DEDUP_REMOVED lines=8> */
[----:B------:R-:W-:-:S03]  /*14000*/  IMAD.IADD R153, R162, 0x1, R160 ;  /* 0x00000001a2997824 */ /* 0x000fc600078e02a0 */
[----:B------:R-:W0:Y:S04]  /*14010*/  SHFL.IDX PT, R11, R0, RZ, 0x1c1f ;  /* 0x001c1fff000b7589 */ /* 0x000e2800000e0000 */
[----:B------:R-:W-:Y:S04]  /*14020*/  SHFL.IDX PT, R12, R14, 0x1, 0x1c1f ;  /* 0x003c1f000e0c7f89 */ /* 0x000fe800000e0000 */
[----:B------:R1:W2:Y:S01]  /*14030*/  SHFL.IDX PT, R13, R0, 0x1, 0x1c1f ;  /* 0x003c1f00000d7f89 */ /* 0x0002a200000e0000 */
[----:B------:R-:W-:Y:S01]  /*14040*/  LOP3.LUT P0, RZ, R161, 0x3, RZ, 0xc0, !PT ;  /* 0x00000003a1ff7812 */ /* 0x000fe2000780c0ff */
[----:B-1----:R-:W-:-:S02]  /*14050*/  IMAD R0, R152, R157, RZ ;  /* 0x0000009d98007224 */ /* 0x002fc400078e02ff */
[----:B------:R-:W-:-:S03]  /*14060*/  VIADD R152, R153, 0x8 ;  /* 0x0000000899987836 */ /* 0x000fc60000000000 */
        /* <DEDUP_REMOVED lines=17> */
[----:B------:R-:W-:Y:S02]  /*14180*/  IADD3 R33, P2, R20, 0x2000, RZ ;  /* 0x0000200014217810 */ /* 0x000fe40007f5e0ff */
[----:B------:R-:W-:Y:S02]  /*14190*/  SHF.R.U64 R44, R44, 0x3, RZ ;  /* 0x000000032c2c7819 */ /* 0x000fe400000012ff */
[----:B------:R-:W-:-:S02]  /*141a0*/  IADD3 R37, P3, R20, 0x3000, RZ ;  /* 0x0000300014257810 */ /* 0x000fc40007f7e0ff */
[----:B------:R-:W-:Y:S01]  /*141b0*/  LOP3.LUT R44, R44, R45, RZ, 0x3c, !PT ;  /* 0x0000002d2c2c7212 */ /* 0x000fe200078e3cff */
[----:B------:R-:W-:Y:S01]  /*141c0*/  IMAD.X R45, RZ, RZ, R21, P5 ;  /* 0x000000ffff2d7224 */ /* 0x000fe200028e0615 */
[C---:B------:R-:W-:Y:S02]  /*141d0*/  IADD3 R65, P5, R20.reuse, 0xa000, RZ ;  /* 0x0000a00014417810 */ /* 0x040fe40007fbe0ff */
[----:B------:R-:W-:Y:S02]  /*141e0*/  IADD3 R41, P4, R20, 0x4000, RZ ;  /* 0x0000400014297810 */ /* 0x000fe40007f9e0ff */
[----:B------:R-:W-:Y:S01]  /*141f0*/  LOP3.LUT R64, R65, 0x380, RZ, 0xc0, !PT ;  /* 0x0000038041407812 */ /* 0x000fe200078ec0ff */
[----:B------:R-:W5:Y:S01]  /*14200*/  LD.E.128 R44, desc[UR40][R44.64] ;  /* 0x000000282c2c7980 */ /* 0x000f62000c101d00 */
        /* <DEDUP_REMOVED lines=23> */
[----:B------:R-:W-:Y:S01]  /*14380*/  IMAD.X R85, RZ, RZ, R21, P5 ;  /* 0x000000ffff557224 */ /* 0x000fe200028e0615 */
        /* <DEDUP_REMOVED lines=17> */
[----:B------:R-:W-:Y:S01]  /*144a0*/  IMAD R11, R8, UR4, RZ ;  /* 0x00000004080b7c24 */ /* 0x000fe2000f8e02ff */
[----:B------:R-:W-:Y:S01]  /*144b0*/  LOP3.LUT R13, R20, 0x380, RZ, 0xc0, !PT ;  /* 0x00000380140d7812 */ /* 0x000fe200078ec0ff */
[----:B------:R-:W0:Y:S01]  /*144c0*/  @P1 LDC R8, c[0x0][0xcf0] ;  /* 0x00033c00ff081b82 */ /* 0x000e220000000800 */
        /* <DEDUP_REMOVED lines=16> */
[----:B------:R-:W-:Y:S02]  /*145d0*/  SHF.R.U64 R13, R13, 0x3, RZ ;  /* 0x000000030d0d7819 */ /* 0x000fe400000012ff */
[----:B------:R-:W-:Y:S01]  /*145e0*/  LOP3.LUT R68, R69, 0x380, RZ, 0xc0, !PT ;  /* 0x0000038045447812 */ /* 0x000fe200078ec0ff */
[----:B------:R-:W-:Y:S01]  /*145f0*/  IMAD.IADD R12, R3, 0x1, -R12 ;  /* 0x00000001030c7824 */ /* 0x000fe200078e0a0c */
[----:B------:R-:W-:Y:S01]  /*14600*/  LOP3.LUT R72, R73, 0x380, RZ, 0xc0, !PT ;  /* 0x0000038049487812 */ /* 0x000fe200078ec0ff */
[----:B------:R-:W5:Y:S01]  /*14610*/  LD.E.128 R60, desc[UR40][R60.64] ;  /* 0x000000283c3c7980 */ /* 0x000f62000c101d00 */
[----:B------:R-:W-:-:S02]  /*14620*/  LOP3.LUT R76, R77, 0x380, RZ, 0xc0, !PT ;  /* 0x000003804d4c7812 */ /* 0x000fc400078ec0ff */
[----:B------:R-:W-:Y:S01]  /*14630*/  LOP3.LUT R80, R81, 0x380, RZ, 0xc0, !PT ;  /* 0x0000038051507812 */ /* 0x000fe200078ec0ff */
[----:B------:R-:W5:Y:S01]  /*14640*/  LD.E.128 R84, desc[UR40][R84.64] ;  /* 0x0000002854547980 */ /* 0x000f62000c101d00 */
[----:B------:R-:W-:Y:S01]  /*14650*/  LOP3.LUT R20, R13, R20, RZ, 0x3c, !PT ;  /* 0x000000140d147212 */ /* 0x000fe200078e3cff */
[----:B------:R-:W-:Y:S01]  /*14660*/  IMAD R13, R4, UR5, R11 ;  /* 0x00000005040d7c24 */ /* 0x000fe2000f8e020b */
[----:B------:R-:W-:Y:S01]  /*14670*/  SHF.R.U64 R68, R68, 0x3, RZ ;  /* 0x0000000344447819 */ /* 0x000fe200000012ff */
[----:B------:R-:W-:Y:S01]  /*14680*/  IMAD.WIDE.U32 R10, R4, UR4, RZ ;  /* 0x00000004040a7c25 */ /* 0x000fe2000f8e00ff */
[----:B------:R-:W-:Y:S01]  /*14690*/  SHF.R.U64 R72, R72, 0x3, RZ ;  /* 0x0000000348487819 */ /* 0x000fe200000012ff */
[----:B------:R-:W-:Y:S01]  /*146a0*/  ULDC.64 UR4, c[0x0][0xbe8] ;  /* 0x0002fa0000047ab9 */ /* 0x000fe20000000a00 */
[----:B------:R-:W-:Y:S01]  /*146b0*/  SHF.R.U64 R76, R76, 0x3, RZ ;  /* 0x000000034c4c7819 */ /* 0x000fe200000012ff */
[----:B------:R-:W-:Y:S01]  /*146c0*/  IMAD R3, R12, 0x20, R89 ;  /* 0x000000200c037824 */ /* 0x000fe200078e0259 */
[----:B------:R-:W-:Y:S01]  /*146d0*/  SHF.R.U64 R80, R80, 0x3, RZ ;  /* 0x0000000350507819 */ /* 0x000fe200000012ff */
[----:B------:R-:W-:Y:S01]  /*146e0*/  IMAD.IADD R11, R11, 0x1, R13 ;  /* 0x000000010b0b7824 */ /* 0x000fe200078e020d */
        /* <DEDUP_REMOVED lines=9> */
[----:B------:R-:W-:Y:S01]  /*14780*/  IMAD.IADD R12, R160, 0x1, R3 ;  /* 0x00000001a00c7824 */ /* 0x000fe200078e0203 */
[----:B------:R2:W5:Y:S01]  /*14790*/  LD.E.128 R24, desc[UR40][R20.64] ;  /* 0x0000002814187980 */ /* 0x000562000c101d00 */
[----:B------:R-:W-:-:S03]  /*147a0*/  IMAD.WIDE.U32 R10, R159, UR4, R10 ;  /* 0x000000049f0a7c25 */ /* 0x000fc6000f8e000a */
[----:B------:R-:W5:Y:S01]  /*147b0*/  LD.E.128 R68, desc[UR40][R68.64] ;  /* 0x0000002844447980 */ /* 0x000f62000c101d00 */
[----:B-1----:R-:W-:-:S03]  /*147c0*/  @P1 IMAD.HI.U32 R3, R12, R15, RZ ;  /* 0x0000000f0c031227 */ /* 0x002fc600078e00ff */
[----:B------:R-:W5:Y:S01]  /*147d0*/  LD.E.128 R72, desc[UR40][R72.64] ;  /* 0x0000002848487980 */ /* 0x000f62000c101d00 */
[----:B------:R-:W-:Y:S01]  /*147e0*/  IMAD R11, R159, UR5, R11 ;  /* 0x000000059f0b7c24 */ /* 0x000fe2000f8e020b */
[----:B------:R-:W-:Y:S02]  /*147f0*/  ULDC.64 UR4, c[0x0][0xbf0] ;  /* 0x0002fc0000047ab9 */ /* 0x000fe40000000a00 */
[----:B------:R-:W5:Y:S01]  /*14800*/  LD.E.128 R76, desc[UR40][R76.64] ;  /* 0x000000284c4c7980 */ /* 0x000f62000c101d00 */
[----:B------:R-:W-:-:S03]  /*14810*/  IMAD.MOV.U32 R13, RZ, RZ, R12 ;  /* 0x000000ffff0d7224 */ /* 0x000fc600078e000c */
[----:B------:R-:W5:Y:S01]  /*14820*/  LD.E.128 R80, desc[UR40][R80.64] ;  /* 0x0000002850507980 */ /* 0x000f62000c101d00 */
[----:B------:R-:W-:Y:S01]  /*14830*/  IMAD R4, R4, UR4, RZ ;  /* 0x0000000404047c24 */ /* 0x000fe2000f8e02ff */
[----:B0-----:R-:W-:Y:S01]  /*14840*/  @P1 SHF.R.U32.HI R13, RZ, R8, R3 ;  /* 0x00000008ff0d1219 */ /* 0x001fe20000011603 */
[----:B------:R-:W-:Y:S01]  /*14850*/  @!PT LDS RZ, [RZ] ;  /* 0x00000000fffff984 */ /* 0x000fe20000000800 */
[----:B------:R-:W-:Y:S01]  /*14860*/  @!PT LDS RZ, [RZ] ;  /* 0x00000000fffff984 */ /* 0x000fe20000000800 */
[----:B------:R-:W-:Y:S01]  /*14870*/  @!PT LDS RZ, [RZ] ;  /* 0x00000000fffff984 */ /* 0x000fe20000000800 */
[----:B------:R-:W-:Y:S01]  /*14880*/  @!PT LDS RZ, [RZ] ;  /* 0x00000000fffff984 */ /* 0x000fe20000000800 */
[----:B------:R0:W-:Y:S06]  /*14890*/  MEMBAR.ALL.CTA ;  /* 0x0000000000007992 */ /* 0x0001ec0000008000 */
[----:B0-----:R-:W0:Y:S01]  /*148a0*/  FENCE.VIEW.ASYNC.S ;  /* 0x00000000000073c6 */ /* 0x001e220000000000 */
[C---:B------:R-:W-:Y:S01]  /*148b0*/  IMAD R15, R9.reuse, UR5, R4 ;  /* 0x00000005090f7c24 */ /* 0x040fe2000f8e0204 */
[----:B------:R-:W-:Y:S01]  /*148c0*/  SHF.R.S32.HI R3, RZ, 0x1f, R13 ;  /* 0x0000001fff037819 */ /* 0x000fe2000001140d */
[----:B------:R-:W-:Y:S01]  /*148d0*/  IMAD.WIDE.U32 R10, R9, UR4, R10 ;  /* 0x00000004090a7c25 */ /* 0x000fe2000f8e000a */
[----:B------:R-:W-:-:S03]  /*148e0*/  ULDC.64 UR4, c[0x0][0xbe0] ;  /* 0x0002f80000047ab9 */ /* 0x000fc60000000a00 */
[----:B------:R-:W-:Y:S02]  /*148f0*/  IMAD.MOV R8, RZ, RZ, -R13 ;  /* 0x000000ffff087224 */ /* 0x000fe400078e0a0d */
[----:B------:R-:W-:Y:S02]  /*14900*/  IMAD.IADD R11, R11, 0x1, R15 ;  /* 0x000000010b0b7824 */ /* 0x000fe400078e020f */
[----:B------:R-:W-:Y:S02]  /*14910*/  IMAD R4, R3, UR4, RZ ;  /* 0x0000000403047c24 */ /* 0x000fe4000f8e02ff */
[----:B------:R-:W-:Y:S02]  /*14920*/  IMAD R157, R157, R8, R12 ;  /* 0x000000089d9d7224 */ /* 0x000fe400078e020c */
[----:B------:R-:W-:-:S04]  /*14930*/  IMAD.WIDE.U32 R10, R13, UR4, R10 ;  /* 0x000000040d0a7c25 */ /* 0x000fc8000f8e000a */
[----:B------:R-:W-:Y:S02]  /*14940*/  VIADD R3, R19, 0x32420 ;  /* 0x0003242013037836 */ /* 0x000fe40000000000 */
[----:B------:R-:W-:Y:S01]  /*14950*/  IMAD R13, R13, UR5, R4 ;  /* 0x000000050d0d7c24 */ /* 0x000fe2000f8e0204 */
[----:B------:R-:W-:Y:S01]  /*14960*/  SHF.R.S32.HI R4, RZ, 0x1f, R157 ;  /* 0x0000001fff047819 */ /* 0x000fe2000001149d */
[----:B------:R-:W-:Y:S01]  /*14970*/  ULDC.64 UR4, c[0x0][0xbd8] ;  /* 0x0002f60000047ab9 */ /* 0x000fe20000000a00 */
[----:B------:R-:W-:Y:S01]  /*14980*/  PRMT R3, RZ, 0x654, R3 ;  /* 0x00000654ff037816 */ /* 0x000fe20000000003 */
[----:B------:R-:W-:Y:S02]  /*14990*/  IMAD.IADD R11, R11, 0x1, R13 ;  /* 0x000000010b0b7824 */ /* 0x000fe400078e020d */
[----:B------:R-:W-:Y:S01]  /*149a0*/  IMAD R4, R4, UR4, RZ ;  /* 0x0000000404047c24 */ /* 0x000fe2000f8e02ff */
[----:B0-----:R0:W-:Y:S01]  /*149b0*/  SYNCS.ARRIVE.TRANS64.RED.A1T0 RZ, [R3+URZ], RZ ;  /* 0x000000ff03ff79a7 */ /* 0x0011e2000810043f */
[----:B------:R-:W-:-:S04]  /*149c0*/  IMAD.WIDE.U32 R10, R157, UR4, R10 ;  /* 0x000000049d0a7c25 */ /* 0x000fc8000f8e000a */
[----:B0-----:R-:W-:Y:S01]  /*149d0*/  IMAD R3, R157, UR5, R4 ;  /* 0x000000059d037c24 */ /* 0x001fe2000f8e0204 */
[----:B------:R-:W-:Y:S02]  /*149e0*/  ULDC.64 UR4, c[0x0][0xb80] ;  /* 0x0002e00000047ab9 */ /* 0x000fe40000000a00 */
[----:B------:R-:W-:Y:S01]  /*149f0*/  LEA R4, P0, R10, UR4, 0x1 ;  /* 0x000000040a047c11 */ /* 0x000fe2000f8008ff */
[----:B------:R-:W-:Y:S01]  /*14a00*/  IMAD.IADD R3, R11, 0x1, R3 ;  /* 0x000000010b037824 */ /* 0x000fe200078e0203 */
[----:B------:R-:W-:-:S04]  /*14a10*/  UMOV UR4, 0xffffffff ;  /* 0xffffffff00047882 */ /* 0x000fc80000000000 */
[----:B--2---:R-:W-:Y:S01]  /*14a20*/  LEA.HI.X R20, R10, UR5, R3, 0x1, P0 ;  /* 0x000000050a147c11 */ /* 0x004fe200080f0c03 */
[----:B------:R-:W-:Y:S06]  /*14a30*/  BRA.DIV UR4, `(.L_x_5763) ;  /* 0x000000e6043c7947 */ /* 0x000fec000b800000 */
[----:B------:R0:W1:Y:S04]  /*14a40*/  SHFL.IDX PT, R3, R20, RZ, 0x181f ;  /* 0x00181fff14037589 */ /* 0x00006800000e0000 */
[----:B------:R0:W2:Y:S02]  /*14a50*/  SHFL.IDX PT, R14, R4, RZ, 0x181f ;  /* 0x00181fff040e7589 */ /* 0x0000a400000e0000 */
.L_x_5996:
[----:B------:R-:W-:Y:S01]  /*14a60*/  IMAD.IADD R89, R89, 0x1, R160 ;  /* 0x0000000159597824 */ /* 0x000fe200078e02a0 */
[----:B------:R-:W-:Y:S01]  /*14a70*/  BSSY B1, `(.L_x_5764) ;  /* 0x000001e000017945 */ /* 0x000fe20003800000 */
[----:B------:R-:W-:-:S03]  /*14a80*/  VIADD R21, R214, 0xc0 ;  /* 0x000000c0d6157836 */ /* 0x000fc60000000000 */
[----:B------:R-:W-:-:S13]  /*14a90*/  ISETP.GE.AND P0, PT, R89, R0, PT ;  /* 0x000000005900720c */ /* 0x000fda0003f06270 */
[----:B------:R-:W-:Y:S05]  /*14aa0*/  @P0 BRA `(.L_x_5765) ;  /* 0x0000000000680947 */ /* 0x000fea0003800000 */
[C---:B------:R-:W-:Y:S01]  /*14ab0*/  VIADD R92, R214.reuse, 0x40 ;  /* 0x00000040d65c7836 */ /* 0x040fe20000000000 */
[----:B------:R-:W-:Y:S01]  /*14ac0*/  ULDC UR4, c[0x0][0xbc8] ;  /* 0x0002f20000047ab9 */ /* 0x000fe20000000800 */
[C---:B------:R-:W-:Y:S01]  /*14ad0*/  VIADD R90, R214.reuse, 0x80 ;  /* 0x00000080d65a7836 */ /* 0x040fe20000000000 */
[C---:B------:R-:W-:Y:S01]  /*14ae0*/  ISETP.GE.AND P3, PT, R214.reuse, UR4, PT ;  /* 0x00000004d6007c0c */ /* 0x040fe2000bf66270 */
[----:B------:R-:W-:Y:S01]  /*14af0*/  VIADD R15, R214, 0xc0 ;  /* 0x000000c0d60f7836 */ /* 0x000fe20000000000 */
[----:B------:R-:W-:Y:S01]  /*14b00*/  ISETP.GE.AND P2, PT, R92, UR4, PT ;  /* 0x000000045c007c0c */ /* 0x000fe2000bf46270 */
[----:B------:R-:W-:Y:S01]  /*14b10*/  VIADD R93, R214, 0x40 ;  /* 0x00000040d65d7836 */ /* 0x000fe20000000000 */
[----:B------:R-:W-:Y:S01]  /*14b20*/  ISETP.GE.AND P1, PT, R90, UR4, PT ;  /* 0x000000045a007c0c */ /* 0x000fe2000bf26270 */
[----:B------:R-:W-:Y:S01]  /*14b30*/  VIADD R91, R214, 0x80 ;  /* 0x00000080d65b7836 */ /* 0x000fe20000000000 */
[----:B------:R-:W-:Y:S02]  /*14b40*/  ISETP.GE.AND P0, PT, R15, UR4, PT ;  /* 0x000000040f007c0c */ /* 0x000fe4000bf06270 */
[----:B------:R-:W-:-:S02]  /*14b50*/  SHF.R.S32.HI R12, RZ, 0x1f, R214 ;  /* 0x0000001fff0c7819 */ /* 0x000fc400000114d6 */
[----:B------:R-:W-:Y:S02]  /*14b60*/  SHF.R.S32.HI R93, RZ, 0x1f, R93 ;  /* 0x0000001fff5d7819 */ /* 0x000fe4000001145d */
[----:B------:R-:W-:Y:S02]  /*14b70*/  SHF.R.S32.HI R91, RZ, 0x1f, R91 ;  /* 0x0000001fff5b7819 */ /* 0x000fe4000001145b */
[-C--:B--2---:R-:W-:Y:S02]  /*14b80*/  @!P3 LEA R8, P5, R214, R14.reuse, 0x1 ;  /* 0x0000000ed608b211 */ /* 0x084fe400078a08ff */
        /* <DEDUP_REMOVED lines=12> */
.L_x_5765:
[----:B------:R-:W-:Y:S05]  /*14c50*/  BSYNC B1 ;  /* 0x0000000000017941 */ /* 0x000fea0003800000 */
.L_x_5764:
[----:B------:R-:W-:Y:S01]  /*14c60*/  UMOV UR4, 0xffffffff ;  /* 0xffffffff00047882 */ /* 0x000fe20000000000 */
[----:B---3-5:R-:W-:Y:S02]  /*14c70*/  SHF.R.S32.HI R24, RZ, 0x1f, R21 ;  /* 0x0000001fff187819 */ /* 0x028fe40000011415 */
[----:B------:R-:W-:Y:S05]  /*14c80*/  BRA.DIV UR4, `(.L_x_5766) ;  /* 0x000000e204dc7947 */ /* 0x000fea000b800000 */
[----:B-1----:R1:W3:Y:S04]  /*14c90*/  SHFL.IDX PT, R3, R20, 0x1, 0x181f ;  /* 0x00381f0014037f89 */ /* 0x0022e800000e0000 */
[----:B--2---:R1:W2:Y:S02]  /*14ca0*/  SHFL.IDX PT, R14, R4, 0x1, 0x181f ;  /* 0x00381f00040e7f89 */ /* 0x0042a400000e0000 */
.L_x_6000:
[----:B------:R-:W-:Y:S01]  /*14cb0*/  VIADD R9, R89, 0x20 ;  /* 0x0000002059097836 */ /* 0x000fe20000000000 */
[----:B------:R-:W-:Y:S04]  /*14cc0*/  BSSY B1, `(.L_x_5767) ;  /* 0x000001b000017945 */ /* 0x000fe80003800000 */
[----:B------:R-:W-:-:S13]  /*14cd0*/  ISETP.GE.AND P0, PT, R9, R0, PT ;  /* 0x000000000900720c */ /* 0x000fda0003f06270 */
[----:B------:R-:W-:Y:S05]  /*14ce0*/  @P0 BRA `(.L_x_5768) ;  /* 0x0000000000600947 */ /* 0x000fea0003800000 */
[C---:B------:R-:W-:Y:S01]  /*14cf0*/  VIADD R15, R214.reuse, 0x40 ;  /* 0x00000040d60f7836 */ /* 0x040fe20000000000 */
[----:B------:R-:W-:Y:S01]  /*14d00*/  ULDC UR4, c[0x0][0xbc8] ;  /* 0x0002f20000047ab9 */ /* 0x000fe20000000800 */
[C---:B------:R-:W-:Y:S01]  /*14d10*/  VIADD R25, R214.reuse, 0x80 ;  /* 0x00000080d6197836 */ /* 0x040fe20000000000 */
[C---:B------:R-:W-:Y:S01]  /*14d20*/  ISETP.GE.AND P3, PT, R214.reuse, UR4, PT ;  /* 0x00000004d6007c0c */ /* 0x040fe2000bf66270 */
[C---:B------:R-:W-:Y:S01]  /*14d30*/  VIADD R27, R214.reuse, 0x40 ;  /* 0x00000040d61b7836 */ /* 0x040fe20000000000 */
[----:B------:R-:W-:Y:S01]  /*14d40*/  ISETP.GE.AND P2, PT, R15, UR4, PT ;  /* 0x000000040f007c0c */ /* 0x000fe2000bf46270 */
[----:B------:R-:W-:Y:S01]  /*14d50*/  VIADD R26, R214, 0x80 ;  /* 0x00000080d61a7836 */ /* 0x000fe20000000000 */
[----:B------:R-:W-:Y:S02]  /*14d60*/  ISETP.GE.AND P1, PT, R25, UR4, PT ;  /* 0x0000000419007c0c */ /* 0x000fe4000bf26270 */
[----:B------:R-:W-:Y:S02]  /*14d70*/  ISETP.GE.AND P0, PT, R21, UR4, PT ;  /* 0x0000000415007c0c */ /* 0x000fe4000bf06270 */
[----:B------:R-:W-:-:S02]  /*14d80*/  SHF.R.S32.HI R12, RZ, 0x1f, R214 ;  /* 0x0000001fff0c7819 */ /* 0x000fc400000114d6 */
[----:B------:R-:W-:Y:S02]  /*14d90*/  SHF.R.S32.HI R27, RZ, 0x1f, R27 ;  /* 0x0000001fff1b7819 */ /* 0x000fe4000001141b */
[----:B------:R-:W-:Y:S02]  /*14da0*/  SHF.R.S32.HI R26, RZ, 0x1f, R26 ;  /* 0x0000001fff1a7819 */ /* 0x000fe4000001141a */
[CC--:B--2---:R-:W-:Y:S02]  /*14db0*/  @!P3 LEA R8, P5, R214.reuse, R14.reuse, 0x1 ;  /* 0x0000000ed608b211 */ /* 0x0c4fe400078a08ff */
[-C--:B------:R-:W-:Y:S02]  /*14dc0*/  @!P2 LEA R10, P4, R15, R14.reuse, 0x1 ;  /* 0x0000000e0f0aa211 */ /* 0x080fe400078808ff */
[----:B---3--:R-:W-:Y:S02]  /*14dd0*/  @!P3 LEA.HI.X R9, R214, R3, R12, 0x1, P5 ;  /* 0x00000003d609b211 */ /* 0x008fe400028f0c0c */
[----:B------:R-:W-:-:S02]  /*14de0*/  @!P1 LEA R12, P5, R25, R14, 0x1 ;  /* 0x0000000e190c9211 */ /* 0x000fc400078a08ff */
[-C--:B------:R-:W-:Y:S01]  /*14df0*/  @!P2 LEA.HI.X R11, R15, R3.reuse, R27, 0x1, P4 ;  /* 0x000000030f0ba211 */ /* 0x080fe200020f0c1b */
[----:B------:R4:W-:Y:S01]  /*14e00*/  @!P3 ST.E.128 desc[UR40][R8.64], R28 ;  /* 0x0000001c0800b985 */ /* 0x0009e2000c101d28 */
[----:B------:R-:W-:Y:S02]  /*14e10*/  @!P0 LEA R14, P4, R21, R14, 0x1 ;  /* 0x0000000e150e8211 */ /* 0x000fe400078808ff */
[-C--:B------:R-:W-:Y:S01]  /*14e20*/  @!P1 LEA.HI.X R13, R25, R3.reuse, R26, 0x1, P5 ;  /* 0x00000003190d9211 */ /* 0x080fe200028f0c1a */
[----:B------:R4:W-:Y:S01]  /*14e30*/  @!P2 ST.E.128 desc[UR40][R10.64], R44 ;  /* 0x0000002c0a00a985 */ /* 0x0009e2000c101d28 */
[----:B------:R-:W-:-:S03]  /*14e40*/  @!P0 LEA.HI.X R15, R21, R3, R24, 0x1, P4 ;  /* 0x00000003150f8211 */ /* 0x000fc600020f0c18 */
[----:B------:R4:W-:Y:S04]  /*14e50*/  @!P1 ST.E.128 desc[UR40][R12.64], R60 ;  /* 0x0000003c0c009985 */ /* 0x0009e8000c101d28 */
[----:B------:R4:W-:Y:S02]  /*14e60*/  @!P0 ST.E.128 desc[UR40][R14.64], R76 ;  /* 0x0000004c0e008985 */ /* 0x0009e4000c101d28 */
.L_x_5768:
[----:B------:R-:W-:Y:S05]  /*14e70*/  BSYNC B1 ;  /* 0x0000000000017941 */ /* 0x000fea0003800000 */
.L_x_5767:
[----:B------:R-:W-:-:S03]  /*14e80*/  UMOV UR4, 0xffffffff ;  /* 0xffffffff00047882 */ /* 0x000fc60000000000 */
[----:B------:R-:W-:Y:S05]  /*14e90*/  BRA.DIV UR4, `(.L_x_5769) ;  /* 0x000000e204a07947 */ /* 0x000fea000b800000 */
[----:B---3--:R3:W0:Y:S04]  /*14ea0*/  SHFL.IDX PT, R3, R20, 0x2, 0x181f ;  /* 0x00581f0014037f89 */ /* 0x00862800000e0000 */
[----:B--2-4-:R3:W2:Y:S02]  /*14eb0*/  SHFL.IDX PT, R14, R4, 0x2, 0x181f ;  /* 0x00581f00040e7f89 */ /* 0x0146a400000e0000 */
.L_x_6004:
        /* <DEDUP_REMOVED lines=18> */
[----:B0-----:R-:W-:Y:S02]  /*14fe0*/  @!P3 LEA.HI.X R13, R214, R3, R8, 0x1, P5 ;  /* 0x00000003d60db211 */ /* 0x001fe400028f0c08 */
        /* <DEDUP_REMOVED lines=9> */
.L_x_5771:
[----:B------:R-:W-:Y:S05]  /*15080*/  BSYNC B1 ;  /* 0x0000000000017941 */ /* 0x000fea0003800000 */
.L_x_5770:
[----:B------:R-:W-:-:S03]  /*15090*/  UMOV UR4, 0xffffffff ;  /* 0xffffffff00047882 */ /* 0x000fc60000000000 */
[----:B------:R-:W-:Y:S05]  /*150a0*/  BRA.DIV UR4, `(.L_x_5772) ;  /* 0x000000e204647947 */ /* 0x000fea000b800000 */
[----:B0-----:R0:W0:Y:S04]  /*150b0*/  SHFL.IDX PT, R3, R20, 0x3, 0x181f ;  /* 0x00781f0014037f89 */ /* 0x00102800000e0000 */
[----:B--2-4-:R2:W4:Y:S02]  /*150c0*/  SHFL.IDX PT, R14, R4, 0x3, 0x181f ;  /* 0x00781f00040e7f89 */ /* 0x01452400000e0000 */
.L_x_6008:
[----:B------:R-:W-:-:S05]  /*150d0*/  VIADD R9, R89, 0x60 ;  /* 0x0000006059097836 */ /* 0x000fca0000000000 */
[----:B------:R-:W-:-:S13]  /*150e0*/  ISETP.GE.AND P0, PT, R9, R0, PT ;  /* 0x000000000900720c */ /* 0x000fda0003f06270 */
[----:B------:R-:W-:Y:S05]  /*150f0*/  @P0 BRA `(.L_x_5773) ;  /* 0x0000003800d80947 */ /* 0x000fea0003800000 */
[C---:B01-3--:R-:W-:Y:S01]  /*15100*/  VIADD R20, R214.reuse, 0x40 ;  /* 0x00000040d6147836 */ /* 0x04bfe20000000000 */
[----:B------:R-:W-:Y:S01]  /*15110*/  ULDC UR4, c[0x0][0xbc8] ;  /* 0x0002f20000047ab9 */ /* 0x000fe20000000800 */
[C---:B--2---:R-:W-:Y:S01]  /*15120*/  VIADD R4, R214.reuse, 0x80 ;  /* 0x00000080d6047836 */ /* 0x044fe20000000000 */
[C---:B------:R-:W-:Y:S01]  /*15130*/  ISETP.GE.AND P3, PT, R214.reuse, UR4, PT ;  /* 0x00000004d6007c0c */ /* 0x040fe2000bf66270 */
[----:B------:R-:W-:Y:S01]  /*15140*/  VIADD R25, R214, 0x40 ;  /* 0x00000040d6197836 */ /* 0x000fe20000000000 */
[----:B------:R-:W-:Y:S01]  /*15150*/  ISETP.GE.AND P4, PT, R20, UR4, PT ;  /* 0x0000000414007c0c */ /* 0x000fe2000bf86270 */
[----:B------:R-:W-:Y:S01]  /*15160*/  VIADD R15, R214, 0x80 ;  /* 0x00000080d60f7836 */ /* 0x000fe20000000000 */
[----:B------:R-:W-:Y:S02]  /*15170*/  ISETP.GE.AND P5, PT, R4, UR4, PT ;  /* 0x0000000404007c0c */ /* 0x000fe4000bfa6270 */
[----:B------:R-:W-:Y:S02]  /*15180*/  SHF.R.S32.HI R26, RZ, 0x1f, R214 ;  /* 0x0000001fff1a7819 */ /* 0x000fe400000114d6 */
[----:B------:R-:W-:-:S02]  /*15190*/  SHF.R.S32.HI R25, RZ, 0x1f, R25 ;  /* 0x0000001fff197819 */ /* 0x000fc40000011419 */
[----:B------:R-:W-:-:S03]  /*151a0*/  SHF.R.S32.HI R15, RZ, 0x1f, R15 ;  /* 0x0000001fff0f7819 */ /* 0x000fc6000001140f */
[-C--:B----4-:R-:W-:Y:S02]  /*151b0*/  @!P3 LEA R8, P0, R214, R14.reuse, 0x1 ;  /* 0x0000000ed608b211 */ /* 0x090fe400078008ff */
        /* <DEDUP_REMOVED lines=14> */
.L_x_5762:
[----:B0-----:R-:W0:Y:S01]  /*152a0*/  @P1 LDC R11, c[0x0][0xcec] ;  /* 0x00033b00ff0b1b82 */ /* 0x001e220000000800 */
[----:B------:R-:W-:Y:S01]  /*152b0*/  IMAD.MOV.U32 R3, RZ, RZ, R155 ;  /* 0x000000ffff037224 */ /* 0x000fe200078e009b */
[----:B------:R-:W-:-:S06]  /*152c0*/  ULDC.64 UR4, c[0x0][0xc08] ;  /* 0x0003020000047ab9 */ /* 0x000fcc0000000a00 */
[----:B------:R-:W1:Y:S01]  /*152d0*/  @P1 LDC R10, c[0x0][0xcf0] ;  /* 0x00033c00ff0a1b82 */ /* 0x000e620000000800 */
[----:B0-----:R-:W-:-:S05]  /*152e0*/  @P1 IMAD.HI.U32 R11, R155, R11, RZ ;  /* 0x0000000b9b0b1227 */ /* 0x001fca00078e00ff */
[----:B-1----:R-:W-:Y:S01]  /*152f0*/  @P1 SHF.R.U32.HI R3, RZ, R10, R11 ;  /* 0x0000000aff031219 */ /* 0x002fe2000001160b */
[----:B------:R-:W-:-:S04]  /*15300*/  IMAD R11, R8, UR4, RZ ;  /* 0x00000004080b7c24 */ /* 0x000fc8000f8e02ff */
[C---:B------:R-:W-:Y:S02]  /*15310*/  IMAD R8, R4.reuse, UR5, R11 ;  /* 0x0000000504087c24 */ /* 0x040fe4000f8e020b */
[----:B------:R-:W-:Y:S01]  /*15320*/  IMAD.WIDE.U32 R10, R4, UR4, RZ ;  /* 0x00000004040a7c25 */ /* 0x000fe2000f8e00ff */
[----:B------:R-:W-:-:S03]  /*15330*/  ULDC.64 UR4, c[0x0][0xc38] ;  /* 0x00030e0000047ab9 */ /* 0x000fc60000000a00 */
[----:B------:R-:W-:Y:S01]  /*15340*/  IMAD.IADD R11, R11, 0x1, R8 ;  /* 0x000000010b0b7824 */ /* 0x000fe200078e0208 */
[----:B------:R-:W-:Y:S01]  /*15350*/  SHF.R.S32.HI R8, RZ, 0x1f, R9 ;  /* 0x0000001fff087819 */ /* 0x000fe20000011409 */
        /* <DEDUP_REMOVED lines=34> */
.L_x_6011:
[----:B------:R-:W-:Y:S01]  /*15580*/  ISETP.GE.AND P0, PT, R153, R0, PT ;  /* 0x000000009900720c */ /* 0x000fe20003f06270 */
[----:B------:R-:W-:-:S12]  /*15590*/  BSSY B1, `(.L_x_5775) ;  /* 0x00000c3000017945 */ /* 0x000fd80003800000 */
[----:B------:R-:W-:Y:S05]  /*155a0*/  @P0 BRA `(.L_x_5776) ;  /* 0x0000000c00040947 */ /* 0x000fea0003800000 */
[----:B------:R-:W3:Y:S01]  /*155b0*/  LDL R155, [R1+0x2c] ;  /* 0x00002c00019b7983 */ /* 0x000ee20000100800 */
[----:B------:R-:W-:-:S03]  /*155c0*/  ULDC UR4, c[0x0][0xbc8] ;  /* 0x0002f20000047ab9 */ /* 0x000fc60000000800 */
[----:B------:R-:W4:Y:S04]  /*155d0*/  LDL R11, [R1+0xe4] ;  /* 0x0000e400010b7983 */ /* 0x000f280000100800 */
        /* <DEDUP_REMOVED lines=12> */
[----:B---3--:R-:W-:-:S02]  /*156a0*/  ISETP.GE.AND P0, PT, R155, UR4, PT ;  /* 0x000000049b007c0c */ /* 0x008fc4000bf06270 */
[----:B----4-:R-:W-:-:S11]  /*156b0*/  ISETP.GE.AND P1, PT, R11, UR4, PT ;  /* 0x000000040b007c0c */ /* 0x010fd6000bf26270 */
[----:B--2---:R-:W-:Y:S02]  /*156c0*/  @!P0 IMAD.MOV.U32 R8, RZ, RZ, R12 ;  /* 0x000000ffff088224 */ /* 0x004fe400078e000c */
[----:B-1----:R-:W-:Y:S02]  /*156d0*/  @!P0 IMAD.MOV.U32 R9, RZ, RZ, R20 ;  /* 0x000000ffff098224 */ /* 0x002fe400078e0014 */
[----:B------:R-:W-:Y:S02]  /*156e0*/  @!P0 IMAD.WIDE R8, R155, 0x4, R8 ;  /* 0x000000049b088825 */ /* 0x000fe400078e0208 */
[----:B------:R-:W2:Y:S04]  /*156f0*/  LDL R155, [R1+0xc8] ;  /* 0x0000c800019b7983 */ /* 0x000ea80000100800 */
[----:B------:R1:W-:Y:S01]  /*15700*/  @!P0 ST.E.64 desc[UR40][R8.64], R24 ;  /* 0x0000001808008985 */ /* 0x0003e2000c101b28 */
[----:B-----5:R-:W-:-:S02]  /*15710*/  ISETP.GE.AND P0, PT, R154, UR4, PT ;  /* 0x000000049a007c0c */ /* 0x020fc4000bf06270 */
[C---:B-1----:R-:W-:Y:S01]  /*15720*/  @!P1 LEA R8, P2, R11.reuse, R12, 0x2 ;  /* 0x0000000c0b089211 */ /* 0x042fe200078410ff */
[----:B------:R-:W3:Y:S03]  /*15730*/  LDL R25, [R1+0x150] ;  /* 0x0001500001197983 */ /* 0x000ee60000100800 */
[----:B------:R-:W-:Y:S01]  /*15740*/  @!P1 LEA.HI.X R9, R11, R20, R13, 0x2, P2 ;  /* 0x000000140b099211 */ /* 0x000fe200010f140d */
[----:B------:R-:W4:Y:S04]  /*15750*/  LDL R24, [R1+0xbc] ;  /* 0x0000bc0001187983 */ /* 0x000f280000100800 */
[----:B------:R-:W5:Y:S04]  /*15760*/  LDL R11, [R1+0x154] ;  /* 0x00015400010b7983 */ /* 0x000f680000100800 */
[----:B------:R1:W-:Y:S04]  /*15770*/  @!P1 ST.E.64 desc[UR40][R8.64], R28 ;  /* 0x0000001c08009985 */ /* 0x0003e8000c101b28 */
[----:B------:R-:W4:Y:S01]  /*15780*/  LDL R13, [R1+0xc4] ;  /* 0x0000c400010d7983 */ /* 0x000f220000100800 */
[----:B-1----:R-:W-:-:S03]  /*15790*/  @!P0 LEA R8, P2, R154, R12, 0x2 ;  /* 0x0000000c9a088211 */ /* 0x002fc600078410ff */
[----:B------:R-:W4:Y:S01]  /*157a0*/  LDL R29, [R1+0x140] ;  /* 0x00014000011d7983 */ /* 0x000f220000100800 */
[----:B------:R-:W-:-:S03]  /*157b0*/  @!P0 LEA.HI.X R9, R154, R20, R160, 0x2, P2 ;  /* 0x000000149a098211 */ /* 0x000fc600010f14a0 */
[----:B------:R-:W4:Y:S04]  /*157c0*/  LDL R28, [R1+0xac] ;  /* 0x0000ac00011c7983 */ /* 0x000f280000100800 */
[----:B------:R1:W-:Y:S01]  /*157d0*/  @!P0 ST.E.64 desc[UR40][R8.64], R32 ;  /* 0x0000002008008985 */ /* 0x0003e2000c101b28 */
[----:B------:R-:W-:-:S03]  /*157e0*/  ISETP.GE.AND P1, PT, R21, UR4, PT ;  /* 0x0000000415007c0c */ /* 0x000fc6000bf26270 */
[----:B------:R-:W4:Y:S04]  /*157f0*/  LDL R154, [R1+0xc0] ;  /* 0x0000c000019a7983 */ /* 0x000f280000100800 */
[----:B-1----:R-:W4:Y:S01]  /*15800*/  LDL R33, [R1+0x14c] ;  /* 0x00014c0001217983 */ /* 0x002f220000100800 */
[----:B------:R-:W-:-:S05]  /*15810*/  ISETP.GE.AND P0, PT, R15, UR4, PT ;  /* 0x000000040f007c0c */ /* 0x000fca000bf06270 */
[C---:B------:R-:W-:Y:S01]  /*15820*/  @!P1 LEA R8, P2, R21.reuse, R12, 0x2 ;  /* 0x0000000c15089211 */ /* 0x040fe200078410ff */
[----:B------:R-:W4:Y:S03]  /*15830*/  LDL R32, [R1+0x144] ;  /* 0x0001440001207983 */ /* 0x000f260000100800 */
[----:B------:R-:W-:Y:S02]  /*15840*/  @!P1 LEA.HI.X R9, R21, R20, R159, 0x2, P2 ;  /* 0x0000001415099211 */ /* 0x000fe400010f149f */
[----:B------:R-:W-:Y:S01]  /*15850*/  ISETP.GE.AND P2, PT, R156, UR4, PT ;  /* 0x000000049c007c0c */ /* 0x000fe2000bf46270 */
[----:B------:R-:W4:Y:S04]  /*15860*/  LDL R21, [R1+0x148] ;  /* 0x0001480001157983 */ /* 0x000f280000100800 */
[----:B------:R1:W-:Y:S01]  /*15870*/  @!P1 ST.E.64 desc[UR40][R8.64], R36 ;  /* 0x0000002408009985 */ /* 0x0003e2000c101b28 */
[----:B------:R-:W-:-:S02]  /*15880*/  ISETP.GE.AND P3, PT, R10, UR4, PT ;  /* 0x000000040a007c0c */ /* 0x000fc4000bf66270 */
[C---:B-1----:R-:W-:Y:S01]  /*15890*/  @!P0 LEA R8, P1, R15.reuse, R12, 0x2 ;  /* 0x0000000c0f088211 */ /* 0x042fe200078210ff */
[----:B------:R-:W4:Y:S03]  /*158a0*/  LDL R36, [R1+0xa8] ;  /* 0x0000a80001247983 */ /* 0x000f260000100800 */
[----:B------:R-:W-:Y:S01]  /*158b0*/  @!P0 LEA.HI.X R9, R15, R20, R158, 0x2, P1 ;  /* 0x000000140f098211 */ /* 0x000fe200008f149e */
[----:B------:R-:W4:Y:S01]  /*158c0*/  LDL R37, [R1+0x12c] ;  /* 0x00012c0001257983 */ /* 0x000f220000100800 */
[----:B------:R-:W-:-:S03]  /*158d0*/  ISETP.GE.AND P1, PT, R14, UR4, PT ;  /* 0x000000040e007c0c */ /* 0x000fc6000bf26270 */
[----:B------:R1:W-:Y:S04]  /*158e0*/  @!P0 ST.E.64 desc[UR40][R8.64], R40 ;  /* 0x0000002808008985 */ /* 0x0003e8000c101b28 */
[----:B------:R-:W4:Y:S01]  /*158f0*/  LDL R15, [R1+0xb4] ;  /* 0x0000b400010f7983 */ /* 0x000f220000100800 */
[----:B-1----:R-:W-:-:S03]  /*15900*/  @!P2 LEA R8, P0, R156, R12, 0x2 ;  /* 0x0000000c9c08a211 */ /* 0x002fc600078010ff */
[----:B------:R-:W4:Y:S01]  /*15910*/  LDL R40, [R1+0xb0] ;  /* 0x0000b00001287983 */ /* 0x000f220000100800 */
[----:B------:R-:W-:-:S03]  /*15920*/  @!P2 LEA.HI.X R9, R156, R20, R157, 0x2, P0 ;  /* 0x000000149c09a211 */ /* 0x000fc600000f149d */
[----:B------:R-:W4:Y:S04]  /*15930*/  LDL R41, [R1+0x134] ;  /* 0x0001340001297983 */ /* 0x000f280000100800 */
[----:B------:R1:W-:Y:S02]  /*15940*/  @!P2 ST.E.64 desc[UR40][R8.64], R44 ;  /* 0x0000002c0800a985 */ /* 0x0003e4000c101b28 */
[----:B-1----:R-:W-:Y:S02]  /*15950*/  @!P3 LEA R8, P2, R10, R12, 0x2 ;  /* 0x0000000c0a08b211 */ /* 0x002fe400078410ff */
[----:B------:R-:W4:Y:S04]  /*15960*/  LDL R44, [R1+0x13c] ;  /* 0x00013c00012c7983 */ /* 0x000f280000100800 */
[----:B------:R-:W4:Y:S01]  /*15970*/  LDL R45, [R1+0x108] ;  /* 0x00010800012d7983 */ /* 0x000f220000100800 */
[----:B--2---:R-:W-:-:S02]  /*15980*/  ISETP.GE.AND P0, PT, R155, UR4, PT ;  /* 0x000000049b007c0c */ /* 0x004fc4000bf06270 */
[----:B-----5:R-:W-:Y:S02]  /*15990*/  @!P3 LEA.HI.X R9, R10, R20, R11, 0x2, P2 ;  /* 0x000000140a09b211 */ /* 0x020fe400010f140b */
[----:B------:R-:W-:-:S04]  /*159a0*/  @!P1 LEA R10, P4, R14, R12, 0x2 ;  /* 0x0000000c0e0a9211 */ /* 0x000fc800078810ff */
[----:B---3--:R-:W-:Y:S02]  /*159b0*/  @!P1 LEA.HI.X R11, R14, R20, R25, 0x2, P4 ;  /* 0x000000140e0b9211 */ /* 0x008fe400020f1419 */
[----:B------:R-:W2:Y:S04]  /*159c0*/  LDL R25, [R1+0x138] ;  /* 0x0001380001197983 */ /* 0x000ea80000100800 */
[----:B------:R1:W-:Y:S01]  /*159d0*/  @!P3 ST.E.64 desc[UR40][R8.64], R48 ;  /* 0x000000300800b985 */ /* 0x0003e2000c101b28 */
[----:B----4-:R-:W-:-:S03]  /*159e0*/  ISETP.GE.AND P2, PT, R13, UR4, PT ;  /* 0x000000040d007c0c */ /* 0x010fc6000bf46270 */
[----:B------:R-:W3:Y:S01]  /*159f0*/  LDL R14, [R1+0xa4] ;  /* 0x0000a400010e7983 */ /* 0x000ee20000100800 */
[----:B-1----:R-:W-:-:S03]  /*15a00*/  @!P0 LEA R8, P4, R155, R12, 0x2 ;  /* 0x0000000c9b088211 */ /* 0x002fc600078810ff */
[----:B------:R-:W4:Y:S04]  /*15a10*/  LDL R48, [R1+0x8c] ;  /* 0x00008c0001307983 */ /* 0x000f280000100800 */
[----:B------:R-:W5:Y:S01]  /*15a20*/  LDL R49, [R1+0x110] ;  /* 0x0001100001317983 */ /* 0x000f620000100800 */
[----:B------:R-:W-:-:S03]  /*15a30*/  @!P0 LEA.HI.X R9, R155, R20, R33, 0x2, P4 ;  /* 0x000000149b098211 */ /* 0x000fc600020f1421 */
[----:B------:R-:W3:Y:S01]  /*15a40*/  LDL R33, [R1+0x130] ;  /* 0x0001300001217983 */ /* 0x000ee20000100800 */
[----:B------:R-:W-:-:S03]  /*15a50*/  ISETP.GE.AND P3, PT, R154, UR4, PT ;  /* 0x000000049a007c0c */ /* 0x000fc6000bf66270 */
[----:B------:R1:W-:Y:S01]  /*15a60*/  @!P1 ST.E.64 desc[UR40][R10.64], R52 ;  /* 0x000000340a009985 */ /* 0x0003e2000c101b28 */
[----:B------:R-:W-:-:S03]  /*15a70*/  ISETP.GE.AND P1, PT, R24, UR4, PT ;  /* 0x0000000418007c0c */ /* 0x000fc6000bf26270 */
[----:B------:R0:W-:Y:S01]  /*15a80*/  @!P0 ST.E.64 desc[UR40][R8.64], R56 ;  /* 0x0000003808008985 */ /* 0x0001e2000c101b28 */
[----:B-1----:R-:W-:-:S03]  /*15a90*/  @!P2 LEA R10, P5, R13, R12, 0x2 ;  /* 0x0000000c0d0aa211 */ /* 0x002fc600078a10ff */
[----:B------:R-:W4:Y:S01]  /*15aa0*/  LDL R52, [R1+0x90] ;  /* 0x0000900001347983 */ /* 0x000f220000100800 */
[----:B------:R-:W-:-:S03]  /*15ab0*/  @!P2 LEA.HI.X R11, R13, R20, R21, 0x2, P5 ;  /* 0x000000140d0ba211 */ /* 0x000fc600028f1415 */
[----:B------:R-:W5:Y:S01]  /*15ac0*/  LDL R53, [R1+0x114] ;  /* 0x0001140001357983 */ /* 0x000f620000100800 */
[----:B0-----:R-:W-:-:S03]  /*15ad0*/  @!P3 LEA R8, P4, R154, R12, 0x2 ;  /* 0x0000000c9a08b211 */ /* 0x001fc600078810ff */
[----:B------:R0:W-:Y:S01]  /*15ae0*/  @!P2 ST.E.64 desc[UR40][R10.64], R60 ;  /* 0x0000003c0a00a985 */ /* 0x0001e2000c101b28 */
[----:B------:R-:W-:-:S03]  /*15af0*/  @!P3 LEA.HI.X R9, R154, R20, R32, 0x2, P4 ;  /* 0x000000149a09b211 */ /* 0x000fc600020f1420 */
[----:B------:R-:W4:Y:S04]  /*15b00*/  LDL R13, [R1+0x9c] ;  /* 0x00009c00010d7983 */ /* 0x000f280000100800 */
[----:B------:R-:W5:Y:S01]  /*15b10*/  LDL R32, [R1+0x128] ;  /* 0x0001280001207983 */ /* 0x000f620000100800 */
[----:B------:R-:W-:-:S03]  /*15b20*/  ISETP.GE.AND P2, PT, R15, UR4, PT ;  /* 0x000000040f007c0c */ /* 0x000fc6000bf46270 */
[----:B------:R-:W5:Y:S01]  /*15b30*/  LDL R21, [R1+0xa0] ;  /* 0x0000a00001157983 */ /* 0x000f620000100800 */
[----:B0-----:R-:W-:-:S04]  /*15b40*/  @!P1 LEA R10, P5, R24, R12, 0x2 ;  /* 0x0000000c180a9211 */ /* 0x001fc800078a10ff */
[----:B------:R-:W-:Y:S01]  /*15b50*/  @!P1 LEA.HI.X R11, R24, R20, R29, 0x2, P5 ;  /* 0x00000014180b9211 */ /* 0x000fe200028f141d */
[----:B------:R-:W-:Y:S01]  /*15b60*/  @!P3 ST.E.64 desc[UR40][R8.64], R64 ;  /* 0x000000400800b985 */ /* 0x000fe2000c101b28 */
[----:B------:R-:W-:-:S03]  /*15b70*/  ISETP.GE.AND P0, PT, R153, UR4, PT ;  /* 0x0000000499007c0c */ /* 0x000fc6000bf06270 */
[----:B------:R0:W-:Y:S01]  /*15b80*/  @!P1 ST.E.64 desc[UR40][R10.64], R68 ;  /* 0x000000440a009985 */ /* 0x0001e2000c101b28 */
[----:B------:R-:W-:-:S03]  /*15b90*/  ISETP.GE.AND P1, PT, R28, UR4, PT ;  /* 0x000000041c007c0c */ /* 0x000fc6000bf26270 */
[----:B------:R-:W5:Y:S04]  /*15ba0*/  LDL R29, [R1+0x98] ;  /* 0x00009800011d7983 */ /* 0x000f680000100800 */
[----:B------:R-:W5:Y:S01]  /*15bb0*/  LDL R24, [R1+0x94] ;  /* 0x0000940001187983 */ /* 0x000f620000100800 */
[-C--:B0-----:R-:W-:Y:S02]  /*15bc0*/  @!P2 LEA R10, P5, R15, R12.reuse, 0x2 ;  /* 0x0000000c0f0aa211 */ /* 0x081fe400078a10ff */
[----:B------:R-:W-:-:S04]  /*15bd0*/  @!P0 LEA R8, P4, R153, R12, 0x2 ;  /* 0x0000000c99088211 */ /* 0x000fc800078810ff */
[-C--:B------:R-:W-:Y:S02]  /*15be0*/  @!P0 LEA.HI.X R9, R153, R20.reuse, R44, 0x2, P4 ;  /* 0x0000001499098211 */ /* 0x080fe400020f142c */
[----:B------:R-:W-:Y:S01]  /*15bf0*/  ISETP.GE.AND P3, PT, R40, UR4, PT ;  /* 0x0000000428007c0c */ /* 0x000fe2000bf66270 */
[----:B------:R-:W5:Y:S04]  /*15c00*/  LDL R44, [R1+0x84] ;  /* 0x00008400012c7983 */ /* 0x000f680000100800 */
[----:B------:R-:W-:Y:S01]  /*15c10*/  @!P0 ST.E.64 desc[UR40][R8.64], R72 ;  /* 0x0000004808008985 */ /* 0x000fe2000c101b28 */
[----:B--2---:R-:W-:-:S03]  /*15c20*/  @!P2 LEA.HI.X R11, R15, R20, R25, 0x2, P5 ;  /* 0x000000140f0ba211 */ /* 0x004fc600028f1419 */
[----:B------:R-:W2:Y:S04]  /*15c30*/  LDL R15, [R1+0x120] ;  /* 0x00012000010f7983 */ /* 0x000ea80000100800 */
[----:B------:R-:W2:Y:S04]  /*15c40*/  LDL R25, [R1+0x124] ;  /* 0x0001240001197983 */ /* 0x000ea80000100800 */
[----:B------:R0:W-:Y:S02]  /*15c50*/  @!P2 ST.E.64 desc[UR40][R10.64], R76 ;  /* 0x0000004c0a00a985 */ /* 0x0001e4000c101b28 */
[----:B0-----:R-:W-:-:S04]  /*15c60*/  @!P1 LEA R10, P5, R28, R12, 0x2 ;  /* 0x0000000c1c0a9211 */ /* 0x001fc800078a10ff */
[----:B---3--:R-:W-:Y:S02]  /*15c70*/  @!P1 LEA.HI.X R11, R28, R20, R33, 0x2, P5 ;  /* 0x000000141c0b9211 */ /* 0x008fe400028f1421 */
[----:B------:R-:W3:Y:S04]  /*15c80*/  LDL R33, [R1+0x11c] ;  /* 0x00011c0001217983 */ /* 0x000ee80000100800 */
[----:B------:R-:W3:Y:S01]  /*15c90*/  LDL R28, [R1+0x118] ;  /* 0x00011800011c7983 */ /* 0x000ee20000100800 */
[----:B------:R-:W-:Y:S02]  /*15ca0*/  ISETP.GE.AND P2, PT, R14, UR4, PT ;  /* 0x000000040e007c0c */ /* 0x000fe4000bf46270 */
[----:B------:R-:W-:Y:S02]  /*15cb0*/  @!P3 LEA R8, P4, R40, R12, 0x2 ;  /* 0x0000000c2808b211 */ /* 0x000fe400078810ff */
[----:B------:R-:W-:-:S02]  /*15cc0*/  ISETP.GE.AND P0, PT, R36, UR4, PT ;  /* 0x0000000424007c0c */ /* 0x000fc4000bf06270 */
[----:B------:R-:W-:Y:S02]  /*15cd0*/  @!P3 LEA.HI.X R9, R40, R20, R41, 0x2, P4 ;  /* 0x000000142809b211 */ /* 0x000fe400020f1429 */
[----:B------:R-:W3:Y:S04]  /*15ce0*/  LDL R40, [R1+0x80] ;  /* 0x0000800001287983 */ /* 0x000ee80000100800 */
[----:B------:R-:W-:Y:S04]  /*15cf0*/  @!P3 ST.E.64 desc[UR40][R8.64], R80 ;  /* 0x000000500800b985 */ /* 0x000fe8000c101b28 */
[----:B------:R0:W-:Y:S04]  /*15d00*/  @!P1 ST.E.64 desc[UR40][R10.64], R84 ;  /* 0x000000540a009985 */ /* 0x0001e8000c101b28 */
[----:B------:R-:W3:Y:S01]  /*15d10*/  LDL R41, [R1+0x104] ;  /* 0x0001040001297983 */ /* 0x000ee20000100800 */
[----:B----4-:R-:W-:-:S02]  /*15d20*/  ISETP.GE.AND P1, PT, R13, UR4, PT ;  /* 0x000000040d007c0c */ /* 0x010fc4000bf26270 */
[-C--:B0-----:R-:W-:Y:S02]  /*15d30*/  @!P2 LEA R10, P5, R14, R12.reuse, 0x2 ;  /* 0x0000000c0e0aa211 */ /* 0x081fe400078a10ff */
[----:B------:R-:W-:Y:S02]  /*15d40*/  @!P0 LEA R8, P4, R36, R12, 0x2 ;  /* 0x0000000c24088211 */ /* 0x000fe400078810ff */
[-C--:B-----5:R-:W-:Y:S02]  /*15d50*/  @!P2 LEA.HI.X R11, R14, R20.reuse, R32, 0x2, P5 ;  /* 0x000000140e0ba211 */ /* 0x0a0fe400028f1420 */
[----:B------:R-:W4:Y:S01]  /*15d60*/  LDL R14, [R1+0x88] ;  /* 0x00008800010e7983 */ /* 0x000f220000100800 */
[----:B------:R-:W-:Y:S02]  /*15d70*/  @!P0 LEA.HI.X R9, R36, R20, R37, 0x2, P4 ;  /* 0x0000001424098211 */ /* 0x000fe400020f1425 */
[----:B------:R-:W-:Y:S01]  /*15d80*/  ISETP.GE.AND P3, PT, R21, UR4, PT ;  /* 0x0000000415007c0c */ /* 0x000fe2000bf66270 */
[----:B------:R-:W5:Y:S04]  /*15d90*/  LDL R36, [R1+0x7c] ;  /* 0x00007c0001247983 */ /* 0x000f680000100800 */
[----:B------:R-:W-:Y:S04]  /*15da0*/  @!P0 ST.E.64 desc[UR40][R8.64], R88 ;  /* 0x0000005808008985 */ /* 0x000fe8000c101b28 */
[----:B------:R0:W-:Y:S01]  /*15db0*/  @!P2 ST.E.64 desc[UR40][R10.64], R92 ;  /* 0x0000005c0a00a985 */ /* 0x0001e2000c101b28 */
[----:B------:R-:W-:-:S03]  /*15dc0*/  ISETP.GE.AND P0, PT, R29, UR4, PT ;  /* 0x000000041d007c0c */ /* 0x000fc6000bf06270 */
[----:B------:R-:W5:Y:S04]  /*15dd0*/  LDL R32, [R1+0x78] ;  /* 0x0000780001207983 */ /* 0x000f680000100800 */
[----:B------:R-:W5:Y:S01]  /*15de0*/  LDL R37, [R1+0x100] ;  /* 0x0001000001257983 */ /* 0x000f620000100800 */
[-C--:B0-----:R-:W-:Y:S02]  /*15df0*/  @!P1 LEA R10, P5, R13, R12.reuse, 0x2 ;  /* 0x0000000c0d0a9211 */ /* 0x081fe400078a10ff */
[----:B------:R-:W-:Y:S02]  /*15e00*/  @!P3 LEA R8, P4, R21, R12, 0x2 ;  /* 0x0000000c1508b211 */ /* 0x000fe400078810ff */
[----:B------:R-:W-:Y:S02]  /*15e10*/  ISETP.GE.AND P2, PT, R24, UR4, PT ;  /* 0x0000000418007c0c */ /* 0x000fe4000bf46270 */
[----:B--2---:R-:W-:-:S02]  /*15e20*/  @!P1 LEA.HI.X R11, R13, R20, R15, 0x2, P5 ;  /* 0x000000140d0b9211 */ /* 0x004fc400028f140f */
[----:B------:R-:W2:Y:S04]  /*15e30*/  LDL R15, [R1+0x10c] ;  /* 0x00010c00010f7983 */ /* 0x000ea80000100800 */
[----:B------:R-:W2:Y:S01]  /*15e40*/  LDL R13, [R1+0x74] ;  /* 0x00007400010d7983 */ /* 0x000ea20000100800 */
[----:B------:R-:W-:-:S03]  /*15e50*/  @!P3 LEA.HI.X R9, R21, R20, R25, 0x2, P4 ;  /* 0x000000141509b211 */ /* 0x000fc600020f1419 */
[----:B------:R-:W2:Y:S04]  /*15e60*/  LDL R25, [R1+0x70] ;  /* 0x0000700001197983 */ /* 0x000ea80000100800 */
[----:B------:R-:W2:Y:S04]  /*15e70*/  LDL R21, [R1+0x6c] ;  /* 0x00006c0001157983 */ /* 0x000ea80000100800 */
[----:B------:R0:W-:Y:S04]  /*15e80*/  @!P3 ST.E.64 desc[UR40][R8.64], R96 ;  /* 0x000000600800b985 */ /* 0x0001e8000c101b28 */
[----:B------:R1:W-:Y:S01]  /*15e90*/  @!P1 ST.E.64 desc[UR40][R10.64], R100 ;  /* 0x000000640a009985 */ /* 0x0003e2000c101b28 */
[----:B0-----:R-:W-:-:S04]  /*15ea0*/  @!P0 LEA R8, P3, R29, R12, 0x2 ;  /* 0x0000000c1d088211 */ /* 0x001fc800078610ff */
[----:B---3--:R-:W-:Y:S02]  /*15eb0*/  @!P0 LEA.HI.X R9, R29, R20, R33, 0x2, P3 ;  /* 0x000000141d098211 */ /* 0x008fe400018f1421 */
[C---:B-1----:R-:W-:Y:S01]  /*15ec0*/  @!P2 LEA R10, P5, R24.reuse, R12, 0x2 ;  /* 0x0000000c180aa211 */ /* 0x042fe200078a10ff */
[----:B------:R-:W3:Y:S04]  /*15ed0*/  LDL R33, [R1+0xfc] ;  /* 0x0000fc0001217983 */ /* 0x000ee80000100800 */
[----:B------:R-:W3:Y:S01]  /*15ee0*/  LDL R29, [R1+0xf8] ;  /* 0x0000f800011d7983 */ /* 0x000ee20000100800 */
[----:B------:R-:W-:-:S03]  /*15ef0*/  @!P2 LEA.HI.X R11, R24, R20, R28, 0x2, P5 ;  /* 0x00000014180ba211 */ /* 0x000fc600028f141c */
[----:B------:R-:W3:Y:S04]  /*15f00*/  LDL R28, [R1+0xf4] ;  /* 0x0000f400011c7983 */ /* 0x000ee80000100800 */
[----:B------:R-:W3:Y:S01]  /*15f10*/  LDL R24, [R1+0xf0] ;  /* 0x0000f00001187983 */ /* 0x000ee20000100800 */
[----:B------:R-:W-:Y:S02]  /*15f20*/  ISETP.GE.AND P4, PT, R52, UR4, PT ;  /* 0x0000000434007c0c */ /* 0x000fe4000bf86270 */
[----:B------:R-:W-:Y:S01]  /*15f30*/  ISETP.GE.AND P1, PT, R48, UR4, PT ;  /* 0x0000000430007c0c */ /* 0x000fe2000bf26270 */
[----:B------:R0:W-:Y:S04]  /*15f40*/  @!P0 ST.E.64 desc[UR40][R8.64], R104 ;  /* 0x0000006808008985 */ /* 0x0001e8000c101b28 */
[----:B------:R1:W-:Y:S01]  /*15f50*/  @!P2 ST.E.64 desc[UR40][R10.64], R108 ;  /* 0x0000006c0a00a985 */ /* 0x0003e2000c101b28 */
[----:B------:R-:W-:-:S05]  /*15f60*/  ISETP.GE.AND P2, PT, R44, UR4, PT ;  /* 0x000000042c007c0c */ /* 0x000fca000bf46270 */
[-C--:B0-----:R-:W-:Y:S02]  /*15f70*/  @!P4 LEA R8, P3, R52, R12.reuse, 0x2 ;  /* 0x0000000c3408c211 */ /* 0x081fe400078610ff */
[----:B----4-:R-:W-:Y:S02]  /*15f80*/  ISETP.GE.AND P0, PT, R14, UR4, PT ;  /* 0x000000040e007c0c */ /* 0x010fe4000bf06270 */
[----:B-1----:R-:W-:Y:S02]  /*15f90*/  @!P1 LEA R10, P5, R48, R12, 0x2 ;  /* 0x0000000c300a9211 */ /* 0x002fe400078a10ff */
[-C--:B------:R-:W-:Y:S02]  /*15fa0*/  @!P4 LEA.HI.X R9, R52, R20.reuse, R53, 0x2, P3 ;  /* 0x000000143409c211 */ /* 0x080fe400018f1435 */
[----:B------:R-:W-:Y:S02]  /*15fb0*/  ISETP.GE.AND P3, PT, R40, UR4, PT ;  /* 0x0000000428007c0c */ /* 0x000fe4000bf66270 */
[----:B------:R-:W-:Y:S01]  /*15fc0*/  @!P1 LEA.HI.X R11, R48, R20, R49, 0x2, P5 ;  /* 0x00000014300b9211 */ /* 0x000fe200028f1431 */
[----:B------:R0:W-:Y:S04]  /*15fd0*/  @!P4 ST.E.64 desc[UR40][R8.64], R112 ;  /* 0x000000700800c985 */ /* 0x0001e8000c101b28 */
[----:B------:R1:W-:Y:S01]  /*15fe0*/  @!P1 ST.E.64 desc[UR40][R10.64], R116 ;  /* 0x000000740a009985 */ /* 0x0003e2000c101b28 */
[----:B-----5:R-:W-:-:S02]  /*15ff0*/  ISETP.GE.AND P1, PT, R36, UR4, PT ;  /* 0x0000000424007c0c */ /* 0x020fc4000bf26270 */
[-C--:B0-----:R-:W-:Y:S02]  /*16000*/  @!P0 LEA R8, P4, R14, R12.reuse, 0x2 ;  /* 0x0000000c0e088211 */ /* 0x081fe400078810ff */
[----:B-1----:R-:W-:-:S04]  /*16010*/  @!P2 LEA R10, P5, R44, R12, 0x2 ;  /* 0x0000000c2c0aa211 */ /* 0x002fc800078a10ff */
[-C--:B------:R-:W-:Y:S02]  /*16020*/  @!P2 LEA.HI.X R11, R44, R20.reuse, R45, 0x2, P5 ;  /* 0x000000142c0ba211 */ /* 0x080fe400028f142d */
[----:B--2---:R-:W-:Y:S02]  /*16030*/  @!P0 LEA.HI.X R9, R14, R20, R15, 0x2, P4 ;  /* 0x000000140e098211 */ /* 0x004fe400020f140f */
[----:B------:R-:W-:-:S03]  /*16040*/  @!P3 LEA R14, P4, R40, R12, 0x2 ;  /* 0x0000000c280eb211 */ /* 0x000fc600078810ff */
[----:B------:R0:W-:Y:S01]  /*16050*/  @!P0 ST.E.64 desc[UR40][R8.64], R120 ;  /* 0x0000007808008985 */ /* 0x0001e2000c101b28 */
[----:B------:R-:W-:Y:S02]  /*16060*/  ISETP.GE.AND P0, PT, R32, UR4, PT ;  /* 0x0000000420007c0c */ /* 0x000fe4000bf06270 */
        /* <DEDUP_REMOVED lines=10> */
[C---:B--2---:R-:W-:Y:S02]  /*16110*/  @!P4 LEA R14, P1, R13.reuse, R12, 0x2 ;  /* 0x0000000c0d0ec211 */ /* 0x044fe400078210ff */
[-C--:B---3--:R-:W-:Y:S02]  /*16120*/  @!P0 LEA.HI.X R11, R32, R20.reuse, R33, 0x2, P5 ;  /* 0x00000014200b8211 */ /* 0x088fe400028f1421 */
[----:B------:R-:W-:Y:S02]  /*16130*/  @!P4 LEA.HI.X R15, R13, R20, R29, 0x2, P1 ;  /* 0x000000140d0fc211 */ /* 0x000fe400008f141d */
[-C--:B0-----:R-:W-:Y:S02]  /*16140*/  @!P2 LEA R8, P5, R25, R12.reuse, 0x2 ;  /* 0x0000000c1908a211 */ /* 0x081fe400078a10ff */
[----:B------:R-:W-:Y:S02]  /*16150*/  @!P3 LEA R12, P1, R21, R12, 0x2 ;  /* 0x0000000c150cb211 */ /* 0x000fe400078210ff */
[----:B------:R-:W-:-:S02]  /*16160*/  @!P2 LEA.HI.X R9, R25, R20, R28, 0x2, P5 ;  /* 0x000000141909a211 */ /* 0x000fc400028f141c */
[----:B------:R-:W-:Y:S01]  /*16170*/  @!P3 LEA.HI.X R13, R21, R20, R24, 0x2, P1 ;  /* 0x00000014150db211 */ /* 0x000fe200008f1418 */
[----:B------:R3:W-:Y:S04]  /*16180*/  @!P0 ST.E.64 desc[UR40][R10.64], R136 ;  /* 0x000000880a008985 */ /* 0x0007e8000c101b28 */
[----:B------:R3:W-:Y:S04]  /*16190*/  @!P4 ST.E.64 desc[UR40][R14.64], R140 ;  /* 0x0000008c0e00c985 */ /* 0x0007e8000c101b28 */
[----:B------:R3:W-:Y:S04]  /*161a0*/  @!P2 ST.E.64 desc[UR40][R8.64], R144 ;  /* 0x000000900800a985 */ /* 0x0007e8000c101b28 */
[----:B------:R3:W-:Y:S02]  /*161b0*/  @!P3 ST.E.64 desc[UR40][R12.64], R148 ;  /* 0x000000940c00b985 */ /* 0x0007e4000c101b28 */
.L_x_5776:
[----:B------:R-:W-:Y:S05]  /*161c0*/  BSYNC B1 ;  /* 0x0000000000017941 */ /* 0x000fea0003800000 */
.L_x_5775:
[----:B------:R-:W-:-:S03]  /*161d0*/  UMOV UR4, 0xffffffff ;  /* 0xffffffff00047882 */ /* 0x000fc60000000000 */
[----:B------:R-:W-:Y:S05]  /*161e0*/  BRA.DIV UR4, `(.L_x_5777) ;  /* 0x000000d204947947 */ /* 0x000fea000b800000 */
[----:B0-----:R-:W0:Y:S04]  /*161f0*/  SHFL.IDX PT, R4, R4, 0x1, 0x1c1f ;  /* 0x003c1f0004047f89 */ /* 0x001e2800000e0000 */
[----:B------:R-:W4:Y:S02]  /*16200*/  SHFL.IDX PT, R3, R3, 0x1, 0x1c1f ;  /* 0x003c1f0003037f89 */ /* 0x000f2400000e0000 */
.L_x_6015:
[----:B------:R-:W-:-:S13]  /*16210*/  ISETP.GE.AND P0, PT, R152, R0, PT ;  /* 0x000000009800720c */ /* 0x000fda0003f06270 */
[----:B------:R-:W-:Y:S05]  /*16220*/  @P0 BRA `(.L_x_5773) ;  /* 0x00000028008c0947 */ /* 0x000fea0003800000 */
[----:B------:R-:W5:Y:S01]  /*16230*/  LDL R61, [R1+0xc8] ;  /* 0x0000c800013d7983 */ /* 0x000f620000100800 */
[----:B------:R-:W-:-:S03]  /*16240*/  ULDC UR4, c[0x0][0xbc8] ;  /* 0x0002f20000047ab9 */ /* 0x000fc60000000800 */
        /* <DEDUP_REMOVED lines=17> */
[----:B---3--:R-:W3:Y:S04]  /*16360*/  LDL R15, [R1+0x8c] ;  /* 0x00008c00010f7983 */ /* 0x008ee80000100800 */
        /* <DEDUP_REMOVED lines=14> */
[----:B------:R-:W3:Y:S04]  /*16450*/  LDL R44, [R1+0x90] ;  /* 0x00009000012c7983 */ /* 0x000ee80000100800 */
[----:B------:R-:W3:Y:S04]  /*16460*/  LDL R41, [R1+0x94] ;  /* 0x0000940001297983 */ /* 0x000ee80000100800 */
[----:B------:R-:W3:Y:S04]  /*16470*/  LDL R40, [R1+0x130] ;  /* 0x0001300001287983 */ /* 0x000ee80000100800 */
[----:B------:R-:W3:Y:S04]  /*16480*/  LDL R25, [R1+0x120] ;  /* 0x0001200001197983 */ /* 0x000ee80000100800 */
[----:B------:R-:W3:Y:S04]  /*16490*/  LDL R13, [R1+0x11c] ;  /* 0x00011c00010d7983 */ /* 0x000ee80000100800 */
[----:B--2---:R-:W2:Y:S01]  /*164a0*/  LDL R12, [R1+0xf4] ;  /* 0x0000f400010c7983 */ /* 0x004ea20000100800 */
[----:B-----5:R-:W-:-:S02]  /*164b0*/  IMAD.MOV.U32 R76, RZ, RZ, R61 ;  /* 0x000000ffff4c7224 */ /* 0x020fc400078e003d */
[----:B----4-:R-:W-:Y:S02]  /*164c0*/  IMAD.MOV.U32 R61, RZ, RZ, R60 ;  /* 0x000000ffff3d7224 */ /* 0x010fe400078e003c */
        /* <DEDUP_REMOVED lines=11> */
[----:B------:R-:W-:Y:S01]  /*16580*/  ISETP.GE.AND P2, PT, R68, UR4, PT ;  /* 0x0000000444007c0c */ /* 0x000fe2000bf46270 */
        /* <DEDUP_REMOVED lines=14> */
[----:B---3--:R-:W-:Y:S01]  /*16670*/  ISETP.GE.AND P3, PT, R84, UR4, PT ;  /* 0x0000000454007c0c */ /* 0x008fe2000bf66270 */
[----:B------:R-:W-:Y:S02]  /*16680*/  IMAD.MOV.U32 R24, RZ, RZ, R15 ;  /* 0x000000ffff187224 */ /* 0x000fe400078e000f */
[----:B------:R-:W-:Y:S01]  /*16690*/  IMAD.MOV.U32 R37, RZ, RZ, R33 ;  /* 0x000000ffff257224 */ /* 0x000fe200078e0021 */
[----:B------:R-:W3:Y:S01]  /*166a0*/  LDL R15, [R1+0x9c] ;  /* 0x00009c00010f7983 */ /* 0x000ee20000100800 */
        /* <DEDUP_REMOVED lines=18> */
[----:B------:R-:W-:Y:S02]  /*167d0*/  @!P2 IMAD.MOV.U32 R8, RZ, RZ, R3 ;  /* 0x000000ffff08a224 */ /* 0x000fe400078e0003 */
[----:B0-----:R-:W-:Y:S02]  /*167e0*/  @!P2 IMAD.MOV.U32 R9, RZ, RZ, R4 ;  /* 0x000000ffff09a224 */ /* 0x001fe400078e0004 */
[----:B------:R-:W-:-:S02]  /*167f0*/  IMAD.MOV.U32 R33, RZ, RZ, R28 ;  /* 0x000000ffff217224 */ /* 0x000fc400078e001c */
[----:B------:R-:W-:Y:S02]  /*16800*/  IMAD.MOV.U32 R69, RZ, RZ, R65 ;  /* 0x000000ffff457224 */ /* 0x000fe400078e0041 */
[----:B------:R-:W-:Y:S02]  /*16810*/  IMAD.MOV.U32 R65, RZ, RZ, R61 ;  /* 0x000000ffff417224 */ /* 0x000fe400078e003d */
[----:B------:R-:W-:Y:S02]  /*16820*/  IMAD.MOV.U32 R61, RZ, RZ, R57 ;  /* 0x000000ffff3d7224 */ /* 0x000fe400078e0039 */
[----:B------:R-:W-:Y:S02]  /*16830*/  IMAD.MOV.U32 R57, RZ, RZ, R53 ;  /* 0x000000ffff397224 */ /* 0x000fe400078e0035 */
[----:B------:R-:W-:-:S04]  /*16840*/  @!P2 IMAD.WIDE R8, R68, 0x4, R8 ;  /* 0x000000044408a825 */ /* 0x000fc800078e0208 */
[----:B------:R-:W-:Y:S02]  /*16850*/  IMAD.MOV.U32 R37, RZ, RZ, R29 ;  /* 0x000000ffff257224 */ /* 0x000fe400078e001d */
[----:B------:R-:W-:Y:S02]  /*16860*/  IMAD.MOV.U32 R53, RZ, RZ, R33 ;  /* 0x000000ffff357224 */ /* 0x000fe400078e0021 */
[----:B------:R-:W-:Y:S02]  /*16870*/  IMAD.MOV.U32 R29, RZ, RZ, R24 ;  /* 0x000000ffff1d7224 */ /* 0x000fe400078e0018 */
[----:B------:R-:W-:Y:S01]  /*16880*/  IMAD.MOV.U32 R68, RZ, RZ, R64 ;  /* 0x000000ffff447224 */ /* 0x000fe200078e0040 */
[----:B------:R-:W-:Y:S01]  /*16890*/  ISETP.GE.AND P0, PT, R89, UR4, PT ;  /* 0x0000000459007c0c */ /* 0x000fe2000bf06270 */
[----:B------:R-:W-:Y:S01]  /*168a0*/  IMAD.MOV.U32 R33, RZ, RZ, R14 ;  /* 0x000000ffff217224 */ /* 0x000fe200078e000e */
[----:B------:R-:W-:Y:S01]  /*168b0*/  @!P2 ST.E.64 desc[UR40][R8.64], R26 ;  /* 0x0000001a0800a985 */ /* 0x000fe2000c101b28 */
[----:B------:R-:W-:-:S02]  /*168c0*/  IMAD.MOV.U32 R64, RZ, RZ, R60 ;  /* 0x000000ffff407224 */ /* 0x000fc400078e003c */
[----:B------:R-:W-:Y:S01]  /*168d0*/  IMAD.MOV.U32 R14, RZ, RZ, R10 ;  /* 0x000000ffff0e7224 */ /* 0x000fe200078e000a */
[-C--:B------:R-:W-:Y:S01]  /*168e0*/  @!P3 LEA R10, P4, R84, R3.reuse, 0x2 ;  /* 0x00000003540ab211 */ /* 0x080fe200078810ff */
[----:B------:R-:W-:Y:S01]  /*168f0*/  IMAD.MOV.U32 R60, RZ, RZ, R56 ;  /* 0x000000ffff3c7224 */ /* 0x000fe200078e0038 */
[----:B------:R-:W-:Y:S01]  /*16900*/  ISETP.GE.AND P1, PT, R80, UR4, PT ;  /* 0x0000000450007c0c */ /* 0x000fe2000bf26270 */
[----:B------:R-:W-:Y:S01]  /*16910*/  IMAD.MOV.U32 R56, RZ, RZ, R52 ;  /* 0x000000ffff387224 */ /* 0x000fe200078e0034 */
[----:B------:R-:W4:Y:S01]  /*16920*/  LDL R24, [R1+0x140] ;  /* 0x0001400001187983 */ /* 0x000f220000100800 */
[----:B------:R-:W-:Y:S02]  /*16930*/  IMAD.MOV.U32 R52, RZ, RZ, R29 ;  /* 0x000000ffff347224 */ /* 0x000fe400078e001d */
[----:B------:R-:W-:Y:S01]  /*16940*/  IMAD.MOV.U32 R29, RZ, RZ, R11 ;  /* 0x000000ffff1d7224 */ /* 0x000fe200078e000b */
[----:B------:R-:W-:Y:S02]  /*16950*/  @!P3 LEA.HI.X R11, R84, R4, R92, 0x2, P4 ;  /* 0x00000004540bb211 */ /* 0x000fe400020f145c */
[----:B------:R-:W5:Y:S04]  /*16960*/  LDL R92, [R1+0x160] ;  /* 0x00016000015c7983 */ /* 0x000f680000100800 */
[----:B------:R-:W2:Y:S04]  /*16970*/  LDL R84, [R1+0x164] ;  /* 0x0001640001547983 */ /* 0x000ea80000100800 */
[----:B------:R0:W-:Y:S02]  /*16980*/  @!P3 ST.E.64 desc[UR40][R10.64], R30 ;  /* 0x0000001e0a00b985 */ /* 0x0001e4000c101b28 */
[----:B0-----:R-:W-:-:S04]  /*16990*/  @!P0 LEA R10, P4, R89, R3, 0x2 ;  /* 0x00000003590a8211 */ /* 0x001fc800078810ff */
[----:B-----5:R-:W-:Y:S02]  /*169a0*/  @!P0 LEA.HI.X R11, R89, R4, R92, 0x2, P4 ;  /* 0x00000004590b8211 */ /* 0x020fe400020f145c */
[----:B------:R-:W5:Y:S01]  /*169b0*/  LDL R89, [R1+0x15c] ;  /* 0x00015c0001597983 */ /* 0x000f620000100800 */
[----:B------:R-:W-:Y:S02]  /*169c0*/  ISETP.GE.AND P2, PT, R88, UR4, PT ;  /* 0x0000000458007c0c */ /* 0x000fe4000bf46270 */
[----:B------:R-:W-:-:S04]  /*169d0*/  @!P1 LEA R8, P5, R80, R3, 0x2 ;  /* 0x0000000350089211 */ /* 0x000fc800078a10ff */
[----:B--2---:R-:W-:-:S05]  /*169e0*/  @!P1 LEA.HI.X R9, R80, R4, R84, 0x2, P5 ;  /* 0x0000000450099211 */ /* 0x004fca00028f1454 */
[----:B------:R0:W-:Y:S02]  /*169f0*/  @!P1 ST.E.64 desc[UR40][R8.64], R34 ;  /* 0x0000002208009985 */ /* 0x0001e4000c101b28 */
[----:B0-----:R-:W-:-:S04]  /*16a00*/  @!P2 LEA R8, P5, R88, R3, 0x2 ;  /* 0x000000035808a211 */ /* 0x001fc800078a10ff */
[----:B-----5:R-:W-:Y:S02]  /*16a10*/  @!P2 LEA.HI.X R9, R88, R4, R89, 0x2, P5 ;  /* 0x000000045809a211 */ /* 0x020fe400028f1459 */
[----:B------:R-:W2:Y:S01]  /*16a20*/  LDL R88, [R1+0x158] ;  /* 0x0001580001587983 */ /* 0x000ea20000100800 */
[----:B------:R-:W-:-:S03]  /*16a30*/  ISETP.GE.AND P3, PT, R85, UR4, PT ;  /* 0x0000000455007c0c */ /* 0x000fc6000bf66270 */
[----:B------:R0:W-:Y:S10]  /*16a40*/  @!P0 ST.E.64 desc[UR40][R10.64], R38 ;  /* 0x000000260a008985 */ /* 0x0001f4000c101b28 */
[----:B0-----:R-:W-:-:S04]  /*16a50*/  @!P3 LEA R10, P4, R85, R3, 0x2 ;  /* 0x00000003550ab211 */ /* 0x001fc800078810ff */
[----:B--2---:R-:W-:Y:S02]  /*16a60*/  @!P3 LEA.HI.X R11, R85, R4, R88, 0x2, P4 ;  /* 0x00000004550bb211 */ /* 0x004fe400020f1458 */
[----:B------:R-:W2:Y:S01]  /*16a70*/  LDL R85, [R1+0x154] ;  /* 0x0001540001557983 */ /* 0x000ea20000100800 */
[----:B------:R-:W-:Y:S01]  /*16a80*/  ISETP.GE.AND P1, PT, R81, UR4, PT ;  /* 0x0000000451007c0c */ /* 0x000fe2000bf26270 */
[----:B------:R-:W-:Y:S02]  /*16a90*/  IMAD.MOV.U32 R80, RZ, RZ, R69 ;  /* 0x000000ffff507224 */ /* 0x000fe400078e0045 */
[----:B------:R-:W-:Y:S02]  /*16aa0*/  IMAD.MOV.U32 R84, RZ, RZ, R68 ;  /* 0x000000ffff547224 */ /* 0x000fe400078e0044 */
[----:B------:R-:W-:Y:S02]  /*16ab0*/  IMAD.MOV.U32 R69, RZ, RZ, R65 ;  /* 0x000000ffff457224 */ /* 0x000fe400078e0041 */
[----:B------:R-:W-:-:S02]  /*16ac0*/  IMAD.MOV.U32 R68, RZ, RZ, R64 ;  /* 0x000000ffff447224 */ /* 0x000fc400078e0040 */
[----:B---3--:R-:W-:Y:S02]  /*16ad0*/  IMAD.MOV.U32 R28, RZ, RZ, R15 ;  /* 0x000000ffff1c7224 */ /* 0x008fe400078e000f */
[----:B------:R-:W-:Y:S01]  /*16ae0*/  IMAD.MOV.U32 R65, RZ, RZ, R61 ;  /* 0x000000ffff417224 */ /* 0x000fe200078e003d */
[----:B------:R0:W-:Y:S01]  /*16af0*/  @!P2 ST.E.64 desc[UR40][R8.64], R42 ;  /* 0x0000002a0800a985 */ /* 0x0001e2000c101b28 */
[----:B------:R-:W-:Y:S02]  /*16b00*/  IMAD.MOV.U32 R64, RZ, RZ, R60 ;  /* 0x000000ffff407224 */ /* 0x000fe400078e003c */
[----:B------:R-:W-:Y:S01]  /*16b10*/  IMAD.MOV.U32 R61, RZ, RZ, R57 ;  /* 0x000000ffff3d7224 */ /* 0x000fe200078e0039 */
[----:B------:R-:W-:Y:S01]  /*16b20*/  ISETP.GE.AND P0, PT, R77, UR4, PT ;  /* 0x000000044d007c0c */ /* 0x000fe2000bf06270 */
[----:B------:R-:W-:Y:S01]  /*16b30*/  IMAD.MOV.U32 R60, RZ, RZ, R56 ;  /* 0x000000ffff3c7224 */ /* 0x000fe200078e0038 */
[----:B------:R-:W3:Y:S01]  /*16b40*/  LDL R15, [R1+0x74] ;  /* 0x00007400010f7983 */ /* 0x000ee20000100800 */
[----:B------:R-:W-:-:S02]  /*16b50*/  IMAD.MOV.U32 R57, RZ, RZ, R53 ;  /* 0x000000ffff397224 */ /* 0x000fc400078e0035 */
[----:B------:R-:W-:Y:S02]  /*16b60*/  IMAD.MOV.U32 R56, RZ, RZ, R52 ;  /* 0x000000ffff387224 */ /* 0x000fe400078e0034 */
[----:B------:R-:W-:Y:S02]  /*16b70*/  IMAD.MOV.U32 R53, RZ, RZ, R33 ;  /* 0x000000ffff357224 */ /* 0x000fe400078e0021 */
[----:B------:R-:W-:Y:S02]  /*16b80*/  IMAD.MOV.U32 R52, RZ, RZ, R29 ;  /* 0x000000ffff347224 */ /* 0x000fe400078e001d */
[----:B------:R-:W-:Y:S01]  /*16b90*/  IMAD.MOV.U32 R89, RZ, RZ, R68 ;  /* 0x000000ffff597224 */ /* 0x000fe200078e0044 */
[----:B0-----:R-:W-:Y:S01]  /*16ba0*/  @!P1 LEA R8, P5, R81, R3, 0x2 ;  /* 0x0000000351089211 */ /* 0x001fe200078a10ff */
        /* <DEDUP_REMOVED lines=11> */
[----:B--2---:R-:W-:Y:S01]  /*16c60*/  @!P1 LEA.HI.X R9, R81, R4, R85, 0x2, P5 ;  /* 0x0000000451099211 */ /* 0x004fe200028f1455 */
[----:B------:R-:W-:Y:S01]  /*16c70*/  IMAD.MOV.U32 R85, RZ, RZ, R69 ;  /* 0x000000ffff557224 */ /* 0x000fe200078e0045 */
[----:B------:R0:W-:Y:S01]  /*16c80*/  @!P3 ST.E.64 desc[UR40][R10.64], R46 ;  /* 0x0000002e0a00b985 */ /* 0x0001e2000c101b28 */
[----:B------:R-:W-:Y:S02]  /*16c90*/  IMAD.MOV.U32 R69, RZ, RZ, R64 ;  /* 0x000000ffff457224 */ /* 0x000fe400078e0040 */
[----:B------:R-:W-:Y:S01]  /*16ca0*/  IMAD.MOV.U32 R64, RZ, RZ, R57 ;  /* 0x000000ffff407224 */ /* 0x000fe200078e0039 */
[----:B------:R-:W-:Y:S01]  /*16cb0*/  ISETP.GE.AND P2, PT, R76, UR4, PT ;  /* 0x000000044c007c0c */ /* 0x000fe2000bf46270 */
[----:B------:R-:W-:Y:S01]  /*16cc0*/  IMAD.MOV.U32 R57, RZ, RZ, R52 ;  /* 0x000000ffff397224 */ /* 0x000fe200078e0034 */
[----:B------:R-:W2:Y:S04]  /*16cd0*/  LDL R33, [R1+0x108] ;  /* 0x0001080001217983 */ /* 0x000ea80000100800 */
[----:B------:R-:W5:Y:S01]  /*16ce0*/  LDL R52, [R1+0x124] ;  /* 0x0001240001347983 */ /* 0x000f620000100800 */
[----:B------:R-:W-:-:S02]  /*16cf0*/  IMAD.MOV.U32 R88, RZ, RZ, R65 ;  /* 0x000000ffff587224 */ /* 0x000fc400078e0041 */
[----:B------:R-:W-:Y:S01]  /*16d00*/  IMAD.MOV.U32 R81, RZ, RZ, R68 ;  /* 0x000000ffff517224 */ /* 0x000fe200078e0044 */
[C---:B0-----:R-:W-:Y:S01]  /*16d10*/  @!P0 LEA R10, P4, R77.reuse, R3, 0x2 ;  /* 0x000000034d0a8211 */ /* 0x041fe200078810ff */
[----:B----4-:R-:W-:Y:S02]  /*16d20*/  IMAD.MOV.U32 R53, RZ, RZ, R24 ;  /* 0x000000ffff357224 */ /* 0x010fe400078e0018 */
[----:B------:R-:W-:Y:S01]  /*16d30*/  IMAD.MOV.U32 R68, RZ, RZ, R61 ;  /* 0x000000ffff447224 */ /* 0x000fe200078e003d */
[----:B------:R-:W-:Y:S01]  /*16d40*/  @!P0 LEA.HI.X R11, R77, R4, R88, 0x2, P4 ;  /* 0x000000044d0b8211 */ /* 0x000fe200020f1458 */
[----:B------:R-:W-:Y:S02]  /*16d50*/  IMAD.MOV.U32 R65, RZ, RZ, R60 ;  /* 0x000000ffff417224 */ /* 0x000fe400078e003c */
[----:B------:R-:W-:Y:S02]  /*16d60*/  IMAD.MOV.U32 R29, RZ, RZ, R21 ;  /* 0x000000ffff1d7224 */ /* 0x000fe400078e0015 */
[----:B------:R-:W-:Y:S01]  /*16d70*/  IMAD.MOV.U32 R28, RZ, RZ, R20 ;  /* 0x000000ffff1c7224 */ /* 0x000fe200078e0014 */
[----:B------:R0:W-:Y:S01]  /*16d80*/  @!P1 ST.E.64 desc[UR40][R8.64], R50 ;  /* 0x0000003208009985 */ /* 0x0001e2000c101b28 */
[----:B------:R-:W-:-:S02]  /*16d90*/  IMAD.MOV.U32 R61, RZ, RZ, R56 ;  /* 0x000000ffff3d7224 */ /* 0x000fc400078e0038 */
[----:B------:R-:W-:Y:S01]  /*16da0*/  IMAD.MOV.U32 R77, RZ, RZ, R69 ;  /* 0x000000ffff4d7224 */ /* 0x000fe200078e0045 */
[----:B------:R-:W-:Y:S01]  /*16db0*/  ISETP.GE.AND P3, PT, R73, UR4, PT ;  /* 0x0000000449007c0c */ /* 0x000fe2000bf66270 */
[----:B------:R-:W-:Y:S01]  /*16dc0*/  IMAD.MOV.U32 R60, RZ, RZ, R53 ;  /* 0x000000ffff3c7224 */ /* 0x000fe200078e0035 */
[----:B------:R-:W4:Y:S01]  /*16dd0*/  LDL R24, [R1+0x110] ;  /* 0x0001100001187983 */ /* 0x000f220000100800 */
[----:B------:R-:W-:Y:S02]  /*16de0*/  IMAD.MOV.U32 R69, RZ, RZ, R68 ;  /* 0x000000ffff457224 */ /* 0x000fe400078e0044 */
[----:B------:R-:W-:Y:S01]  /*16df0*/  IMAD.MOV.U32 R68, RZ, RZ, R65 ;  /* 0x000000ffff447224 */ /* 0x000fe200078e0041 */
[----:B------:R-:W3:Y:S01]  /*16e00*/  LDL R20, [R1+0x78] ;  /* 0x0000780001147983 */ /* 0x000ee20000100800 */
[----:B------:R-:W-:Y:S02]  /*16e10*/  IMAD.MOV.U32 R56, RZ, RZ, R29 ;  /* 0x000000ffff387224 */ /* 0x000fe400078e001d */
[----:B------:R-:W-:Y:S01]  /*16e20*/  IMAD.MOV.U32 R65, RZ, RZ, R64 ;  /* 0x000000ffff417224 */ /* 0x000fe200078e0040 */
[----:B0-----:R-:W-:Y:S01]  /*16e30*/  @!P2 LEA R8, P5, R76, R3, 0x2 ;  /* 0x000000034c08a211 */ /* 0x001fe200078a10ff */
[----:B------:R-:W-:Y:S01]  /*16e40*/  IMAD.MOV.U32 R53, RZ, RZ, R28 ;  /* 0x000000ffff357224 */ /* 0x000fe200078e001c */
[----:B------:R0:W-:Y:S01]  /*16e50*/  @!P0 ST.E.64 desc[UR40][R10.64], R54 ;  /* 0x000000360a008985 */ /* 0x0001e2000c101b28 */
[----:B------:R-:W-:-:S02]  /*16e60*/  IMAD.MOV.U32 R64, RZ, RZ, R61 ;  /* 0x000000ffff407224 */ /* 0x000fc400078e003d */
[----:B------:R-:W-:Y:S01]  /*16e70*/  IMAD.MOV.U32 R61, RZ, RZ, R60 ;  /* 0x000000ffff3d7224 */ /* 0x000fe200078e003c */
[----:B------:R-:W-:Y:S01]  /*16e80*/  @!P2 LEA.HI.X R9, R76, R4, R77, 0x2, P5 ;  /* 0x000000044c09a211 */ /* 0x000fe200028f144d */
[----:B------:R-:W-:Y:S01]  /*16e90*/  IMAD.MOV.U32 R60, RZ, RZ, R57 ;  /* 0x000000ffff3c7224 */ /* 0x000fe200078e0039 */
[----:B------:R-:W-:Y:S01]  /*16ea0*/  ISETP.GE.AND P1, PT, R72, UR4, PT ;  /* 0x0000000448007c0c */ /* 0x000fe2000bf26270 */
[----:B------:R-:W-:Y:S01]  /*16eb0*/  IMAD.MOV.U32 R57, RZ, RZ, R56 ;  /* 0x000000ffff397224 */ /* 0x000fe200078e0038 */
[----:B------:R-:W2:Y:S01]  /*16ec0*/  LDL R21, [R1+0x7c] ;  /* 0x00007c0001157983 */ /* 0x000ea20000100800 */
[----:B------:R-:W-:-:S03]  /*16ed0*/  IMAD.MOV.U32 R56, RZ, RZ, R53 ;  /* 0x000000ffff387224 */ /* 0x000fc600078e0035 */
[----:B------:R-:W2:Y:S04]  /*16ee0*/  LDL R29, [R1+0x70] ;  /* 0x00007000011d7983 */ /* 0x000ea80000100800 */
[----:B------:R-:W2:Y:S01]  /*16ef0*/  LDL R28, [R1+0x6c] ;  /* 0x00006c00011c7983 */ /* 0x000ea20000100800 */
[----:B-----5:R-:W-:Y:S02]  /*16f00*/  IMAD.MOV.U32 R53, RZ, RZ, R52 ;  /* 0x000000ffff357224 */ /* 0x020fe400078e0034 */
[----:B------:R-:W-:Y:S02]  /*16f10*/  IMAD.MOV.U32 R52, RZ, RZ, R49 ;  /* 0x000000ffff347224 */ /* 0x000fe400078e0031 */
[----:B------:R-:W-:Y:S02]  /*16f20*/  IMAD.MOV.U32 R49, RZ, RZ, R48 ;  /* 0x000000ffff317224 */ /* 0x000fe400078e0030 */
[----:B------:R-:W-:-:S02]  /*16f30*/  IMAD.MOV.U32 R48, RZ, RZ, R45 ;  /* 0x000000ffff307224 */ /* 0x000fc400078e002d */
[----:B------:R-:W-:Y:S02]  /*16f40*/  IMAD.MOV.U32 R45, RZ, RZ, R44 ;  /* 0x000000ffff2d7224 */ /* 0x000fe400078e002c */
[----:B------:R-:W-:Y:S02]  /*16f50*/  IMAD.MOV.U32 R44, RZ, RZ, R41 ;  /* 0x000000ffff2c7224 */ /* 0x000fe400078e0029 */
[----:B------:R-:W-:Y:S02]  /*16f60*/  IMAD.MOV.U32 R41, RZ, RZ, R40 ;  /* 0x000000ffff297224 */ /* 0x000fe400078e0028 */
[----:B------:R-:W5:Y:S01]  /*16f70*/  LDL R40, [R1+0x12c] ;  /* 0x00012c0001287983 */ /* 0x000f620000100800 */
        /* <DEDUP_REMOVED lines=15> */
[----:B-----5:R-:W-:Y:S02]  /*17070*/  IMAD.MOV.U32 R41, RZ, RZ, R40 ;  /* 0x000000ffff297224 */ /* 0x020fe400078e0028 */
[----:B------:R-:W5:Y:S01]  /*17080*/  LDL R40, [R1+0x84] ;  /* 0x0000840001287983 */ /* 0x000f620000100800 */
[----:B0-----:R-:W-:-:S04]  /*17090*/  @!P3 LEA R10, P4, R73, R3, 0x2 ;  /* 0x00000003490ab211 */ /* 0x001fc800078810ff */
[----:B------:R-:W-:Y:S01]  /*170a0*/  @!P3 LEA.HI.X R11, R73, R4, R76, 0x2, P4 ;  /* 0x00000004490bb211 */ /* 0x000fe200020f144c */
        /* <DEDUP_REMOVED lines=13> */
[----:B------:R0:W-:Y:S01]  /*17180*/  @!P2 ST.E.64 desc[UR40][R8.64], R58 ;  /* 0x0000003a0800a985 */ /* 0x0001e2000c101b28 */
[----:B------:R-:W-:Y:S02]  /*17190*/  IMAD.MOV.U32 R45, RZ, RZ, R44 ;  /* 0x000000ffff2d7224 */ /* 0x000fe400078e002c */
[----:B------:R-:W-:Y:S01]  /*171a0*/  IMAD.MOV.U32 R44, RZ, RZ, R41 ;  /* 0x000000ffff2c7224 */ /* 0x000fe200078e0029 */
[----:B0-----:R-:W-:-:S04]  /*171b0*/  @!P1 LEA R8, P5, R72, R3, 0x2 ;  /* 0x0000000348089211 */ /* 0x001fc800078a10ff */
[----:B------:R-:W-:Y:S01]  /*171c0*/  @!P1 LEA.HI.X R9, R72, R4, R73, 0x2, P5 ;  /* 0x0000000448099211 */ /* 0x000fe200028f1449 */
[----:B------:R-:W-:Y:S02]  /*171d0*/  IMAD.MOV.U32 R72, RZ, RZ, R57 ;  /* 0x000000ffff487224 */ /* 0x000fe400078e0039 */
[----:B------:R-:W-:Y:S02]  /*171e0*/  IMAD.MOV.U32 R57, RZ, RZ, R49 ;  /* 0x000000ffff397224 */ /* 0x000fe400078e0031 */
[----:B-----5:R-:W-:Y:S02]  /*171f0*/  IMAD.MOV.U32 R41, RZ, RZ, R40 ;  /* 0x000000ffff297224 */ /* 0x020fe400078e0028 */
[----:B------:R-:W-:Y:S02]  /*17200*/  IMAD.MOV.U32 R40, RZ, RZ, R37 ;  /* 0x000000ffff287224 */ /* 0x000fe400078e0025 */
[----:B------:R-:W-:Y:S02]  /*17210*/  IMAD.MOV.U32 R37, RZ, RZ, R36 ;  /* 0x000000ffff257224 */ /* 0x000fe400078e0024 */
[----:B------:R-:W-:-:S02]  /*17220*/  IMAD.MOV.U32 R36, RZ, RZ, R32 ;  /* 0x000000ffff247224 */ /* 0x000fc400078e0020 */
[----:B------:R-:W-:Y:S02]  /*17230*/  IMAD.MOV.U32 R32, RZ, RZ, R25 ;  /* 0x000000ffff207224 */ /* 0x000fe400078e0019 */
[----:B------:R-:W-:Y:S02]  /*17240*/  IMAD.MOV.U32 R25, RZ, RZ, R13 ;  /* 0x000000ffff197224 */ /* 0x000fe400078e000d */
[----:B------:R-:W-:Y:S02]  /*17250*/  IMAD.MOV.U32 R13, RZ, RZ, R12 ;  /* 0x000000ffff0d7224 */ /* 0x000fe400078e000c */
[----:B------:R-:W-:Y:S01]  /*17260*/  IMAD.MOV.U32 R49, RZ, RZ, R37 ;  /* 0x000000ffff317224 */ /* 0x000fe200078e0025 */
[----:B------:R-:W5:Y:S04]  /*17270*/  LDL R12, [R1+0x104] ;  /* 0x00010400010c7983 */ /* 0x000f680000100800 */
[----:B------:R-:W4:Y:S01]  /*17280*/  LDL R37, [R1+0x10c] ;  /* 0x00010c0001257983 */ /* 0x000f220000100800 */
[----:B------:R-:W-:Y:S01]  /*17290*/  ISETP.GE.AND P0, PT, R80, UR4, PT ;  /* 0x0000000450007c0c */ /* 0x000fe2000bf06270 */
[----:B------:R-:W-:-:S02]  /*172a0*/  IMAD.MOV.U32 R88, RZ, RZ, R65 ;  /* 0x000000ffff587224 */ /* 0x000fc400078e0041 */
[----:B------:R0:W-:Y:S01]  /*172b0*/  @!P3 ST.E.64 desc[UR40][R10.64], R62 ;  /* 0x0000003e0a00b985 */ /* 0x0001e2000c101b28 */
[----:B------:R-:W-:Y:S02]  /*172c0*/  IMAD.MOV.U32 R77, RZ, RZ, R68 ;  /* 0x000000ffff4d7224 */ /* 0x000fe400078e0044 */
[----:B------:R-:W-:Y:S02]  /*172d0*/  IMAD.MOV.U32 R65, RZ, RZ, R60 ;  /* 0x000000ffff417224 */ /* 0x000fe400078e003c */
[----:B------:R-:W-:Y:S02]  /*172e0*/  IMAD.MOV.U32 R76, RZ, RZ, R61 ;  /* 0x000000ffff4c7224 */ /* 0x000fe400078e003d */
[----:B------:R-:W-:Y:S02]  /*172f0*/  IMAD.MOV.U32 R60, RZ, RZ, R56 ;  /* 0x000000ffff3c7224 */ /* 0x000fe400078e0038 */
[----:B------:R-:W-:Y:S02]  /*17300*/  IMAD.MOV.U32 R68, RZ, RZ, R53 ;  /* 0x000000ffff447224 */ /* 0x000fe400078e0035 */
[----:B------:R-:W-:Y:S01]  /*17310*/  IMAD.MOV.U32 R73, RZ, RZ, R69 ;  /* 0x000000ffff497224 */ /* 0x000fe200078e0045 */
[----:B0-----:R-:W-:Y:S01]  /*17320*/  @!P0 LEA R10, P4, R80, R3, 0x2 ;  /* 0x00000003500a8211 */ /* 0x001fe200078810ff */
[----:B------:R-:W-:-:S02]  /*17330*/  IMAD.MOV.U32 R61, RZ, RZ, R48 ;  /* 0x000000ffff3d7224 */ /* 0x000fc400078e0030 */
[----:B------:R-:W-:Y:S01]  /*17340*/  IMAD.MOV.U32 R56, RZ, RZ, R45 ;  /* 0x000000ffff387224 */ /* 0x000fe200078e002d */
[----:B------:R-:W-:Y:S01]  /*17350*/  @!P0 LEA.HI.X R11, R80, R4, R88, 0x2, P4 ;  /* 0x00000004500b8211 */ /* 0x000fe200020f1458 */
        /* <DEDUP_REMOVED lines=11> */
[----:B------:R-:W2:Y:S01]  /*17410*/  LDL R25, [R1+0xfc] ;  /* 0x0000fc0001197983 */ /* 0x000ea20000100800 */
[----:B------:R-:W-:-:S02]  /*17420*/  IMAD.MOV.U32 R56, RZ, RZ, R48 ;  /* 0x000000ffff387224 */ /* 0x000fc400078e0030 */
[----:B------:R-:W-:Y:S02]  /*17430*/  IMAD.MOV.U32 R72, RZ, RZ, R64 ;  /* 0x000000ffff487224 */ /* 0x000fe400078e0040 */
[----:B------:R-:W-:Y:S02]  /*17440*/  IMAD.MOV.U32 R64, RZ, RZ, R53 ;  /* 0x000000ffff407224 */ /* 0x000fe400078e0035 */
[----:B------:R-:W-:Y:S02]  /*17450*/  IMAD.MOV.U32 R53, RZ, RZ, R52 ;  /* 0x000000ffff357224 */ /* 0x000fe400078e0034 */
[----:B------:R-:W-:Y:S02]  /*17460*/  IMAD.MOV.U32 R52, RZ, RZ, R44 ;  /* 0x000000ffff347224 */ /* 0x000fe400078e002c */
[----:B------:R-:W-:Y:S02]  /*17470*/  IMAD.MOV.U32 R40, RZ, RZ, R36 ;  /* 0x000000ffff287224 */ /* 0x000fe400078e0024 */
[----:B------:R-:W2:Y:S01]  /*17480*/  LDL R36, [R1+0xf8] ;  /* 0x0000f80001247983 */ /* 0x000ea20000100800 */
[----:B-----5:R-:W-:-:S02]  /*17490*/  IMAD.MOV.U32 R41, RZ, RZ, R12 ;  /* 0x000000ffff297224 */ /* 0x020fc400078e000c */
[----:B----4-:R-:W-:Y:S02]  /*174a0*/  IMAD.MOV.U32 R48, RZ, RZ, R37 ;  /* 0x000000ffff307224 */ /* 0x010fe400078e0025 */
[----:B------:R-:W-:Y:S02]  /*174b0*/  IMAD.MOV.U32 R37, RZ, RZ, R24 ;  /* 0x000000ffff257224 */ /* 0x000fe400078e0018 */
[----:B---3--:R-:W-:Y:S02]  /*174c0*/  IMAD.MOV.U32 R24, RZ, RZ, R20 ;  /* 0x000000ffff187224 */ /* 0x008fe400078e0014 */
[----:B------:R-:W-:Y:S02]  /*174d0*/  IMAD.MOV.U32 R20, RZ, RZ, R14 ;  /* 0x000000ffff147224 */ /* 0x000fe400078e000e */
[----:B------:R-:W-:Y:S01]  /*174e0*/  IMAD.MOV.U32 R44, RZ, RZ, R41 ;  /* 0x000000ffff2c7224 */ /* 0x000fe200078e0029 */
[----:B------:R-:W3:Y:S01]  /*174f0*/  LDL R14, [R1+0x80] ;  /* 0x00008000010e7983 */ /* 0x000ee20000100800 */
[----:B--2---:R-:W-:-:S02]  /*17500*/  IMAD.MOV.U32 R41, RZ, RZ, R33 ;  /* 0x000000ffff297224 */ /* 0x004fc400078e0021 */
[----:B------:R-:W-:Y:S02]  /*17510*/  IMAD.MOV.U32 R33, RZ, RZ, R21 ;  /* 0x000000ffff217224 */ /* 0x000fe400078e0015 */
[----:B------:R-:W-:Y:S02]  /*17520*/  IMAD.MOV.U32 R21, RZ, RZ, R15 ;  /* 0x000000ffff157224 */ /* 0x000fe400078e000f */
[----:B------:R-:W2:Y:S01]  /*17530*/  LDL R15, [R1+0x118] ;  /* 0x00011800010f7983 */ /* 0x000ea20000100800 */
[----:B------:R-:W-:Y:S02]  /*17540*/  ISETP.GE.AND P2, PT, R84, UR4, PT ;  /* 0x0000000454007c0c */ /* 0x000fe4000bf46270 */
[----:B------:R-:W-:Y:S01]  /*17550*/  ISETP.GE.AND P3, PT, R93, UR4, PT ;  /* 0x000000045d007c0c */ /* 0x000fe2000bf66270 */
[----:B------:R-:W-:Y:S01]  /*17560*/  @!P1 ST.E.64 desc[UR40][R8.64], R66 ;  /* 0x0000004208009985 */ /* 0x000fe2000c101b28 */
[----:B------:R-:W-:Y:S01]  /*17570*/  ISETP.GE.AND P1, PT, R89, UR4, PT ;  /* 0x0000000459007c0c */ /* 0x000fe2000bf26270 */
[----:B------:R-:W-:-:S02]  /*17580*/  IMAD.MOV.U32 R32, RZ, RZ, R13 ;  /* 0x000000ffff207224 */ /* 0x000fc400078e000d */
[----:B------:R0:W-:Y:S06]  /*17590*/  @!P0 ST.E.64 desc[UR40][R10.64], R70 ;  /* 0x000000460a008985 */ /* 0x0001ec000c101b28 */
[----:B------:R-:W-:-:S04]  /*175a0*/  @!P2 LEA R12, P5, R84, R3, 0x2 ;  /* 0x00000003540ca211 */ /* 0x000fc800078a10ff */
[----:B------:R-:W-:Y:S01]  /*175b0*/  @!P2 LEA.HI.X R13, R84, R4, R88, 0x2, P5 ;  /* 0x00000004540da211 */ /* 0x000fe200028f1458 */
[----:B------:R-:W-:Y:S01]  /*175c0*/  IMAD.MOV.U32 R88, RZ, RZ, R68 ;  /* 0x000000ffff587224 */ /* 0x000fe200078e0044 */
[----:B------:R-:W-:Y:S01]  /*175d0*/  ISETP.GE.AND P0, PT, R85, UR4, PT ;  /* 0x0000000455007c0c */ /* 0x000fe2000bf06270 */
[----:B------:R-:W-:Y:S02]  /*175e0*/  IMAD.MOV.U32 R68, RZ, RZ, R52 ;  /* 0x000000ffff447224 */ /* 0x000fe400078e0034 */
[----:B------:R-:W-:Y:S02]  /*175f0*/  IMAD.MOV.U32 R52, RZ, RZ, R48 ;  /* 0x000000ffff347224 */ /* 0x000fe400078e0030 */
[----:B------:R-:W-:Y:S01]  /*17600*/  IMAD.MOV.U32 R48, RZ, RZ, R41 ;  /* 0x000000ffff307224 */ /* 0x000fe200078e0029 */
[----:B------:R1:W-:Y:S01]  /*17610*/  @!P2 ST.E.64 desc[UR40][R12.64], R74 ;  /* 0x0000004a0c00a985 */ /* 0x0003e2000c101b28 */
[----:B------:R-:W-:Y:S01]  /*17620*/  IMAD.MOV.U32 R96, RZ, RZ, R80 ;  /* 0x000000ffff607224 */ /* 0x000fe200078e0050 */
[----:B------:R-:W-:Y:S01]  /*17630*/  ISETP.GE.AND P2, PT, R81, UR4, PT ;  /* 0x0000000451007c0c */ /* 0x000fe2000bf46270 */
[----:B------:R-:W-:-:S02]  /*17640*/  IMAD.MOV.U32 R84, RZ, RZ, R64 ;  /* 0x000000ffff547224 */ /* 0x000fc400078e0040 */
[----:B------:R-:W-:Y:S02]  /*17650*/  IMAD.MOV.U32 R92, RZ, RZ, R72 ;  /* 0x000000ffff5c7224 */ /* 0x000fe400078e0048 */
[----:B------:R-:W-:Y:S01]  /*17660*/  IMAD.MOV.U32 R80, RZ, RZ, R20 ;  /* 0x000000ffff507224 */ /* 0x000fe200078e0014 */
[C---:B------:R-:W-:Y:S01]  /*17670*/  @!P1 LEA R20, P5, R89.reuse, R3, 0x2 ;  /* 0x0000000359149211 */ /* 0x040fe200078a10ff */
[----:B------:R-:W-:Y:S02]  /*17680*/  IMAD.MOV.U32 R72, RZ, RZ, R56 ;  /* 0x000000ffff487224 */ /* 0x000fe400078e0038 */
[----:B------:R-:W-:Y:S02]  /*17690*/  IMAD.MOV.U32 R56, RZ, RZ, R37 ;  /* 0x000000ffff387224 */ /* 0x000fe400078e0025 */
[----:B------:R-:W-:Y:S02]  /*176a0*/  IMAD.MOV.U32 R37, RZ, RZ, R33 ;  /* 0x000000ffff257224 */ /* 0x000fe400078e0021 */
[----:B------:R-:W-:Y:S01]  /*176b0*/  IMAD.MOV.U32 R33, RZ, RZ, R21 ;  /* 0x000000ffff217224 */ /* 0x000fe200078e0015 */
[----:B------:R-:W-:-:S02]  /*176c0*/  @!P1 LEA.HI.X R21, R89, R4, R92, 0x2, P5 ;  /* 0x0000000459159211 */ /* 0x000fc400028f145c */
[----:B0-----:R-:W-:-:S04]  /*176d0*/  @!P2 LEA R10, P5, R81, R3, 0x2 ;  /* 0x00000003510aa211 */ /* 0x001fc800078a10ff */
[----:B------:R-:W-:Y:S01]  /*176e0*/  @!P2 LEA.HI.X R11, R81, R4, R84, 0x2, P5 ;  /* 0x00000004510ba211 */ /* 0x000fe200028f1454 */
[----:B---3--:R-:W-:Y:S01]  /*176f0*/  IMAD.MOV.U32 R41, RZ, RZ, R14 ;  /* 0x000000ffff297224 */ /* 0x008fe200078e000e */
[----:B------:R-:W-:Y:S01]  /*17700*/  @!P3 LEA R14, P4, R93, R3, 0x2 ;  /* 0x000000035d0eb211 */ /* 0x000fe200078810ff */
[----:B--2---:R-:W-:-:S03]  /*17710*/  IMAD.MOV.U32 R64, RZ, RZ, R15 ;  /* 0x000000ffff407224 */ /* 0x004fc600078e000f */
[----:B------:R-:W-:Y:S02]  /*17720*/  @!P3 LEA.HI.X R15, R93, R4, R96, 0x2, P4 ;  /* 0x000000045d0fb211 */ /* 0x000fe400020f1460 */
[----:B------:R-:W-:-:S03]  /*17730*/  @!P0 LEA R8, P4, R85, R3, 0x2 ;  /* 0x0000000355088211 */ /* 0x000fc600078810ff */
[----:B------:R0:W-:Y:S01]  /*17740*/  @!P3 ST.E.64 desc[UR40][R14.64], R78 ;  /* 0x0000004e0e00b985 */ /* 0x0001e2000c101b28 */
[----:B------:R-:W-:Y:S02]  /*17750*/  ISETP.GE.AND P3, PT, R77, UR4, PT ;  /* 0x000000044d007c0c */ /* 0x000fe4000bf66270 */
[----:B------:R-:W-:Y:S01]  /*17760*/  @!P0 LEA.HI.X R9, R85, R4, R88, 0x2, P4 ;  /* 0x0000000455098211 */ /* 0x000fe200020f1458 */
[----:B------:R2:W-:Y:S01]  /*17770*/  @!P1 ST.E.64 desc[UR40][R20.64], R82 ;  /* 0x0000005214009985 */ /* 0x0005e2000c101b28 */
[----:B------:R-:W-:-:S03]  /*17780*/  ISETP.GE.AND P1, PT, R73, UR4, PT ;  /* 0x0000000449007c0c */ /* 0x000fc6000bf26270 */
[----:B------:R3:W-:Y:S01]  /*17790*/  @!P0 ST.E.64 desc[UR40][R8.64], R86 ;  /* 0x0000005608008985 */ /* 0x0007e2000c101b28 */
[----:B------:R-:W-:-:S03]  /*177a0*/  ISETP.GE.AND P0, PT, R69, UR4, PT ;  /* 0x0000000445007c0c */ /* 0x000fc6000bf06270 */
[----:B------:R4:W-:Y:S01]  /*177b0*/  @!P2 ST.E.64 desc[UR40][R10.64], R90 ;  /* 0x0000005a0a00a985 */ /* 0x0009e2000c101b28 */
[----:B------:R-:W-:Y:S02]  /*177c0*/  ISETP.GE.AND P2, PT, R65, UR4, PT ;  /* 0x0000000441007c0c */ /* 0x000fe4000bf46270 */
[----:B-1----:R-:W-:-:S03]  /*177d0*/  @!P3 LEA R12, P4, R77, R3, 0x2 ;  /* 0x000000034d0cb211 */ /* 0x002fc600078810ff */
[-C--:B0-----:R-:W-:Y:S02]  /*177e0*/  @!P1 LEA R14, P5, R73, R3.reuse, 0x2 ;  /* 0x00000003490e9211 */ /* 0x081fe400078a10ff */
[-C--:B------:R-:W-:Y:S02]  /*177f0*/  @!P3 LEA.HI.X R13, R77, R4.reuse, R80, 0x2, P4 ;  /* 0x000000044d0db211 */ /* 0x080fe400020f1450 */
        /* <DEDUP_REMOVED lines=8> */
[----:B------:R-:W-:Y:S02]  /*17880*/  @!P2 LEA.HI.X R9, R65, R4, R68, 0x2, P1 ;  /* 0x000000044109a211 */ /* 0x000fe400008f1444 */
[----:B------:R-:W-:Y:S01]  /*17890*/  ISETP.GE.AND P1, PT, R53, UR4, PT ;  /* 0x0000000435007c0c */ /* 0x000fe2000bf26270 */
[----:B------:R2:W-:Y:S01]  /*178a0*/  @!P0 ST.E.64 desc[UR40][R20.64], R102 ;  /* 0x0000006614008985 */ /* 0x0005e2000c101b28 */
[----:B----4-:R-:W-:-:S03]  /*178b0*/  @!P4 LEA R10, P0, R61, R3, 0x2 ;  /* 0x000000033d0ac211 */ /* 0x010fc600078010ff */
[----:B------:R3:W-:Y:S01]  /*178c0*/  @!P2 ST.E.64 desc[UR40][R8.64], R106 ;  /* 0x0000006a0800a985 */ /* 0x0007e2000c101b28 */
[-C--:B0-----:R-:W-:Y:S02]  /*178d0*/  @!P3 LEA R12, P5, R57, R3.reuse, 0x2 ;  /* 0x00000003390cb211 */ /* 0x081fe400078a10ff */
[----:B------:R-:W-:Y:S02]  /*178e0*/  ISETP.GE.AND P2, PT, R49, UR4, PT ;  /* 0x0000000431007c0c */ /* 0x000fe4000bf46270 */
[-C--:B------:R-:W-:Y:S02]  /*178f0*/  @!P4 LEA.HI.X R11, R61, R4.reuse, R64, 0x2, P0 ;  /* 0x000000043d0bc211 */ /* 0x080fe400000f1440 */
[----:B------:R-:W-:Y:S02]  /*17900*/  ISETP.GE.AND P0, PT, R45, UR4, PT ;  /* 0x000000042d007c0c */ /* 0x000fe4000bf06270 */
[----:B------:R-:W-:Y:S01]  /*17910*/  @!P3 LEA.HI.X R13, R57, R4, R60, 0x2, P5 ;  /* 0x00000004390db211 */ /* 0x000fe200028f143c */
[----:B------:R0:W-:Y:S01]  /*17920*/  @!P4 ST.E.64 desc[UR40][R10.64], R110 ;  /* 0x0000006e0a00c985 */ /* 0x0001e2000c101b28 */
[----:B-1----:R-:W-:-:S03]  /*17930*/  @!P1 LEA R14, P4, R53, R3, 0x2 ;  /* 0x00000003350e9211 */ /* 0x002fc600078810ff */
[----:B------:R1:W-:Y:S01]  /*17940*/  @!P3 ST.E.64 desc[UR40][R12.64], R114 ;  /* 0x000000720c00b985 */ /* 0x0003e2000c101b28 */
[----:B------:R-:W-:Y:S02]  /*17950*/  ISETP.GE.AND P3, PT, R41, UR4, PT ;  /* 0x0000000429007c0c */ /* 0x000fe4000bf66270 */
[-C--:B------:R-:W-:Y:S02]  /*17960*/  @!P1 LEA.HI.X R15, R53, R4.reuse, R56, 0x2, P4 ;  /* 0x00000004350f9211 */ /* 0x080fe400020f1438 */
[-C--:B--2---:R-:W-:Y:S02]  /*17970*/  @!P2 LEA R20, P5, R49, R3.reuse, 0x2 ;  /* 0x000000033114a211 */ /* 0x084fe400078a10ff */
[----:B---3--:R-:W-:Y:S01]  /*17980*/  @!P0 LEA R8, P4, R45, R3, 0x2 ;  /* 0x000000032d088211 */ /* 0x008fe200078810ff */
[----:B------:R2:W-:Y:S01]  /*17990*/  @!P1 ST.E.64 desc[UR40][R14.64], R118 ;  /* 0x000000760e009985 */ /* 0x0005e2000c101b28 */
[----:B------:R-:W-:Y:S02]  /*179a0*/  @!P2 LEA.HI.X R21, R49, R4, R52, 0x2, P5 ;  /* 0x000000043115a211 */ /* 0x000fe400028f1434 */
[----:B------:R-:W-:-:S02]  /*179b0*/  ISETP.GE.AND P1, PT, R37, UR4, PT ;  /* 0x0000000425007c0c */ /* 0x000fc4000bf26270 */
[-C--:B------:R-:W-:Y:S02]  /*179c0*/  @!P0 LEA.HI.X R9, R45, R4.reuse, R48, 0x2, P4 ;  /* 0x000000042d098211 */ /* 0x080fe400020f1430 */
[----:B------:R-:W-:Y:S01]  /*179d0*/  ISETP.GE.AND P4, PT, R24, UR4, PT ;  /* 0x0000000418007c0c */ /* 0x000fe2000bf86270 */
[----:B------:R3:W-:Y:S01]  /*179e0*/  @!P2 ST.E.64 desc[UR40][R20.64], R122 ;  /* 0x0000007a1400a985 */ /* 0x0007e2000c101b28 */
[----:B0-----:R-:W-:Y:S02]  /*179f0*/  @!P3 LEA R10, P5, R41, R3, 0x2 ;  /* 0x00000003290ab211 */ /* 0x001fe400078a10ff */
[----:B------:R-:W-:Y:S01]  /*17a00*/  ISETP.GE.AND P2, PT, R33, UR4, PT ;  /* 0x0000000421007c0c */ /* 0x000fe2000bf46270 */
[----:B------:R0:W-:Y:S01]  /*17a10*/  @!P0 ST.E.64 desc[UR40][R8.64], R126 ;  /* 0x0000007e08008985 */ /* 0x0001e2000c101b28 */
[----:B------:R-:W-:Y:S02]  /*17a20*/  ISETP.GE.AND P0, PT, R29, UR4, PT ;  /* 0x000000041d007c0c */ /* 0x000fe4000bf06270 */
[----:B------:R-:W-:-:S02]  /*17a30*/  @!P3 LEA.HI.X R11, R41, R4, R44, 0x2, P5 ;  /* 0x00000004290bb211 */ /* 0x000fc400028f142c */
[----:B-1----:R-:W-:-:S03]  /*17a40*/  @!P1 LEA R12, P5, R37, R3, 0x2 ;  /* 0x00000003250c9211 */ /* 0x002fc600078a10ff */
[----:B------:R0:W-:Y:S01]  /*17a50*/  @!P3 ST.E.64 desc[UR40][R10.64], R130 ;  /* 0x000000820a00b985 */ /* 0x0001e2000c101b28 */
[CC--:B--2---:R-:W-:Y:S02]  /*17a60*/  @!P4 LEA R14, P3, R24.reuse, R3.reuse, 0x2 ;  /* 0x00000003180ec211 */ /* 0x0c4fe400078610ff */
[-C--:B------:R-:W-:Y:S02]  /*17a70*/  @!P1 LEA.HI.X R13, R37, R4.reuse, R40, 0x2, P5 ;  /* 0x00000004250d9211 */ /* 0x080fe400028f1428 */
[-C--:B---3--:R-:W-:Y:S02]  /*17a80*/  @!P2 LEA R20, P5, R33, R3.reuse, 0x2 ;  /* 0x000000032114a211 */ /* 0x088fe400078a10ff */
[-C--:B------:R-:W-:Y:S02]  /*17a90*/  @!P4 LEA.HI.X R15, R24, R4.reuse, R25, 0x2, P3 ;  /* 0x00000004180fc211 */ /* 0x080fe400018f1419 */
[----:B------:R-:W-:Y:S02]  /*17aa0*/  @!P0 LEA R24, P3, R29, R3, 0x2 ;  /* 0x000000031d188211 */ /* 0x000fe400078610ff */
[----:B------:R-:W-:-:S02]  /*17ab0*/  @!P2 LEA.HI.X R21, R33, R4, R36, 0x2, P5 ;  /* 0x000000042115a211 */ /* 0x000fc400028f1424 */
[----:B------:R-:W-:Y:S01]  /*17ac0*/  @!P0 LEA.HI.X R25, R29, R4, R32, 0x2, P3 ;  /* 0x000000041d198211 */ /* 0x000fe200018f1420 */
[----:B------:R0:W-:Y:S04]  /*17ad0*/  @!P1 ST.E.64 desc[UR40][R12.64], R134 ;  /* 0x000000860c009985 */ /* 0x0001e8000c101b28 */
[----:B------:R0:W-:Y:S04]  /*17ae0*/  @!P4 ST.E.64 desc[UR40][R14.64], R138 ;  /* 0x0000008a0e00c985 */ /* 0x0001e8000c101b28 */
[----:B------:R0:W-:Y:S04]  /*17af0*/  @!P2 ST.E.64 desc[UR40][R20.64], R142 ;  /* 0x0000008e1400a985 */ /* 0x0001e8000c101b28 */
[----:B------:R0:W-:Y:S01]  /*17b00*/  @!P0 ST.E.64 desc[UR40][R24.64], R146 ;  /* 0x0000009218008985 */ /* 0x0001e2000c101b28 */
[----:B------:R-:W-:-:S13]  /*17b10*/  ISETP.GE.AND P0, PT, R28, UR4, PT ;  /* 0x000000041c007c0c */ /* 0x000fda000bf06270 */
[----:B0-----:R-:W-:Y:S05]  /*17b20*/  @P0 BRA `(.L_x_5773) ;  /* 0x00000010004c0947 */ /* 0x001fea0003800000 */
[----:B------:R-:W2:Y:S01]  /*17b30*/  LDL R29, [R1+0xf0] ;  /* 0x0000f000011d7983 */ /* 0x000ea20000100800 */
[----:B------:R-:W-:-:S04]  /*17b40*/  LEA R8, P0, R28, R3, 0x2 ;  /* 0x000000031c087211 */ /* 0x000fc800078010ff */
[----:B--2---:R-:W-:-:S05]  /*17b50*/  LEA.HI.X R9, R28, R4, R29, 0x2, P0 ;  /* 0x000000041c097211 */ /* 0x004fca00000f141d */
[----:B------:R0:W-:Y:S01]  /*17b60*/  ST.E.64 desc[UR40][R8.64], R150 ;  /* 0x0000009608007985 */ /* 0x0001e2000c101b28 */
[----:B------:R-:W-:Y:S05]  /*17b70*/  BRA `(.L_x_5773) ;  /* 0x0000001000387947 */ /* 0x000fea0003800000 */
.L_x_5760:
[----:B------:R-:W4:Y:S01]  /*17b80*/  LDL.LU R10, [R1+0x54] ;  /* 0x00005400010a7983 */ /* 0x000f220000300800 */
[----:B------:R-:W-:Y:S01]  /*17b90*/  ULDC.64 UR6, c[0x0][0xd08] ;  /* 0x0003420000067ab9 */ /* 0x000fe20000000a00 */
[----:B------:R-:W-:Y:S02]  /*17ba0*/  ULDC.64 UR4, c[0x0][0xd00] ;  /* 0x0003400000047ab9 */ /* 0x000fe40000000a00 */
[----:B------:R-:W2:Y:S04]  /*17bb0*/  LDL.LU R0, [R1+0x58] ;  /* 0x0000580001007983 */ /* 0x000ea80000300800 */
[----:B---3--:R-:W3:Y:S01]  /*17bc0*/  LDL R4, [R1+0x4c] ;  /* 0x00004c0001047983 */ /* 0x008ee20000100800 */
[----:B------:R-:W-:Y:S01]  /*17bd0*/  ISETP.NE.U32.AND P1, PT, RZ, UR6, PT ;  /* 0x00000006ff007c0c */ /* 0x000fe2000bf25070 */
[----:B------:R-:W-:Y:S01]  /*17be0*/  IMAD.MOV.U32 R3, RZ, RZ, RZ ;  /* 0x000000ffff037224 */ /* 0x000fe200078e00ff */
[----:B------:R-:W-:-:S02]  /*17bf0*/  ISETP.NE.U32.AND P0, PT, RZ, UR4, PT ;  /* 0x00000004ff007c0c */ /* 0x000fc4000bf05070 */
[----:B------:R-:W-:Y:S02]  /*17c00*/  ISETP.NE.AND.EX P1, PT, RZ, UR7, PT, P1 ;  /* 0x00000007ff007c0c */ /* 0x000fe4000bf25310 */
[----:B------:R-:W-:Y:S02]  /*17c10*/  ISETP.NE.AND.EX P0, PT, RZ, UR5, PT, P0 ;  /* 0x00000005ff007c0c */ /* 0x000fe4000bf05300 */
[----:B----4-:R-:W-:Y:S01]  /*17c20*/  IADD3 R8, P2, R10, UR4, RZ ;  /* 0x000000040a087c10 */ /* 0x010fe2000ff5e0ff */
[----:B------:R-:W-:-:S03]  /*17c30*/  ULDC UR4, c[0x0][0xb88] ;  /* 0x0002e20000047ab9 */ /* 0x000fc60000000800 */
[----:B--2---:R-:W-:-:S05]  /*17c40*/  IADD3.X R9, R0, UR5, RZ, P2, !PT ;  /* 0x0000000500097c10 */ /* 0x004fca00097fe4ff */
[----:B------:R-:W-:Y:S01]  /*17c50*/  @P1 IADD3 R10, P2, R10, UR6, RZ ;  /* 0x000000060a0a1c10 */ /* 0x000fe2000ff5e0ff */
[----:B------:R-:W-:Y:S01]  /*17c60*/  IMAD.U32 R26, RZ, RZ, UR4 ;  /* 0x00000004ff1a7e24 */ /* 0x000fe2000f8e00ff */
[----:B------:R2:W5:Y:S02]  /*17c70*/  @P0 LDG.E R3, desc[UR40][R8.64] ;  /* 0x0000002808030981 */ /* 0x000564000c1e1900 */
[----:B------:R-:W-:-:S05]  /*17c80*/  @P1 IADD3.X R11, R0, UR7, RZ, P2, !PT ;  /* 0x00000007000b1c10 */ /* 0x000fca00097fe4ff */
[----:B------:R2:W5:Y:S01]  /*17c90*/  @P1 LDG.E R26, desc[UR40][R10.64] ;  /* 0x000000280a1a1981 */ /* 0x000562000c1e1900 */
[----:B---3--:R-:W-:Y:S01]  /*17ca0*/  ISETP.NE.AND P2, PT, R4, RZ, PT ;  /* 0x000000ff0400720c */ /* 0x008fe20003f45270 */
[----:B------:R-:W3:-:S12]  /*17cb0*/  S2R R0, SR_TID.X ;  /* 0x0000000000007919 */ /* 0x000ed80000002100 */
[----:B------:R-:W4:Y:S01]  /*17cc0*/  @!P2 LDC R4, c[0x0][0xbd4] ;  /* 0x0002f500ff04ab82 */ /* 0x000f220000000800 */
[----:B---3--:R-:W-:Y:S01]  /*17cd0*/  VIADD R32, R0, 0xffffff80 ;  /* 0xffffff8000207836 */ /* 0x008fe20000000000 */
[----:B----4-:R2:W-:Y:S01]  /*17ce0*/  @!P2 STL [R1+0x4c], R4 ;  /* 0x00004c040100a387 */ /* 0x0105e20000100800 */
[----:B------:R-:W-:-:S03]  /*17cf0*/  ISETP.GT.AND P2, PT, R4, 0x1, PT ;  /* 0x000000010400780c */ /* 0x000fc60003f44270 */
[----:B------:R-:W-:Y:S01]  /*17d00*/  ISETP.GT.AND P3, PT, R32, 0x7f, PT ;  /* 0x0000007f2000780c */ /* 0x000fe20003f64270 */
[----:B------:R-:W-:-:S12]  /*17d10*/  @P1 BRA `(.L_x_5778) ;  /* 0x0000000000101947 */ /* 0x000fd80003800000 */
[----:B------:R-:W-:Y:S05]  /*17d20*/  @!P0 BRA `(.L_x_5778) ;  /* 0x00000000000c8947 */ /* 0x000fea0003800000 */
[----:B--2---:R-:W2:Y:S04]  /*17d30*/  LDG.E R11, desc[UR40][R8.64] ;  /* 0x00000028080b7981 */ /* 0x004ea8000c1e1900 */
[----:B-----5:R-:W2:Y:S02]  /*17d40*/  LDG.E R26, desc[UR40][R8.64+0x4] ;  /* 0x00000428081a7981 */ /* 0x020ea4000c1e1900 */
[----:B--2---:R-:W-:-:S07]  /*17d50*/  IMAD.IADD R26, R26, 0x1, -R11 ;  /* 0x000000011a1a7824 */ /* 0x004fce00078e0a0b */
.L_x_5778:
[----:B--2---:R-:W2:Y:S04]  /*17d60*/  LDL.LU R8, [R1+0x50] ;  /* 0x0000500001087983 */ /* 0x004ea80000300800 */
[----:B------:R-:W3:Y:S01]  /*17d70*/  LDL.LU R0, [R1+0xe8] ;  /* 0x0000e80001007983 */ /* 0x000ee20000300800 */
[----:B------:R-:W-:Y:S01]  /*17d80*/  BSSY B1, `(.L_x_5779) ;  /* 0x0000039000017945 */ /* 0x000fe20003800000 */
[----:B-----5:R-:W-:Y:S02]  /*17d90*/  SHF.R.S32.HI R28, RZ, 0x1f, R3 ;  /* 0x0000001fff1c7819 */ /* 0x020fe40000011403 */
[----:B--2---:R-:W-:Y:S02]  /*17da0*/  SEL R33, R8, RZ, !P0 ;  /* 0x000000ff08217207 */ /* 0x004fe40004000000 */
[----:B---3--:R-:W-:Y:S01]  /*17db0*/  SEL R30, R0, RZ, !P0 ;  /* 0x000000ff001e7207 */ /* 0x008fe20004000000 */
[----:B------:R-:W-:Y:S06]  /*17dc0*/  @P3 BRA `(.L_x_5780) ;  /* 0x0000000000d03947 */ /* 0x000fec0003800000 */
[----:B------:R-:W2:Y:S01]  /*17dd0*/  LDL R8, [R1+0x1c] ;  /* 0x00001c0001087983 */ /* 0x000ea20000100800 */
[----:B------:R-:W3:Y:S01]  /*17de0*/  LDC R37, c[0x0][0xce8] ;  /* 0x00033a00ff257b82 */ /* 0x000ee20000000800 */
[----:B------:R-:W2:Y:S01]  /*17df0*/  S2R R35, SR_TID.X ;  /* 0x0000000000237919 */ /* 0x000ea20000002100 */
[----:B---3--:R-:W-:Y:S01]  /*17e00*/  IMAD R0, R26, R37, RZ ;  /* 0x000000251a007224 */ /* 0x008fe200078e02ff */
[----:B--2---:R-:W-:-:S04]  /*17e10*/  IADD3 R35, R8, -0x80, R35 ;  /* 0xffffff8008237810 */ /* 0x004fc80007ffe023 */
[----:B------:R-:W-:-:S13]  /*17e20*/  ISETP.GE.AND P0, PT, R35, R0, PT ;  /* 0x000000002300720c */ /* 0x000fda0003f06270 */
[----:B------:R-:W-:Y:S05]  /*17e30*/  @P0 BRA `(.L_x_5780) ;  /* 0x0000000000b40947 */ /* 0x000fea0003800000 */
[----:B------:R-:W2:Y:S01]  /*17e40*/  LDL R14, [R1+0x48] ;  /* 0x00004800010e7983 */ /* 0x000ea20000100800 */
[----:B------:R-:W-:Y:S01]  /*17e50*/  ISETP.GT.AND P0, PT, R4, 0x1, PT ;  /* 0x000000010400780c */ /* 0x000fe20003f04270 */
[----:B------:R-:W3:Y:S02]  /*17e60*/  LDC.64 R8, c[0x0][0xca8] ;  /* 0x00032a00ff087b82 */ /* 0x000ee40000000a00 */
[----:B------:R-:W4:Y:S01]  /*17e70*/  LDL.LU R34, [R1+0x64] ;  /* 0x0000640001227983 */ /* 0x000f220000300800 */
[----:B------:R-:W-:Y:S01]  /*17e80*/  IMAD.MOV.U32 R4, RZ, RZ, 0xab8 ;  /* 0x00000ab8ff047424 */ /* 0x000fe200078e00ff */
[----:B------:R-:W-:Y:S01]  /*17e90*/  ISETP.NE.AND P1, PT, R37, 0x1, PT ;  /* 0x000000012500780c */ /* 0x000fe20003f25270 */
[----:B------:R-:W-:-:S03]  /*17ea0*/  IMAD.MOV.U32 R27, RZ, RZ, R35 ;  /* 0x000000ffff1b7224 */ /* 0x000fc600078e0023 */
[----:B------:R-:W-:-:S04]  /*17eb0*/  SEL R4, R4, 0xa78, P0 ;  /* 0x00000a7804047807 */ /* 0x000fc80000000000 */
[----:B------:R-:W5:Y:S08]  /*17ec0*/  LDC.64 R20, c[0x0][R4+0x220] ;  /* 0x0000880004147b82 */ /* 0x000f700000000a00 */
[----:B------:R-:W2:Y:S08]  /*17ed0*/  LDC.64 R24, c[0x0][R4+0x218] ;  /* 0x0000860004187b82 */ /* 0x000eb00000000a00 */
[----:B------:R-:W0:Y:S08]  /*17ee0*/  LDC.64 R12, c[0x0][R4+0x228] ;  /* 0x00008a00040c7b82 */ /* 0x000e300000000a00 */
[----:B------:R-:W1:Y:S08]  /*17ef0*/  @P1 LDC R0, c[0x0][0xcec] ;  /* 0x00033b00ff001b82 */ /* 0x000e700000000800 */
[----:B------:R-:W0:Y:S08]  /*17f00*/  LDC.64 R10, c[0x0][R4+0x210] ;  /* 0x00008400040a7b82 */ /* 0x000e300000000a00 */
[----:B------:R-:W0:Y:S01]  /*17f10*/  @P1 LDC R31, c[0x0][0xcf0] ;  /* 0x00033c00ff1f1b82 */ /* 0x000e220000000800 */
[----:B-1----:R-:W-:-:S07]  /*17f20*/  @P1 IMAD.HI.U32 R0, R35, R0, RZ ;  /* 0x0000000023001227 */ /* 0x002fce00078e00ff */
[----:B---3--:R-:W1:Y:S01]  /*17f30*/  @!P0 LDC R8, c[0x0][0xc50] ;  /* 0x00031400ff088b82 */ /* 0x008e620000000800 */
[----:B-----5:R-:W-:-:S07]  /*17f40*/  IMAD R21, R21, R33, RZ ;  /* 0x0000002115157224 */ /* 0x020fce00078e02ff */
[----:B------:R-:W3:Y:S01]  /*17f50*/  @!P0 LDC R9, c[0x0][0xc54] ;  /* 0x00031500ff098b82 */ /* 0x000ee20000000800 */
[----:B0-----:R-:W-:Y:S01]  /*17f60*/  @P1 SHF.R.U32.HI R27, RZ, R31, R0 ;  /* 0x0000001fff1b1219 */ /* 0x001fe20000011600 */
[----:B------:R-:W-:-:S04]  /*17f70*/  IMAD R31, R20, R30, R21 ;  /* 0x0000001e141f7224 */ /* 0x000fc800078e0215 */
[----:B------:R-:W-:Y:S02]  /*17f80*/  IMAD.MOV R0, RZ, RZ, -R27 ;  /* 0x000000ffff007224 */ /* 0x000fe400078e0a1b */
[-C--:B--2---:R-:W-:Y:S02]  /*17f90*/  IMAD R29, R25, R14.reuse, RZ ;  /* 0x0000000e191d7224 */ /* 0x084fe400078e02ff */
[----:B------:R-:W-:Y:S01]  /*17fa0*/  IMAD.WIDE.U32 R24, R24, R14, RZ ;  /* 0x0000000e18187225 */ /* 0x000fe200078e00ff */
[----:B----4-:R-:W-:-:S03]  /*17fb0*/  SEL R21, R34, RZ, P0 ;  /* 0x000000ff22157207 */ /* 0x010fc60000000000 */
[----:B------:R-:W-:-:S04]  /*17fc0*/  IMAD.WIDE.U32 R14, R20, R33, RZ ;  /* 0x00000021140e7225 */ /* 0x000fc800078e00ff */
[----:B------:R-:W-:Y:S01]  /*17fd0*/  IMAD.IADD R29, R25, 0x1, R29 ;  /* 0x00000001191d7824 */ /* 0x000fe200078e021d */
[----:B------:R-:W-:Y:S01]  /*17fe0*/  IADD3 R24, P1, P3, R14, R24, R3 ;  /* 0x000000180e187210 */ /* 0x000fe20007b3e003 */
[----:B------:R-:W-:Y:S02]  /*17ff0*/  IMAD.IADD R31, R15, 0x1, R31 ;  /* 0x000000010f1f7824 */ /* 0x000fe400078e021f */
[-C--:B------:R-:W-:Y:S02]  /*18000*/  IMAD R25, R13, R21.reuse, RZ ;  /* 0x000000150d197224 */ /* 0x080fe400078e02ff */
[----:B------:R-:W-:-:S04]  /*18010*/  IMAD.WIDE.U32 R12, R12, R21, RZ ;  /* 0x000000150c0c7225 */ /* 0x000fc800078e00ff */
[----:B------:R-:W-:Y:S01]  /*18020*/  IMAD R15, R37, R0, R35 ;  /* 0x00000000250f7224 */ /* 0x000fe200078e0223 */
[----:B------:R-:W-:Y:S01]  /*18030*/  IADD3.X R0, R31, R29, R28, P1, P3 ;  /* 0x0000001d1f007210 */ /* 0x000fe20000fe641c */
[----:B------:R-:W-:Y:S01]  /*18040*/  IMAD.IADD R25, R13, 0x1, R25 ;  /* 0x000000010d197824 */ /* 0x000fe200078e0219 */
[----:B------:R-:W-:Y:S02]  /*18050*/  IADD3 R12, P0, P1, R27, R24, R12 ;  /* 0x000000181b0c7210 */ /* 0x000fe4000791e00c */
[----:B------:R-:W-:Y:S02]  /*18060*/  SHF.R.S32.HI R27, RZ, 0x1f, R27 ;  /* 0x0000001fff1b7819 */ /* 0x000fe4000001141b */
[----:B------:R-:W-:Y:S02]  /*18070*/  SHF.R.S32.HI R21, RZ, 0x1f, R15 ;  /* 0x0000001fff157819 */ /* 0x000fe4000001140f */
[----:B------:R-:W-:Y:S01]  /*18080*/  IADD3.X R13, R27, R0, R25, P0, P1 ;  /* 0x000000001b0d7210 */ /* 0x000fe200007e2419 */
[----:B------:R-:W-:-:S04]  /*18090*/  IMAD R0, R11, R15, RZ ;  /* 0x0000000f0b007224 */ /* 0x000fc800078e02ff */
[C---:B------:R-:W-:Y:S02]  /*180a0*/  IMAD R21, R10.reuse, R21, R0 ;  /* 0x000000150a157224 */ /* 0x040fe400078e0200 */
[----:B------:R-:W-:-:S04]  /*180b0*/  IMAD.WIDE.U32 R10, R10, R15, R12 ;  /* 0x0000000f0a0a7225 */ /* 0x000fc800078e000c */
[----:B------:R-:W-:Y:S01]  /*180c0*/  IMAD.IADD R0, R11, 0x1, R21 ;  /* 0x000000010b007824 */ /* 0x000fe200078e0215 */
[----:B-1----:R-:W-:Y:S01]  /*180d0*/  LEA R8, P0, R10, R8, 0x2 ;  /* 0x000000080a087211 */ /* 0x002fe200078010ff */
[----:B------:R-:W-:-:S03]  /*180e0*/  IMAD.MOV.U32 R11, RZ, RZ, -0x800000 ;  /* 0xff800000ff0b7424 */ /* 0x000fc600078e00ff */
[----:B---3--:R-:W-:-:S05]  /*180f0*/  LEA.HI.X R9, R10, R9, R0, 0x2, P0 ;  /* 0x000000090a097211 */ /* 0x008fca00000f1400 */
[----:B------:R2:W-:Y:S04]  /*18100*/  STG.E desc[UR40][R8.64], R11 ;  /* 0x0000000b08007986 */ /* 0x0005e8000c101928 */
.L_x_5780:
[----:B------:R-:W-:Y:S05]  /*18110*/  BSYNC B1 ;  /* 0x0000000000017941 */ /* 0x000fea0003800000 */
.L_x_5779:
[----:B------:R-:W-:Y:S05]  /*18120*/  @P2 BRA `(.L_x_5773) ;  /* 0x0000000800cc2947 */ /* 0x000fea0003800000 */
[----:B------:R-:W3:Y:S01]  /*18130*/  LDL.LU R12, [R1+0x48] ;  /* 0x00004800010c7983 */ /* 0x000ee20000300800 */
[----:B------:R-:W4:Y:S01]  /*18140*/  LDC R21, c[0x0][0xce8] ;  /* 0x00033a00ff157b82 */ /* 0x000f220000000800 */
[----:B------:R-:W-:Y:S02]  /*18150*/  ULDC.64 UR4, c[0x0][0xba0] ;  /* 0x0002e80000047ab9 */ /* 0x000fe40000000a00 */
[----:B------:R-:W5:Y:S01]  /*18160*/  LDL R24, [R1+0x1c] ;  /* 0x00001c0001187983 */ /* 0x000f620000100800 */
[----:B--2---:R-:W-:Y:S01]  /*18170*/  SHF.R.S32.HI R9, RZ, 0x1f, R32 ;  /* 0x0000001fff097819 */ /* 0x004fe20000011420 */
[----:B------:R-:W-:-:S03]  /*18180*/  IMAD R0, R28, UR4, RZ ;  /* 0x000000041c007c24 */ /* 0x000fc6000f8e02ff */
[----:B------:R-:W-:Y:S01]  /*18190*/  LEA.HI R10, R9, R32, RZ, 0x3 ;  /* 0x00000020090a7211 */ /* 0x000fe200078f18ff */
[C---:B------:R-:W-:Y:S02]  /*181a0*/  IMAD R11, R3.reuse, UR5, R0 ;  /* 0x00000005030b7c24 */ /* 0x040fe4000f8e0200 */
[----:B------:R-:W-:Y:S01]  /*181b0*/  IMAD.WIDE.U32 R8, R3, UR4, RZ ;  /* 0x0000000403087c25 */ /* 0x000fe2000f8e00ff */
[----:B------:R-:W-:Y:S01]  /*181c0*/  LOP3.LUT R13, R10, 0xfffffff8, RZ, 0xc0, !PT ;  /* 0xfffffff80a0d7812 */ /* 0x000fe200078ec0ff */
[----:B------:R-:W-:Y:S01]  /*181d0*/  ULDC.64 UR4, c[0x0][0xbe8] ;  /* 0x0002fa0000047ab9 */ /* 0x000fe20000000a00 */
[----:B------:R-:W-:Y:S01]  /*181e0*/  SHF.R.S32.HI R10, RZ, 0x3, R10 ;  /* 0x00000003ff0a7819 */ /* 0x000fe2000001140a */
[----:B------:R-:W-:Y:S02]  /*181f0*/  IMAD.IADD R9, R9, 0x1, R11 ;  /* 0x0000000109097824 */ /* 0x000fe400078e020b */
[----:B------:R-:W-:-:S04]  /*18200*/  IMAD.IADD R13, R32, 0x1, -R13 ;  /* 0x00000001200d7824 */ /* 0x000fc800078e0a0d */
[----:B------:R-:W-:Y:S01]  /*18210*/  IMAD R0, R13, 0x20, R10 ;  /* 0x000000200d007824 */ /* 0x000fe200078e020a */
[----:B----4-:R-:W-:-:S13]  /*18220*/  ISETP.NE.AND P0, PT, R21, 0x1, PT ;  /* 0x000000011500780c */ /* 0x010fda0003f05270 */
[----:B------:R-:W2:Y:S08]  /*18230*/  @P0 LDC R4, c[0x0][0xcec] ;  /* 0x00033b00ff040b82 */ /* 0x000eb00000000800 */
[----:B------:R-:W4:Y:S01]  /*18240*/  @P0 LDC R15, c[0x0][0xcf0] ;  /* 0x00033c00ff0f0b82 */ /* 0x000f220000000800 */
[----:B---3--:R-:W-:-:S04]  /*18250*/  IMAD.WIDE.U32 R8, R12, UR4, R8 ;  /* 0x000000040c087c25 */ /* 0x008fc8000f8e0008 */
[----:B-----5:R-:W-:Y:S02]  /*18260*/  IMAD.IADD R13, R24, 0x1, R0 ;  /* 0x00000001180d7824 */ /* 0x020fe400078e0200 */
[----:B------:R-:W-:Y:S01]  /*18270*/  IMAD R9, R12, UR5, R9 ;  /* 0x000000050c097c24 */ /* 0x000fe2000f8e0209 */
[----:B------:R-:W-:Y:S01]  /*18280*/  ULDC.64 UR4, c[0x0][0xbf0] ;  /* 0x0002fc0000047ab9 */ /* 0x000fe20000000a00 */
[----:B--2---:R-:W-:-:S04]  /*18290*/  @P0 IMAD.HI.U32 R0, R13, R4, RZ ;  /* 0x000000040d000227 */ /* 0x004fc800078e00ff */
[----:B------:R-:W-:Y:S01]  /*182a0*/  IMAD.MOV.U32 R3, RZ, RZ, R13 ;  /* 0x000000ffff037224 */ /* 0x000fe200078e000d */
[----:B----4-:R-:W-:Y:S01]  /*182b0*/  @P0 SHF.R.U32.HI R3, RZ, R15, R0 ;  /* 0x0000000fff030219 */ /* 0x010fe20000011600 */
[----:B------:R-:W-:Y:S02]  /*182c0*/  IMAD R4, R30, UR4, RZ ;  /* 0x000000041e047c24 */ /* 0x000fe4000f8e02ff */
[----:B------:R-:W-:Y:S01]  /*182d0*/  IMAD.WIDE.U32 R8, R33, UR4, R8 ;  /* 0x0000000421087c25 */ /* 0x000fe2000f8e0008 */
[----:B------:R-:W-:-:S03]  /*182e0*/  SHF.R.S32.HI R0, RZ, 0x1f, R3 ;  /* 0x0000001fff007819 */ /* 0x000fc60000011403 */
[----:B------:R-:W-:Y:S01]  /*182f0*/  IMAD R11, R33, UR5, R4 ;  /* 0x00000005210b7c24 */ /* 0x000fe2000f8e0204 */
[----:B------:R-:W-:Y:S01]  /*18300*/  ULDC.64 UR4, c[0x0][0xbe0] ;  /* 0x0002f80000047ab9 */ /* 0x000fe20000000a00 */
        /* <DEDUP_REMOVED lines=15> */
[----:B------:R-:W-:Y:S01]  /*18400*/  UMOV UR4, 0xffffffff ;  /* 0xffffffff00047882 */ /* 0x000fe20000000000 */
[----:B------:R-:W-:-:S03]  /*18410*/  VIADD R9, R214, 0xc0 ;  /* 0x000000c0d6097836 */ /* 0x000fc60000000000 */
[----:B------:R-:W-:Y:S02]  /*18420*/  LEA.HI.X R4, R8, UR5, R3, 0x1, P0 ;  /* 0x0000000508047c11 */ /* 0x000fe400080f0c03 */
[----:B------:R-:W-:Y:S01]  /*18430*/  SHF.R.S32.HI R20, RZ, 0x1f, R9 ;  /* 0x0000001fff147819 */ /* 0x000fe20000011409 */
[----:B------:R-:W-:Y:S06]  /*18440*/  BRA.DIV UR4, `(.L_x_5781) ;  /* 0x000000b204487947 */ /* 0x000fec000b800000 */
[----:B------:R2:W3:Y:S04]  /*18450*/  SHFL.IDX PT, R3, R4, RZ, 0x181f ;  /* 0x00181fff04037589 */ /* 0x0004e800000e0000 */
[----:B------:R2:W4:Y:S02]  /*18460*/  SHFL.IDX PT, R14, R0, RZ, 0x181f ;  /* 0x00181fff000e7589 */ /* 0x00052400000e0000 */
.L_x_6018:
[----:B------:R-:W-:Y:S01]  /*18470*/  IMAD R21, R26, R21, RZ ;  /* 0x000000151a157224 */ /* 0x000fe200078e02ff */
[----:B------:R-:W-:Y:S01]  /*18480*/  BSSY B1, `(.L_x_5782) ;  /* 0x000001c000017945 */ /* 0x000fe20003800000 */
[----:B------:R-:W-:-:S05]  /*18490*/  IMAD.IADD R10, R10, 0x1, R24 ;  /* 0x000000010a0a7824 */ /* 0x000fca00078e0218 */
[----:B------:R-:W-:-:S13]  /*184a0*/  ISETP.GE.AND P0, PT, R10, R21, PT ;  /* 0x000000150a00720c */ /* 0x000fda0003f06270 */
[----:B------:R-:W-:Y:S05]  /*184b0*/  @P0 BRA `(.L_x_5783) ;  /* 0x0000000000600947 */ /* 0x000fea0003800000 */
        /* <DEDUP_REMOVED lines=9> */
[----:B------:R-:W-:-:S03]  /*18550*/  SHF.R.S32.HI R28, RZ, 0x1f, R28 ;  /* 0x0000001fff1c7819 */ /* 0x000fc6000001141c */
[----:B----4-:R-:W-:-:S04]  /*18560*/  @!P3 LEA R12, P5, R214, R14, 0x1 ;  /* 0x0000000ed60cb211 */ /* 0x010fc800078a08ff */
[CC--:B---3--:R-:W-:Y:S01]  /*18570*/  @!P3 LEA.HI.X R13, R214.reuse, R3.reuse, R11, 0x1, P5 ;  /* 0x00000003d60db211 */ /* 0x0c8fe200028f0c0b */
[----:B------:R-:W-:Y:S01]  /*18580*/  VIADD R11, R214, 0x80 ;  /* 0x00000080d60b7836 */ /* 0x000fe20000000000 */
[CC--:B------:R-:W-:Y:S02]  /*18590*/  @!P2 LEA R24, P4, R15.reuse, R14.reuse, 0x1 ;  /* 0x0000000e0f18a211 */ /* 0x0c0fe400078808ff */
[-C--:B------:R-:W-:Y:S01]  /*185a0*/  @!P1 LEA R26, P5, R8, R14.reuse, 0x1 ;  /* 0x0000000e081a9211 */ /* 0x080fe200078a08ff */
[----:B------:R3:W-:Y:S01]  /*185b0*/  @!P3 ST.E.128 desc[UR40][R12.64], RZ ;  /* 0x000000ff0c00b985 */ /* 0x0007e2000c101d28 */
[----:B------:R-:W-:Y:S02]  /*185c0*/  SHF.R.S32.HI R11, RZ, 0x1f, R11 ;  /* 0x0000001fff0b7819 */ /* 0x000fe4000001140b */
[----:B------:R-:W-:Y:S02]  /*185d0*/  @!P2 LEA.HI.X R25, R15, R3, R28, 0x1, P4 ;  /* 0x000000030f19a211 */ /* 0x000fe400020f0c1c */
[----:B------:R-:W-:-:S02]  /*185e0*/  @!P0 LEA R14, P4, R9, R14, 0x1 ;  /* 0x0000000e090e8211 */ /* 0x000fc400078808ff */
[-C--:B------:R-:W-:Y:S01]  /*185f0*/  @!P1 LEA.HI.X R27, R8, R3.reuse, R11, 0x1, P5 ;  /* 0x00000003081b9211 */ /* 0x080fe200028f0c0b */
[----:B------:R3:W-:Y:S01]  /*18600*/  @!P2 ST.E.128 desc[UR40][R24.64], RZ ;  /* 0x000000ff1800a985 */ /* 0x0007e2000c101d28 */
[----:B------:R-:W-:-:S03]  /*18610*/  @!P0 LEA.HI.X R15, R9, R3, R20, 0x1, P4 ;  /* 0x00000003090f8211 */ /* 0x000fc600020f0c14 */
[----:B------:R3:W-:Y:S04]  /*18620*/  @!P1 ST.E.128 desc[UR40][R26.64], RZ ;  /* 0x000000ff1a009985 */ /* 0x0007e8000c101d28 */
[----:B------:R3:W-:Y:S02]  /*18630*/  @!P0 ST.E.128 desc[UR40][R14.64], RZ ;  /* 0x000000ff0e008985 */ /* 0x0007e4000c101d28 */
.L_x_5783:
[----:B------:R-:W-:Y:S05]  /*18640*/  BSYNC B1 ;  /* 0x0000000000017941 */ /* 0x000fea0003800000 */
.L_x_5782:
[----:B------:R-:W-:-:S03]  /*18650*/  UMOV UR4, 0xffffffff ;  /* 0xffffffff00047882 */ /* 0x000fc60000000000 */
[----:B------:R-:W-:Y:S05]  /*18660*/  BRA.DIV UR4, `(.L_x_5784) ;  /* 0x000000ae04f47947 */ /* 0x000fea000b800000 */
[----:B---3--:R3:W0:Y:S04]  /*18670*/  SHFL.IDX PT, R3, R4, 0x1, 0x181f ;  /* 0x00381f0004037f89 */ /* 0x00862800000e0000 */
[----:B----4-:R3:W4:Y:S02]  /*18680*/  SHFL.IDX PT, R14, R0, 0x1, 0x181f ;  /* 0x00381f00000e7f89 */ /* 0x01072400000e0000 */
.L_x_6022:
        /* <DEDUP_REMOVED lines=16> */
[CC--:B----4-:R-:W-:Y:S02]  /*18790*/  @!P3 LEA R12, P5, R214.reuse, R14.reuse, 0x1 ;  /* 0x0000000ed60cb211 */ /* 0x0d0fe400078a08ff */
[-C--:B------:R-:W-:Y:S02]  /*187a0*/  @!P2 LEA R24, P4, R15, R14.reuse, 0x1 ;  /* 0x0000000e0f18a211 */ /* 0x080fe400078808ff */
[----:B0-----:R-:W-:Y:S02]  /*187b0*/  @!P3 LEA.HI.X R13, R214, R3, R26, 0x1, P5 ;  /* 0x00000003d60db211 */ /* 0x001fe400028f0c1a */
[----:B------:R-:W-:-:S02]  /*187c0*/  @!P1 LEA R26, P5, R11, R14, 0x1 ;  /* 0x0000000e0b1a9211 */ /* 0x000fc400078a08ff */
[-C--:B------:R-:W-:Y:S01]  /*187d0*/  @!P2 LEA.HI.X R25, R15, R3.reuse, R29, 0x1, P4 ;  /* 0x000000030f19a211 */ /* 0x080fe200020f0c1d */
[----:B------:R0:W-:Y:S01]  /*187e0*/  @!P3 ST.E.128 desc[UR40][R12.64], RZ ;  /* 0x000000ff0c00b985 */ /* 0x0001e2000c101d28 */
[----:B------:R-:W-:Y:S02]  /*187f0*/  @!P0 LEA R14, P4, R9, R14, 0x1 ;  /* 0x0000000e090e8211 */ /* 0x000fe400078808ff */
[-C--:B------:R-:W-:Y:S01]  /*18800*/  @!P1 LEA.HI.X R27, R11, R3.reuse, R28, 0x1, P5 ;  /* 0x000000030b1b9211 */ /* 0x080fe200028f0c1c */
[----:B------:R0:W-:Y:S01]  /*18810*/  @!P2 ST.E.128 desc[UR40][R24.64], RZ ;  /* 0x000000ff1800a985 */ /* 0x0001e2000c101d28 */
[----:B------:R-:W-:-:S03]  /*18820*/  @!P0 LEA.HI.X R15, R9, R3, R20, 0x1, P4 ;  /* 0x00000003090f8211 */ /* 0x000fc600020f0c14 */
[----:B------:R0:W-:Y:S04]  /*18830*/  @!P1 ST.E.128 desc[UR40][R26.64], RZ ;  /* 0x000000ff1a009985 */ /* 0x0001e8000c101d28 */
[----:B------:R0:W-:Y:S02]  /*18840*/  @!P0 ST.E.128 desc[UR40][R14.64], RZ ;  /* 0x000000ff0e008985 */ /* 0x0001e4000c101d28 */
.L_x_5786:
[----:B------:R-:W-:Y:S05]  /*18850*/  BSYNC B1 ;  /* 0x0000000000017941 */ /* 0x000fea0003800000 */
.L_x_5785:
[----:B------:R-:W-:-:S03]  /*18860*/  UMOV UR4, 0xffffffff ;  /* 0xffffffff00047882 */ /* 0x000fc60000000000 */
[----:B------:R-:W-:Y:S05]  /*18870*/  BRA.DIV UR4, `(.L_x_5787) ;  /* 0x000000ae04b87947 */ /* 0x000fea000b800000 */
[----:B0-----:R0:W0:Y:S04]  /*18880*/  SHFL.IDX PT, R3, R4, 0x2, 0x181f ;  /* 0x00581f0004037f89 */ /* 0x00102800000e0000 */
[----:B----4-:R4:W0:Y:S02]  /*18890*/  SHFL.IDX PT, R14, R0, 0x2, 0x181f ;  /* 0x00581f00000e7f89 */ /* 0x01082400000e0000 */
.L_x_6026:
        /* <DEDUP_REMOVED lines=16> */
[CC--:B0-----:R-:W-:Y:S02]  /*189a0*/  @!P3 LEA R12, P5, R214.reuse, R14.reuse, 0x1 ;  /* 0x0000000ed60cb211 */ /* 0x0c1fe400078a08ff */
[-C--:B------:R-:W-:Y:S02]  /*189b0*/  @!P2 LEA R24, P4, R15, R14.reuse, 0x1 ;  /* 0x0000000e0f18a211 */ /* 0x080fe400078808ff */
[----:B------:R-:W-:Y:S02]  /*189c0*/  @!P3 LEA.HI.X R13, R214, R3, R26, 0x1, P5 ;  /* 0x00000003d60db211 */ /* 0x000fe400028f0c1a */
        /* <DEDUP_REMOVED lines=9> */
.L_x_5789:
[----:B------:R-:W-:Y:S05]  /*18a60*/  BSYNC B1 ;  /* 0x0000000000017941 */ /* 0x000fea0003800000 */
.L_x_5788:
[----:B------:R-:W-:-:S03]  /*18a70*/  UMOV UR4, 0xffffffff ;  /* 0xffffffff00047882 */ /* 0x000fc60000000000 */
[----:B------:R-:W-:Y:S05]  /*18a80*/  BRA.DIV UR4, `(.L_x_5790) ;  /* 0x000000ae047c7947 */ /* 0x000fea000b800000 */
[----:B0-----:R0:W0:Y:S04]  /*18a90*/  SHFL.IDX PT, R3, R4, 0x3, 0x181f ;  /* 0x00781f0004037f89 */ /* 0x00102800000e0000 */
[----:B------:R0:W0:Y:S02]  /*18aa0*/  SHFL.IDX PT, R14, R0, 0x3, 0x181f ;  /* 0x00781f00000e7f89 */ /* 0x00002400000e0000 */
.L_x_6030:
[----:B0-234-:R-:W-:-:S05]  /*18ab0*/  VIADD R0, R10, 0x60 ;  /* 0x000000600a007836 */ /* 0x01dfca0000000000 */
        /* <DEDUP_REMOVED lines=12> */
[----:B------:R-:W-:-:S04]  /*18b80*/  @!P3 LEA R10, P5, R214, R14, 0x1 ;  /* 0x0000000ed60ab211 */ /* 0x000fc800078a08ff */
[CC--:B------:R-:W-:Y:S01]  /*18b90*/  @!P3 LEA.HI.X R11, R214.reuse, R3.reuse, R8, 0x1, P5 ;  /* 0x00000003d60bb211 */ /* 0x0c0fe200028f0c08 */
        /* <DEDUP_REMOVED lines=12> */
.L_x_5773:
[----:B------:R-:W-:Y:S05]  /*18c60*/  BSYNC B0 ;  /* 0x0000000000007941 */ /* 0x000fea0003800000 */
.L_x_5759:
[----:B------:R-:W-:Y:S02]  /*18c70*/  ULDC UR4, c[0x0][0xd3c] ;  /* 0x00034f0000047ab9 */ /* 0x000fe40000000800 */
[----:B------:R-:W-:-:S13]  /*18c80*/  ISETP.GE.AND P0, PT, R7, UR4, PT ;  /* 0x0000000407007c0c */ /* 0x000fda000bf06270 */
[----:B------:R-:W-:Y:S05]  /*18c90*/  @!P0 BRA `(.L_x_5791) ;  /* 0xfffffe8800f08947 */ /* 0x000fea000383ffff */
[----:B------:R-:W-:Y:S05]  /*18ca0*/  BRA `(.L_x_5629) ;  /* 0x0000009400207947 */ /* 0x000fea0003800000 */
.L_x_5627:
        /* <DEDUP_REMOVED lines=20> */
.L_x_5792:
        /* <DEDUP_REMOVED lines=43> */
.L_x_5796:
        /* <DEDUP_REMOVED lines=39> */
.L_x_5794:
        /* <DEDUP_REMOVED lines=12> */
.L_x_5797:
        /* <DEDUP_REMOVED lines=63> */
.L_x_5798:
        /* <DEDUP_REMOVED lines=61> */
.L_x_5799:
[----:B01----:R-:W-:-:S05]  /*19b90*/  LOP3.LUT R3, RZ, R2, RZ, 0x33, !PT ;  /* 0x00000002ff037212 */ /* 0x003fca00078e33ff */
[----:B------:R-:W-:-:S05]  /*19ba0*/  IMAD.IADD R2, R4, 0x1, R3 ;  /* 0x0000000104027824 */ /* 0x000fca00078e0203 */
[----:B------:R1:W-:Y:S01]  /*19bb0*/  STL [R1+0x4], R2 ;  /* 0x0000040201007387 */ /* 0x0003e20000100800 */
[----:B------:R-:W-:Y:S05]  /*19bc0*/  BRA `(.L_x_5800) ;  /* 0x0000000000107947 */ /* 0x000fea0003800000 */
.L_x_5795:
[----:B------:R-:W-:Y:S01]  /*19bd0*/  IMAD.U32 R2, RZ, RZ, UR6 ;  /* 0x00000006ff027e24 */ /* 0x000fe2000f8e00ff */
[----:B------:R0:W-:Y:S04]  /*19be0*/  STL [R1+0x4], RZ ;  /* 0x000004ff01007387 */ /* 0x0001e80000100800 */
[----:B------:R0:W-:Y:S04]  /*19bf0*/  STL [R1+0x8], RZ ;  /* 0x000008ff01007387 */ /* 0x0001e80000100800 */
[----:B------:R0:W-:Y:S02]  /*19c00*/  STL [R1], R2 ;  /* 0x0000000201007387 */ /* 0x0001e40000100800 */
.L_x_5800:
        /* <DEDUP_REMOVED lines=10> */
.L_x_5793:
        /* <DEDUP_REMOVED lines=8> */
[----:B------:R-:W4:Y:S01]  /*19d30*/  S2UR UR5, SR_CgaCtaId ;  /* 0x00000000000579c3 */ /* 0x000f220000008800 */
[C---:B--2---:R-:W-:Y:S01]  /*19d40*/  IMAD.SHL.U32 R0, R6.reuse, 0x8, RZ ;  /* 0x0000000806007824 */ /* 0x044fe200078e00ff */
[----:B------:R-:W-:Y:S01]  /*19d50*/  LOP3.LUT R4, R6, 0x7f, RZ, 0xc0, !PT ;  /* 0x0000007f06047812 */ /* 0x000fe200078ec0ff */
[----:B------:R-:W-:Y:S01]  /*19d60*/  UMOV UR4, 0x400 ;  /* 0x0000040000047882 */ /* 0x000fe20000000000 */
[----:B------:R-:W-:Y:S01]  /*19d70*/  BSSY B8, `(.L_x_5801) ;  /* 0x0000803000087945 */ /* 0x000fe20003800000 */
[----:B------:R-:W-:Y:S01]  /*19d80*/  IMAD.MOV.U32 R19, RZ, RZ, RZ ;  /* 0x000000ffff137224 */ /* 0x000fe200078e00ff */
[----:B------:R-:W-:Y:S01]  /*19d90*/  LOP3.LUT R3, R0, 0x1f8, RZ, 0xc0, !PT ;  /* 0x000001f800037812 */ /* 0x000fe200078ec0ff */
[----:B01----:R-:W-:Y:S01]  /*19da0*/  IMAD.SHL.U32 R2, R4, 0x8, RZ ;  /* 0x0000000804027824 */ /* 0x003fe200078e00ff */
        /* <DEDUP_REMOVED lines=10> */
[----:B----4-:R-:W-:-:S06]  /*19e50*/  ULEA UR4, UR5, UR4, 0x18 ;  /* 0x0000000405047291 */ /* 0x010fcc000f8ec03f */
        /* <DEDUP_REMOVED lines=8> */
[C---:B-1----:R-:W-:Y:S02]  /*19ee0*/  LOP3.LUT R2, R0.reuse, 0x80, RZ, 0xfc, !PT ;  /* 0x0000008000027812 */ /* 0x042fe400078efcff */
[----:B------:R-:W-:-:S07]  /*19ef0*/  LOP3.LUT R0, R0, 0xc0, RZ, 0xfc, !PT ;  /* 0x000000c000007812 */ /* 0x000fce00078efcff */
.L_x_5951:
[----:B--2---:R-:W2:Y:S01]  /*19f00*/  LDL R0, [R1+0xc] ;  /* 0x00000c0001007983 */ /* 0x004ea20000100800 */
[----:B-1----:R-:W2:Y:S01]  /*19f10*/  LDC.64 R2, c[0x0][0xd88] ;  /* 0x00036200ff027b82 */ /* 0x002ea20000000a00 */
[----:B------:R-:W-:Y:S05]  /*19f20*/  YIELD ;  /* 0x0000000000007946 */ /* 0x000fea0003800000 */
[----:B------:R-:W-:Y:S01]  /*19f30*/  ULDC.64 UR4, c[0x0][0xb20] ;  /* 0x0002c80000047ab9 */ /* 0x000fe20000000a00 */
[----:B---3--:R-:W-:Y:S02]  /*19f40*/  CS2R R8, SRZ ;  /* 0x0000000000087805 */ /* 0x008fe4000001ff00 */
[----:B------:R-:W-:Y:S01]  /*19f50*/  ISETP.NE.U32.AND P0, PT, RZ, UR4, PT ;  /* 0x00000004ff007c0c */ /* 0x000fe2000bf05070 */
[----:B------:R-:W-:Y:S01]  /*19f60*/  ULDC.64 UR10, c[0x0][0xb10] ;  /* 0x0002c400000a7ab9 */ /* 0x000fe20000000a00 */
[----:B------:R-:W-:Y:S01]  /*19f70*/  ULDC.64 UR8, c[0x0][0xb08] ;  /* 0x0002c20000087ab9 */ /* 0x000fe20000000a00 */
[----:B------:R-:W-:Y:S01]  /*19f80*/  ULDC.64 UR6, c[0x0][0xb00] ;  /* 0x0002c00000067ab9 */ /* 0x000fe20000000a00 */
[----:B--2---:R-:W-:-:S05]  /*19f90*/  IMAD.WIDE R2, R0, 0x4, R2 ;  /* 0x0000000400027825 */ /* 0x004fca00078e0202 */
[----:B0-----:R-:W0:Y:S01]  /*19fa0*/  LDG.E R13, desc[UR40][R2.64] ;  /* 0x00000028020d7981 */ /* 0x001e22000c1e1900 */
        /* <DEDUP_REMOVED lines=21> */
[----:B------:R-:W-:Y:S02]  /*1a100*/  IADD3.X R3, R15, UR5, RZ, P4, !PT ;  /* 0x000000050f037c10 */ /* 0x000fe4000a7fe4ff */
        /* <DEDUP_REMOVED lines=32> */
.L_x_5802:
        /* <DEDUP_REMOVED lines=17> */
.L_x_5803:
[----:B------:R-:W-:Y:S05]  /*1a420*/  @!P0 BRA `(.L_x_5804) ;  /* 0x00000000000c8947 */ /* 0x000fea0003800000 */
[----:B------:R-:W2:Y:S04]  /*1a430*/  LDG.E R8, desc[UR40][R6.64] ;  /* 0x0000002806087981 */ /* 0x000ea8000c1e1900 */
[----:B------:R-:W2:Y:S02]  /*1a440*/  LDG.E R6, desc[UR40][R6.64+0x4] ;  /* 0x0000042806067981 */ /* 0x000ea4000c1e1900 */
[----:B--2---:R-:W-:-:S07]  /*1a450*/  IMAD.IADD R8, R6, 0x1, -R8 ;  /* 0x0000000106087824 */ /* 0x004fce00078e0a08 */
.L_x_5804:
[----:B-1----:R-:W2:Y:S01]  /*1a460*/  @P1 LDG.E R2, desc[UR40][R4.64] ;  /* 0x0000002804021981 */ /* 0x002ea2000c1e1900 */
[----:B------:R-:W1:Y:S03]  /*1a470*/  LDC R3, c[0x0][0x448] ;  /* 0x00011200ff037b82 */ /* 0x000e660000000800 */
[----:B------:R-:W3:Y:S04]  /*1a480*/  LDL R6, [R1+0x4] ;  /* 0x0000040001067983 */ /* 0x000ee80000100800 */
[----:B------:R4:W2:Y:S01]  /*1a490*/  @P1 LDG.E R4, desc[UR40][R4.64+0x4] ;  /* 0x0000042804041981 */ /* 0x0008a2000c1e1900 */
[----:B-1----:R-:W-:-:S13]  /*1a4a0*/  ISETP.NE.AND P0, PT, R3, 0x1, PT ;  /* 0x000000010300780c */ /* 0x002fda0003f05270 */
[----:B------:R-:W1:Y:S08]  /*1a4b0*/  @P0 LDC R3, c[0x0][0x44c] ;  /* 0x00011300ff030b82 */ /* 0x000e700000000800 */
[----:B----4-:R-:W4:Y:S01]  /*1a4c0*/  @P0 LDC R5, c[0x0][0x450] ;  /* 0x00011400ff050b82 */ /* 0x010f220000000800 */
[----:B-----5:R-:W-:Y:S01]  /*1a4d0*/  IMAD.IADD R7, R8, 0x1, -R0 ;  /* 0x0000000108077824 */ /* 0x020fe200078e0a00 */
[----:B------:R-:W-:-:S05]  /*1a4e0*/  LOP3.LUT R12, R10, 0xff, RZ, 0xc0, !PT ;  /* 0x000000ff0a0c7812 */ /* 0x000fca00078ec0ff */
[----:B------:R0:W-:Y:S01]  /*1a4f0*/  STL [R1+0x84], R12 ;  /* 0x0000840c01007387 */ /* 0x0001e20000100800 */
[----:B------:R-:W-:Y:S01]  /*1a500*/  BSSY B0, `(.L_x_5805) ;  /* 0x0000032000007945 */ /* 0x000fe20003800000 */
[----:B------:R-:W-:Y:S01]  /*1a510*/  SHF.R.U32.HI R10, RZ, 0x10, R10 ;  /* 0x00000010ff0a7819 */ /* 0x000fe2000001160a */
[----:B--2---:R-:W-:Y:S02]  /*1a520*/  @P1 IMAD.IADD R11, R4, 0x1, -R2 ;  /* 0x00000001040b1824 */ /* 0x004fe400078e0a02 */
[----:B---3--:R-:W-:-:S04]  /*1a530*/  IMAD.SHL.U32 R2, R6, 0x80, RZ ;  /* 0x0000008006027824 */ /* 0x008fc800078e00ff */
[----:B------:R-:W-:-:S04]  /*1a540*/  VIADD R2, R2, 0x7f ;  /* 0x0000007f02027836 */ /* 0x000fc80000000000 */
[----:B-1----:R-:W-:-:S05]  /*1a550*/  @P0 IMAD.HI.U32 R0, R2, R3, RZ ;  /* 0x0000000302000227 */ /* 0x002fca00078e00ff */
[----:B----4-:R-:W-:Y:S01]  /*1a560*/  @P0 SHF.R.U32.HI R2, RZ, R5, R0 ;  /* 0x00000005ff020219 */ /* 0x010fe20000011600 */
[----:B------:R-:W-:-:S05]  /*1a570*/  IMAD.IADD R0, R7, 0x1, R11 ;  /* 0x0000000107007824 */ /* 0x000fca00078e020b */
[C---:B------:R-:W-:Y:S01]  /*1a580*/  IADD3 R21, R0.reuse, 0x60, -R14 ;  /* 0x0000006000157810 */ /* 0x040fe20007ffe80e */
        /* <DEDUP_REMOVED lines=9> */
[----:B------:R-:W-:Y:S01]  /*1a620*/  ISETP.GE.AND P0, PT, R6, 0x1, PT ;  /* 0x000000010600780c */ /* 0x000fe20003f06270 */
[----:B------:R-:W-:-:S12]  /*1a630*/  IMAD.MOV.U32 R0, RZ, RZ, RZ ;  /* 0x000000ffff007224 */ /* 0x000fd800078e00ff */
        /* <DEDUP_REMOVED lines=30> */
.L_x_5806:
[----:B------:R-:W-:Y:S05]  /*1a820*/  BSYNC B0 ;  /* 0x0000000000007941 */ /* 0x000fea0003800000 */
.L_x_5805:
[-C--:B------:R-:W-:Y:S01]  /*1a830*/  IMAD R2, R12, R0.reuse, RZ ;  /* 0x000000000c027224 */ /* 0x080fe200078e02ff */
[----:B------:R-:W-:Y:S04]  /*1a840*/  BSSY B0, `(.L_x_5807) ;  /* 0x0000141000007945 */ /* 0x000fe80003800000 */
[----:B------:R-:W-:-:S05]  /*1a850*/  VIADDMNMX R0, R2, R0, R6, PT ;  /* 0x0000000002007246 */ /* 0x000fca0003800106 */
[--C-:B------:R-:W-:Y:S02]  /*1a860*/  IMAD R3, R0, 0x60, -R7.reuse ;  /* 0x0000006000037824 */ /* 0x100fe400078e0a07 */
[----:B------:R-:W-:-:S03]  /*1a870*/  IMAD R0, R2, 0x60, -R7 ;  /* 0x0000006002007824 */ /* 0x000fc600078e0a07 */
[----:B------:R-:W-:Y:S02]  /*1a880*/  VIMNMX R11, R3, R11, PT ;  /* 0x0000000b030b7248 */ /* 0x000fe40003fe0100 */
[----:B------:R-:W-:-:S04]  /*1a890*/  VIMNMX R0, RZ, R0, !PT ;  /* 0x00000000ff007248 */ /* 0x000fc80007fe0100 */
        /* <DEDUP_REMOVED lines=18> */
.L_x_6033:
[----:B-1----:R-:W-:Y:S02]  /*1a9c0*/  ISETP.NE.AND P0, PT, R14, RZ, PT ;  /* 0x000000ff0e00720c */ /* 0x002fe40003f05270 */
[----:B------:R-:W-:-:S11]  /*1a9d0*/  PLOP3.LUT P6, PT, PT, PT, PT, 0x8, 0x0 ;  /* 0x000000000000781c */ /* 0x000fd60003fce170 */
[----:B------:R-:W-:Y:S05]  /*1a9e0*/  @P0 BRA `(.L_x_5810) ;  /* 0x00000000000c0947 */ /* 0x000fea0003800000 */
[----:B------:R-:W-:-:S03]  /*1a9f0*/  UMOV UR4, 0xffffffff ;  /* 0xffffffff00047882 */ /* 0x000fc60000000000 */
[----:B------:R-:W-:Y:S05]  /*1aa00*/  BRA.DIV UR4, `(.L_x_5811) ;  /* 0x0000009204187947 */ /* 0x000fea000b800000 */
[----:B------:R-:W-:-:S13]  /*1aa10*/  ELECT P6, URZ, PT ;  /* 0x00000000003f782f */ /* 0x000fda00038c0000 */
.L_x_5810:
        /* <DEDUP_REMOVED lines=9> */
.L_x_6036:
[----:B------:R-:W-:Y:S05]  /*1aab0*/  BSYNC B1 ;  /* 0x0000000000017941 */ /* 0x000fea0003800000 */
.L_x_5812:
        /* <DEDUP_REMOVED lines=12> */
.L_x_6037:
[----:B------:R-:W-:Y:S05]  /*1ab80*/  BSYNC B2 ;  /* 0x0000000000027941 */ /* 0x000fea0003800000 */
.L_x_5816:
        /* <DEDUP_REMOVED lines=9> */
.L_x_5819:
[----:B------:R-:W-:Y:S05]  /*1ac20*/  BSYNC B2 ;  /* 0x0000000000027941 */ /* 0x000fea0003800000 */
.L_x_5818:
        /* <DEDUP_REMOVED lines=13> */
.L_x_5820:
        /* <DEDUP_REMOVED lines=13> */
.L_x_6038:
[----:B------:R-:W-:Y:S05]  /*1add0*/  BSYNC B2 ;  /* 0x0000000000027941 */ /* 0x000fea0003800000 */
.L_x_5821:
        /* <DEDUP_REMOVED lines=11> */
.L_x_5824:
[----:B------:R-:W-:Y:S05]  /*1ae90*/  BSYNC B2 ;  /* 0x0000000000027941 */ /* 0x000fea0003800000 */
.L_x_5823:
        /* <DEDUP_REMOVED lines=10> */
.L_x_5825:
        /* <DEDUP_REMOVED lines=15> */
.L_x_5826:
        /* <DEDUP_REMOVED lines=15> */
.L_x_5827:
        /* <DEDUP_REMOVED lines=15> */
.L_x_5828:
        /* <DEDUP_REMOVED lines=10> */
.L_x_5815:
[----:B------:R-:W-:Y:S05]  /*1b2b0*/  BSYNC B1 ;  /* 0x0000000000017941 */ /* 0x000fea0003800000 */
.L_x_5814:
        /* <DEDUP_REMOVED lines=13> */
.L_x_5844:
        /* <DEDUP_REMOVED lines=13> */
.L_x_6039:
[----:B------:R-:W-:Y:S05]  /*1b460*/  BSYNC B2 ;  /* 0x0000000000027941 */ /* 0x000fea0003800000 */
.L_x_5831:
        /* <DEDUP_REMOVED lines=9> */
.L_x_5834:
[----:B------:R-:W-:Y:S05]  /*1b500*/  BSYNC B2 ;  /* 0x0000000000027941 */ /* 0x000fea0003800000 */
.L_x_5833:
        /* <DEDUP_REMOVED lines=12> */
.L_x_5835:
        /* <DEDUP_REMOVED lines=13> */
.L_x_6040:
[----:B------:R-:W-:Y:S05]  /*1b6a0*/  BSYNC B2 ;  /* 0x0000000000027941 */ /* 0x000fea0003800000 */
.L_x_5836:
        /* <DEDUP_REMOVED lines=11> */
.L_x_5839:
[----:B------:R-:W-:Y:S05]  /*1b760*/  BSYNC B2 ;  /* 0x0000000000027941 */ /* 0x000fea0003800000 */
.L_x_5838:
        /* <DEDUP_REMOVED lines=10> */
.L_x_5840:
        /* <DEDUP_REMOVED lines=15> */
.L_x_5841:
        /* <DEDUP_REMOVED lines=15> */
.L_x_5842:
        /* <DEDUP_REMOVED lines=15> */
.L_x_5843:
        /* <DEDUP_REMOVED lines=10> */
.L_x_5830:
[----:B------:R-:W-:Y:S05]  /*1bb80*/  BSYNC B1 ;  /* 0x0000000000017941 */ /* 0x000fea0003800000 */
.L_x_5829:
        /* <DEDUP_REMOVED lines=12> */
.L_x_5808:
[----:B------:R-:W-:Y:S05]  /*1bc50*/  BSYNC B0 ;  /* 0x0000000000007941 */ /* 0x000fea0003800000 */
.L_x_5807:
        /* <DEDUP_REMOVED lines=49> */
.L_x_5846:
[----:B------:R-:W-:Y:S05]  /*1bf70*/  BSYNC B0 ;  /* 0x0000000000007941 */ /* 0x000fea0003800000 */
.L_x_5845:
        /* <DEDUP_REMOVED lines=16> */
[----:B------:R-:W0:Y:S08]  /*1c080*/  FLO.U32 R0, UR4 ;  /* 0x0000000400007d00 */ /* 0x000e3000080e0000 */
[----:B------:R-:W1:Y:S01]  /*1c090*/  POPC R2, UR4 ;  /* 0x0000000400027d09 */ /* 0x000e620008000000 */
[----:B0-----:R-:W-:-:S13]  /*1c0a0*/  ISETP.EQ.U32.AND P0, PT, R0, R3, PT ;  /* 0x000000030000720c */ /* 0x001fda0003f02070 */
[----:B-1----:R-:W2:Y:S01]  /*1c0b0*/  @P0 ATOMG.E.ADD.STRONG.GPU PT, R5, desc[UR40][R4.64], R2 ;  /* 0x00000002040509a8 */ /* 0x002ea200081ee1e8 */
[----:B------:R-:W0:Y:S02]  /*1c0c0*/  S2R R3, SR_LTMASK ;  /* 0x0000000000037919 */ /* 0x000e240000003900 */
[----:B0-----:R-:W-:-:S06]  /*1c0d0*/  LOP3.LUT R3, R3, UR4, RZ, 0xc0, !PT ;  /* 0x0000000403037c12 */ /* 0x001fcc000f8ec0ff */
[----:B------:R-:W0:Y:S01]  /*1c0e0*/  POPC R3, R3 ;  /* 0x0000000300037309 */ /* 0x000e220000000000 */
[----:B--2---:R-:W0:Y:S02]  /*1c0f0*/  SHFL.IDX PT, R0, R5, R0, 0x1f ;  /* 0x00001f0005007589 */ /* 0x004e2400000e0000 */
[----:B0-----:R-:W-:-:S05]  /*1c100*/  IADD3 R0, R0, UR37, R3 ;  /* 0x0000002500007c10 */ /* 0x001fca000fffe003 */
[----:B------:R0:W-:Y:S01]  /*1c110*/  STL [R1], R0 ;  /* 0x0000000001007387 */ /* 0x0001e20000100800 */
[----:B------:R-:W-:Y:S05]  /*1c120*/  BRA `(.L_x_5849) ;  /* 0x00000048009c7947 */ /* 0x000fea0003800000 */
.L_x_5848:
        /* <DEDUP_REMOVED lines=20> */
.L_x_5851:
[----:B------:R-:W-:Y:S05]  /*1c270*/  BSYNC B6 ;  /* 0x0000000000067941 */ /* 0x000fea0003800000 */
.L_x_5850:
        /* <DEDUP_REMOVED lines=20> */
.L_x_5854:
        /* <DEDUP_REMOVED lines=16> */
.L_x_5853:
[----:B------:R-:W-:Y:S05]  /*1c4c0*/  BSYNC B6 ;  /* 0x0000000000067941 */ /* 0x000fea0003800000 */
.L_x_5852:
        /* <DEDUP_REMOVED lines=24> */
.L_x_6043:
        /* <DEDUP_REMOVED lines=11> */
.L_x_6046:
        /* <DEDUP_REMOVED lines=24> */
.L_x_5858:
[----:B-1----:R-:W2:Y:S01]  /*1c880*/  LDL R2, [R1+0x1c] ;  /* 0x00001c0001027983 */ /* 0x002ea20000100800 */
[----:B0-----:R-:W-:Y:S01]  /*1c890*/  IMAD R0, R19, 0x8, R18 ;  /* 0x0000000813007824 */ /* 0x001fe200078e0212 */
[----:B--2---:R-:W-:-:S04]  /*1c8a0*/  SHF.L.U32 R2, R2, 0x1f, RZ ;  /* 0x0000001f02027819 */ /* 0x004fc800000006ff */
[----:B------:R-:W0:Y:S02]  /*1c8b0*/  SYNCS.PHASECHK.TRANS64.TRYWAIT P0, [R0+URZ+0x32440], R2 ;  /* 0x03244002000075a7 */ /* 0x000e24000800017f */
[----:B0-----:R-:W-:Y:S05]  /*1c8c0*/  @!P0 BRA `(.L_x_5859) ;  /* 0x0000007400408947 */ /* 0x001fea0003800000 */
.L_x_6047:
        /* <DEDUP_REMOVED lines=11> */
.L_x_5860:
        /* <DEDUP_REMOVED lines=24> */
.L_x_5856:
        /* <DEDUP_REMOVED lines=34> */
.L_x_5862:
[----:B------:R-:W-:Y:S05]  /*1cd20*/  BSYNC B6 ;  /* 0x0000000000067941 */ /* 0x000fea0003800000 */
.L_x_5861:
[----:B------:R-:W2:Y:S01]  /*1cd30*/  LDL R10, [R1+0x4] ;  /* 0x00000400010a7983 */ /* 0x000ea20000100800 */
        /* <DEDUP_REMOVED lines=141> */
.L_x_6064:
        /* <DEDUP_REMOVED lines=12> */
.L_x_5864:
        /* <DEDUP_REMOVED lines=37> */
.L_x_5866:
[----:B------:R-:W-:Y:S05]  /*1d920*/  BSYNC B6 ;  /* 0x0000000000067941 */ /* 0x000fea0003800000 */
.L_x_5865:
        /* <DEDUP_REMOVED lines=151> */
.L_x_6082:
[----:B--2---:R-:W2:Y:S01]  /*1e2a0*/  LDL.LU R2, [R1+0x7c] ;  /* 0x00007c0001027983 */ /* 0x004ea20000300800 */
[----:B------:R-:W-:Y:S01]  /*1e2b0*/  BSSY B0, `(.L_x_5868) ;  /* 0x000000d000007945 */ /* 0x000fe20003800000 */
[----:B--2---:R-:W-:-:S13]  /*1e2c0*/  ISETP.GE.AND P4, PT, R2, R3, PT ;  /* 0x000000030200720c */ /* 0x004fda0003f86270 */
[----:B------:R-:W-:Y:S05]  /*1e2d0*/  @P4 BRA `(.L_x_5869) ;  /* 0x0000000000284947 */ /* 0x000fea0003800000 */
[----:B0-----:R-:W2:Y:S01]  /*1e2e0*/  LDL R4, [R1+0x18] ;  /* 0x0000180001047983 */ /* 0x001ea20000100800 */
        /* <DEDUP_REMOVED lines=9> */
.L_x_5869:
[----:B------:R-:W-:Y:S05]  /*1e380*/  BSYNC B0 ;  /* 0x0000000000007941 */ /* 0x000fea0003800000 */
.L_x_5868:
[----:B------:R-:W-:Y:S01]  /*1e390*/  NOP ;  /* 0x0000000000007918 */ /* 0x000fe20000000000 */
[----:B------:R-:W-:-:S13]  /*1e3a0*/  PLOP3.LUT P0, PT, PT, PT, PT, 0x80, 0x0 ;  /* 0x000000000000781c */ /* 0x000fda0003f0f070 */
.L_x_5870:
        /* <DEDUP_REMOVED lines=18> */
.L_x_6083:
[----:B------:R-:W-:Y:S05]  /*1e4d0*/  BSYNC B0 ;  /* 0x0000000000007941 */ /* 0x000fea0003800000 */
.L_x_5871:
[----:B------:R-:W2:Y:S01]  /*1e4e0*/  LDL R2, [R1+0x10] ;  /* 0x0000100001027983 */ /* 0x000ea20000100800 */
[----:B------:R-:W-:Y:S01]  /*1e4f0*/  BSSY B0, `(.L_x_5873) ;  /* 0x000005a000007945 */ /* 0x000fe20003800000 */
[----:B--2---:R-:W-:-:S13]  /*1e500*/  LOP3.LUT P0, RZ, R2, 0x1, RZ, 0xc0, !PT ;  /* 0x0000000102ff7812 */ /* 0x004fda000780c0ff */
[----:B------:R-:W-:Y:S05]  /*1e510*/  @!P0 BRA `(.L_x_5874) ;  /* 0x00000004005c8947 */ /* 0x000fea0003800000 */
[----:B0-----:R-:W1:Y:S01]  /*1e520*/  LDL R4, [R1+0x1c] ;  /* 0x00001c0001047983 */ /* 0x001e620000100800 */
[----:B------:R-:W-:Y:S01]  /*1e530*/  IMAD R2, R19, 0x8, R18 ;  /* 0x0000000813027824 */ /* 0x000fe200078e0212 */
[----:B------:R-:W-:Y:S01]  /*1e540*/  BSSY B1, `(.L_x_5875) ;  /* 0x0000007000017945 */ /* 0x000fe20003800000 */
[----:B------:R-:W0:Y:S02]  /*1e550*/  S2R R3, SR_TID.X ;  /* 0x0000000000037919 */ /* 0x000e240000002100 */
[----:B0-----:R-:W-:-:S04]  /*1e560*/  LOP3.LUT R3, R3, 0x7f, RZ, 0xc0, !PT ;  /* 0x0000007f03037812 */ /* 0x001fc800078ec0ff */
[----:B------:R-:W-:Y:S02]  /*1e570*/  ISETP.NE.AND P1, PT, R3, RZ, PT ;  /* 0x000000ff0300720c */ /* 0x000fe40003f25270 */
[----:B-1----:R-:W-:-:S04]  /*1e580*/  SHF.L.U32 R0, R4, 0x1f, RZ ;  /* 0x0000001f04007819 */ /* 0x002fc800000006ff */
[----:B------:R-:W0:Y:S02]  /*1e590*/  SYNCS.PHASECHK.TRANS64.TRYWAIT P0, [R2+URZ+0x32460], R0 ;  /* 0x03246000020075a7 */ /* 0x000e24000800017f */
[----:B0-----:R-:W-:Y:S05]  /*1e5a0*/  @!P0 BRA `(.L_x_5876) ;  /* 0x0000007000788947 */ /* 0x001fea0003800000 */
.L_x_6084:
[----:B------:R-:W-:Y:S05]  /*1e5b0*/  BSYNC B1 ;  /* 0x0000000000017941 */ /* 0x000fea0003800000 */
.L_x_5875:
        /* <DEDUP_REMOVED lines=9> */
.L_x_5878:
[----:B------:R-:W-:Y:S05]  /*1e650*/  BSYNC B1 ;  /* 0x0000000000017941 */ /* 0x000fea0003800000 */
.L_x_5877:
        /* <DEDUP_REMOVED lines=12> */
.L_x_5879:
        /* <DEDUP_REMOVED lines=15> */
.L_x_5880:
        /* <DEDUP_REMOVED lines=15> */
.L_x_5881:
        /* <DEDUP_REMOVED lines=15> */
.L_x_5882:
        /* <DEDUP_REMOVED lines=10> */
.L_x_5874:
[----:B------:R-:W-:Y:S05]  /*1ea90*/  BSYNC B0 ;  /* 0x0000000000007941 */ /* 0x000fea0003800000 */
.L_x_5873:
[----:B0-----:R-:W1:Y:S04]  /*1eaa0*/  LDL R4, [R1+0x50] ;  /* 0x0000500001047983 */ /* 0x001e680000100800 */
[----:B------:R-:W2:Y:S01]  /*1eab0*/  LDL R5, [R1+0x2c] ;  /* 0x00002c0001057983 */ /* 0x000ea20000100800 */
[----:B------:R-:W-:Y:S01]  /*1eac0*/  BSSY B0, `(.L_x_5883) ;  /* 0x00001f3000007945 */ /* 0x000fe20003800000 */
[----:B-1----:R-:W-:-:S05]  /*1ead0*/  VIADD R0, R4, 0xfffffffe ;  /* 0xfffffffe04007836 */ /* 0x002fca0000000000 */
[----:B--2---:R-:W-:-:S13]  /*1eae0*/  ISETP.GE.AND P0, PT, R0, R5, PT ;  /* 0x000000050000720c */ /* 0x004fda0003f06270 */
[----:B------:R-:W-:Y:S05]  /*1eaf0*/  @!P0 BRA `(.L_x_5884) ;  /* 0x0000001c00bc8947 */ /* 0x000fea0003800000 */
[----:B------:R-:W2:Y:S04]  /*1eb00*/  LDL.LU R7, [R1+0x84] ;  /* 0x0000840001077983 */ /* 0x000ea80000300800 */
[----:B---3--:R-:W3:Y:S04]  /*1eb10*/  LDL.LU R6, [R1+0x4c] ;  /* 0x00004c0001067983 */ /* 0x008ee80000300800 */
        /* <DEDUP_REMOVED lines=46> */
.L_x_5889:
        /* <DEDUP_REMOVED lines=8> */
.L_x_6085:
[----:B------:R-:W-:Y:S05]  /*1ee80*/  BSYNC B3 ;  /* 0x0000000000037941 */ /* 0x000fea0003800000 */
.L_x_5890:
        /* <DEDUP_REMOVED lines=9> */
.L_x_5893:
[----:B------:R-:W-:Y:S05]  /*1ef20*/  BSYNC B3 ;  /* 0x0000000000037941 */ /* 0x000fea0003800000 */
.L_x_5892:
        /* <DEDUP_REMOVED lines=12> */
.L_x_5894:
        /* <DEDUP_REMOVED lines=13> */
.L_x_6086:
[----:B------:R-:W-:Y:S05]  /*1f0c0*/  BSYNC B3 ;  /* 0x0000000000037941 */ /* 0x000fea0003800000 */
.L_x_5895:
        /* <DEDUP_REMOVED lines=11> */
.L_x_5898:
[----:B------:R-:W-:Y:S05]  /*1f180*/  BSYNC B3 ;  /* 0x0000000000037941 */ /* 0x000fea0003800000 */
.L_x_5897:
        /* <DEDUP_REMOVED lines=9> */
.L_x_5899:
        /* <DEDUP_REMOVED lines=15> */
.L_x_5900:
        /* <DEDUP_REMOVED lines=15> */
.L_x_5901:
        /* <DEDUP_REMOVED lines=15> */
.L_x_5902:
        /* <DEDUP_REMOVED lines=10> */
.L_x_5888:
[----:B------:R-:W-:Y:S05]  /*1f590*/  BSYNC B1 ;  /* 0x0000000000017941 */ /* 0x000fea0003800000 */
.L_x_5887:
[----:B------:R-:W2:Y:S02]  /*1f5a0*/  LDL.LU R5, [R1+0x50] ;  /* 0x0000500001057983 */ /* 0x000ea40000300800 */
[----:B--2---:R-:W-:-:S07]  /*1f5b0*/  VIADD R0, R5, 0xfffffffd ;  /* 0xfffffffd05007836 */ /* 0x004fce0000000000 */
.L_x_5886:
[----:B------:R-:W-:Y:S05]  /*1f5c0*/  BSYNC B2 ;  /* 0x0000000000027941 */ /* 0x000fea0003800000 */
.L_x_5885:
[----:B------:R-:W-:Y:S01]  /*1f5d0*/  VIADD R8, R8, 0xfffffffe ;  /* 0xfffffffe08087836 */ /* 0x000fe20000000000 */
[----:B------:R-:W-:-:S04]  /*1f5e0*/  LOP3.LUT R4, RZ, R4, RZ, 0x33, !PT ;  /* 0x00000004ff047212 */ /* 0x000fc800078e33ff */
[----:B------:R-:W-:-:S13]  /*1f5f0*/  ISETP.NE.AND P0, PT, R8, R4, PT ;  /* 0x000000040800720c */ /* 0x000fda0003f05270 */
[----:B------:R-:W-:Y:S05]  /*1f600*/  @!P0 BRA `(.L_x_5884) ;  /* 0x0000001000f88947 */ /* 0x000fea0003800000 */
.L_x_5935:
        /* <DEDUP_REMOVED lines=35> */
.L_x_5905:
        /* <DEDUP_REMOVED lines=8> */
.L_x_6087:
[----:B------:R-:W-:Y:S05]  /*1f8c0*/  BSYNC B2 ;  /* 0x0000000000027941 */ /* 0x000fea0003800000 */
.L_x_5906:
        /* <DEDUP_REMOVED lines=9> */
.L_x_5909:
[----:B------:R-:W-:Y:S05]  /*1f960*/  BSYNC B2 ;  /* 0x0000000000027941 */ /* 0x000fea0003800000 */
.L_x_5908:
        /* <DEDUP_REMOVED lines=12> */
.L_x_5910:
        /* <DEDUP_REMOVED lines=13> */
.L_x_6088:
[----:B------:R-:W-:Y:S05]  /*1fb00*/  BSYNC B2 ;  /* 0x0000000000027941 */ /* 0x000fea0003800000 */
.L_x_5911:
        /* <DEDUP_REMOVED lines=11> */
.L_x_5914:
[----:B------:R-:W-:Y:S05]  /*1fbc0*/  BSYNC B2 ;  /* 0x0000000000027941 */ /* 0x000fea0003800000 */
.L_x_5913:
        /* <DEDUP_REMOVED lines=9> */
.L_x_5915:
        /* <DEDUP_REMOVED lines=15> */
.L_x_5916:
        /* <DEDUP_REMOVED lines=15> */
.L_x_5917:
        /* <DEDUP_REMOVED lines=15> */
.L_x_5918:
        /* <DEDUP_REMOVED lines=10> */
.L_x_5904:
[----:B------:R-:W-:Y:S05]  /*1ffd0*/  BSYNC B1 ;  /* 0x0000000000017941 */ /* 0x000fea0003800000 */
.L_x_5903:
        /* <DEDUP_REMOVED lines=35> */
.L_x_5921:
        /* <DEDUP_REMOVED lines=8> */
.L_x_6089:
[----:B------:R-:W-:Y:S05]  /*20290*/  BSYNC B2 ;  /* 0x0000000000027941 */ /* 0x000fea0003800000 */
.L_x_5922:
        /* <DEDUP_REMOVED lines=9> */
.L_x_5925:
[----:B------:R-:W-:Y:S05]  /*20330*/  BSYNC B2 ;  /* 0x0000000000027941 */ /* 0x000fea0003800000 */
.L_x_5924:
        /* <DEDUP_REMOVED lines=12> */
.L_x_5926:
        /* <DEDUP_REMOVED lines=13> */
.L_x_6090:
[----:B------:R-:W-:Y:S05]  /*204d0*/  BSYNC B2 ;  /* 0x0000000000027941 */ /* 0x000fea0003800000 */
.L_x_5927:
        /* <DEDUP_REMOVED lines=11> */
.L_x_5930:
[----:B------:R-:W-:Y:S05]  /*20590*/  BSYNC B2 ;  /* 0x0000000000027941 */ /* 0x000fea0003800000 */
.L_x_5929:
        /* <DEDUP_REMOVED lines=9> */
.L_x_5931:
        /* <DEDUP_REMOVED lines=15> */
.L_x_5932:
        /* <DEDUP_REMOVED lines=15> */
.L_x_5933:
        /* <DEDUP_REMOVED lines=15> */
.L_x_5934:
        /* <DEDUP_REMOVED lines=10> */
.L_x_5920:
[----:B------:R-:W-:Y:S05]  /*209a0*/  BSYNC B1 ;  /* 0x0000000000017941 */ /* 0x000fea0003800000 */
.L_x_5919:
[----:B------:R-:W2:Y:S01]  /*209b0*/  LDL R5, [R1+0x2c] ;  /* 0x00002c0001057983 */ /* 0x000ea20000100800 */
[----:B------:R-:W-:Y:S01]  /*209c0*/  VIADD R0, R0, 0xfffffffe ;  /* 0xfffffffe00007836 */ /* 0x000fe20000000000 */
[----:B--2---:R-:W-:-:S13]  /*209d0*/  ISETP.GT.AND P0, PT, R6, R5, PT ;  /* 0x000000050600720c */ /* 0x004fda0003f04270 */
[----:B------:R-:W-:Y:S05]  /*209e0*/  @P0 BRA `(.L_x_5935) ;  /* 0xffffffec00080947 */ /* 0x000fea000383ffff */
.L_x_5884:
[----:B------:R-:W-:Y:S05]  /*209f0*/  BSYNC B0 ;  /* 0x0000000000007941 */ /* 0x000fea0003800000 */
.L_x_5883:
        /* <DEDUP_REMOVED lines=13> */
[----:B------:R-:W4:Y:S01]  /*20ad0*/  LDC.64 R4, c[0x0][0xd60] ;  /* 0x00035800ff047b82 */ /* 0x000f220000000a00 */
[----:B------:R-:W2:Y:S08]  /*20ae0*/  FLO.U32 R0, UR4 ;  /* 0x0000000400007d00 */ /* 0x000eb000080e0000 */
[----:B-1----:R-:W4:Y:S01]  /*20af0*/  POPC R2, UR4 ;  /* 0x0000000400027d09 */ /* 0x002f220008000000 */
[----:B--2---:R-:W-:-:S13]  /*20b00*/  ISETP.EQ.U32.AND P1, PT, R0, R3, PT ;  /* 0x000000030000720c */ /* 0x004fda0003f22070 */
[----:B----4-:R-:W2:Y:S01]  /*20b10*/  @P1 ATOMG.E.ADD.STRONG.GPU PT, R5, desc[UR40][R4.64], R2 ;  /* 0x00000002040519a8 */ /* 0x010ea200081ee1e8 */
[----:B------:R-:W1:Y:S02]  /*20b20*/  S2R R3, SR_LTMASK ;  /* 0x0000000000037919 */ /* 0x000e640000003900 */
[----:B-1----:R-:W-:-:S06]  /*20b30*/  LOP3.LUT R3, R3, UR4, RZ, 0xc0, !PT ;  /* 0x0000000403037c12 */ /* 0x002fcc000f8ec0ff */
[----:B------:R-:W1:Y:S01]  /*20b40*/  POPC R3, R3 ;  /* 0x0000000300037309 */ /* 0x000e620000000000 */
[----:B--2---:R-:W1:Y:S02]  /*20b50*/  SHFL.IDX PT, R0, R5, R0, 0x1f ;  /* 0x00001f0005007589 */ /* 0x004e6400000e0000 */
[----:B-1----:R-:W-:-:S05]  /*20b60*/  IADD3 R0, R0, UR37, R3 ;  /* 0x0000002500007c10 */ /* 0x002fca000fffe003 */
[----:B------:R2:W-:Y:S02]  /*20b70*/  STL [R1], R0 ;  /* 0x0000000001007387 */ /* 0x0005e40000100800 */
.L_x_5937:
[----:B------:R-:W-:Y:S05]  /*20b80*/  BSYNC B0 ;  /* 0x0000000000007941 */ /* 0x000fea0003800000 */
.L_x_5936:
[----:B------:R-:W-:-:S07]  /*20b90*/  SEL R19, R19, RZ, P0 ;  /* 0x000000ff13137207 */ /* 0x000fce0000000000 */
.L_x_5849:
[----:B------:R-:W-:Y:S05]  /*20ba0*/  BSYNC B7 ;  /* 0x0000000000077941 */ /* 0x000fea0003800000 */
.L_x_5847:
[----:B0-2---:R-:W2:Y:S02]  /*20bb0*/  LDL R0, [R1+0x10] ;  /* 0x0000100001007983 */ /* 0x005ea40000100800 */
[----:B--2---:R-:W-:-:S13]  /*20bc0*/  LOP3.LUT P0, RZ, R0, 0x40, RZ, 0xc0, !PT ;  /* 0x0000004000ff7812 */ /* 0x004fda000780c0ff */
[----:B------:R-:W-:Y:S05]  /*20bd0*/  @!P0 BRA `(.L_x_5938) ;  /* 0x00000000002c8947 */ /* 0x000fea0003800000 */
[----:B------:R-:W-:Y:S05]  /*20be0*/  WARPSYNC.ALL ;  /* 0x0000000000007948 */ /* 0x000fea0003800000 */
[----:B------:R-:W0:Y:S08]  /*20bf0*/  S2UR UR5, SR_CgaCtaId ;  /* 0x00000000000579c3 */ /* 0x000e300000008800 */
[----:B------:R-:W-:Y:S06]  /*20c00*/  BAR.SYNC.DEFER_BLOCKING 0x5, 0x180 ;  /* 0x0146000000007b1d */ /* 0x000fec0000010000 */
[----:B------:R-:W-:-:S02]  /*20c10*/  UMOV UR4, 0x400 ;  /* 0x0000040000047882 */ /* 0x000fc40000000000 */
[----:B0-----:R-:W-:-:S06]  /*20c20*/  ULEA UR4, UR5, UR4, 0x18 ;  /* 0x0000000405047291 */ /* 0x001fcc000f8ec03f */
[----:B------:R-:W-:-:S05]  /*20c30*/  IMAD.U32 R18, RZ, RZ, UR4 ;  /* 0x00000004ff127e24 */ /* 0x000fca000f8e00ff */
[----:B---3--:R-:W0:Y:S04]  /*20c40*/  LDS.128 R4, [R18+0x324d0] ;  /* 0x0324d00012047984 */ /* 0x008e280000000c00 */
[----:B0-----:R2:W-:Y:S04]  /*20c50*/  STL.64 [R1], R4 ;  /* 0x0000000401007387 */ /* 0x0015e80000100a00 */
[----:B------:R2:W-:Y:S01]  /*20c60*/  STL.64 [R1+0x8], R6 ;  /* 0x0000080601007387 */ /* 0x0005e20000100a00 */
[----:B------:R-:W-:Y:S06]  /*20c70*/  BAR.ARV 0x4, 0x180 ;  /* 0x0106000000007b1d */ /* 0x000fec0000002000 */
[----:B------:R-:W-:Y:S05]  /*20c80*/  BRA `(.L_x_5939) ;  /* 0x0000001000347947 */ /* 0x000fea0003800000 */
.L_x_5938:
[----:B------:R-:W0:Y:S01]  /*20c90*/  S2R R16, SR_TID.X ;  /* 0x0000000000107919 */ /* 0x000e220000002100 */
[----:B------:R-:W-:Y:S01]  /*20ca0*/  UMOV UR4, 0xffffffff ;  /* 0xffffffff00047882 */ /* 0x000fe20000000000 */
[----:B0-----:R-:W-:-:S04]  /*20cb0*/  LOP3.LUT R16, R16, 0x1f, RZ, 0xc0, !PT ;  /* 0x0000001f10107812 */ /* 0x001fc800078ec0ff */
[----:B------:R-:W-:Y:S01]  /*20cc0*/  ISETP.NE.AND P0, PT, R16, 0x1f, PT ;  /* 0x0000001f1000780c */ /* 0x000fe20003f05270 */
[----:B------:R-:W-:-:S12]  /*20cd0*/  BRA.DIV UR4, `(.L_x_5940) ;  /* 0x0000004e04387947 */ /* 0x000fd8000b800000 */
[----:B-1----:R-:W2:Y:S01]  /*20ce0*/  LDL.LU R2, [R1] ;  /* 0x0000000001027983 */ /* 0x002ea20000300800 */
[----:B------:R-:W-:-:S03]  /*20cf0*/  ULDC UR4, c[0x0][0xd3c] ;  /* 0x00034f0000047ab9 */ /* 0x000fc60000000800 */
[----:B------:R-:W4:Y:S01]  /*20d00*/  LDL R3, [R1+0xc] ;  /* 0x00000c0001037983 */ /* 0x000f220000100800 */
[----:B--2---:R-:W-:Y:S02]  /*20d10*/  IMAD.MOV.U32 R10, RZ, RZ, R2 ;  /* 0x000000ffff0a7224 */ /* 0x004fe400078e0002 */
[----:B----4-:R-:W-:-:S05]  /*20d20*/  IMAD.IADD R0, R3, 0x1, R16 ;  /* 0x0000000103007824 */ /* 0x010fca00078e0210 */
[----:B------:R-:W-:-:S13]  /*20d30*/  ISETP.GE.OR P1, PT, R0, UR4, !P0 ;  /* 0x0000000400007c0c */ /* 0x000fda000c726670 */
[----:B------:R-:W0:Y:S08]  /*20d40*/  @!P1 LDC.64 R2, c[0x0][0xd80] ;  /* 0x00036000ff029b82 */ /* 0x000e300000000a00 */
[----:B---3--:R-:W1:Y:S01]  /*20d50*/  @!P1 LDC.64 R6, c[0x0][0xd78] ;  /* 0x00035e00ff069b82 */ /* 0x008e620000000a00 */
        /* <DEDUP_REMOVED lines=33> */
.L_x_6100:
[----:B------:R-:W-:Y:S02]  /*20f70*/  ULDC UR4, c[0x0][0xd38] ;  /* 0x00034e0000047ab9 */ /* 0x000fe40000000800 */
[----:B------:R-:W-:-:S04]  /*20f80*/  IMAD.U32 R2, RZ, RZ, UR4 ;  /* 0x00000004ff027e24 */ /* 0x000fc8000f8e00ff */
[----:B-1----:R-:W-:-:S04]  /*20f90*/  IMAD R9, R9, R2, RZ ;  /* 0x0000000209097224 */ /* 0x002fc800078e02ff */
[----:B------:R-:W-:-:S05]  /*20fa0*/  IMAD.IADD R4, R4, 0x1, R9 ;  /* 0x0000000104047824 */ /* 0x000fca00078e0209 */
[----:B------:R-:W-:-:S13]  /*20fb0*/  ISETP.GT.AND P6, PT, R4, R5, PT ;  /* 0x000000050400720c */ /* 0x000fda0003fc4270 */
[----:B------:R-:W-:Y:S05]  /*20fc0*/  @P6 BRA `(.L_x_5941) ;  /* 0x0000000000ac6947 */ /* 0x000fea0003800000 */
.L_x_5944:
        /* <DEDUP_REMOVED lines=37> */
.L_x_6108:
[----:B------:R-:W-:Y:S02]  /*21220*/  ULDC UR4, c[0x0][0xd38] ;  /* 0x00034e0000047ab9 */ /* 0x000fe40000000800 */
[----:B------:R-:W-:-:S04]  /*21230*/  IMAD.U32 R2, RZ, RZ, UR4 ;  /* 0x00000004ff027e24 */ /* 0x000fc8000f8e00ff */
[----:B-1----:R-:W-:-:S04]  /*21240*/  IMAD R9, R9, R2, RZ ;  /* 0x0000000209097224 */ /* 0x002fc800078e02ff */
[----:B------:R-:W-:-:S05]  /*21250*/  IMAD.IADD R4, R9, 0x1, R4 ;  /* 0x0000000109047824 */ /* 0x000fca00078e0204 */
[----:B------:R-:W-:-:S13]  /*21260*/  ISETP.GT.AND P6, PT, R4, R5, PT ;  /* 0x000000050400720c */ /* 0x000fda0003fc4270 */
[----:B------:R-:W-:Y:S05]  /*21270*/  @!P6 BRA `(.L_x_5944) ;  /* 0xfffffffc0054e947 */ /* 0x000fea000383ffff */
.L_x_5941:
        /* <DEDUP_REMOVED lines=12> */
.L_x_6113:
[----:B------:R-:W-:-:S13]  /*21340*/  ISETP.NE.AND P0, PT, R3, RZ, PT ;  /* 0x000000ff0300720c */ /* 0x000fda0003f05270 */
[----:B------:R-:W-:Y:S05]  /*21350*/  @!P0 BRA `(.L_x_5946) ;  /* 0x0000000000148947 */ /* 0x000fea0003800000 */
[----:B------:R-:W-:Y:S01]  /*21360*/  UMOV UR4, 0xffffffff ;  /* 0xffffffff00047882 */ /* 0x000fe20000000000 */
[----:B-1----:R-:W-:Y:S02]  /*21370*/  VIADD R4, R4, 0xffffffff ;  /* 0xffffffff04047836 */ /* 0x002fe40000000000 */
[----:B------:R-:W-:Y:S05]  /*21380*/  BRA.DIV UR4, `(.L_x_5947) ;  /* 0x00000052042c7947 */ /* 0x000fea000b800000 */
[----:B------:R1:W3:Y:S02]  /*21390*/  SHFL.IDX PT, R4, R7, R4, 0x1f ;  /* 0x00001f0407047589 */ /* 0x0002e400000e0000 */
.L_x_6116:
[----:B---3--:R-:W-:-:S07]  /*213a0*/  IMAD.MOV.U32 R8, RZ, RZ, R4 ;  /* 0x000000ffff087224 */ /* 0x008fce00078e0004 */
.L_x_5946:
[----:B------:R-:W-:Y:S01]  /*213b0*/  IMAD R3, R8, R2, R9 ;  /* 0x0000000208037224 */ /* 0x000fe200078e0209 */
[----:B------:R-:W-:-:S03]  /*213c0*/  ISETP.NE.AND P0, PT, R6, 0x1, PT ;  /* 0x000000010600780c */ /* 0x000fc60003f05270 */
[----:B01----:R-:W-:Y:S01]  /*213d0*/  IMAD.IADD R7, R5, 0x1, -R3 ;  /* 0x0000000105077824 */ /* 0x003fe200078e0a03 */
[----:B------:R0:W-:Y:S09]  /*213e0*/  STL [R1], R3 ;  /* 0x0000000301007387 */ /* 0x0001f20000100800 */
[----:B------:R-:W-:Y:S05]  /*213f0*/  @!P0 BRA `(.L_x_5948) ;  /* 0x0000000000e48947 */ /* 0x000fea0003800000 */
[----:B------:R-:W-:-:S04]  /*21400*/  IABS R4, R0 ;  /* 0x0000000000047213 */ /* 0x000fc80000000000 */
[----:B------:R-:W1:Y:S08]  /*21410*/  I2F.RP R2, R4 ;  /* 0x0000000400027306 */ /* 0x000e700000209400 */
[----:B-1----:R-:W1:Y:S02]  /*21420*/  MUFU.RCP R2, R2 ;  /* 0x0000000200027308 */ /* 0x002e640000001000 */
[----:B-1----:R-:W-:-:S06]  /*21430*/  VIADD R2, R2, 0xffffffe ;  /* 0x0ffffffe02027836 */ /* 0x002fcc0000000000 */
[----:B0-----:R-:W0:Y:S02]  /*21440*/  F2I.FTZ.U32.TRUNC.NTZ R3, R2 ;  /* 0x0000000200037305 */ /* 0x001e24000021f000 */
        /* <DEDUP_REMOVED lines=52> */
.L_x_5948:
[----:B0-----:R-:W3:Y:S01]  /*21790*/  LDL R3, [R1+0xc] ;  /* 0x00000c0001037983 */ /* 0x001ee20000100800 */
[----:B------:R-:W3:Y:S02]  /*217a0*/  LDC.64 R4, c[0x0][0xd90] ;  /* 0x00036400ff047b82 */ /* 0x000ee40000000a00 */
        /* <DEDUP_REMOVED lines=61> */
.L_x_5949:
[----:B------:R-:W-:-:S05]  /*21b80*/  LOP3.LUT R7, RZ, R7, RZ, 0x33, !PT ;  /* 0x00000007ff077212 */ /* 0x000fca00078e33ff */
[----:B------:R-:W-:-:S05]  /*21b90*/  IMAD.IADD R0, R0, 0x1, R7 ;  /* 0x0000000100007824 */ /* 0x000fca00078e0207 */
[----:B------:R3:W-:Y:S01]  /*21ba0*/  STL [R1+0x4], R0 ;  /* 0x0000040001007387 */ /* 0x0007e20000100800 */
[----:B------:R-:W-:Y:S05]  /*21bb0*/  BRA `(.L_x_5950) ;  /* 0x0000000000287947 */ /* 0x000fea0003800000 */
.L_x_5942:
        /* <DEDUP_REMOVED lines=10> */
.L_x_5950:
[----:B-1--4-:R-:W4:Y:S04]  /*21c60*/  LDL R2, [R1+0xc] ;  /* 0x00000c0001027983 */ /* 0x012f280000100800 */
        /* <DEDUP_REMOVED lines=15> */
.L_x_5939:
[----:B------:R-:W3:Y:S01]  /*21d60*/  LDL R0, [R1+0xc] ;  /* 0x00000c0001007983 */ /* 0x000ee20000100800 */
[----:B------:R-:W-:Y:S02]  /*21d70*/  ULDC UR4, c[0x0][0xd3c] ;  /* 0x00034f0000047ab9 */ /* 0x000fe40000000800 */
[----:B---3--:R-:W-:-:S13]  /*21d80*/  ISETP.GE.AND P0, PT, R0, UR4, PT ;  /* 0x0000000400007c0c */ /* 0x008fda000bf06270 */
[----:B------:R-:W-:Y:S05]  /*21d90*/  @!P0 BRA `(.L_x_5951) ;  /* 0xffffff8000588947 */ /* 0x000fea000383ffff */
[----:B------:R-:W-:Y:S05]  /*21da0*/  BSYNC B8 ;  /* 0x0000000000087941 */ /* 0x000fea0003800000 */
.L_x_5801:
[----:B--2---:R-:W2:Y:S01]  /*21db0*/  LDL.LU R0, [R1+0x80] ;  /* 0x0000800001007983 */ /* 0x004ea20000300800 */
[----:B------:R-:W-:Y:S01]  /*21dc0*/  BSSY B0, `(.L_x_5952) ;  /* 0x000000b000007945 */ /* 0x000fe20003800000 */
[----:B0-----:R-:W0:Y:S01]  /*21dd0*/  S2R R5, SR_CgaCtaId ;  /* 0x0000000000057919 */ /* 0x001e220000008800 */
[----:B--2---:R-:W-:-:S05]  /*21de0*/  VIADD R0, R0, 0x1 ;  /* 0x0000000100007836 */ /* 0x004fca0000000000 */
        /* <DEDUP_REMOVED lines=8> */
.L_x_6117:
[----:B------:R-:W-:Y:S05]  /*21e70*/  BSYNC B0 ;  /* 0x0000000000007941 */ /* 0x000fea0003800000 */
.L_x_5952:
[----:B------:R-:W-:-:S03]  /*21e80*/  UMOV UR4, 0xffffffff ;  /* 0xffffffff00047882 */ /* 0x000fc60000000000 */
[----:B------:R-:W-:Y:S05]  /*21e90*/  BRA.DIV UR4, `(.L_x_5954) ;  /* 0x0000004604a87947 */ /* 0x000fea000b800000 */
[----:B------:R-:W1:Y:S02]  /*21ea0*/  S2R R2, SR_TID.X ;  /* 0x0000000000027919 */ /* 0x000e640000002100 */
[----:B-1----:R-:W-:-:S04]  /*21eb0*/  SHF.R.U32.HI R2, RZ, 0x5, R2 ;  /* 0x00000005ff027819 */ /* 0x002fc80000011602 */
[----:B------:R-:W-:-:S05]  /*21ec0*/  LOP3.LUT R2, R2, 0x3, RZ, 0xc0, !PT ;  /* 0x0000000302027812 */ /* 0x000fca00078ec0ff */
[----:B------:R1:W2:Y:S02]  /*21ed0*/  SHFL.IDX PT, R14, R2, RZ, 0x1f ;  /* 0x00001fff020e7589 */ /* 0x0002a400000e0000 */
.L_x_6120:
[----:B--2---:R-:W-:-:S13]  /*21ee0*/  ISETP.NE.AND P0, PT, R14, RZ, PT ;  /* 0x000000ff0e00720c */ /* 0x004fda0003f05270 */
[----:B------:R-:W-:Y:S05]  /*21ef0*/  @P0 BRA `(.L_x_5629) ;  /* 0x00000000008c0947 */ /* 0x000fea0003800000 */
[----:B------:R-:W-:-:S03]  /*21f00*/  UMOV UR4, 0xffffffff ;  /* 0xffffffff00047882 */ /* 0x000fc60000000000 */
[----:B------:R-:W-:Y:S05]  /*21f10*/  BRA.DIV UR4, `(.L_x_5955) ;  /* 0x0000004604bc7947 */ /* 0x000fea000b800000 */
[----:B------:R-:W-:-:S13]  /*21f20*/  ELECT P6, URZ, PT ;  /* 0x00000000003f782f */ /* 0x000fda00038c0000 */
.L_x_6123:
[----:B------:R-:W-:Y:S05]  /*21f30*/  @!P6 BRA `(.L_x_5629) ;  /* 0x00000000007ce947 */ /* 0x000fea0003800000 */
[----:B------:R-:W-:-:S06]  /*21f40*/  ULOP3.LUT UR4, UR36, 0x2, URZ, 0xfc, !UPT ;  /* 0x0000000224047892 */ /* 0x000fcc000f8efc3f */
[----:B-1----:R-:W-:-:S05]  /*21f50*/  IMAD.U32 R2, RZ, RZ, UR4 ;  /* 0x00000004ff027e24 */ /* 0x002fca000f8e00ff */
[----:B------:R-:W-:-:S13]  /*21f60*/  ISETP.NE.AND P2, PT, R2, 0x3, PT ;  /* 0x000000030200780c */ /* 0x000fda0003f45270 */
[----:B------:R-:W-:Y:S05]  /*21f70*/  @!P2 BRA `(.L_x_5956) ;  /* 0x000000000004a947 */ /* 0x000fea0003800000 */
[----:B------:R-:W-:Y:S01]  /*21f80*/  BPT.TRAP 0x1 ;  /* 0x000000040000795c */ /* 0x000fe20000300000 */
.L_x_5956:
        /* <DEDUP_REMOVED lines=13> */
.L_x_6124:
[----:B------:R-:W1:Y:S02]  /*22060*/  SYNCS.PHASECHK.TRANS64.TRYWAIT P0, [R7+URZ], R2 ;  /* 0x00000002070075a7 */ /* 0x000e64000800017f */
[----:B-1----:R-:W-:Y:S05]  /*22070*/  @!P0 BRA `(.L_x_5958) ;  /* 0x0000004400988947 */ /* 0x002fea0003800000 */
.L_x_6125:
[----:B------:R-:W-:Y:S05]  /*22080*/  @!P2 BRA `(.L_x_5959) ;  /* 0x000000000004a947 */ /* 0x000fea0003800000 */
[----:B------:R-:W-:Y:S01]  /*22090*/  BPT.TRAP 0x1 ;  /* 0x000000040000795c */ /* 0x000fe20000300000 */
.L_x_5959:
[----:B------:R-:W-:-:S04]  /*220a0*/  VIADD R0, R0, 0x32460 ;  /* 0x0003246000007836 */ /* 0x000fc80000000000 */
[----:B------:R-:W-:-:S04]  /*220b0*/  IMAD R4, R19, 0x8, R0 ;  /* 0x0000000813047824 */ /* 0x000fc800078e0200 */
[----:B------:R-:W2:Y:S02]  /*220c0*/  SYNCS.PHASECHK.TRANS64.TRYWAIT P0, [R4+URZ], R5 ;  /* 0x00000005040075a7 */ /* 0x000ea4000800017f */
[----:B--2---:R-:W-:Y:S05]  /*220d0*/  @!P0 BRA `(.L_x_5960) ;  /* 0x0000004400948947 */ /* 0x004fea0003800000 */
.L_x_6126:
[----:B------:R-:W-:-:S07]  /*220e0*/  IMAD R3, R3, 0x8, R0 ;  /* 0x0000000803037824 */ /* 0x000fce00078e0200 */
.L_x_5961:
[----:B----4-:R4:W0:Y:S02]  /*220f0*/  SYNCS.PHASECHK.TRANS64.TRYWAIT P0, [R3+URZ], R2 ;  /* 0x00000002030075a7 */ /* 0x010824000800017f */
[----:B0-----:R-:W-:Y:S05]  /*22100*/  @!P0 NANOSLEEP.SYNCS 0x989680 ;  /* 0x009896800000895d */ /* 0x001fea0003900000 */
[----:B------:R-:W0:Y:S02]  /*22110*/  @!P0 SYNCS.PHASECHK.TRANS64 P0, [R3+URZ], R2 ;  /* 0x00000002030085a7 */ /* 0x000e24000800007f */
[----:B0-----:R-:W-:Y:S05]  /*22120*/  @!P0 BRA `(.L_x_5961) ;  /* 0xfffffffc00f08947 */ /* 0x001fea000383ffff */
.L_x_5629:
[----:B------:R-:W-:Y:S05]  /*22130*/  BSYNC B9 ;  /* 0x0000000000097941 */ /* 0x000fea0003800000 */
.L_x_5626:
[----:B------:R-:W-:Y:S05]  /*22140*/  EXIT ;  /* 0x000000000000794d */ /* 0x000fea0003800000 */
.L_x_5649:
[----:B0-----:R0:W1:Y:S02]  /*22150*/  SYNCS.PHASECHK.TRANS64.TRYWAIT P6, [R96+URZ+0x32490], R107 ;  /* 0x0324906b600075a7 */ /* 0x00106400080c017f */
[----:B-1----:R-:W-:Y:S05]  /*22160*/  @!P6 NANOSLEEP.SYNCS 0x989680 ;  /* 0x009896800000e95d */ /* 0x002fea0003900000 */
[----:B------:R-:W1:Y:S02]  /*22170*/  @!P6 SYNCS.PHASECHK.TRANS64 P6, [R96+URZ+0x32490], R107 ;  /* 0x0324906b6000e5a7 */ /* 0x000e6400080c007f */
[----:B-1----:R-:W-:Y:S05]  /*22180*/  @!P6 BRA `(.L_x_5649) ;  /* 0xfffffffc00f0e947 */ /* 0x002fea000383ffff */
[----:B------:R-:W-:Y:S05]  /*22190*/  BRA `(.L_x_5962) ;  /* 0xfffffe1400c07947 */ /* 0x000fea000383ffff */
.L_x_5667:
[----:B0-----:R0:W1:Y:S02]  /*221a0*/  SYNCS.PHASECHK.TRANS64.TRYWAIT P5, [R96+URZ+0x32490], R107 ;  /* 0x0324906b600075a7 */ /* 0x00106400080a017f */
[----:B-1----:R-:W-:Y:S05]  /*221b0*/  @!P5 NANOSLEEP.SYNCS 0x989680 ;  /* 0x009896800000d95d */ /* 0x002fea0003900000 */
[----:B------:R-:W1:Y:S02]  /*221c0*/  @!P5 SYNCS.PHASECHK.TRANS64 P5, [R96+URZ+0x32490], R107 ;  /* 0x0324906b6000d5a7 */ /* 0x000e6400080a007f */
[----:B-1----:R-:W-:Y:S05]  /*221d0*/  @!P5 BRA `(.L_x_5667) ;  /* 0xfffffffc00f0d947 */ /* 0x002fea000383ffff */
[----:B------:R-:W-:Y:S05]  /*221e0*/  BRA `(.L_x_5963) ;  /* 0xfffffe2800647947 */ /* 0x000fea000383ffff */
.L_x_5676:
[----:B0-----:R0:W1:Y:S02]  /*221f0*/  SYNCS.PHASECHK.TRANS64.TRYWAIT P4, [R96+URZ+0x32490], R107 ;  /* 0x0324906b600075a7 */ /* 0x001064000808017f */
[----:B-1----:R-:W-:Y:S05]  /*22200*/  @!P4 NANOSLEEP.SYNCS 0x989680 ;  /* 0x009896800000c95d */ /* 0x002fea0003900000 */
[----:B------:R-:W1:Y:S02]  /*22210*/  @!P4 SYNCS.PHASECHK.TRANS64 P4, [R96+URZ+0x32490], R107 ;  /* 0x0324906b6000c5a7 */ /* 0x000e64000808007f */
[----:B-1----:R-:W-:Y:S05]  /*22220*/  @!P4 BRA `(.L_x_5676) ;  /* 0xfffffffc00f0c947 */ /* 0x002fea000383ffff */
[----:B------:R-:W-:Y:S05]  /*22230*/  BRA `(.L_x_5964) ;  /* 0xfffffe3800c87947 */ /* 0x000fea000383ffff */
.L_x_5682:
[----:B-1----:R1:W2:Y:S02]  /*22240*/  SYNCS.PHASECHK.TRANS64.TRYWAIT P3, [R96+URZ+0x324b0], R107 ;  /* 0x0324b06b600075a7 */ /* 0x0022a4000806017f */
[----:B--2---:R-:W-:Y:S05]  /*22250*/  @!P3 NANOSLEEP.SYNCS 0x989680 ;  /* 0x009896800000b95d */ /* 0x004fea0003900000 */
[----:B------:R-:W2:Y:S02]  /*22260*/  @!P3 SYNCS.PHASECHK.TRANS64 P3, [R96+URZ+0x324b0], R107 ;  /* 0x0324b06b6000b5a7 */ /* 0x000ea4000806007f */
[----:B--2---:R-:W-:Y:S05]  /*22270*/  @!P3 BRA `(.L_x_5682) ;  /* 0xfffffffc00f0b947 */ /* 0x004fea000383ffff */
[----:B------:R-:W-:Y:S05]  /*22280*/  BRA `(.L_x_5965) ;  /* 0xfffffe3c005c7947 */ /* 0x000fea000383ffff */
.L_x_5692:
[----:B------:R-:W-:Y:S01]  /*22290*/  BSSY B0, `(.L_x_5966) ;  /* 0x0000007000007945 */ /* 0x000fe20003800000 */
[----:B------:R-:W-:Y:S02]  /*222a0*/  IMAD.MOV.U32 R12, RZ, RZ, RZ ;  /* 0x000000ffff0c7224 */ /* 0x000fe400078e00ff */
[----:B------:R-:W-:Y:S02]  /*222b0*/  IMAD.MOV.U32 R11, RZ, RZ, 0x1f ;  /* 0x0000001fff0b7424 */ /* 0x000fe400078e00ff */
[----:B------:R-:W-:-:S07]  /*222c0*/  IMAD.MOV.U32 R15, RZ, RZ, -0x1 ;  /* 0xffffffffff0f7424 */ /* 0x000fce00078e00ff */
[----:B-----5:R-:W-:Y:S05]  /*222d0*/  WARPSYNC.COLLECTIVE R15, `(.L_x_5967) ;  /* 0x000000000f087348 */ /* 0x020fea0003c00000 */
[----:B------:R0:W1:Y:S02]  /*222e0*/  SHFL.IDX P6, R14, R13, R12, R11 ;  /* 0x0000000c0d0e7389 */ /* 0x00006400000c000b */
[----:B01---5:R-:W-:Y:S01]  /*222f0*/  ENDCOLLECTIVE ;  /* 0x000000000000791b */ /* 0x023fe20003800000 */
.L_x_5967:
[----:B------:R-:W-:Y:S05]  /*22300*/  BSYNC B0 ;  /* 0x0000000000007941 */ /* 0x000fea0003800000 */
.L_x_5966:
[----:B------:R-:W-:Y:S05]  /*22310*/  BRA `(.L_x_5968) ;  /* 0xfffffe4800e47947 */ /* 0x000fea000383ffff */
.L_x_5704:
        /* <DEDUP_REMOVED lines=8> */
.L_x_5970:
[----:B------:R-:W-:Y:S05]  /*223a0*/  BSYNC B1 ;  /* 0x0000000000017941 */ /* 0x000fea0003800000 */
.L_x_5969:
        /* <DEDUP_REMOVED lines=8> */
.L_x_5971:
[----:B------:R-:W-:Y:S02]  /*22430*/  IMAD.MOV.U32 R13, RZ, RZ, R7 ;  /* 0x000000ffff0d7224 */ /* 0x000fe400078e0007 */
[----:B------:R-:W-:-:S07]  /*22440*/  IMAD.MOV.U32 R0, RZ, RZ, R14 ;  /* 0x000000ffff007224 */ /* 0x000fce00078e000e */
[----:B------:R-:W-:Y:S05]  /*22450*/  WARPSYNC.COLLECTIVE R15, `(.L_x_5972) ;  /* 0x000000000f087348 */ /* 0x000fea0003c00000 */
[----:B------:R0:W1:Y:S02]  /*22460*/  SHFL.IDX P6, R14, R13, R12, R11 ;  /* 0x0000000c0d0e7389 */ /* 0x00006400000c000b */
[----:B01----:R-:W-:Y:S01]  /*22470*/  ENDCOLLECTIVE ;  /* 0x000000000000791b */ /* 0x003fe20003800000 */
.L_x_5972:
[----:B------:R-:W-:Y:S02]  /*22480*/  IMAD.MOV.U32 R13, RZ, RZ, R30 ;  /* 0x000000ffff0d7224 */ /* 0x000fe400078e001e */
[----:B------:R-:W-:-:S07]  /*22490*/  IMAD.MOV.U32 R5, RZ, RZ, R14 ;  /* 0x000000ffff057224 */ /* 0x000fce00078e000e */
[----:B------:R-:W-:Y:S05]  /*224a0*/  WARPSYNC.COLLECTIVE R15, `(.L_x_5973) ;  /* 0x000000000f087348 */ /* 0x000fea0003c00000 */
[----:B------:R0:W1:Y:S02]  /*224b0*/  SHFL.IDX P6, R14, R13, R12, R11 ;  /* 0x0000000c0d0e7389 */ /* 0x00006400000c000b */
[----:B01----:R-:W-:Y:S01]  /*224c0*/  ENDCOLLECTIVE ;  /* 0x000000000000791b */ /* 0x003fe20003800000 */
.L_x_5973:
[----:B------:R-:W-:Y:S05]  /*224d0*/  BRA `(.L_x_5974) ;  /* 0xfffffe50007c7947 */ /* 0x000fea000383ffff */
.L_x_5707:
        /* <DEDUP_REMOVED lines=8> */
.L_x_5976:
[----:B------:R-:W-:Y:S05]  /*22560*/  BSYNC B1 ;  /* 0x0000000000017941 */ /* 0x000fea0003800000 */
.L_x_5975:
        /* <DEDUP_REMOVED lines=8> */
.L_x_5977:
[----:B------:R-:W-:Y:S02]  /*225f0*/  IMAD.MOV.U32 R13, RZ, RZ, R7 ;  /* 0x000000ffff0d7224 */ /* 0x000fe400078e0007 */
[----:B------:R-:W-:-:S07]  /*22600*/  IMAD.MOV.U32 R4, RZ, RZ, R14 ;  /* 0x000000ffff047224 */ /* 0x000fce00078e000e */
[----:B------:R-:W-:Y:S05]  /*22610*/  WARPSYNC.COLLECTIVE R15, `(.L_x_5978) ;  /* 0x000000000f087348 */ /* 0x000fea0003c00000 */
[----:B------:R0:W1:Y:S02]  /*22620*/  SHFL.IDX P6, R14, R13, R12, R11 ;  /* 0x0000000c0d0e7389 */ /* 0x00006400000c000b */
[----:B01----:R-:W-:Y:S01]  /*22630*/  ENDCOLLECTIVE ;  /* 0x000000000000791b */ /* 0x003fe20003800000 */
.L_x_5978:
[----:B------:R-:W-:Y:S02]  /*22640*/  IMAD.MOV.U32 R13, RZ, RZ, R30 ;  /* 0x000000ffff0d7224 */ /* 0x000fe400078e001e */
[----:B------:R-:W-:-:S07]  /*22650*/  IMAD.MOV.U32 R7, RZ, RZ, R14 ;  /* 0x000000ffff077224 */ /* 0x000fce00078e000e */
[----:B------:R-:W-:Y:S05]  /*22660*/  WARPSYNC.COLLECTIVE R15, `(.L_x_5979) ;  /* 0x000000000f087348 */ /* 0x000fea0003c00000 */
[----:B------:R0:W1:Y:S02]  /*22670*/  SHFL.IDX P6, R14, R13, R12, R11 ;  /* 0x0000000c0d0e7389 */ /* 0x00006400000c000b */
[----:B01----:R-:W-:Y:S01]  /*22680*/  ENDCOLLECTIVE ;  /* 0x000000000000791b */ /* 0x003fe20003800000 */
.L_x_5979:
[----:B------:R-:W-:Y:S01]  /*22690*/  IMAD.MOV.U32 R30, RZ, RZ, R14 ;  /* 0x000000ffff1e7224 */ /* 0x000fe200078e000e */
[----:B------:R-:W-:Y:S06]  /*226a0*/  BRA `(.L_x_5980) ;  /* 0xfffffe5000d47947 */ /* 0x000fec000383ffff */
.L_x_5711:
[----:B0-----:R0:W1:Y:S02]  /*226b0*/  SYNCS.PHASECHK.TRANS64.TRYWAIT P0, [R19+URZ+0x32400], R34 ;  /* 0x03240022130075a7 */ /* 0x001064000800017f */
[----:B-1----:R-:W-:Y:S05]  /*226c0*/  @!P0 NANOSLEEP.SYNCS 0x989680 ;  /* 0x009896800000895d */ /* 0x002fea0003900000 */
[----:B------:R-:W1:Y:S02]  /*226d0*/  @!P0 SYNCS.PHASECHK.TRANS64 P0, [R19+URZ+0x32400], R34 ;  /* 0x03240022130085a7 */ /* 0x000e64000800007f */
[----:B-1----:R-:W-:Y:S05]  /*226e0*/  @!P0 BRA `(.L_x_5711) ;  /* 0xfffffffc00f08947 */ /* 0x002fea000383ffff */
[----:B------:R-:W-:Y:S05]  /*226f0*/  BRA `(.L_x_5981) ;  /* 0xfffffe5400c47947 */ /* 0x000fea000383ffff */
.L_x_5719:
        /* <DEDUP_REMOVED lines=9> */
.L_x_5983:
[----:B------:R-:W-:Y:S05]  /*22790*/  BSYNC B1 ;  /* 0x0000000000017941 */ /* 0x000fea0003800000 */
.L_x_5982:
[----:B------:R0:W5:Y:S01]  /*227a0*/  LDL R8, [R1+0x18] ;  /* 0x0000180001087983 */ /* 0x0001620000100800 */
[----:B------:R-:W-:Y:S01]  /*227b0*/  IMAD.MOV.U32 R13, RZ, RZ, R24 ;  /* 0x000000ffff0d7224 */ /* 0x000fe200078e0018 */
[----:B------:R-:W-:Y:S01]  /*227c0*/  ISETP.GE.AND P0, PT, R16, R39, PT ;  /* 0x000000271000720c */ /* 0x000fe20003f06270 */
[----:B------:R-:W-:Y:S02]  /*227d0*/  IMAD.MOV.U32 R12, RZ, RZ, RZ ;  /* 0x000000ffff0c7224 */ /* 0x000fe400078e00ff */
[----:B------:R-:W-:Y:S02]  /*227e0*/  IMAD.MOV.U32 R11, RZ, RZ, 0x1c1f ;  /* 0x00001c1fff0b7424 */ /* 0x000fe400078e00ff */
[----:B------:R-:W-:Y:S02]  /*227f0*/  IMAD.MOV.U32 R15, RZ, RZ, -0x1 ;  /* 0xffffffffff0f7424 */ /* 0x000fe400078e00ff */
[----:B0-----:R-:W-:-:S07]  /*22800*/  IMAD.MOV.U32 R0, RZ, RZ, R14 ;  /* 0x000000ffff007224 */ /* 0x001fce00078e000e */
[----:B-----5:R-:W-:Y:S05]  /*22810*/  WARPSYNC.COLLECTIVE R15, `(.L_x_5984) ;  /* 0x000000000f087348 */ /* 0x020fea0003c00000 */
[----:B------:R0:W1:Y:S02]  /*22820*/  SHFL.IDX P6, R14, R13, R12, R11 ;  /* 0x0000000c0d0e7389 */ /* 0x00006400000c000b */
[----:B01---5:R-:W-:Y:S01]  /*22830*/  ENDCOLLECTIVE ;  /* 0x000000000000791b */ /* 0x023fe20003800000 */
.L_x_5984:
[----:B------:R-:W-:Y:S02]  /*22840*/  IMAD.MOV.U32 R13, RZ, RZ, R25 ;  /* 0x000000ffff0d7224 */ /* 0x000fe400078e0019 */
[----:B------:R-:W-:-:S07]  /*22850*/  IMAD.MOV.U32 R3, RZ, RZ, R14 ;  /* 0x000000ffff037224 */ /* 0x000fce00078e000e */
[----:B------:R-:W-:Y:S05]  /*22860*/  WARPSYNC.COLLECTIVE R15, `(.L_x_5985) ;  /* 0x000000000f087348 */ /* 0x000fea0003c00000 */
[----:B------:R0:W1:Y:S02]  /*22870*/  SHFL.IDX P6, R14, R13, R12, R11 ;  /* 0x0000000c0d0e7389 */ /* 0x00006400000c000b */
[----:B01----:R-:W-:Y:S01]  /*22880*/  ENDCOLLECTIVE ;  /* 0x000000000000791b */ /* 0x003fe20003800000 */
.L_x_5985:
[----:B------:R-:W-:Y:S02]  /*22890*/  IMAD.MOV.U32 R13, RZ, RZ, R27 ;  /* 0x000000ffff0d7224 */ /* 0x000fe400078e001b */
[----:B------:R-:W-:-:S07]  /*228a0*/  IMAD.MOV.U32 R4, RZ, RZ, R14 ;  /* 0x000000ffff047224 */ /* 0x000fce00078e000e */
[----:B------:R-:W-:Y:S05]  /*228b0*/  WARPSYNC.COLLECTIVE R15, `(.L_x_5986) ;  /* 0x000000000f087348 */ /* 0x000fea0003c00000 */
[----:B------:R0:W1:Y:S02]  /*228c0*/  SHFL.IDX P6, R14, R13, R12, R11 ;  /* 0x0000000c0d0e7389 */ /* 0x00006400000c000b */
[----:B01----:R-:W-:Y:S01]  /*228d0*/  ENDCOLLECTIVE ;  /* 0x000000000000791b */ /* 0x003fe20003800000 */
.L_x_5986:
[----:B------:R-:W-:-:S05]  /*228e0*/  IMAD R34, R8, R34, RZ ;  /* 0x0000002208227224 */ /* 0x000fca00078e02ff */
[----:B------:R-:W-:-:S13]  /*228f0*/  ISETP.GE.OR P1, PT, R41, R34, P0 ;  /* 0x000000222900720c */ /* 0x000fda0000726670 */
[C---:B------:R-:W-:Y:S01]  /*22900*/  @!P1 IMAD.SHL.U32 R5, R16.reuse, 0x2, RZ ;  /* 0x0000000210059824 */ /* 0x040fe200078e00ff */
[----:B------:R-:W-:-:S04]  /*22910*/  @!P1 SHF.L.U64.HI R21, R16, 0x1, R43 ;  /* 0x0000000110159819 */ /* 0x000fc8000001022b */
[----:B------:R-:W-:-:S05]  /*22920*/  @!P1 IADD3 R6, P2, R3, R5, RZ ;  /* 0x0000000503069210 */ /* 0x000fca0007f5e0ff */
[----:B------:R-:W-:-:S05]  /*22930*/  @!P1 IMAD.X R7, R0, 0x1, R21, P2 ;  /* 0x0000000100079824 */ /* 0x000fca00010e0615 */
[----:B------:R-:W2:Y:S01]  /*22940*/  @!P1 LD.E.128 R8, desc[UR40][R6.64] ;  /* 0x0000002806089980 */ /* 0x000ea2000c101d00 */
[----:B------:R-:W-:-:S05]  /*22950*/  @!P1 IADD3 R14, P2, R14, R5, RZ ;  /* 0x000000050e0e9210 */ /* 0x000fca0007f5e0ff */
[----:B------:R-:W-:Y:S02]  /*22960*/  @!P1 IMAD.X R5, R4, 0x1, R21, P2 ;  /* 0x0000000104059824 */ /* 0x000fe400010e0615 */
[----:B------:R-:W-:-:S06]  /*22970*/  @!P1 IMAD.MOV.U32 R4, RZ, RZ, R14 ;  /* 0x000000ffff049224 */ /* 0x000fcc00078e000e */
[----:B------:R-:W5:Y:S01]  /*22980*/  @!P1 LD.E.128 R4, desc[UR40][R4.64] ;  /* 0x0000002804049980 */ /* 0x000f62000c101d00 */
[----:B------:R-:W-:Y:S01]  /*22990*/  CS2R R28, SRZ ;  /* 0x00000000001c7805 */ /* 0x000fe2000001ff00 */
[----:B------:R-:W-:Y:S01]  /*229a0*/  IMAD.MOV.U32 R13, RZ, RZ, R26 ;  /* 0x000000ffff0d7224 */ /* 0x000fe200078e001a */
[----:B------:R-:W-:Y:S01]  /*229b0*/  CS2R R20, SRZ ;  /* 0x0000000000147805 */ /* 0x000fe2000001ff00 */
[----:B------:R-:W-:Y:S01]  /*229c0*/  IMAD.MOV.U32 R12, RZ, RZ, 0x1 ;  /* 0x00000001ff0c7424 */ /* 0x000fe200078e00ff */
[----:B------:R-:W-:Y:S02]  /*229d0*/  CS2R R30, SRZ ;  /* 0x00000000001e7805 */ /* 0x000fe4000001ff00 */
[----:B------:R-:W-:Y:S01]  /*229e0*/  CS2R R32, SRZ ;  /* 0x0000000000207805 */ /* 0x000fe2000001ff00 */
[----:B--2---:R-:W-:Y:S02]  /*229f0*/  @!P1 IMAD.MOV.U32 R29, RZ, RZ, R11 ;  /* 0x000000ffff1d9224 */ /* 0x004fe400078e000b */
[----:B------:R-:W-:-:S02]  /*22a00*/  IMAD.MOV.U32 R11, RZ, RZ, 0x1c1f ;  /* 0x00001c1fff0b7424 */ /* 0x000fc400078e00ff */
[----:B------:R-:W-:Y:S02]  /*22a10*/  @!P1 IMAD.MOV.U32 R21, RZ, RZ, R9 ;  /* 0x000000ffff159224 */ /* 0x000fe400078e0009 */
[----:B------:R-:W-:-:S07]  /*22a20*/  @!P1 IMAD.MOV.U32 R20, RZ, RZ, R8 ;  /* 0x000000ffff149224 */ /* 0x000fce00078e0008 */
[----:B-----5:R-:W-:Y:S05]  /*22a30*/  WARPSYNC.COLLECTIVE R15, `(.L_x_5987) ;  /* 0x000000000f087348 */ /* 0x020fea0003c00000 */
[----:B------:R0:W1:Y:S02]  /*22a40*/  SHFL.IDX P6, R14, R13, R12, R11 ;  /* 0x0000000c0d0e7389 */ /* 0x00006400000c000b */
[----:B01---5:R-:W-:Y:S01]  /*22a50*/  ENDCOLLECTIVE ;  /* 0x000000000000791b */ /* 0x023fe20003800000 */
.L_x_5987:
[----:B------:R-:W-:Y:S02]  /*22a60*/  IMAD.MOV.U32 R3, RZ, RZ, R21 ;  /* 0x000000ffff037224 */ /* 0x000fe400078e0015 */
[----:B------:R-:W-:Y:S02]  /*22a70*/  IMAD.MOV.U32 R0, RZ, RZ, R20 ;  /* 0x000000ffff007224 */ /* 0x000fe400078e0014 */
[----:B------:R-:W-:Y:S01]  /*22a80*/  @!P1 IMAD.MOV.U32 R28, RZ, RZ, R10 ;  /* 0x000000ffff1c9224 */ /* 0x000fe200078e000a */
[----:B------:R-:W-:Y:S01]  /*22a90*/  PRMT R49, R3, 0x7610, R49 ;  /* 0x0000761003317816 */ /* 0x000fe20000000031 */
[----:B------:R-:W-:Y:S01]  /*22aa0*/  @!P1 IMAD.MOV.U32 R30, RZ, RZ, R4 ;  /* 0x000000ffff1e9224 */ /* 0x000fe200078e0004 */
[----:B------:R-:W-:Y:S01]  /*22ab0*/  PRMT R36, R36, 0x5410, R0 ;  /* 0x0000541024247816 */ /* 0x000fe20000000000 */
[----:B------:R-:W-:Y:S02]  /*22ac0*/  IMAD.MOV.U32 R0, RZ, RZ, R28 ;  /* 0x000000ffff007224 */ /* 0x000fe400078e001c */
[----:B------:R-:W-:-:S02]  /*22ad0*/  @!P1 IMAD.MOV.U32 R31, RZ, RZ, R5 ;  /* 0x000000ffff1f9224 */ /* 0x000fc400078e0005 */
[----:B------:R-:W-:Y:S01]  /*22ae0*/  @!P1 IMAD.MOV.U32 R32, RZ, RZ, R6 ;  /* 0x000000ffff209224 */ /* 0x000fe200078e0006 */
[----:B------:R-:W-:Y:S01]  /*22af0*/  PRMT R35, R0, 0x7610, R35 ;  /* 0x0000761000237816 */ /* 0x000fe20000000023 */
[----:B------:R-:W-:Y:S02]  /*22b00*/  IMAD.MOV.U32 R13, RZ, RZ, R24 ;  /* 0x000000ffff0d7224 */ /* 0x000fe400078e0018 */
[----:B------:R-:W-:Y:S02]  /*22b10*/  @!P1 IMAD.MOV.U32 R33, RZ, RZ, R7 ;  /* 0x000000ffff219224 */ /* 0x000fe400078e0007 */
[----:B------:R-:W-:Y:S02]  /*22b20*/  IMAD.MOV.U32 R0, RZ, RZ, R30 ;  /* 0x000000ffff007224 */ /* 0x000fe400078e001e */
[----:B------:R-:W-:Y:S02]  /*22b30*/  IMAD.MOV.U32 R4, RZ, RZ, R31 ;  /* 0x000000ffff047224 */ /* 0x000fe400078e001f */
[----:B------:R-:W-:-:S02]  /*22b40*/  IMAD.MOV.U32 R5, RZ, RZ, R32 ;  /* 0x000000ffff057224 */ /* 0x000fc400078e0020 */
[----:B------:R-:W-:Y:S01]  /*22b50*/  IMAD.MOV.U32 R3, RZ, RZ, R14 ;  /* 0x000000ffff037224 */ /* 0x000fe200078e000e */
[----:B------:R-:W-:-:S07]  /*22b60*/  PRMT R35, R35, 0x5410, R4 ;  /* 0x0000541023237816 */ /* 0x000fce0000000004 */
[----:B------:R-:W-:Y:S05]  /*22b70*/  WARPSYNC.COLLECTIVE R15, `(.L_x_5988) ;  /* 0x000000000f087348 */ /* 0x000fea0003c00000 */
[----:B------:R0:W1:Y:S02]  /*22b80*/  SHFL.IDX P6, R14, R13, R12, R11 ;  /* 0x0000000c0d0e7389 */ /* 0x00006400000c000b */
[----:B01----:R-:W-:Y:S01]  /*22b90*/  ENDCOLLECTIVE ;  /* 0x000000000000791b */ /* 0x003fe20003800000 */
.L_x_5988:
[----:B------:R-:W-:Y:S01]  /*22ba0*/  IMAD.MOV.U32 R8, RZ, RZ, R29 ;  /* 0x000000ffff087224 */ /* 0x000fe200078e001d */
[----:B------:R-:W-:Y:S01]  /*22bb0*/  PRMT R45, R0, 0x5410, R5 ;  /* 0x00005410002d7816 */ /* 0x000fe20000000005 */
[----:B------:R-:W-:Y:S01]  /*22bc0*/  IMAD.MOV.U32 R6, RZ, RZ, R33 ;  /* 0x000000ffff067224 */ /* 0x000fe200078e0021 */
[----:B------:R-:W-:Y:S02]  /*22bd0*/  CS2R R4, SRZ ;  /* 0x0000000000047805 */ /* 0x000fe4000001ff00 */
[----:B------:R-:W-:Y:S02]  /*22be0*/  PRMT R36, R8, 0x7610, R36 ;  /* 0x0000761008247816 */ /* 0x000fe40000000024 */
[----:B------:R-:W-:Y:S01]  /*22bf0*/  PRMT R48, R6, 0x7610, R48 ;  /* 0x0000761006307816 */ /* 0x000fe20000000030 */
[----:B------:R-:W-:Y:S02]  /*22c00*/  IMAD.MOV.U32 R13, RZ, RZ, R25 ;  /* 0x000000ffff0d7224 */ /* 0x000fe400078e0019 */
[----:B------:R-:W-:-:S07]  /*22c10*/  IMAD.MOV.U32 R24, RZ, RZ, R14 ;  /* 0x000000ffff187224 */ /* 0x000fce00078e000e */
[----:B------:R-:W-:Y:S05]  /*22c20*/  WARPSYNC.COLLECTIVE R15, `(.L_x_5989) ;  /* 0x000000000f087348 */ /* 0x000fea0003c00000 */
[----:B------:R0:W1:Y:S02]  /*22c30*/  SHFL.IDX P6, R14, R13, R12, R11 ;  /* 0x0000000c0d0e7389 */ /* 0x00006400000c000b */
[----:B01----:R-:W-:Y:S01]  /*22c40*/  ENDCOLLECTIVE ;  /* 0x000000000000791b */ /* 0x003fe20003800000 */
.L_x_5989:
[----:B------:R-:W-:Y:S02]  /*22c50*/  IMAD.MOV.U32 R13, RZ, RZ, R27 ;  /* 0x000000ffff0d7224 */ /* 0x000fe400078e001b */
[----:B------:R-:W-:-:S07]  /*22c60*/  IMAD.MOV.U32 R25, RZ, RZ, R14 ;  /* 0x000000ffff197224 */ /* 0x000fce00078e000e */
[----:B------:R-:W-:Y:S05]  /*22c70*/  WARPSYNC.COLLECTIVE R15, `(.L_x_5990) ;  /* 0x000000000f087348 */ /* 0x000fea0003c00000 */
[----:B------:R0:W1:Y:S02]  /*22c80*/  SHFL.IDX P6, R14, R13, R12, R11 ;  /* 0x0000000c0d0e7389 */ /* 0x00006400000c000b */
[----:B01----:R-:W-:Y:S01]  /*22c90*/  ENDCOLLECTIVE ;  /* 0x000000000000791b */ /* 0x003fe20003800000 */
.L_x_5990:
[----:B------:R-:W-:Y:S05]  /*22ca0*/  BRA `(.L_x_5991) ;  /* 0xfffffe6000d87947 */ /* 0x000fea000383ffff */
.L_x_5723:
[----:B0-----:R0:W1:Y:S02]  /*22cb0*/  SYNCS.PHASECHK.TRANS64.TRYWAIT P1, [R19+URZ+0x32400], R12 ;  /* 0x0324000c130075a7 */ /* 0x001064000802017f */
[----:B-1----:R-:W-:Y:S05]  /*22cc0*/  @!P1 NANOSLEEP.SYNCS 0x989680 ;  /* 0x009896800000995d */ /* 0x002fea0003900000 */
[----:B------:R-:W1:Y:S02]  /*22cd0*/  @!P1 SYNCS.PHASECHK.TRANS64 P1, [R19+URZ+0x32400], R12 ;  /* 0x0324000c130095a7 */ /* 0x000e64000802007f */
[----:B-1----:R-:W-:Y:S05]  /*22ce0*/  @!P1 BRA `(.L_x_5723) ;  /* 0xfffffffc00f09947 */ /* 0x002fea000383ffff */
[----:B------:R-:W-:Y:S05]  /*22cf0*/  BRA `(.L_x_5992) ;  /* 0xfffffe6400807947 */ /* 0x000fea000383ffff */
.L_x_5729:
[----:B---3--:R3:W0:Y:S02]  /*22d00*/  SYNCS.PHASECHK.TRANS64.TRYWAIT P1, [R173+URZ+0x32430], R8 ;  /* 0x03243008ad0075a7 */ /* 0x008624000802017f */
[----:B0-----:R-:W-:Y:S05]  /*22d10*/  @!P1 NANOSLEEP.SYNCS 0x989680 ;  /* 0x009896800000995d */ /* 0x001fea0003900000 */
[----:B------:R-:W0:Y:S02]  /*22d20*/  @!P1 SYNCS.PHASECHK.TRANS64 P1, [R173+URZ+0x32430], R8 ;  /* 0x03243008ad0095a7 */ /* 0x000e24000802007f */
[----:B0-----:R-:W-:Y:S05]  /*22d30*/  @!P1 BRA `(.L_x_5729) ;  /* 0xfffffffc00f09947 */ /* 0x001fea000383ffff */
[----:B------:R-:W-:Y:S05]  /*22d40*/  BRA `(.L_x_5728) ;  /* 0xfffffe74004c7947 */ /* 0x000fea000383ffff */
.L_x_5731:
[----:B0-----:R0:W4:Y:S02]  /*22d50*/  SYNCS.PHASECHK.TRANS64.TRYWAIT P1, [R19+URZ+0x32410], R0 ;  /* 0x03241000130075a7 */ /* 0x001124000802017f */
[----:B----4-:R-:W-:Y:S05]  /*22d60*/  @!P1 NANOSLEEP.SYNCS 0x989680 ;  /* 0x009896800000995d */ /* 0x010fea0003900000 */
[----:B------:R-:W4:Y:S02]  /*22d70*/  @!P1 SYNCS.PHASECHK.TRANS64 P1, [R19+URZ+0x32410], R0 ;  /* 0x03241000130095a7 */ /* 0x000f24000802007f */
[----:B----4-:R-:W-:Y:S05]  /*22d80*/  @!P1 BRA `(.L_x_5731) ;  /* 0xfffffffc00f09947 */ /* 0x010fea000383ffff */
[----:B------:R-:W-:Y:S05]  /*22d90*/  BRA `(.L_x_5993) ;  /* 0xfffffe7800007947 */ /* 0x000fea000383ffff */
.L_x_5736:
[----:B------:R0:W0:Y:S02]  /*22da0*/  SYNCS.PHASECHK.TRANS64.TRYWAIT P2, [R173+URZ+0x32450], R8 ;  /* 0x03245008ad0075a7 */ /* 0x000024000804017f */
[----:B0-----:R-:W-:Y:S05]  /*22db0*/  @!P2 NANOSLEEP.SYNCS 0x989680 ;  /* 0x009896800000a95d */ /* 0x001fea0003900000 */
[----:B------:R-:W0:Y:S02]  /*22dc0*/  @!P2 SYNCS.PHASECHK.TRANS64 P2, [R173+URZ+0x32450], R8 ;  /* 0x03245008ad00a5a7 */ /* 0x000e24000804007f */
[----:B0-----:R-:W-:Y:S05]  /*22dd0*/  @!P2 BRA `(.L_x_5736) ;  /* 0xfffffffc00f0a947 */ /* 0x001fea000383ffff */
[----:B------:R-:W-:Y:S05]  /*22de0*/  BRA `(.L_x_5735) ;  /* 0xfffffe7800207947 */ /* 0x000fea000383ffff */
.L_x_5741:
[----:B--2---:R2:W3:Y:S02]  /*22df0*/  SYNCS.PHASECHK.TRANS64.TRYWAIT P2, [R205+URZ+0x32430], R0 ;  /* 0x03243000cd0075a7 */ /* 0x0044e4000804017f */
[----:B---3--:R-:W-:Y:S05]  /*22e00*/  @!P2 NANOSLEEP.SYNCS 0x989680 ;  /* 0x009896800000a95d */ /* 0x008fea0003900000 */
[----:B------:R-:W3:Y:S02]  /*22e10*/  @!P2 SYNCS.PHASECHK.TRANS64 P2, [R205+URZ+0x32430], R0 ;  /* 0x03243000cd00a5a7 */ /* 0x000ee4000804007f */
[----:B---3--:R-:W-:Y:S05]  /*22e20*/  @!P2 BRA `(.L_x_5741) ;  /* 0xfffffffc00f0a947 */ /* 0x008fea000383ffff */
[----:B------:R-:W-:Y:S05]  /*22e30*/  BRA `(.L_x_5740) ;  /* 0xfffffe9c00e07947 */ /* 0x000fea000383ffff */
.L_x_5746:
[----:B---3--:R3:W4:Y:S02]  /*22e40*/  SYNCS.PHASECHK.TRANS64.TRYWAIT P2, [R205+URZ+0x32450], R0 ;  /* 0x03245000cd0075a7 */ /* 0x008724000804017f */
[----:B----4-:R-:W-:Y:S05]  /*22e50*/  @!P2 NANOSLEEP.SYNCS 0x989680 ;  /* 0x009896800000a95d */ /* 0x010fea0003900000 */
[----:B------:R-:W4:Y:S02]  /*22e60*/  @!P2 SYNCS.PHASECHK.TRANS64 P2, [R205+URZ+0x32450], R0 ;  /* 0x03245000cd00a5a7 */ /* 0x000f24000804007f */
[----:B----4-:R-:W-:Y:S05]  /*22e70*/  @!P2 BRA `(.L_x_5746) ;  /* 0xfffffffc00f0a947 */ /* 0x010fea000383ffff */
[----:B------:R-:W-:Y:S05]  /*22e80*/  BRA `(.L_x_5745) ;  /* 0xfffffea000847947 */ /* 0x000fea000383ffff */
.L_x_5752:
[----:B--2---:R2:W3:Y:S02]  /*22e90*/  SYNCS.PHASECHK.TRANS64.TRYWAIT P2, [R216+URZ+0x32430], R0 ;  /* 0x03243000d80075a7 */ /* 0x0044e4000804017f */
[----:B---3--:R-:W-:Y:S05]  /*22ea0*/  @!P2 NANOSLEEP.SYNCS 0x989680 ;  /* 0x009896800000a95d */ /* 0x008fea0003900000 */
[----:B------:R-:W3:Y:S02]  /*22eb0*/  @!P2 SYNCS.PHASECHK.TRANS64 P2, [R216+URZ+0x32430], R0 ;  /* 0x03243000d800a5a7 */ /* 0x000ee4000804007f */
[----:B---3--:R-:W-:Y:S05]  /*22ec0*/  @!P2 BRA `(.L_x_5752) ;  /* 0xfffffffc00f0a947 */ /* 0x008fea000383ffff */
[----:B------:R-:W-:Y:S05]  /*22ed0*/  BRA `(.L_x_5751) ;  /* 0xfffffecc00c47947 */ /* 0x000fea000383ffff */
.L_x_5757:
[----:B---3--:R3:W4:Y:S02]  /*22ee0*/  SYNCS.PHASECHK.TRANS64.TRYWAIT P2, [R216+URZ+0x32450], R0 ;  /* 0x03245000d80075a7 */ /* 0x008724000804017f */
[----:B----4-:R-:W-:Y:S05]  /*22ef0*/  @!P2 NANOSLEEP.SYNCS 0x989680 ;  /* 0x009896800000a95d */ /* 0x010fea0003900000 */
[----:B------:R-:W4:Y:S02]  /*22f00*/  @!P2 SYNCS.PHASECHK.TRANS64 P2, [R216+URZ+0x32450], R0 ;  /* 0x03245000d800a5a7 */ /* 0x000f24000804007f */
[----:B----4-:R-:W-:Y:S05]  /*22f10*/  @!P2 BRA `(.L_x_5757) ;  /* 0xfffffffc00f0a947 */ /* 0x010fea000383ffff */
[----:B------:R-:W-:Y:S05]  /*22f20*/  BRA `(.L_x_5756) ;  /* 0xfffffed000687947 */ /* 0x000fea000383ffff */
.L_x_5763:
[----:B------:R-:W-:Y:S02]  /*22f30*/  IMAD.MOV.U32 R13, RZ, RZ, R20 ;  /* 0x000000ffff0d7224 */ /* 0x000fe400078e0014 */
[----:B------:R-:W-:Y:S02]  /*22f40*/  IMAD.MOV.U32 R12, RZ, RZ, RZ ;  /* 0x000000ffff0c7224 */ /* 0x000fe400078e00ff */
[----:B------:R-:W-:Y:S02]  /*22f50*/  IMAD.MOV.U32 R11, RZ, RZ, 0x181f ;  /* 0x0000181fff0b7424 */ /* 0x000fe400078e00ff */
[----:B------:R-:W-:-:S07]  /*22f60*/  IMAD.MOV.U32 R15, RZ, RZ, -0x1 ;  /* 0xffffffffff0f7424 */ /* 0x000fce00078e00ff */
[----:B-----5:R-:W-:Y:S05]  /*22f70*/  WARPSYNC.COLLECTIVE R15, `(.L_x_5994) ;  /* 0x000000000f087348 */ /* 0x020fea0003c00000 */
[----:B------:R0:W1:Y:S02]  /*22f80*/  SHFL.IDX P6, R14, R13, R12, R11 ;  /* 0x0000000c0d0e7389 */ /* 0x00006400000c000b */
[----:B01---5:R-:W-:Y:S01]  /*22f90*/  ENDCOLLECTIVE ;  /* 0x000000000000791b */ /* 0x023fe20003800000 */
.L_x_5994:
[----:B------:R-:W-:Y:S02]  /*22fa0*/  IMAD.MOV.U32 R13, RZ, RZ, R4 ;  /* 0x000000ffff0d7224 */ /* 0x000fe400078e0004 */
[----:B------:R-:W-:-:S07]  /*22fb0*/  IMAD.MOV.U32 R3, RZ, RZ, R14 ;  /* 0x000000ffff037224 */ /* 0x000fce00078e000e */
[----:B------:R-:W-:Y:S05]  /*22fc0*/  WARPSYNC.COLLECTIVE R15, `(.L_x_5995) ;  /* 0x000000000f087348 */ /* 0x000fea0003c00000 */
[----:B------:R0:W1:Y:S02]  /*22fd0*/  SHFL.IDX P6, R14, R13, R12, R11 ;  /* 0x0000000c0d0e7389 */ /* 0x00006400000c000b */
[----:B01----:R-:W-:Y:S01]  /*22fe0*/  ENDCOLLECTIVE ;  /* 0x000000000000791b */ /* 0x003fe20003800000 */
.L_x_5995:
[----:B------:R-:W-:Y:S05]  /*22ff0*/  BRA `(.L_x_5996) ;  /* 0xffffff1800987947 */ /* 0x000fea000383ffff */
.L_x_5766:
        /* <DEDUP_REMOVED lines=8> */
.L_x_5998:
[----:B------:R-:W-:Y:S05]  /*23080*/  BSYNC B1 ;  /* 0x0000000000017941 */ /* 0x000fea0003800000 */
.L_x_5997:
        /* <DEDUP_REMOVED lines=8> */
.L_x_5999:
[----:B------:R-:W-:Y:S05]  /*23110*/  BRA `(.L_x_6000) ;  /* 0xffffff1800e47947 */ /* 0x000fea000383ffff */
.L_x_5769:
[----:B------:R-:W-:Y:S01]  /*23120*/  BSSY B1, `(.L_x_6001) ;  /* 0x0000008000017945 */ /* 0x000fe20003800000 */
[----:B----4-:R-:W-:Y:S02]  /*23130*/  IMAD.MOV.U32 R13, RZ, RZ, R20 ;  /* 0x000000ffff0d7224 */ /* 0x010fe400078e0014 */
[----:B------:R-:W-:Y:S02]  /*23140*/  IMAD.MOV.U32 R12, RZ, RZ, 0x2 ;  /* 0x00000002ff0c7424 */ /* 0x000fe400078e00ff */
[----:B------:R-:W-:Y:S02]  /*23150*/  IMAD.MOV.U32 R11, RZ, RZ, 0x181f ;  /* 0x0000181fff0b7424 */ /* 0x000fe400078e00ff */
[----:B------:R-:W-:-:S07]  /*23160*/  IMAD.MOV.U32 R15, RZ, RZ, -0x1 ;  /* 0xffffffffff0f7424 */ /* 0x000fce00078e00ff */
[----:B0123--:R-:W-:Y:S05]  /*23170*/  WARPSYNC.COLLECTIVE R15, `(.L_x_6002) ;  /* 0x000000000f087348 */ /* 0x00ffea0003c00000 */
[----:B--2---:R2:W4:Y:S02]  /*23180*/  SHFL.IDX P6, R14, R13, R12, R11 ;  /* 0x0000000c0d0e7389 */ /* 0x00452400000c000b */
[----:B01234-:R-:W-:Y:S01]  /*23190*/  ENDCOLLECTIVE ;  /* 0x000000000000791b */ /* 0x01ffe20003800000 */
.L_x_6002:
[----:B------:R-:W-:Y:S05]  /*231a0*/  BSYNC B1 ;  /* 0x0000000000017941 */ /* 0x000fea0003800000 */
.L_x_6001:
        /* <DEDUP_REMOVED lines=8> */
.L_x_6003:
[----:B------:R-:W-:Y:S05]  /*23230*/  BRA `(.L_x_6004) ;  /* 0xffffff1c00207947 */ /* 0x000fea000383ffff */
.L_x_5772:
        /* <DEDUP_REMOVED lines=8> */
.L_x_6006:
[----:B------:R-:W-:Y:S05]  /*232c0*/  BSYNC B1 ;  /* 0x0000000000017941 */ /* 0x000fea0003800000 */
.L_x_6005:
        /* <DEDUP_REMOVED lines=8> */
.L_x_6007:
[----:B------:R-:W-:Y:S05]  /*23350*/  BRA `(.L_x_6008) ;  /* 0xffffff1c005c7947 */ /* 0x000fea000383ffff */
.L_x_5774:
[----:B------:R-:W-:Y:S02]  /*23360*/  IMAD.MOV.U32 R13, RZ, RZ, R4 ;  /* 0x000000ffff0d7224 */ /* 0x000fe400078e0004 */
[----:B------:R-:W-:Y:S02]  /*23370*/  IMAD.MOV.U32 R12, RZ, RZ, RZ ;  /* 0x000000ffff0c7224 */ /* 0x000fe400078e00ff */
[----:B------:R-:W-:Y:S02]  /*23380*/  IMAD.MOV.U32 R11, RZ, RZ, 0x1c1f ;  /* 0x00001c1fff0b7424 */ /* 0x000fe400078e00ff */
[----:B------:R-:W-:-:S07]  /*23390*/  IMAD.MOV.U32 R15, RZ, RZ, -0x1 ;  /* 0xffffffffff0f7424 */ /* 0x000fce00078e00ff */
[----:B------:R-:W-:Y:S05]  /*233a0*/  WARPSYNC.COLLECTIVE R15, `(.L_x_6009) ;  /* 0x000000000f087348 */ /* 0x000fea0003c00000 */
[----:B------:R0:W1:Y:S02]  /*233b0*/  SHFL.IDX P6, R14, R13, R12, R11 ;  /* 0x0000000c0d0e7389 */ /* 0x00006400000c000b */
[----:B01----:R-:W-:Y:S01]  /*233c0*/  ENDCOLLECTIVE ;  /* 0x000000000000791b */ /* 0x003fe20003800000 */
.L_x_6009:
[----:B------:R-:W-:Y:S02]  /*233d0*/  IMAD.MOV.U32 R13, RZ, RZ, R3 ;  /* 0x000000ffff0d7224 */ /* 0x000fe400078e0003 */
[----:B------:R-:W-:-:S07]  /*233e0*/  IMAD.MOV.U32 R20, RZ, RZ, R14 ;  /* 0x000000ffff147224 */ /* 0x000fce00078e000e */
[----:B------:R-:W-:Y:S05]  /*233f0*/  WARPSYNC.COLLECTIVE R15, `(.L_x_6010) ;  /* 0x000000000f087348 */ /* 0x000fea0003c00000 */
[----:B------:R0:W1:Y:S02]  /*23400*/  SHFL.IDX P6, R14, R13, R12, R11 ;  /* 0x0000000c0d0e7389 */ /* 0x00006400000c000b */
[----:B01----:R-:W-:Y:S01]  /*23410*/  ENDCOLLECTIVE ;  /* 0x000000000000791b */ /* 0x003fe20003800000 */
.L_x_6010:
[----:B------:R-:W-:Y:S01]  /*23420*/  IMAD.MOV.U32 R12, RZ, RZ, R14 ;  /* 0x000000ffff0c7224 */ /* 0x000fe200078e000e */
[----:B------:R-:W-:Y:S06]  /*23430*/  BRA `(.L_x_6011) ;  /* 0xffffff2000507947 */ /* 0x000fec000383ffff */
.L_x_5777:
        /* <DEDUP_REMOVED lines=8> */
.L_x_6013:
[----:B------:R-:W-:Y:S05]  /*234c0*/  BSYNC B1 ;  /* 0x0000000000017941 */ /* 0x000fea0003800000 */
.L_x_6012:
        /* <DEDUP_REMOVED lines=8> */
.L_x_6014:
[----:B------:R-:W-:Y:S01]  /*23550*/  IMAD.MOV.U32 R3, RZ, RZ, R14 ;  /* 0x000000ffff037224 */ /* 0x000fe200078e000e */
[----:B------:R-:W-:Y:S06]  /*23560*/  BRA `(.L_x_6015) ;  /* 0xffffff2c00287947 */ /* 0x000fec000383ffff */
.L_x_5781:
[----:B------:R-:W-:Y:S02]  /*23570*/  IMAD.MOV.U32 R13, RZ, RZ, R4 ;  /* 0x000000ffff0d7224 */ /* 0x000fe400078e0004 */
[----:B------:R-:W-:Y:S02]  /*23580*/  IMAD.MOV.U32 R12, RZ, RZ, RZ ;  /* 0x000000ffff0c7224 */ /* 0x000fe400078e00ff */
[----:B------:R-:W-:Y:S02]  /*23590*/  IMAD.MOV.U32 R11, RZ, RZ, 0x181f ;  /* 0x0000181fff0b7424 */ /* 0x000fe400078e00ff */
[----:B------:R-:W-:-:S07]  /*235a0*/  IMAD.MOV.U32 R15, RZ, RZ, -0x1 ;  /* 0xffffffffff0f7424 */ /* 0x000fce00078e00ff */
[----:B01----:R-:W-:Y:S05]  /*235b0*/  WARPSYNC.COLLECTIVE R15, `(.L_x_6016) ;  /* 0x000000000f087348 */ /* 0x003fea0003c00000 */
[----:B------:R2:W3:Y:S02]  /*235c0*/  SHFL.IDX P6, R14, R13, R12, R11 ;  /* 0x0000000c0d0e7389 */ /* 0x0004e400000c000b */
[----:B0123--:R-:W-:Y:S01]  /*235d0*/  ENDCOLLECTIVE ;  /* 0x000000000000791b */ /* 0x00ffe20003800000 */
.L_x_6016:
[----:B------:R-:W-:Y:S02]  /*235e0*/  IMAD.MOV.U32 R13, RZ, RZ, R0 ;  /* 0x000000ffff0d7224 */ /* 0x000fe400078e0000 */
[----:B------:R-:W-:-:S07]  /*235f0*/  IMAD.MOV.U32 R3, RZ, RZ, R14 ;  /* 0x000000ffff037224 */ /* 0x000fce00078e000e */
[----:B------:R-:W-:Y:S05]  /*23600*/  WARPSYNC.COLLECTIVE R15, `(.L_x_6017) ;  /* 0x000000000f087348 */ /* 0x000fea0003c00000 */
[----:B------:R0:W1:Y:S02]  /*23610*/  SHFL.IDX P6, R14, R13, R12, R11 ;  /* 0x0000000c0d0e7389 */ /* 0x00006400000c000b */
[----:B01----:R-:W-:Y:S01]  /*23620*/  ENDCOLLECTIVE ;  /* 0x000000000000791b */ /* 0x003fe20003800000 */
.L_x_6017:
[----:B------:R-:W-:Y:S05]  /*23630*/  BRA `(.L_x_6018) ;  /* 0xffffff4c008c7947 */ /* 0x000fea000383ffff */
.L_x_5784:
        /* <DEDUP_REMOVED lines=8> */
.L_x_6020:
[----:B------:R-:W-:Y:S05]  /*236c0*/  BSYNC B1 ;  /* 0x0000000000017941 */ /* 0x000fea0003800000 */
.L_x_6019:
        /* <DEDUP_REMOVED lines=8> */
.L_x_6021:
[----:B------:R-:W-:Y:S05]  /*23750*/  BRA `(.L_x_6022) ;  /* 0xffffff4c00cc7947 */ /* 0x000fea000383ffff */
.L_x_5787:
        /* <DEDUP_REMOVED lines=8> */
.L_x_6024:
[----:B------:R-:W-:Y:S05]  /*237e0*/  BSYNC B1 ;  /* 0x0000000000017941 */ /* 0x000fea0003800000 */
.L_x_6023:
        /* <DEDUP_REMOVED lines=8> */
.L_x_6025:
[----:B------:R-:W-:Y:S05]  /*23870*/  BRA `(.L_x_6026) ;  /* 0xffffff5000087947 */ /* 0x000fea000383ffff */
.L_x_5790:
        /* <DEDUP_REMOVED lines=8> */
.L_x_6028:
[----:B------:R-:W-:Y:S05]  /*23900*/  BSYNC B1 ;  /* 0x0000000000017941 */ /* 0x000fea0003800000 */
.L_x_6027:
        /* <DEDUP_REMOVED lines=8> */
.L_x_6029:
[----:B------:R-:W-:Y:S05]  /*23990*/  BRA `(.L_x_6030) ;  /* 0xffffff5000447947 */ /* 0x000fea000383ffff */
.L_x_5809:
        /* <DEDUP_REMOVED lines=11> */
.L_x_6032:
[----:B------:R-:W-:Y:S05]  /*23a50*/  BSYNC B1 ;  /* 0x0000000000017941 */ /* 0x000fea0003800000 */
.L_x_6031:
[----:B------:R-:W-:Y:S05]  /*23a60*/  BRA `(.L_x_6033) ;  /* 0xffffff6c00d47947 */ /* 0x000fea000383ffff */
.L_x_5811:
[----:B------:R-:W-:Y:S01]  /*23a70*/  BSSY B1, `(.L_x_6034) ;  /* 0x0000006000017945 */ /* 0x000fe20003800000 */
[----:B------:R-:W-:-:S07]  /*23a80*/  IMAD.MOV.U32 R15, RZ, RZ, -0x1 ;  /* 0xffffffffff0f7424 */ /* 0x000fce00078e00ff */
[----:B0-----:R-:W-:Y:S05]  /*23a90*/  WARPSYNC.COLLECTIVE R15, `(.L_x_6035) ;  /* 0x000000000f0c7348 */ /* 0x001fea0003c00000 */
[----:B------:R-:W-:Y:S02]  /*23aa0*/  ELECT P6, UR62, PT ;  /* 0x00000000003e782f */ /* 0x000fe400038c0000 */
[----:B------:R-:W-:Y:S01]  /*23ab0*/  MOV R14, UR62 ;  /* 0x0000003e000e7c02 */ /* 0x000fe20008000f00 */
[----:B0-----:R-:W-:Y:S10]  /*23ac0*/  ENDCOLLECTIVE ;  /* 0x000000000000791b */ /* 0x001ff40003800000 */
.L_x_6035:
[----:B------:R-:W-:Y:S05]  /*23ad0*/  BSYNC B1 ;  /* 0x0000000000017941 */ /* 0x000fea0003800000 */
.L_x_6034:
[----:B------:R-:W-:Y:S05]  /*23ae0*/  BRA `(.L_x_5810) ;  /* 0xffffff6c00cc7947 */ /* 0x000fea000383ffff */
.L_x_5813:
[----:B0-----:R0:W1:Y:S02]  /*23af0*/  SYNCS.PHASECHK.TRANS64.TRYWAIT P0, [R18+URZ+0x32420], R3 ;  /* 0x03242003120075a7 */ /* 0x001064000800017f */
[----:B-1----:R-:W-:Y:S05]  /*23b00*/  @!P0 NANOSLEEP.SYNCS 0x989680 ;  /* 0x009896800000895d */ /* 0x002fea0003900000 */
[----:B------:R-:W1:Y:S02]  /*23b10*/  @!P0 SYNCS.PHASECHK.TRANS64 P0, [R18+URZ+0x32420], R3 ;  /* 0x03242003120085a7 */ /* 0x000e64000800007f */
[----:B-1----:R-:W-:Y:S05]  /*23b20*/  @!P0 BRA `(.L_x_5813) ;  /* 0xfffffffc00f08947 */ /* 0x002fea000383ffff */
[----:B------:R-:W-:Y:S05]  /*23b30*/  BRA `(.L_x_6036) ;  /* 0xffffff6c00dc7947 */ /* 0x000fea000383ffff */
.L_x_5817:
[----:B0-----:R0:W1:Y:S02]  /*23b40*/  SYNCS.PHASECHK.TRANS64.TRYWAIT P0, [R3+URZ+0x324a0], R8 ;  /* 0x0324a008030075a7 */ /* 0x001064000800017f */
[----:B-1----:R-:W-:Y:S05]  /*23b50*/  @!P0 NANOSLEEP.SYNCS 0x989680 ;  /* 0x009896800000895d */ /* 0x002fea0003900000 */
[----:B------:R-:W1:Y:S02]  /*23b60*/  @!P0 SYNCS.PHASECHK.TRANS64 P0, [R3+URZ+0x324a0], R8 ;  /* 0x0324a008030085a7 */ /* 0x000e64000800007f */
[----:B-1----:R-:W-:Y:S05]  /*23b70*/  @!P0 BRA `(.L_x_5817) ;  /* 0xfffffffc00f08947 */ /* 0x002fea000383ffff */
[----:B------:R-:W-:Y:S05]  /*23b80*/  BRA `(.L_x_6037) ;  /* 0xffffff6c00fc7947 */ /* 0x000fea000383ffff */
.L_x_5822:
[----:B-1----:R1:W2:Y:S02]  /*23b90*/  SYNCS.PHASECHK.TRANS64.TRYWAIT P0, [R3+URZ+0x324c0], R8 ;  /* 0x0324c008030075a7 */ /* 0x0022a4000800017f */
[----:B--2---:R-:W-:Y:S05]  /*23ba0*/  @!P0 NANOSLEEP.SYNCS 0x989680 ;  /* 0x009896800000895d */ /* 0x004fea0003900000 */
[----:B------:R-:W2:Y:S02]  /*23bb0*/  @!P0 SYNCS.PHASECHK.TRANS64 P0, [R3+URZ+0x324c0], R8 ;  /* 0x0324c008030085a7 */ /* 0x000ea4000800007f */
[----:B--2---:R-:W-:Y:S05]  /*23bc0*/  @!P0 BRA `(.L_x_5822) ;  /* 0xfffffffc00f08947 */ /* 0x004fea000383ffff */
[----:B------:R-:W-:Y:S05]  /*23bd0*/  BRA `(.L_x_6038) ;  /* 0xffffff70007c7947 */ /* 0x000fea000383ffff */
.L_x_5832:
[----:B0-----:R0:W1:Y:S02]  /*23be0*/  SYNCS.PHASECHK.TRANS64.TRYWAIT P1, [R4+URZ+0x324a0], R5 ;  /* 0x0324a005040075a7 */ /* 0x001064000802017f */
[----:B-1----:R-:W-:Y:S05]  /*23bf0*/  @!P1 NANOSLEEP.SYNCS 0x989680 ;  /* 0x009896800000995d */ /* 0x002fea0003900000 */
[----:B------:R-:W1:Y:S02]  /*23c00*/  @!P1 SYNCS.PHASECHK.TRANS64 P1, [R4+URZ+0x324a0], R5 ;  /* 0x0324a005040095a7 */ /* 0x000e64000802007f */
[----:B-1----:R-:W-:Y:S05]  /*23c10*/  @!P1 BRA `(.L_x_5832) ;  /* 0xfffffffc00f09947 */ /* 0x002fea000383ffff */
[----:B------:R-:W-:Y:S05]  /*23c20*/  BRA `(.L_x_6039) ;  /* 0xffffff78000c7947 */ /* 0x000fea000383ffff */
.L_x_5837:
[----:B-1----:R1:W2:Y:S02]  /*23c30*/  SYNCS.PHASECHK.TRANS64.TRYWAIT P1, [R4+URZ+0x324c0], R5 ;  /* 0x0324c005040075a7 */ /* 0x0022a4000802017f */
[----:B--2---:R-:W-:Y:S05]  /*23c40*/  @!P1 NANOSLEEP.SYNCS 0x989680 ;  /* 0x009896800000995d */ /* 0x004fea0003900000 */
[----:B------:R-:W2:Y:S02]  /*23c50*/  @!P1 SYNCS.PHASECHK.TRANS64 P1, [R4+URZ+0x324c0], R5 ;  /* 0x0324c005040095a7 */ /* 0x000ea4000802007f */
[----:B--2---:R-:W-:Y:S05]  /*23c60*/  @!P1 BRA `(.L_x_5837) ;  /* 0xfffffffc00f09947 */ /* 0x004fea000383ffff */
[----:B------:R-:W-:Y:S05]  /*23c70*/  BRA `(.L_x_6040) ;  /* 0xffffff7800887947 */ /* 0x000fea000383ffff */
.L_x_5855:
        /* <DEDUP_REMOVED lines=11> */
.L_x_6042:
[----:B------:R-:W-:Y:S05]  /*23d30*/  BSYNC B0 ;  /* 0x0000000000007941 */ /* 0x000fea0003800000 */
.L_x_6041:
[----:B------:R-:W-:Y:S05]  /*23d40*/  BRA `(.L_x_6043) ;  /* 0xffffff8800407947 */ /* 0x000fea000383ffff */
.L_x_5857:
[----:B------:R-:W-:Y:S01]  /*23d50*/  BSSY B0, `(.L_x_6044) ;  /* 0x0000006000007945 */ /* 0x000fe20003800000 */
[----:B------:R-:W-:-:S07]  /*23d60*/  IMAD.MOV.U32 R15, RZ, RZ, -0x1 ;  /* 0xffffffffff0f7424 */ /* 0x000fce00078e00ff */
[----:B0-----:R-:W-:Y:S05]  /*23d70*/  WARPSYNC.COLLECTIVE R15, `(.L_x_6045) ;  /* 0x000000000f0c7348 */ /* 0x001fea0003c00000 */
[----:B------:R-:W-:Y:S02]  /*23d80*/  ELECT P6, UR62, PT ;  /* 0x00000000003e782f */ /* 0x000fe400038c0000 */
[----:B------:R-:W-:Y:S01]  /*23d90*/  MOV R14, UR62 ;  /* 0x0000003e000e7c02 */ /* 0x000fe20008000f00 */
[----:B0-----:R-:W-:Y:S10]  /*23da0*/  ENDCOLLECTIVE ;  /* 0x000000000000791b */ /* 0x001ff40003800000 */
.L_x_6045:
[----:B------:R-:W-:Y:S05]  /*23db0*/  BSYNC B0 ;  /* 0x0000000000007941 */ /* 0x000fea0003800000 */
.L_x_6044:
[----:B------:R-:W-:Y:S05]  /*23dc0*/  BRA `(.L_x_6046) ;  /* 0xffffff88004c7947 */ /* 0x000fea000383ffff */
.L_x_5859:
[----:B0-----:R0:W1:Y:S02]  /*23dd0*/  SYNCS.PHASECHK.TRANS64.TRYWAIT P0, [R0+URZ+0x32440], R2 ;  /* 0x03244002000075a7 */ /* 0x001064000800017f */
[----:B-1----:R-:W-:Y:S05]  /*23de0*/  @!P0 NANOSLEEP.SYNCS 0x989680 ;  /* 0x009896800000895d */ /* 0x002fea0003900000 */
[----:B------:R-:W1:Y:S02]  /*23df0*/  @!P0 SYNCS.PHASECHK.TRANS64 P0, [R0+URZ+0x32440], R2 ;  /* 0x03244002000085a7 */ /* 0x000e64000800007f */
[----:B-1----:R-:W-:Y:S05]  /*23e00*/  @!P0 BRA `(.L_x_5859) ;  /* 0xfffffffc00f08947 */ /* 0x002fea000383ffff */
[----:B------:R-:W-:Y:S05]  /*23e10*/  BRA `(.L_x_6047) ;  /* 0xffffff8800ac7947 */ /* 0x000fea000383ffff */
.L_x_5863:
        /* <DEDUP_REMOVED lines=9> */
.L_x_6048:
[----:B------:R-:W-:Y:S02]  /*23eb0*/  IMAD.MOV.U32 R13, RZ, RZ, R3 ;  /* 0x000000ffff0d7224 */ /* 0x000fe400078e0003 */
[----:B------:R-:W-:Y:S01]  /*23ec0*/  IMAD.MOV.U32 R4, RZ, RZ, R14 ;  /* 0x000000ffff047224 */ /* 0x000fe200078e000e */
[----:B------:R-:W-:-:S07]  /*23ed0*/  LOP3.LUT R6, R6, 0x7f, RZ, 0xc0, !PT ;  /* 0x0000007f06067812 */ /* 0x000fce00078ec0ff */
[----:B------:R-:W-:Y:S05]  /*23ee0*/  WARPSYNC.COLLECTIVE R15, `(.L_x_6049) ;  /* 0x000000000f087348 */ /* 0x000fea0003c00000 */
[----:B------:R0:W1:Y:S02]  /*23ef0*/  SHFL.IDX P6, R14, R13, R12, R11 ;  /* 0x0000000c0d0e7389 */ /* 0x00006400000c000b */
[----:B01----:R-:W-:Y:S01]  /*23f00*/  ENDCOLLECTIVE ;  /* 0x000000000000791b */ /* 0x003fe20003800000 */
.L_x_6049:
        /* <DEDUP_REMOVED lines=9> */
.L_x_6050:
[----:B------:R-:W-:Y:S02]  /*23fa0*/  IMAD.MOV.U32 R13, RZ, RZ, R3 ;  /* 0x000000ffff0d7224 */ /* 0x000fe400078e0003 */
[----:B------:R-:W-:Y:S02]  /*23fb0*/  IMAD R0, R0, R7, RZ ;  /* 0x0000000700007224 */ /* 0x000fe400078e02ff */
[----:B------:R-:W-:-:S07]  /*23fc0*/  IMAD.MOV.U32 R7, RZ, RZ, R14 ;  /* 0x000000ffff077224 */ /* 0x000fce00078e000e */
[----:B------:R-:W-:Y:S05]  /*23fd0*/  WARPSYNC.COLLECTIVE R15, `(.L_x_6051) ;  /* 0x000000000f087348 */ /* 0x000fea0003c00000 */
[----:B------:R0:W1:Y:S02]  /*23fe0*/  SHFL.IDX P6, R14, R13, R12, R11 ;  /* 0x0000000c0d0e7389 */ /* 0x00006400000c000b */
[----:B01----:R-:W-:Y:S01]  /*23ff0*/  ENDCOLLECTIVE ;  /* 0x000000000000791b */ /* 0x003fe20003800000 */
.L_x_6051:
        /* <DEDUP_REMOVED lines=10> */
.L_x_6052:
        /* <DEDUP_REMOVED lines=15> */
.L_x_6053:
        /* <DEDUP_REMOVED lines=19> */
.L_x_6054:
        /* <DEDUP_REMOVED lines=10> */
.L_x_6055:
        /* <DEDUP_REMOVED lines=13> */
.L_x_6056:
        /* <DEDUP_REMOVED lines=10> */
.L_x_6057:
        /* <DEDUP_REMOVED lines=13> */
.L_x_6058:
        /* <DEDUP_REMOVED lines=10> */
.L_x_6059:
        /* <DEDUP_REMOVED lines=13> */
.L_x_6060:
        /* <DEDUP_REMOVED lines=10> */
.L_x_6061:
        /* <DEDUP_REMOVED lines=11> */
.L_x_6062:
        /* <DEDUP_REMOVED lines=14> */
.L_x_6063:
[----:B------:R-:W-:Y:S01]  /*24940*/  IMAD.MOV.U32 R3, RZ, RZ, R14 ;  /* 0x000000ffff037224 */ /* 0x000fe200078e000e */
[----:B------:R-:W-:Y:S06]  /*24950*/  BRA `(.L_x_6064) ;  /* 0xffffff8c002c7947 */ /* 0x000fec000383ffff */
.L_x_5867:
        /* <DEDUP_REMOVED lines=36> */
.L_x_6066:
[----:B------:R-:W-:Y:S05]  /*24ba0*/  BSYNC B0 ;  /* 0x0000000000007941 */ /* 0x000fea0003800000 */
.L_x_6065:
        /* <DEDUP_REMOVED lines=10> */
.L_x_6067:
        /* <DEDUP_REMOVED lines=16> */
.L_x_6068:
        /* <DEDUP_REMOVED lines=15> */
.L_x_6069:
        /* <DEDUP_REMOVED lines=9> */
.L_x_6070:
        /* <DEDUP_REMOVED lines=15> */
.L_x_6071:
        /* <DEDUP_REMOVED lines=9> */
.L_x_6072:
        /* <DEDUP_REMOVED lines=15> */
.L_x_6073:
        /* <DEDUP_REMOVED lines=9> */
.L_x_6074:
        /* <DEDUP_REMOVED lines=15> */
.L_x_6075:
        /* <DEDUP_REMOVED lines=9> */
.L_x_6076:
        /* <DEDUP_REMOVED lines=14> */
.L_x_6077:
        /* <DEDUP_REMOVED lines=19> */
.L_x_6078:
[----:B------:R-:W-:Y:S02]  /*25560*/  IMAD.MOV.U32 R13, RZ, RZ, R0 ;  /* 0x000000ffff0d7224 */ /* 0x000fe400078e0000 */
[----:B------:R-:W-:-:S07]  /*25570*/  IMAD.MOV.U32 R6, RZ, RZ, R14 ;  /* 0x000000ffff067224 */ /* 0x000fce00078e000e */
[----:B------:R-:W-:Y:S05]  /*25580*/  WARPSYNC.COLLECTIVE R15, `(.L_x_6079) ;  /* 0x000000000f087348 */ /* 0x000fea0003c00000 */
[----:B------:R0:W1:Y:S02]  /*25590*/  SHFL.IDX P6, R14, R13, R12, R11 ;  /* 0x0000000c0d0e7389 */ /* 0x00006400000c000b */
[----:B01----:R-:W-:Y:S01]  /*255a0*/  ENDCOLLECTIVE ;  /* 0x000000000000791b */ /* 0x003fe20003800000 */
.L_x_6079:
[----:B------:R-:W-:Y:S02]  /*255b0*/  IMAD.MOV.U32 R13, RZ, RZ, R2 ;  /* 0x000000ffff0d7224 */ /* 0x000fe400078e0002 */
[----:B------:R-:W-:Y:S02]  /*255c0*/  IMAD.MOV.U32 R12, RZ, RZ, 0x7 ;  /* 0x00000007ff0c7424 */ /* 0x000fe400078e00ff */
[----:B------:R-:W-:-:S07]  /*255d0*/  IMAD.MOV.U32 R5, RZ, RZ, R14 ;  /* 0x000000ffff057224 */ /* 0x000fce00078e000e */
[----:B------:R-:W-:Y:S05]  /*255e0*/  WARPSYNC.COLLECTIVE R15, `(.L_x_6080) ;  /* 0x000000000f087348 */ /* 0x000fea0003c00000 */
[----:B------:R0:W1:Y:S02]  /*255f0*/  SHFL.IDX P6, R14, R13, R12, R11 ;  /* 0x0000000c0d0e7389 */ /* 0x00006400000c000b */
[----:B01----:R-:W-:Y:S01]  /*25600*/  ENDCOLLECTIVE ;  /* 0x000000000000791b */ /* 0x003fe20003800000 */
.L_x_6080:
        /* <DEDUP_REMOVED lines=10> */
.L_x_6081:
        /* <DEDUP_REMOVED lines=9> */
.L_x_5872:
[----:B-1----:R1:W2:Y:S02]  /*25740*/  SYNCS.PHASECHK.TRANS64.TRYWAIT P0, [R18+URZ+0x32420], R0 ;  /* 0x03242000120075a7 */ /* 0x0022a4000800017f */
[----:B--2---:R-:W-:Y:S05]  /*25750*/  @!P0 NANOSLEEP.SYNCS 0x989680 ;  /* 0x009896800000895d */ /* 0x004fea0003900000 */
[----:B------:R-:W2:Y:S02]  /*25760*/  @!P0 SYNCS.PHASECHK.TRANS64 P0, [R18+URZ+0x32420], R0 ;  /* 0x03242000120085a7 */ /* 0x000ea4000800007f */
[----:B--2---:R-:W-:Y:S05]  /*25770*/  @!P0 BRA `(.L_x_5872) ;  /* 0xfffffffc00f08947 */ /* 0x004fea000383ffff */
[----:B------:R-:W-:Y:S05]  /*25780*/  BRA `(.L_x_6083) ;  /* 0xffffff8c00507947 */ /* 0x000fea000383ffff */
.L_x_5876:
[----:B0-----:R0:W1:Y:S02]  /*25790*/  SYNCS.PHASECHK.TRANS64.TRYWAIT P0, [R2+URZ+0x32460], R0 ;  /* 0x03246000020075a7 */ /* 0x001064000800017f */
[----:B-1----:R-:W-:Y:S05]  /*257a0*/  @!P0 NANOSLEEP.SYNCS 0x989680 ;  /* 0x009896800000895d */ /* 0x002fea0003900000 */
[----:B------:R-:W1:Y:S02]  /*257b0*/  @!P0 SYNCS.PHASECHK.TRANS64 P0, [R2+URZ+0x32460], R0 ;  /* 0x03246000020085a7 */ /* 0x000e64000800007f */
[----:B-1----:R-:W-:Y:S05]  /*257c0*/  @!P0 BRA `(.L_x_5876) ;  /* 0xfffffffc00f08947 */ /* 0x002fea000383ffff */
[----:B------:R-:W-:Y:S05]  /*257d0*/  BRA `(.L_x_6084) ;  /* 0xffffff8c00747947 */ /* 0x000fea000383ffff */
.L_x_5891:
[----:B-1----:R1:W2:Y:S02]  /*257e0*/  SYNCS.PHASECHK.TRANS64.TRYWAIT P0, [R2+URZ+0x32440], R6 ;  /* 0x03244006020075a7 */ /* 0x0022a4000800017f */
[----:B--2---:R-:W-:Y:S05]  /*257f0*/  @!P0 NANOSLEEP.SYNCS 0x989680 ;  /* 0x009896800000895d */ /* 0x004fea0003900000 */
[----:B------:R-:W2:Y:S02]  /*25800*/  @!P0 SYNCS.PHASECHK.TRANS64 P0, [R2+URZ+0x32440], R6 ;  /* 0x03244006020085a7 */ /* 0x000ea4000800007f */
[----:B--2---:R-:W-:Y:S05]  /*25810*/  @!P0 BRA `(.L_x_5891) ;  /* 0xfffffffc00f08947 */ /* 0x004fea000383ffff */
[----:B------:R-:W-:Y:S05]  /*25820*/  BRA `(.L_x_6085) ;  /* 0xffffff9400947947 */ /* 0x000fea000383ffff */
.L_x_5896:
[----:B0-----:R0:W2:Y:S02]  /*25830*/  SYNCS.PHASECHK.TRANS64.TRYWAIT P0, [R2+URZ+0x32460], R6 ;  /* 0x03246006020075a7 */ /* 0x0010a4000800017f */
[----:B--2---:R-:W-:Y:S05]  /*25840*/  @!P0 NANOSLEEP.SYNCS 0x989680 ;  /* 0x009896800000895d */ /* 0x004fea0003900000 */
[----:B------:R-:W2:Y:S02]  /*25850*/  @!P0 SYNCS.PHASECHK.TRANS64 P0, [R2+URZ+0x32460], R6 ;  /* 0x03246006020085a7 */ /* 0x000ea4000800007f */
[----:B--2---:R-:W-:Y:S05]  /*25860*/  @!P0 BRA `(.L_x_5896) ;  /* 0xfffffffc00f08947 */ /* 0x004fea000383ffff */
[----:B------:R-:W-:Y:S05]  /*25870*/  BRA `(.L_x_6086) ;  /* 0xffffff9800107947 */ /* 0x000fea000383ffff */
.L_x_5907:
[----:B-1----:R1:W2:Y:S02]  /*25880*/  SYNCS.PHASECHK.TRANS64.TRYWAIT P0, [R3+URZ+0x32440], R2 ;  /* 0x03244002030075a7 */ /* 0x0022a4000800017f */
[----:B--2---:R-:W-:Y:S05]  /*25890*/  @!P0 NANOSLEEP.SYNCS 0x989680 ;  /* 0x009896800000895d */ /* 0x004fea0003900000 */
[----:B------:R-:W2:Y:S02]  /*258a0*/  @!P0 SYNCS.PHASECHK.TRANS64 P0, [R3+URZ+0x32440], R2 ;  /* 0x03244002030085a7 */ /* 0x000ea4000800007f */
[----:B--2---:R-:W-:Y:S05]  /*258b0*/  @!P0 BRA `(.L_x_5907) ;  /* 0xfffffffc00f08947 */ /* 0x004fea000383ffff */
[----:B------:R-:W-:Y:S05]  /*258c0*/  BRA `(.L_x_6087) ;  /* 0xffffff9c00fc7947 */ /* 0x000fea000383ffff */
.L_x_5912:
[----:B--2---:R2:W3:Y:S02]  /*258d0*/  SYNCS.PHASECHK.TRANS64.TRYWAIT P0, [R3+URZ+0x32460], R2 ;  /* 0x03246002030075a7 */ /* 0x0044e4000800017f */
[----:B---3--:R-:W-:Y:S05]  /*258e0*/  @!P0 NANOSLEEP.SYNCS 0x989680 ;  /* 0x009896800000895d */ /* 0x008fea0003900000 */
[----:B------:R-:W3:Y:S02]  /*258f0*/  @!P0 SYNCS.PHASECHK.TRANS64 P0, [R3+URZ+0x32460], R2 ;  /* 0x03246002030085a7 */ /* 0x000ee4000800007f */
[----:B---3--:R-:W-:Y:S05]  /*25900*/  @!P0 BRA `(.L_x_5912) ;  /* 0xfffffffc00f08947 */ /* 0x008fea000383ffff */
[----:B------:R-:W-:Y:S05]  /*25910*/  BRA `(.L_x_6088) ;  /* 0xffffffa000787947 */ /* 0x000fea000383ffff */
.L_x_5923:
[----:B-1----:R1:W2:Y:S02]  /*25920*/  SYNCS.PHASECHK.TRANS64.TRYWAIT P0, [R3+URZ+0x32440], R2 ;  /* 0x03244002030075a7 */ /* 0x0022a4000800017f */
[----:B--2---:R-:W-:Y:S05]  /*25930*/  @!P0 NANOSLEEP.SYNCS 0x989680 ;  /* 0x009896800000895d */ /* 0x004fea0003900000 */
[----:B------:R-:W2:Y:S02]  /*25940*/  @!P0 SYNCS.PHASECHK.TRANS64 P0, [R3+URZ+0x32440], R2 ;  /* 0x03244002030085a7 */ /* 0x000ea4000800007f */
[----:B--2---:R-:W-:Y:S05]  /*25950*/  @!P0 BRA `(.L_x_5923) ;  /* 0xfffffffc00f08947 */ /* 0x004fea000383ffff */
[----:B------:R-:W-:Y:S05]  /*25960*/  BRA `(.L_x_6089) ;  /* 0xffffffa800487947 */ /* 0x000fea000383ffff */
.L_x_5928:
[----:B--2---:R2:W3:Y:S02]  /*25970*/  SYNCS.PHASECHK.TRANS64.TRYWAIT P0, [R3+URZ+0x32460], R2 ;  /* 0x03246002030075a7 */ /* 0x0044e4000800017f */
[----:B---3--:R-:W-:Y:S05]  /*25980*/  @!P0 NANOSLEEP.SYNCS 0x989680 ;  /* 0x009896800000895d */ /* 0x008fea0003900000 */
[----:B------:R-:W3:Y:S02]  /*25990*/  @!P0 SYNCS.PHASECHK.TRANS64 P0, [R3+URZ+0x32460], R2 ;  /* 0x03246002030085a7 */ /* 0x000ee4000800007f */
[----:B---3--:R-:W-:Y:S05]  /*259a0*/  @!P0 BRA `(.L_x_5928) ;  /* 0xfffffffc00f08947 */ /* 0x008fea000383ffff */
[----:B------:R-:W-:Y:S05]  /*259b0*/  BRA `(.L_x_6090) ;  /* 0xffffffa800c47947 */ /* 0x000fea000383ffff */
.L_x_5940:
[----:B-1----:R-:W2:Y:S01]  /*259c0*/  LDL R2, [R1] ;  /* 0x0000000001027983 */ /* 0x002ea20000100800 */
[----:B------:R-:W-:Y:S01]  /*259d0*/  BSSY B0, `(.L_x_6091) ;  /* 0x0000008000007945 */ /* 0x000fe20003800000 */
[----:B------:R-:W-:Y:S02]  /*259e0*/  IMAD.MOV.U32 R12, RZ, RZ, RZ ;  /* 0x000000ffff0c7224 */ /* 0x000fe400078e00ff */
[----:B------:R-:W-:Y:S02]  /*259f0*/  IMAD.MOV.U32 R11, RZ, RZ, 0x1f ;  /* 0x0000001fff0b7424 */ /* 0x000fe400078e00ff */
[----:B------:R-:W-:Y:S02]  /*25a00*/  IMAD.MOV.U32 R15, RZ, RZ, -0x1 ;  /* 0xffffffffff0f7424 */ /* 0x000fe400078e00ff */
[----:B--2---:R-:W-:-:S07]  /*25a10*/  IMAD.MOV.U32 R13, RZ, RZ, R2 ;  /* 0x000000ffff0d7224 */ /* 0x004fce00078e0002 */
[----:B---3--:R-:W-:Y:S05]  /*25a20*/  WARPSYNC.COLLECTIVE R15, `(.L_x_6092) ;  /* 0x000000000f087348 */ /* 0x008fea0003c00000 */
[----:B------:R0:W1:Y:S02]  /*25a30*/  SHFL.IDX P6, R14, R13, R12, R11 ;  /* 0x0000000c0d0e7389 */ /* 0x00006400000c000b */
[----:B01-3--:R-:W-:Y:S01]  /*25a40*/  ENDCOLLECTIVE ;  /* 0x000000000000791b */ /* 0x00bfe20003800000 */
.L_x_6092:
[----:B------:R-:W-:Y:S05]  /*25a50*/  BSYNC B0 ;  /* 0x0000000000007941 */ /* 0x000fea0003800000 */
.L_x_6091:
        /* <DEDUP_REMOVED lines=9> */
.L_x_6093:
        /* <DEDUP_REMOVED lines=26> */
.L_x_6094:
        /* <DEDUP_REMOVED lines=8> */
.L_x_6095:
        /* <DEDUP_REMOVED lines=8> */
.L_x_6096:
        /* <DEDUP_REMOVED lines=8> */
.L_x_6097:
        /* <DEDUP_REMOVED lines=8> */
.L_x_6098:
        /* <DEDUP_REMOVED lines=9> */
.L_x_6099:
[----:B------:R-:W-:Y:S01]  /*25f20*/  IMAD.MOV.U32 R9, RZ, RZ, R14 ;  /* 0x000000ffff097224 */ /* 0x000fe200078e000e */
[----:B------:R-:W-:Y:S06]  /*25f30*/  BRA `(.L_x_6100) ;  /* 0xffffffb0000c7947 */ /* 0x000fec000383ffff */
.L_x_5943:
        /* <DEDUP_REMOVED lines=8> */
.L_x_6102:
[----:B------:R-:W-:Y:S05]  /*25fc0*/  BSYNC B0 ;  /* 0x0000000000007941 */ /* 0x000fea0003800000 */
.L_x_6101:
        /* <DEDUP_REMOVED lines=10> */
.L_x_6103:
        /* <DEDUP_REMOVED lines=8> */
.L_x_6104:
        /* <DEDUP_REMOVED lines=8> */
.L_x_6105:
        /* <DEDUP_REMOVED lines=8> */
.L_x_6106:
        /* <DEDUP_REMOVED lines=9> */
.L_x_6107:
[----:B------:R-:W-:Y:S01]  /*26280*/  IMAD.MOV.U32 R9, RZ, RZ, R14 ;  /* 0x000000ffff097224 */ /* 0x000fe200078e000e */
[----:B------:R-:W-:Y:S06]  /*26290*/  BRA `(.L_x_6108) ;  /* 0xffffffac00e07947 */ /* 0x000fec000383ffff */
.L_x_5945:
[----:B------:R-:W-:Y:S01]  /*262a0*/  BSSY B0, `(.L_x_6109) ;  /* 0x0000006000007945 */ /* 0x000fe20003800000 */
[----:B------:R-:W-:Y:S01]  /*262b0*/  PLOP3.LUT P6, PT, P6, PT, PT, 0x8, 0x0 ;  /* 0x000000000000781c */ /* 0x000fe200037ce170 */
[----:B------:R-:W-:-:S12]  /*262c0*/  IMAD.MOV.U32 R15, RZ, RZ, -0x1 ;  /* 0xffffffffff0f7424 */ /* 0x000fd800078e00ff */
[----:B0-----:R-:W-:Y:S05]  /*262d0*/  WARPSYNC.COLLECTIVE R15, `(.L_x_6110) ;  /* 0x000000000f087348 */ /* 0x001fea0003c00000 */
[----:B------:R-:W-:Y:S01]  /*262e0*/  VOTE.ANY R14, PT, P6 ;  /* 0x00000000000e7806 */ /* 0x000fe200030e0100 */
[----:B0-----:R-:W-:Y:S06]  /*262f0*/  ENDCOLLECTIVE ;  /* 0x000000000000791b */ /* 0x001fec0003800000 */
.L_x_6110:
[----:B------:R-:W-:Y:S05]  /*26300*/  BSYNC B0 ;  /* 0x0000000000007941 */ /* 0x000fea0003800000 */
.L_x_6109:
        /* <DEDUP_REMOVED lines=10> */
.L_x_6111:
[----:B------:R-:W-:Y:S02]  /*263b0*/  IMAD.MOV.U32 R13, RZ, RZ, R6 ;  /* 0x000000ffff0d7224 */ /* 0x000fe400078e0006 */
[----:B------:R-:W-:-:S07]  /*263c0*/  IMAD.MOV.U32 R0, RZ, RZ, R14 ;  /* 0x000000ffff007224 */ /* 0x000fce00078e000e */
[----:B------:R-:W-:Y:S05]  /*263d0*/  WARPSYNC.COLLECTIVE R15, `(.L_x_6112) ;  /* 0x000000000f087348 */ /* 0x000fea0003c00000 */
[----:B------:R0:W1:Y:S02]  /*263e0*/  SHFL.IDX P6, R14, R13, R12, R11 ;  /* 0x0000000c0d0e7389 */ /* 0x00006400000c000b */
[----:B01----:R-:W-:Y:S01]  /*263f0*/  ENDCOLLECTIVE ;  /* 0x000000000000791b */ /* 0x003fe20003800000 */
.L_x_6112:
[----:B------:R-:W-:Y:S02]  /*26400*/  IMAD.MOV.U32 R6, RZ, RZ, R14 ;  /* 0x000000ffff067224 */ /* 0x000fe400078e000e */
[----:B------:R-:W-:-:S05]  /*26410*/  IMAD.IADD R10, R4, 0x1, R10 ;  /* 0x00000001040a7824 */ /* 0x000fca00078e020a */
[----:B------:R2:W-:Y:S01]  /*26420*/  STL [R1+0xc], R10 ;  /* 0x00000c0a01007387 */ /* 0x0005e20000100800 */
[----:B------:R-:W-:Y:S05]  /*26430*/  BRA `(.L_x_6113) ;  /* 0xffffffac00c07947 */ /* 0x000fea000383ffff */
.L_x_5947:
        /* <DEDUP_REMOVED lines=8> */
.L_x_6115:
[----:B------:R-:W-:Y:S05]  /*264c0*/  BSYNC B0 ;  /* 0x0000000000007941 */ /* 0x000fea0003800000 */
.L_x_6114:
[----:B------:R-:W-:Y:S01]  /*264d0*/  IMAD.MOV.U32 R4, RZ, RZ, R14 ;  /* 0x000000ffff047224 */ /* 0x000fe200078e000e */
[----:B------:R-:W-:Y:S06]  /*264e0*/  BRA `(.L_x_6116) ;  /* 0xffffffac00ac7947 */ /* 0x000fec000383ffff */
.L_x_5953:
[----:B0-----:R0:W1:Y:S02]  /*264f0*/  SYNCS.PHASECHK.TRANS64.TRYWAIT P0, [R0+URZ+0x32420], R3 ;  /* 0x03242003000075a7 */ /* 0x001064000800017f */
[----:B-1----:R-:W-:Y:S05]  /*26500*/  @!P0 NANOSLEEP.SYNCS 0x989680 ;  /* 0x009896800000895d */ /* 0x002fea0003900000 */
[----:B------:R-:W1:Y:S02]  /*26510*/  @!P0 SYNCS.PHASECHK.TRANS64 P0, [R0+URZ+0x32420], R3 ;  /* 0x03242003000085a7 */ /* 0x000e64000800007f */
[----:B-1----:R-:W-:Y:S05]  /*26520*/  @!P0 BRA `(.L_x_5953) ;  /* 0xfffffffc00f08947 */ /* 0x002fea000383ffff */
[----:B------:R-:W-:Y:S05]  /*26530*/  BRA `(.L_x_6117) ;  /* 0xffffffb8004c7947 */ /* 0x000fea000383ffff */
.L_x_5954:
        /* <DEDUP_REMOVED lines=11> */
.L_x_6119:
[----:B------:R-:W-:Y:S05]  /*265f0*/  BSYNC B0 ;  /* 0x0000000000007941 */ /* 0x000fea0003800000 */
.L_x_6118:
[----:B------:R-:W-:Y:S05]  /*26600*/  BRA `(.L_x_6120) ;  /* 0xffffffb800347947 */ /* 0x000fea000383ffff */
.L_x_5955:
[----:B------:R-:W-:Y:S01]  /*26610*/  BSSY B0, `(.L_x_6121) ;  /* 0x0000006000007945 */ /* 0x000fe20003800000 */
[----:B------:R-:W-:-:S07]  /*26620*/  IMAD.MOV.U32 R15, RZ, RZ, -0x1 ;  /* 0xffffffffff0f7424 */ /* 0x000fce00078e00ff */
[----:B01-3--:R-:W-:Y:S05]  /*26630*/  WARPSYNC.COLLECTIVE R15, `(.L_x_6122) ;  /* 0x000000000f0c7348 */ /* 0x00bfea0003c00000 */
[----:B------:R-:W-:Y:S02]  /*26640*/  ELECT P6, UR62, PT ;  /* 0x00000000003e782f */ /* 0x000fe400038c0000 */
[----:B------:R-:W-:Y:S01]  /*26650*/  MOV R14, UR62 ;  /* 0x0000003e000e7c02 */ /* 0x000fe20008000f00 */
[----:B01-3--:R-:W-:Y:S10]  /*26660*/  ENDCOLLECTIVE ;  /* 0x000000000000791b */ /* 0x00bff40003800000 */
.L_x_6122:
[----:B------:R-:W-:Y:S05]  /*26670*/  BSYNC B0 ;  /* 0x0000000000007941 */ /* 0x000fea0003800000 */
.L_x_6121:
[----:B------:R-:W-:Y:S05]  /*26680*/  BRA `(.L_x_6123) ;  /* 0xffffffb800287947 */ /* 0x000fea000383ffff */
.L_x_5957:
[----:B0-----:R0:W1:Y:S02]  /*26690*/  SYNCS.PHASECHK.TRANS64.TRYWAIT P0, [R6+URZ], R5 ;  /* 0x00000005060075a7 */ /* 0x001064000800017f */
[----:B-1----:R-:W-:Y:S05]  /*266a0*/  @!P0 NANOSLEEP.SYNCS 0x989680 ;  /* 0x009896800000895d */ /* 0x002fea0003900000 */
[----:B------:R-:W1:Y:S02]  /*266b0*/  @!P0 SYNCS.PHASECHK.TRANS64 P0, [R6+URZ], R5 ;  /* 0x00000005060085a7 */ /* 0x000e64000800007f */
[----:B-1----:R-:W-:Y:S05]  /*266c0*/  @!P0 BRA `(.L_x_5957) ;  /* 0xfffffffc00f08947 */ /* 0x002fea000383ffff */
[----:B------:R-:W-:Y:S05]  /*266d0*/  BRA `(.L_x_6124) ;  /* 0xffffffb800607947 */ /* 0x000fea000383ffff */
.L_x_5958:
[----:B-1----:R1:W2:Y:S02]  /*266e0*/  SYNCS.PHASECHK.TRANS64.TRYWAIT P0, [R7+URZ], R2 ;  /* 0x00000002070075a7 */ /* 0x0022a4000800017f */
[----:B--2---:R-:W-:Y:S05]  /*266f0*/  @!P0 NANOSLEEP.SYNCS 0x989680 ;  /* 0x009896800000895d */ /* 0x004fea0003900000 */
[----:B------:R-:W2:Y:S02]  /*26700*/  @!P0 SYNCS.PHASECHK.TRANS64 P0, [R7+URZ], R2 ;  /* 0x00000002070085a7 */ /* 0x000ea4000800007f */
[----:B--2---:R-:W-:Y:S05]  /*26710*/  @!P0 BRA `(.L_x_5958) ;  /* 0xfffffffc00f08947 */ /* 0x004fea000383ffff */
[----:B------:R-:W-:Y:S05]  /*26720*/  BRA `(.L_x_6125) ;  /* 0xffffffb800547947 */ /* 0x000fea000383ffff */
.L_x_5960:
[----:B--2---:R2:W4:Y:S02]  /*26730*/  SYNCS.PHASECHK.TRANS64.TRYWAIT P0, [R4+URZ], R5 ;  /* 0x00000005040075a7 */ /* 0x004524000800017f */
[----:B----4-:R-:W-:Y:S05]  /*26740*/  @!P0 NANOSLEEP.SYNCS 0x989680 ;  /* 0x009896800000895d */ /* 0x010fea0003900000 */
[----:B------:R-:W4:Y:S02]  /*26750*/  @!P0 SYNCS.PHASECHK.TRANS64 P0, [R4+URZ], R5 ;  /* 0x00000005040085a7 */ /* 0x000f24000800007f */
[----:B----4-:R-:W-:Y:S05]  /*26760*/  @!P0 BRA `(.L_x_5960) ;  /* 0xfffffffc00f08947 */ /* 0x010fea000383ffff */
[----:B------:R-:W-:Y:S05]  /*26770*/  BRA `(.L_x_6126) ;  /* 0xffffffb800587947 */ /* 0x000fea000383ffff */
.L_x_6127:
        /* <DEDUP_REMOVED lines=16> */
.L_x_6148:


//--------------------- .nv.global.init           --------------------------
	.section	.nv.global.init,"aw",@progbits
.nv.global.init:
	.type		$str$20,@object
	.size		$str$20,($str$21 - $str$20)
$str$20:
        /*0000*/ 	.byte	0x28, 0x61, 0x64, 0x64, 0x72, 0x65, 0x73, 0x73, 0x20, 0x26, 0x20, 0x6d, 0x61, 0x73, 0x6b, 0x29
        /*0010*/ 	.byte	0x20, 0x3d, 0x3d, 0x20, 0x30, 0x00
	.type		$str$21,@object
	.size		$str$21,(__unnamed_4 - $str$21)
$str$21:
        /*0016*/ 	.byte	0x2f, 0x74, 0x6d, 0x70, 0x2f, 0x6f, 0x73, 0x73, 0x5f, 0x6b, 0x65, 0x72, 0x6e, 0x65, 0x6c, 0x73
        /*0026*/ 	.byte	0x5f, 0x73, 0x72, 0x63, 0x2f, 0x66, 0x6c, 0x61, 0x73, 0x68, 0x5f, 0x61, 0x74, 0x74, 0x65, 0x6e
        /*0036*/ 	.byte	0x74, 0x69, 0x6f, 0x6e, 0x2f, 0x63, 0x73, 0x72, 0x63, 0x2f, 0x63, 0x75, 0x74, 0x6c, 0x61, 0x73
        /*0046*/ 	.byte	0x73, 0x2f, 0x69, 0x6e, 0x63, 0x6c, 0x75, 0x64, 0x65, 0x2f, 0x63, 0x75, 0x74, 0x65, 0x2f, 0x70
        /*0056*/ 	.byte	0x6f, 0x69, 0x6e, 0x74, 0x65, 0x72, 0x5f, 0x66, 0x6c, 0x61, 0x67, 0x67, 0x65, 0x64, 0x2e, 0x68
        /*0066*/ 	.byte	0x70, 0x70, 0x00
	.type		__unnamed_4,@object
	.size		__unnamed_4,(__unnamed_5 - __unnamed_4)
__unnamed_4:
        /* <DEDUP_REMOVED lines=24> */
        /*01e9*/ 	.byte	0x00
	.type		__unnamed_5,@object
	.size		__unnamed_5,(__unnamed_7 - __unnamed_5)
__unnamed_5:
        /* <DEDUP_REMOVED lines=25> */
	.type		__unnamed_7,@object
	.size		__unnamed_7,(__unnamed_6 - __unnamed_7)
__unnamed_7:
        /* <DEDUP_REMOVED lines=25> */
	.type		__unnamed_6,@object
	.size		__unnamed_6,(__unnamed_1 - __unnamed_6)
__unnamed_6:
        /* <DEDUP_REMOVED lines=29> */
	.type		__unnamed_1,@object
	.size		__unnamed_1,(__unnamed_3 - __unnamed_1)
__unnamed_1:
        /* <DEDUP_REMOVED lines=28> */
        /*087e*/ 	.byte	0x3c, 0x36, 0x31, 0x34, 0x34, 0x3e, 0x3e, 0x3e, 0x3e, 0x3e, 0x20, 0x26, 0x5d, 0x00
	.type		__unnamed_3,@object
	.size		__unnamed_3,(__unnamed_2 - __unnamed_3)
__unnamed_3:
        /* <DEDUP_REMOVED lines=29> */
	.type		__unnamed_2,@object
	.size		__unnamed_2,(.L_1 - __unnamed_2)
__unnamed_2:
        /* <DEDUP_REMOVED lines=29> */
.L_1:


//--------------------- .nv.shared._ZN7cutlass13device_kernelIN5flash11enable_sm90INS1_16FlashAttnFwdSm90INS1_25CollectiveMainloopFwdSm90ILi2EN4cute5tupleIJNS5_1CILi1EEES8_S8_EEENS6_IJNS7_ILi128EEENS7_ILi96EEENS7_ILi64EEEEEELi256ENS_10bfloat16_tEfNS_4arch4Sm90ELb0ELb0ELb0ELb0ELb0ELb0ELb0ELb1ELb0ELb1ELb1ELb0EEENS1_21CollectiveEpilogueFwdINS6_IJSA_NS7_ILi256EEESB_EEES9_SE_SG_Li256ELb0ELb1ELb1ELb0EEENS1_19SingleTileSchedulerILb0ELb1ELb1ELi128EEEEEEEEEvNT_6ParamsE --------------------------
	.section	.nv.shared._ZN7cutlass13device_kernelIN5flash11enable_sm90INS1_16FlashAttnFwdSm90INS1_25CollectiveMainloopFwdSm90ILi2EN4cute5tupleIJNS5_1CILi1EEES8_S8_EEENS6_IJNS7_ILi128EEENS7_ILi96EEENS7_ILi64EEEEEELi256ENS_10bfloat16_tEfNS_4arch4Sm90ELb0ELb0ELb0ELb0ELb0ELb0ELb0ELb1ELb0ELb1ELb1ELb0EEENS1_21CollectiveEpilogueFwdINS6_IJSA_NS7_ILi256EEESB_EEES9_SE_SG_Li256ELb0ELb1ELb1ELb0EEENS1_19SingleTileSchedulerILb0ELb1ELb1ELi128EEEEEEEEEvNT_6ParamsE,"aw",@nobits
	.sectionflags	@""
	.align	16
	.zero		1024


//--------------------- .nv.shared.reserved.0     --------------------------
	.section	.nv.shared.reserved.0,"aw",@nobits
	.weak		__nv_reservedSMEM_offset_0_alias
	.size		__nv_reservedSMEM_offset_0_alias, 0, 0
	.other		__nv_reservedSMEM_offset_0_alias,@"STO_CUDA_RESERVED_SHARED STV_DEFAULT"
__nv_reservedSMEM_offset_0_alias:
	.zero		0


//--------------------- .nv.global                --------------------------
	.section	.nv.global,"aw",@nobits
.nv.global:
	.type		_ZN75_INTERNAL_fdad60e4_39_flash_fwd_hdim64_256_bf16_split_sm90_cu_c0233546_33044cute1_E,@object
	.size		_ZN75_INTERNAL_fdad60e4_39_flash_fwd_hdim64_256_bf16_split_sm90_cu_c0233546_33044cute1_E,(_ZN75_INTERNAL_fdad60e4_39_flash_fwd_hdim64_256_bf16_split_sm90_cu_c0233546_33044cuda3std3__45__cpo6cbeginE - _ZN75_INTERNAL_fdad60e4_39_flash_fwd_hdim64_256_bf16_split_sm90_cu_c0233546_33044cute1_E)
_ZN75_INTERNAL_fdad60e4_39_flash_fwd_hdim64_256_bf16_split_sm90_cu_c0233546_33044cute1_E:
	.zero		1
	.type		_ZN75_INTERNAL_fdad60e4_39_flash_fwd_hdim64_256_bf16_split_sm90_cu_c0233546_33044cuda3std3__45__cpo6cbeginE,@object
	.size		_ZN75_INTERNAL_fdad60e4_39_flash_fwd_hdim64_256_bf16_split_sm90_cu_c0233546_33044cuda3std3__45__cpo6cbeginE,(_ZN75_INTERNAL_fdad60e4_39_flash_fwd_hdim64_256_bf16_split_sm90_cu_c0233546_33044cuda3std3__48in_placeE - _ZN75_INTERNAL_fdad60e4_39_flash_fwd_hdim64_256_bf16_split_sm90_cu_c0233546_33044cuda3std3__45__cpo6cbeginE)
_ZN75_INTERNAL_fdad60e4_39_flash_fwd_hdim64_256_bf16_split_sm90_cu_c0233546_33044cuda3std3__45__cpo6cbeginE:
	.zero		1
	.type		_ZN75_INTERNAL_fdad60e4_39_flash_fwd_hdim64_256_bf16_split_sm90_cu_c0233546_33044cuda3std3__48in_placeE,@object
	.size		_ZN75_INTERNAL_fdad60e4_39_flash_fwd_hdim64_256_bf16_split_sm90_cu_c0233546_33044cuda3std3__48in_placeE,(_ZN75_INTERNAL_fdad60e4_39_flash_fwd_hdim64_256_bf16_split_sm90_cu_c0233546_33044cuda3std6ranges3__45__cpo9iter_moveE - _ZN75_INTERNAL_fdad60e4_39_flash_fwd_hdim64_256_bf16_split_sm90_cu_c0233546_33044cuda3std3__48in_placeE)
_ZN75_INTERNAL_fdad60e4_39_flash_fwd_hdim64_256_bf16_split_sm90_cu_c0233546_33044cuda3std3__48in_placeE:
	.zero		1
	.type		_ZN75_INTERNAL_fdad60e4_39_flash_fwd_hdim64_256_bf16_split_sm90_cu_c0233546_33044cuda3std6ranges3__45__cpo9iter_moveE,@object
	.size		_ZN75_INTERNAL_fdad60e4_39_flash_fwd_hdim64_256_bf16_split_sm90_cu_c0233546_33044cuda3std6ranges3__45__cpo9iter_moveE,(_ZN75_INTERNAL_fdad60e4_39_flash_fwd_hdim64_256_bf16_split_sm90_cu_c0233546_33044cuda3std3__45__cpo5beginE - _ZN75_INTERNAL_fdad60e4_39_flash_fwd_hdim64_256_bf16_split_sm90_cu_c0233546_33044cuda3std6ranges3__45__cpo9iter_moveE)
_ZN75_INTERNAL_fdad60e4_39_flash_fwd_hdim64_256_bf16_split_sm90_cu_c0233546_33044cuda3std6ranges3__45__cpo9iter_moveE:
	.zero		1
	.type		_ZN75_INTERNAL_fdad60e4_39_flash_fwd_hdim64_256_bf16_split_sm90_cu_c0233546_33044cuda3std3__45__cpo5beginE,@object
	.size		_ZN75_INTERNAL_fdad60e4_39_flash_fwd_hdim64_256_bf16_split_sm90_cu_c0233546_33044cuda3std3__45__cpo5beginE,(_ZN75_INTERNAL_fdad60e4_39_flash_fwd_hdim64_256_bf16_split_sm90_cu_c0233546_33044cuda3std3__477_GLOBAL__N__fdad60e4_39_flash_fwd_hdim64_256_bf16_split_sm90_cu_c0233546_33046ignoreE - _ZN75_INTERNAL_fdad60e4_39_flash_fwd_hdim64_256_bf16_split_sm90_cu_c0233546_33044cuda3std3__45__cpo5beginE)
_ZN75_INTERNAL_fdad60e4_39_flash_fwd_hdim64_256_bf16_split_sm90_cu_c0233546_33044cuda3std3__45__cpo5beginE:
	.zero		1
	.type		_ZN75_INTERNAL_fdad60e4_39_flash_fwd_hdim64_256_bf16_split_sm90_cu_c0233546_33044cuda3std3__477_GLOBAL__N__fdad60e4_39_flash_fwd_hdim64_256_bf16_split_sm90_cu_c0233546_33046ignoreE,@object
	.size		_ZN75_INTERNAL_fdad60e4_39_flash_fwd_hdim64_256_bf16_split_sm90_cu_c0233546_33044cuda3std3__477_GLOBAL__N__fdad60e4_39_flash_fwd_hdim64_256_bf16_split_sm90_cu_c0233546_33046ignoreE,(_ZN75_INTERNAL_fdad60e4_39_flash_fwd_hdim64_256_bf16_split_sm90_cu_c0233546_33044cute7productE - _ZN75_INTERNAL_fdad60e4_39_flash_fwd_hdim64_256_bf16_split_sm90_cu_c0233546_33044cuda3std3__477_GLOBAL__N__fdad60e4_39_flash_fwd_hdim64_256_bf16_split_sm90_cu_c0233546_33046ignoreE)
_ZN75_INTERNAL_fdad60e4_39_flash_fwd_hdim64_256_bf16_split_sm90_cu_c0233546_33044cuda3std3__477_GLOBAL__N__fdad60e4_39_flash_fwd_hdim64_256_bf16_split_sm90_cu_c0233546_33046ignoreE:
	.zero		1
	.type		_ZN75_INTERNAL_fdad60e4_39_flash_fwd_hdim64_256_bf16_split_sm90_cu_c0233546_33044cute7productE,@object
	.size		_ZN75_INTERNAL_fdad60e4_39_flash_fwd_hdim64_256_bf16_split_sm90_cu_c0233546_33044cute7productE,(_ZN75_INTERNAL_fdad60e4_39_flash_fwd_hdim64_256_bf16_split_sm90_cu_c0233546_33044cuda3std3__45__cpo3endE - _ZN75_INTERNAL_fdad60e4_39_flash_fwd_hdim64_256_bf16_split_sm90_cu_c0233546_33044cute7productE)
_ZN75_INTERNAL_fdad60e4_39_flash_fwd_hdim64_256_bf16_split_sm90_cu_c0233546_33044cute7productE:
	.zero		1
	.type		_ZN75_INTERNAL_fdad60e4_39_flash_fwd_hdim64_256_bf16_split_sm90_cu_c0233546_33044cuda3std3__45__cpo3endE,@object
	.size		_ZN75_INTERNAL_fdad60e4_39_flash_fwd_hdim64_256_bf16_split_sm90_cu_c0233546_33044cuda3std3__45__cpo3endE,(_ZN75_INTERNAL_fdad60e4_39_flash_fwd_hdim64_256_bf16_split_sm90_cu_c0233546_33044cuda3std3__419piecewise_constructE - _ZN75_INTERNAL_fdad60e4_39_flash_fwd_hdim64_256_bf16_split_sm90_cu_c0233546_33044cuda3std3__45__cpo3endE)
_ZN75_INTERNAL_fdad60e4_39_flash_fwd_hdim64_256_bf16_split_sm90_cu_c0233546_33044cuda3std3__45__cpo3endE:
	.zero		1
	.type		_ZN75_INTERNAL_fdad60e4_39_flash_fwd_hdim64_256_bf16_split_sm90_cu_c0233546_33044cuda3std3__419piecewise_constructE,@object
	.size		_ZN75_INTERNAL_fdad60e4_39_flash_fwd_hdim64_256_bf16_split_sm90_cu_c0233546_33044cuda3std3__419piecewise_constructE,(_ZN75_INTERNAL_fdad60e4_39_flash_fwd_hdim64_256_bf16_split_sm90_cu_c0233546_33044cuda3std3__45__cpo4cendE - _ZN75_INTERNAL_fdad60e4_39_flash_fwd_hdim64_256_bf16_split_sm90_cu_c0233546_33044cuda3std3__419piecewise_constructE)
_ZN75_INTERNAL_fdad60e4_39_flash_fwd_hdim64_256_bf16_split_sm90_cu_c0233546_33044cuda3std3__419piecewise_constructE:
	.zero		1
	.type		_ZN75_INTERNAL_fdad60e4_39_flash_fwd_hdim64_256_bf16_split_sm90_cu_c0233546_33044cuda3std3__45__cpo4cendE,@object
	.size		_ZN75_INTERNAL_fdad60e4_39_flash_fwd_hdim64_256_bf16_split_sm90_cu_c0233546_33044cuda3std3__45__cpo4cendE,(_ZN75_INTERNAL_fdad60e4_39_flash_fwd_hdim64_256_bf16_split_sm90_cu_c0233546_33044cuda3std6ranges3__45__cpo4swapE - _ZN75_INTERNAL_fdad60e4_39_flash_fwd_hdim64_256_bf16_split_sm90_cu_c0233546_33044cuda3std3__45__cpo4cendE)
_ZN75_INTERNAL_fdad60e4_39_flash_fwd_hdim64_256_bf16_split_sm90_cu_c0233546_33044cuda3std3__45__cpo4cendE:
	.zero		1
	.type		_ZN75_INTERNAL_fdad60e4_39_flash_fwd_hdim64_256_bf16_split_sm90_cu_c0233546_33044cuda3std6ranges3__45__cpo4swapE,@object
	.size		_ZN75_INTERNAL_fdad60e4_39_flash_fwd_hdim64_256_bf16_split_sm90_cu_c0233546_33044cuda3std6ranges3__45__cpo4swapE,(.L_14 - _ZN75_INTERNAL_fdad60e4_39_flash_fwd_hdim64_256_bf16_split_sm90_cu_c0233546_33044cuda3std6ranges3__45__cpo4swapE)
_ZN75_INTERNAL_fdad60e4_39_flash_fwd_hdim64_256_bf16_split_sm90_cu_c0233546_33044cuda3std6ranges3__45__cpo4swapE:
	.zero		1
.L_14:


//--------------------- .nv.shared._ZN7cutlass13device_kernelIN5flash11enable_sm90INS1_16FlashAttnFwdSm90INS1_25CollectiveMainloopFwdSm90ILi2EN4cute5tupleIJNS5_1CILi1EEES8_S8_EEENS6_IJNS7_ILi128EEENS7_ILi96EEENS7_ILi64EEEEEELi256ENS_10bfloat16_tEfNS_4arch4Sm90ELb0ELb0ELb0ELb0ELb0ELb0ELb1ELb1ELb0ELb1ELb1ELb0EEENS1_21CollectiveEpilogueFwdINS6_IJSA_NS7_ILi256EEESB_EEES9_SE_SG_Li256ELb0ELb1ELb1ELb0EEENS1_19SingleTileSchedulerILb0ELb1ELb1ELi128EEEEEEEEEvNT_6ParamsE --------------------------
	.section	.nv.shared._ZN7cutlass13device_kernelIN5flash11enable_sm90INS1_16FlashAttnFwdSm90INS1_25CollectiveMainloopFwdSm90ILi2EN4cute5tupleIJNS5_1CILi1EEES8_S8_EEENS6_IJNS7_ILi128EEENS7_ILi96EEENS7_ILi64EEEEEELi256ENS_10bfloat16_tEfNS_4arch4Sm90ELb0ELb0ELb0ELb0ELb0ELb0ELb1ELb1ELb0ELb1ELb1ELb0EEENS1_21CollectiveEpilogueFwdINS6_IJSA_NS7_ILi256EEESB_EEES9_SE_SG_Li256ELb0ELb1ELb1ELb0EEENS1_19SingleTileSchedulerILb0ELb1ELb1ELi128EEEEEEEEEvNT_6ParamsE,"aw",@nobits
	.sectionflags	@""
	.align	16
	.zero		1024


//--------------------- .nv.shared._ZN7cutlass13device_kernelIN5flash11enable_sm90INS1_16FlashAttnFwdSm90INS1_25CollectiveMainloopFwdSm90ILi2EN4cute5tupleIJNS5_1CILi1EEES8_S8_EEENS6_IJNS7_ILi128EEENS7_ILi96EEENS7_ILi64EEEEEELi256ENS_10bfloat16_tEfNS_4arch4Sm90ELb0ELb0ELb0ELb1ELb0ELb0ELb0ELb1ELb0ELb1ELb1ELb0EEENS1_21CollectiveEpilogueFwdINS6_IJSA_NS7_ILi256EEESB_EEES9_SE_SG_Li256ELb1ELb1ELb1ELb0EEENS1_36VarlenDynamicPersistentTileSchedulerILi128ELi96ELi256ELi128ELb1ELb1ELb1ELb0ELb1ELb1EEEEEEEEEvNT_6ParamsE --------------------------
	.section	.nv.shared._ZN7cutlass13device_kernelIN5flash11enable_sm90INS1_16FlashAttnFwdSm90INS1_25CollectiveMainloopFwdSm90ILi2EN4cute5tupleIJNS5_1CILi1EEES8_S8_EEENS6_IJNS7_ILi128EEENS7_ILi96EEENS7_ILi64EEEEEELi256ENS_10bfloat16_tEfNS_4arch4Sm90ELb0ELb0ELb0ELb1ELb0ELb0ELb0ELb1ELb0ELb1ELb1ELb0EEENS1_21CollectiveEpilogueFwdINS6_IJSA_NS7_ILi256EEESB_EEES9_SE_SG_Li256ELb1ELb1ELb1ELb0EEENS1_36VarlenDynamicPersistentTileSchedulerILi128ELi96ELi256ELi128ELb1ELb1ELb1ELb0ELb1ELb1EEEEEEEEEvNT_6ParamsE,"aw",@nobits
	.sectionflags	@""
	.align	16
	.zero		1024


//--------------------- .nv.shared._ZN7cutlass13device_kernelIN5flash11enable_sm90INS1_16FlashAttnFwdSm90INS1_25CollectiveMainloopFwdSm90ILi2EN4cute5tupleIJNS5_1CILi1EEES8_S8_EEENS6_IJNS7_ILi128EEENS7_ILi96EEENS7_ILi64EEEEEELi256ENS_10bfloat16_tEfNS_4arch4Sm90ELb0ELb0ELb0ELb1ELb0ELb1ELb0ELb1ELb0ELb1ELb1ELb0EEENS1_21CollectiveEpilogueFwdINS6_IJSA_NS7_ILi256EEESB_EEES9_SE_SG_Li256ELb1ELb1ELb1ELb0EEENS1_36VarlenDynamicPersistentTileSchedulerILi128ELi96ELi256ELi128ELb1ELb1ELb1ELb0ELb1ELb1EEEEEEEEEvNT_6ParamsE --------------------------
	.section	.nv.shared._ZN7cutlass13device_kernelIN5flash11enable_sm90INS1_16FlashAttnFwdSm90INS1_25CollectiveMainloopFwdSm90ILi2EN4cute5tupleIJNS5_1CILi1EEES8_S8_EEENS6_IJNS7_ILi128EEENS7_ILi96EEENS7_ILi64EEEEEELi256ENS_10bfloat16_tEfNS_4arch4Sm90ELb0ELb0ELb0ELb1ELb0ELb1ELb0ELb1ELb0ELb1ELb1ELb0EEENS1_21CollectiveEpilogueFwdINS6_IJSA_NS7_ILi256EEESB_EEES9_SE_SG_Li256ELb1ELb1ELb1ELb0EEENS1_36VarlenDynamicPersistentTileSchedulerILi128ELi96ELi256ELi128ELb1ELb1ELb1ELb0ELb1ELb1EEEEEEEEEvNT_6ParamsE,"aw",@nobits
	.sectionflags	@""
	.align	16
	.zero		1024


//--------------------- .nv.shared._ZN7cutlass13device_kernelIN5flash11enable_sm90INS1_16FlashAttnFwdSm90INS1_25CollectiveMainloopFwdSm90ILi2EN4cute5tupleIJNS5_1CILi1EEES8_S8_EEENS6_IJNS7_ILi128EEENS7_ILi96EEENS7_ILi64EEEEEELi256ENS_10bfloat16_tEfNS_4arch4Sm90ELb0ELb0ELb0ELb1ELb0ELb0ELb1ELb1ELb0ELb1ELb1ELb0EEENS1_21CollectiveEpilogueFwdINS6_IJSA_NS7_ILi256EEESB_EEES9_SE_SG_Li256ELb1ELb1ELb1ELb0EEENS1_36VarlenDynamicPersistentTileSchedulerILi128ELi96ELi256ELi128ELb1ELb1ELb1ELb0ELb1ELb1EEEEEEEEEvNT_6ParamsE --------------------------
	.section	.nv.shared._ZN7cutlass13device_kernelIN5flash11enable_sm90INS1_16FlashAttnFwdSm90INS1_25CollectiveMainloopFwdSm90ILi2EN4cute5tupleIJNS5_1CILi1EEES8_S8_EEENS6_IJNS7_ILi128EEENS7_ILi96EEENS7_ILi64EEEEEELi256ENS_10bfloat16_tEfNS_4arch4Sm90ELb0ELb0ELb0ELb1ELb0ELb0ELb1ELb1ELb0ELb1ELb1ELb0EEENS1_21CollectiveEpilogueFwdINS6_IJSA_NS7_ILi256EEESB_EEES9_SE_SG_Li256ELb1ELb1ELb1ELb0EEENS1_36VarlenDynamicPersistentTileSchedulerILi128ELi96ELi256ELi128ELb1ELb1ELb1ELb0ELb1ELb1EEEEEEEEEvNT_6ParamsE,"aw",@nobits
	.sectionflags	@""
	.align	16
	.zero		1024


//--------------------- .nv.shared._ZN7cutlass13device_kernelIN5flash11enable_sm90INS1_16FlashAttnFwdSm90INS1_25CollectiveMainloopFwdSm90ILi2EN4cute5tupleIJNS5_1CILi1EEES8_S8_EEENS6_IJNS7_ILi128EEENS7_ILi96EEENS7_ILi64EEEEEELi256ENS_10bfloat16_tEfNS_4arch4Sm90ELb0ELb0ELb0ELb1ELb0ELb1ELb1ELb1ELb0ELb1ELb1ELb0EEENS1_21CollectiveEpilogueFwdINS6_IJSA_NS7_ILi256EEESB_EEES9_SE_SG_Li256ELb1ELb1ELb1ELb0EEENS1_36VarlenDynamicPersistentTileSchedulerILi128ELi96ELi256ELi128ELb1ELb1ELb1ELb0ELb1ELb1EEEEEEEEEvNT_6ParamsE --------------------------
	.section	.nv.shared._ZN7cutlass13device_kernelIN5flash11enable_sm90INS1_16FlashAttnFwdSm90INS1_25CollectiveMainloopFwdSm90ILi2EN4cute5tupleIJNS5_1CILi1EEES8_S8_EEENS6_IJNS7_ILi128EEENS7_ILi96EEENS7_ILi64EEEEEELi256ENS_10bfloat16_tEfNS_4arch4Sm90ELb0ELb0ELb0ELb1ELb0ELb1ELb1ELb1ELb0ELb1ELb1ELb0EEENS1_21CollectiveEpilogueFwdINS6_IJSA_NS7_ILi256EEESB_EEES9_SE_SG_Li256ELb1ELb1ELb1ELb0EEENS1_36VarlenDynamicPersistentTileSchedulerILi128ELi96ELi256ELi128ELb1ELb1ELb1ELb0ELb1ELb1EEEEEEEEEvNT_6ParamsE,"aw",@nobits
	.sectionflags	@""
	.align	16
	.zero		1024


//--------------------- .nv.shared._ZN7cutlass13device_kernelIN5flash11enable_sm90INS1_16FlashAttnFwdSm90INS1_25CollectiveMainloopFwdSm90ILi2EN4cute5tupleIJNS5_1CILi1EEES8_S8_EEENS6_IJNS7_ILi128EEENS7_ILi96EEENS7_ILi64EEEEEELi256ENS_10bfloat16_tEfNS_4arch4Sm90ELb0ELb1ELb0ELb0ELb0ELb0ELb0ELb1ELb0ELb1ELb1ELb0EEENS1_21CollectiveEpilogueFwdINS6_IJSA_NS7_ILi256EEESB_EEES9_SE_SG_Li256ELb0ELb1ELb1ELb0EEENS1_19SingleTileSchedulerILb0ELb1ELb1ELi128EEEEEEEEEvNT_6ParamsE --------------------------
	.section	.nv.shared._ZN7cutlass13device_kernelIN5flash11enable_sm90INS1_16FlashAttnFwdSm90INS1_25CollectiveMainloopFwdSm90ILi2EN4cute5tupleIJNS5_1CILi1EEES8_S8_EEENS6_IJNS7_ILi128EEENS7_ILi96EEENS7_ILi64EEEEEELi256ENS_10bfloat16_tEfNS_4arch4Sm90ELb0ELb1ELb0ELb0ELb0ELb0ELb0ELb1ELb0ELb1ELb1ELb0EEENS1_21CollectiveEpilogueFwdINS6_IJSA_NS7_ILi256EEESB_EEES9_SE_SG_Li256ELb0ELb1ELb1ELb0EEENS1_19SingleTileSchedulerILb0ELb1ELb1ELi128EEEEEEEEEvNT_6ParamsE,"aw",@nobits
	.sectionflags	@""
	.align	16
	.zero		1024


//--------------------- .nv.shared._ZN7cutlass13device_kernelIN5flash11enable_sm90INS1_16FlashAttnFwdSm90INS1_25CollectiveMainloopFwdSm90ILi2EN4cute5tupleIJNS5_1CILi1EEES8_S8_EEENS6_IJNS7_ILi128EEENS7_ILi96EEENS7_ILi64EEEEEELi256ENS_10bfloat16_tEfNS_4arch4Sm90ELb0ELb1ELb0ELb0ELb0ELb0ELb1ELb1ELb0ELb1ELb1ELb0EEENS1_21CollectiveEpilogueFwdINS6_IJSA_NS7_ILi256EEESB_EEES9_SE_SG_Li256ELb0ELb1ELb1ELb0EEENS1_19SingleTileSchedulerILb0ELb1ELb1ELi128EEEEEEEEEvNT_6ParamsE --------------------------
	.section	.nv.shared._ZN7cutlass13device_kernelIN5flash11enable_sm90INS1_16FlashAttnFwdSm90INS1_25CollectiveMainloopFwdSm90ILi2EN4cute5tupleIJNS5_1CILi1EEES8_S8_EEENS6_IJNS7_ILi128EEENS7_ILi96EEENS7_ILi64EEEEEELi256ENS_10bfloat16_tEfNS_4arch4Sm90ELb0ELb1ELb0ELb0ELb0ELb0ELb1ELb1ELb0ELb1ELb1ELb0EEENS1_21CollectiveEpilogueFwdINS6_IJSA_NS7_ILi256EEESB_EEES9_SE_SG_Li256ELb0ELb1ELb1ELb0EEENS1_19SingleTileSchedulerILb0ELb1ELb1ELi128EEEEEEEEEvNT_6ParamsE,"aw",@nobits
	.sectionflags	@""
	.align	16
	.zero		1024


//--------------------- .nv.shared._ZN7cutlass13device_kernelIN5flash11enable_sm90INS1_16FlashAttnFwdSm90INS1_25CollectiveMainloopFwdSm90ILi2EN4cute5tupleIJNS5_1CILi1EEES8_S8_EEENS6_IJNS7_ILi128EEENS7_ILi96EEENS7_ILi64EEEEEELi256ENS_10bfloat16_tEfNS_4arch4Sm90ELb0ELb1ELb0ELb1ELb0ELb0ELb0ELb1ELb0ELb1ELb1ELb0EEENS1_21CollectiveEpilogueFwdINS6_IJSA_NS7_ILi256EEESB_EEES9_SE_SG_Li256ELb1ELb1ELb1ELb0EEENS1_36VarlenDynamicPersistentTileSchedulerILi128ELi96ELi256ELi128ELb1ELb1ELb1ELb1ELb0ELb1EEEEEEEEEvNT_6ParamsE --------------------------
	.section	.nv.shared._ZN7cutlass13device_kernelIN5flash11enable_sm90INS1_16FlashAttnFwdSm90INS1_25CollectiveMainloopFwdSm90ILi2EN4cute5tupleIJNS5_1CILi1EEES8_S8_EEENS6_IJNS7_ILi128EEENS7_ILi96EEENS7_ILi64EEEEEELi256ENS_10bfloat16_tEfNS_4arch4Sm90ELb0ELb1ELb0ELb1ELb0ELb0ELb0ELb1ELb0ELb1ELb1ELb0EEENS1_21CollectiveEpilogueFwdINS6_IJSA_NS7_ILi256EEESB_EEES9_SE_SG_Li256ELb1ELb1ELb1ELb0EEENS1_36VarlenDynamicPersistentTileSchedulerILi128ELi96ELi256ELi128ELb1ELb1ELb1ELb1ELb0ELb1EEEEEEEEEvNT_6ParamsE,"aw",@nobits
	.sectionflags	@""
	.align	16
	.zero		1024


//--------------------- .nv.shared._ZN7cutlass13device_kernelIN5flash11enable_sm90INS1_16FlashAttnFwdSm90INS1_25CollectiveMainloopFwdSm90ILi2EN4cute5tupleIJNS5_1CILi1EEES8_S8_EEENS6_IJNS7_ILi128EEENS7_ILi96EEENS7_ILi64EEEEEELi256ENS_10bfloat16_tEfNS_4arch4Sm90ELb0ELb1ELb0ELb1ELb0ELb1ELb0ELb1ELb0ELb1ELb1ELb0EEENS1_21CollectiveEpilogueFwdINS6_IJSA_NS7_ILi256EEESB_EEES9_SE_SG_Li256ELb1ELb1ELb1ELb0EEENS1_36VarlenDynamicPersistentTileSchedulerILi128ELi96ELi256ELi128ELb1ELb1ELb1ELb1ELb0ELb1EEEEEEEEEvNT_6ParamsE --------------------------
	.section	.nv.shared._ZN7cutlass13device_kernelIN5flash11enable_sm90INS1_16FlashAttnFwdSm90INS1_25CollectiveMainloopFwdSm90ILi2EN4cute5tupleIJNS5_1CILi1EEES8_S8_EEENS6_IJNS7_ILi128EEENS7_ILi96EEENS7_ILi64EEEEEELi256ENS_10bfloat16_tEfNS_4arch4Sm90ELb0ELb1ELb0ELb1ELb0ELb1ELb0ELb1ELb0ELb1ELb1ELb0EEENS1_21CollectiveEpilogueFwdINS6_IJSA_NS7_ILi256EEESB_EEES9_SE_SG_Li256ELb1ELb1ELb1ELb0EEENS1_36VarlenDynamicPersistentTileSchedulerILi128ELi96ELi256ELi128ELb1ELb1ELb1ELb1ELb0ELb1EEEEEEEEEvNT_6ParamsE,"aw",@nobits
	.sectionflags	@""
	.align	16
	.zero		1024


//--------------------- .nv.shared._ZN7cutlass13device_kernelIN5flash11enable_sm90INS1_16FlashAttnFwdSm90INS1_25CollectiveMainloopFwdSm90ILi2EN4cute5tupleIJNS5_1CILi1EEES8_S8_EEENS6_IJNS7_ILi128EEENS7_ILi96EEENS7_ILi64EEEEEELi256ENS_10bfloat16_tEfNS_4arch4Sm90ELb0ELb1ELb0ELb1ELb0ELb0ELb1ELb1ELb0ELb1ELb1ELb0EEENS1_21CollectiveEpilogueFwdINS6_IJSA_NS7_ILi256EEESB_EEES9_SE_SG_Li256ELb1ELb1ELb1ELb0EEENS1_36VarlenDynamicPersistentTileSchedulerILi128ELi96ELi256ELi128ELb1ELb1ELb1ELb1ELb0ELb1EEEEEEEEEvNT_6ParamsE --------------------------
	.section	.nv.shared._ZN7cutlass13device_kernelIN5flash11enable_sm90INS1_16FlashAttnFwdSm90INS1_25CollectiveMainloopFwdSm90ILi2EN4cute5tupleIJNS5_1CILi1EEES8_S8_EEENS6_IJNS7_ILi128EEENS7_ILi96EEENS7_ILi64EEEEEELi256ENS_10bfloat16_tEfNS_4arch4Sm90ELb0ELb1ELb0ELb1ELb0ELb0ELb1ELb1ELb0ELb1ELb1ELb0EEENS1_21CollectiveEpilogueFwdINS6_IJSA_NS7_ILi256EEESB_EEES9_SE_SG_Li256ELb1ELb1ELb1ELb0EEENS1_36VarlenDynamicPersistentTileSchedulerILi128ELi96ELi256ELi128ELb1ELb1ELb1ELb1ELb0ELb1EEEEEEEEEvNT_6ParamsE,"aw",@nobits
	.sectionflags	@""
	.align	16
	.zero		1024


//--------------------- .nv.shared._ZN7cutlass13device_kernelIN5flash11enable_sm90INS1_16FlashAttnFwdSm90INS1_25CollectiveMainloopFwdSm90ILi2EN4cute5tupleIJNS5_1CILi1EEES8_S8_EEENS6_IJNS7_ILi128EEENS7_ILi96EEENS7_ILi64EEEEEELi256ENS_10bfloat16_tEfNS_4arch4Sm90ELb0ELb1ELb0ELb1ELb0ELb1ELb1ELb1ELb0ELb1ELb1ELb0EEENS1_21CollectiveEpilogueFwdINS6_IJSA_NS7_ILi256EEESB_EEES9_SE_SG_Li256ELb1ELb1ELb1ELb0EEENS1_36VarlenDynamicPersistentTileSchedulerILi128ELi96ELi256ELi128ELb1ELb1ELb1ELb1ELb0ELb1EEEEEEEEEvNT_6ParamsE --------------------------
	.section	.nv.shared._ZN7cutlass13device_kernelIN5flash11enable_sm90INS1_16FlashAttnFwdSm90INS1_25CollectiveMainloopFwdSm90ILi2EN4cute5tupleIJNS5_1CILi1EEES8_S8_EEENS6_IJNS7_ILi128EEENS7_ILi96EEENS7_ILi64EEEEEELi256ENS_10bfloat16_tEfNS_4arch4Sm90ELb0ELb1ELb0ELb1ELb0ELb1ELb1ELb1ELb0ELb1ELb1ELb0EEENS1_21CollectiveEpilogueFwdINS6_IJSA_NS7_ILi256EEESB_EEES9_SE_SG_Li256ELb1ELb1ELb1ELb0EEENS1_36VarlenDynamicPersistentTileSchedulerILi128ELi96ELi256ELi128ELb1ELb1ELb1ELb1ELb0ELb1EEEEEEEEEvNT_6ParamsE,"aw",@nobits
	.sectionflags	@""
	.align	16
	.zero		1024


//--------------------- .nv.shared._ZN7cutlass13device_kernelIN5flash11enable_sm90INS1_16FlashAttnFwdSm90INS1_25CollectiveMainloopFwdSm90ILi2EN4cute5tupleIJNS5_1CILi1EEES8_S8_EEENS6_IJNS7_ILi128EEENS7_ILi96EEENS7_ILi64EEEEEELi256ENS_10bfloat16_tEfNS_4arch4Sm90ELb1ELb0ELb0ELb0ELb0ELb0ELb0ELb1ELb0ELb1ELb1ELb0EEENS1_21CollectiveEpilogueFwdINS6_IJSA_NS7_ILi256EEESB_EEES9_SE_SG_Li256ELb0ELb1ELb1ELb0EEENS1_19SingleTileSchedulerILb0ELb1ELb1ELi128EEEEEEEEEvNT_6ParamsE --------------------------
	.section	.nv.shared._ZN7cutlass13device_kernelIN5flash11enable_sm90INS1_16FlashAttnFwdSm90INS1_25CollectiveMainloopFwdSm90ILi2EN4cute5tupleIJNS5_1CILi1EEES8_S8_EEENS6_IJNS7_ILi128EEENS7_ILi96EEENS7_ILi64EEEEEELi256ENS_10bfloat16_tEfNS_4arch4Sm90ELb1ELb0ELb0ELb0ELb0ELb0ELb0ELb1ELb0ELb1ELb1ELb0EEENS1_21CollectiveEpilogueFwdINS6_IJSA_NS7_ILi256EEESB_EEES9_SE_SG_Li256ELb0ELb1ELb1ELb0EEENS1_19SingleTileSchedulerILb0ELb1ELb1ELi128EEEEEEEEEvNT_6ParamsE,"aw",@nobits
	.sectionflags	@""
	.align	16
	.zero		1024


//--------------------- .nv.shared._ZN7cutlass13device_kernelIN5flash11enable_sm90INS1_16FlashAttnFwdSm90INS1_25CollectiveMainloopFwdSm90ILi2EN4cute5tupleIJNS5_1CILi1EEES8_S8_EEENS6_IJNS7_ILi128EEENS7_ILi96EEENS7_ILi64EEEEEELi256ENS_10bfloat16_tEfNS_4arch4Sm90ELb1ELb0ELb0ELb0ELb0ELb0ELb1ELb1ELb0ELb1ELb1ELb0EEENS1_21CollectiveEpilogueFwdINS6_IJSA_NS7_ILi256EEESB_EEES9_SE_SG_Li256ELb0ELb1ELb1ELb0EEENS1_19SingleTileSchedulerILb0ELb1ELb1ELi128EEEEEEEEEvNT_6ParamsE --------------------------
	.section	.nv.shared._ZN7cutlass13device_kernelIN5flash11enable_sm90INS1_16FlashAttnFwdSm90INS1_25CollectiveMainloopFwdSm90ILi2EN4cute5tupleIJNS5_1CILi1EEES8_S8_EEENS6_IJNS7_ILi128EEENS7_ILi96EEENS7_ILi64EEEEEELi256ENS_10bfloat16_tEfNS_4arch4Sm90ELb1ELb0ELb0ELb0ELb0ELb0ELb1ELb1ELb0ELb1ELb1ELb0EEENS1_21CollectiveEpilogueFwdINS6_IJSA_NS7_ILi256EEESB_EEES9_SE_SG_Li256ELb0ELb1ELb1ELb0EEENS1_19SingleTileSchedulerILb0ELb1ELb1ELi128EEEEEEEEEvNT_6ParamsE,"aw",@nobits
	.sectionflags	@""
	.align	16
	.zero		1024


//--------------------- .nv.shared._ZN7cutlass13device_kernelIN5flash11enable_sm90INS1_16FlashAttnFwdSm90INS1_25CollectiveMainloopFwdSm90ILi2EN4cute5tupleIJNS5_1CILi1EEES8_S8_EEENS6_IJNS7_ILi128EEENS7_ILi96EEENS7_ILi64EEEEEELi256ENS_10bfloat16_tEfNS_4arch4Sm90ELb1ELb0ELb0ELb1ELb0ELb0ELb0ELb1ELb0ELb1ELb1ELb0EEENS1_21CollectiveEpilogueFwdINS6_IJSA_NS7_ILi256EEESB_EEES9_SE_SG_Li256ELb1ELb1ELb1ELb0EEENS1_36VarlenDynamicPersistentTileSchedulerILi128ELi96ELi256ELi128ELb1ELb1ELb1ELb1ELb1ELb1EEEEEEEEEvNT_6ParamsE --------------------------
	.section	.nv.shared._ZN7cutlass13device_kernelIN5flash11enable_sm90INS1_16FlashAttnFwdSm90INS1_25CollectiveMainloopFwdSm90ILi2EN4cute5tupleIJNS5_1CILi1EEES8_S8_EEENS6_IJNS7_ILi128EEENS7_ILi96EEENS7_ILi64EEEEEELi256ENS_10bfloat16_tEfNS_4arch4Sm90ELb1ELb0ELb0ELb1ELb0ELb0ELb0ELb1ELb0ELb1ELb1ELb0EEENS1_21CollectiveEpilogueFwdINS6_IJSA_NS7_ILi256EEESB_EEES9_SE_SG_Li256ELb1ELb1ELb1ELb0EEENS1_36VarlenDynamicPersistentTileSchedulerILi128ELi96ELi256ELi128ELb1ELb1ELb1ELb1ELb1ELb1EEEEEEEEEvNT_6ParamsE,"aw",@nobits
	.sectionflags	@""
	.align	16
	.zero		1024


//--------------------- .nv.shared._ZN7cutlass13device_kernelIN5flash11enable_sm90INS1_16FlashAttnFwdSm90INS1_25CollectiveMainloopFwdSm90ILi2EN4cute5tupleIJNS5_1CILi1EEES8_S8_EEENS6_IJNS7_ILi128EEENS7_ILi96EEENS7_ILi64EEEEEELi256ENS_10bfloat16_tEfNS_4arch4Sm90ELb1ELb0ELb0ELb1ELb0ELb1ELb0ELb1ELb0ELb1ELb1ELb0EEENS1_21CollectiveEpilogueFwdINS6_IJSA_NS7_ILi256EEESB_EEES9_SE_SG_Li256ELb1ELb1ELb1ELb0EEENS1_36VarlenDynamicPersistentTileSchedulerILi128ELi96ELi256ELi128ELb1ELb1ELb1ELb1ELb1ELb1EEEEEEEEEvNT_6ParamsE --------------------------
	.section	.nv.shared._ZN7cutlass13device_kernelIN5flash11enable_sm90INS1_16FlashAttnFwdSm90INS1_25CollectiveMainloopFwdSm90ILi2EN4cute5tupleIJNS5_1CILi1EEES8_S8_EEENS6_IJNS7_ILi128EEENS7_ILi96EEENS7_ILi64EEEEEELi256ENS_10bfloat16_tEfNS_4arch4Sm90ELb1ELb0ELb0ELb1ELb0ELb1ELb0ELb1ELb0ELb1ELb1ELb0EEENS1_21CollectiveEpilogueFwdINS6_IJSA_NS7_ILi256EEESB_EEES9_SE_SG_Li256ELb1ELb1ELb1ELb0EEENS1_36VarlenDynamicPersistentTileSchedulerILi128ELi96ELi256ELi128ELb1ELb1ELb1ELb1ELb1ELb1EEEEEEEEEvNT_6ParamsE,"aw",@nobits
	.sectionflags	@""
	.align	16
	.zero		1024


//--------------------- .nv.shared._ZN7cutlass13device_kernelIN5flash11enable_sm90INS1_16FlashAttnFwdSm90INS1_25CollectiveMainloopFwdSm90ILi2EN4cute5tupleIJNS5_1CILi1EEES8_S8_EEENS6_IJNS7_ILi128EEENS7_ILi96EEENS7_ILi64EEEEEELi256ENS_10bfloat16_tEfNS_4arch4Sm90ELb1ELb0ELb0ELb1ELb0ELb0ELb1ELb1ELb0ELb1ELb1ELb0EEENS1_21CollectiveEpilogueFwdINS6_IJSA_NS7_ILi256EEESB_EEES9_SE_SG_Li256ELb1ELb1ELb1ELb0EEENS1_36VarlenDynamicPersistentTileSchedulerILi128ELi96ELi256ELi128ELb1ELb1ELb1ELb1ELb1ELb1EEEEEEEEEvNT_6ParamsE --------------------------
	.section	.nv.shared._ZN7cutlass13device_kernelIN5flash11enable_sm90INS1_16FlashAttnFwdSm90INS1_25CollectiveMainloopFwdSm90ILi2EN4cute5tupleIJNS5_1CILi1EEES8_S8_EEENS6_IJNS7_ILi128EEENS7_ILi96EEENS7_ILi64EEEEEELi256ENS_10bfloat16_tEfNS_4arch4Sm90ELb1ELb0ELb0ELb1ELb0ELb0ELb1ELb1ELb0ELb1ELb1ELb0EEENS1_21CollectiveEpilogueFwdINS6_IJSA_NS7_ILi256EEESB_EEES9_SE_SG_Li256ELb1ELb1ELb1ELb0EEENS1_36VarlenDynamicPersistentTileSchedulerILi128ELi96ELi256ELi128ELb1ELb1ELb1ELb1ELb1ELb1EEEEEEEEEvNT_6ParamsE,"aw",@nobits
	.sectionflags	@""
	.align	16
	.zero		1024


//--------------------- .nv.shared._ZN7cutlass13device_kernelIN5flash11enable_sm90INS1_16FlashAttnFwdSm90INS1_25CollectiveMainloopFwdSm90ILi2EN4cute5tupleIJNS5_1CILi1EEES8_S8_EEENS6_IJNS7_ILi128EEENS7_ILi96EEENS7_ILi64EEEEEELi256ENS_10bfloat16_tEfNS_4arch4Sm90ELb1ELb0ELb0ELb1ELb0ELb1ELb1ELb1ELb0ELb1ELb1ELb0EEENS1_21CollectiveEpilogueFwdINS6_IJSA_NS7_ILi256EEESB_EEES9_SE_SG_Li256ELb1ELb1ELb1ELb0EEENS1_36VarlenDynamicPersistentTileSchedulerILi128ELi96ELi256ELi128ELb1ELb1ELb1ELb1ELb1ELb1EEEEEEEEEvNT_6ParamsE --------------------------
	.section	.nv.shared._ZN7cutlass13device_kernelIN5flash11enable_sm90INS1_16FlashAttnFwdSm90INS1_25CollectiveMainloopFwdSm90ILi2EN4cute5tupleIJNS5_1CILi1EEES8_S8_EEENS6_IJNS7_ILi128EEENS7_ILi96EEENS7_ILi64EEEEEELi256ENS_10bfloat16_tEfNS_4arch4Sm90ELb1ELb0ELb0ELb1ELb0ELb1ELb1ELb1ELb0ELb1ELb1ELb0EEENS1_21CollectiveEpilogueFwdINS6_IJSA_NS7_ILi256EEESB_EEES9_SE_SG_Li256ELb1ELb1ELb1ELb0EEENS1_36VarlenDynamicPersistentTileSchedulerILi128ELi96ELi256ELi128ELb1ELb1ELb1ELb1ELb1ELb1EEEEEEEEEvNT_6ParamsE,"aw",@nobits
	.sectionflags	@""
	.align	16
	.zero		1024


//--------------------- .nv.constant0._ZN7cutlass13device_kernelIN5flash11enable_sm90INS1_16FlashAttnFwdSm90INS1_25CollectiveMainloopFwdSm90ILi2EN4cute5tupleIJNS5_1CILi1EEES8_S8_EEENS6_IJNS7_ILi128EEENS7_ILi96EEENS7_ILi64EEEEEELi256ENS_10bfloat16_tEfNS_4arch4Sm90ELb0ELb0ELb0ELb0ELb0ELb0ELb0ELb1ELb0ELb1ELb1ELb0EEENS1_21CollectiveEpilogueFwdINS6_IJSA_NS7_ILi256EEESB_EEES9_SE_SG_Li256ELb0ELb1ELb1ELb0EEENS1_19SingleTileSchedulerILb0ELb1ELb1ELi128EEEEEEEEEvNT_6ParamsE --------------------------
	.section	.nv.constant0._ZN7cutlass13device_kernelIN5flash11enable_sm90INS1_16FlashAttnFwdSm90INS1_25CollectiveMainloopFwdSm90ILi2EN4cute5tupleIJNS5_1CILi1EEES8_S8_EEENS6_IJNS7_ILi128EEENS7_ILi96EEENS7_ILi64EEEEEELi256ENS_10bfloat16_tEfNS_4arch4Sm90ELb0ELb0ELb0ELb0ELb0ELb0ELb0ELb1ELb0ELb1ELb1ELb0EEENS1_21CollectiveEpilogueFwdINS6_IJSA_NS7_ILi256EEESB_EEES9_SE_SG_Li256ELb0ELb1ELb1ELb0EEENS1_19SingleTileSchedulerILb0ELb1ELb1ELi128EEEEEEEEEvNT_6ParamsE,"a",@progbits
	.sectionflags	@""
	.align	4
.nv.constant0._ZN7cutlass13device_kernelIN5flash11enable_sm90INS1_16FlashAttnFwdSm90INS1_25CollectiveMainloopFwdSm90ILi2EN4cute5tupleIJNS5_1CILi1EEES8_S8_EEENS6_IJNS7_ILi128EEENS7_ILi96EEENS7_ILi64EEEEEELi256ENS_10bfloat16_tEfNS_4arch4Sm90ELb0ELb0ELb0ELb0ELb0ELb0ELb0ELb1ELb0ELb1ELb1ELb0EEENS1_21CollectiveEpilogueFwdINS6_IJSA_NS7_ILi256EEESB_EEES9_SE_SG_Li256ELb0ELb1ELb1ELb0EEENS1_19SingleTileSchedulerILb0ELb1ELb1ELi128EEEEEEEEEvNT_6ParamsE:
	.zero		3200


//--------------------- .nv.constant0._ZN7cutlass13device_kernelIN5flash11enable_sm90INS1_16FlashAttnFwdSm90INS1_25CollectiveMainloopFwdSm90ILi2EN4cute5tupleIJNS5_1CILi1EEES8_S8_EEENS6_IJNS7_ILi128EEENS7_ILi96EEENS7_ILi64EEEEEELi256ENS_10bfloat16_tEfNS_4arch4Sm90ELb0ELb0ELb0ELb0ELb0ELb0ELb1ELb1ELb0ELb1ELb1ELb0EEENS1_21CollectiveEpilogueFwdINS6_IJSA_NS7_ILi256EEESB_EEES9_SE_SG_Li256ELb0ELb1ELb1ELb0EEENS1_19SingleTileSchedulerILb0ELb1ELb1ELi128EEEEEEEEEvNT_6ParamsE --------------------------
	.section	.nv.constant0._ZN7cutlass13device_kernelIN5flash11enable_sm90INS1_16FlashAttnFwdSm90INS1_25CollectiveMainloopFwdSm90ILi2EN4cute5tupleIJNS5_1CILi1EEES8_S8_EEENS6_IJNS7_ILi128EEENS7_ILi96EEENS7_ILi64EEEEEELi256ENS_10bfloat16_tEfNS_4arch4Sm90ELb0ELb0ELb0ELb0ELb0ELb0ELb1ELb1ELb0ELb1ELb1ELb0EEENS1_21CollectiveEpilogueFwdINS6_IJSA_NS7_ILi256EEESB_EEES9_SE_SG_Li256ELb0ELb1ELb1ELb0EEENS1_19SingleTileSchedulerILb0ELb1ELb1ELi128EEEEEEEEEvNT_6ParamsE,"a",@progbits
	.sectionflags	@""
	.align	4
.nv.constant0._ZN7cutlass13device_kernelIN5flash11enable_sm90INS1_16FlashAttnFwdSm90INS1_25CollectiveMainloopFwdSm90ILi2EN4cute5tupleIJNS5_1CILi1EEES8_S8_EEENS6_IJNS7_ILi128EEENS7_ILi96EEENS7_ILi64EEEEEELi256ENS_10bfloat16_tEfNS_4arch4Sm90ELb0ELb0ELb0ELb0ELb0ELb0ELb1ELb1ELb0ELb1ELb1ELb0EEENS1_21CollectiveEpilogueFwdINS6_IJSA_NS7_ILi256EEESB_EEES9_SE_SG_Li256ELb0ELb1ELb1ELb0EEENS1_19SingleTileSchedulerILb0ELb1ELb1ELi128EEEEEEEEEvNT_6ParamsE:
	.zero		3456


//--------------------- .nv.constant0._ZN7cutlass13device_kernelIN5flash11enable_sm90INS1_16FlashAttnFwdSm90INS1_25CollectiveMainloopFwdSm90ILi2EN4cute5tupleIJNS5_1CILi1EEES8_S8_EEENS6_IJNS7_ILi128EEENS7_ILi96EEENS7_ILi64EEEEEELi256ENS_10bfloat16_tEfNS_4arch4Sm90ELb0ELb0ELb0ELb1ELb0ELb0ELb0ELb1ELb0ELb1ELb1ELb0EEENS1_21CollectiveEpilogueFwdINS6_IJSA_NS7_ILi256EEESB_EEES9_SE_SG_Li256ELb1ELb1ELb1ELb0EEENS1_36VarlenDynamicPersistentTileSchedulerILi128ELi96ELi256ELi128ELb1ELb1ELb1ELb0ELb1ELb1EEEEEEEEEvNT_6ParamsE --------------------------
	.section	.nv.constant0._ZN7cutlass13device_kernelIN5flash11enable_sm90INS1_16FlashAttnFwdSm90INS1_25CollectiveMainloopFwdSm90ILi2EN4cute5tupleIJNS5_1CILi1EEES8_S8_EEENS6_IJNS7_ILi128EEENS7_ILi96EEENS7_ILi64EEEEEELi256ENS_10bfloat16_tEfNS_4arch4Sm90ELb0ELb0ELb0ELb1ELb0ELb0ELb0ELb1ELb0ELb1ELb1ELb0EEENS1_21CollectiveEpilogueFwdINS6_IJSA_NS7_ILi256EEESB_EEES9_SE_SG_Li256ELb1ELb1ELb1ELb0EEENS1_36VarlenDynamicPersistentTileSchedulerILi128ELi96ELi256ELi128ELb1ELb1ELb1ELb0ELb1ELb1EEEEEEEEEvNT_6ParamsE,"a",@progbits
	.sectionflags	@""
	.align	4
.nv.constant0._ZN7cutlass13device_kernelIN5flash11enable_sm90INS1_16FlashAttnFwdSm90INS1_25CollectiveMainloopFwdSm90ILi2EN4cute5tupleIJNS5_1CILi1EEES8_S8_EEENS6_IJNS7_ILi128EEENS7_ILi96EEENS7_ILi64EEEEEELi256ENS_10bfloat16_tEfNS_4arch4Sm90ELb0ELb0ELb0ELb1ELb0ELb0ELb0ELb1ELb0ELb1ELb1ELb0EEENS1_21CollectiveEpilogueFwdINS6_IJSA_NS7_ILi256EEESB_EEES9_SE_SG_Li256ELb1ELb1ELb1ELb0EEENS1_36VarlenDynamicPersistentTileSchedulerILi128ELi96ELi256ELi128ELb1ELb1ELb1ELb0ELb1ELb1EEEEEEEEEvNT_6ParamsE:
	.zero		3328


//--------------------- .nv.constant0._ZN7cutlass13device_kernelIN5flash11enable_sm90INS1_16FlashAttnFwdSm90INS1_25CollectiveMainloopFwdSm90ILi2EN4cute5tupleIJNS5_1CILi1EEES8_S8_EEENS6_IJNS7_ILi128EEENS7_ILi96EEENS7_ILi64EEEEEELi256ENS_10bfloat16_tEfNS_4arch4Sm90ELb0ELb0ELb0ELb1ELb0ELb1ELb0ELb1ELb0ELb1ELb1ELb0EEENS1_21CollectiveEpilogueFwdINS6_IJSA_NS7_ILi256EEESB_EEES9_SE_SG_Li256ELb1ELb1ELb1ELb0EEENS1_36VarlenDynamicPersistentTileSchedulerILi128ELi96ELi256ELi128ELb1ELb1ELb1ELb0ELb1ELb1EEEEEEEEEvNT_6ParamsE --------------------------
	.section	.nv.constant0._ZN7cutlass13device_kernelIN5flash11enable_sm90INS1_16FlashAttnFwdSm90INS1_25CollectiveMainloopFwdSm90ILi2EN4cute5tupleIJNS5_1CILi1EEES8_S8_EEENS6_IJNS7_ILi128EEENS7_ILi96EEENS7_ILi64EEEEEELi256ENS_10bfloat16_tEfNS_4arch4Sm90ELb0ELb0ELb0ELb1ELb0ELb1ELb0ELb1ELb0ELb1ELb1ELb0EEENS1_21CollectiveEpilogueFwdINS6_IJSA_NS7_ILi256EEESB_EEES9_SE_SG_Li256ELb1ELb1ELb1ELb0EEENS1_36VarlenDynamicPersistentTileSchedulerILi128ELi96ELi256ELi128ELb1ELb1ELb1ELb0ELb1ELb1EEEEEEEEEvNT_6ParamsE,"a",@progbits
	.sectionflags	@""
	.align	4
.nv.constant0._ZN7cutlass13device_kernelIN5flash11enable_sm90INS1_16FlashAttnFwdSm90INS1_25CollectiveMainloopFwdSm90ILi2EN4cute5tupleIJNS5_1CILi1EEES8_S8_EEENS6_IJNS7_ILi128EEENS7_ILi96EEENS7_ILi64EEEEEELi256ENS_10bfloat16_tEfNS_4arch4Sm90ELb0ELb0ELb0ELb1ELb0ELb1ELb0ELb1ELb0ELb1ELb1ELb0EEENS1_21CollectiveEpilogueFwdINS6_IJSA_NS7_ILi256EEESB_EEES9_SE_SG_Li256ELb1ELb1ELb1ELb0EEENS1_36VarlenDynamicPersistentTileSchedulerILi128ELi96ELi256ELi128ELb1ELb1ELb1ELb0ELb1ELb1EEEEEEEEEvNT_6ParamsE:
	.zero		3328


//--------------------- .nv.constant0._ZN7cutlass13device_kernelIN5flash11enable_sm90INS1_16FlashAttnFwdSm90INS1_25CollectiveMainloopFwdSm90ILi2EN4cute5tupleIJNS5_1CILi1EEES8_S8_EEENS6_IJNS7_ILi128EEENS7_ILi96EEENS7_ILi64EEEEEELi256ENS_10bfloat16_tEfNS_4arch4Sm90ELb0ELb0ELb0ELb1ELb0ELb0ELb1ELb1ELb0ELb1ELb1ELb0EEENS1_21CollectiveEpilogueFwdINS6_IJSA_NS7_ILi256EEESB_EEES9_SE_SG_Li256ELb1ELb1ELb1ELb0EEENS1_36VarlenDynamicPersistentTileSchedulerILi128ELi96ELi256ELi128ELb1ELb1ELb1ELb0ELb1ELb1EEEEEEEEEvNT_6ParamsE --------------------------
	.section	.nv.constant0._ZN7cutlass13device_kernelIN5flash11enable_sm90INS1_16FlashAttnFwdSm90INS1_25CollectiveMainloopFwdSm90ILi2EN4cute5tupleIJNS5_1CILi1EEES8_S8_EEENS6_IJNS7_ILi128EEENS7_ILi96EEENS7_ILi64EEEEEELi256ENS_10bfloat16_tEfNS_4arch4Sm90ELb0ELb0ELb0ELb1ELb0ELb0ELb1ELb1ELb0ELb1ELb1ELb0EEENS1_21CollectiveEpilogueFwdINS6_IJSA_NS7_ILi256EEESB_EEES9_SE_SG_Li256ELb1ELb1ELb1ELb0EEENS1_36VarlenDynamicPersistentTileSchedulerILi128ELi96ELi256ELi128ELb1ELb1ELb1ELb0ELb1ELb1EEEEEEEEEvNT_6ParamsE,"a",@progbits
	.sectionflags	@""
	.align	4
.nv.constant0._ZN7cutlass13device_kernelIN5flash11enable_sm90INS1_16FlashAttnFwdSm90INS1_25CollectiveMainloopFwdSm90ILi2EN4cute5tupleIJNS5_1CILi1EEES8_S8_EEENS6_IJNS7_ILi128EEENS7_ILi96EEENS7_ILi64EEEEEELi256ENS_10bfloat16_tEfNS_4arch4Sm90ELb0ELb0ELb0ELb1ELb0ELb0ELb1ELb1ELb0ELb1ELb1ELb0EEENS1_21CollectiveEpilogueFwdINS6_IJSA_NS7_ILi256EEESB_EEES9_SE_SG_Li256ELb1ELb1ELb1ELb0EEENS1_36VarlenDynamicPersistentTileSchedulerILi128ELi96ELi256ELi128ELb1ELb1ELb1ELb0ELb1ELb1EEEEEEEEEvNT_6ParamsE:
	.zero		3584


//--------------------- .nv.constant0._ZN7cutlass13device_kernelIN5flash11enable_sm90INS1_16FlashAttnFwdSm90INS1_25CollectiveMainloopFwdSm90ILi2EN4cute5tupleIJNS5_1CILi1EEES8_S8_EEENS6_IJNS7_ILi128EEENS7_ILi96EEENS7_ILi64EEEEEELi256ENS_10bfloat16_tEfNS_4arch4Sm90ELb0ELb0ELb0ELb1ELb0ELb1ELb1ELb1ELb0ELb1ELb1ELb0EEENS1_21CollectiveEpilogueFwdINS6_IJSA_NS7_ILi256EEESB_EEES9_SE_SG_Li256ELb1ELb1ELb1ELb0EEENS1_36VarlenDynamicPersistentTileSchedulerILi128ELi96ELi256ELi128ELb1ELb1ELb1ELb0ELb1ELb1EEEEEEEEEvNT_6ParamsE --------------------------
	.section	.nv.constant0._ZN7cutlass13device_kernelIN5flash11enable_sm90INS1_16FlashAttnFwdSm90INS1_25CollectiveMainloopFwdSm90ILi2EN4cute5tupleIJNS5_1CILi1EEES8_S8_EEENS6_IJNS7_ILi128EEENS7_ILi96EEENS7_ILi64EEEEEELi256ENS_10bfloat16_tEfNS_4arch4Sm90ELb0ELb0ELb0ELb1ELb0ELb1ELb1ELb1ELb0ELb1ELb1ELb0EEENS1_21CollectiveEpilogueFwdINS6_IJSA_NS7_ILi256EEESB_EEES9_SE_SG_Li256ELb1ELb1ELb1ELb0EEENS1_36VarlenDynamicPersistentTileSchedulerILi128ELi96ELi256ELi128ELb1ELb1ELb1ELb0ELb1ELb1EEEEEEEEEvNT_6ParamsE,"a",@progbits
	.sectionflags	@""
	.align	4
.nv.constant0._ZN7cutlass13device_kernelIN5flash11enable_sm90INS1_16FlashAttnFwdSm90INS1_25CollectiveMainloopFwdSm90ILi2EN4cute5tupleIJNS5_1CILi1EEES8_S8_EEENS6_IJNS7_ILi128EEENS7_ILi96EEENS7_ILi64EEEEEELi256ENS_10bfloat16_tEfNS_4arch4Sm90ELb0ELb0ELb0ELb1ELb0ELb1ELb1ELb1ELb0ELb1ELb1ELb0EEENS1_21CollectiveEpilogueFwdINS6_IJSA_NS7_ILi256EEESB_EEES9_SE_SG_Li256ELb1ELb1ELb1ELb0EEENS1_36VarlenDynamicPersistentTileSchedulerILi128ELi96ELi256ELi128ELb1ELb1ELb1ELb0ELb1ELb1EEEEEEEEEvNT_6ParamsE:
	.zero		3584


//--------------------- .nv.constant0._ZN7cutlass13device_kernelIN5flash11enable_sm90INS1_16FlashAttnFwdSm90INS1_25CollectiveMainloopFwdSm90ILi2EN4cute5tupleIJNS5_1CILi1EEES8_S8_EEENS6_IJNS7_ILi128EEENS7_ILi96EEENS7_ILi64EEEEEELi256ENS_10bfloat16_tEfNS_4arch4Sm90ELb0ELb1ELb0ELb0ELb0ELb0ELb0ELb1ELb0ELb1ELb1ELb0EEENS1_21CollectiveEpilogueFwdINS6_IJSA_NS7_ILi256EEESB_EEES9_SE_SG_Li256ELb0ELb1ELb1ELb0EEENS1_19SingleTileSchedulerILb0ELb1ELb1ELi128EEEEEEEEEvNT_6ParamsE --------------------------
	.section	.nv.constant0._ZN7cutlass13device_kernelIN5flash11enable_sm90INS1_16FlashAttnFwdSm90INS1_25CollectiveMainloopFwdSm90ILi2EN4cute5tupleIJNS5_1CILi1EEES8_S8_EEENS6_IJNS7_ILi128EEENS7_ILi96EEENS7_ILi64EEEEEELi256ENS_10bfloat16_tEfNS_4arch4Sm90ELb0ELb1ELb0ELb0ELb0ELb0ELb0ELb1ELb0ELb1ELb1ELb0EEENS1_21CollectiveEpilogueFwdINS6_IJSA_NS7_ILi256EEESB_EEES9_SE_SG_Li256ELb0ELb1ELb1ELb0EEENS1_19SingleTileSchedulerILb0ELb1ELb1ELi128EEEEEEEEEvNT_6ParamsE,"a",@progbits
	.sectionflags	@""
	.align	4
.nv.constant0._ZN7cutlass13device_kernelIN5flash11enable_sm90INS1_16FlashAttnFwdSm90INS1_25CollectiveMainloopFwdSm90ILi2EN4cute5tupleIJNS5_1CILi1EEES8_S8_EEENS6_IJNS7_ILi128EEENS7_ILi96EEENS7_ILi64EEEEEELi256ENS_10bfloat16_tEfNS_4arch4Sm90ELb0ELb1ELb0ELb0ELb0ELb0ELb0ELb1ELb0ELb1ELb1ELb0EEENS1_21CollectiveEpilogueFwdINS6_IJSA_NS7_ILi256EEESB_EEES9_SE_SG_Li256ELb0ELb1ELb1ELb0EEENS1_19SingleTileSchedulerILb0ELb1ELb1ELi128EEEEEEEEEvNT_6ParamsE:
	.zero		3200


//--------------------- .nv.constant0._ZN7cutlass13device_kernelIN5flash11enable_sm90INS1_16FlashAttnFwdSm90INS1_25CollectiveMainloopFwdSm90ILi2EN4cute5tupleIJNS5_1CILi1EEES8_S8_EEENS6_IJNS7_ILi128EEENS7_ILi96EEENS7_ILi64EEEEEELi256ENS_10bfloat16_tEfNS_4arch4Sm90ELb0ELb1ELb0ELb0ELb0ELb0ELb1ELb1ELb0ELb1ELb1ELb0EEENS1_21CollectiveEpilogueFwdINS6_IJSA_NS7_ILi256EEESB_EEES9_SE_SG_Li256ELb0ELb1ELb1ELb0EEENS1_19SingleTileSchedulerILb0ELb1ELb1ELi128EEEEEEEEEvNT_6ParamsE --------------------------
	.section	.nv.constant0._ZN7cutlass13device_kernelIN5flash11enable_sm90INS1_16FlashAttnFwdSm90INS1_25CollectiveMainloopFwdSm90ILi2EN4cute5tupleIJNS5_1CILi1EEES8_S8_EEENS6_IJNS7_ILi128EEENS7_ILi96EEENS7_ILi64EEEEEELi256ENS_10bfloat16_tEfNS_4arch4Sm90ELb0ELb1ELb0ELb0ELb0ELb0ELb1ELb1ELb0ELb1ELb1ELb0EEENS1_21CollectiveEpilogueFwdINS6_IJSA_NS7_ILi256EEESB_EEES9_SE_SG_Li256ELb0ELb1ELb1ELb0EEENS1_19SingleTileSchedulerILb0ELb1ELb1ELi128EEEEEEEEEvNT_6ParamsE,"a",@progbits
	.sectionflags	@""
	.align	4
.nv.constant0._ZN7cutlass13device_kernelIN5flash11enable_sm90INS1_16FlashAttnFwdSm90INS1_25CollectiveMainloopFwdSm90ILi2EN4cute5tupleIJNS5_1CILi1EEES8_S8_EEENS6_IJNS7_ILi128EEENS7_ILi96EEENS7_ILi64EEEEEELi256ENS_10bfloat16_tEfNS_4arch4Sm90ELb0ELb1ELb0ELb0ELb0ELb0ELb1ELb1ELb0ELb1ELb1ELb0EEENS1_21CollectiveEpilogueFwdINS6_IJSA_NS7_ILi256EEESB_EEES9_SE_SG_Li256ELb0ELb1ELb1ELb0EEENS1_19SingleTileSchedulerILb0ELb1ELb1ELi128EEEEEEEEEvNT_6ParamsE:
	.zero		3456


//--------------------- .nv.constant0._ZN7cutlass13device_kernelIN5flash11enable_sm90INS1_16FlashAttnFwdSm90INS1_25CollectiveMainloopFwdSm90ILi2EN4cute5tupleIJNS5_1CILi1EEES8_S8_EEENS6_IJNS7_ILi128EEENS7_ILi96EEENS7_ILi64EEEEEELi256ENS_10bfloat16_tEfNS_4arch4Sm90ELb0ELb1ELb0ELb1ELb0ELb0ELb0ELb1ELb0ELb1ELb1ELb0EEENS1_21CollectiveEpilogueFwdINS6_IJSA_NS7_ILi256EEESB_EEES9_SE_SG_Li256ELb1ELb1ELb1ELb0EEENS1_36VarlenDynamicPersistentTileSchedulerILi128ELi96ELi256ELi128ELb1ELb1ELb1ELb1ELb0ELb1EEEEEEEEEvNT_6ParamsE --------------------------
	.section	.nv.constant0._ZN7cutlass13device_kernelIN5flash11enable_sm90INS1_16FlashAttnFwdSm90INS1_25CollectiveMainloopFwdSm90ILi2EN4cute5tupleIJNS5_1CILi1EEES8_S8_EEENS6_IJNS7_ILi128EEENS7_ILi96EEENS7_ILi64EEEEEELi256ENS_10bfloat16_tEfNS_4arch4Sm90ELb0ELb1ELb0ELb1ELb0ELb0ELb0ELb1ELb0ELb1ELb1ELb0EEENS1_21CollectiveEpilogueFwdINS6_IJSA_NS7_ILi256EEESB_EEES9_SE_SG_Li256ELb1ELb1ELb1ELb0EEENS1_36VarlenDynamicPersistentTileSchedulerILi128ELi96ELi256ELi128ELb1ELb1ELb1ELb1ELb0ELb1EEEEEEEEEvNT_6ParamsE,"a",@progbits
	.sectionflags	@""
	.align	4
.nv.constant0._ZN7cutlass13device_kernelIN5flash11enable_sm90INS1_16FlashAttnFwdSm90INS1_25CollectiveMainloopFwdSm90ILi2EN4cute5tupleIJNS5_1CILi1EEES8_S8_EEENS6_IJNS7_ILi128EEENS7_ILi96EEENS7_ILi64EEEEEELi256ENS_10bfloat16_tEfNS_4arch4Sm90ELb0ELb1ELb0ELb1ELb0ELb0ELb0ELb1ELb0ELb1ELb1ELb0EEENS1_21CollectiveEpilogueFwdINS6_IJSA_NS7_ILi256EEESB_EEES9_SE_SG_Li256ELb1ELb1ELb1ELb0EEENS1_36VarlenDynamicPersistentTileSchedulerILi128ELi96ELi256ELi128ELb1ELb1ELb1ELb1ELb0ELb1EEEEEEEEEvNT_6ParamsE:
	.zero		3328


//--------------------- .nv.constant0._ZN7cutlass13device_kernelIN5flash11enable_sm90INS1_16FlashAttnFwdSm90INS1_25CollectiveMainloopFwdSm90ILi2EN4cute5tupleIJNS5_1CILi1EEES8_S8_EEENS6_IJNS7_ILi128EEENS7_ILi96EEENS7_ILi64EEEEEELi256ENS_10bfloat16_tEfNS_4arch4Sm90ELb0ELb1ELb0ELb1ELb0ELb1ELb0ELb1ELb0ELb1ELb1ELb0EEENS1_21CollectiveEpilogueFwdINS6_IJSA_NS7_ILi256EEESB_EEES9_SE_SG_Li256ELb1ELb1ELb1ELb0EEENS1_36VarlenDynamicPersistentTileSchedulerILi128ELi96ELi256ELi128ELb1ELb1ELb1ELb1ELb0ELb1EEEEEEEEEvNT_6ParamsE --------------------------
	.section	.nv.constant0._ZN7cutlass13device_kernelIN5flash11enable_sm90INS1_16FlashAttnFwdSm90INS1_25CollectiveMainloopFwdSm90ILi2EN4cute5tupleIJNS5_1CILi1EEES8_S8_EEENS6_IJNS7_ILi128EEENS7_ILi96EEENS7_ILi64EEEEEELi256ENS_10bfloat16_tEfNS_4arch4Sm90ELb0ELb1ELb0ELb1ELb0ELb1ELb0ELb1ELb0ELb1ELb1ELb0EEENS1_21CollectiveEpilogueFwdINS6_IJSA_NS7_ILi256EEESB_EEES9_SE_SG_Li256ELb1ELb1ELb1ELb0EEENS1_36VarlenDynamicPersistentTileSchedulerILi128ELi96ELi256ELi128ELb1ELb1ELb1ELb1ELb0ELb1EEEEEEEEEvNT_6ParamsE,"a",@progbits
	.sectionflags	@""
	.align	4
.nv.constant0._ZN7cutlass13device_kernelIN5flash11enable_sm90INS1_16FlashAttnFwdSm90INS1_25CollectiveMainloopFwdSm90ILi2EN4cute5tupleIJNS5_1CILi1EEES8_S8_EEENS6_IJNS7_ILi128EEENS7_ILi96EEENS7_ILi64EEEEEELi256ENS_10bfloat16_tEfNS_4arch4Sm90ELb0ELb1ELb0ELb1ELb0ELb1ELb0ELb1ELb0ELb1ELb1ELb0EEENS1_21CollectiveEpilogueFwdINS6_IJSA_NS7_ILi256EEESB_EEES9_SE_SG_Li256ELb1ELb1ELb1ELb0EEENS1_36VarlenDynamicPersistentTileSchedulerILi128ELi96ELi256ELi128ELb1ELb1ELb1ELb1ELb0ELb1EEEEEEEEEvNT_6ParamsE:
	.zero		3328


//--------------------- .nv.constant0._ZN7cutlass13device_kernelIN5flash11enable_sm90INS1_16FlashAttnFwdSm90INS1_25CollectiveMainloopFwdSm90ILi2EN4cute5tupleIJNS5_1CILi1EEES8_S8_EEENS6_IJNS7_ILi128EEENS7_ILi96EEENS7_ILi64EEEEEELi256ENS_10bfloat16_tEfNS_4arch4Sm90ELb0ELb1ELb0ELb1ELb0ELb0ELb1ELb1ELb0ELb1ELb1ELb0EEENS1_21CollectiveEpilogueFwdINS6_IJSA_NS7_ILi256EEESB_EEES9_SE_SG_Li256ELb1ELb1ELb1ELb0EEENS1_36VarlenDynamicPersistentTileSchedulerILi128ELi96ELi256ELi128ELb1ELb1ELb1ELb1ELb0ELb1EEEEEEEEEvNT_6ParamsE --------------------------
	.section	.nv.constant0._ZN7cutlass13device_kernelIN5flash11enable_sm90INS1_16FlashAttnFwdSm90INS1_25CollectiveMainloopFwdSm90ILi2EN4cute5tupleIJNS5_1CILi1EEES8_S8_EEENS6_IJNS7_ILi128EEENS7_ILi96EEENS7_ILi64EEEEEELi256ENS_10bfloat16_tEfNS_4arch4Sm90ELb0ELb1ELb0ELb1ELb0ELb0ELb1ELb1ELb0ELb1ELb1ELb0EEENS1_21CollectiveEpilogueFwdINS6_IJSA_NS7_ILi256EEESB_EEES9_SE_SG_Li256ELb1ELb1ELb1ELb0EEENS1_36VarlenDynamicPersistentTileSchedulerILi128ELi96ELi256ELi128ELb1ELb1ELb1ELb1ELb0ELb1EEEEEEEEEvNT_6ParamsE,"a",@progbits
	.sectionflags	@""
	.align	4
.nv.constant0._ZN7cutlass13device_kernelIN5flash11enable_sm90INS1_16FlashAttnFwdSm90INS1_25CollectiveMainloopFwdSm90ILi2EN4cute5tupleIJNS5_1CILi1EEES8_S8_EEENS6_IJNS7_ILi128EEENS7_ILi96EEENS7_ILi64EEEEEELi256ENS_10bfloat16_tEfNS_4arch4Sm90ELb0ELb1ELb0ELb1ELb0ELb0ELb1ELb1ELb0ELb1ELb1ELb0EEENS1_21CollectiveEpilogueFwdINS6_IJSA_NS7_ILi256EEESB_EEES9_SE_SG_Li256ELb1ELb1ELb1ELb0EEENS1_36VarlenDynamicPersistentTileSchedulerILi128ELi96ELi256ELi128ELb1ELb1ELb1ELb1ELb0ELb1EEEEEEEEEvNT_6ParamsE:
	.zero		3584


//--------------------- .nv.constant0._ZN7cutlass13device_kernelIN5flash11enable_sm90INS1_16FlashAttnFwdSm90INS1_25CollectiveMainloopFwdSm90ILi2EN4cute5tupleIJNS5_1CILi1EEES8_S8_EEENS6_IJNS7_ILi128EEENS7_ILi96EEENS7_ILi64EEEEEELi256ENS_10bfloat16_tEfNS_4arch4Sm90ELb0ELb1ELb0ELb1ELb0ELb1ELb1ELb1ELb0ELb1ELb1ELb0EEENS1_21CollectiveEpilogueFwdINS6_IJSA_NS7_ILi256EEESB_EEES9_SE_SG_Li256ELb1ELb1ELb1ELb0EEENS1_36VarlenDynamicPersistentTileSchedulerILi128ELi96ELi256ELi128ELb1ELb1ELb1ELb1ELb0ELb1EEEEEEEEEvNT_6ParamsE --------------------------
	.section	.nv.constant0._ZN7cutlass13device_kernelIN5flash11enable_sm90INS1_16FlashAttnFwdSm90INS1_25CollectiveMainloopFwdSm90ILi2EN4cute5tupleIJNS5_1CILi1EEES8_S8_EEENS6_IJNS7_ILi128EEENS7_ILi96EEENS7_ILi64EEEEEELi256ENS_10bfloat16_tEfNS_4arch4Sm90ELb0ELb1ELb0ELb1ELb0ELb1ELb1ELb1ELb0ELb1ELb1ELb0EEENS1_21CollectiveEpilogueFwdINS6_IJSA_NS7_ILi256EEESB_EEES9_SE_SG_Li256ELb1ELb1ELb1ELb0EEENS1_36VarlenDynamicPersistentTileSchedulerILi128ELi96ELi256ELi128ELb1ELb1ELb1ELb1ELb0ELb1EEEEEEEEEvNT_6ParamsE,"a",@progbits
	.sectionflags	@""
	.align	4
.nv.constant0._ZN7cutlass13device_kernelIN5flash11enable_sm90INS1_16FlashAttnFwdSm90INS1_25CollectiveMainloopFwdSm90ILi2EN4cute5tupleIJNS5_1CILi1EEES8_S8_EEENS6_IJNS7_ILi128EEENS7_ILi96EEENS7_ILi64EEEEEELi256ENS_10bfloat16_tEfNS_4arch4Sm90ELb0ELb1ELb0ELb1ELb0ELb1ELb1ELb1ELb0ELb1ELb1ELb0EEENS1_21CollectiveEpilogueFwdINS6_IJSA_NS7_ILi256EEESB_EEES9_SE_SG_Li256ELb1ELb1ELb1ELb0EEENS1_36VarlenDynamicPersistentTileSchedulerILi128ELi96ELi256ELi128ELb1ELb1ELb1ELb1ELb0ELb1EEEEEEEEEvNT_6ParamsE:
	.zero		3584


//--------------------- .nv.constant0._ZN7cutlass13device_kernelIN5flash11enable_sm90INS1_16FlashAttnFwdSm90INS1_25CollectiveMainloopFwdSm90ILi2EN4cute5tupleIJNS5_1CILi1EEES8_S8_EEENS6_IJNS7_ILi128EEENS7_ILi96EEENS7_ILi64EEEEEELi256ENS_10bfloat16_tEfNS_4arch4Sm90ELb1ELb0ELb0ELb0ELb0ELb0ELb0ELb1ELb0ELb1ELb1ELb0EEENS1_21CollectiveEpilogueFwdINS6_IJSA_NS7_ILi256EEESB_EEES9_SE_SG_Li256ELb0ELb1ELb1ELb0EEENS1_19SingleTileSchedulerILb0ELb1ELb1ELi128EEEEEEEEEvNT_6ParamsE --------------------------
	.section	.nv.constant0._ZN7cutlass13device_kernelIN5flash11enable_sm90INS1_16FlashAttnFwdSm90INS1_25CollectiveMainloopFwdSm90ILi2EN4cute5tupleIJNS5_1CILi1EEES8_S8_EEENS6_IJNS7_ILi128EEENS7_ILi96EEENS7_ILi64EEEEEELi256ENS_10bfloat16_tEfNS_4arch4Sm90ELb1ELb0ELb0ELb0ELb0ELb0ELb0ELb1ELb0ELb1ELb1ELb0EEENS1_21CollectiveEpilogueFwdINS6_IJSA_NS7_ILi256EEESB_EEES9_SE_SG_Li256ELb0ELb1ELb1ELb0EEENS1_19SingleTileSchedulerILb0ELb1ELb1ELi128EEEEEEEEEvNT_6ParamsE,"a",@progbits
	.sectionflags	@""
	.align	4
.nv.constant0._ZN7cutlass13device_kernelIN5flash11enable_sm90INS1_16FlashAttnFwdSm90INS1_25CollectiveMainloopFwdSm90ILi2EN4cute5tupleIJNS5_1CILi1EEES8_S8_EEENS6_IJNS7_ILi128EEENS7_ILi96EEENS7_ILi64EEEEEELi256ENS_10bfloat16_tEfNS_4arch4Sm90ELb1ELb0ELb0ELb0ELb0ELb0ELb0ELb1ELb0ELb1ELb1ELb0EEENS1_21CollectiveEpilogueFwdINS6_IJSA_NS7_ILi256EEESB_EEES9_SE_SG_Li256ELb0ELb1ELb1ELb0EEENS1_19SingleTileSchedulerILb0ELb1ELb1ELi128EEEEEEEEEvNT_6ParamsE:
	.zero		3200


//--------------------- .nv.constant0._ZN7cutlass13device_kernelIN5flash11enable_sm90INS1_16FlashAttnFwdSm90INS1_25CollectiveMainloopFwdSm90ILi2EN4cute5tupleIJNS5_1CILi1EEES8_S8_EEENS6_IJNS7_ILi128EEENS7_ILi96EEENS7_ILi64EEEEEELi256ENS_10bfloat16_tEfNS_4arch4Sm90ELb1ELb0ELb0ELb0ELb0ELb0ELb1ELb1ELb0ELb1ELb1ELb0EEENS1_21CollectiveEpilogueFwdINS6_IJSA_NS7_ILi256EEESB_EEES9_SE_SG_Li256ELb0ELb1ELb1ELb0EEENS1_19SingleTileSchedulerILb0ELb1ELb1ELi128EEEEEEEEEvNT_6ParamsE --------------------------
	.section	.nv.constant0._ZN7cutlass13device_kernelIN5flash11enable_sm90INS1_16FlashAttnFwdSm90INS1_25CollectiveMainloopFwdSm90ILi2EN4cute5tupleIJNS5_1CILi1EEES8_S8_EEENS6_IJNS7_ILi128EEENS7_ILi96EEENS7_ILi64EEEEEELi256ENS_10bfloat16_tEfNS_4arch4Sm90ELb1ELb0ELb0ELb0ELb0ELb0ELb1ELb1ELb0ELb1ELb1ELb0EEENS1_21CollectiveEpilogueFwdINS6_IJSA_NS7_ILi256EEESB_EEES9_SE_SG_Li256ELb0ELb1ELb1ELb0EEENS1_19SingleTileSchedulerILb0ELb1ELb1ELi128EEEEEEEEEvNT_6ParamsE,"a",@progbits
	.sectionflags	@""
	.align	4
.nv.constant0._ZN7cutlass13device_kernelIN5flash11enable_sm90INS1_16FlashAttnFwdSm90INS1_25CollectiveMainloopFwdSm90ILi2EN4cute5tupleIJNS5_1CILi1EEES8_S8_EEENS6_IJNS7_ILi128EEENS7_ILi96EEENS7_ILi64EEEEEELi256ENS_10bfloat16_tEfNS_4arch4Sm90ELb1ELb0ELb0ELb0ELb0ELb0ELb1ELb1ELb0ELb1ELb1ELb0EEENS1_21CollectiveEpilogueFwdINS6_IJSA_NS7_ILi256EEESB_EEES9_SE_SG_Li256ELb0ELb1ELb1ELb0EEENS1_19SingleTileSchedulerILb0ELb1ELb1ELi128EEEEEEEEEvNT_6ParamsE:
	.zero		3456


//--------------------- .nv.constant0._ZN7cutlass13device_kernelIN5flash11enable_sm90INS1_16FlashAttnFwdSm90INS1_25CollectiveMainloopFwdSm90ILi2EN4cute5tupleIJNS5_1CILi1EEES8_S8_EEENS6_IJNS7_ILi128EEENS7_ILi96EEENS7_ILi64EEEEEELi256ENS_10bfloat16_tEfNS_4arch4Sm90ELb1ELb0ELb0ELb1ELb0ELb0ELb0ELb1ELb0ELb1ELb1ELb0EEENS1_21CollectiveEpilogueFwdINS6_IJSA_NS7_ILi256EEESB_EEES9_SE_SG_Li256ELb1ELb1ELb1ELb0EEENS1_36VarlenDynamicPersistentTileSchedulerILi128ELi96ELi256ELi128ELb1ELb1ELb1ELb1ELb1ELb1EEEEEEEEEvNT_6ParamsE --------------------------
	.section	.nv.constant0._ZN7cutlass13device_kernelIN5flash11enable_sm90INS1_16FlashAttnFwdSm90INS1_25CollectiveMainloopFwdSm90ILi2EN4cute5tupleIJNS5_1CILi1EEES8_S8_EEENS6_IJNS7_ILi128EEENS7_ILi96EEENS7_ILi64EEEEEELi256ENS_10bfloat16_tEfNS_4arch4Sm90ELb1ELb0ELb0ELb1ELb0ELb0ELb0ELb1ELb0ELb1ELb1ELb0EEENS1_21CollectiveEpilogueFwdINS6_IJSA_NS7_ILi256EEESB_EEES9_SE_SG_Li256ELb1ELb1ELb1ELb0EEENS1_36VarlenDynamicPersistentTileSchedulerILi128ELi96ELi256ELi128ELb1ELb1ELb1ELb1ELb1ELb1EEEEEEEEEvNT_6ParamsE,"a",@progbits
	.sectionflags	@""
	.align	4
.nv.constant0._ZN7cutlass13device_kernelIN5flash11enable_sm90INS1_16FlashAttnFwdSm90INS1_25CollectiveMainloopFwdSm90ILi2EN4cute5tupleIJNS5_1CILi1EEES8_S8_EEENS6_IJNS7_ILi128EEENS7_ILi96EEENS7_ILi64EEEEEELi256ENS_10bfloat16_tEfNS_4arch4Sm90ELb1ELb0ELb0ELb1ELb0ELb0ELb0ELb1ELb0ELb1ELb1ELb0EEENS1_21CollectiveEpilogueFwdINS6_IJSA_NS7_ILi256EEESB_EEES9_SE_SG_Li256ELb1ELb1ELb1ELb0EEENS1_36VarlenDynamicPersistentTileSchedulerILi128ELi96ELi256ELi128ELb1ELb1ELb1ELb1ELb1ELb1EEEEEEEEEvNT_6ParamsE:
	.zero		3328


//--------------------- .nv.constant0._ZN7cutlass13device_kernelIN5flash11enable_sm90INS1_16FlashAttnFwdSm90INS1_25CollectiveMainloopFwdSm90ILi2EN4cute5tupleIJNS5_1CILi1EEES8_S8_EEENS6_IJNS7_ILi128EEENS7_ILi96EEENS7_ILi64EEEEEELi256ENS_10bfloat16_tEfNS_4arch4Sm90ELb1ELb0ELb0ELb1ELb0ELb1ELb0ELb1ELb0ELb1ELb1ELb0EEENS1_21CollectiveEpilogueFwdINS6_IJSA_NS7_ILi256EEESB_EEES9_SE_SG_Li256ELb1ELb1ELb1ELb0EEENS1_36VarlenDynamicPersistentTileSchedulerILi128ELi96ELi256ELi128ELb1ELb1ELb1ELb1ELb1ELb1EEEEEEEEEvNT_6ParamsE --------------------------
	.section	.nv.constant0._ZN7cutlass13device_kernelIN5flash11enable_sm90INS1_16FlashAttnFwdSm90INS1_25CollectiveMainloopFwdSm90ILi2EN4cute5tupleIJNS5_1CILi1EEES8_S8_EEENS6_IJNS7_ILi128EEENS7_ILi96EEENS7_ILi64EEEEEELi256ENS_10bfloat16_tEfNS_4arch4Sm90ELb1ELb0ELb0ELb1ELb0ELb1ELb0ELb1ELb0ELb1ELb1ELb0EEENS1_21CollectiveEpilogueFwdINS6_IJSA_NS7_ILi256EEESB_EEES9_SE_SG_Li256ELb1ELb1ELb1ELb0EEENS1_36VarlenDynamicPersistentTileSchedulerILi128ELi96ELi256ELi128ELb1ELb1ELb1ELb1ELb1ELb1EEEEEEEEEvNT_6ParamsE,"a",@progbits
	.sectionflags	@""
	.align	4
.nv.constant0._ZN7cutlass13device_kernelIN5flash11enable_sm90INS1_16FlashAttnFwdSm90INS1_25CollectiveMainloopFwdSm90ILi2EN4cute5tupleIJNS5_1CILi1EEES8_S8_EEENS6_IJNS7_ILi128EEENS7_ILi96EEENS7_ILi64EEEEEELi256ENS_10bfloat16_tEfNS_4arch4Sm90ELb1ELb0ELb0ELb1ELb0ELb1ELb0ELb1ELb0ELb1ELb1ELb0EEENS1_21CollectiveEpilogueFwdINS6_IJSA_NS7_ILi256EEESB_EEES9_SE_SG_Li256ELb1ELb1ELb1ELb0EEENS1_36VarlenDynamicPersistentTileSchedulerILi128ELi96ELi256ELi128ELb1ELb1ELb1ELb1ELb1ELb1EEEEEEEEEvNT_6ParamsE:
	.zero		3328


//--------------------- .nv.constant0._ZN7cutlass13device_kernelIN5flash11enable_sm90INS1_16FlashAttnFwdSm90INS1_25CollectiveMainloopFwdSm90ILi2EN4cute5tupleIJNS5_1CILi1EEES8_S8_EEENS6_IJNS7_ILi128EEENS7_ILi96EEENS7_ILi64EEEEEELi256ENS_10bfloat16_tEfNS_4arch4Sm90ELb1ELb0ELb0ELb1ELb0ELb0ELb1ELb1ELb0ELb1ELb1ELb0EEENS1_21CollectiveEpilogueFwdINS6_IJSA_NS7_ILi256EEESB_EEES9_SE_SG_Li256ELb1ELb1ELb1ELb0EEENS1_36VarlenDynamicPersistentTileSchedulerILi128ELi96ELi256ELi128ELb1ELb1ELb1ELb1ELb1ELb1EEEEEEEEEvNT_6ParamsE --------------------------
	.section	.nv.constant0._ZN7cutlass13device_kernelIN5flash11enable_sm90INS1_16FlashAttnFwdSm90INS1_25CollectiveMainloopFwdSm90ILi2EN4cute5tupleIJNS5_1CILi1EEES8_S8_EEENS6_IJNS7_ILi128EEENS7_ILi96EEENS7_ILi64EEEEEELi256ENS_10bfloat16_tEfNS_4arch4Sm90ELb1ELb0ELb0ELb1ELb0ELb0ELb1ELb1ELb0ELb1ELb1ELb0EEENS1_21CollectiveEpilogueFwdINS6_IJSA_NS7_ILi256EEESB_EEES9_SE_SG_Li256ELb1ELb1ELb1ELb0EEENS1_36VarlenDynamicPersistentTileSchedulerILi128ELi96ELi256ELi128ELb1ELb1ELb1ELb1ELb1ELb1EEEEEEEEEvNT_6ParamsE,"a",@progbits
	.sectionflags	@""
	.align	4
.nv.constant0._ZN7cutlass13device_kernelIN5flash11enable_sm90INS1_16FlashAttnFwdSm90INS1_25CollectiveMainloopFwdSm90ILi2EN4cute5tupleIJNS5_1CILi1EEES8_S8_EEENS6_IJNS7_ILi128EEENS7_ILi96EEENS7_ILi64EEEEEELi256ENS_10bfloat16_tEfNS_4arch4Sm90ELb1ELb0ELb0ELb1ELb0ELb0ELb1ELb1ELb0ELb1ELb1ELb0EEENS1_21CollectiveEpilogueFwdINS6_IJSA_NS7_ILi256EEESB_EEES9_SE_SG_Li256ELb1ELb1ELb1ELb0EEENS1_36VarlenDynamicPersistentTileSchedulerILi128ELi96ELi256ELi128ELb1ELb1ELb1ELb1ELb1ELb1EEEEEEEEEvNT_6ParamsE:
	.zero		3584


//--------------------- .nv.constant0._ZN7cutlass13device_kernelIN5flash11enable_sm90INS1_16FlashAttnFwdSm90INS1_25CollectiveMainloopFwdSm90ILi2EN4cute5tupleIJNS5_1CILi1EEES8_S8_EEENS6_IJNS7_ILi128EEENS7_ILi96EEENS7_ILi64EEEEEELi256ENS_10bfloat16_tEfNS_4arch4Sm90ELb1ELb0ELb0ELb1ELb0ELb1ELb1ELb1ELb0ELb1ELb1ELb0EEENS1_21CollectiveEpilogueFwdINS6_IJSA_NS7_ILi256EEESB_EEES9_SE_SG_Li256ELb1ELb1ELb1ELb0EEENS1_36VarlenDynamicPersistentTileSchedulerILi128ELi96ELi256ELi128ELb1ELb1ELb1ELb1ELb1ELb1EEEEEEEEEvNT_6ParamsE --------------------------
	.section	.nv.constant0._ZN7cutlass13device_kernelIN5flash11enable_sm90INS1_16FlashAttnFwdSm90INS1_25CollectiveMainloopFwdSm90ILi2EN4cute5tupleIJNS5_1CILi1EEES8_S8_EEENS6_IJNS7_ILi128EEENS7_ILi96EEENS7_ILi64EEEEEELi256ENS_10bfloat16_tEfNS_4arch4Sm90ELb1ELb0ELb0ELb1ELb0ELb1ELb1ELb1ELb0ELb1ELb1ELb0EEENS1_21CollectiveEpilogueFwdINS6_IJSA_NS7_ILi256EEESB_EEES9_SE_SG_Li256ELb1ELb1ELb1ELb0EEENS1_36VarlenDynamicPersistentTileSchedulerILi128ELi96ELi256ELi128ELb1ELb1ELb1ELb1ELb1ELb1EEEEEEEEEvNT_6ParamsE,"a",@progbits
	.sectionflags	@""
	.align	4
.nv.constant0._ZN7cutlass13device_kernelIN5flash11enable_sm90INS1_16FlashAttnFwdSm90INS1_25CollectiveMainloopFwdSm90ILi2EN4cute5tupleIJNS5_1CILi1EEES8_S8_EEENS6_IJNS7_ILi128EEENS7_ILi96EEENS7_ILi64EEEEEELi256ENS_10bfloat16_tEfNS_4arch4Sm90ELb1ELb0ELb0ELb1ELb0ELb1ELb1ELb1ELb0ELb1ELb1ELb0EEENS1_21CollectiveEpilogueFwdINS6_IJSA_NS7_ILi256EEESB_EEES9_SE_SG_Li256ELb1ELb1ELb1ELb0EEENS1_36VarlenDynamicPersistentTileSchedulerILi128ELi96ELi256ELi128ELb1ELb1ELb1ELb1ELb1ELb1EEEEEEEEEvNT_6ParamsE:
	.zero		3584


//--------------------- SYMBOLS --------------------------

	.type		.nv.reservedSmem.offset0,@object
	.size		.nv.reservedSmem.offset0,0x4
	.type		__assertfail,@function
